// Copyright (c) 2024, Jay Shah, Ganesh Bikshandi, Ying Zhang, Vijay Thakkar, Pradeep Ramani, Tri Dao.
// Splitting the different template instantiations to different files to speed up compilation.
// This file is auto-generated. See "generate_kernels.py"

#include "flash_fwd_launch_template.h"

#ifndef FLASHATTENTION_DISABLE_SM8x
#ifndef FLASHATTENTION_DISABLE_HDIM192
template void run_mha_fwd_<80, cutlass::bfloat16_t, 192, 192, true, true, false, true>(Flash_fwd_params &params, cudaStream_t stream);
template void run_mha_fwd_<86, cutlass::bfloat16_t, 192, 192, true, true, false, true>(Flash_fwd_params &params, cudaStream_t stream);
#endif
#endif


// ===== COMPILED SASS (sm_80) =====

	.target	sm_80

	.elftype	@"ET_EXEC"


//--------------------- .note.nv.tkinfo           --------------------------
	.section	.note.nv.tkinfo,"",@"SHT_NOTE"
	.sectionflags	@"SHF_NOTE_NV_TKINFO"
	.tkinfo
        /*0018*/ 	.word	0x00000002
        /*0030*/ 	.string	""
        /*0030*/ 	.string	"ptxas"
        /*0030*/ 	.string	"Cuda compilation tools, release 13.0, V13.0.88"
        /*0030*/ 	.string	"Build cuda_13.0.r13.0/compiler.36424714_0"
        /*0030*/ 	.string	"-arch sm_80 -m 64 "



//--------------------- .note.nv.cuinfo           --------------------------
	.section	.note.nv.cuinfo,"",@"SHT_NOTE"
	.sectionflags	@"SHF_NOTE_NV_CUINFO"
        /*0018*/ 	.short	0x0002
        /*001a*/ 	.short	0x0050
        /*001c*/ 	.short	0x0082
	.zero		2


//--------------------- .nv.info                  --------------------------
	.section	.nv.info,"",@"SHT_CUDA_INFO"
	.align	4


	//----- nvinfo : EIATTR_REGCOUNT
	.align		4
        /*0000*/ 	.byte	0x04, 0x2f
        /*0002*/ 	.short	(.L_12 - .L_11)
	.align		4
.L_11:
        /*0004*/ 	.word	index@(_ZN7cutlass13device_kernelIN5flash19enable_sm80_to_sm89INS1_16FlashAttnFwdSm80INS1_25CollectiveMainloopFwdSm80ILi8ELi2ELb0EN4cute5tupleIJNS5_1CILi128EEENS7_ILi64EEENS7_ILi192EEEEEELi192ENS_10bfloat16_tEfNS_4arch4Sm80ELb1ELb0ELb0ELb1ELb1ELb1ELb1ELb1EEENS1_21CollectiveEpilogueFwdINS6_IJS8_SA_S9_EEENS6_IJNS7_ILi1EEESI_SI_EEESC_SE_Li256ELb1ELb1ELb1ELb0EEENS1_36VarlenDynamicPersistentTileSchedulerILi128ELi64ELi256ELi256ELb1ELb1ELb0ELb1ELb1ELb1EEEEEEEEEvNT_6ParamsE)
        /*0008*/ 	.word	0x000000ff


	//----- nvinfo : EIATTR_FRAME_SIZE
	.align		4
.L_12:
        /*000c*/ 	.byte	0x04, 0x11
        /*000e*/ 	.short	(.L_14 - .L_13)
	.align		4
.L_13:
        /*0010*/ 	.word	index@($__internal_51_$__cuda_sm70_votesync_ballot)
        /*0014*/ 	.word	0x00000000


	//----- nvinfo : EIATTR_FRAME_SIZE
	.align		4
.L_14:
        /*0018*/ 	.byte	0x04, 0x11
        /*001a*/ 	.short	(.L_16 - .L_15)
	.align		4
.L_15:
        /*001c*/ 	.word	index@($__internal_50_$__cuda_sm70_shflsync_up_p)
        /*0020*/ 	.word	0x00000000


	//----- nvinfo : EIATTR_FRAME_SIZE
	.align		4
.L_16:
        /*0024*/ 	.byte	0x04, 0x11
        /*0026*/ 	.short	(.L_18 - .L_17)
	.align		4
.L_17:
        /*0028*/ 	.word	index@($__internal_49_$__cuda_sm70_shflsync_idx_p)
        /*002c*/ 	.word	0x00000000


	//----- nvinfo : EIATTR_FRAME_SIZE
	.align		4
.L_18:
        /*0030*/ 	.byte	0x04, 0x11
        /*0032*/ 	.short	(.L_20 - .L_19)
	.align		4
.L_19:
        /*0034*/ 	.word	index@($__internal_48_$__cuda_sm70_shflsync_bfly_p)
        /*0038*/ 	.word	0x00000000


	//----- nvinfo : EIATTR_FRAME_SIZE
	.align		4
.L_20:
        /*003c*/ 	.byte	0x04, 0x11
        /*003e*/ 	.short	(.L_22 - .L_21)
	.align		4
.L_21:
        /*0040*/ 	.word	index@(_ZN7cutlass13device_kernelIN5flash19enable_sm80_to_sm89INS1_16FlashAttnFwdSm80INS1_25CollectiveMainloopFwdSm80ILi8ELi2ELb0EN4cute5tupleIJNS5_1CILi128EEENS7_ILi64EEENS7_ILi192EEEEEELi192ENS_10bfloat16_tEfNS_4arch4Sm80ELb1ELb0ELb0ELb1ELb1ELb1ELb1ELb1EEENS1_21CollectiveEpilogueFwdINS6_IJS8_SA_S9_EEENS6_IJNS7_ILi1EEESI_SI_EEESC_SE_Li256ELb1ELb1ELb1ELb0EEENS1_36VarlenDynamicPersistentTileSchedulerILi128ELi64ELi256ELi256ELb1ELb1ELb0ELb1ELb1ELb1EEEEEEEEEvNT_6ParamsE)
        /*0044*/ 	.word	0x00000070


	//----- nvinfo : EIATTR_REGCOUNT
	.align		4
.L_22:
        /*0048*/ 	.byte	0x04, 0x2f
        /*004a*/ 	.short	(.L_24 - .L_23)
	.align		4
.L_23:
        /*004c*/ 	.word	index@(_ZN7cutlass13device_kernelIN5flash19enable_sm80_to_sm89INS1_16FlashAttnFwdSm80INS1_25CollectiveMainloopFwdSm80ILi8ELi2ELb0EN4cute5tupleIJNS5_1CILi128EEENS7_ILi64EEENS7_ILi192EEEEEELi192ENS_10bfloat16_tEfNS_4arch4Sm80ELb1ELb0ELb0ELb1ELb1ELb0ELb1ELb1EEENS1_21CollectiveEpilogueFwdINS6_IJS8_SA_S9_EEENS6_IJNS7_ILi1EEESI_SI_EEESC_SE_Li256ELb1ELb1ELb1ELb0EEENS1_36VarlenDynamicPersistentTileSchedulerILi128ELi64ELi256ELi256ELb1ELb1ELb0ELb1ELb1ELb1EEEEEEEEEvNT_6ParamsE)
        /*0050*/ 	.word	0x000000ff


	//----- nvinfo : EIATTR_FRAME_SIZE
	.align		4
.L_24:
        /*0054*/ 	.byte	0x04, 0x11
        /*0056*/ 	.short	(.L_26 - .L_25)
	.align		4
.L_25:
        /*0058*/ 	.word	index@($__internal_47_$__cuda_sm70_votesync_ballot)
        /*005c*/ 	.word	0x00000000


	//----- nvinfo : EIATTR_FRAME_SIZE
	.align		4
.L_26:
        /*0060*/ 	.byte	0x04, 0x11
        /*0062*/ 	.short	(.L_28 - .L_27)
	.align		4
.L_27:
        /*0064*/ 	.word	index@($__internal_46_$__cuda_sm70_shflsync_up_p)
        /*0068*/ 	.word	0x00000000


	//----- nvinfo : EIATTR_FRAME_SIZE
	.align		4
.L_28:
        /*006c*/ 	.byte	0x04, 0x11
        /*006e*/ 	.short	(.L_30 - .L_29)
	.align		4
.L_29:
        /*0070*/ 	.word	index@($__internal_45_$__cuda_sm70_shflsync_idx_p)
        /*0074*/ 	.word	0x00000000


	//----- nvinfo : EIATTR_FRAME_SIZE
	.align		4
.L_30:
        /*0078*/ 	.byte	0x04, 0x11
        /*007a*/ 	.short	(.L_32 - .L_31)
	.align		4
.L_31:
        /*007c*/ 	.word	index@($__internal_44_$__cuda_sm70_shflsync_bfly_p)
        /*0080*/ 	.word	0x00000000


	//----- nvinfo : EIATTR_FRAME_SIZE
	.align		4
.L_32:
        /*0084*/ 	.byte	0x04, 0x11
        /*0086*/ 	.short	(.L_34 - .L_33)
	.align		4
.L_33:
        /*0088*/ 	.word	index@(_ZN7cutlass13device_kernelIN5flash19enable_sm80_to_sm89INS1_16FlashAttnFwdSm80INS1_25CollectiveMainloopFwdSm80ILi8ELi2ELb0EN4cute5tupleIJNS5_1CILi128EEENS7_ILi64EEENS7_ILi192EEEEEELi192ENS_10bfloat16_tEfNS_4arch4Sm80ELb1ELb0ELb0ELb1ELb1ELb0ELb1ELb1EEENS1_21CollectiveEpilogueFwdINS6_IJS8_SA_S9_EEENS6_IJNS7_ILi1EEESI_SI_EEESC_SE_Li256ELb1ELb1ELb1ELb0EEENS1_36VarlenDynamicPersistentTileSchedulerILi128ELi64ELi256ELi256ELb1ELb1ELb0ELb1ELb1ELb1EEEEEEEEEvNT_6ParamsE)
        /*008c*/ 	.word	0x00000020


	//----- nvinfo : EIATTR_REGCOUNT
	.align		4
.L_34:
        /*0090*/ 	.byte	0x04, 0x2f
        /*0092*/ 	.short	(.L_36 - .L_35)
	.align		4
.L_35:
        /*0094*/ 	.word	index@(_ZN7cutlass13device_kernelIN5flash19enable_sm80_to_sm89INS1_16FlashAttnFwdSm80INS1_25CollectiveMainloopFwdSm80ILi8ELi2ELb0EN4cute5tupleIJNS5_1CILi128EEENS7_ILi64EEENS7_ILi192EEEEEELi192ENS_10bfloat16_tEfNS_4arch4Sm80ELb1ELb0ELb0ELb0ELb1ELb0ELb1ELb1EEENS1_21CollectiveEpilogueFwdINS6_IJS8_SA_S9_EEENS6_IJNS7_ILi1EEESI_SI_EEESC_SE_Li256ELb0ELb1ELb1ELb0EEENS1_30DynamicPersistentTileSchedulerILi256ELi256ELb1ELb1ELb0EEEEEEEEEvNT_6ParamsE)
        /*0098*/ 	.word	0x000000ff


	//----- nvinfo : EIATTR_FRAME_SIZE
	.align		4
.L_36:
        /*009c*/ 	.byte	0x04, 0x11
        /*009e*/ 	.short	(.L_38 - .L_37)
	.align		4
.L_37:
        /*00a0*/ 	.word	index@($__internal_43_$__cuda_sm70_shflsync_idx_p)
        /*00a4*/ 	.word	0x00000000


	//----- nvinfo : EIATTR_FRAME_SIZE
	.align		4
.L_38:
        /*00a8*/ 	.byte	0x04, 0x11
        /*00aa*/ 	.short	(.L_40 - .L_39)
	.align		4
.L_39:
        /*00ac*/ 	.word	index@($__internal_42_$__cuda_sm70_shflsync_bfly_p)
        /*00b0*/ 	.word	0x00000000


	//----- nvinfo : EIATTR_FRAME_SIZE
	.align		4
.L_40:
        /*00b4*/ 	.byte	0x04, 0x11
        /*00b6*/ 	.short	(.L_42 - .L_41)
	.align		4
.L_41:
        /*00b8*/ 	.word	index@(_ZN7cutlass13device_kernelIN5flash19enable_sm80_to_sm89INS1_16FlashAttnFwdSm80INS1_25CollectiveMainloopFwdSm80ILi8ELi2ELb0EN4cute5tupleIJNS5_1CILi128EEENS7_ILi64EEENS7_ILi192EEEEEELi192ENS_10bfloat16_tEfNS_4arch4Sm80ELb1ELb0ELb0ELb0ELb1ELb0ELb1ELb1EEENS1_21CollectiveEpilogueFwdINS6_IJS8_SA_S9_EEENS6_IJNS7_ILi1EEESI_SI_EEESC_SE_Li256ELb0ELb1ELb1ELb0EEENS1_30DynamicPersistentTileSchedulerILi256ELi256ELb1ELb1ELb0EEEEEEEEEvNT_6ParamsE)
        /*00bc*/ 	.word	0x00000010


	//----- nvinfo : EIATTR_REGCOUNT
	.align		4
.L_42:
        /*00c0*/ 	.byte	0x04, 0x2f
        /*00c2*/ 	.short	(.L_44 - .L_43)
	.align		4
.L_43:
        /*00c4*/ 	.word	index@(_ZN7cutlass13device_kernelIN5flash19enable_sm80_to_sm89INS1_16FlashAttnFwdSm80INS1_25CollectiveMainloopFwdSm80ILi8ELi2ELb0EN4cute5tupleIJNS5_1CILi128EEENS7_ILi64EEENS7_ILi192EEEEEELi192ENS_10bfloat16_tEfNS_4arch4Sm80ELb0ELb1ELb0ELb1ELb1ELb1ELb1ELb1EEENS1_21CollectiveEpilogueFwdINS6_IJS8_SA_S9_EEENS6_IJNS7_ILi1EEESI_SI_EEESC_SE_Li256ELb1ELb1ELb1ELb0EEENS1_36VarlenDynamicPersistentTileSchedulerILi128ELi64ELi256ELi256ELb1ELb1ELb0ELb1ELb0ELb1EEEEEEEEEvNT_6ParamsE)
        /*00c8*/ 	.word	0x000000ff


	//----- nvinfo : EIATTR_FRAME_SIZE
	.align		4
.L_44:
        /*00cc*/ 	.byte	0x04, 0x11
        /*00ce*/ 	.short	(.L_46 - .L_45)
	.align		4
.L_45:
        /*00d0*/ 	.word	index@($__internal_41_$__cuda_sm70_votesync_ballot)
        /*00d4*/ 	.word	0x00000000


	//----- nvinfo : EIATTR_FRAME_SIZE
	.align		4
.L_46:
        /*00d8*/ 	.byte	0x04, 0x11
        /*00da*/ 	.short	(.L_48 - .L_47)
	.align		4
.L_47:
        /*00dc*/ 	.word	index@($__internal_40_$__cuda_sm70_shflsync_up_p)
        /*00e0*/ 	.word	0x00000000


	//----- nvinfo : EIATTR_FRAME_SIZE
	.align		4
.L_48:
        /*00e4*/ 	.byte	0x04, 0x11
        /*00e6*/ 	.short	(.L_50 - .L_49)
	.align		4
.L_49:
        /*00e8*/ 	.word	index@($__internal_39_$__cuda_sm70_shflsync_idx_p)
        /*00ec*/ 	.word	0x00000000


	//----- nvinfo : EIATTR_FRAME_SIZE
	.align		4
.L_50:
        /*00f0*/ 	.byte	0x04, 0x11
        /*00f2*/ 	.short	(.L_52 - .L_51)
	.align		4
.L_51:
        /*00f4*/ 	.word	index@($__internal_38_$__cuda_sm70_shflsync_bfly_p)
        /*00f8*/ 	.word	0x00000000


	//----- nvinfo : EIATTR_FRAME_SIZE
	.align		4
.L_52:
        /*00fc*/ 	.byte	0x04, 0x11
        /*00fe*/ 	.short	(.L_54 - .L_53)
	.align		4
.L_53:
        /*0100*/ 	.word	index@($_ZN7cutlass13device_kernelIN5flash19enable_sm80_to_sm89INS1_16FlashAttnFwdSm80INS1_25CollectiveMainloopFwdSm80ILi8ELi2ELb0EN4cute5tupleIJNS5_1CILi128EEENS7_ILi64EEENS7_ILi192EEEEEELi192ENS_10bfloat16_tEfNS_4arch4Sm80ELb0ELb1ELb0ELb1ELb1ELb1ELb1ELb1EEENS1_21CollectiveEpilogueFwdINS6_IJS8_SA_S9_EEENS6_IJNS7_ILi1EEESI_SI_EEESC_SE_Li256ELb1ELb1ELb1ELb0EEENS1_36VarlenDynamicPersistentTileSchedulerILi128ELi64ELi256ELi256ELb1ELb1ELb0ELb1ELb0ELb1EEEEEEEEEvNT_6ParamsE$_ZZN5flash25CollectiveMainloopFwdSm80ILi8ELi2ELb0EN4cute5tupleIJNS1_1CILi128EEENS3_ILi64EEENS3_ILi192EEEEEELi192EN7cutlass10bfloat16_tEfNS8_4arch4Sm80ELb0ELb1ELb0ELb1ELb1ELb1ELb1ELb1EE3mmaINS_16FlashAttnFwdSm80ISC_NS_21CollectiveEpilogueFwdINS2_IJS4_S6_S5_EEENS2_IJNS3_ILi1EEESH_SH_EEES9_SB_Li256ELb1ELb1ELb1ELb0EEENS_36VarlenDynamicPersistentTileSchedulerILi128ELi64ELi256ELi256ELb1ELb1ELb0ELb1ELb0ELb1EEEE13SharedStorageENS1_6TensorINS1_11ArrayEngineIfLm96EEENS1_6LayoutINS2_IJNS2_IJNS3_ILi2EEESS_EEESH_NS3_ILi24EEEEEENS2_IJNS2_IJSH_SS_EEENS3_ILi0EEENS3_ILi4EEEEEEEEEENS_7SoftmaxILi2ELi0EEEEEbRKNSC_6ParamsERT0_RT1_iRKNS_16SeqlenInfoQKNewKILb1ELb1EEENS2_IJiiiiEEERT_ENKUlvE_clEv)
        /*0104*/ 	.word	0x00000000


	//----- nvinfo : EIATTR_FRAME_SIZE
	.align		4
.L_54:
        /*0108*/ 	.byte	0x04, 0x11
        /*010a*/ 	.short	(.L_56 - .L_55)
	.align		4
.L_55:
        /*010c*/ 	.word	index@(_ZN7cutlass13device_kernelIN5flash19enable_sm80_to_sm89INS1_16FlashAttnFwdSm80INS1_25CollectiveMainloopFwdSm80ILi8ELi2ELb0EN4cute5tupleIJNS5_1CILi128EEENS7_ILi64EEENS7_ILi192EEEEEELi192ENS_10bfloat16_tEfNS_4arch4Sm80ELb0ELb1ELb0ELb1ELb1ELb1ELb1ELb1EEENS1_21CollectiveEpilogueFwdINS6_IJS8_SA_S9_EEENS6_IJNS7_ILi1EEESI_SI_EEESC_SE_Li256ELb1ELb1ELb1ELb0EEENS1_36VarlenDynamicPersistentTileSchedulerILi128ELi64ELi256ELi256ELb1ELb1ELb0ELb1ELb0ELb1EEEEEEEEEvNT_6ParamsE)
        /*0110*/ 	.word	0x00000130


	//----- nvinfo : EIATTR_REGCOUNT
	.align		4
.L_56:
        /*0114*/ 	.byte	0x04, 0x2f
        /*0116*/ 	.short	(.L_58 - .L_57)
	.align		4
.L_57:
        /*0118*/ 	.word	index@(_ZN7cutlass13device_kernelIN5flash19enable_sm80_to_sm89INS1_16FlashAttnFwdSm80INS1_25CollectiveMainloopFwdSm80ILi8ELi2ELb0EN4cute5tupleIJNS5_1CILi128EEENS7_ILi64EEENS7_ILi192EEEEEELi192ENS_10bfloat16_tEfNS_4arch4Sm80ELb0ELb1ELb0ELb1ELb1ELb0ELb1ELb1EEENS1_21CollectiveEpilogueFwdINS6_IJS8_SA_S9_EEENS6_IJNS7_ILi1EEESI_SI_EEESC_SE_Li256ELb1ELb1ELb1ELb0EEENS1_36VarlenDynamicPersistentTileSchedulerILi128ELi64ELi256ELi256ELb1ELb1ELb0ELb1ELb0ELb1EEEEEEEEEvNT_6ParamsE)
        /*011c*/ 	.word	0x000000ff


	//----- nvinfo : EIATTR_FRAME_SIZE
	.align		4
.L_58:
        /*0120*/ 	.byte	0x04, 0x11
        /*0122*/ 	.short	(.L_60 - .L_59)
	.align		4
.L_59:
        /*0124*/ 	.word	index@($__internal_37_$__cuda_sm70_votesync_ballot)
        /*0128*/ 	.word	0x00000000


	//----- nvinfo : EIATTR_FRAME_SIZE
	.align		4
.L_60:
        /*012c*/ 	.byte	0x04, 0x11
        /*012e*/ 	.short	(.L_62 - .L_61)
	.align		4
.L_61:
        /*0130*/ 	.word	index@($__internal_36_$__cuda_sm70_shflsync_up_p)
        /*0134*/ 	.word	0x00000000


	//----- nvinfo : EIATTR_FRAME_SIZE
	.align		4
.L_62:
        /*0138*/ 	.byte	0x04, 0x11
        /*013a*/ 	.short	(.L_64 - .L_63)
	.align		4
.L_63:
        /*013c*/ 	.word	index@($__internal_35_$__cuda_sm70_shflsync_idx_p)
        /*0140*/ 	.word	0x00000000


	//----- nvinfo : EIATTR_FRAME_SIZE
	.align		4
.L_64:
        /*0144*/ 	.byte	0x04, 0x11
        /*0146*/ 	.short	(.L_66 - .L_65)
	.align		4
.L_65:
        /*0148*/ 	.word	index@($__internal_34_$__cuda_sm70_shflsync_bfly_p)
        /*014c*/ 	.word	0x00000000


	//----- nvinfo : EIATTR_FRAME_SIZE
	.align		4
.L_66:
        /*0150*/ 	.byte	0x04, 0x11
        /*0152*/ 	.short	(.L_68 - .L_67)
	.align		4
.L_67:
        /*0154*/ 	.word	index@(_ZN7cutlass13device_kernelIN5flash19enable_sm80_to_sm89INS1_16FlashAttnFwdSm80INS1_25CollectiveMainloopFwdSm80ILi8ELi2ELb0EN4cute5tupleIJNS5_1CILi128EEENS7_ILi64EEENS7_ILi192EEEEEELi192ENS_10bfloat16_tEfNS_4arch4Sm80ELb0ELb1ELb0ELb1ELb1ELb0ELb1ELb1EEENS1_21CollectiveEpilogueFwdINS6_IJS8_SA_S9_EEENS6_IJNS7_ILi1EEESI_SI_EEESC_SE_Li256ELb1ELb1ELb1ELb0EEENS1_36VarlenDynamicPersistentTileSchedulerILi128ELi64ELi256ELi256ELb1ELb1ELb0ELb1ELb0ELb1EEEEEEEEEvNT_6ParamsE)
        /*0158*/ 	.word	0x00000010


	//----- nvinfo : EIATTR_REGCOUNT
	.align		4
.L_68:
        /*015c*/ 	.byte	0x04, 0x2f
        /*015e*/ 	.short	(.L_70 - .L_69)
	.align		4
.L_69:
        /*0160*/ 	.word	index@(_ZN7cutlass13device_kernelIN5flash19enable_sm80_to_sm89INS1_16FlashAttnFwdSm80INS1_25CollectiveMainloopFwdSm80ILi8ELi2ELb0EN4cute5tupleIJNS5_1CILi128EEENS7_ILi64EEENS7_ILi192EEEEEELi192ENS_10bfloat16_tEfNS_4arch4Sm80ELb0ELb1ELb0ELb0ELb1ELb0ELb1ELb1EEENS1_21CollectiveEpilogueFwdINS6_IJS8_SA_S9_EEENS6_IJNS7_ILi1EEESI_SI_EEESC_SE_Li256ELb0ELb1ELb1ELb0EEENS1_19SingleTileSchedulerILb0ELb1ELb1ELi128EEEEEEEEEvNT_6ParamsE)
        /*0164*/ 	.word	0x000000e4


	//----- nvinfo : EIATTR_FRAME_SIZE
	.align		4
.L_70:
        /*0168*/ 	.byte	0x04, 0x11
        /*016a*/ 	.short	(.L_72 - .L_71)
	.align		4
.L_71:
        /*016c*/ 	.word	index@(_ZN7cutlass13device_kernelIN5flash19enable_sm80_to_sm89INS1_16FlashAttnFwdSm80INS1_25CollectiveMainloopFwdSm80ILi8ELi2ELb0EN4cute5tupleIJNS5_1CILi128EEENS7_ILi64EEENS7_ILi192EEEEEELi192ENS_10bfloat16_tEfNS_4arch4Sm80ELb0ELb1ELb0ELb0ELb1ELb0ELb1ELb1EEENS1_21CollectiveEpilogueFwdINS6_IJS8_SA_S9_EEENS6_IJNS7_ILi1EEESI_SI_EEESC_SE_Li256ELb0ELb1ELb1ELb0EEENS1_19SingleTileSchedulerILb0ELb1ELb1ELi128EEEEEEEEEvNT_6ParamsE)
        /*0170*/ 	.word	0x00000000


	//----- nvinfo : EIATTR_REGCOUNT
	.align		4
.L_72:
        /*0174*/ 	.byte	0x04, 0x2f
        /*0176*/ 	.short	(.L_74 - .L_73)
	.align		4
.L_73:
        /*0178*/ 	.word	index@(_ZN7cutlass13device_kernelIN5flash19enable_sm80_to_sm89INS1_16FlashAttnFwdSm80INS1_25CollectiveMainloopFwdSm80ILi8ELi2ELb0EN4cute5tupleIJNS5_1CILi128EEENS7_ILi64EEENS7_ILi192EEEEEELi192ENS_10bfloat16_tEfNS_4arch4Sm80ELb0ELb0ELb0ELb1ELb1ELb1ELb1ELb1EEENS1_21CollectiveEpilogueFwdINS6_IJS8_SA_S9_EEENS6_IJNS7_ILi1EEESI_SI_EEESC_SE_Li256ELb1ELb1ELb1ELb0EEENS1_36VarlenDynamicPersistentTileSchedulerILi128ELi64ELi256ELi256ELb1ELb1ELb0ELb0ELb1ELb1EEEEEEEEEvNT_6ParamsE)
        /*017c*/ 	.word	0x000000ff


	//----- nvinfo : EIATTR_FRAME_SIZE
	.align		4
.L_74:
        /*0180*/ 	.byte	0x04, 0x11
        /*0182*/ 	.short	(.L_76 - .L_75)
	.align		4
.L_75:
        /*0184*/ 	.word	index@($__internal_33_$__cuda_sm70_votesync_ballot)
        /*0188*/ 	.word	0x00000000


	//----- nvinfo : EIATTR_FRAME_SIZE
	.align		4
.L_76:
        /*018c*/ 	.byte	0x04, 0x11
        /*018e*/ 	.short	(.L_78 - .L_77)
	.align		4
.L_77:
        /*0190*/ 	.word	index@($__internal_32_$__cuda_sm70_shflsync_up_p)
        /*0194*/ 	.word	0x00000000


	//----- nvinfo : EIATTR_FRAME_SIZE
	.align		4
.L_78:
        /*0198*/ 	.byte	0x04, 0x11
        /*019a*/ 	.short	(.L_80 - .L_79)
	.align		4
.L_79:
        /*019c*/ 	.word	index@($__internal_31_$__cuda_sm70_shflsync_idx_p)
        /*01a0*/ 	.word	0x00000000


	//----- nvinfo : EIATTR_FRAME_SIZE
	.align		4
.L_80:
        /*01a4*/ 	.byte	0x04, 0x11
        /*01a6*/ 	.short	(.L_82 - .L_81)
	.align		4
.L_81:
        /*01a8*/ 	.word	index@($__internal_30_$__cuda_sm70_shflsync_bfly_p)
        /*01ac*/ 	.word	0x00000000


	//----- nvinfo : EIATTR_FRAME_SIZE
	.align		4
.L_82:
        /*01b0*/ 	.byte	0x04, 0x11
        /*01b2*/ 	.short	(.L_84 - .L_83)
	.align		4
.L_83:
        /*01b4*/ 	.word	index@(_ZN7cutlass13device_kernelIN5flash19enable_sm80_to_sm89INS1_16FlashAttnFwdSm80INS1_25CollectiveMainloopFwdSm80ILi8ELi2ELb0EN4cute5tupleIJNS5_1CILi128EEENS7_ILi64EEENS7_ILi192EEEEEELi192ENS_10bfloat16_tEfNS_4arch4Sm80ELb0ELb0ELb0ELb1ELb1ELb1ELb1ELb1EEENS1_21CollectiveEpilogueFwdINS6_IJS8_SA_S9_EEENS6_IJNS7_ILi1EEESI_SI_EEESC_SE_Li256ELb1ELb1ELb1ELb0EEENS1_36VarlenDynamicPersistentTileSchedulerILi128ELi64ELi256ELi256ELb1ELb1ELb0ELb0ELb1ELb1EEEEEEEEEvNT_6ParamsE)
        /*01b8*/ 	.word	0x00000050


	//----- nvinfo : EIATTR_REGCOUNT
	.align		4
.L_84:
        /*01bc*/ 	.byte	0x04, 0x2f
        /*01be*/ 	.short	(.L_86 - .L_85)
	.align		4
.L_85:
        /*01c0*/ 	.word	index@(_ZN7cutlass13device_kernelIN5flash19enable_sm80_to_sm89INS1_16FlashAttnFwdSm80INS1_25CollectiveMainloopFwdSm80ILi8ELi2ELb0EN4cute5tupleIJNS5_1CILi128EEENS7_ILi64EEENS7_ILi192EEEEEELi192ENS_10bfloat16_tEfNS_4arch4Sm80ELb0ELb0ELb0ELb1ELb1ELb0ELb1ELb1EEENS1_21CollectiveEpilogueFwdINS6_IJS8_SA_S9_EEENS6_IJNS7_ILi1EEESI_SI_EEESC_SE_Li256ELb1ELb1ELb1ELb0EEENS1_36VarlenDynamicPersistentTileSchedulerILi128ELi64ELi256ELi256ELb1ELb1ELb0ELb0ELb1ELb1EEEEEEEEEvNT_6ParamsE)
        /*01c4*/ 	.word	0x000000ff


	//----- nvinfo : EIATTR_FRAME_SIZE
	.align		4
.L_86:
        /*01c8*/ 	.byte	0x04, 0x11
        /*01ca*/ 	.short	(.L_88 - .L_87)
	.align		4
.L_87:
        /*01cc*/ 	.word	index@($__internal_29_$__cuda_sm70_votesync_ballot)
        /*01d0*/ 	.word	0x00000000


	//----- nvinfo : EIATTR_FRAME_SIZE
	.align		4
.L_88:
        /*01d4*/ 	.byte	0x04, 0x11
        /*01d6*/ 	.short	(.L_90 - .L_89)
	.align		4
.L_89:
        /*01d8*/ 	.word	index@($__internal_28_$__cuda_sm70_shflsync_up_p)
        /*01dc*/ 	.word	0x00000000


	//----- nvinfo : EIATTR_FRAME_SIZE
	.align		4
.L_90:
        /*01e0*/ 	.byte	0x04, 0x11
        /*01e2*/ 	.short	(.L_92 - .L_91)
	.align		4
.L_91:
        /*01e4*/ 	.word	index@($__internal_27_$__cuda_sm70_shflsync_idx_p)
        /*01e8*/ 	.word	0x00000000


	//----- nvinfo : EIATTR_FRAME_SIZE
	.align		4
.L_92:
        /*01ec*/ 	.byte	0x04, 0x11
        /*01ee*/ 	.short	(.L_94 - .L_93)
	.align		4
.L_93:
        /*01f0*/ 	.word	index@($__internal_26_$__cuda_sm70_shflsync_bfly_p)
        /*01f4*/ 	.word	0x00000000


	//----- nvinfo : EIATTR_FRAME_SIZE
	.align		4
.L_94:
        /*01f8*/ 	.byte	0x04, 0x11
        /*01fa*/ 	.short	(.L_96 - .L_95)
	.align		4
.L_95:
        /*01fc*/ 	.word	index@(_ZN7cutlass13device_kernelIN5flash19enable_sm80_to_sm89INS1_16FlashAttnFwdSm80INS1_25CollectiveMainloopFwdSm80ILi8ELi2ELb0EN4cute5tupleIJNS5_1CILi128EEENS7_ILi64EEENS7_ILi192EEEEEELi192ENS_10bfloat16_tEfNS_4arch4Sm80ELb0ELb0ELb0ELb1ELb1ELb0ELb1ELb1EEENS1_21CollectiveEpilogueFwdINS6_IJS8_SA_S9_EEENS6_IJNS7_ILi1EEESI_SI_EEESC_SE_Li256ELb1ELb1ELb1ELb0EEENS1_36VarlenDynamicPersistentTileSchedulerILi128ELi64ELi256ELi256ELb1ELb1ELb0ELb0ELb1ELb1EEEEEEEEEvNT_6ParamsE)
        /*0200*/ 	.word	0x00000010


	//----- nvinfo : EIATTR_REGCOUNT
	.align		4
.L_96:
        /*0204*/ 	.byte	0x04, 0x2f
        /*0206*/ 	.short	(.L_98 - .L_97)
	.align		4
.L_97:
        /*0208*/ 	.word	index@(_ZN7cutlass13device_kernelIN5flash19enable_sm80_to_sm89INS1_16FlashAttnFwdSm80INS1_25CollectiveMainloopFwdSm80ILi8ELi2ELb0EN4cute5tupleIJNS5_1CILi128EEENS7_ILi64EEENS7_ILi192EEEEEELi192ENS_10bfloat16_tEfNS_4arch4Sm80ELb0ELb0ELb0ELb0ELb1ELb0ELb1ELb1EEENS1_21CollectiveEpilogueFwdINS6_IJS8_SA_S9_EEENS6_IJNS7_ILi1EEESI_SI_EEESC_SE_Li256ELb0ELb1ELb1ELb0EEENS1_19SingleTileSchedulerILb0ELb1ELb1ELi128EEEEEEEEEvNT_6ParamsE)
        /*020c*/ 	.word	0x000000f5


	//----- nvinfo : EIATTR_FRAME_SIZE
	.align		4
.L_98:
        /*0210*/ 	.byte	0x04, 0x11
        /*0212*/ 	.short	(.L_100 - .L_99)
	.align		4
.L_99:
        /*0214*/ 	.word	index@(_ZN7cutlass13device_kernelIN5flash19enable_sm80_to_sm89INS1_16FlashAttnFwdSm80INS1_25CollectiveMainloopFwdSm80ILi8ELi2ELb0EN4cute5tupleIJNS5_1CILi128EEENS7_ILi64EEENS7_ILi192EEEEEELi192ENS_10bfloat16_tEfNS_4arch4Sm80ELb0ELb0ELb0ELb0ELb1ELb0ELb1ELb1EEENS1_21CollectiveEpilogueFwdINS6_IJS8_SA_S9_EEENS6_IJNS7_ILi1EEESI_SI_EEESC_SE_Li256ELb0ELb1ELb1ELb0EEENS1_19SingleTileSchedulerILb0ELb1ELb1ELi128EEEEEEEEEvNT_6ParamsE)
        /*0218*/ 	.word	0x00000000


	//----- nvinfo : EIATTR_REGCOUNT
	.align		4
.L_100:
        /*021c*/ 	.byte	0x04, 0x2f
        /*021e*/ 	.short	(.L_102 - .L_101)
	.align		4
.L_101:
        /*0220*/ 	.word	index@(_ZN7cutlass13device_kernelIN5flash19enable_sm80_to_sm89INS1_16FlashAttnFwdSm80INS1_25CollectiveMainloopFwdSm80ILi8ELi1ELb0EN4cute5tupleIJNS5_1CILi128EEENS7_ILi64EEENS7_ILi192EEEEEELi192ENS_10bfloat16_tEfNS_4arch4Sm80ELb1ELb0ELb0ELb1ELb1ELb1ELb1ELb1EEENS1_21CollectiveEpilogueFwdINS6_IJS8_SA_S9_EEENS6_IJNS7_ILi1EEESI_SI_EEESC_SE_Li256ELb1ELb1ELb1ELb0EEENS1_36VarlenDynamicPersistentTileSchedulerILi128ELi64ELi256ELi256ELb1ELb1ELb0ELb1ELb1ELb1EEEEEEEEEvNT_6ParamsE)
        /*0224*/ 	.word	0x000000ff


	//----- nvinfo : EIATTR_FRAME_SIZE
	.align		4
.L_102:
        /*0228*/ 	.byte	0x04, 0x11
        /*022a*/ 	.short	(.L_104 - .L_103)
	.align		4
.L_103:
        /*022c*/ 	.word	index@($__internal_25_$__cuda_sm70_votesync_ballot)
        /*0230*/ 	.word	0x00000000


	//----- nvinfo : EIATTR_FRAME_SIZE
	.align		4
.L_104:
        /*0234*/ 	.byte	0x04, 0x11
        /*0236*/ 	.short	(.L_106 - .L_105)
	.align		4
.L_105:
        /*0238*/ 	.word	index@($__internal_24_$__cuda_sm70_shflsync_up_p)
        /*023c*/ 	.word	0x00000000


	//----- nvinfo : EIATTR_FRAME_SIZE
	.align		4
.L_106:
        /*0240*/ 	.byte	0x04, 0x11
        /*0242*/ 	.short	(.L_108 - .L_107)
	.align		4
.L_107:
        /*0244*/ 	.word	index@($__internal_23_$__cuda_sm70_shflsync_idx_p)
        /*0248*/ 	.word	0x00000000


	//----- nvinfo : EIATTR_FRAME_SIZE
	.align		4
.L_108:
        /*024c*/ 	.byte	0x04, 0x11
        /*024e*/ 	.short	(.L_110 - .L_109)
	.align		4
.L_109:
        /*0250*/ 	.word	index@($__internal_22_$__cuda_sm70_shflsync_bfly_p)
        /*0254*/ 	.word	0x00000000


	//----- nvinfo : EIATTR_FRAME_SIZE
	.align		4
.L_110:
        /*0258*/ 	.byte	0x04, 0x11
        /*025a*/ 	.short	(.L_112 - .L_111)
	.align		4
.L_111:
        /*025c*/ 	.word	index@(_ZN7cutlass13device_kernelIN5flash19enable_sm80_to_sm89INS1_16FlashAttnFwdSm80INS1_25CollectiveMainloopFwdSm80ILi8ELi1ELb0EN4cute5tupleIJNS5_1CILi128EEENS7_ILi64EEENS7_ILi192EEEEEELi192ENS_10bfloat16_tEfNS_4arch4Sm80ELb1ELb0ELb0ELb1ELb1ELb1ELb1ELb1EEENS1_21CollectiveEpilogueFwdINS6_IJS8_SA_S9_EEENS6_IJNS7_ILi1EEESI_SI_EEESC_SE_Li256ELb1ELb1ELb1ELb0EEENS1_36VarlenDynamicPersistentTileSchedulerILi128ELi64ELi256ELi256ELb1ELb1ELb0ELb1ELb1ELb1EEEEEEEEEvNT_6ParamsE)
        /*0260*/ 	.word	0x00000060


	//----- nvinfo : EIATTR_REGCOUNT
	.align		4
.L_112:
        /*0264*/ 	.byte	0x04, 0x2f
        /*0266*/ 	.short	(.L_114 - .L_113)
	.align		4
.L_113:
        /*0268*/ 	.word	index@(_ZN7cutlass13device_kernelIN5flash19enable_sm80_to_sm89INS1_16FlashAttnFwdSm80INS1_25CollectiveMainloopFwdSm80ILi8ELi1ELb0EN4cute5tupleIJNS5_1CILi128EEENS7_ILi64EEENS7_ILi192EEEEEELi192ENS_10bfloat16_tEfNS_4arch4Sm80ELb1ELb0ELb0ELb1ELb1ELb0ELb1ELb1EEENS1_21CollectiveEpilogueFwdINS6_IJS8_SA_S9_EEENS6_IJNS7_ILi1EEESI_SI_EEESC_SE_Li256ELb1ELb1ELb1ELb0EEENS1_36VarlenDynamicPersistentTileSchedulerILi128ELi64ELi256ELi256ELb1ELb1ELb0ELb1ELb1ELb1EEEEEEEEEvNT_6ParamsE)
        /*026c*/ 	.word	0x000000ff


	//----- nvinfo : EIATTR_FRAME_SIZE
	.align		4
.L_114:
        /*0270*/ 	.byte	0x04, 0x11
        /*0272*/ 	.short	(.L_116 - .L_115)
	.align		4
.L_115:
        /*0274*/ 	.word	index@($__internal_21_$__cuda_sm70_votesync_ballot)
        /*0278*/ 	.word	0x00000000


	//----- nvinfo : EIATTR_FRAME_SIZE
	.align		4
.L_116:
        /*027c*/ 	.byte	0x04, 0x11
        /*027e*/ 	.short	(.L_118 - .L_117)
	.align		4
.L_117:
        /*0280*/ 	.word	index@($__internal_20_$__cuda_sm70_shflsync_up_p)
        /*0284*/ 	.word	0x00000000


	//----- nvinfo : EIATTR_FRAME_SIZE
	.align		4
.L_118:
        /*0288*/ 	.byte	0x04, 0x11
        /*028a*/ 	.short	(.L_120 - .L_119)
	.align		4
.L_119:
        /*028c*/ 	.word	index@($__internal_19_$__cuda_sm70_shflsync_idx_p)
        /*0290*/ 	.word	0x00000000


	//----- nvinfo : EIATTR_FRAME_SIZE
	.align		4
.L_120:
        /*0294*/ 	.byte	0x04, 0x11
        /*0296*/ 	.short	(.L_122 - .L_121)
	.align		4
.L_121:
        /*0298*/ 	.word	index@($__internal_18_$__cuda_sm70_shflsync_bfly_p)
        /*029c*/ 	.word	0x00000000


	//----- nvinfo : EIATTR_FRAME_SIZE
	.align		4
.L_122:
        /*02a0*/ 	.byte	0x04, 0x11
        /*02a2*/ 	.short	(.L_124 - .L_123)
	.align		4
.L_123:
        /*02a4*/ 	.word	index@(_ZN7cutlass13device_kernelIN5flash19enable_sm80_to_sm89INS1_16FlashAttnFwdSm80INS1_25CollectiveMainloopFwdSm80ILi8ELi1ELb0EN4cute5tupleIJNS5_1CILi128EEENS7_ILi64EEENS7_ILi192EEEEEELi192ENS_10bfloat16_tEfNS_4arch4Sm80ELb1ELb0ELb0ELb1ELb1ELb0ELb1ELb1EEENS1_21CollectiveEpilogueFwdINS6_IJS8_SA_S9_EEENS6_IJNS7_ILi1EEESI_SI_EEESC_SE_Li256ELb1ELb1ELb1ELb0EEENS1_36VarlenDynamicPersistentTileSchedulerILi128ELi64ELi256ELi256ELb1ELb1ELb0ELb1ELb1ELb1EEEEEEEEEvNT_6ParamsE)
        /*02a8*/ 	.word	0x00000018


	//----- nvinfo : EIATTR_REGCOUNT
	.align		4
.L_124:
        /*02ac*/ 	.byte	0x04, 0x2f
        /*02ae*/ 	.short	(.L_126 - .L_125)
	.align		4
.L_125:
        /*02b0*/ 	.word	index@(_ZN7cutlass13device_kernelIN5flash19enable_sm80_to_sm89INS1_16FlashAttnFwdSm80INS1_25CollectiveMainloopFwdSm80ILi8ELi1ELb0EN4cute5tupleIJNS5_1CILi128EEENS7_ILi64EEENS7_ILi192EEEEEELi192ENS_10bfloat16_tEfNS_4arch4Sm80ELb1ELb0ELb0ELb0ELb1ELb0ELb1ELb1EEENS1_21CollectiveEpilogueFwdINS6_IJS8_SA_S9_EEENS6_IJNS7_ILi1EEESI_SI_EEESC_SE_Li256ELb0ELb1ELb1ELb0EEENS1_30DynamicPersistentTileSchedulerILi256ELi256ELb1ELb1ELb0EEEEEEEEEvNT_6ParamsE)
        /*02b4*/ 	.word	0x000000ff


	//----- nvinfo : EIATTR_FRAME_SIZE
	.align		4
.L_126:
        /*02b8*/ 	.byte	0x04, 0x11
        /*02ba*/ 	.short	(.L_128 - .L_127)
	.align		4
.L_127:
        /*02bc*/ 	.word	index@($__internal_17_$__cuda_sm70_shflsync_idx_p)
        /*02c0*/ 	.word	0x00000000


	//----- nvinfo : EIATTR_FRAME_SIZE
	.align		4
.L_128:
        /*02c4*/ 	.byte	0x04, 0x11
        /*02c6*/ 	.short	(.L_130 - .L_129)
	.align		4
.L_129:
        /*02c8*/ 	.word	index@($__internal_16_$__cuda_sm70_shflsync_bfly_p)
        /*02cc*/ 	.word	0x00000000


	//----- nvinfo : EIATTR_FRAME_SIZE
	.align		4
.L_130:
        /*02d0*/ 	.byte	0x04, 0x11
        /*02d2*/ 	.short	(.L_132 - .L_131)
	.align		4
.L_131:
        /*02d4*/ 	.word	index@(_ZN7cutlass13device_kernelIN5flash19enable_sm80_to_sm89INS1_16FlashAttnFwdSm80INS1_25CollectiveMainloopFwdSm80ILi8ELi1ELb0EN4cute5tupleIJNS5_1CILi128EEENS7_ILi64EEENS7_ILi192EEEEEELi192ENS_10bfloat16_tEfNS_4arch4Sm80ELb1ELb0ELb0ELb0ELb1ELb0ELb1ELb1EEENS1_21CollectiveEpilogueFwdINS6_IJS8_SA_S9_EEENS6_IJNS7_ILi1EEESI_SI_EEESC_SE_Li256ELb0ELb1ELb1ELb0EEENS1_30DynamicPersistentTileSchedulerILi256ELi256ELb1ELb1ELb0EEEEEEEEEvNT_6ParamsE)
        /*02d8*/ 	.word	0x00000010


	//----- nvinfo : EIATTR_REGCOUNT
	.align		4
.L_132:
        /*02dc*/ 	.byte	0x04, 0x2f
        /*02de*/ 	.short	(.L_134 - .L_133)
	.align		4
.L_133:
        /*02e0*/ 	.word	index@(_ZN7cutlass13device_kernelIN5flash19enable_sm80_to_sm89INS1_16FlashAttnFwdSm80INS1_25CollectiveMainloopFwdSm80ILi8ELi1ELb0EN4cute5tupleIJNS5_1CILi128EEENS7_ILi64EEENS7_ILi192EEEEEELi192ENS_10bfloat16_tEfNS_4arch4Sm80ELb0ELb1ELb0ELb1ELb1ELb1ELb1ELb1EEENS1_21CollectiveEpilogueFwdINS6_IJS8_SA_S9_EEENS6_IJNS7_ILi1EEESI_SI_EEESC_SE_Li256ELb1ELb1ELb1ELb0EEENS1_36VarlenDynamicPersistentTileSchedulerILi128ELi64ELi256ELi256ELb1ELb1ELb0ELb1ELb0ELb1EEEEEEEEEvNT_6ParamsE)
        /*02e4*/ 	.word	0x000000ff


	//----- nvinfo : EIATTR_FRAME_SIZE
	.align		4
.L_134:
        /*02e8*/ 	.byte	0x04, 0x11
        /*02ea*/ 	.short	(.L_136 - .L_135)
	.align		4
.L_135:
        /*02ec*/ 	.word	index@($__internal_15_$__cuda_sm70_votesync_ballot)
        /*02f0*/ 	.word	0x00000000


	//----- nvinfo : EIATTR_FRAME_SIZE
	.align		4
.L_136:
        /*02f4*/ 	.byte	0x04, 0x11
        /*02f6*/ 	.short	(.L_138 - .L_137)
	.align		4
.L_137:
        /*02f8*/ 	.word	index@($__internal_14_$__cuda_sm70_shflsync_up_p)
        /*02fc*/ 	.word	0x00000000


	//----- nvinfo : EIATTR_FRAME_SIZE
	.align		4
.L_138:
        /*0300*/ 	.byte	0x04, 0x11
        /*0302*/ 	.short	(.L_140 - .L_139)
	.align		4
.L_139:
        /*0304*/ 	.word	index@($__internal_13_$__cuda_sm70_shflsync_idx_p)
        /*0308*/ 	.word	0x00000000


	//----- nvinfo : EIATTR_FRAME_SIZE
	.align		4
.L_140:
        /*030c*/ 	.byte	0x04, 0x11
        /*030e*/ 	.short	(.L_142 - .L_141)
	.align		4
.L_141:
        /*0310*/ 	.word	index@($__internal_12_$__cuda_sm70_shflsync_bfly_p)
        /*0314*/ 	.word	0x00000000


	//----- nvinfo : EIATTR_FRAME_SIZE
	.align		4
.L_142:
        /*0318*/ 	.byte	0x04, 0x11
        /*031a*/ 	.short	(.L_144 - .L_143)
	.align		4
.L_143:
        /*031c*/ 	.word	index@($_ZN7cutlass13device_kernelIN5flash19enable_sm80_to_sm89INS1_16FlashAttnFwdSm80INS1_25CollectiveMainloopFwdSm80ILi8ELi1ELb0EN4cute5tupleIJNS5_1CILi128EEENS7_ILi64EEENS7_ILi192EEEEEELi192ENS_10bfloat16_tEfNS_4arch4Sm80ELb0ELb1ELb0ELb1ELb1ELb1ELb1ELb1EEENS1_21CollectiveEpilogueFwdINS6_IJS8_SA_S9_EEENS6_IJNS7_ILi1EEESI_SI_EEESC_SE_Li256ELb1ELb1ELb1ELb0EEENS1_36VarlenDynamicPersistentTileSchedulerILi128ELi64ELi256ELi256ELb1ELb1ELb0ELb1ELb0ELb1EEEEEEEEEvNT_6ParamsE$_ZZN5flash25CollectiveMainloopFwdSm80ILi8ELi1ELb0EN4cute5tupleIJNS1_1CILi128EEENS3_ILi64EEENS3_ILi192EEEEEELi192EN7cutlass10bfloat16_tEfNS8_4arch4Sm80ELb0ELb1ELb0ELb1ELb1ELb1ELb1ELb1EE3mmaINS_16FlashAttnFwdSm80ISC_NS_21CollectiveEpilogueFwdINS2_IJS4_S6_S5_EEENS2_IJNS3_ILi1EEESH_SH_EEES9_SB_Li256ELb1ELb1ELb1ELb0EEENS_36VarlenDynamicPersistentTileSchedulerILi128ELi64ELi256ELi256ELb1ELb1ELb0ELb1ELb0ELb1EEEE13SharedStorageENS1_6TensorINS1_11ArrayEngineIfLm96EEENS1_6LayoutINS2_IJNS2_IJNS3_ILi2EEESS_EEESH_NS3_ILi24EEEEEENS2_IJNS2_IJSH_SS_EEENS3_ILi0EEENS3_ILi4EEEEEEEEEENS_7SoftmaxILi2ELi0EEEEEbRKNSC_6ParamsERT0_RT1_iRKNS_16SeqlenInfoQKNewKILb1ELb1EEENS2_IJiiiiEEERT_ENKUlvE_clEv)
        /*0320*/ 	.word	0x00000000


	//----- nvinfo : EIATTR_FRAME_SIZE
	.align		4
.L_144:
        /*0324*/ 	.byte	0x04, 0x11
        /*0326*/ 	.short	(.L_146 - .L_145)
	.align		4
.L_145:
        /*0328*/ 	.word	index@(_ZN7cutlass13device_kernelIN5flash19enable_sm80_to_sm89INS1_16FlashAttnFwdSm80INS1_25CollectiveMainloopFwdSm80ILi8ELi1ELb0EN4cute5tupleIJNS5_1CILi128EEENS7_ILi64EEENS7_ILi192EEEEEELi192ENS_10bfloat16_tEfNS_4arch4Sm80ELb0ELb1ELb0ELb1ELb1ELb1ELb1ELb1EEENS1_21CollectiveEpilogueFwdINS6_IJS8_SA_S9_EEENS6_IJNS7_ILi1EEESI_SI_EEESC_SE_Li256ELb1ELb1ELb1ELb0EEENS1_36VarlenDynamicPersistentTileSchedulerILi128ELi64ELi256ELi256ELb1ELb1ELb0ELb1ELb0ELb1EEEEEEEEEvNT_6ParamsE)
        /*032c*/ 	.word	0x00000170


	//----- nvinfo : EIATTR_REGCOUNT
	.align		4
.L_146:
        /*0330*/ 	.byte	0x04, 0x2f
        /*0332*/ 	.short	(.L_148 - .L_147)
	.align		4
.L_147:
        /*0334*/ 	.word	index@(_ZN7cutlass13device_kernelIN5flash19enable_sm80_to_sm89INS1_16FlashAttnFwdSm80INS1_25CollectiveMainloopFwdSm80ILi8ELi1ELb0EN4cute5tupleIJNS5_1CILi128EEENS7_ILi64EEENS7_ILi192EEEEEELi192ENS_10bfloat16_tEfNS_4arch4Sm80ELb0ELb1ELb0ELb1ELb1ELb0ELb1ELb1EEENS1_21CollectiveEpilogueFwdINS6_IJS8_SA_S9_EEENS6_IJNS7_ILi1EEESI_SI_EEESC_SE_Li256ELb1ELb1ELb1ELb0EEENS1_36VarlenDynamicPersistentTileSchedulerILi128ELi64ELi256ELi256ELb1ELb1ELb0ELb1ELb0ELb1EEEEEEEEEvNT_6ParamsE)
        /*0338*/ 	.word	0x000000ff


	//----- nvinfo : EIATTR_FRAME_SIZE
	.align		4
.L_148:
        /*033c*/ 	.byte	0x04, 0x11
        /*033e*/ 	.short	(.L_150 - .L_149)
	.align		4
.L_149:
        /*0340*/ 	.word	index@($__internal_11_$__cuda_sm70_votesync_ballot)
        /*0344*/ 	.word	0x00000000


	//----- nvinfo : EIATTR_FRAME_SIZE
	.align		4
.L_150:
        /*0348*/ 	.byte	0x04, 0x11
        /*034a*/ 	.short	(.L_152 - .L_151)
	.align		4
.L_151:
        /*034c*/ 	.word	index@($__internal_10_$__cuda_sm70_shflsync_up_p)
        /*0350*/ 	.word	0x00000000


	//----- nvinfo : EIATTR_FRAME_SIZE
	.align		4
.L_152:
        /*0354*/ 	.byte	0x04, 0x11
        /*0356*/ 	.short	(.L_154 - .L_153)
	.align		4
.L_153:
        /*0358*/ 	.word	index@($__internal_9_$__cuda_sm70_shflsync_idx_p)
        /*035c*/ 	.word	0x00000000


	//----- nvinfo : EIATTR_FRAME_SIZE
	.align		4
.L_154:
        /*0360*/ 	.byte	0x04, 0x11
        /*0362*/ 	.short	(.L_156 - .L_155)
	.align		4
.L_155:
        /*0364*/ 	.word	index@($__internal_8_$__cuda_sm70_shflsync_bfly_p)
        /*0368*/ 	.word	0x00000000


	//----- nvinfo : EIATTR_FRAME_SIZE
	.align		4
.L_156:
        /*036c*/ 	.byte	0x04, 0x11
        /*036e*/ 	.short	(.L_158 - .L_157)
	.align		4
.L_157:
        /*0370*/ 	.word	index@(_ZN7cutlass13device_kernelIN5flash19enable_sm80_to_sm89INS1_16FlashAttnFwdSm80INS1_25CollectiveMainloopFwdSm80ILi8ELi1ELb0EN4cute5tupleIJNS5_1CILi128EEENS7_ILi64EEENS7_ILi192EEEEEELi192ENS_10bfloat16_tEfNS_4arch4Sm80ELb0ELb1ELb0ELb1ELb1ELb0ELb1ELb1EEENS1_21CollectiveEpilogueFwdINS6_IJS8_SA_S9_EEENS6_IJNS7_ILi1EEESI_SI_EEESC_SE_Li256ELb1ELb1ELb1ELb0EEENS1_36VarlenDynamicPersistentTileSchedulerILi128ELi64ELi256ELi256ELb1ELb1ELb0ELb1ELb0ELb1EEEEEEEEEvNT_6ParamsE)
        /*0374*/ 	.word	0x00000018


	//----- nvinfo : EIATTR_REGCOUNT
	.align		4
.L_158:
        /*0378*/ 	.byte	0x04, 0x2f
        /*037a*/ 	.short	(.L_160 - .L_159)
	.align		4
.L_159:
        /*037c*/ 	.word	index@(_ZN7cutlass13device_kernelIN5flash19enable_sm80_to_sm89INS1_16FlashAttnFwdSm80INS1_25CollectiveMainloopFwdSm80ILi8ELi1ELb0EN4cute5tupleIJNS5_1CILi128EEENS7_ILi64EEENS7_ILi192EEEEEELi192ENS_10bfloat16_tEfNS_4arch4Sm80ELb0ELb1ELb0ELb0ELb1ELb0ELb1ELb1EEENS1_21CollectiveEpilogueFwdINS6_IJS8_SA_S9_EEENS6_IJNS7_ILi1EEESI_SI_EEESC_SE_Li256ELb0ELb1ELb1ELb0EEENS1_19SingleTileSchedulerILb0ELb1ELb1ELi128EEEEEEEEEvNT_6ParamsE)
        /*0380*/ 	.word	0x000000eb


	//----- nvinfo : EIATTR_FRAME_SIZE
	.align		4
.L_160:
        /*0384*/ 	.byte	0x04, 0x11
        /*0386*/ 	.short	(.L_162 - .L_161)
	.align		4
.L_161:
        /*0388*/ 	.word	index@(_ZN7cutlass13device_kernelIN5flash19enable_sm80_to_sm89INS1_16FlashAttnFwdSm80INS1_25CollectiveMainloopFwdSm80ILi8ELi1ELb0EN4cute5tupleIJNS5_1CILi128EEENS7_ILi64EEENS7_ILi192EEEEEELi192ENS_10bfloat16_tEfNS_4arch4Sm80ELb0ELb1ELb0ELb0ELb1ELb0ELb1ELb1EEENS1_21CollectiveEpilogueFwdINS6_IJS8_SA_S9_EEENS6_IJNS7_ILi1EEESI_SI_EEESC_SE_Li256ELb0ELb1ELb1ELb0EEENS1_19SingleTileSchedulerILb0ELb1ELb1ELi128EEEEEEEEEvNT_6ParamsE)
        /*038c*/ 	.word	0x00000000


	//----- nvinfo : EIATTR_REGCOUNT
	.align		4
.L_162:
        /*0390*/ 	.byte	0x04, 0x2f
        /*0392*/ 	.short	(.L_164 - .L_163)
	.align		4
.L_163:
        /*0394*/ 	.word	index@(_ZN7cutlass13device_kernelIN5flash19enable_sm80_to_sm89INS1_16FlashAttnFwdSm80INS1_25CollectiveMainloopFwdSm80ILi8ELi1ELb0EN4cute5tupleIJNS5_1CILi128EEENS7_ILi64EEENS7_ILi192EEEEEELi192ENS_10bfloat16_tEfNS_4arch4Sm80ELb0ELb0ELb0ELb1ELb1ELb1ELb1ELb1EEENS1_21CollectiveEpilogueFwdINS6_IJS8_SA_S9_EEENS6_IJNS7_ILi1EEESI_SI_EEESC_SE_Li256ELb1ELb1ELb1ELb0EEENS1_36VarlenDynamicPersistentTileSchedulerILi128ELi64ELi256ELi256ELb1ELb1ELb0ELb0ELb1ELb1EEEEEEEEEvNT_6ParamsE)
        /*0398*/ 	.word	0x000000ff


	//----- nvinfo : EIATTR_FRAME_SIZE
	.align		4
.L_164:
        /*039c*/ 	.byte	0x04, 0x11
        /*039e*/ 	.short	(.L_166 - .L_165)
	.align		4
.L_165:
        /*03a0*/ 	.word	index@($__internal_7_$__cuda_sm70_votesync_ballot)
        /*03a4*/ 	.word	0x00000000


	//----- nvinfo : EIATTR_FRAME_SIZE
	.align		4
.L_166:
        /*03a8*/ 	.byte	0x04, 0x11
        /*03aa*/ 	.short	(.L_168 - .L_167)
	.align		4
.L_167:
        /*03ac*/ 	.word	index@($__internal_6_$__cuda_sm70_shflsync_up_p)
        /*03b0*/ 	.word	0x00000000


	//----- nvinfo : EIATTR_FRAME_SIZE
	.align		4
.L_168:
        /*03b4*/ 	.byte	0x04, 0x11
        /*03b6*/ 	.short	(.L_170 - .L_169)
	.align		4
.L_169:
        /*03b8*/ 	.word	index@($__internal_5_$__cuda_sm70_shflsync_idx_p)
        /*03bc*/ 	.word	0x00000000


	//----- nvinfo : EIATTR_FRAME_SIZE
	.align		4
.L_170:
        /*03c0*/ 	.byte	0x04, 0x11
        /*03c2*/ 	.short	(.L_172 - .L_171)
	.align		4
.L_171:
        /*03c4*/ 	.word	index@($__internal_4_$__cuda_sm70_shflsync_bfly_p)
        /*03c8*/ 	.word	0x00000000


	//----- nvinfo : EIATTR_FRAME_SIZE
	.align		4
.L_172:
        /*03cc*/ 	.byte	0x04, 0x11
        /*03ce*/ 	.short	(.L_174 - .L_173)
	.align		4
.L_173:
        /*03d0*/ 	.word	index@(_ZN7cutlass13device_kernelIN5flash19enable_sm80_to_sm89INS1_16FlashAttnFwdSm80INS1_25CollectiveMainloopFwdSm80ILi8ELi1ELb0EN4cute5tupleIJNS5_1CILi128EEENS7_ILi64EEENS7_ILi192EEEEEELi192ENS_10bfloat16_tEfNS_4arch4Sm80ELb0ELb0ELb0ELb1ELb1ELb1ELb1ELb1EEENS1_21CollectiveEpilogueFwdINS6_IJS8_SA_S9_EEENS6_IJNS7_ILi1EEESI_SI_EEESC_SE_Li256ELb1ELb1ELb1ELb0EEENS1_36VarlenDynamicPersistentTileSchedulerILi128ELi64ELi256ELi256ELb1ELb1ELb0ELb0ELb1ELb1EEEEEEEEEvNT_6ParamsE)
        /*03d4*/ 	.word	0x00000060


	//----- nvinfo : EIATTR_REGCOUNT
	.align		4
.L_174:
        /*03d8*/ 	.byte	0x04, 0x2f
        /*03da*/ 	.short	(.L_176 - .L_175)
	.align		4
.L_175:
        /*03dc*/ 	.word	index@(_ZN7cutlass13device_kernelIN5flash19enable_sm80_to_sm89INS1_16FlashAttnFwdSm80INS1_25CollectiveMainloopFwdSm80ILi8ELi1ELb0EN4cute5tupleIJNS5_1CILi128EEENS7_ILi64EEENS7_ILi192EEEEEELi192ENS_10bfloat16_tEfNS_4arch4Sm80ELb0ELb0ELb0ELb1ELb1ELb0ELb1ELb1EEENS1_21CollectiveEpilogueFwdINS6_IJS8_SA_S9_EEENS6_IJNS7_ILi1EEESI_SI_EEESC_SE_Li256ELb1ELb1ELb1ELb0EEENS1_36VarlenDynamicPersistentTileSchedulerILi128ELi64ELi256ELi256ELb1ELb1ELb0ELb0ELb1ELb1EEEEEEEEEvNT_6ParamsE)
        /*03e0*/ 	.word	0x000000ff


	//----- nvinfo : EIATTR_FRAME_SIZE
	.align		4
.L_176:
        /*03e4*/ 	.byte	0x04, 0x11
        /*03e6*/ 	.short	(.L_178 - .L_177)
	.align		4
.L_177:
        /*03e8*/ 	.word	index@($__internal_3_$__cuda_sm70_votesync_ballot)
        /*03ec*/ 	.word	0x00000000


	//----- nvinfo : EIATTR_FRAME_SIZE
	.align		4
.L_178:
        /*03f0*/ 	.byte	0x04, 0x11
        /*03f2*/ 	.short	(.L_180 - .L_179)
	.align		4
.L_179:
        /*03f4*/ 	.word	index@($__internal_2_$__cuda_sm70_shflsync_up_p)
        /*03f8*/ 	.word	0x00000000


	//----- nvinfo : EIATTR_FRAME_SIZE
	.align		4
.L_180:
        /*03fc*/ 	.byte	0x04, 0x11
        /*03fe*/ 	.short	(.L_182 - .L_181)
	.align		4
.L_181:
        /*0400*/ 	.word	index@($__internal_1_$__cuda_sm70_shflsync_idx_p)
        /*0404*/ 	.word	0x00000000


	//----- nvinfo : EIATTR_FRAME_SIZE
	.align		4
.L_182:
        /*0408*/ 	.byte	0x04, 0x11
        /*040a*/ 	.short	(.L_184 - .L_183)
	.align		4
.L_183:
        /*040c*/ 	.word	index@($__internal_0_$__cuda_sm70_shflsync_bfly_p)
        /*0410*/ 	.word	0x00000000


	//----- nvinfo : EIATTR_FRAME_SIZE
	.align		4
.L_184:
        /*0414*/ 	.byte	0x04, 0x11
        /*0416*/ 	.short	(.L_186 - .L_185)
	.align		4
.L_185:
        /*0418*/ 	.word	index@(_ZN7cutlass13device_kernelIN5flash19enable_sm80_to_sm89INS1_16FlashAttnFwdSm80INS1_25CollectiveMainloopFwdSm80ILi8ELi1ELb0EN4cute5tupleIJNS5_1CILi128EEENS7_ILi64EEENS7_ILi192EEEEEELi192ENS_10bfloat16_tEfNS_4arch4Sm80ELb0ELb0ELb0ELb1ELb1ELb0ELb1ELb1EEENS1_21CollectiveEpilogueFwdINS6_IJS8_SA_S9_EEENS6_IJNS7_ILi1EEESI_SI_EEESC_SE_Li256ELb1ELb1ELb1ELb0EEENS1_36VarlenDynamicPersistentTileSchedulerILi128ELi64ELi256ELi256ELb1ELb1ELb0ELb0ELb1ELb1EEEEEEEEEvNT_6ParamsE)
        /*041c*/ 	.word	0x00000018


	//----- nvinfo : EIATTR_REGCOUNT
	.align		4
.L_186:
        /*0420*/ 	.byte	0x04, 0x2f
        /*0422*/ 	.short	(.L_188 - .L_187)
	.align		4
.L_187:
        /*0424*/ 	.word	index@(_ZN7cutlass13device_kernelIN5flash19enable_sm80_to_sm89INS1_16FlashAttnFwdSm80INS1_25CollectiveMainloopFwdSm80ILi8ELi1ELb0EN4cute5tupleIJNS5_1CILi128EEENS7_ILi64EEENS7_ILi192EEEEEELi192ENS_10bfloat16_tEfNS_4arch4Sm80ELb0ELb0ELb0ELb0ELb1ELb0ELb1ELb1EEENS1_21CollectiveEpilogueFwdINS6_IJS8_SA_S9_EEENS6_IJNS7_ILi1EEESI_SI_EEESC_SE_Li256ELb0ELb1ELb1ELb0EEENS1_19SingleTileSchedulerILb0ELb1ELb1ELi128EEEEEEEEEvNT_6ParamsE)
        /*0428*/ 	.word	0x000000e2


	//----- nvinfo : EIATTR_FRAME_SIZE
	.align		4
.L_188:
        /*042c*/ 	.byte	0x04, 0x11
        /*042e*/ 	.short	(.L_190 - .L_189)
	.align		4
.L_189:
        /*0430*/ 	.word	index@(_ZN7cutlass13device_kernelIN5flash19enable_sm80_to_sm89INS1_16FlashAttnFwdSm80INS1_25CollectiveMainloopFwdSm80ILi8ELi1ELb0EN4cute5tupleIJNS5_1CILi128EEENS7_ILi64EEENS7_ILi192EEEEEELi192ENS_10bfloat16_tEfNS_4arch4Sm80ELb0ELb0ELb0ELb0ELb1ELb0ELb1ELb1EEENS1_21CollectiveEpilogueFwdINS6_IJS8_SA_S9_EEENS6_IJNS7_ILi1EEESI_SI_EEESC_SE_Li256ELb0ELb1ELb1ELb0EEENS1_19SingleTileSchedulerILb0ELb1ELb1ELi128EEEEEEEEEvNT_6ParamsE)
        /*0434*/ 	.word	0x00000000


	//----- nvinfo : EIATTR_MIN_STACK_SIZE
	.align		4
.L_190:
        /*0438*/ 	.byte	0x04, 0x12
        /*043a*/ 	.short	(.L_192 - .L_191)
	.align		4
.L_191:
        /*043c*/ 	.word	index@(_ZN7cutlass13device_kernelIN5flash19enable_sm80_to_sm89INS1_16FlashAttnFwdSm80INS1_25CollectiveMainloopFwdSm80ILi8ELi1ELb0EN4cute5tupleIJNS5_1CILi128EEENS7_ILi64EEENS7_ILi192EEEEEELi192ENS_10bfloat16_tEfNS_4arch4Sm80ELb0ELb0ELb0ELb0ELb1ELb0ELb1ELb1EEENS1_21CollectiveEpilogueFwdINS6_IJS8_SA_S9_EEENS6_IJNS7_ILi1EEESI_SI_EEESC_SE_Li256ELb0ELb1ELb1ELb0EEENS1_19SingleTileSchedulerILb0ELb1ELb1ELi128EEEEEEEEEvNT_6ParamsE)
        /*0440*/ 	.word	0x00000000


	//----- nvinfo : EIATTR_MIN_STACK_SIZE
	.align		4
.L_192:
        /*0444*/ 	.byte	0x04, 0x12
        /*0446*/ 	.short	(.L_194 - .L_193)
	.align		4
.L_193:
        /*0448*/ 	.word	index@(_ZN7cutlass13device_kernelIN5flash19enable_sm80_to_sm89INS1_16FlashAttnFwdSm80INS1_25CollectiveMainloopFwdSm80ILi8ELi1ELb0EN4cute5tupleIJNS5_1CILi128EEENS7_ILi64EEENS7_ILi192EEEEEELi192ENS_10bfloat16_tEfNS_4arch4Sm80ELb0ELb0ELb0ELb1ELb1ELb0ELb1ELb1EEENS1_21CollectiveEpilogueFwdINS6_IJS8_SA_S9_EEENS6_IJNS7_ILi1EEESI_SI_EEESC_SE_Li256ELb1ELb1ELb1ELb0EEENS1_36VarlenDynamicPersistentTileSchedulerILi128ELi64ELi256ELi256ELb1ELb1ELb0ELb0ELb1ELb1EEEEEEEEEvNT_6ParamsE)
        /*044c*/ 	.word	0x00000018


	//----- nvinfo : EIATTR_MIN_STACK_SIZE
	.align		4
.L_194:
        /*0450*/ 	.byte	0x04, 0x12
        /*0452*/ 	.short	(.L_196 - .L_195)
	.align		4
.L_195:
        /*0454*/ 	.word	index@(_ZN7cutlass13device_kernelIN5flash19enable_sm80_to_sm89INS1_16FlashAttnFwdSm80INS1_25CollectiveMainloopFwdSm80ILi8ELi1ELb0EN4cute5tupleIJNS5_1CILi128EEENS7_ILi64EEENS7_ILi192EEEEEELi192ENS_10bfloat16_tEfNS_4arch4Sm80ELb0ELb0ELb0ELb1ELb1ELb1ELb1ELb1EEENS1_21CollectiveEpilogueFwdINS6_IJS8_SA_S9_EEENS6_IJNS7_ILi1EEESI_SI_EEESC_SE_Li256ELb1ELb1ELb1ELb0EEENS1_36VarlenDynamicPersistentTileSchedulerILi128ELi64ELi256ELi256ELb1ELb1ELb0ELb0ELb1ELb1EEEEEEEEEvNT_6ParamsE)
        /*0458*/ 	.word	0x00000060


	//----- nvinfo : EIATTR_MIN_STACK_SIZE
	.align		4
.L_196:
        /*045c*/ 	.byte	0x04, 0x12
        /*045e*/ 	.short	(.L_198 - .L_197)
	.align		4
.L_197:
        /*0460*/ 	.word	index@(_ZN7cutlass13device_kernelIN5flash19enable_sm80_to_sm89INS1_16FlashAttnFwdSm80INS1_25CollectiveMainloopFwdSm80ILi8ELi1ELb0EN4cute5tupleIJNS5_1CILi128EEENS7_ILi64EEENS7_ILi192EEEEEELi192ENS_10bfloat16_tEfNS_4arch4Sm80ELb0ELb1ELb0ELb0ELb1ELb0ELb1ELb1EEENS1_21CollectiveEpilogueFwdINS6_IJS8_SA_S9_EEENS6_IJNS7_ILi1EEESI_SI_EEESC_SE_Li256ELb0ELb1ELb1ELb0EEENS1_19SingleTileSchedulerILb0ELb1ELb1ELi128EEEEEEEEEvNT_6ParamsE)
        /*0464*/ 	.word	0x00000000


	//----- nvinfo : EIATTR_MIN_STACK_SIZE
	.align		4
.L_198:
        /*0468*/ 	.byte	0x04, 0x12
        /*046a*/ 	.short	(.L_200 - .L_199)
	.align		4
.L_199:
        /*046c*/ 	.word	index@(_ZN7cutlass13device_kernelIN5flash19enable_sm80_to_sm89INS1_16FlashAttnFwdSm80INS1_25CollectiveMainloopFwdSm80ILi8ELi1ELb0EN4cute5tupleIJNS5_1CILi128EEENS7_ILi64EEENS7_ILi192EEEEEELi192ENS_10bfloat16_tEfNS_4arch4Sm80ELb0ELb1ELb0ELb1ELb1ELb0ELb1ELb1EEENS1_21CollectiveEpilogueFwdINS6_IJS8_SA_S9_EEENS6_IJNS7_ILi1EEESI_SI_EEESC_SE_Li256ELb1ELb1ELb1ELb0EEENS1_36VarlenDynamicPersistentTileSchedulerILi128ELi64ELi256ELi256ELb1ELb1ELb0ELb1ELb0ELb1EEEEEEEEEvNT_6ParamsE)
        /*0470*/ 	.word	0x00000018


	//----- nvinfo : EIATTR_MIN_STACK_SIZE
	.align		4
.L_200:
        /*0474*/ 	.byte	0x04, 0x12
        /*0476*/ 	.short	(.L_202 - .L_201)
	.align		4
.L_201:
        /*0478*/ 	.word	index@(_ZN7cutlass13device_kernelIN5flash19enable_sm80_to_sm89INS1_16FlashAttnFwdSm80INS1_25CollectiveMainloopFwdSm80ILi8ELi1ELb0EN4cute5tupleIJNS5_1CILi128EEENS7_ILi64EEENS7_ILi192EEEEEELi192ENS_10bfloat16_tEfNS_4arch4Sm80ELb0ELb1ELb0ELb1ELb1ELb1ELb1ELb1EEENS1_21CollectiveEpilogueFwdINS6_IJS8_SA_S9_EEENS6_IJNS7_ILi1EEESI_SI_EEESC_SE_Li256ELb1ELb1ELb1ELb0EEENS1_36VarlenDynamicPersistentTileSchedulerILi128ELi64ELi256ELi256ELb1ELb1ELb0ELb1ELb0ELb1EEEEEEEEEvNT_6ParamsE)
        /*047c*/ 	.word	0x00000170


	//----- nvinfo : EIATTR_MIN_STACK_SIZE
	.align		4
.L_202:
        /*0480*/ 	.byte	0x04, 0x12
        /*0482*/ 	.short	(.L_204 - .L_203)
	.align		4
.L_203:
        /*0484*/ 	.word	index@(_ZN7cutlass13device_kernelIN5flash19enable_sm80_to_sm89INS1_16FlashAttnFwdSm80INS1_25CollectiveMainloopFwdSm80ILi8ELi1ELb0EN4cute5tupleIJNS5_1CILi128EEENS7_ILi64EEENS7_ILi192EEEEEELi192ENS_10bfloat16_tEfNS_4arch4Sm80ELb1ELb0ELb0ELb0ELb1ELb0ELb1ELb1EEENS1_21CollectiveEpilogueFwdINS6_IJS8_SA_S9_EEENS6_IJNS7_ILi1EEESI_SI_EEESC_SE_Li256ELb0ELb1ELb1ELb0EEENS1_30DynamicPersistentTileSchedulerILi256ELi256ELb1ELb1ELb0EEEEEEEEEvNT_6ParamsE)
        /*0488*/ 	.word	0x00000010


	//----- nvinfo : EIATTR_MIN_STACK_SIZE
	.align		4
.L_204:
        /*048c*/ 	.byte	0x04, 0x12
        /*048e*/ 	.short	(.L_206 - .L_205)
	.align		4
.L_205:
        /*0490*/ 	.word	index@(_ZN7cutlass13device_kernelIN5flash19enable_sm80_to_sm89INS1_16FlashAttnFwdSm80INS1_25CollectiveMainloopFwdSm80ILi8ELi1ELb0EN4cute5tupleIJNS5_1CILi128EEENS7_ILi64EEENS7_ILi192EEEEEELi192ENS_10bfloat16_tEfNS_4arch4Sm80ELb1ELb0ELb0ELb1ELb1ELb0ELb1ELb1EEENS1_21CollectiveEpilogueFwdINS6_IJS8_SA_S9_EEENS6_IJNS7_ILi1EEESI_SI_EEESC_SE_Li256ELb1ELb1ELb1ELb0EEENS1_36VarlenDynamicPersistentTileSchedulerILi128ELi64ELi256ELi256ELb1ELb1ELb0ELb1ELb1ELb1EEEEEEEEEvNT_6ParamsE)
        /*0494*/ 	.word	0x00000018


	//----- nvinfo : EIATTR_MIN_STACK_SIZE
	.align		4
.L_206:
        /*0498*/ 	.byte	0x04, 0x12
        /*049a*/ 	.short	(.L_208 - .L_207)
	.align		4
.L_207:
        /*049c*/ 	.word	index@(_ZN7cutlass13device_kernelIN5flash19enable_sm80_to_sm89INS1_16FlashAttnFwdSm80INS1_25CollectiveMainloopFwdSm80ILi8ELi1ELb0EN4cute5tupleIJNS5_1CILi128EEENS7_ILi64EEENS7_ILi192EEEEEELi192ENS_10bfloat16_tEfNS_4arch4Sm80ELb1ELb0ELb0ELb1ELb1ELb1ELb1ELb1EEENS1_21CollectiveEpilogueFwdINS6_IJS8_SA_S9_EEENS6_IJNS7_ILi1EEESI_SI_EEESC_SE_Li256ELb1ELb1ELb1ELb0EEENS1_36VarlenDynamicPersistentTileSchedulerILi128ELi64ELi256ELi256ELb1ELb1ELb0ELb1ELb1ELb1EEEEEEEEEvNT_6ParamsE)
        /*04a0*/ 	.word	0x00000060


	//----- nvinfo : EIATTR_MIN_STACK_SIZE
	.align		4
.L_208:
        /*04a4*/ 	.byte	0x04, 0x12
        /*04a6*/ 	.short	(.L_210 - .L_209)
	.align		4
.L_209:
        /*04a8*/ 	.word	index@(_ZN7cutlass13device_kernelIN5flash19enable_sm80_to_sm89INS1_16FlashAttnFwdSm80INS1_25CollectiveMainloopFwdSm80ILi8ELi2ELb0EN4cute5tupleIJNS5_1CILi128EEENS7_ILi64EEENS7_ILi192EEEEEELi192ENS_10bfloat16_tEfNS_4arch4Sm80ELb0ELb0ELb0ELb0ELb1ELb0ELb1ELb1EEENS1_21CollectiveEpilogueFwdINS6_IJS8_SA_S9_EEENS6_IJNS7_ILi1EEESI_SI_EEESC_SE_Li256ELb0ELb1ELb1ELb0EEENS1_19SingleTileSchedulerILb0ELb1ELb1ELi128EEEEEEEEEvNT_6ParamsE)
        /*04ac*/ 	.word	0x00000000


	//----- nvinfo : EIATTR_MIN_STACK_SIZE
	.align		4
.L_210:
        /*04b0*/ 	.byte	0x04, 0x12
        /*04b2*/ 	.short	(.L_212 - .L_211)
	.align		4
.L_211:
        /*04b4*/ 	.word	index@(_ZN7cutlass13device_kernelIN5flash19enable_sm80_to_sm89INS1_16FlashAttnFwdSm80INS1_25CollectiveMainloopFwdSm80ILi8ELi2ELb0EN4cute5tupleIJNS5_1CILi128EEENS7_ILi64EEENS7_ILi192EEEEEELi192ENS_10bfloat16_tEfNS_4arch4Sm80ELb0ELb0ELb0ELb1ELb1ELb0ELb1ELb1EEENS1_21CollectiveEpilogueFwdINS6_IJS8_SA_S9_EEENS6_IJNS7_ILi1EEESI_SI_EEESC_SE_Li256ELb1ELb1ELb1ELb0EEENS1_36VarlenDynamicPersistentTileSchedulerILi128ELi64ELi256ELi256ELb1ELb1ELb0ELb0ELb1ELb1EEEEEEEEEvNT_6ParamsE)
        /*04b8*/ 	.word	0x00000010


	//----- nvinfo : EIATTR_MIN_STACK_SIZE
	.align		4
.L_212:
        /*04bc*/ 	.byte	0x04, 0x12
        /*04be*/ 	.short	(.L_214 - .L_213)
	.align		4
.L_213:
        /*04c0*/ 	.word	index@(_ZN7cutlass13device_kernelIN5flash19enable_sm80_to_sm89INS1_16FlashAttnFwdSm80INS1_25CollectiveMainloopFwdSm80ILi8ELi2ELb0EN4cute5tupleIJNS5_1CILi128EEENS7_ILi64EEENS7_ILi192EEEEEELi192ENS_10bfloat16_tEfNS_4arch4Sm80ELb0ELb0ELb0ELb1ELb1ELb1ELb1ELb1EEENS1_21CollectiveEpilogueFwdINS6_IJS8_SA_S9_EEENS6_IJNS7_ILi1EEESI_SI_EEESC_SE_Li256ELb1ELb1ELb1ELb0EEENS1_36VarlenDynamicPersistentTileSchedulerILi128ELi64ELi256ELi256ELb1ELb1ELb0ELb0ELb1ELb1EEEEEEEEEvNT_6ParamsE)
        /*04c4*/ 	.word	0x00000050


	//----- nvinfo : EIATTR_MIN_STACK_SIZE
	.align		4
.L_214:
        /*04c8*/ 	.byte	0x04, 0x12
        /*04ca*/ 	.short	(.L_216 - .L_215)
	.align		4
.L_215:
        /*04cc*/ 	.word	index@(_ZN7cutlass13device_kernelIN5flash19enable_sm80_to_sm89INS1_16FlashAttnFwdSm80INS1_25CollectiveMainloopFwdSm80ILi8ELi2ELb0EN4cute5tupleIJNS5_1CILi128EEENS7_ILi64EEENS7_ILi192EEEEEELi192ENS_10bfloat16_tEfNS_4arch4Sm80ELb0ELb1ELb0ELb0ELb1ELb0ELb1ELb1EEENS1_21CollectiveEpilogueFwdINS6_IJS8_SA_S9_EEENS6_IJNS7_ILi1EEESI_SI_EEESC_SE_Li256ELb0ELb1ELb1ELb0EEENS1_19SingleTileSchedulerILb0ELb1ELb1ELi128EEEEEEEEEvNT_6ParamsE)
        /*04d0*/ 	.word	0x00000000


	//----- nvinfo : EIATTR_MIN_STACK_SIZE
	.align		4
.L_216:
        /*04d4*/ 	.byte	0x04, 0x12
        /*04d6*/ 	.short	(.L_218 - .L_217)
	.align		4
.L_217:
        /*04d8*/ 	.word	index@(_ZN7cutlass13device_kernelIN5flash19enable_sm80_to_sm89INS1_16FlashAttnFwdSm80INS1_25CollectiveMainloopFwdSm80ILi8ELi2ELb0EN4cute5tupleIJNS5_1CILi128EEENS7_ILi64EEENS7_ILi192EEEEEELi192ENS_10bfloat16_tEfNS_4arch4Sm80ELb0ELb1ELb0ELb1ELb1ELb0ELb1ELb1EEENS1_21CollectiveEpilogueFwdINS6_IJS8_SA_S9_EEENS6_IJNS7_ILi1EEESI_SI_EEESC_SE_Li256ELb1ELb1ELb1ELb0EEENS1_36VarlenDynamicPersistentTileSchedulerILi128ELi64ELi256ELi256ELb1ELb1ELb0ELb1ELb0ELb1EEEEEEEEEvNT_6ParamsE)
        /*04dc*/ 	.word	0x00000010


	//----- nvinfo : EIATTR_MIN_STACK_SIZE
	.align		4
.L_218:
        /*04e0*/ 	.byte	0x04, 0x12
        /*04e2*/ 	.short	(.L_220 - .L_219)
	.align		4
.L_219:
        /*04e4*/ 	.word	index@(_ZN7cutlass13device_kernelIN5flash19enable_sm80_to_sm89INS1_16FlashAttnFwdSm80INS1_25CollectiveMainloopFwdSm80ILi8ELi2ELb0EN4cute5tupleIJNS5_1CILi128EEENS7_ILi64EEENS7_ILi192EEEEEELi192ENS_10bfloat16_tEfNS_4arch4Sm80ELb0ELb1ELb0ELb1ELb1ELb1ELb1ELb1EEENS1_21CollectiveEpilogueFwdINS6_IJS8_SA_S9_EEENS6_IJNS7_ILi1EEESI_SI_EEESC_SE_Li256ELb1ELb1ELb1ELb0EEENS1_36VarlenDynamicPersistentTileSchedulerILi128ELi64ELi256ELi256ELb1ELb1ELb0ELb1ELb0ELb1EEEEEEEEEvNT_6ParamsE)
        /*04e8*/ 	.word	0x00000130


	//----- nvinfo : EIATTR_MIN_STACK_SIZE
	.align		4
.L_220:
        /*04ec*/ 	.byte	0x04, 0x12
        /*04ee*/ 	.short	(.L_222 - .L_221)
	.align		4
.L_221:
        /*04f0*/ 	.word	index@(_ZN7cutlass13device_kernelIN5flash19enable_sm80_to_sm89INS1_16FlashAttnFwdSm80INS1_25CollectiveMainloopFwdSm80ILi8ELi2ELb0EN4cute5tupleIJNS5_1CILi128EEENS7_ILi64EEENS7_ILi192EEEEEELi192ENS_10bfloat16_tEfNS_4arch4Sm80ELb1ELb0ELb0ELb0ELb1ELb0ELb1ELb1EEENS1_21CollectiveEpilogueFwdINS6_IJS8_SA_S9_EEENS6_IJNS7_ILi1EEESI_SI_EEESC_SE_Li256ELb0ELb1ELb1ELb0EEENS1_30DynamicPersistentTileSchedulerILi256ELi256ELb1ELb1ELb0EEEEEEEEEvNT_6ParamsE)
        /*04f4*/ 	.word	0x00000010


	//----- nvinfo : EIATTR_MIN_STACK_SIZE
	.align		4
.L_222:
        /*04f8*/ 	.byte	0x04, 0x12
        /*04fa*/ 	.short	(.L_224 - .L_223)
	.align		4
.L_223:
        /*04fc*/ 	.word	index@(_ZN7cutlass13device_kernelIN5flash19enable_sm80_to_sm89INS1_16FlashAttnFwdSm80INS1_25CollectiveMainloopFwdSm80ILi8ELi2ELb0EN4cute5tupleIJNS5_1CILi128EEENS7_ILi64EEENS7_ILi192EEEEEELi192ENS_10bfloat16_tEfNS_4arch4Sm80ELb1ELb0ELb0ELb1ELb1ELb0ELb1ELb1EEENS1_21CollectiveEpilogueFwdINS6_IJS8_SA_S9_EEENS6_IJNS7_ILi1EEESI_SI_EEESC_SE_Li256ELb1ELb1ELb1ELb0EEENS1_36VarlenDynamicPersistentTileSchedulerILi128ELi64ELi256ELi256ELb1ELb1ELb0ELb1ELb1ELb1EEEEEEEEEvNT_6ParamsE)
        /*0500*/ 	.word	0x00000020


	//----- nvinfo : EIATTR_MIN_STACK_SIZE
	.align		4
.L_224:
        /*0504*/ 	.byte	0x04, 0x12
        /*0506*/ 	.short	(.L_226 - .L_225)
	.align		4
.L_225:
        /*0508*/ 	.word	index@(_ZN7cutlass13device_kernelIN5flash19enable_sm80_to_sm89INS1_16FlashAttnFwdSm80INS1_25CollectiveMainloopFwdSm80ILi8ELi2ELb0EN4cute5tupleIJNS5_1CILi128EEENS7_ILi64EEENS7_ILi192EEEEEELi192ENS_10bfloat16_tEfNS_4arch4Sm80ELb1ELb0ELb0ELb1ELb1ELb1ELb1ELb1EEENS1_21CollectiveEpilogueFwdINS6_IJS8_SA_S9_EEENS6_IJNS7_ILi1EEESI_SI_EEESC_SE_Li256ELb1ELb1ELb1ELb0EEENS1_36VarlenDynamicPersistentTileSchedulerILi128ELi64ELi256ELi256ELb1ELb1ELb0ELb1ELb1ELb1EEEEEEEEEvNT_6ParamsE)
        /*050c*/ 	.word	0x00000070
.L_226:


//--------------------- .nv.info._ZN7cutlass13device_kernelIN5flash19enable_sm80_to_sm89INS1_16FlashAttnFwdSm80INS1_25CollectiveMainloopFwdSm80ILi8ELi1ELb0EN4cute5tupleIJNS5_1CILi128EEENS7_ILi64EEENS7_ILi192EEEEEELi192ENS_10bfloat16_tEfNS_4arch4Sm80ELb0ELb0ELb0ELb0ELb1ELb0ELb1ELb1EEENS1_21CollectiveEpilogueFwdINS6_IJS8_SA_S9_EEENS6_IJNS7_ILi1EEESI_SI_EEESC_SE_Li256ELb0ELb1ELb1ELb0EEENS1_19SingleTileSchedulerILb0ELb1ELb1ELi128EEEEEEEEEvNT_6ParamsE --------------------------
	.section	.nv.info._ZN7cutlass13device_kernelIN5flash19enable_sm80_to_sm89INS1_16FlashAttnFwdSm80INS1_25CollectiveMainloopFwdSm80ILi8ELi1ELb0EN4cute5tupleIJNS5_1CILi128EEENS7_ILi64EEENS7_ILi192EEEEEELi192ENS_10bfloat16_tEfNS_4arch4Sm80ELb0ELb0ELb0ELb0ELb1ELb0ELb1ELb1EEENS1_21CollectiveEpilogueFwdINS6_IJS8_SA_S9_EEENS6_IJNS7_ILi1EEESI_SI_EEESC_SE_Li256ELb0ELb1ELb1ELb0EEENS1_19SingleTileSchedulerILb0ELb1ELb1ELi128EEEEEEEEEvNT_6ParamsE,"",@"SHT_CUDA_INFO"
	.sectionflags	@""
	.align	4


	//----- nvinfo : EIATTR_CUDA_API_VERSION
	.align		4
        /*0000*/ 	.byte	0x04, 0x37
        /*0002*/ 	.short	(.L_228 - .L_227)
.L_227:
        /*0004*/ 	.word	0x00000082


	//----- nvinfo : EIATTR_SW2861232_WAR
	.align		4
.L_228:
        /*0008*/ 	.byte	0x01, 0x35
	.zero		2


	//----- nvinfo : EIATTR_PARAM_CBANK
	.align		4
        /*000c*/ 	.byte	0x04, 0x0a
        /*000e*/ 	.short	(.L_230 - .L_229)
	.align		4
.L_229:
        /*0010*/ 	.word	index@(.nv.constant0._ZN7cutlass13device_kernelIN5flash19enable_sm80_to_sm89INS1_16FlashAttnFwdSm80INS1_25CollectiveMainloopFwdSm80ILi8ELi1ELb0EN4cute5tupleIJNS5_1CILi128EEENS7_ILi64EEENS7_ILi192EEEEEELi192ENS_10bfloat16_tEfNS_4arch4Sm80ELb0ELb0ELb0ELb0ELb1ELb0ELb1ELb1EEENS1_21CollectiveEpilogueFwdINS6_IJS8_SA_S9_EEENS6_IJNS7_ILi1EEESI_SI_EEESC_SE_Li256ELb0ELb1ELb1ELb0EEENS1_19SingleTileSchedulerILb0ELb1ELb1ELi128EEEEEEEEEvNT_6ParamsE)
        /*0014*/ 	.short	0x0160
        /*0016*/ 	.short	0x0418


	//----- nvinfo : EIATTR_CBANK_PARAM_SIZE
	.align		4
.L_230:
        /*0018*/ 	.byte	0x03, 0x19
        /*001a*/ 	.short	0x0418


	//----- nvinfo : EIATTR_KPARAM_INFO
	.align		4
        /*001c*/ 	.byte	0x04, 0x17
        /*001e*/ 	.short	(.L_232 - .L_231)
.L_231:
        /*0020*/ 	.word	0x00000000
        /*0024*/ 	.short	0x0000
        /*0026*/ 	.short	0x0000
        /*0028*/ 	.byte	0x00, 0xf0, 0x61, 0x10


	//----- nvinfo : EIATTR_MAXREG_COUNT
	.align		4
.L_232:
        /*002c*/ 	.byte	0x03, 0x1b
        /*002e*/ 	.short	0x00ff


	//----- nvinfo : EIATTR_NUM_BARRIERS
	.align		4
        /*0030*/ 	.byte	0x02, 0x4c
        /*0032*/ 	.byte	0x02
	.zero		1


	//----- nvinfo : EIATTR_MERCURY_ISA_VERSION
	.align		4
        /*0034*/ 	.byte	0x03, 0x5f
        /*0036*/ 	.short	0x0000


	//----- nvinfo : EIATTR_COOP_GROUP_MASK_REGIDS
	.align		4
        /*0038*/ 	.byte	0x04, 0x29
        /*003a*/ 	.short	(.L_234 - .L_233)


	//   ....[0]....
.L_233:
        /*003c*/ 	.word	0xffffffff


	//   ....[1]....
        /*0040*/ 	.word	0xffffffff


	//   ....[2]....
        /*0044*/ 	.word	0xffffffff


	//   ....[3]....
        /*0048*/ 	.word	0xffffffff


	//   ....[4]....
        /*004c*/ 	.word	0xffffffff


	//   ....[5]....
        /*0050*/ 	.word	0xffffffff


	//   ....[6]....
        /*0054*/ 	.word	0xffffffff


	//   ....[7]....
        /*0058*/ 	.word	0xffffffff


	//   ....[8]....
        /*005c*/ 	.word	0xffffffff


	//   ....[9]....
        /*0060*/ 	.word	0xffffffff


	//   ....[10]....
        /*0064*/ 	.word	0xffffffff


	//   ....[11]....
        /*0068*/ 	.word	0xffffffff


	//   ....[12]....
        /*006c*/ 	.word	0xffffffff


	//   ....[13]....
        /*0070*/ 	.word	0xffffffff


	//   ....[14]....
        /*0074*/ 	.word	0xffffffff


	//   ....[15]....
        /*0078*/ 	.word	0xffffffff


	//   ....[16]....
        /*007c*/ 	.word	0xffffffff


	//   ....[17]....
        /*0080*/ 	.word	0xffffffff


	//   ....[18]....
        /*0084*/ 	.word	0xffffffff


	//   ....[19]....
        /*0088*/ 	.word	0xffffffff


	//   ....[20]....
        /*008c*/ 	.word	0xffffffff


	//   ....[21]....
        /*0090*/ 	.word	0xffffffff


	//   ....[22]....
        /*0094*/ 	.word	0xffffffff


	//   ....[23]....
        /*0098*/ 	.word	0xffffffff


	//   ....[24]....
        /*009c*/ 	.word	0xffffffff


	//   ....[25]....
        /*00a0*/ 	.word	0xffffffff


	//   ....[26]....
        /*00a4*/ 	.word	0xffffffff


	//   ....[27]....
        /*00a8*/ 	.word	0xffffffff


	//   ....[28]....
        /*00ac*/ 	.word	0xffffffff


	//   ....[29]....
        /*00b0*/ 	.word	0xffffffff


	//   ....[30]....
        /*00b4*/ 	.word	0xffffffff


	//   ....[31]....
        /*00b8*/ 	.word	0xffffffff


	//   ....[32]....
        /*00bc*/ 	.word	0xffffffff


	//   ....[33]....
        /*00c0*/ 	.word	0xffffffff


	//   ....[34]....
        /*00c4*/ 	.word	0xffffffff


	//   ....[35]....
        /*00c8*/ 	.word	0xffffffff


	//   ....[36]....
        /*00cc*/ 	.word	0xffffffff


	//   ....[37]....
        /*00d0*/ 	.word	0xffffffff


	//   ....[38]....
        /*00d4*/ 	.word	0xffffffff


	//   ....[39]....
        /*00d8*/ 	.word	0xffffffff


	//   ....[40]....
        /*00dc*/ 	.word	0xffffffff


	//   ....[41]....
        /*00e0*/ 	.word	0xffffffff


	//   ....[42]....
        /*00e4*/ 	.word	0xffffffff


	//   ....[43]....
        /*00e8*/ 	.word	0xffffffff


	//   ....[44]....
        /*00ec*/ 	.word	0xffffffff


	//   ....[45]....
        /*00f0*/ 	.word	0xffffffff


	//   ....[46]....
        /*00f4*/ 	.word	0xffffffff


	//   ....[47]....
        /*00f8*/ 	.word	0xffffffff


	//   ....[48]....
        /*00fc*/ 	.word	0xffffffff


	//----- nvinfo : EIATTR_COOP_GROUP_INSTR_OFFSETS
	.align		4
.L_234:
        /*0100*/ 	.byte	0x04, 0x28
        /*0102*/ 	.short	(.L_236 - .L_235)


	//   ....[0]....
.L_235:
        /*0104*/ 	.word	0x00000050


	//   ....[1]....
        /*0108*/ 	.word	0x00000d70


	//   ....[2]....
        /*010c*/ 	.word	0x00000db0


	//   ....[3]....
        /*0110*/ 	.word	0x00000fc0


	//   ....[4]....
        /*0114*/ 	.word	0x00000ff0


	//   ....[5]....
        /*0118*/ 	.word	0x00001110


	//   ....[6]....
        /*011c*/ 	.word	0x00001140


	//   ....[7]....
        /*0120*/ 	.word	0x00001260


	//   ....[8]....
        /*0124*/ 	.word	0x000012a0


	//   ....[9]....
        /*0128*/ 	.word	0x000018b0


	//   ....[10]....
        /*012c*/ 	.word	0x000018d0


	//   ....[11]....
        /*0130*/ 	.word	0x00001900


	//   ....[12]....
        /*0134*/ 	.word	0x00001930


	//   ....[13]....
        /*0138*/ 	.word	0x00001980


	//   ....[14]....
        /*013c*/ 	.word	0x000019b0


	//   ....[15]....
        /*0140*/ 	.word	0x000019f0


	//   ....[16]....
        /*0144*/ 	.word	0x00001b90


	//   ....[17]....
        /*0148*/ 	.word	0x00002b50


	//   ....[18]....
        /*014c*/ 	.word	0x00002b80


	//   ....[19]....
        /*0150*/ 	.word	0x00002ba0


	//   ....[20]....
        /*0154*/ 	.word	0x00002bb0


	//   ....[21]....
        /*0158*/ 	.word	0x00003380


	//   ....[22]....
        /*015c*/ 	.word	0x000033f0


	//   ....[23]....
        /*0160*/ 	.word	0x00003410


	//   ....[24]....
        /*0164*/ 	.word	0x00003430


	//   ....[25]....
        /*0168*/ 	.word	0x00004620


	//   ....[26]....
        /*016c*/ 	.word	0x00004630


	//   ....[27]....
        /*0170*/ 	.word	0x00004640


	//   ....[28]....
        /*0174*/ 	.word	0x00004650


	//   ....[29]....
        /*0178*/ 	.word	0x00004910


	//   ....[30]....
        /*017c*/ 	.word	0x00004920


	//   ....[31]....
        /*0180*/ 	.word	0x00004930


	//   ....[32]....
        /*0184*/ 	.word	0x00004950


	//   ....[33]....
        /*0188*/ 	.word	0x000056c0


	//   ....[34]....
        /*018c*/ 	.word	0x000056e0


	//   ....[35]....
        /*0190*/ 	.word	0x00005710


	//   ....[36]....
        /*0194*/ 	.word	0x00005720


	//   ....[37]....
        /*0198*/ 	.word	0x00006da0


	//   ....[38]....
        /*019c*/ 	.word	0x00006dc0


	//   ....[39]....
        /*01a0*/ 	.word	0x00006df0


	//   ....[40]....
        /*01a4*/ 	.word	0x00006e10


	//   ....[41]....
        /*01a8*/ 	.word	0x00007b40


	//   ....[42]....
        /*01ac*/ 	.word	0x00007b70


	//   ....[43]....
        /*01b0*/ 	.word	0x00007ba0


	//   ....[44]....
        /*01b4*/ 	.word	0x00007bd0


	//   ....[45]....
        /*01b8*/ 	.word	0x00007c40


	//   ....[46]....
        /*01bc*/ 	.word	0x00007ca0


	//   ....[47]....
        /*01c0*/ 	.word	0x000085a0


	//   ....[48]....
        /*01c4*/ 	.word	0x000085b0


	//----- nvinfo : EIATTR_EXIT_INSTR_OFFSETS
	.align		4
.L_236:
        /*01c8*/ 	.byte	0x04, 0x1c
        /*01ca*/ 	.short	(.L_238 - .L_237)


	//   ....[0]....
.L_237:
        /*01cc*/ 	.word	0x000001b0


	//   ....[1]....
        /*01d0*/ 	.word	0x000085c0


	//   ....[2]....
        /*01d4*/ 	.word	0x00008e60


	//   ....[3]....
        /*01d8*/ 	.word	0x00008eb0


	//   ....[4]....
        /*01dc*/ 	.word	0x00008ee0


	//   ....[5]....
        /*01e0*/ 	.word	0x00008f40


	//   ....[6]....
        /*01e4*/ 	.word	0x000091d0


	//----- nvinfo : EIATTR_CTAIDZ_USED
	.align		4
.L_238:
        /*01e8*/ 	.byte	0x01, 0x04
	.zero		2


	//----- nvinfo : EIATTR_MAX_THREADS
	.align		4
        /*01ec*/ 	.byte	0x04, 0x05
        /*01ee*/ 	.short	(.L_240 - .L_239)
.L_239:
        /*01f0*/ 	.word	0x00000100
        /*01f4*/ 	.word	0x00000001
        /*01f8*/ 	.word	0x00000001


	//----- nvinfo : EIATTR_CRS_STACK_SIZE
	.align		4
.L_240:
        /*01fc*/ 	.byte	0x04, 0x1e
        /*01fe*/ 	.short	(.L_242 - .L_241)
.L_241:
        /*0200*/ 	.word	0x00000000
.L_242:


//--------------------- .nv.info._ZN7cutlass13device_kernelIN5flash19enable_sm80_to_sm89INS1_16FlashAttnFwdSm80INS1_25CollectiveMainloopFwdSm80ILi8ELi1ELb0EN4cute5tupleIJNS5_1CILi128EEENS7_ILi64EEENS7_ILi192EEEEEELi192ENS_10bfloat16_tEfNS_4arch4Sm80ELb0ELb0ELb0ELb1ELb1ELb0ELb1ELb1EEENS1_21CollectiveEpilogueFwdINS6_IJS8_SA_S9_EEENS6_IJNS7_ILi1EEESI_SI_EEESC_SE_Li256ELb1ELb1ELb1ELb0EEENS1_36VarlenDynamicPersistentTileSchedulerILi128ELi64ELi256ELi256ELb1ELb1ELb0ELb0ELb1ELb1EEEEEEEEEvNT_6ParamsE --------------------------
	.section	.nv.info._ZN7cutlass13device_kernelIN5flash19enable_sm80_to_sm89INS1_16FlashAttnFwdSm80INS1_25CollectiveMainloopFwdSm80ILi8ELi1ELb0EN4cute5tupleIJNS5_1CILi128EEENS7_ILi64EEENS7_ILi192EEEEEELi192ENS_10bfloat16_tEfNS_4arch4Sm80ELb0ELb0ELb0ELb1ELb1ELb0ELb1ELb1EEENS1_21CollectiveEpilogueFwdINS6_IJS8_SA_S9_EEENS6_IJNS7_ILi1EEESI_SI_EEESC_SE_Li256ELb1ELb1ELb1ELb0EEENS1_36VarlenDynamicPersistentTileSchedulerILi128ELi64ELi256ELi256ELb1ELb1ELb0ELb0ELb1ELb1EEEEEEEEEvNT_6ParamsE,"",@"SHT_CUDA_INFO"
	.sectionflags	@""
	.align	4


	//----- nvinfo : EIATTR_CUDA_API_VERSION
	.align		4
        /*0000*/ 	.byte	0x04, 0x37
        /*0002*/ 	.short	(.L_244 - .L_243)
.L_243:
        /*0004*/ 	.word	0x00000082


	//----- nvinfo : EIATTR_SW2861232_WAR
	.align		4
.L_244:
        /*0008*/ 	.byte	0x01, 0x35
	.zero		2


	//----- nvinfo : EIATTR_PARAM_CBANK
	.align		4
        /*000c*/ 	.byte	0x04, 0x0a
        /*000e*/ 	.short	(.L_246 - .L_245)
	.align		4
.L_245:
        /*0010*/ 	.word	index@(.nv.constant0._ZN7cutlass13device_kernelIN5flash19enable_sm80_to_sm89INS1_16FlashAttnFwdSm80INS1_25CollectiveMainloopFwdSm80ILi8ELi1ELb0EN4cute5tupleIJNS5_1CILi128EEENS7_ILi64EEENS7_ILi192EEEEEELi192ENS_10bfloat16_tEfNS_4arch4Sm80ELb0ELb0ELb0ELb1ELb1ELb0ELb1ELb1EEENS1_21CollectiveEpilogueFwdINS6_IJS8_SA_S9_EEENS6_IJNS7_ILi1EEESI_SI_EEESC_SE_Li256ELb1ELb1ELb1ELb0EEENS1_36VarlenDynamicPersistentTileSchedulerILi128ELi64ELi256ELi256ELb1ELb1ELb0ELb0ELb1ELb1EEEEEEEEEvNT_6ParamsE)
        /*0014*/ 	.short	0x0160
        /*0016*/ 	.short	0x0438


	//----- nvinfo : EIATTR_CBANK_PARAM_SIZE
	.align		4
.L_246:
        /*0018*/ 	.byte	0x03, 0x19
        /*001a*/ 	.short	0x0438


	//----- nvinfo : EIATTR_KPARAM_INFO
	.align		4
        /*001c*/ 	.byte	0x04, 0x17
        /*001e*/ 	.short	(.L_248 - .L_247)
.L_247:
        /*0020*/ 	.word	0x00000000
        /*0024*/ 	.short	0x0000
        /*0026*/ 	.short	0x0000
        /*0028*/ 	.byte	0x00, 0xf0, 0xe1, 0x10


	//----- nvinfo : EIATTR_MAXREG_COUNT
	.align		4
.L_248:
        /*002c*/ 	.byte	0x03, 0x1b
        /*002e*/ 	.short	0x00ff


	//----- nvinfo : EIATTR_NUM_BARRIERS
	.align		4
        /*0030*/ 	.byte	0x02, 0x4c
        /*0032*/ 	.byte	0x06
	.zero		1


	//----- nvinfo : EIATTR_ANNOTATIONS
	.align		4
        /*0034*/ 	.byte	0x04, 0x55
        /*0036*/ 	.short	(.L_250 - .L_249)


	//   ....[0]....
.L_249:
        /*0038*/ 	.word	0x00000001
        /*003c*/ 	.byte	0x70, 0x00, 0x00, 0x00, 0x01, 0x00, 0x00, 0x00, 0xe0, 0x0f, 0x00, 0x00, 0x01, 0x00, 0x00, 0x00
        /*004c*/ 	.byte	0x60, 0x10, 0x00, 0x00, 0x01, 0x00, 0x00, 0x00, 0xa0, 0x12, 0x00, 0x00, 0x01, 0x00, 0x00, 0x00
        /*005c*/ 	.byte	0xd0, 0x8b, 0x00, 0x00, 0x01, 0x00, 0x00, 0x00, 0x40, 0x93, 0x00, 0x00, 0x01, 0x00, 0x00, 0x00
        /*006c*/ 	.byte	0x80, 0x93, 0x00, 0x00, 0x01, 0x00, 0x00, 0x00, 0x70, 0xbe, 0x00, 0x00, 0x01, 0x00, 0x00, 0x00
        /*007c*/ 	.byte	0x30, 0xe9, 0x00, 0x00, 0x01, 0x00, 0x00, 0x00, 0x70, 0xe9, 0x00, 0x00


	//----- nvinfo : EIATTR_MERCURY_ISA_VERSION
	.align		4
.L_250:
        /*0088*/ 	.byte	0x03, 0x5f
        /*008a*/ 	.short	0x0000


	//----- nvinfo : EIATTR_INT_WARP_WIDE_INSTR_OFFSETS
	.align		4
        /*008c*/ 	.byte	0x04, 0x31
        /*008e*/ 	.short	(.L_252 - .L_251)


	//   ....[0]....
.L_251:
        /*0090*/ 	.word	0x00008ab0


	//   ....[1]....
        /*0094*/ 	.word	0x00008b30


	//----- nvinfo : EIATTR_COOP_GROUP_MASK_REGIDS
	.align		4
.L_252:
        /*0098*/ 	.byte	0x04, 0x29
        /*009a*/ 	.short	(.L_254 - .L_253)


	//   ....[0]....
.L_253:
        /*009c*/ 	.word	0xffffffff


	//   ....[1]....
        /*00a0*/ 	.word	0xffffffff


	//   ....[2]....
        /*00a4*/ 	.word	0xffffffff


	//   ....[3]....
        /*00a8*/ 	.word	0xffffffff


	//   ....[4]....
        /*00ac*/ 	.word	0xffffffff


	//   ....[5]....
        /*00b0*/ 	.word	0xffffffff


	//   ....[6]....
        /*00b4*/ 	.word	0xffffffff


	//   ....[7]....
        /*00b8*/ 	.word	0xffffffff


	//   ....[8]....
        /*00bc*/ 	.word	0xffffffff


	//   ....[9]....
        /*00c0*/ 	.word	0xffffffff


	//   ....[10]....
        /*00c4*/ 	.word	0xffffffff


	//   ....[11]....
        /*00c8*/ 	.word	0xffffffff


	//   ....[12]....
        /*00cc*/ 	.word	0xffffffff


	//   ....[13]....
        /*00d0*/ 	.word	0xffffffff


	//   ....[14]....
        /*00d4*/ 	.word	0xffffffff


	//   ....[15]....
        /*00d8*/ 	.word	0xffffffff


	//   ....[16]....
        /*00dc*/ 	.word	0xffffffff


	//   ....[17]....
        /*00e0*/ 	.word	0xffffffff


	//   ....[18]....
        /*00e4*/ 	.word	0xffffffff


	//   ....[19]....
        /*00e8*/ 	.word	0xffffffff


	//   ....[20]....
        /*00ec*/ 	.word	0xffffffff


	//   ....[21]....
        /*00f0*/ 	.word	0xffffffff


	//   ....[22]....
        /*00f4*/ 	.word	0xffffffff


	//   ....[23]....
        /*00f8*/ 	.word	0xffffffff


	//   ....[24]....
        /*00fc*/ 	.word	0xffffffff


	//   ....[25]....
        /*0100*/ 	.word	0xffffffff


	//   ....[26]....
        /*0104*/ 	.word	0xffffffff


	//   ....[27]....
        /*0108*/ 	.word	0xffffffff


	//   ....[28]....
        /*010c*/ 	.word	0xffffffff


	//   ....[29]....
        /*0110*/ 	.word	0xffffffff


	//   ....[30]....
        /*0114*/ 	.word	0xffffffff


	//   ....[31]....
        /*0118*/ 	.word	0xffffffff


	//   ....[32]....
        /*011c*/ 	.word	0xffffffff


	//   ....[33]....
        /*0120*/ 	.word	0xffffffff


	//   ....[34]....
        /*0124*/ 	.word	0xffffffff


	//   ....[35]....
        /*0128*/ 	.word	0xffffffff


	//   ....[36]....
        /*012c*/ 	.word	0xffffffff


	//   ....[37]....
        /*0130*/ 	.word	0xffffffff


	//   ....[38]....
        /*0134*/ 	.word	0xffffffff


	//   ....[39]....
        /*0138*/ 	.word	0xffffffff


	//   ....[40]....
        /*013c*/ 	.word	0xffffffff


	//   ....[41]....
        /*0140*/ 	.word	0xffffffff


	//   ....[42]....
        /*0144*/ 	.word	0xffffffff


	//   ....[43]....
        /*0148*/ 	.word	0xffffffff


	//   ....[44]....
        /*014c*/ 	.word	0xffffffff


	//   ....[45]....
        /*0150*/ 	.word	0xffffffff


	//   ....[46]....
        /*0154*/ 	.word	0xffffffff


	//   ....[47]....
        /*0158*/ 	.word	0xffffffff


	//   ....[48]....
        /*015c*/ 	.word	0xffffffff


	//   ....[49]....
        /*0160*/ 	.word	0xffffffff


	//   ....[50]....
        /*0164*/ 	.word	0xffffffff


	//   ....[51]....
        /*0168*/ 	.word	0xffffffff


	//   ....[52]....
        /*016c*/ 	.word	0xffffffff


	//   ....[53]....
        /*0170*/ 	.word	0xffffffff


	//   ....[54]....
        /*0174*/ 	.word	0xffffffff


	//   ....[55]....
        /*0178*/ 	.word	0xffffffff


	//   ....[56]....
        /*017c*/ 	.word	0xffffffff


	//   ....[57]....
        /*0180*/ 	.word	0xffffffff


	//   ....[58]....
        /*0184*/ 	.word	0xffffffff


	//   ....[59]....
        /*0188*/ 	.word	0xffffffff


	//   ....[60]....
        /*018c*/ 	.word	0xffffffff


	//   ....[61]....
        /*0190*/ 	.word	0xffffffff


	//   ....[62]....
        /*0194*/ 	.word	0xffffffff


	//   ....[63]....
        /*0198*/ 	.word	0xffffffff


	//   ....[64]....
        /*019c*/ 	.word	0xffffffff


	//   ....[65]....
        /*01a0*/ 	.word	0xffffffff


	//   ....[66]....
        /*01a4*/ 	.word	0xffffffff


	//   ....[67]....
        /*01a8*/ 	.word	0xffffffff


	//   ....[68]....
        /*01ac*/ 	.word	0xffffffff


	//   ....[69]....
        /*01b0*/ 	.word	0xffffffff


	//   ....[70]....
        /*01b4*/ 	.word	0xffffffff


	//   ....[71]....
        /*01b8*/ 	.word	0xffffffff


	//   ....[72]....
        /*01bc*/ 	.word	0xffffffff


	//   ....[73]....
        /*01c0*/ 	.word	0xffffffff


	//   ....[74]....
        /*01c4*/ 	.word	0xffffffff


	//   ....[75]....
        /*01c8*/ 	.word	0xffffffff


	//   ....[76]....
        /*01cc*/ 	.word	0xffffffff


	//   ....[77]....
        /*01d0*/ 	.word	0xffffffff


	//   ....[78]....
        /*01d4*/ 	.word	0xffffffff


	//   ....[79]....
        /*01d8*/ 	.word	0xffffffff


	//   ....[80]....
        /*01dc*/ 	.word	0xffffffff


	//   ....[81]....
        /*01e0*/ 	.word	0xffffffff


	//   ....[82]....
        /*01e4*/ 	.word	0xffffffff


	//   ....[83]....
        /*01e8*/ 	.word	0xffffffff


	//   ....[84]....
        /*01ec*/ 	.word	0xffffffff


	//   ....[85]....
        /*01f0*/ 	.word	0xffffffff


	//   ....[86]....
        /*01f4*/ 	.word	0xffffffff


	//   ....[87]....
        /*01f8*/ 	.word	0xffffffff


	//   ....[88]....
        /*01fc*/ 	.word	0xffffffff


	//   ....[89]....
        /*0200*/ 	.word	0xffffffff


	//   ....[90]....
        /*0204*/ 	.word	0xffffffff


	//   ....[91]....
        /*0208*/ 	.word	0xffffffff


	//   ....[92]....
        /*020c*/ 	.word	0xffffffff


	//   ....[93]....
        /*0210*/ 	.word	0xffffffff


	//   ....[94]....
        /*0214*/ 	.word	0xffffffff


	//   ....[95]....
        /*0218*/ 	.word	0xffffffff


	//   ....[96]....
        /*021c*/ 	.word	0xffffffff


	//   ....[97]....
        /*0220*/ 	.word	0xffffffff


	//   ....[98]....
        /*0224*/ 	.word	0xffffffff


	//   ....[99]....
        /*0228*/ 	.word	0xffffffff


	//   ....[100]....
        /*022c*/ 	.word	0xffffffff


	//   ....[101]....
        /*0230*/ 	.word	0xffffffff


	//   ....[102]....
        /*0234*/ 	.word	0xffffffff


	//   ....[103]....
        /*0238*/ 	.word	0xffffffff


	//   ....[104]....
        /*023c*/ 	.word	0xffffffff


	//   ....[105]....
        /*0240*/ 	.word	0xffffffff


	//   ....[106]....
        /*0244*/ 	.word	0xffffffff


	//   ....[107]....
        /*0248*/ 	.word	0xffffffff


	//   ....[108]....
        /*024c*/ 	.word	0xffffffff


	//   ....[109]....
        /*0250*/ 	.word	0xffffffff


	//   ....[110]....
        /*0254*/ 	.word	0xffffffff


	//   ....[111]....
        /*0258*/ 	.word	0xffffffff


	//   ....[112]....
        /*025c*/ 	.word	0xffffffff


	//   ....[113]....
        /*0260*/ 	.word	0xffffffff


	//   ....[114]....
        /*0264*/ 	.word	0xffffffff


	//   ....[115]....
        /*0268*/ 	.word	0xffffffff


	//   ....[116]....
        /*026c*/ 	.word	0xffffffff


	//   ....[117]....
        /*0270*/ 	.word	0xffffffff


	//   ....[118]....
        /*0274*/ 	.word	0xffffffff


	//   ....[119]....
        /*0278*/ 	.word	0xffffffff


	//   ....[120]....
        /*027c*/ 	.word	0xffffffff


	//   ....[121]....
        /*0280*/ 	.word	0xffffffff


	//   ....[122]....
        /*0284*/ 	.word	0xffffffff


	//   ....[123]....
        /*0288*/ 	.word	0xffffffff


	//   ....[124]....
        /*028c*/ 	.word	0xffffffff


	//   ....[125]....
        /*0290*/ 	.word	0xffffffff


	//   ....[126]....
        /*0294*/ 	.word	0xffffffff


	//   ....[127]....
        /*0298*/ 	.word	0xffffffff


	//   ....[128]....
        /*029c*/ 	.word	0xffffffff


	//   ....[129]....
        /*02a0*/ 	.word	0xffffffff


	//   ....[130]....
        /*02a4*/ 	.word	0xffffffff


	//   ....[131]....
        /*02a8*/ 	.word	0xffffffff


	//   ....[132]....
        /*02ac*/ 	.word	0xffffffff


	//   ....[133]....
        /*02b0*/ 	.word	0xffffffff


	//   ....[134]....
        /*02b4*/ 	.word	0xffffffff


	//   ....[135]....
        /*02b8*/ 	.word	0xffffffff


	//   ....[136]....
        /*02bc*/ 	.word	0xffffffff


	//   ....[137]....
        /*02c0*/ 	.word	0xffffffff


	//   ....[138]....
        /*02c4*/ 	.word	0xffffffff


	//   ....[139]....
        /*02c8*/ 	.word	0xffffffff


	//   ....[140]....
        /*02cc*/ 	.word	0xffffffff


	//   ....[141]....
        /*02d0*/ 	.word	0xffffffff


	//   ....[142]....
        /*02d4*/ 	.word	0xffffffff


	//   ....[143]....
        /*02d8*/ 	.word	0xffffffff


	//   ....[144]....
        /*02dc*/ 	.word	0xffffffff


	//   ....[145]....
        /*02e0*/ 	.word	0xffffffff


	//   ....[146]....
        /*02e4*/ 	.word	0xffffffff


	//   ....[147]....
        /*02e8*/ 	.word	0xffffffff


	//   ....[148]....
        /*02ec*/ 	.word	0xffffffff


	//   ....[149]....
        /*02f0*/ 	.word	0xffffffff


	//   ....[150]....
        /*02f4*/ 	.word	0xffffffff


	//   ....[151]....
        /*02f8*/ 	.word	0xffffffff


	//   ....[152]....
        /*02fc*/ 	.word	0xffffffff


	//   ....[153]....
        /*0300*/ 	.word	0xffffffff


	//   ....[154]....
        /*0304*/ 	.word	0xffffffff


	//   ....[155]....
        /*0308*/ 	.word	0xffffffff


	//   ....[156]....
        /*030c*/ 	.word	0xffffffff


	//   ....[157]....
        /*0310*/ 	.word	0xffffffff


	//   ....[158]....
        /*0314*/ 	.word	0xffffffff


	//   ....[159]....
        /*0318*/ 	.word	0xffffffff


	//   ....[160]....
        /*031c*/ 	.word	0xffffffff


	//   ....[161]....
        /*0320*/ 	.word	0xffffffff


	//   ....[162]....
        /*0324*/ 	.word	0xffffffff


	//   ....[163]....
        /*0328*/ 	.word	0xffffffff


	//   ....[164]....
        /*032c*/ 	.word	0xffffffff


	//   ....[165]....
        /*0330*/ 	.word	0xffffffff


	//   ....[166]....
        /*0334*/ 	.word	0xffffffff


	//   ....[167]....
        /*0338*/ 	.word	0xffffffff


	//   ....[168]....
        /*033c*/ 	.word	0xffffffff


	//   ....[169]....
        /*0340*/ 	.word	0xffffffff


	//   ....[170]....
        /*0344*/ 	.word	0xffffffff


	//   ....[171]....
        /*0348*/ 	.word	0xffffffff


	//   ....[172]....
        /*034c*/ 	.word	0xffffffff


	//   ....[173]....
        /*0350*/ 	.word	0xffffffff


	//   ....[174]....
        /*0354*/ 	.word	0xffffffff


	//   ....[175]....
        /*0358*/ 	.word	0xffffffff


	//----- nvinfo : EIATTR_COOP_GROUP_INSTR_OFFSETS
	.align		4
.L_254:
        /*035c*/ 	.byte	0x04, 0x28
        /*035e*/ 	.short	(.L_256 - .L_255)


	//   ....[0]....
.L_255:
        /*0360*/ 	.word	0x00000050


	//   ....[1]....
        /*0364*/ 	.word	0x000001e0


	//   ....[2]....
        /*0368*/ 	.word	0x00000210


	//   ....[3]....
        /*036c*/ 	.word	0x00000240


	//   ....[4]....
        /*0370*/ 	.word	0x00000270


	//   ....[5]....
        /*0374*/ 	.word	0x000002a0


	//   ....[6]....
        /*0378*/ 	.word	0x000002d0


	//   ....[7]....
        /*037c*/ 	.word	0x00000440


	//   ....[8]....
        /*0380*/ 	.word	0x00000480


	//   ....[9]....
        /*0384*/ 	.word	0x000004b0


	//   ....[10]....
        /*0388*/ 	.word	0x000004e0


	//   ....[11]....
        /*038c*/ 	.word	0x00000510


	//   ....[12]....
        /*0390*/ 	.word	0x00000540


	//   ....[13]....
        /*0394*/ 	.word	0x000005d0


	//   ....[14]....
        /*0398*/ 	.word	0x00000600


	//   ....[15]....
        /*039c*/ 	.word	0x00000620


	//   ....[16]....
        /*03a0*/ 	.word	0x00000680


	//   ....[17]....
        /*03a4*/ 	.word	0x00002170


	//   ....[18]....
        /*03a8*/ 	.word	0x00002190


	//   ....[19]....
        /*03ac*/ 	.word	0x00002300


	//   ....[20]....
        /*03b0*/ 	.word	0x00002310


	//   ....[21]....
        /*03b4*/ 	.word	0x00002470


	//   ....[22]....
        /*03b8*/ 	.word	0x00002490


	//   ....[23]....
        /*03bc*/ 	.word	0x000025f0


	//   ....[24]....
        /*03c0*/ 	.word	0x00002600


	//   ....[25]....
        /*03c4*/ 	.word	0x00002af0


	//   ....[26]....
        /*03c8*/ 	.word	0x00002b10


	//   ....[27]....
        /*03cc*/ 	.word	0x00002b30


	//   ....[28]....
        /*03d0*/ 	.word	0x00002b40


	//   ....[29]....
        /*03d4*/ 	.word	0x00002c30


	//   ....[30]....
        /*03d8*/ 	.word	0x00002c40


	//   ....[31]....
        /*03dc*/ 	.word	0x00002c50


	//   ....[32]....
        /*03e0*/ 	.word	0x00002c60


	//   ....[33]....
        /*03e4*/ 	.word	0x00003bd0


	//   ....[34]....
        /*03e8*/ 	.word	0x00003bf0


	//   ....[35]....
        /*03ec*/ 	.word	0x00003c40


	//   ....[36]....
        /*03f0*/ 	.word	0x00003cc0


	//   ....[37]....
        /*03f4*/ 	.word	0x00004360


	//   ....[38]....
        /*03f8*/ 	.word	0x00004370


	//   ....[39]....
        /*03fc*/ 	.word	0x000043a0


	//   ....[40]....
        /*0400*/ 	.word	0x000043b0


	//   ....[41]....
        /*0404*/ 	.word	0x00005880


	//   ....[42]....
        /*0408*/ 	.word	0x00005890


	//   ....[43]....
        /*040c*/ 	.word	0x000058c0


	//   ....[44]....
        /*0410*/ 	.word	0x000058d0


	//   ....[45]....
        /*0414*/ 	.word	0x000066a0


	//   ....[46]....
        /*0418*/ 	.word	0x000066c0


	//   ....[47]....
        /*041c*/ 	.word	0x00006790


	//   ....[48]....
        /*0420*/ 	.word	0x000067b0


	//   ....[49]....
        /*0424*/ 	.word	0x00006b00


	//   ....[50]....
        /*0428*/ 	.word	0x00006b10


	//   ....[51]....
        /*042c*/ 	.word	0x00006b40


	//   ....[52]....
        /*0430*/ 	.word	0x00006b50


	//   ....[53]....
        /*0434*/ 	.word	0x00008290


	//   ....[54]....
        /*0438*/ 	.word	0x000082c0


	//   ....[55]....
        /*043c*/ 	.word	0x000082d0


	//   ....[56]....
        /*0440*/ 	.word	0x00008300


	//   ....[57]....
        /*0444*/ 	.word	0x000096b0


	//   ....[58]....
        /*0448*/ 	.word	0x000096c0


	//   ....[59]....
        /*044c*/ 	.word	0x000096d0


	//   ....[60]....
        /*0450*/ 	.word	0x000096e0


	//   ....[61]....
        /*0454*/ 	.word	0x00009a50


	//   ....[62]....
        /*0458*/ 	.word	0x00009a70


	//   ....[63]....
        /*045c*/ 	.word	0x00009bd0


	//   ....[64]....
        /*0460*/ 	.word	0x00009be0


	//   ....[65]....
        /*0464*/ 	.word	0x00009d40


	//   ....[66]....
        /*0468*/ 	.word	0x00009d60


	//   ....[67]....
        /*046c*/ 	.word	0x00009ec0


	//   ....[68]....
        /*0470*/ 	.word	0x00009ed0


	//   ....[69]....
        /*0474*/ 	.word	0x0000a210


	//   ....[70]....
        /*0478*/ 	.word	0x0000a230


	//   ....[71]....
        /*047c*/ 	.word	0x0000aa00


	//   ....[72]....
        /*0480*/ 	.word	0x0000aa10


	//   ....[73]....
        /*0484*/ 	.word	0x0000b8a0


	//   ....[74]....
        /*0488*/ 	.word	0x0000b8c0


	//   ....[75]....
        /*048c*/ 	.word	0x0000ba30


	//   ....[76]....
        /*0490*/ 	.word	0x0000ba40


	//   ....[77]....
        /*0494*/ 	.word	0x0000bba0


	//   ....[78]....
        /*0498*/ 	.word	0x0000bbc0


	//   ....[79]....
        /*049c*/ 	.word	0x0000bd20


	//   ....[80]....
        /*04a0*/ 	.word	0x0000bd30


	//   ....[81]....
        /*04a4*/ 	.word	0x0000bf30


	//   ....[82]....
        /*04a8*/ 	.word	0x0000bf50


	//   ....[83]....
        /*04ac*/ 	.word	0x0000c070


	//   ....[84]....
        /*04b0*/ 	.word	0x0000c0b0


	//   ....[85]....
        /*04b4*/ 	.word	0x0000c0e0


	//   ....[86]....
        /*04b8*/ 	.word	0x0000c110


	//   ....[87]....
        /*04bc*/ 	.word	0x0000c140


	//   ....[88]....
        /*04c0*/ 	.word	0x0000c170


	//   ....[89]....
        /*04c4*/ 	.word	0x0000c2c0


	//   ....[90]....
        /*04c8*/ 	.word	0x0000c300


	//   ....[91]....
        /*04cc*/ 	.word	0x0000c330


	//   ....[92]....
        /*04d0*/ 	.word	0x0000c360


	//   ....[93]....
        /*04d4*/ 	.word	0x0000c390


	//   ....[94]....
        /*04d8*/ 	.word	0x0000c3c0


	//   ....[95]....
        /*04dc*/ 	.word	0x0000c450


	//   ....[96]....
        /*04e0*/ 	.word	0x0000c480


	//   ....[97]....
        /*04e4*/ 	.word	0x0000c490


	//   ....[98]....
        /*04e8*/ 	.word	0x0000c4f0


	//   ....[99]....
        /*04ec*/ 	.word	0x0000ca20


	//   ....[100]....
        /*04f0*/ 	.word	0x0000ca80


	//   ....[101]....
        /*04f4*/ 	.word	0x0000cad0


	//   ....[102]....
        /*04f8*/ 	.word	0x0000cb20


	//   ....[103]....
        /*04fc*/ 	.word	0x0000cb70


	//   ....[104]....
        /*0500*/ 	.word	0x0000cbe0


	//   ....[105]....
        /*0504*/ 	.word	0x0000cc30


	//   ....[106]....
        /*0508*/ 	.word	0x0000cc90


	//   ....[107]....
        /*050c*/ 	.word	0x0000cd00


	//   ....[108]....
        /*0510*/ 	.word	0x0000cd60


	//   ....[109]....
        /*0514*/ 	.word	0x0000cdd0


	//   ....[110]....
        /*0518*/ 	.word	0x0000ce40


	//   ....[111]....
        /*051c*/ 	.word	0x0000ceb0


	//   ....[112]....
        /*0520*/ 	.word	0x0000cf10


	//   ....[113]....
        /*0524*/ 	.word	0x0000cf80


	//   ....[114]....
        /*0528*/ 	.word	0x0000cff0


	//   ....[115]....
        /*052c*/ 	.word	0x0000d060


	//   ....[116]....
        /*0530*/ 	.word	0x0000d0c0


	//   ....[117]....
        /*0534*/ 	.word	0x0000d130


	//   ....[118]....
        /*0538*/ 	.word	0x0000d1a0


	//   ....[119]....
        /*053c*/ 	.word	0x0000d2e0


	//   ....[120]....
        /*0540*/ 	.word	0x0000d340


	//   ....[121]....
        /*0544*/ 	.word	0x0000d3a0


	//   ....[122]....
        /*0548*/ 	.word	0x0000d3f0


	//   ....[123]....
        /*054c*/ 	.word	0x0000d440


	//   ....[124]....
        /*0550*/ 	.word	0x0000d490


	//   ....[125]....
        /*0554*/ 	.word	0x0000d500


	//   ....[126]....
        /*0558*/ 	.word	0x0000d570


	//   ....[127]....
        /*055c*/ 	.word	0x0000d5e0


	//   ....[128]....
        /*0560*/ 	.word	0x0000d720


	//   ....[129]....
        /*0564*/ 	.word	0x0000d780


	//   ....[130]....
        /*0568*/ 	.word	0x0000d7d0


	//   ....[131]....
        /*056c*/ 	.word	0x0000d810


	//   ....[132]....
        /*0570*/ 	.word	0x0000d860


	//   ....[133]....
        /*0574*/ 	.word	0x0000d8a0


	//   ....[134]....
        /*0578*/ 	.word	0x0000d8f0


	//   ....[135]....
        /*057c*/ 	.word	0x0000d940


	//   ....[136]....
        /*0580*/ 	.word	0x0000d990


	//   ....[137]....
        /*0584*/ 	.word	0x0000d9e0


	//   ....[138]....
        /*0588*/ 	.word	0x0000da50


	//   ....[139]....
        /*058c*/ 	.word	0x0000dac0


	//   ....[140]....
        /*0590*/ 	.word	0x0000db30


	//   ....[141]....
        /*0594*/ 	.word	0x0000db90


	//   ....[142]....
        /*0598*/ 	.word	0x0000dc00


	//   ....[143]....
        /*059c*/ 	.word	0x0000dc70


	//   ....[144]....
        /*05a0*/ 	.word	0x0000dce0


	//   ....[145]....
        /*05a4*/ 	.word	0x0000dd40


	//   ....[146]....
        /*05a8*/ 	.word	0x0000ddb0


	//   ....[147]....
        /*05ac*/ 	.word	0x0000de20


	//   ....[148]....
        /*05b0*/ 	.word	0x0000de90


	//   ....[149]....
        /*05b4*/ 	.word	0x0000def0


	//   ....[150]....
        /*05b8*/ 	.word	0x0000df60


	//   ....[151]....
        /*05bc*/ 	.word	0x0000dfd0


	//   ....[152]....
        /*05c0*/ 	.word	0x0000e040


	//   ....[153]....
        /*05c4*/ 	.word	0x0000e0a0


	//   ....[154]....
        /*05c8*/ 	.word	0x0000e110


	//   ....[155]....
        /*05cc*/ 	.word	0x0000e180


	//   ....[156]....
        /*05d0*/ 	.word	0x0000e1f0


	//   ....[157]....
        /*05d4*/ 	.word	0x0000e250


	//   ....[158]....
        /*05d8*/ 	.word	0x0000e2c0


	//   ....[159]....
        /*05dc*/ 	.word	0x0000e330


	//   ....[160]....
        /*05e0*/ 	.word	0x0000e380


	//   ....[161]....
        /*05e4*/ 	.word	0x0000e3c0


	//   ....[162]....
        /*05e8*/ 	.word	0x0000e410


	//   ....[163]....
        /*05ec*/ 	.word	0x0000e460


	//   ....[164]....
        /*05f0*/ 	.word	0x0000e4b0


	//   ....[165]....
        /*05f4*/ 	.word	0x0000e520


	//   ....[166]....
        /*05f8*/ 	.word	0x0000e570


	//   ....[167]....
        /*05fc*/ 	.word	0x0000e5c0


	//   ....[168]....
        /*0600*/ 	.word	0x0000e610


	//   ....[169]....
        /*0604*/ 	.word	0x0000e660


	//   ....[170]....
        /*0608*/ 	.word	0x0000e6b0


	//   ....[171]....
        /*060c*/ 	.word	0x0000e720


	//   ....[172]....
        /*0610*/ 	.word	0x0000e770


	//   ....[173]....
        /*0614*/ 	.word	0x0000e7d0


	//   ....[174]....
        /*0618*/ 	.word	0x0000e830


	//   ....[175]....
        /*061c*/ 	.word	0x0000e8a0


	//----- nvinfo : EIATTR_EXIT_INSTR_OFFSETS
	.align		4
.L_256:
        /*0620*/ 	.byte	0x04, 0x1c
        /*0622*/ 	.short	(.L_258 - .L_257)


	//   ....[0]....
.L_257:
        /*0624*/ 	.word	0x00000b40


	//   ....[1]....
        /*0628*/ 	.word	0x0000c9e0


	//----- nvinfo : EIATTR_MAX_THREADS
	.align		4
.L_258:
        /*062c*/ 	.byte	0x04, 0x05
        /*062e*/ 	.short	(.L_260 - .L_259)
.L_259:
        /*0630*/ 	.word	0x00000100
        /*0634*/ 	.word	0x00000001
        /*0638*/ 	.word	0x00000001


	//----- nvinfo : EIATTR_CRS_STACK_SIZE
	.align		4
.L_260:
        /*063c*/ 	.byte	0x04, 0x1e
        /*063e*/ 	.short	(.L_262 - .L_261)
.L_261:
        /*0640*/ 	.word	0x00000000
.L_262:


//--------------------- .nv.info._ZN7cutlass13device_kernelIN5flash19enable_sm80_to_sm89INS1_16FlashAttnFwdSm80INS1_25CollectiveMainloopFwdSm80ILi8ELi1ELb0EN4cute5tupleIJNS5_1CILi128EEENS7_ILi64EEENS7_ILi192EEEEEELi192ENS_10bfloat16_tEfNS_4arch4Sm80ELb0ELb0ELb0ELb1ELb1ELb1ELb1ELb1EEENS1_21CollectiveEpilogueFwdINS6_IJS8_SA_S9_EEENS6_IJNS7_ILi1EEESI_SI_EEESC_SE_Li256ELb1ELb1ELb1ELb0EEENS1_36VarlenDynamicPersistentTileSchedulerILi128ELi64ELi256ELi256ELb1ELb1ELb0ELb0ELb1ELb1EEEEEEEEEvNT_6ParamsE --------------------------
	.section	.nv.info._ZN7cutlass13device_kernelIN5flash19enable_sm80_to_sm89INS1_16FlashAttnFwdSm80INS1_25CollectiveMainloopFwdSm80ILi8ELi1ELb0EN4cute5tupleIJNS5_1CILi128EEENS7_ILi64EEENS7_ILi192EEEEEELi192ENS_10bfloat16_tEfNS_4arch4Sm80ELb0ELb0ELb0ELb1ELb1ELb1ELb1ELb1EEENS1_21CollectiveEpilogueFwdINS6_IJS8_SA_S9_EEENS6_IJNS7_ILi1EEESI_SI_EEESC_SE_Li256ELb1ELb1ELb1ELb0EEENS1_36VarlenDynamicPersistentTileSchedulerILi128ELi64ELi256ELi256ELb1ELb1ELb0ELb0ELb1ELb1EEEEEEEEEvNT_6ParamsE,"",@"SHT_CUDA_INFO"
	.sectionflags	@""
	.align	4


	//----- nvinfo : EIATTR_CUDA_API_VERSION
	.align		4
        /*0000*/ 	.byte	0x04, 0x37
        /*0002*/ 	.short	(.L_264 - .L_263)
.L_263:
        /*0004*/ 	.word	0x00000082


	//----- nvinfo : EIATTR_SW2861232_WAR
	.align		4
.L_264:
        /*0008*/ 	.byte	0x01, 0x35
	.zero		2


	//----- nvinfo : EIATTR_PARAM_CBANK
	.align		4
        /*000c*/ 	.byte	0x04, 0x0a
        /*000e*/ 	.short	(.L_266 - .L_265)
	.align		4
.L_265:
        /*0010*/ 	.word	index@(.nv.constant0._ZN7cutlass13device_kernelIN5flash19enable_sm80_to_sm89INS1_16FlashAttnFwdSm80INS1_25CollectiveMainloopFwdSm80ILi8ELi1ELb0EN4cute5tupleIJNS5_1CILi128EEENS7_ILi64EEENS7_ILi192EEEEEELi192ENS_10bfloat16_tEfNS_4arch4Sm80ELb0ELb0ELb0ELb1ELb1ELb1ELb1ELb1EEENS1_21CollectiveEpilogueFwdINS6_IJS8_SA_S9_EEENS6_IJNS7_ILi1EEESI_SI_EEESC_SE_Li256ELb1ELb1ELb1ELb0EEENS1_36VarlenDynamicPersistentTileSchedulerILi128ELi64ELi256ELi256ELb1ELb1ELb0ELb0ELb1ELb1EEEEEEEEEvNT_6ParamsE)
        /*0014*/ 	.short	0x0160
        /*0016*/ 	.short	0x0438


	//----- nvinfo : EIATTR_CBANK_PARAM_SIZE
	.align		4
.L_266:
        /*0018*/ 	.byte	0x03, 0x19
        /*001a*/ 	.short	0x0438


	//----- nvinfo : EIATTR_KPARAM_INFO
	.align		4
        /*001c*/ 	.byte	0x04, 0x17
        /*001e*/ 	.short	(.L_268 - .L_267)
.L_267:
        /*0020*/ 	.word	0x00000000
        /*0024*/ 	.short	0x0000
        /*0026*/ 	.short	0x0000
        /*0028*/ 	.byte	0x00, 0xf0, 0xe1, 0x10


	//----- nvinfo : EIATTR_MAXREG_COUNT
	.align		4
.L_268:
        /*002c*/ 	.byte	0x03, 0x1b
        /*002e*/ 	.short	0x00ff


	//----- nvinfo : EIATTR_NUM_BARRIERS
	.align		4
        /*0030*/ 	.byte	0x02, 0x4c
        /*0032*/ 	.byte	0x06
	.zero		1


	//----- nvinfo : EIATTR_ANNOTATIONS
	.align		4
        /*0034*/ 	.byte	0x04, 0x55
        /*0036*/ 	.short	(.L_270 - .L_269)


	//   ....[0]....
.L_269:
        /*0038*/ 	.word	0x00000001
        /*003c*/ 	.byte	0x40, 0x10, 0x00, 0x00, 0x01, 0x00, 0x00, 0x00, 0x00, 0x12, 0x00, 0x00, 0x01, 0x00, 0x00, 0x00
        /* <DEDUP_REMOVED lines=21> */
        /*019c*/ 	.byte	0xe0, 0x43, 0x01, 0x00, 0x01, 0x00, 0x00, 0x00, 0x70, 0x45, 0x01, 0x00


	//----- nvinfo : EIATTR_MERCURY_ISA_VERSION
	.align		4
.L_270:
        /*01a8*/ 	.byte	0x03, 0x5f
        /*01aa*/ 	.short	0x0000


	//----- nvinfo : EIATTR_INT_WARP_WIDE_INSTR_OFFSETS
	.align		4
        /*01ac*/ 	.byte	0x04, 0x31
        /*01ae*/ 	.short	(.L_272 - .L_271)


	//   ....[0]....
.L_271:
        /*01b0*/ 	.word	0x00013b20


	//   ....[1]....
        /*01b4*/ 	.word	0x00013ba0


	//----- nvinfo : EIATTR_COOP_GROUP_MASK_REGIDS
	.align		4
.L_272:
        /*01b8*/ 	.byte	0x04, 0x29
        /*01ba*/ 	.short	(.L_274 - .L_273)


	//   ....[0]....
.L_273:
        /*01bc*/ 	.word	0xffffffff


	//   ....[1]....
        /*01c0*/ 	.word	0xffffffff


	//   ....[2]....
        /*01c4*/ 	.word	0xffffffff


	//   ....[3]....
        /*01c8*/ 	.word	0xffffffff


	//   ....[4]....
        /*01cc*/ 	.word	0xffffffff


	//   ....[5]....
        /*01d0*/ 	.word	0xffffffff


	//   ....[6]....
        /*01d4*/ 	.word	0xffffffff


	//   ....[7]....
        /*01d8*/ 	.word	0xffffffff


	//   ....[8]....
        /*01dc*/ 	.word	0xffffffff


	//   ....[9]....
        /*01e0*/ 	.word	0xffffffff


	//   ....[10]....
        /*01e4*/ 	.word	0xffffffff


	//   ....[11]....
        /*01e8*/ 	.word	0xffffffff


	//   ....[12]....
        /*01ec*/ 	.word	0xffffffff


	//   ....[13]....
        /*01f0*/ 	.word	0xffffffff


	//   ....[14]....
        /*01f4*/ 	.word	0xffffffff


	//   ....[15]....
        /*01f8*/ 	.word	0xffffffff


	//   ....[16]....
        /*01fc*/ 	.word	0xffffffff


	//   ....[17]....
        /*0200*/ 	.word	0xffffffff


	//   ....[18]....
        /*0204*/ 	.word	0xffffffff


	//   ....[19]....
        /*0208*/ 	.word	0xffffffff


	//   ....[20]....
        /*020c*/ 	.word	0xffffffff


	//   ....[21]....
        /*0210*/ 	.word	0xffffffff


	//   ....[22]....
        /*0214*/ 	.word	0xffffffff


	//   ....[23]....
        /*0218*/ 	.word	0xffffffff


	//   ....[24]....
        /*021c*/ 	.word	0xffffffff


	//   ....[25]....
        /*0220*/ 	.word	0xffffffff


	//   ....[26]....
        /*0224*/ 	.word	0xffffffff


	//   ....[27]....
        /*0228*/ 	.word	0xffffffff


	//   ....[28]....
        /*022c*/ 	.word	0xffffffff


	//   ....[29]....
        /*0230*/ 	.word	0xffffffff


	//   ....[30]....
        /*0234*/ 	.word	0xffffffff


	//   ....[31]....
        /*0238*/ 	.word	0xffffffff


	//   ....[32]....
        /*023c*/ 	.word	0xffffffff


	//   ....[33]....
        /*0240*/ 	.word	0xffffffff


	//   ....[34]....
        /*0244*/ 	.word	0xffffffff


	//   ....[35]....
        /*0248*/ 	.word	0xffffffff


	//   ....[36]....
        /*024c*/ 	.word	0xffffffff


	//   ....[37]....
        /*0250*/ 	.word	0xffffffff


	//   ....[38]....
        /*0254*/ 	.word	0xffffffff


	//   ....[39]....
        /*0258*/ 	.word	0xffffffff


	//   ....[40]....
        /*025c*/ 	.word	0xffffffff


	//   ....[41]....
        /*0260*/ 	.word	0xffffffff


	//   ....[42]....
        /*0264*/ 	.word	0xffffffff


	//   ....[43]....
        /*0268*/ 	.word	0xffffffff


	//   ....[44]....
        /*026c*/ 	.word	0xffffffff


	//   ....[45]....
        /*0270*/ 	.word	0xffffffff


	//   ....[46]....
        /*0274*/ 	.word	0xffffffff


	//   ....[47]....
        /*0278*/ 	.word	0xffffffff


	//   ....[48]....
        /*027c*/ 	.word	0xffffffff


	//   ....[49]....
        /*0280*/ 	.word	0xffffffff


	//   ....[50]....
        /*0284*/ 	.word	0xffffffff


	//   ....[51]....
        /*0288*/ 	.word	0xffffffff


	//   ....[52]....
        /*028c*/ 	.word	0xffffffff


	//   ....[53]....
        /*0290*/ 	.word	0xffffffff


	//   ....[54]....
        /*0294*/ 	.word	0xffffffff


	//   ....[55]....
        /*0298*/ 	.word	0xffffffff


	//   ....[56]....
        /*029c*/ 	.word	0xffffffff


	//   ....[57]....
        /*02a0*/ 	.word	0xffffffff


	//   ....[58]....
        /*02a4*/ 	.word	0xffffffff


	//   ....[59]....
        /*02a8*/ 	.word	0xffffffff


	//   ....[60]....
        /*02ac*/ 	.word	0xffffffff


	//   ....[61]....
        /*02b0*/ 	.word	0xffffffff


	//   ....[62]....
        /*02b4*/ 	.word	0xffffffff


	//   ....[63]....
        /*02b8*/ 	.word	0xffffffff


	//   ....[64]....
        /*02bc*/ 	.word	0xffffffff


	//   ....[65]....
        /*02c0*/ 	.word	0xffffffff


	//   ....[66]....
        /*02c4*/ 	.word	0xffffffff


	//   ....[67]....
        /*02c8*/ 	.word	0xffffffff


	//   ....[68]....
        /*02cc*/ 	.word	0xffffffff


	//   ....[69]....
        /*02d0*/ 	.word	0xffffffff


	//   ....[70]....
        /*02d4*/ 	.word	0xffffffff


	//   ....[71]....
        /*02d8*/ 	.word	0xffffffff


	//   ....[72]....
        /*02dc*/ 	.word	0xffffffff


	//   ....[73]....
        /*02e0*/ 	.word	0xffffffff


	//   ....[74]....
        /*02e4*/ 	.word	0xffffffff


	//   ....[75]....
        /*02e8*/ 	.word	0xffffffff


	//   ....[76]....
        /*02ec*/ 	.word	0xffffffff


	//   ....[77]....
        /*02f0*/ 	.word	0xffffffff


	//   ....[78]....
        /*02f4*/ 	.word	0xffffffff


	//   ....[79]....
        /*02f8*/ 	.word	0xffffffff


	//   ....[80]....
        /*02fc*/ 	.word	0xffffffff


	//   ....[81]....
        /*0300*/ 	.word	0xffffffff


	//   ....[82]....
        /*0304*/ 	.word	0xffffffff


	//   ....[83]....
        /*0308*/ 	.word	0xffffffff


	//   ....[84]....
        /*030c*/ 	.word	0xffffffff


	//   ....[85]....
        /*0310*/ 	.word	0xffffffff


	//   ....[86]....
        /*0314*/ 	.word	0xffffffff


	//   ....[87]....
        /*0318*/ 	.word	0xffffffff


	//   ....[88]....
        /*031c*/ 	.word	0xffffffff


	//   ....[89]....
        /*0320*/ 	.word	0xffffffff


	//   ....[90]....
        /*0324*/ 	.word	0xffffffff


	//   ....[91]....
        /*0328*/ 	.word	0xffffffff


	//   ....[92]....
        /*032c*/ 	.word	0xffffffff


	//   ....[93]....
        /*0330*/ 	.word	0xffffffff


	//   ....[94]....
        /*0334*/ 	.word	0xffffffff


	//   ....[95]....
        /*0338*/ 	.word	0xffffffff


	//   ....[96]....
        /*033c*/ 	.word	0xffffffff


	//   ....[97]....
        /*0340*/ 	.word	0xffffffff


	//   ....[98]....
        /*0344*/ 	.word	0xffffffff


	//   ....[99]....
        /*0348*/ 	.word	0xffffffff


	//   ....[100]....
        /*034c*/ 	.word	0xffffffff


	//   ....[101]....
        /*0350*/ 	.word	0xffffffff


	//   ....[102]....
        /*0354*/ 	.word	0xffffffff


	//   ....[103]....
        /*0358*/ 	.word	0xffffffff


	//   ....[104]....
        /*035c*/ 	.word	0xffffffff


	//   ....[105]....
        /*0360*/ 	.word	0xffffffff


	//   ....[106]....
        /*0364*/ 	.word	0xffffffff


	//   ....[107]....
        /*0368*/ 	.word	0xffffffff


	//   ....[108]....
        /*036c*/ 	.word	0xffffffff


	//   ....[109]....
        /*0370*/ 	.word	0xffffffff


	//   ....[110]....
        /*0374*/ 	.word	0xffffffff


	//   ....[111]....
        /*0378*/ 	.word	0xffffffff


	//   ....[112]....
        /*037c*/ 	.word	0xffffffff


	//   ....[113]....
        /*0380*/ 	.word	0xffffffff


	//   ....[114]....
        /*0384*/ 	.word	0xffffffff


	//   ....[115]....
        /*0388*/ 	.word	0xffffffff


	//   ....[116]....
        /*038c*/ 	.word	0xffffffff


	//   ....[117]....
        /*0390*/ 	.word	0xffffffff


	//   ....[118]....
        /*0394*/ 	.word	0xffffffff


	//   ....[119]....
        /*0398*/ 	.word	0xffffffff


	//   ....[120]....
        /*039c*/ 	.word	0xffffffff


	//   ....[121]....
        /*03a0*/ 	.word	0xffffffff


	//   ....[122]....
        /*03a4*/ 	.word	0xffffffff


	//   ....[123]....
        /*03a8*/ 	.word	0xffffffff


	//   ....[124]....
        /*03ac*/ 	.word	0xffffffff


	//   ....[125]....
        /*03b0*/ 	.word	0xffffffff


	//   ....[126]....
        /*03b4*/ 	.word	0xffffffff


	//   ....[127]....
        /*03b8*/ 	.word	0xffffffff


	//   ....[128]....
        /*03bc*/ 	.word	0xffffffff


	//   ....[129]....
        /*03c0*/ 	.word	0xffffffff


	//   ....[130]....
        /*03c4*/ 	.word	0xffffffff


	//   ....[131]....
        /*03c8*/ 	.word	0xffffffff


	//   ....[132]....
        /*03cc*/ 	.word	0xffffffff


	//   ....[133]....
        /*03d0*/ 	.word	0xffffffff


	//   ....[134]....
        /*03d4*/ 	.word	0xffffffff


	//   ....[135]....
        /*03d8*/ 	.word	0xffffffff


	//   ....[136]....
        /*03dc*/ 	.word	0xffffffff


	//   ....[137]....
        /*03e0*/ 	.word	0xffffffff


	//   ....[138]....
        /*03e4*/ 	.word	0xffffffff


	//   ....[139]....
        /*03e8*/ 	.word	0xffffffff


	//   ....[140]....
        /*03ec*/ 	.word	0xffffffff


	//   ....[141]....
        /*03f0*/ 	.word	0xffffffff


	//   ....[142]....
        /*03f4*/ 	.word	0xffffffff


	//   ....[143]....
        /*03f8*/ 	.word	0xffffffff


	//   ....[144]....
        /*03fc*/ 	.word	0xffffffff


	//   ....[145]....
        /*0400*/ 	.word	0xffffffff


	//   ....[146]....
        /*0404*/ 	.word	0xffffffff


	//   ....[147]....
        /*0408*/ 	.word	0xffffffff


	//   ....[148]....
        /*040c*/ 	.word	0xffffffff


	//   ....[149]....
        /*0410*/ 	.word	0xffffffff


	//   ....[150]....
        /*0414*/ 	.word	0xffffffff


	//   ....[151]....
        /*0418*/ 	.word	0xffffffff


	//   ....[152]....
        /*041c*/ 	.word	0xffffffff


	//   ....[153]....
        /*0420*/ 	.word	0xffffffff


	//   ....[154]....
        /*0424*/ 	.word	0xffffffff


	//   ....[155]....
        /*0428*/ 	.word	0xffffffff


	//   ....[156]....
        /*042c*/ 	.word	0xffffffff


	//   ....[157]....
        /*0430*/ 	.word	0xffffffff


	//   ....[158]....
        /*0434*/ 	.word	0xffffffff


	//   ....[159]....
        /*0438*/ 	.word	0xffffffff


	//   ....[160]....
        /*043c*/ 	.word	0xffffffff


	//   ....[161]....
        /*0440*/ 	.word	0xffffffff


	//   ....[162]....
        /*0444*/ 	.word	0xffffffff


	//   ....[163]....
        /*0448*/ 	.word	0xffffffff


	//   ....[164]....
        /*044c*/ 	.word	0xffffffff


	//   ....[165]....
        /*0450*/ 	.word	0xffffffff


	//   ....[166]....
        /*0454*/ 	.word	0xffffffff


	//   ....[167]....
        /*0458*/ 	.word	0xffffffff


	//   ....[168]....
        /*045c*/ 	.word	0xffffffff


	//   ....[169]....
        /*0460*/ 	.word	0xffffffff


	//   ....[170]....
        /*0464*/ 	.word	0xffffffff


	//   ....[171]....
        /*0468*/ 	.word	0xffffffff


	//   ....[172]....
        /*046c*/ 	.word	0xffffffff


	//   ....[173]....
        /*0470*/ 	.word	0xffffffff


	//   ....[174]....
        /*0474*/ 	.word	0xffffffff


	//   ....[175]....
        /*0478*/ 	.word	0xffffffff


	//   ....[176]....
        /*047c*/ 	.word	0xffffffff


	//   ....[177]....
        /*0480*/ 	.word	0xffffffff


	//   ....[178]....
        /*0484*/ 	.word	0xffffffff


	//   ....[179]....
        /*0488*/ 	.word	0xffffffff


	//   ....[180]....
        /*048c*/ 	.word	0xffffffff


	//   ....[181]....
        /*0490*/ 	.word	0xffffffff


	//   ....[182]....
        /*0494*/ 	.word	0xffffffff


	//   ....[183]....
        /*0498*/ 	.word	0xffffffff


	//   ....[184]....
        /*049c*/ 	.word	0xffffffff


	//   ....[185]....
        /*04a0*/ 	.word	0xffffffff


	//   ....[186]....
        /*04a4*/ 	.word	0xffffffff


	//   ....[187]....
        /*04a8*/ 	.word	0xffffffff


	//   ....[188]....
        /*04ac*/ 	.word	0xffffffff


	//   ....[189]....
        /*04b0*/ 	.word	0xffffffff


	//   ....[190]....
        /*04b4*/ 	.word	0xffffffff


	//   ....[191]....
        /*04b8*/ 	.word	0xffffffff


	//----- nvinfo : EIATTR_COOP_GROUP_INSTR_OFFSETS
	.align		4
.L_274:
        /*04bc*/ 	.byte	0x04, 0x28
        /*04be*/ 	.short	(.L_276 - .L_275)


	//   ....[0]....
.L_275:
        /*04c0*/ 	.word	0x00000050


	//   ....[1]....
        /*04c4*/ 	.word	0x000001e0


	//   ....[2]....
        /*04c8*/ 	.word	0x00000210


	//   ....[3]....
        /*04cc*/ 	.word	0x00000240


	//   ....[4]....
        /*04d0*/ 	.word	0x00000270


	//   ....[5]....
        /*04d4*/ 	.word	0x000002a0


	//   ....[6]....
        /*04d8*/ 	.word	0x000002d0


	//   ....[7]....
        /*04dc*/ 	.word	0x00000440


	//   ....[8]....
        /*04e0*/ 	.word	0x00000480


	//   ....[9]....
        /*04e4*/ 	.word	0x000004b0


	//   ....[10]....
        /*04e8*/ 	.word	0x000004e0


	//   ....[11]....
        /*04ec*/ 	.word	0x00000510


	//   ....[12]....
        /*04f0*/ 	.word	0x00000540


	//   ....[13]....
        /*04f4*/ 	.word	0x000005d0


	//   ....[14]....
        /*04f8*/ 	.word	0x00000600


	//   ....[15]....
        /*04fc*/ 	.word	0x00000620


	//   ....[16]....
        /*0500*/ 	.word	0x00000680


	//   ....[17]....
        /*0504*/ 	.word	0x00003710


	//   ....[18]....
        /*0508*/ 	.word	0x00003720


	//   ....[19]....
        /*050c*/ 	.word	0x000052c0


	//   ....[20]....
        /*0510*/ 	.word	0x000052d0


	//   ....[21]....
        /*0514*/ 	.word	0x00006c60


	//   ....[22]....
        /*0518*/ 	.word	0x00006c80


	//   ....[23]....
        /*051c*/ 	.word	0x00007180


	//   ....[24]....
        /*0520*/ 	.word	0x000071e0


	//   ....[25]....
        /*0524*/ 	.word	0x00007e60


	//   ....[26]....
        /*0528*/ 	.word	0x00007e80


	//   ....[27]....
        /*052c*/ 	.word	0x00007fb0


	//   ....[28]....
        /*0530*/ 	.word	0x00007fc0


	//   ....[29]....
        /*0534*/ 	.word	0x000080f0


	//   ....[30]....
        /*0538*/ 	.word	0x00008110


	//   ....[31]....
        /*053c*/ 	.word	0x00008240


	//   ....[32]....
        /*0540*/ 	.word	0x00008250


	//   ....[33]....
        /*0544*/ 	.word	0x00008640


	//   ....[34]....
        /*0548*/ 	.word	0x00008650


	//   ....[35]....
        /*054c*/ 	.word	0x00008660


	//   ....[36]....
        /*0550*/ 	.word	0x00008670


	//   ....[37]....
        /*0554*/ 	.word	0x00008920


	//   ....[38]....
        /*0558*/ 	.word	0x00008960


	//   ....[39]....
        /*055c*/ 	.word	0x000089a0


	//   ....[40]....
        /*0560*/ 	.word	0x000089e0


	//   ....[41]....
        /*0564*/ 	.word	0x0000b2c0


	//   ....[42]....
        /*0568*/ 	.word	0x0000b300


	//   ....[43]....
        /*056c*/ 	.word	0x0000b340


	//   ....[44]....
        /*0570*/ 	.word	0x0000b380


	//   ....[45]....
        /*0574*/ 	.word	0x0000dff0


	//   ....[46]....
        /*0578*/ 	.word	0x0000e000


	//   ....[47]....
        /*057c*/ 	.word	0x0000e010


	//   ....[48]....
        /*0580*/ 	.word	0x0000e020


	//   ....[49]....
        /*0584*/ 	.word	0x0000edd0


	//   ....[50]....
        /*0588*/ 	.word	0x0000edf0


	//   ....[51]....
        /*058c*/ 	.word	0x0000ee40


	//   ....[52]....
        /*0590*/ 	.word	0x0000eea0


	//   ....[53]....
        /*0594*/ 	.word	0x0000f560


	//   ....[54]....
        /*0598*/ 	.word	0x0000f570


	//   ....[55]....
        /*059c*/ 	.word	0x0000f5a0


	//   ....[56]....
        /*05a0*/ 	.word	0x0000f5b0


	//   ....[57]....
        /*05a4*/ 	.word	0x00010930


	//   ....[58]....
        /*05a8*/ 	.word	0x00010940


	//   ....[59]....
        /*05ac*/ 	.word	0x00010970


	//   ....[60]....
        /*05b0*/ 	.word	0x00010980


	//   ....[61]....
        /*05b4*/ 	.word	0x00011720


	//   ....[62]....
        /*05b8*/ 	.word	0x00011740


	//   ....[63]....
        /*05bc*/ 	.word	0x00011810


	//   ....[64]....
        /*05c0*/ 	.word	0x00011830


	//   ....[65]....
        /*05c4*/ 	.word	0x00011b70


	//   ....[66]....
        /*05c8*/ 	.word	0x00011b90


	//   ....[67]....
        /*05cc*/ 	.word	0x00011bb0


	//   ....[68]....
        /*05d0*/ 	.word	0x00011bd0


	//   ....[69]....
        /*05d4*/ 	.word	0x00013310


	//   ....[70]....
        /*05d8*/ 	.word	0x00013340


	//   ....[71]....
        /*05dc*/ 	.word	0x00013360


	//   ....[72]....
        /*05e0*/ 	.word	0x00013380


	//   ....[73]....
        /*05e4*/ 	.word	0x00014740


	//   ....[74]....
        /*05e8*/ 	.word	0x00014760


	//   ....[75]....
        /*05ec*/ 	.word	0x00014780


	//   ....[76]....
        /*05f0*/ 	.word	0x000147a0


	//   ....[77]....
        /*05f4*/ 	.word	0x00014b10


	//   ....[78]....
        /*05f8*/ 	.word	0x00014b30


	//   ....[79]....
        /*05fc*/ 	.word	0x00014c50


	//   ....[80]....
        /*0600*/ 	.word	0x00014c60


	//   ....[81]....
        /*0604*/ 	.word	0x00014d90


	//   ....[82]....
        /*0608*/ 	.word	0x00014db0


	//   ....[83]....
        /*060c*/ 	.word	0x00014ee0


	//   ....[84]....
        /*0610*/ 	.word	0x00014ef0


	//   ....[85]....
        /*0614*/ 	.word	0x00015220


	//   ....[86]....
        /*0618*/ 	.word	0x00015240


	//   ....[87]....
        /*061c*/ 	.word	0x00015cf0


	//   ....[88]....
        /*0620*/ 	.word	0x00015d00


	//   ....[89]....
        /*0624*/ 	.word	0x00016f60


	//   ....[90]....
        /*0628*/ 	.word	0x00016f80


	//   ....[91]....
        /*062c*/ 	.word	0x000170b0


	//   ....[92]....
        /*0630*/ 	.word	0x000170c0


	//   ....[93]....
        /*0634*/ 	.word	0x000171f0


	//   ....[94]....
        /*0638*/ 	.word	0x00017210


	//   ....[95]....
        /*063c*/ 	.word	0x00017340


	//   ....[96]....
        /*0640*/ 	.word	0x00017350


	//   ....[97]....
        /*0644*/ 	.word	0x00017510


	//   ....[98]....
        /*0648*/ 	.word	0x00017530


	//   ....[99]....
        /*064c*/ 	.word	0x00017650


	//   ....[100]....
        /*0650*/ 	.word	0x00017690


	//   ....[101]....
        /*0654*/ 	.word	0x000176c0


	//   ....[102]....
        /*0658*/ 	.word	0x000176f0


	//   ....[103]....
        /*065c*/ 	.word	0x00017720


	//   ....[104]....
        /*0660*/ 	.word	0x00017750


	//   ....[105]....
        /*0664*/ 	.word	0x000178b0


	//   ....[106]....
        /*0668*/ 	.word	0x000178f0


	//   ....[107]....
        /*066c*/ 	.word	0x00017920


	//   ....[108]....
        /*0670*/ 	.word	0x00017950


	//   ....[109]....
        /*0674*/ 	.word	0x00017980


	//   ....[110]....
        /*0678*/ 	.word	0x000179b0


	//   ....[111]....
        /*067c*/ 	.word	0x00017a40


	//   ....[112]....
        /*0680*/ 	.word	0x00017a70


	//   ....[113]....
        /*0684*/ 	.word	0x00017a80


	//   ....[114]....
        /*0688*/ 	.word	0x00017ae0


	//   ....[115]....
        /*068c*/ 	.word	0x00018010


	//   ....[116]....
        /*0690*/ 	.word	0x00018070


	//   ....[117]....
        /*0694*/ 	.word	0x000180c0


	//   ....[118]....
        /*0698*/ 	.word	0x00018110


	//   ....[119]....
        /*069c*/ 	.word	0x00018160


	//   ....[120]....
        /*06a0*/ 	.word	0x000181d0


	//   ....[121]....
        /*06a4*/ 	.word	0x00018210


	//   ....[122]....
        /*06a8*/ 	.word	0x00018280


	//   ....[123]....
        /*06ac*/ 	.word	0x000182f0


	//   ....[124]....
        /*06b0*/ 	.word	0x00018350


	//   ....[125]....
        /*06b4*/ 	.word	0x000183c0


	//   ....[126]....
        /*06b8*/ 	.word	0x00018430


	//   ....[127]....
        /*06bc*/ 	.word	0x00018490


	//   ....[128]....
        /*06c0*/ 	.word	0x000184f0


	//   ....[129]....
        /*06c4*/ 	.word	0x00018550


	//   ....[130]....
        /*06c8*/ 	.word	0x000185c0


	//   ....[131]....
        /*06cc*/ 	.word	0x00018620


	//   ....[132]....
        /*06d0*/ 	.word	0x00018680


	//   ....[133]....
        /*06d4*/ 	.word	0x000186e0


	//   ....[134]....
        /*06d8*/ 	.word	0x00018750


	//   ....[135]....
        /*06dc*/ 	.word	0x00018890


	//   ....[136]....
        /*06e0*/ 	.word	0x000188f0


	//   ....[137]....
        /*06e4*/ 	.word	0x00018940


	//   ....[138]....
        /*06e8*/ 	.word	0x00018990


	//   ....[139]....
        /*06ec*/ 	.word	0x000189e0


	//   ....[140]....
        /*06f0*/ 	.word	0x00018a30


	//   ....[141]....
        /*06f4*/ 	.word	0x00018aa0


	//   ....[142]....
        /*06f8*/ 	.word	0x00018b00


	//   ....[143]....
        /*06fc*/ 	.word	0x00018b70


	//   ....[144]....
        /*0700*/ 	.word	0x00018cb0


	//   ....[145]....
        /*0704*/ 	.word	0x00018d10


	//   ....[146]....
        /*0708*/ 	.word	0x00018d50


	//   ....[147]....
        /*070c*/ 	.word	0x00018d90


	//   ....[148]....
        /*0710*/ 	.word	0x00018de0


	//   ....[149]....
        /*0714*/ 	.word	0x00018e20


	//   ....[150]....
        /*0718*/ 	.word	0x00018e70


	//   ....[151]....
        /*071c*/ 	.word	0x00018ec0


	//   ....[152]....
        /*0720*/ 	.word	0x00018f10


	//   ....[153]....
        /*0724*/ 	.word	0x00018f60


	//   ....[154]....
        /*0728*/ 	.word	0x00018fd0


	//   ....[155]....
        /*072c*/ 	.word	0x00019040


	//   ....[156]....
        /*0730*/ 	.word	0x000190a0


	//   ....[157]....
        /*0734*/ 	.word	0x00019100


	//   ....[158]....
        /*0738*/ 	.word	0x00019160


	//   ....[159]....
        /*073c*/ 	.word	0x000191d0


	//   ....[160]....
        /*0740*/ 	.word	0x00019230


	//   ....[161]....
        /*0744*/ 	.word	0x00019290


	//   ....[162]....
        /*0748*/ 	.word	0x000192f0


	//   ....[163]....
        /*074c*/ 	.word	0x00019360


	//   ....[164]....
        /*0750*/ 	.word	0x000193c0


	//   ....[165]....
        /*0754*/ 	.word	0x00019420


	//   ....[166]....
        /*0758*/ 	.word	0x00019480


	//   ....[167]....
        /*075c*/ 	.word	0x000194f0


	//   ....[168]....
        /*0760*/ 	.word	0x00019550


	//   ....[169]....
        /*0764*/ 	.word	0x000195b0


	//   ....[170]....
        /*0768*/ 	.word	0x00019610


	//   ....[171]....
        /*076c*/ 	.word	0x00019680


	//   ....[172]....
        /*0770*/ 	.word	0x000196e0


	//   ....[173]....
        /*0774*/ 	.word	0x00019740


	//   ....[174]....
        /*0778*/ 	.word	0x000197a0


	//   ....[175]....
        /*077c*/ 	.word	0x00019810


	//   ....[176]....
        /*0780*/ 	.word	0x00019860


	//   ....[177]....
        /*0784*/ 	.word	0x000198a0


	//   ....[178]....
        /*0788*/ 	.word	0x000198f0


	//   ....[179]....
        /*078c*/ 	.word	0x00019940


	//   ....[180]....
        /*0790*/ 	.word	0x00019990


	//   ....[181]....
        /*0794*/ 	.word	0x00019a00


	//   ....[182]....
        /*0798*/ 	.word	0x00019a40


	//   ....[183]....
        /*079c*/ 	.word	0x00019a90


	//   ....[184]....
        /*07a0*/ 	.word	0x00019ae0


	//   ....[185]....
        /*07a4*/ 	.word	0x00019b30


	//   ....[186]....
        /*07a8*/ 	.word	0x00019b80


	//   ....[187]....
        /*07ac*/ 	.word	0x00019bf0


	//   ....[188]....
        /*07b0*/ 	.word	0x00019c30


	//   ....[189]....
        /*07b4*/ 	.word	0x00019ca0


	//   ....[190]....
        /*07b8*/ 	.word	0x00019d00


	//   ....[191]....
        /*07bc*/ 	.word	0x00019d60


	//----- nvinfo : EIATTR_EXIT_INSTR_OFFSETS
	.align		4
.L_276:
        /*07c0*/ 	.byte	0x04, 0x1c
        /*07c2*/ 	.short	(.L_278 - .L_277)


	//   ....[0]....
.L_277:
        /*07c4*/ 	.word	0x00000b40


	//   ....[1]....
        /*07c8*/ 	.word	0x00017fd0


	//----- nvinfo : EIATTR_MAX_THREADS
	.align		4
.L_278:
        /*07cc*/ 	.byte	0x04, 0x05
        /*07ce*/ 	.short	(.L_280 - .L_279)
.L_279:
        /*07d0*/ 	.word	0x00000100
        /*07d4*/ 	.word	0x00000001
        /*07d8*/ 	.word	0x00000001


	//----- nvinfo : EIATTR_CRS_STACK_SIZE
	.align		4
.L_280:
        /*07dc*/ 	.byte	0x04, 0x1e
        /*07de*/ 	.short	(.L_282 - .L_281)
.L_281:
        /*07e0*/ 	.word	0x00000000
.L_282:


//--------------------- .nv.info._ZN7cutlass13device_kernelIN5flash19enable_sm80_to_sm89INS1_16FlashAttnFwdSm80INS1_25CollectiveMainloopFwdSm80ILi8ELi1ELb0EN4cute5tupleIJNS5_1CILi128EEENS7_ILi64EEENS7_ILi192EEEEEELi192ENS_10bfloat16_tEfNS_4arch4Sm80ELb0ELb1ELb0ELb0ELb1ELb0ELb1ELb1EEENS1_21CollectiveEpilogueFwdINS6_IJS8_SA_S9_EEENS6_IJNS7_ILi1EEESI_SI_EEESC_SE_Li256ELb0ELb1ELb1ELb0EEENS1_19SingleTileSchedulerILb0ELb1ELb1ELi128EEEEEEEEEvNT_6ParamsE --------------------------
	.section	.nv.info._ZN7cutlass13device_kernelIN5flash19enable_sm80_to_sm89INS1_16FlashAttnFwdSm80INS1_25CollectiveMainloopFwdSm80ILi8ELi1ELb0EN4cute5tupleIJNS5_1CILi128EEENS7_ILi64EEENS7_ILi192EEEEEELi192ENS_10bfloat16_tEfNS_4arch4Sm80ELb0ELb1ELb0ELb0ELb1ELb0ELb1ELb1EEENS1_21CollectiveEpilogueFwdINS6_IJS8_SA_S9_EEENS6_IJNS7_ILi1EEESI_SI_EEESC_SE_Li256ELb0ELb1ELb1ELb0EEENS1_19SingleTileSchedulerILb0ELb1ELb1ELi128EEEEEEEEEvNT_6ParamsE,"",@"SHT_CUDA_INFO"
	.sectionflags	@""
	.align	4


	//----- nvinfo : EIATTR_CUDA_API_VERSION
	.align		4
        /*0000*/ 	.byte	0x04, 0x37
        /*0002*/ 	.short	(.L_284 - .L_283)
.L_283:
        /*0004*/ 	.word	0x00000082


	//----- nvinfo : EIATTR_SW2861232_WAR
	.align		4
.L_284:
        /*0008*/ 	.byte	0x01, 0x35
	.zero		2


	//----- nvinfo : EIATTR_PARAM_CBANK
	.align		4
        /*000c*/ 	.byte	0x04, 0x0a
        /*000e*/ 	.short	(.L_286 - .L_285)
	.align		4
.L_285:
        /*0010*/ 	.word	index@(.nv.constant0._ZN7cutlass13device_kernelIN5flash19enable_sm80_to_sm89INS1_16FlashAttnFwdSm80INS1_25CollectiveMainloopFwdSm80ILi8ELi1ELb0EN4cute5tupleIJNS5_1CILi128EEENS7_ILi64EEENS7_ILi192EEEEEELi192ENS_10bfloat16_tEfNS_4arch4Sm80ELb0ELb1ELb0ELb0ELb1ELb0ELb1ELb1EEENS1_21CollectiveEpilogueFwdINS6_IJS8_SA_S9_EEENS6_IJNS7_ILi1EEESI_SI_EEESC_SE_Li256ELb0ELb1ELb1ELb0EEENS1_19SingleTileSchedulerILb0ELb1ELb1ELi128EEEEEEEEEvNT_6ParamsE)
        /*0014*/ 	.short	0x0160
        /*0016*/ 	.short	0x0418


	//----- nvinfo : EIATTR_CBANK_PARAM_SIZE
	.align		4
.L_286:
        /*0018*/ 	.byte	0x03, 0x19
        /*001a*/ 	.short	0x0418


	//----- nvinfo : EIATTR_KPARAM_INFO
	.align		4
        /*001c*/ 	.byte	0x04, 0x17
        /*001e*/ 	.short	(.L_288 - .L_287)
.L_287:
        /*0020*/ 	.word	0x00000000
        /*0024*/ 	.short	0x0000
        /*0026*/ 	.short	0x0000
        /*0028*/ 	.byte	0x00, 0xf0, 0x61, 0x10


	//----- nvinfo : EIATTR_MAXREG_COUNT
	.align		4
.L_288:
        /*002c*/ 	.byte	0x03, 0x1b
        /*002e*/ 	.short	0x00ff


	//----- nvinfo : EIATTR_NUM_BARRIERS
	.align		4
        /*0030*/ 	.byte	0x02, 0x4c
        /*0032*/ 	.byte	0x02
	.zero		1


	//----- nvinfo : EIATTR_MERCURY_ISA_VERSION
	.align		4
        /*0034*/ 	.byte	0x03, 0x5f
        /*0036*/ 	.short	0x0000


	//----- nvinfo : EIATTR_COOP_GROUP_MASK_REGIDS
	.align		4
        /*0038*/ 	.byte	0x04, 0x29
        /*003a*/ 	.short	(.L_290 - .L_289)


	//   ....[0]....
.L_289:
        /*003c*/ 	.word	0xffffffff


	//   ....[1]....
        /*0040*/ 	.word	0xffffffff


	//   ....[2]....
        /*0044*/ 	.word	0xffffffff


	//   ....[3]....
        /*0048*/ 	.word	0xffffffff


	//   ....[4]....
        /*004c*/ 	.word	0xffffffff


	//   ....[5]....
        /*0050*/ 	.word	0xffffffff


	//   ....[6]....
        /*0054*/ 	.word	0xffffffff


	//   ....[7]....
        /*0058*/ 	.word	0xffffffff


	//   ....[8]....
        /*005c*/ 	.word	0xffffffff


	//   ....[9]....
        /*0060*/ 	.word	0xffffffff


	//   ....[10]....
        /*0064*/ 	.word	0xffffffff


	//   ....[11]....
        /*0068*/ 	.word	0xffffffff


	//   ....[12]....
        /*006c*/ 	.word	0xffffffff


	//   ....[13]....
        /*0070*/ 	.word	0xffffffff


	//   ....[14]....
        /*0074*/ 	.word	0xffffffff


	//   ....[15]....
        /*0078*/ 	.word	0xffffffff


	//   ....[16]....
        /*007c*/ 	.word	0xffffffff


	//   ....[17]....
        /*0080*/ 	.word	0xffffffff


	//   ....[18]....
        /*0084*/ 	.word	0xffffffff


	//   ....[19]....
        /*0088*/ 	.word	0xffffffff


	//   ....[20]....
        /*008c*/ 	.word	0xffffffff


	//   ....[21]....
        /*0090*/ 	.word	0xffffffff


	//   ....[22]....
        /*0094*/ 	.word	0xffffffff


	//   ....[23]....
        /*0098*/ 	.word	0xffffffff


	//   ....[24]....
        /*009c*/ 	.word	0xffffffff


	//   ....[25]....
        /*00a0*/ 	.word	0xffffffff


	//   ....[26]....
        /*00a4*/ 	.word	0xffffffff


	//   ....[27]....
        /*00a8*/ 	.word	0xffffffff


	//   ....[28]....
        /*00ac*/ 	.word	0xffffffff


	//   ....[29]....
        /*00b0*/ 	.word	0xffffffff


	//   ....[30]....
        /*00b4*/ 	.word	0xffffffff


	//   ....[31]....
        /*00b8*/ 	.word	0xffffffff


	//   ....[32]....
        /*00bc*/ 	.word	0xffffffff


	//   ....[33]....
        /*00c0*/ 	.word	0xffffffff


	//   ....[34]....
        /*00c4*/ 	.word	0xffffffff


	//   ....[35]....
        /*00c8*/ 	.word	0xffffffff


	//   ....[36]....
        /*00cc*/ 	.word	0xffffffff


	//   ....[37]....
        /*00d0*/ 	.word	0xffffffff


	//   ....[38]....
        /*00d4*/ 	.word	0xffffffff


	//   ....[39]....
        /*00d8*/ 	.word	0xffffffff


	//   ....[40]....
        /*00dc*/ 	.word	0xffffffff


	//   ....[41]....
        /*00e0*/ 	.word	0xffffffff


	//   ....[42]....
        /*00e4*/ 	.word	0xffffffff


	//   ....[43]....
        /*00e8*/ 	.word	0xffffffff


	//   ....[44]....
        /*00ec*/ 	.word	0xffffffff


	//   ....[45]....
        /*00f0*/ 	.word	0xffffffff


	//   ....[46]....
        /*00f4*/ 	.word	0xffffffff


	//   ....[47]....
        /*00f8*/ 	.word	0xffffffff


	//   ....[48]....
        /*00fc*/ 	.word	0xffffffff


	//   ....[49]....
        /*0100*/ 	.word	0xffffffff


	//   ....[50]....
        /*0104*/ 	.word	0xffffffff


	//   ....[51]....
        /*0108*/ 	.word	0xffffffff


	//   ....[52]....
        /*010c*/ 	.word	0xffffffff


	//   ....[53]....
        /*0110*/ 	.word	0xffffffff


	//   ....[54]....
        /*0114*/ 	.word	0xffffffff


	//   ....[55]....
        /*0118*/ 	.word	0xffffffff


	//   ....[56]....
        /*011c*/ 	.word	0xffffffff


	//   ....[57]....
        /*0120*/ 	.word	0xffffffff


	//   ....[58]....
        /*0124*/ 	.word	0xffffffff


	//   ....[59]....
        /*0128*/ 	.word	0xffffffff


	//   ....[60]....
        /*012c*/ 	.word	0xffffffff


	//   ....[61]....
        /*0130*/ 	.word	0xffffffff


	//   ....[62]....
        /*0134*/ 	.word	0xffffffff


	//   ....[63]....
        /*0138*/ 	.word	0xffffffff


	//   ....[64]....
        /*013c*/ 	.word	0xffffffff


	//   ....[65]....
        /*0140*/ 	.word	0xffffffff


	//   ....[66]....
        /*0144*/ 	.word	0xffffffff


	//   ....[67]....
        /*0148*/ 	.word	0xffffffff


	//   ....[68]....
        /*014c*/ 	.word	0xffffffff


	//   ....[69]....
        /*0150*/ 	.word	0xffffffff


	//   ....[70]....
        /*0154*/ 	.word	0xffffffff


	//   ....[71]....
        /*0158*/ 	.word	0xffffffff


	//   ....[72]....
        /*015c*/ 	.word	0xffffffff


	//   ....[73]....
        /*0160*/ 	.word	0xffffffff


	//   ....[74]....
        /*0164*/ 	.word	0xffffffff


	//   ....[75]....
        /*0168*/ 	.word	0xffffffff


	//   ....[76]....
        /*016c*/ 	.word	0xffffffff


	//   ....[77]....
        /*0170*/ 	.word	0xffffffff


	//   ....[78]....
        /*0174*/ 	.word	0xffffffff


	//----- nvinfo : EIATTR_COOP_GROUP_INSTR_OFFSETS
	.align		4
.L_290:
        /*0178*/ 	.byte	0x04, 0x28
        /*017a*/ 	.short	(.L_292 - .L_291)


	//   ....[0]....
.L_291:
        /*017c*/ 	.word	0x00000050


	//   ....[1]....
        /*0180*/ 	.word	0x000012e0


	//   ....[2]....
        /*0184*/ 	.word	0x00001320


	//   ....[3]....
        /*0188*/ 	.word	0x00001520


	//   ....[4]....
        /*018c*/ 	.word	0x00001550


	//   ....[5]....
        /*0190*/ 	.word	0x00001670


	//   ....[6]....
        /*0194*/ 	.word	0x000016a0


	//   ....[7]....
        /*0198*/ 	.word	0x000017d0


	//   ....[8]....
        /*019c*/ 	.word	0x00001820


	//   ....[9]....
        /*01a0*/ 	.word	0x00001e80


	//   ....[10]....
        /*01a4*/ 	.word	0x00001ea0


	//   ....[11]....
        /*01a8*/ 	.word	0x00001ed0


	//   ....[12]....
        /*01ac*/ 	.word	0x00001ef0


	//   ....[13]....
        /*01b0*/ 	.word	0x00001f30


	//   ....[14]....
        /*01b4*/ 	.word	0x00001f60


	//   ....[15]....
        /*01b8*/ 	.word	0x00001f90


	//   ....[16]....
        /*01bc*/ 	.word	0x00001fc0


	//   ....[17]....
        /*01c0*/ 	.word	0x00003080


	//   ....[18]....
        /*01c4*/ 	.word	0x000030c0


	//   ....[19]....
        /*01c8*/ 	.word	0x000030e0


	//   ....[20]....
        /*01cc*/ 	.word	0x000030f0


	//   ....[21]....
        /*01d0*/ 	.word	0x00003480


	//   ....[22]....
        /*01d4*/ 	.word	0x00003890


	//   ....[23]....
        /*01d8*/ 	.word	0x000041c0


	//   ....[24]....
        /*01dc*/ 	.word	0x000041f0


	//   ....[25]....
        /*01e0*/ 	.word	0x00004210


	//   ....[26]....
        /*01e4*/ 	.word	0x00004230


	//   ....[27]....
        /*01e8*/ 	.word	0x00005660


	//   ....[28]....
        /*01ec*/ 	.word	0x00005680


	//   ....[29]....
        /*01f0*/ 	.word	0x00005690


	//   ....[30]....
        /*01f4*/ 	.word	0x000056a0


	//   ....[31]....
        /*01f8*/ 	.word	0x00006370


	//   ....[32]....
        /*01fc*/ 	.word	0x00006390


	//   ....[33]....
        /*0200*/ 	.word	0x000063a0


	//   ....[34]....
        /*0204*/ 	.word	0x000063b0


	//   ....[35]....
        /*0208*/ 	.word	0x000065b0


	//   ....[36]....
        /*020c*/ 	.word	0x00006890


	//   ....[37]....
        /*0210*/ 	.word	0x000072a0


	//   ....[38]....
        /*0214*/ 	.word	0x00007450


	//   ....[39]....
        /*0218*/ 	.word	0x00007460


	//   ....[40]....
        /*021c*/ 	.word	0x000074d0


	//   ....[41]....
        /*0220*/ 	.word	0x00009140


	//   ....[42]....
        /*0224*/ 	.word	0x00009160


	//   ....[43]....
        /*0228*/ 	.word	0x00009170


	//   ....[44]....
        /*022c*/ 	.word	0x00009180


	//   ....[45]....
        /*0230*/ 	.word	0x00009e40


	//   ....[46]....
        /*0234*/ 	.word	0x00009e70


	//   ....[47]....
        /*0238*/ 	.word	0x00009e80


	//   ....[48]....
        /*023c*/ 	.word	0x00009e90


	//   ....[49]....
        /*0240*/ 	.word	0x0000a260


	//   ....[50]....
        /*0244*/ 	.word	0x0000a280


	//   ....[51]....
        /*0248*/ 	.word	0x0000a2b0


	//   ....[52]....
        /*024c*/ 	.word	0x0000a2c0


	//   ....[53]....
        /*0250*/ 	.word	0x0000bbc0


	//   ....[54]....
        /*0254*/ 	.word	0x0000bbe0


	//   ....[55]....
        /*0258*/ 	.word	0x0000bbf0


	//   ....[56]....
        /*025c*/ 	.word	0x0000bc10


	//   ....[57]....
        /*0260*/ 	.word	0x0000c840


	//   ....[58]....
        /*0264*/ 	.word	0x0000c850


	//   ....[59]....
        /*0268*/ 	.word	0x0000c860


	//   ....[60]....
        /*026c*/ 	.word	0x0000c870


	//   ....[61]....
        /*0270*/ 	.word	0x0000ca50


	//   ....[62]....
        /*0274*/ 	.word	0x0000cd20


	//   ....[63]....
        /*0278*/ 	.word	0x0000d860


	//   ....[64]....
        /*027c*/ 	.word	0x0000d8b0


	//   ....[65]....
        /*0280*/ 	.word	0x0000d8d0


	//   ....[66]....
        /*0284*/ 	.word	0x0000d8f0


	//   ....[67]....
        /*0288*/ 	.word	0x0000f040


	//   ....[68]....
        /*028c*/ 	.word	0x0000f070


	//   ....[69]....
        /*0290*/ 	.word	0x0000f0c0


	//   ....[70]....
        /*0294*/ 	.word	0x0000f0d0


	//   ....[71]....
        /*0298*/ 	.word	0x0000fdd0


	//   ....[72]....
        /*029c*/ 	.word	0x0000fe10


	//   ....[73]....
        /*02a0*/ 	.word	0x0000fe30


	//   ....[74]....
        /*02a4*/ 	.word	0x0000fe60


	//   ....[75]....
        /*02a8*/ 	.word	0x0000fed0


	//   ....[76]....
        /*02ac*/ 	.word	0x0000ff40


	//   ....[77]....
        /*02b0*/ 	.word	0x00010850


	//   ....[78]....
        /*02b4*/ 	.word	0x00010860


	//----- nvinfo : EIATTR_EXIT_INSTR_OFFSETS
	.align		4
.L_292:
        /*02b8*/ 	.byte	0x04, 0x1c
        /*02ba*/ 	.short	(.L_294 - .L_293)


	//   ....[0]....
.L_293:
        /*02bc*/ 	.word	0x000001b0


	//   ....[1]....
        /*02c0*/ 	.word	0x00010870


	//   ....[2]....
        /*02c4*/ 	.word	0x00011110


	//   ....[3]....
        /*02c8*/ 	.word	0x00011160


	//   ....[4]....
        /*02cc*/ 	.word	0x00011190


	//   ....[5]....
        /*02d0*/ 	.word	0x000111f0


	//   ....[6]....
        /*02d4*/ 	.word	0x00011480


	//----- nvinfo : EIATTR_CTAIDZ_USED
	.align		4
.L_294:
        /*02d8*/ 	.byte	0x01, 0x04
	.zero		2


	//----- nvinfo : EIATTR_MAX_THREADS
	.align		4
        /*02dc*/ 	.byte	0x04, 0x05
        /*02de*/ 	.short	(.L_296 - .L_295)
.L_295:
        /*02e0*/ 	.word	0x00000100
        /*02e4*/ 	.word	0x00000001
        /*02e8*/ 	.word	0x00000001


	//----- nvinfo : EIATTR_CRS_STACK_SIZE
	.align		4
.L_296:
        /*02ec*/ 	.byte	0x04, 0x1e
        /*02ee*/ 	.short	(.L_298 - .L_297)
.L_297:
        /*02f0*/ 	.word	0x00000000
.L_298:


//--------------------- .nv.info._ZN7cutlass13device_kernelIN5flash19enable_sm80_to_sm89INS1_16FlashAttnFwdSm80INS1_25CollectiveMainloopFwdSm80ILi8ELi1ELb0EN4cute5tupleIJNS5_1CILi128EEENS7_ILi64EEENS7_ILi192EEEEEELi192ENS_10bfloat16_tEfNS_4arch4Sm80ELb0ELb1ELb0ELb1ELb1ELb0ELb1ELb1EEENS1_21CollectiveEpilogueFwdINS6_IJS8_SA_S9_EEENS6_IJNS7_ILi1EEESI_SI_EEESC_SE_Li256ELb1ELb1ELb1ELb0EEENS1_36VarlenDynamicPersistentTileSchedulerILi128ELi64ELi256ELi256ELb1ELb1ELb0ELb1ELb0ELb1EEEEEEEEEvNT_6ParamsE --------------------------
	.section	.nv.info._ZN7cutlass13device_kernelIN5flash19enable_sm80_to_sm89INS1_16FlashAttnFwdSm80INS1_25CollectiveMainloopFwdSm80ILi8ELi1ELb0EN4cute5tupleIJNS5_1CILi128EEENS7_ILi64EEENS7_ILi192EEEEEELi192ENS_10bfloat16_tEfNS_4arch4Sm80ELb0ELb1ELb0ELb1ELb1ELb0ELb1ELb1EEENS1_21CollectiveEpilogueFwdINS6_IJS8_SA_S9_EEENS6_IJNS7_ILi1EEESI_SI_EEESC_SE_Li256ELb1ELb1ELb1ELb0EEENS1_36VarlenDynamicPersistentTileSchedulerILi128ELi64ELi256ELi256ELb1ELb1ELb0ELb1ELb0ELb1EEEEEEEEEvNT_6ParamsE,"",@"SHT_CUDA_INFO"
	.sectionflags	@""
	.align	4


	//----- nvinfo : EIATTR_CUDA_API_VERSION
	.align		4
        /*0000*/ 	.byte	0x04, 0x37
        /*0002*/ 	.short	(.L_300 - .L_299)
.L_299:
        /*0004*/ 	.word	0x00000082


	//----- nvinfo : EIATTR_SW2861232_WAR
	.align		4
.L_300:
        /*0008*/ 	.byte	0x01, 0x35
	.zero		2


	//----- nvinfo : EIATTR_PARAM_CBANK
	.align		4
        /*000c*/ 	.byte	0x04, 0x0a
        /*000e*/ 	.short	(.L_302 - .L_301)
	.align		4
.L_301:
        /*0010*/ 	.word	index@(.nv.constant0._ZN7cutlass13device_kernelIN5flash19enable_sm80_to_sm89INS1_16FlashAttnFwdSm80INS1_25CollectiveMainloopFwdSm80ILi8ELi1ELb0EN4cute5tupleIJNS5_1CILi128EEENS7_ILi64EEENS7_ILi192EEEEEELi192ENS_10bfloat16_tEfNS_4arch4Sm80ELb0ELb1ELb0ELb1ELb1ELb0ELb1ELb1EEENS1_21CollectiveEpilogueFwdINS6_IJS8_SA_S9_EEENS6_IJNS7_ILi1EEESI_SI_EEESC_SE_Li256ELb1ELb1ELb1ELb0EEENS1_36VarlenDynamicPersistentTileSchedulerILi128ELi64ELi256ELi256ELb1ELb1ELb0ELb1ELb0ELb1EEEEEEEEEvNT_6ParamsE)
        /*0014*/ 	.short	0x0160
        /*0016*/ 	.short	0x0438


	//----- nvinfo : EIATTR_CBANK_PARAM_SIZE
	.align		4
.L_302:
        /*0018*/ 	.byte	0x03, 0x19
        /*001a*/ 	.short	0x0438


	//----- nvinfo : EIATTR_KPARAM_INFO
	.align		4
        /*001c*/ 	.byte	0x04, 0x17
        /*001e*/ 	.short	(.L_304 - .L_303)
.L_303:
        /*0020*/ 	.word	0x00000000
        /*0024*/ 	.short	0x0000
        /*0026*/ 	.short	0x0000
        /*0028*/ 	.byte	0x00, 0xf0, 0xe1, 0x10


	//----- nvinfo : EIATTR_MAXREG_COUNT
	.align		4
.L_304:
        /*002c*/ 	.byte	0x03, 0x1b
        /*002e*/ 	.short	0x00ff


	//----- nvinfo : EIATTR_NUM_BARRIERS
	.align		4
        /*0030*/ 	.byte	0x02, 0x4c
        /*0032*/ 	.byte	0x06
	.zero		1


	//----- nvinfo : EIATTR_ANNOTATIONS
	.align		4
        /*0034*/ 	.byte	0x04, 0x55
        /*0036*/ 	.short	(.L_306 - .L_305)


	//   ....[0]....
.L_305:
        /*0038*/ 	.word	0x00000001
        /*003c*/ 	.byte	0x90, 0x14, 0x00, 0x00, 0x01, 0x00, 0x00, 0x00, 0x90, 0x18, 0x00, 0x00, 0x01, 0x00, 0x00, 0x00
        /*004c*/ 	.byte	0xc0, 0x18, 0x00, 0x00, 0x01, 0x00, 0x00, 0x00, 0x00, 0x19, 0x00, 0x00, 0x01, 0x00, 0x00, 0x00
        /*005c*/ 	.byte	0x30, 0x19, 0x00, 0x00, 0x01, 0x00, 0x00, 0x00, 0xa0, 0x10, 0x01, 0x00, 0x01, 0x00, 0x00, 0x00
        /*006c*/ 	.byte	0xb0, 0x10, 0x01, 0x00, 0x01, 0x00, 0x00, 0x00, 0xc0, 0x10, 0x01, 0x00, 0x01, 0x00, 0x00, 0x00
        /*007c*/ 	.byte	0xd0, 0x10, 0x01, 0x00, 0x01, 0x00, 0x00, 0x00, 0x30, 0x18, 0x01, 0x00


	//----- nvinfo : EIATTR_MERCURY_ISA_VERSION
	.align		4
.L_306:
        /*0088*/ 	.byte	0x03, 0x5f
        /*008a*/ 	.short	0x0000


	//----- nvinfo : EIATTR_INT_WARP_WIDE_INSTR_OFFSETS
	.align		4
        /*008c*/ 	.byte	0x04, 0x31
        /*008e*/ 	.short	(.L_308 - .L_307)


	//   ....[0]....
.L_307:
        /*0090*/ 	.word	0x00010f80


	//   ....[1]....
        /*0094*/ 	.word	0x00011000


	//----- nvinfo : EIATTR_COOP_GROUP_MASK_REGIDS
	.align		4
.L_308:
        /*0098*/ 	.byte	0x04, 0x29
        /*009a*/ 	.short	(.L_310 - .L_309)


	//   ....[0]....
.L_309:
        /*009c*/ 	.word	0xffffffff


	//   ....[1]....
        /*00a0*/ 	.word	0xffffffff


	//   ....[2]....
        /*00a4*/ 	.word	0xffffffff


	//   ....[3]....
        /*00a8*/ 	.word	0xffffffff


	//   ....[4]....
        /*00ac*/ 	.word	0xffffffff


	//   ....[5]....
        /*00b0*/ 	.word	0xffffffff


	//   ....[6]....
        /*00b4*/ 	.word	0xffffffff


	//   ....[7]....
        /*00b8*/ 	.word	0xffffffff


	//   ....[8]....
        /*00bc*/ 	.word	0xffffffff


	//   ....[9]....
        /*00c0*/ 	.word	0xffffffff


	//   ....[10]....
        /*00c4*/ 	.word	0xffffffff


	//   ....[11]....
        /*00c8*/ 	.word	0xffffffff


	//   ....[12]....
        /*00cc*/ 	.word	0xffffffff


	//   ....[13]....
        /*00d0*/ 	.word	0xffffffff


	//   ....[14]....
        /*00d4*/ 	.word	0xffffffff


	//   ....[15]....
        /*00d8*/ 	.word	0xffffffff


	//   ....[16]....
        /*00dc*/ 	.word	0xffffffff


	//   ....[17]....
        /*00e0*/ 	.word	0xffffffff


	//   ....[18]....
        /*00e4*/ 	.word	0xffffffff


	//   ....[19]....
        /*00e8*/ 	.word	0xffffffff


	//   ....[20]....
        /*00ec*/ 	.word	0xffffffff


	//   ....[21]....
        /*00f0*/ 	.word	0xffffffff


	//   ....[22]....
        /*00f4*/ 	.word	0xffffffff


	//   ....[23]....
        /*00f8*/ 	.word	0xffffffff


	//   ....[24]....
        /*00fc*/ 	.word	0xffffffff


	//   ....[25]....
        /*0100*/ 	.word	0xffffffff


	//   ....[26]....
        /*0104*/ 	.word	0xffffffff


	//   ....[27]....
        /*0108*/ 	.word	0xffffffff


	//   ....[28]....
        /*010c*/ 	.word	0xffffffff


	//   ....[29]....
        /*0110*/ 	.word	0xffffffff


	//   ....[30]....
        /*0114*/ 	.word	0xffffffff


	//   ....[31]....
        /*0118*/ 	.word	0xffffffff


	//   ....[32]....
        /*011c*/ 	.word	0xffffffff


	//   ....[33]....
        /*0120*/ 	.word	0xffffffff


	//   ....[34]....
        /*0124*/ 	.word	0xffffffff


	//   ....[35]....
        /*0128*/ 	.word	0xffffffff


	//   ....[36]....
        /*012c*/ 	.word	0xffffffff


	//   ....[37]....
        /*0130*/ 	.word	0xffffffff


	//   ....[38]....
        /*0134*/ 	.word	0xffffffff


	//   ....[39]....
        /*0138*/ 	.word	0xffffffff


	//   ....[40]....
        /*013c*/ 	.word	0xffffffff


	//   ....[41]....
        /*0140*/ 	.word	0xffffffff


	//   ....[42]....
        /*0144*/ 	.word	0xffffffff


	//   ....[43]....
        /*0148*/ 	.word	0xffffffff


	//   ....[44]....
        /*014c*/ 	.word	0xffffffff


	//   ....[45]....
        /*0150*/ 	.word	0xffffffff


	//   ....[46]....
        /*0154*/ 	.word	0xffffffff


	//   ....[47]....
        /*0158*/ 	.word	0xffffffff


	//   ....[48]....
        /*015c*/ 	.word	0xffffffff


	//   ....[49]....
        /*0160*/ 	.word	0xffffffff


	//   ....[50]....
        /*0164*/ 	.word	0xffffffff


	//   ....[51]....
        /*0168*/ 	.word	0xffffffff


	//   ....[52]....
        /*016c*/ 	.word	0xffffffff


	//   ....[53]....
        /*0170*/ 	.word	0xffffffff


	//   ....[54]....
        /*0174*/ 	.word	0xffffffff


	//   ....[55]....
        /*0178*/ 	.word	0xffffffff


	//   ....[56]....
        /*017c*/ 	.word	0xffffffff


	//   ....[57]....
        /*0180*/ 	.word	0xffffffff


	//   ....[58]....
        /*0184*/ 	.word	0xffffffff


	//   ....[59]....
        /*0188*/ 	.word	0xffffffff


	//   ....[60]....
        /*018c*/ 	.word	0xffffffff


	//   ....[61]....
        /*0190*/ 	.word	0xffffffff


	//   ....[62]....
        /*0194*/ 	.word	0xffffffff


	//   ....[63]....
        /*0198*/ 	.word	0xffffffff


	//   ....[64]....
        /*019c*/ 	.word	0xffffffff


	//   ....[65]....
        /*01a0*/ 	.word	0xffffffff


	//   ....[66]....
        /*01a4*/ 	.word	0xffffffff


	//   ....[67]....
        /*01a8*/ 	.word	0xffffffff


	//   ....[68]....
        /*01ac*/ 	.word	0xffffffff


	//   ....[69]....
        /*01b0*/ 	.word	0xffffffff


	//   ....[70]....
        /*01b4*/ 	.word	0xffffffff


	//   ....[71]....
        /*01b8*/ 	.word	0xffffffff


	//   ....[72]....
        /*01bc*/ 	.word	0xffffffff


	//   ....[73]....
        /*01c0*/ 	.word	0xffffffff


	//   ....[74]....
        /*01c4*/ 	.word	0xffffffff


	//   ....[75]....
        /*01c8*/ 	.word	0xffffffff


	//   ....[76]....
        /*01cc*/ 	.word	0xffffffff


	//   ....[77]....
        /*01d0*/ 	.word	0xffffffff


	//   ....[78]....
        /*01d4*/ 	.word	0xffffffff


	//   ....[79]....
        /*01d8*/ 	.word	0xffffffff


	//   ....[80]....
        /*01dc*/ 	.word	0xffffffff


	//   ....[81]....
        /*01e0*/ 	.word	0xffffffff


	//   ....[82]....
        /*01e4*/ 	.word	0xffffffff


	//   ....[83]....
        /*01e8*/ 	.word	0xffffffff


	//   ....[84]....
        /*01ec*/ 	.word	0xffffffff


	//   ....[85]....
        /*01f0*/ 	.word	0xffffffff


	//   ....[86]....
        /*01f4*/ 	.word	0xffffffff


	//   ....[87]....
        /*01f8*/ 	.word	0xffffffff


	//   ....[88]....
        /*01fc*/ 	.word	0xffffffff


	//   ....[89]....
        /*0200*/ 	.word	0xffffffff


	//   ....[90]....
        /*0204*/ 	.word	0xffffffff


	//   ....[91]....
        /*0208*/ 	.word	0xffffffff


	//   ....[92]....
        /*020c*/ 	.word	0xffffffff


	//   ....[93]....
        /*0210*/ 	.word	0xffffffff


	//   ....[94]....
        /*0214*/ 	.word	0xffffffff


	//   ....[95]....
        /*0218*/ 	.word	0xffffffff


	//   ....[96]....
        /*021c*/ 	.word	0xffffffff


	//   ....[97]....
        /*0220*/ 	.word	0xffffffff


	//   ....[98]....
        /*0224*/ 	.word	0xffffffff


	//   ....[99]....
        /*0228*/ 	.word	0xffffffff


	//   ....[100]....
        /*022c*/ 	.word	0xffffffff


	//   ....[101]....
        /*0230*/ 	.word	0xffffffff


	//   ....[102]....
        /*0234*/ 	.word	0xffffffff


	//   ....[103]....
        /*0238*/ 	.word	0xffffffff


	//   ....[104]....
        /*023c*/ 	.word	0xffffffff


	//   ....[105]....
        /*0240*/ 	.word	0xffffffff


	//   ....[106]....
        /*0244*/ 	.word	0xffffffff


	//   ....[107]....
        /*0248*/ 	.word	0xffffffff


	//   ....[108]....
        /*024c*/ 	.word	0xffffffff


	//   ....[109]....
        /*0250*/ 	.word	0xffffffff


	//   ....[110]....
        /*0254*/ 	.word	0xffffffff


	//   ....[111]....
        /*0258*/ 	.word	0xffffffff


	//   ....[112]....
        /*025c*/ 	.word	0xffffffff


	//   ....[113]....
        /*0260*/ 	.word	0xffffffff


	//   ....[114]....
        /*0264*/ 	.word	0xffffffff


	//   ....[115]....
        /*0268*/ 	.word	0xffffffff


	//   ....[116]....
        /*026c*/ 	.word	0xffffffff


	//   ....[117]....
        /*0270*/ 	.word	0xffffffff


	//   ....[118]....
        /*0274*/ 	.word	0xffffffff


	//   ....[119]....
        /*0278*/ 	.word	0xffffffff


	//   ....[120]....
        /*027c*/ 	.word	0xffffffff


	//   ....[121]....
        /*0280*/ 	.word	0xffffffff


	//   ....[122]....
        /*0284*/ 	.word	0xffffffff


	//   ....[123]....
        /*0288*/ 	.word	0xffffffff


	//   ....[124]....
        /*028c*/ 	.word	0xffffffff


	//   ....[125]....
        /*0290*/ 	.word	0xffffffff


	//   ....[126]....
        /*0294*/ 	.word	0xffffffff


	//   ....[127]....
        /*0298*/ 	.word	0xffffffff


	//   ....[128]....
        /*029c*/ 	.word	0xffffffff


	//   ....[129]....
        /*02a0*/ 	.word	0xffffffff


	//   ....[130]....
        /*02a4*/ 	.word	0xffffffff


	//   ....[131]....
        /*02a8*/ 	.word	0xffffffff


	//   ....[132]....
        /*02ac*/ 	.word	0xffffffff


	//   ....[133]....
        /*02b0*/ 	.word	0xffffffff


	//   ....[134]....
        /*02b4*/ 	.word	0xffffffff


	//   ....[135]....
        /*02b8*/ 	.word	0xffffffff


	//   ....[136]....
        /*02bc*/ 	.word	0xffffffff


	//   ....[137]....
        /*02c0*/ 	.word	0xffffffff


	//   ....[138]....
        /*02c4*/ 	.word	0xffffffff


	//   ....[139]....
        /*02c8*/ 	.word	0xffffffff


	//   ....[140]....
        /*02cc*/ 	.word	0xffffffff


	//   ....[141]....
        /*02d0*/ 	.word	0xffffffff


	//   ....[142]....
        /*02d4*/ 	.word	0xffffffff


	//   ....[143]....
        /*02d8*/ 	.word	0xffffffff


	//   ....[144]....
        /*02dc*/ 	.word	0xffffffff


	//   ....[145]....
        /*02e0*/ 	.word	0xffffffff


	//   ....[146]....
        /*02e4*/ 	.word	0xffffffff


	//   ....[147]....
        /*02e8*/ 	.word	0xffffffff


	//   ....[148]....
        /*02ec*/ 	.word	0xffffffff


	//   ....[149]....
        /*02f0*/ 	.word	0xffffffff


	//   ....[150]....
        /*02f4*/ 	.word	0xffffffff


	//   ....[151]....
        /*02f8*/ 	.word	0xffffffff


	//   ....[152]....
        /*02fc*/ 	.word	0xffffffff


	//   ....[153]....
        /*0300*/ 	.word	0xffffffff


	//   ....[154]....
        /*0304*/ 	.word	0xffffffff


	//   ....[155]....
        /*0308*/ 	.word	0xffffffff


	//   ....[156]....
        /*030c*/ 	.word	0xffffffff


	//   ....[157]....
        /*0310*/ 	.word	0xffffffff


	//   ....[158]....
        /*0314*/ 	.word	0xffffffff


	//   ....[159]....
        /*0318*/ 	.word	0xffffffff


	//   ....[160]....
        /*031c*/ 	.word	0xffffffff


	//   ....[161]....
        /*0320*/ 	.word	0xffffffff


	//   ....[162]....
        /*0324*/ 	.word	0xffffffff


	//   ....[163]....
        /*0328*/ 	.word	0xffffffff


	//   ....[164]....
        /*032c*/ 	.word	0xffffffff


	//   ....[165]....
        /*0330*/ 	.word	0xffffffff


	//   ....[166]....
        /*0334*/ 	.word	0xffffffff


	//   ....[167]....
        /*0338*/ 	.word	0xffffffff


	//   ....[168]....
        /*033c*/ 	.word	0xffffffff


	//   ....[169]....
        /*0340*/ 	.word	0xffffffff


	//   ....[170]....
        /*0344*/ 	.word	0xffffffff


	//   ....[171]....
        /*0348*/ 	.word	0xffffffff


	//   ....[172]....
        /*034c*/ 	.word	0xffffffff


	//   ....[173]....
        /*0350*/ 	.word	0xffffffff


	//   ....[174]....
        /*0354*/ 	.word	0xffffffff


	//   ....[175]....
        /*0358*/ 	.word	0xffffffff


	//   ....[176]....
        /*035c*/ 	.word	0xffffffff


	//   ....[177]....
        /*0360*/ 	.word	0xffffffff


	//   ....[178]....
        /*0364*/ 	.word	0xffffffff


	//   ....[179]....
        /*0368*/ 	.word	0xffffffff


	//   ....[180]....
        /*036c*/ 	.word	0xffffffff


	//   ....[181]....
        /*0370*/ 	.word	0xffffffff


	//   ....[182]....
        /*0374*/ 	.word	0xffffffff


	//   ....[183]....
        /*0378*/ 	.word	0xffffffff


	//   ....[184]....
        /*037c*/ 	.word	0xffffffff


	//   ....[185]....
        /*0380*/ 	.word	0xffffffff


	//   ....[186]....
        /*0384*/ 	.word	0xffffffff


	//   ....[187]....
        /*0388*/ 	.word	0xffffffff


	//   ....[188]....
        /*038c*/ 	.word	0xffffffff


	//   ....[189]....
        /*0390*/ 	.word	0xffffffff


	//   ....[190]....
        /*0394*/ 	.word	0xffffffff


	//   ....[191]....
        /*0398*/ 	.word	0xffffffff


	//   ....[192]....
        /*039c*/ 	.word	0xffffffff


	//   ....[193]....
        /*03a0*/ 	.word	0xffffffff


	//   ....[194]....
        /*03a4*/ 	.word	0xffffffff


	//   ....[195]....
        /*03a8*/ 	.word	0xffffffff


	//   ....[196]....
        /*03ac*/ 	.word	0xffffffff


	//   ....[197]....
        /*03b0*/ 	.word	0xffffffff


	//   ....[198]....
        /*03b4*/ 	.word	0xffffffff


	//   ....[199]....
        /*03b8*/ 	.word	0xffffffff


	//   ....[200]....
        /*03bc*/ 	.word	0xffffffff


	//   ....[201]....
        /*03c0*/ 	.word	0xffffffff


	//   ....[202]....
        /*03c4*/ 	.word	0xffffffff


	//   ....[203]....
        /*03c8*/ 	.word	0xffffffff


	//   ....[204]....
        /*03cc*/ 	.word	0xffffffff


	//   ....[205]....
        /*03d0*/ 	.word	0xffffffff


	//   ....[206]....
        /*03d4*/ 	.word	0xffffffff


	//   ....[207]....
        /*03d8*/ 	.word	0xffffffff


	//   ....[208]....
        /*03dc*/ 	.word	0xffffffff


	//   ....[209]....
        /*03e0*/ 	.word	0xffffffff


	//   ....[210]....
        /*03e4*/ 	.word	0xffffffff


	//   ....[211]....
        /*03e8*/ 	.word	0xffffffff


	//   ....[212]....
        /*03ec*/ 	.word	0xffffffff


	//   ....[213]....
        /*03f0*/ 	.word	0xffffffff


	//   ....[214]....
        /*03f4*/ 	.word	0xffffffff


	//   ....[215]....
        /*03f8*/ 	.word	0xffffffff


	//   ....[216]....
        /*03fc*/ 	.word	0xffffffff


	//   ....[217]....
        /*0400*/ 	.word	0xffffffff


	//   ....[218]....
        /*0404*/ 	.word	0xffffffff


	//   ....[219]....
        /*0408*/ 	.word	0xffffffff


	//   ....[220]....
        /*040c*/ 	.word	0xffffffff


	//   ....[221]....
        /*0410*/ 	.word	0xffffffff


	//   ....[222]....
        /*0414*/ 	.word	0xffffffff


	//   ....[223]....
        /*0418*/ 	.word	0xffffffff


	//   ....[224]....
        /*041c*/ 	.word	0xffffffff


	//   ....[225]....
        /*0420*/ 	.word	0xffffffff


	//   ....[226]....
        /*0424*/ 	.word	0xffffffff


	//   ....[227]....
        /*0428*/ 	.word	0xffffffff


	//   ....[228]....
        /*042c*/ 	.word	0xffffffff


	//   ....[229]....
        /*0430*/ 	.word	0xffffffff


	//   ....[230]....
        /*0434*/ 	.word	0xffffffff


	//   ....[231]....
        /*0438*/ 	.word	0xffffffff


	//   ....[232]....
        /*043c*/ 	.word	0xffffffff


	//   ....[233]....
        /*0440*/ 	.word	0xffffffff


	//   ....[234]....
        /*0444*/ 	.word	0xffffffff


	//   ....[235]....
        /*0448*/ 	.word	0xffffffff


	//----- nvinfo : EIATTR_COOP_GROUP_INSTR_OFFSETS
	.align		4
.L_310:
        /*044c*/ 	.byte	0x04, 0x28
        /*044e*/ 	.short	(.L_312 - .L_311)


	//   ....[0]....
.L_311:
        /*0450*/ 	.word	0x00000050


	//   ....[1]....
        /*0454*/ 	.word	0x000001e0


	//   ....[2]....
        /*0458*/ 	.word	0x00000210


	//   ....[3]....
        /*045c*/ 	.word	0x00000240


	//   ....[4]....
        /*0460*/ 	.word	0x00000270


	//   ....[5]....
        /*0464*/ 	.word	0x000002a0


	//   ....[6]....
        /*0468*/ 	.word	0x000002d0


	//   ....[7]....
        /*046c*/ 	.word	0x00000430


	//   ....[8]....
        /*0470*/ 	.word	0x00000470


	//   ....[9]....
        /*0474*/ 	.word	0x000004a0


	//   ....[10]....
        /*0478*/ 	.word	0x000004d0


	//   ....[11]....
        /*047c*/ 	.word	0x00000500


	//   ....[12]....
        /*0480*/ 	.word	0x00000530


	//   ....[13]....
        /*0484*/ 	.word	0x000005c0


	//   ....[14]....
        /*0488*/ 	.word	0x00000600


	//   ....[15]....
        /*048c*/ 	.word	0x00000620


	//   ....[16]....
        /*0490*/ 	.word	0x00000680


	//   ....[17]....
        /*0494*/ 	.word	0x000029a0


	//   ....[18]....
        /*0498*/ 	.word	0x000029c0


	//   ....[19]....
        /*049c*/ 	.word	0x00002b30


	//   ....[20]....
        /*04a0*/ 	.word	0x00002b40


	//   ....[21]....
        /*04a4*/ 	.word	0x00002ca0


	//   ....[22]....
        /*04a8*/ 	.word	0x00002cc0


	//   ....[23]....
        /*04ac*/ 	.word	0x00002e20


	//   ....[24]....
        /*04b0*/ 	.word	0x00002e30


	//   ....[25]....
        /*04b4*/ 	.word	0x000032b0


	//   ....[26]....
        /*04b8*/ 	.word	0x000032e0


	//   ....[27]....
        /*04bc*/ 	.word	0x000032f0


	//   ....[28]....
        /*04c0*/ 	.word	0x00003300


	//   ....[29]....
        /*04c4*/ 	.word	0x000034a0


	//   ....[30]....
        /*04c8*/ 	.word	0x000034b0


	//   ....[31]....
        /*04cc*/ 	.word	0x00003500


	//   ....[32]....
        /*04d0*/ 	.word	0x00003510


	//   ....[33]....
        /*04d4*/ 	.word	0x000043e0


	//   ....[34]....
        /*04d8*/ 	.word	0x00004400


	//   ....[35]....
        /*04dc*/ 	.word	0x00004490


	//   ....[36]....
        /*04e0*/ 	.word	0x000044f0


	//   ....[37]....
        /*04e4*/ 	.word	0x00004780


	//   ....[38]....
        /*04e8*/ 	.word	0x00004c60


	//   ....[39]....
        /*04ec*/ 	.word	0x00005310


	//   ....[40]....
        /*04f0*/ 	.word	0x00005340


	//   ....[41]....
        /*04f4*/ 	.word	0x00005350


	//   ....[42]....
        /*04f8*/ 	.word	0x00005380


	//   ....[43]....
        /*04fc*/ 	.word	0x000068d0


	//   ....[44]....
        /*0500*/ 	.word	0x000068f0


	//   ....[45]....
        /*0504*/ 	.word	0x000069b0


	//   ....[46]....
        /*0508*/ 	.word	0x000069e0


	//   ....[47]....
        /*050c*/ 	.word	0x00007780


	//   ....[48]....
        /*0510*/ 	.word	0x000077a0


	//   ....[49]....
        /*0514*/ 	.word	0x00007860


	//   ....[50]....
        /*0518*/ 	.word	0x00007890


	//   ....[51]....
        /*051c*/ 	.word	0x00007b30


	//   ....[52]....
        /*0520*/ 	.word	0x00008040


	//   ....[53]....
        /*0524*/ 	.word	0x00008740


	//   ....[54]....
        /*0528*/ 	.word	0x00008770


	//   ....[55]....
        /*052c*/ 	.word	0x00008780


	//   ....[56]....
        /*0530*/ 	.word	0x000087b0


	//   ....[57]....
        /*0534*/ 	.word	0x0000a3e0


	//   ....[58]....
        /*0538*/ 	.word	0x0000a400


	//   ....[59]....
        /*053c*/ 	.word	0x0000a4c0


	//   ....[60]....
        /*0540*/ 	.word	0x0000a4f0


	//   ....[61]....
        /*0544*/ 	.word	0x0000b290


	//   ....[62]....
        /*0548*/ 	.word	0x0000b2b0


	//   ....[63]....
        /*054c*/ 	.word	0x0000b370


	//   ....[64]....
        /*0550*/ 	.word	0x0000b3a0


	//   ....[65]....
        /*0554*/ 	.word	0x0000b780


	//   ....[66]....
        /*0558*/ 	.word	0x0000b7b0


	//   ....[67]....
        /*055c*/ 	.word	0x0000b7c0


	//   ....[68]....
        /*0560*/ 	.word	0x0000b7f0


	//   ....[69]....
        /*0564*/ 	.word	0x0000d200


	//   ....[70]....
        /*0568*/ 	.word	0x0000d210


	//   ....[71]....
        /*056c*/ 	.word	0x0000d250


	//   ....[72]....
        /*0570*/ 	.word	0x0000d280


	//   ....[73]....
        /*0574*/ 	.word	0x0000e040


	//   ....[74]....
        /*0578*/ 	.word	0x0000e060


	//   ....[75]....
        /*057c*/ 	.word	0x0000e140


	//   ....[76]....
        /*0580*/ 	.word	0x0000e160


	//   ....[77]....
        /*0584*/ 	.word	0x0000e340


	//   ....[78]....
        /*0588*/ 	.word	0x0000e850


	//   ....[79]....
        /*058c*/ 	.word	0x0000ef50


	//   ....[80]....
        /*0590*/ 	.word	0x0000ef80


	//   ....[81]....
        /*0594*/ 	.word	0x0000ef90


	//   ....[82]....
        /*0598*/ 	.word	0x0000efc0


	//   ....[83]....
        /*059c*/ 	.word	0x00010760


	//   ....[84]....
        /*05a0*/ 	.word	0x00010790


	//   ....[85]....
        /*05a4*/ 	.word	0x000107a0


	//   ....[86]....
        /*05a8*/ 	.word	0x000107d0


	//   ....[87]....
        /*05ac*/ 	.word	0x00011ba0


	//   ....[88]....
        /*05b0*/ 	.word	0x00011bc0


	//   ....[89]....
        /*05b4*/ 	.word	0x00011be0


	//   ....[90]....
        /*05b8*/ 	.word	0x00011bf0


	//   ....[91]....
        /*05bc*/ 	.word	0x00011f40


	//   ....[92]....
        /*05c0*/ 	.word	0x00011f60


	//   ....[93]....
        /*05c4*/ 	.word	0x000120c0


	//   ....[94]....
        /*05c8*/ 	.word	0x000120d0


	//   ....[95]....
        /*05cc*/ 	.word	0x00012230


	//   ....[96]....
        /*05d0*/ 	.word	0x00012250


	//   ....[97]....
        /*05d4*/ 	.word	0x000123b0


	//   ....[98]....
        /*05d8*/ 	.word	0x000123c0


	//   ....[99]....
        /*05dc*/ 	.word	0x00012700


	//   ....[100]....
        /*05e0*/ 	.word	0x00012720


	//   ....[101]....
        /*05e4*/ 	.word	0x00012f10


	//   ....[102]....
        /*05e8*/ 	.word	0x00012f20


	//   ....[103]....
        /*05ec*/ 	.word	0x00013e90


	//   ....[104]....
        /*05f0*/ 	.word	0x00013eb0


	//   ....[105]....
        /*05f4*/ 	.word	0x00014020


	//   ....[106]....
        /*05f8*/ 	.word	0x00014030


	//   ....[107]....
        /*05fc*/ 	.word	0x00014190


	//   ....[108]....
        /*0600*/ 	.word	0x000141b0


	//   ....[109]....
        /*0604*/ 	.word	0x00014310


	//   ....[110]....
        /*0608*/ 	.word	0x00014320


	//   ....[111]....
        /*060c*/ 	.word	0x00014510


	//   ....[112]....
        /*0610*/ 	.word	0x00014530


	//   ....[113]....
        /*0614*/ 	.word	0x00014650


	//   ....[114]....
        /*0618*/ 	.word	0x00014690


	//   ....[115]....
        /*061c*/ 	.word	0x000146c0


	//   ....[116]....
        /*0620*/ 	.word	0x000146f0


	//   ....[117]....
        /*0624*/ 	.word	0x00014720


	//   ....[118]....
        /*0628*/ 	.word	0x00014750


	//   ....[119]....
        /*062c*/ 	.word	0x000148a0


	//   ....[120]....
        /*0630*/ 	.word	0x000148e0


	//   ....[121]....
        /*0634*/ 	.word	0x00014910


	//   ....[122]....
        /*0638*/ 	.word	0x00014940


	//   ....[123]....
        /*063c*/ 	.word	0x00014970


	//   ....[124]....
        /*0640*/ 	.word	0x000149a0


	//   ....[125]....
        /*0644*/ 	.word	0x00014a30


	//   ....[126]....
        /*0648*/ 	.word	0x00014a70


	//   ....[127]....
        /*064c*/ 	.word	0x00014a80


	//   ....[128]....
        /*0650*/ 	.word	0x00014ae0


	//   ....[129]....
        /*0654*/ 	.word	0x00015490


	//   ....[130]....
        /*0658*/ 	.word	0x000154f0


	//   ....[131]....
        /*065c*/ 	.word	0x00015540


	//   ....[132]....
        /*0660*/ 	.word	0x00015590


	//   ....[133]....
        /*0664*/ 	.word	0x000155e0


	//   ....[134]....
        /*0668*/ 	.word	0x00015650


	//   ....[135]....
        /*066c*/ 	.word	0x000156a0


	//   ....[136]....
        /*0670*/ 	.word	0x00015710


	//   ....[137]....
        /*0674*/ 	.word	0x00015780


	//   ....[138]....
        /*0678*/ 	.word	0x000157f0


	//   ....[139]....
        /*067c*/ 	.word	0x00015860


	//   ....[140]....
        /*0680*/ 	.word	0x000158d0


	//   ....[141]....
        /*0684*/ 	.word	0x00015940


	//   ....[142]....
        /*0688*/ 	.word	0x000159a0


	//   ....[143]....
        /*068c*/ 	.word	0x00015a10


	//   ....[144]....
        /*0690*/ 	.word	0x00015a80


	//   ....[145]....
        /*0694*/ 	.word	0x00015af0


	//   ....[146]....
        /*0698*/ 	.word	0x00015b50


	//   ....[147]....
        /*069c*/ 	.word	0x00015bc0


	//   ....[148]....
        /*06a0*/ 	.word	0x00015c30


	//   ....[149]....
        /*06a4*/ 	.word	0x00015da0


	//   ....[150]....
        /*06a8*/ 	.word	0x00015e00


	//   ....[151]....
        /*06ac*/ 	.word	0x00015e70


	//   ....[152]....
        /*06b0*/ 	.word	0x00015ee0


	//   ....[153]....
        /*06b4*/ 	.word	0x00015f40


	//   ....[154]....
        /*06b8*/ 	.word	0x00015f90


	//   ....[155]....
        /*06bc*/ 	.word	0x00015fe0


	//   ....[156]....
        /*06c0*/ 	.word	0x00016030


	//   ....[157]....
        /*06c4*/ 	.word	0x000160a0


	//   ....[158]....
        /*06c8*/ 	.word	0x00016110


	//   ....[159]....
        /*06cc*/ 	.word	0x00016280


	//   ....[160]....
        /*06d0*/ 	.word	0x000162e0


	//   ....[161]....
        /*06d4*/ 	.word	0x00016350


	//   ....[162]....
        /*06d8*/ 	.word	0x000163c0


	//   ....[163]....
        /*06dc*/ 	.word	0x00016530


	//   ....[164]....
        /*06e0*/ 	.word	0x00016590


	//   ....[165]....
        /*06e4*/ 	.word	0x00016600


	//   ....[166]....
        /*06e8*/ 	.word	0x00016670


	//   ....[167]....
        /*06ec*/ 	.word	0x000166c0


	//   ....[168]....
        /*06f0*/ 	.word	0x00016710


	//   ....[169]....
        /*06f4*/ 	.word	0x00016760


	//   ....[170]....
        /*06f8*/ 	.word	0x000167a0


	//   ....[171]....
        /*06fc*/ 	.word	0x00016800


	//   ....[172]....
        /*0700*/ 	.word	0x00016870


	//   ....[173]....
        /*0704*/ 	.word	0x000169e0


	//   ....[174]....
        /*0708*/ 	.word	0x00016a40


	//   ....[175]....
        /*070c*/ 	.word	0x00016ab0


	//   ....[176]....
        /*0710*/ 	.word	0x00016b20


	//   ....[177]....
        /*0714*/ 	.word	0x00016c90


	//   ....[178]....
        /*0718*/ 	.word	0x00016cf0


	//   ....[179]....
        /*071c*/ 	.word	0x00016d40


	//   ....[180]....
        /*0720*/ 	.word	0x00016d90


	//   ....[181]....
        /*0724*/ 	.word	0x00016de0


	//   ....[182]....
        /*0728*/ 	.word	0x00016e20


	//   ....[183]....
        /*072c*/ 	.word	0x00016e80


	//   ....[184]....
        /*0730*/ 	.word	0x00016ef0


	//   ....[185]....
        /*0734*/ 	.word	0x00016f60


	//   ....[186]....
        /*0738*/ 	.word	0x000170b0


	//   ....[187]....
        /*073c*/ 	.word	0x00017110


	//   ....[188]....
        /*0740*/ 	.word	0x00017180


	//   ....[189]....
        /*0744*/ 	.word	0x000171f0


	//   ....[190]....
        /*0748*/ 	.word	0x00017240


	//   ....[191]....
        /*074c*/ 	.word	0x00017280


	//   ....[192]....
        /*0750*/ 	.word	0x000172d0


	//   ....[193]....
        /*0754*/ 	.word	0x00017320


	//   ....[194]....
        /*0758*/ 	.word	0x00017370


	//   ....[195]....
        /*075c*/ 	.word	0x000173c0


	//   ....[196]....
        /*0760*/ 	.word	0x00017410


	//   ....[197]....
        /*0764*/ 	.word	0x00017460


	//   ....[198]....
        /*0768*/ 	.word	0x000174d0


	//   ....[199]....
        /*076c*/ 	.word	0x00017540


	//   ....[200]....
        /*0770*/ 	.word	0x000175b0


	//   ....[201]....
        /*0774*/ 	.word	0x00017610


	//   ....[202]....
        /*0778*/ 	.word	0x00017680


	//   ....[203]....
        /*077c*/ 	.word	0x000176f0


	//   ....[204]....
        /*0780*/ 	.word	0x00017760


	//   ....[205]....
        /*0784*/ 	.word	0x000177c0


	//   ....[206]....
        /*0788*/ 	.word	0x00017830


	//   ....[207]....
        /*078c*/ 	.word	0x000178a0


	//   ....[208]....
        /*0790*/ 	.word	0x00017910


	//   ....[209]....
        /*0794*/ 	.word	0x00017970


	//   ....[210]....
        /*0798*/ 	.word	0x000179e0


	//   ....[211]....
        /*079c*/ 	.word	0x00017a50


	//   ....[212]....
        /*07a0*/ 	.word	0x00017ac0


	//   ....[213]....
        /*07a4*/ 	.word	0x00017b20


	//   ....[214]....
        /*07a8*/ 	.word	0x00017b90


	//   ....[215]....
        /*07ac*/ 	.word	0x00017c00


	//   ....[216]....
        /*07b0*/ 	.word	0x00017c70


	//   ....[217]....
        /*07b4*/ 	.word	0x00017cd0


	//   ....[218]....
        /*07b8*/ 	.word	0x00017d40


	//   ....[219]....
        /*07bc*/ 	.word	0x00017db0


	//   ....[220]....
        /*07c0*/ 	.word	0x00017e00


	//   ....[221]....
        /*07c4*/ 	.word	0x00017e40


	//   ....[222]....
        /*07c8*/ 	.word	0x00017e90


	//   ....[223]....
        /*07cc*/ 	.word	0x00017ee0


	//   ....[224]....
        /*07d0*/ 	.word	0x00017f30


	//   ....[225]....
        /*07d4*/ 	.word	0x00017fa0


	//   ....[226]....
        /*07d8*/ 	.word	0x00017ff0


	//   ....[227]....
        /*07dc*/ 	.word	0x00018040


	//   ....[228]....
        /*07e0*/ 	.word	0x00018090


	//   ....[229]....
        /*07e4*/ 	.word	0x000180e0


	//   ....[230]....
        /*07e8*/ 	.word	0x00018130


	//   ....[231]....
        /*07ec*/ 	.word	0x000181a0


	//   ....[232]....
        /*07f0*/ 	.word	0x000181f0


	//   ....[233]....
        /*07f4*/ 	.word	0x00018260


	//   ....[234]....
        /*07f8*/ 	.word	0x000182c0


	//   ....[235]....
        /*07fc*/ 	.word	0x00018330


	//----- nvinfo : EIATTR_EXIT_INSTR_OFFSETS
	.align		4
.L_312:
        /*0800*/ 	.byte	0x04, 0x1c
        /*0802*/ 	.short	(.L_314 - .L_313)


	//   ....[0]....
.L_313:
        /*0804*/ 	.word	0x00000fe0


	//   ....[1]....
        /*0808*/ 	.word	0x00015450


	//----- nvinfo : EIATTR_MAX_THREADS
	.align		4
.L_314:
        /*080c*/ 	.byte	0x04, 0x05
        /*080e*/ 	.short	(.L_316 - .L_315)
.L_315:
        /*0810*/ 	.word	0x00000100
        /*0814*/ 	.word	0x00000001
        /*0818*/ 	.word	0x00000001


	//----- nvinfo : EIATTR_CRS_STACK_SIZE
	.align		4
.L_316:
        /*081c*/ 	.byte	0x04, 0x1e
        /*081e*/ 	.short	(.L_318 - .L_317)
.L_317:
        /*0820*/ 	.word	0x00000000
.L_318:


//--------------------- .nv.info._ZN7cutlass13device_kernelIN5flash19enable_sm80_to_sm89INS1_16FlashAttnFwdSm80INS1_25CollectiveMainloopFwdSm80ILi8ELi1ELb0EN4cute5tupleIJNS5_1CILi128EEENS7_ILi64EEENS7_ILi192EEEEEELi192ENS_10bfloat16_tEfNS_4arch4Sm80ELb0ELb1ELb0ELb1ELb1ELb1ELb1ELb1EEENS1_21CollectiveEpilogueFwdINS6_IJS8_SA_S9_EEENS6_IJNS7_ILi1EEESI_SI_EEESC_SE_Li256ELb1ELb1ELb1ELb0EEENS1_36VarlenDynamicPersistentTileSchedulerILi128ELi64ELi256ELi256ELb1ELb1ELb0ELb1ELb0ELb1EEEEEEEEEvNT_6ParamsE --------------------------
	.section	.nv.info._ZN7cutlass13device_kernelIN5flash19enable_sm80_to_sm89INS1_16FlashAttnFwdSm80INS1_25CollectiveMainloopFwdSm80ILi8ELi1ELb0EN4cute5tupleIJNS5_1CILi128EEENS7_ILi64EEENS7_ILi192EEEEEELi192ENS_10bfloat16_tEfNS_4arch4Sm80ELb0ELb1ELb0ELb1ELb1ELb1ELb1ELb1EEENS1_21CollectiveEpilogueFwdINS6_IJS8_SA_S9_EEENS6_IJNS7_ILi1EEESI_SI_EEESC_SE_Li256ELb1ELb1ELb1ELb0EEENS1_36VarlenDynamicPersistentTileSchedulerILi128ELi64ELi256ELi256ELb1ELb1ELb0ELb1ELb0ELb1EEEEEEEEEvNT_6ParamsE,"",@"SHT_CUDA_INFO"
	.sectionflags	@""
	.align	4


	//----- nvinfo : EIATTR_CUDA_API_VERSION
	.align		4
        /*0000*/ 	.byte	0x04, 0x37
        /*0002*/ 	.short	(.L_320 - .L_319)
.L_319:
        /*0004*/ 	.word	0x00000082


	//----- nvinfo : EIATTR_SW2861232_WAR
	.align		4
.L_320:
        /*0008*/ 	.byte	0x01, 0x35
	.zero		2


	//----- nvinfo : EIATTR_PARAM_CBANK
	.align		4
        /*000c*/ 	.byte	0x04, 0x0a
        /*000e*/ 	.short	(.L_322 - .L_321)
	.align		4
.L_321:
        /*0010*/ 	.word	index@(.nv.constant0._ZN7cutlass13device_kernelIN5flash19enable_sm80_to_sm89INS1_16FlashAttnFwdSm80INS1_25CollectiveMainloopFwdSm80ILi8ELi1ELb0EN4cute5tupleIJNS5_1CILi128EEENS7_ILi64EEENS7_ILi192EEEEEELi192ENS_10bfloat16_tEfNS_4arch4Sm80ELb0ELb1ELb0ELb1ELb1ELb1ELb1ELb1EEENS1_21CollectiveEpilogueFwdINS6_IJS8_SA_S9_EEENS6_IJNS7_ILi1EEESI_SI_EEESC_SE_Li256ELb1ELb1ELb1ELb0EEENS1_36VarlenDynamicPersistentTileSchedulerILi128ELi64ELi256ELi256ELb1ELb1ELb0ELb1ELb0ELb1EEEEEEEEEvNT_6ParamsE)
        /*0014*/ 	.short	0x0160
        /*0016*/ 	.short	0x0438


	//----- nvinfo : EIATTR_CBANK_PARAM_SIZE
	.align		4
.L_322:
        /*0018*/ 	.byte	0x03, 0x19
        /*001a*/ 	.short	0x0438


	//----- nvinfo : EIATTR_KPARAM_INFO
	.align		4
        /*001c*/ 	.byte	0x04, 0x17
        /*001e*/ 	.short	(.L_324 - .L_323)
.L_323:
        /*0020*/ 	.word	0x00000000
        /*0024*/ 	.short	0x0000
        /*0026*/ 	.short	0x0000
        /*0028*/ 	.byte	0x00, 0xf0, 0xe1, 0x10


	//----- nvinfo : EIATTR_MAXREG_COUNT
	.align		4
.L_324:
        /*002c*/ 	.byte	0x03, 0x1b
        /*002e*/ 	.short	0x00ff


	//----- nvinfo : EIATTR_NUM_BARRIERS
	.align		4
        /*0030*/ 	.byte	0x02, 0x4c
        /*0032*/ 	.byte	0x06
	.zero		1


	//----- nvinfo : EIATTR_ANNOTATIONS
	.align		4
        /*0034*/ 	.byte	0x04, 0x55
        /*0036*/ 	.short	(.L_326 - .L_325)


	//   ....[0]....
.L_325:
        /* <DEDUP_REMOVED lines=116> */
        /*076c*/ 	.byte	0x10, 0xd3, 0x01, 0x00


	//----- nvinfo : EIATTR_MERCURY_ISA_VERSION
	.align		4
.L_326:
        /*0770*/ 	.byte	0x03, 0x5f
        /*0772*/ 	.short	0x0000


	//----- nvinfo : EIATTR_INT_WARP_WIDE_INSTR_OFFSETS
	.align		4
        /*0774*/ 	.byte	0x04, 0x31
        /*0776*/ 	.short	(.L_328 - .L_327)


	//   ....[0]....
.L_327:
        /*0778*/ 	.word	0x000171c0


	//   ....[1]....
        /*077c*/ 	.word	0x00017240


	//----- nvinfo : EIATTR_COOP_GROUP_MASK_REGIDS
	.align		4
.L_328:
        /*0780*/ 	.byte	0x04, 0x29
        /*0782*/ 	.short	(.L_330 - .L_329)


	//   ....[0]....
.L_329:
        /*0784*/ 	.word	0xffffffff


	//   ....[1]....
        /*0788*/ 	.word	0xffffffff


	//   ....[2]....
        /*078c*/ 	.word	0xffffffff


	//   ....[3]....
        /*0790*/ 	.word	0xffffffff


	//   ....[4]....
        /*0794*/ 	.word	0xffffffff


	//   ....[5]....
        /*0798*/ 	.word	0xffffffff


	//   ....[6]....
        /*079c*/ 	.word	0xffffffff


	//   ....[7]....
        /*07a0*/ 	.word	0xffffffff


	//   ....[8]....
        /*07a4*/ 	.word	0xffffffff


	//   ....[9]....
        /*07a8*/ 	.word	0xffffffff


	//   ....[10]....
        /*07ac*/ 	.word	0xffffffff


	//   ....[11]....
        /*07b0*/ 	.word	0xffffffff


	//   ....[12]....
        /*07b4*/ 	.word	0xffffffff


	//   ....[13]....
        /*07b8*/ 	.word	0xffffffff


	//   ....[14]....
        /*07bc*/ 	.word	0xffffffff


	//   ....[15]....
        /*07c0*/ 	.word	0xffffffff


	//   ....[16]....
        /*07c4*/ 	.word	0xffffffff


	//   ....[17]....
        /*07c8*/ 	.word	0xffffffff


	//   ....[18]....
        /*07cc*/ 	.word	0xffffffff


	//   ....[19]....
        /*07d0*/ 	.word	0xffffffff


	//   ....[20]....
        /*07d4*/ 	.word	0xffffffff


	//   ....[21]....
        /*07d8*/ 	.word	0xffffffff


	//   ....[22]....
        /*07dc*/ 	.word	0xffffffff


	//   ....[23]....
        /*07e0*/ 	.word	0xffffffff


	//   ....[24]....
        /*07e4*/ 	.word	0xffffffff


	//   ....[25]....
        /*07e8*/ 	.word	0xffffffff


	//   ....[26]....
        /*07ec*/ 	.word	0xffffffff


	//   ....[27]....
        /*07f0*/ 	.word	0xffffffff


	//   ....[28]....
        /*07f4*/ 	.word	0xffffffff


	//   ....[29]....
        /*07f8*/ 	.word	0xffffffff


	//   ....[30]....
        /*07fc*/ 	.word	0xffffffff


	//   ....[31]....
        /*0800*/ 	.word	0xffffffff


	//   ....[32]....
        /*0804*/ 	.word	0xffffffff


	//   ....[33]....
        /*0808*/ 	.word	0xffffffff


	//   ....[34]....
        /*080c*/ 	.word	0xffffffff


	//   ....[35]....
        /*0810*/ 	.word	0xffffffff


	//   ....[36]....
        /*0814*/ 	.word	0xffffffff


	//   ....[37]....
        /*0818*/ 	.word	0xffffffff


	//   ....[38]....
        /*081c*/ 	.word	0xffffffff


	//   ....[39]....
        /*0820*/ 	.word	0xffffffff


	//   ....[40]....
        /*0824*/ 	.word	0xffffffff


	//   ....[41]....
        /*0828*/ 	.word	0xffffffff


	//   ....[42]....
        /*082c*/ 	.word	0xffffffff


	//   ....[43]....
        /*0830*/ 	.word	0xffffffff


	//   ....[44]....
        /*0834*/ 	.word	0xffffffff


	//   ....[45]....
        /*0838*/ 	.word	0xffffffff


	//   ....[46]....
        /*083c*/ 	.word	0xffffffff


	//   ....[47]....
        /*0840*/ 	.word	0xffffffff


	//   ....[48]....
        /*0844*/ 	.word	0xffffffff


	//   ....[49]....
        /*0848*/ 	.word	0xffffffff


	//   ....[50]....
        /*084c*/ 	.word	0xffffffff


	//   ....[51]....
        /*0850*/ 	.word	0xffffffff


	//   ....[52]....
        /*0854*/ 	.word	0xffffffff


	//   ....[53]....
        /*0858*/ 	.word	0xffffffff


	//   ....[54]....
        /*085c*/ 	.word	0xffffffff


	//   ....[55]....
        /*0860*/ 	.word	0xffffffff


	//   ....[56]....
        /*0864*/ 	.word	0xffffffff


	//   ....[57]....
        /*0868*/ 	.word	0xffffffff


	//   ....[58]....
        /*086c*/ 	.word	0xffffffff


	//   ....[59]....
        /*0870*/ 	.word	0xffffffff


	//   ....[60]....
        /*0874*/ 	.word	0xffffffff


	//   ....[61]....
        /*0878*/ 	.word	0xffffffff


	//   ....[62]....
        /*087c*/ 	.word	0xffffffff


	//   ....[63]....
        /*0880*/ 	.word	0xffffffff


	//   ....[64]....
        /*0884*/ 	.word	0xffffffff


	//   ....[65]....
        /*0888*/ 	.word	0xffffffff


	//   ....[66]....
        /*088c*/ 	.word	0xffffffff


	//   ....[67]....
        /*0890*/ 	.word	0xffffffff


	//   ....[68]....
        /*0894*/ 	.word	0xffffffff


	//   ....[69]....
        /*0898*/ 	.word	0xffffffff


	//   ....[70]....
        /*089c*/ 	.word	0xffffffff


	//   ....[71]....
        /*08a0*/ 	.word	0xffffffff


	//   ....[72]....
        /*08a4*/ 	.word	0xffffffff


	//   ....[73]....
        /*08a8*/ 	.word	0xffffffff


	//   ....[74]....
        /*08ac*/ 	.word	0xffffffff


	//   ....[75]....
        /*08b0*/ 	.word	0xffffffff


	//   ....[76]....
        /*08b4*/ 	.word	0xffffffff


	//   ....[77]....
        /*08b8*/ 	.word	0xffffffff


	//   ....[78]....
        /*08bc*/ 	.word	0xffffffff


	//   ....[79]....
        /*08c0*/ 	.word	0xffffffff


	//   ....[80]....
        /*08c4*/ 	.word	0xffffffff


	//   ....[81]....
        /*08c8*/ 	.word	0xffffffff


	//   ....[82]....
        /*08cc*/ 	.word	0xffffffff


	//   ....[83]....
        /*08d0*/ 	.word	0xffffffff


	//   ....[84]....
        /*08d4*/ 	.word	0xffffffff


	//   ....[85]....
        /*08d8*/ 	.word	0xffffffff


	//   ....[86]....
        /*08dc*/ 	.word	0xffffffff


	//   ....[87]....
        /*08e0*/ 	.word	0xffffffff


	//   ....[88]....
        /*08e4*/ 	.word	0xffffffff


	//   ....[89]....
        /*08e8*/ 	.word	0xffffffff


	//   ....[90]....
        /*08ec*/ 	.word	0xffffffff


	//   ....[91]....
        /*08f0*/ 	.word	0xffffffff


	//   ....[92]....
        /*08f4*/ 	.word	0xffffffff


	//   ....[93]....
        /*08f8*/ 	.word	0xffffffff


	//   ....[94]....
        /*08fc*/ 	.word	0xffffffff


	//   ....[95]....
        /*0900*/ 	.word	0xffffffff


	//   ....[96]....
        /*0904*/ 	.word	0xffffffff


	//   ....[97]....
        /*0908*/ 	.word	0xffffffff


	//   ....[98]....
        /*090c*/ 	.word	0xffffffff


	//   ....[99]....
        /*0910*/ 	.word	0xffffffff


	//   ....[100]....
        /*0914*/ 	.word	0xffffffff


	//   ....[101]....
        /*0918*/ 	.word	0xffffffff


	//   ....[102]....
        /*091c*/ 	.word	0xffffffff


	//   ....[103]....
        /*0920*/ 	.word	0xffffffff


	//   ....[104]....
        /*0924*/ 	.word	0xffffffff


	//   ....[105]....
        /*0928*/ 	.word	0xffffffff


	//   ....[106]....
        /*092c*/ 	.word	0xffffffff


	//   ....[107]....
        /*0930*/ 	.word	0xffffffff


	//   ....[108]....
        /*0934*/ 	.word	0xffffffff


	//   ....[109]....
        /*0938*/ 	.word	0xffffffff


	//   ....[110]....
        /*093c*/ 	.word	0xffffffff


	//   ....[111]....
        /*0940*/ 	.word	0xffffffff


	//   ....[112]....
        /*0944*/ 	.word	0xffffffff


	//   ....[113]....
        /*0948*/ 	.word	0xffffffff


	//   ....[114]....
        /*094c*/ 	.word	0xffffffff


	//   ....[115]....
        /*0950*/ 	.word	0xffffffff


	//   ....[116]....
        /*0954*/ 	.word	0xffffffff


	//   ....[117]....
        /*0958*/ 	.word	0xffffffff


	//   ....[118]....
        /*095c*/ 	.word	0xffffffff


	//   ....[119]....
        /*0960*/ 	.word	0xffffffff


	//   ....[120]....
        /*0964*/ 	.word	0xffffffff


	//   ....[121]....
        /*0968*/ 	.word	0xffffffff


	//   ....[122]....
        /*096c*/ 	.word	0xffffffff


	//   ....[123]....
        /*0970*/ 	.word	0xffffffff


	//   ....[124]....
        /*0974*/ 	.word	0xffffffff


	//   ....[125]....
        /*0978*/ 	.word	0xffffffff


	//   ....[126]....
        /*097c*/ 	.word	0xffffffff


	//   ....[127]....
        /*0980*/ 	.word	0xffffffff


	//   ....[128]....
        /*0984*/ 	.word	0xffffffff


	//   ....[129]....
        /*0988*/ 	.word	0xffffffff


	//   ....[130]....
        /*098c*/ 	.word	0xffffffff


	//   ....[131]....
        /*0990*/ 	.word	0xffffffff


	//   ....[132]....
        /*0994*/ 	.word	0xffffffff


	//   ....[133]....
        /*0998*/ 	.word	0xffffffff


	//   ....[134]....
        /*099c*/ 	.word	0xffffffff


	//   ....[135]....
        /*09a0*/ 	.word	0xffffffff


	//   ....[136]....
        /*09a4*/ 	.word	0xffffffff


	//   ....[137]....
        /*09a8*/ 	.word	0xffffffff


	//   ....[138]....
        /*09ac*/ 	.word	0xffffffff


	//   ....[139]....
        /*09b0*/ 	.word	0xffffffff


	//   ....[140]....
        /*09b4*/ 	.word	0xffffffff


	//   ....[141]....
        /*09b8*/ 	.word	0xffffffff


	//   ....[142]....
        /*09bc*/ 	.word	0xffffffff


	//   ....[143]....
        /*09c0*/ 	.word	0xffffffff


	//   ....[144]....
        /*09c4*/ 	.word	0xffffffff


	//   ....[145]....
        /*09c8*/ 	.word	0xffffffff


	//   ....[146]....
        /*09cc*/ 	.word	0xffffffff


	//   ....[147]....
        /*09d0*/ 	.word	0xffffffff


	//   ....[148]....
        /*09d4*/ 	.word	0xffffffff


	//   ....[149]....
        /*09d8*/ 	.word	0xffffffff


	//   ....[150]....
        /*09dc*/ 	.word	0xffffffff


	//   ....[151]....
        /*09e0*/ 	.word	0xffffffff


	//   ....[152]....
        /*09e4*/ 	.word	0xffffffff


	//   ....[153]....
        /*09e8*/ 	.word	0xffffffff


	//   ....[154]....
        /*09ec*/ 	.word	0xffffffff


	//   ....[155]....
        /*09f0*/ 	.word	0xffffffff


	//   ....[156]....
        /*09f4*/ 	.word	0xffffffff


	//   ....[157]....
        /*09f8*/ 	.word	0xffffffff


	//   ....[158]....
        /*09fc*/ 	.word	0xffffffff


	//   ....[159]....
        /*0a00*/ 	.word	0xffffffff


	//   ....[160]....
        /*0a04*/ 	.word	0xffffffff


	//   ....[161]....
        /*0a08*/ 	.word	0xffffffff


	//   ....[162]....
        /*0a0c*/ 	.word	0xffffffff


	//   ....[163]....
        /*0a10*/ 	.word	0xffffffff


	//   ....[164]....
        /*0a14*/ 	.word	0xffffffff


	//   ....[165]....
        /*0a18*/ 	.word	0xffffffff


	//   ....[166]....
        /*0a1c*/ 	.word	0xffffffff


	//   ....[167]....
        /*0a20*/ 	.word	0xffffffff


	//   ....[168]....
        /*0a24*/ 	.word	0xffffffff


	//   ....[169]....
        /*0a28*/ 	.word	0xffffffff


	//   ....[170]....
        /*0a2c*/ 	.word	0xffffffff


	//   ....[171]....
        /*0a30*/ 	.word	0xffffffff


	//   ....[172]....
        /*0a34*/ 	.word	0xffffffff


	//   ....[173]....
        /*0a38*/ 	.word	0xffffffff


	//   ....[174]....
        /*0a3c*/ 	.word	0xffffffff


	//   ....[175]....
        /*0a40*/ 	.word	0xffffffff


	//   ....[176]....
        /*0a44*/ 	.word	0xffffffff


	//   ....[177]....
        /*0a48*/ 	.word	0xffffffff


	//   ....[178]....
        /*0a4c*/ 	.word	0xffffffff


	//   ....[179]....
        /*0a50*/ 	.word	0xffffffff


	//   ....[180]....
        /*0a54*/ 	.word	0xffffffff


	//   ....[181]....
        /*0a58*/ 	.word	0xffffffff


	//   ....[182]....
        /*0a5c*/ 	.word	0xffffffff


	//   ....[183]....
        /*0a60*/ 	.word	0xffffffff


	//   ....[184]....
        /*0a64*/ 	.word	0xffffffff


	//   ....[185]....
        /*0a68*/ 	.word	0xffffffff


	//   ....[186]....
        /*0a6c*/ 	.word	0xffffffff


	//   ....[187]....
        /*0a70*/ 	.word	0xffffffff


	//   ....[188]....
        /*0a74*/ 	.word	0xffffffff


	//   ....[189]....
        /*0a78*/ 	.word	0xffffffff


	//   ....[190]....
        /*0a7c*/ 	.word	0xffffffff


	//   ....[191]....
        /*0a80*/ 	.word	0xffffffff


	//   ....[192]....
        /*0a84*/ 	.word	0xffffffff


	//   ....[193]....
        /*0a88*/ 	.word	0xffffffff


	//   ....[194]....
        /*0a8c*/ 	.word	0xffffffff


	//   ....[195]....
        /*0a90*/ 	.word	0xffffffff


	//   ....[196]....
        /*0a94*/ 	.word	0xffffffff


	//   ....[197]....
        /*0a98*/ 	.word	0xffffffff


	//   ....[198]....
        /*0a9c*/ 	.word	0xffffffff


	//   ....[199]....
        /*0aa0*/ 	.word	0xffffffff


	//   ....[200]....
        /*0aa4*/ 	.word	0xffffffff


	//   ....[201]....
        /*0aa8*/ 	.word	0xffffffff


	//   ....[202]....
        /*0aac*/ 	.word	0xffffffff


	//   ....[203]....
        /*0ab0*/ 	.word	0xffffffff


	//   ....[204]....
        /*0ab4*/ 	.word	0xffffffff


	//   ....[205]....
        /*0ab8*/ 	.word	0xffffffff


	//   ....[206]....
        /*0abc*/ 	.word	0xffffffff


	//   ....[207]....
        /*0ac0*/ 	.word	0xffffffff


	//   ....[208]....
        /*0ac4*/ 	.word	0xffffffff


	//   ....[209]....
        /*0ac8*/ 	.word	0xffffffff


	//   ....[210]....
        /*0acc*/ 	.word	0xffffffff


	//   ....[211]....
        /*0ad0*/ 	.word	0xffffffff


	//   ....[212]....
        /*0ad4*/ 	.word	0xffffffff


	//   ....[213]....
        /*0ad8*/ 	.word	0xffffffff


	//   ....[214]....
        /*0adc*/ 	.word	0xffffffff


	//   ....[215]....
        /*0ae0*/ 	.word	0xffffffff


	//   ....[216]....
        /*0ae4*/ 	.word	0xffffffff


	//   ....[217]....
        /*0ae8*/ 	.word	0xffffffff


	//   ....[218]....
        /*0aec*/ 	.word	0xffffffff


	//   ....[219]....
        /*0af0*/ 	.word	0xffffffff


	//   ....[220]....
        /*0af4*/ 	.word	0xffffffff


	//   ....[221]....
        /*0af8*/ 	.word	0xffffffff


	//   ....[222]....
        /*0afc*/ 	.word	0xffffffff


	//   ....[223]....
        /*0b00*/ 	.word	0xffffffff


	//   ....[224]....
        /*0b04*/ 	.word	0xffffffff


	//   ....[225]....
        /*0b08*/ 	.word	0xffffffff


	//   ....[226]....
        /*0b0c*/ 	.word	0xffffffff


	//   ....[227]....
        /*0b10*/ 	.word	0xffffffff


	//   ....[228]....
        /*0b14*/ 	.word	0xffffffff


	//   ....[229]....
        /*0b18*/ 	.word	0xffffffff


	//   ....[230]....
        /*0b1c*/ 	.word	0xffffffff


	//   ....[231]....
        /*0b20*/ 	.word	0xffffffff


	//   ....[232]....
        /*0b24*/ 	.word	0xffffffff


	//   ....[233]....
        /*0b28*/ 	.word	0xffffffff


	//   ....[234]....
        /*0b2c*/ 	.word	0xffffffff


	//   ....[235]....
        /*0b30*/ 	.word	0xffffffff


	//   ....[236]....
        /*0b34*/ 	.word	0xffffffff


	//   ....[237]....
        /*0b38*/ 	.word	0xffffffff


	//   ....[238]....
        /*0b3c*/ 	.word	0xffffffff


	//   ....[239]....
        /*0b40*/ 	.word	0xffffffff


	//   ....[240]....
        /*0b44*/ 	.word	0xffffffff


	//   ....[241]....
        /*0b48*/ 	.word	0xffffffff


	//   ....[242]....
        /*0b4c*/ 	.word	0xffffffff


	//   ....[243]....
        /*0b50*/ 	.word	0xffffffff


	//   ....[244]....
        /*0b54*/ 	.word	0xffffffff


	//   ....[245]....
        /*0b58*/ 	.word	0xffffffff


	//   ....[246]....
        /*0b5c*/ 	.word	0xffffffff


	//   ....[247]....
        /*0b60*/ 	.word	0xffffffff


	//   ....[248]....
        /*0b64*/ 	.word	0xffffffff


	//   ....[249]....
        /*0b68*/ 	.word	0xffffffff


	//   ....[250]....
        /*0b6c*/ 	.word	0xffffffff


	//   ....[251]....
        /*0b70*/ 	.word	0xffffffff


	//   ....[252]....
        /*0b74*/ 	.word	0xffffffff


	//   ....[253]....
        /*0b78*/ 	.word	0xffffffff


	//   ....[254]....
        /*0b7c*/ 	.word	0xffffffff


	//   ....[255]....
        /*0b80*/ 	.word	0xffffffff


	//   ....[0]....
        /*0b84*/ 	.word	0xffffffff


	//   ....[1]....
        /*0b88*/ 	.word	0xffffffff


	//   ....[2]....
        /*0b8c*/ 	.word	0xffffffff


	//   ....[3]....
        /*0b90*/ 	.word	0xffffffff


	//   ....[4]....
        /*0b94*/ 	.word	0xffffffff


	//   ....[5]....
        /*0b98*/ 	.word	0xffffffff


	//   ....[6]....
        /*0b9c*/ 	.word	0xffffffff


	//   ....[7]....
        /*0ba0*/ 	.word	0xffffffff


	//   ....[8]....
        /*0ba4*/ 	.word	0xffffffff


	//   ....[9]....
        /*0ba8*/ 	.word	0xffffffff


	//   ....[10]....
        /*0bac*/ 	.word	0xffffffff


	//   ....[11]....
        /*0bb0*/ 	.word	0xffffffff


	//   ....[12]....
        /*0bb4*/ 	.word	0xffffffff


	//   ....[13]....
        /*0bb8*/ 	.word	0xffffffff


	//   ....[14]....
        /*0bbc*/ 	.word	0xffffffff


	//   ....[15]....
        /*0bc0*/ 	.word	0xffffffff


	//   ....[16]....
        /*0bc4*/ 	.word	0xffffffff


	//   ....[17]....
        /*0bc8*/ 	.word	0xffffffff


	//   ....[18]....
        /*0bcc*/ 	.word	0xffffffff


	//   ....[19]....
        /*0bd0*/ 	.word	0xffffffff


	//   ....[20]....
        /*0bd4*/ 	.word	0xffffffff


	//----- nvinfo : EIATTR_COOP_GROUP_INSTR_OFFSETS
	.align		4
.L_330:
        /*0bd8*/ 	.byte	0x04, 0x28
        /*0bda*/ 	.short	(.L_332 - .L_331)


	//   ....[0]....
.L_331:
        /*0bdc*/ 	.word	0x00000060


	//   ....[1]....
        /*0be0*/ 	.word	0x00000260


	//   ....[2]....
        /*0be4*/ 	.word	0x00000290


	//   ....[3]....
        /*0be8*/ 	.word	0x000002c0


	//   ....[4]....
        /*0bec*/ 	.word	0x000002f0


	//   ....[5]....
        /*0bf0*/ 	.word	0x00000320


	//   ....[6]....
        /*0bf4*/ 	.word	0x00000350


	//   ....[7]....
        /*0bf8*/ 	.word	0x000004c0


	//   ....[8]....
        /*0bfc*/ 	.word	0x00000500


	//   ....[9]....
        /*0c00*/ 	.word	0x00000530


	//   ....[10]....
        /*0c04*/ 	.word	0x00000560


	//   ....[11]....
        /*0c08*/ 	.word	0x00000590


	//   ....[12]....
        /*0c0c*/ 	.word	0x000005c0


	//   ....[13]....
        /*0c10*/ 	.word	0x00000650


	//   ....[14]....
        /*0c14*/ 	.word	0x00000690


	//   ....[15]....
        /*0c18*/ 	.word	0x000006b0


	//   ....[16]....
        /*0c1c*/ 	.word	0x00000710


	//   ....[17]....
        /*0c20*/ 	.word	0x00003fc0


	//   ....[18]....
        /*0c24*/ 	.word	0x00003fd0


	//   ....[19]....
        /*0c28*/ 	.word	0x00005b60


	//   ....[20]....
        /*0c2c*/ 	.word	0x00005b70


	//   ....[21]....
        /*0c30*/ 	.word	0x000074f0


	//   ....[22]....
        /*0c34*/ 	.word	0x00007510


	//   ....[23]....
        /*0c38*/ 	.word	0x00007a80


	//   ....[24]....
        /*0c3c*/ 	.word	0x00007aa0


	//   ....[25]....
        /*0c40*/ 	.word	0x00008cc0


	//   ....[26]....
        /*0c44*/ 	.word	0x00008ce0


	//   ....[27]....
        /*0c48*/ 	.word	0x00008e30


	//   ....[28]....
        /*0c4c*/ 	.word	0x00008e40


	//   ....[29]....
        /*0c50*/ 	.word	0x00008f90


	//   ....[30]....
        /*0c54*/ 	.word	0x00008fb0


	//   ....[31]....
        /*0c58*/ 	.word	0x00009100


	//   ....[32]....
        /*0c5c*/ 	.word	0x00009110


	//   ....[33]....
        /*0c60*/ 	.word	0x00009700


	//   ....[34]....
        /*0c64*/ 	.word	0x00009710


	//   ....[35]....
        /*0c68*/ 	.word	0x00009730


	//   ....[36]....
        /*0c6c*/ 	.word	0x00009750


	//   ....[37]....
        /*0c70*/ 	.word	0x00009b30


	//   ....[38]....
        /*0c74*/ 	.word	0x00009b40


	//   ....[39]....
        /*0c78*/ 	.word	0x00009b80


	//   ....[40]....
        /*0c7c*/ 	.word	0x00009bd0


	//   ....[41]....
        /*0c80*/ 	.word	0x0000a8f0


	//   ....[42]....
        /*0c84*/ 	.word	0x0000a910


	//   ....[43]....
        /*0c88*/ 	.word	0x0000a9e0


	//   ....[44]....
        /*0c8c*/ 	.word	0x0000aa30


	//   ....[45]....
        /*0c90*/ 	.word	0x0000ae40


	//   ....[46]....
        /*0c94*/ 	.word	0x0000b300


	//   ....[47]....
        /*0c98*/ 	.word	0x0000b9b0


	//   ....[48]....
        /*0c9c*/ 	.word	0x0000b9e0


	//   ....[49]....
        /*0ca0*/ 	.word	0x0000b9f0


	//   ....[50]....
        /*0ca4*/ 	.word	0x0000ba20


	//   ....[51]....
        /*0ca8*/ 	.word	0x0000cec0


	//   ....[52]....
        /*0cac*/ 	.word	0x0000cf20


	//   ....[53]....
        /*0cb0*/ 	.word	0x0000cff0


	//   ....[54]....
        /*0cb4*/ 	.word	0x0000d010


	//   ....[55]....
        /*0cb8*/ 	.word	0x0000dcf0


	//   ....[56]....
        /*0cbc*/ 	.word	0x0000dd50


	//   ....[57]....
        /*0cc0*/ 	.word	0x0000de20


	//   ....[58]....
        /*0cc4*/ 	.word	0x0000de40


	//   ....[59]....
        /*0cc8*/ 	.word	0x0000e0b0


	//   ....[60]....
        /*0ccc*/ 	.word	0x0000e5c0


	//   ....[61]....
        /*0cd0*/ 	.word	0x0000ecc0


	//   ....[62]....
        /*0cd4*/ 	.word	0x0000ecf0


	//   ....[63]....
        /*0cd8*/ 	.word	0x0000ed10


	//   ....[64]....
        /*0cdc*/ 	.word	0x0000ed30


	//   ....[65]....
        /*0ce0*/ 	.word	0x00010920


	//   ....[66]....
        /*0ce4*/ 	.word	0x00010980


	//   ....[67]....
        /*0ce8*/ 	.word	0x00010a50


	//   ....[68]....
        /*0cec*/ 	.word	0x00010a70


	//   ....[69]....
        /*0cf0*/ 	.word	0x00011750


	//   ....[70]....
        /*0cf4*/ 	.word	0x000117b0


	//   ....[71]....
        /*0cf8*/ 	.word	0x00011880


	//   ....[72]....
        /*0cfc*/ 	.word	0x000118a0


	//   ....[73]....
        /*0d00*/ 	.word	0x00011c30


	//   ....[74]....
        /*0d04*/ 	.word	0x00011c60


	//   ....[75]....
        /*0d08*/ 	.word	0x00011c80


	//   ....[76]....
        /*0d0c*/ 	.word	0x00011ca0


	//   ....[77]....
        /*0d10*/ 	.word	0x000135a0


	//   ....[78]....
        /*0d14*/ 	.word	0x000135b0


	//   ....[79]....
        /*0d18*/ 	.word	0x00013600


	//   ....[80]....
        /*0d1c*/ 	.word	0x00013640


	//   ....[81]....
        /*0d20*/ 	.word	0x000142c0


	//   ....[82]....
        /*0d24*/ 	.word	0x000142e0


	//   ....[83]....
        /*0d28*/ 	.word	0x00014380


	//   ....[84]....
        /*0d2c*/ 	.word	0x000143a0


	//   ....[85]....
        /*0d30*/ 	.word	0x00014560


	//   ....[86]....
        /*0d34*/ 	.word	0x00014a80


	//   ....[87]....
        /*0d38*/ 	.word	0x00015180


	//   ....[88]....
        /*0d3c*/ 	.word	0x000151b0


	//   ....[89]....
        /*0d40*/ 	.word	0x000151c0


	//   ....[90]....
        /*0d44*/ 	.word	0x000151f0


	//   ....[91]....
        /*0d48*/ 	.word	0x00016990


	//   ....[92]....
        /*0d4c*/ 	.word	0x000169c0


	//   ....[93]....
        /*0d50*/ 	.word	0x000169d0


	//   ....[94]....
        /*0d54*/ 	.word	0x00016a00


	//   ....[95]....
        /*0d58*/ 	.word	0x00017e50


	//   ....[96]....
        /*0d5c*/ 	.word	0x00017e60


	//   ....[97]....
        /*0d60*/ 	.word	0x00017e80


	//   ....[98]....
        /*0d64*/ 	.word	0x00017e90


	//   ....[99]....
        /*0d68*/ 	.word	0x00018250


	//   ....[100]....
        /*0d6c*/ 	.word	0x00018270


	//   ....[101]....
        /*0d70*/ 	.word	0x000183c0


	//   ....[102]....
        /*0d74*/ 	.word	0x000183d0


	//   ....[103]....
        /*0d78*/ 	.word	0x00018520


	//   ....[104]....
        /*0d7c*/ 	.word	0x00018540


	//   ....[105]....
        /*0d80*/ 	.word	0x00018690


	//   ....[106]....
        /*0d84*/ 	.word	0x000186a0


	//   ....[107]....
        /*0d88*/ 	.word	0x000189f0


	//   ....[108]....
        /*0d8c*/ 	.word	0x00018a10


	//   ....[109]....
        /*0d90*/ 	.word	0x000193e0


	//   ....[110]....
        /*0d94*/ 	.word	0x000193f0


	//   ....[111]....
        /*0d98*/ 	.word	0x0001a550


	//   ....[112]....
        /*0d9c*/ 	.word	0x0001a570


	//   ....[113]....
        /*0da0*/ 	.word	0x0001a6c0


	//   ....[114]....
        /*0da4*/ 	.word	0x0001a6d0


	//   ....[115]....
        /*0da8*/ 	.word	0x0001a820


	//   ....[116]....
        /*0dac*/ 	.word	0x0001a840


	//   ....[117]....
        /*0db0*/ 	.word	0x0001a990


	//   ....[118]....
        /*0db4*/ 	.word	0x0001a9a0


	//   ....[119]....
        /*0db8*/ 	.word	0x0001abc0


	//   ....[120]....
        /*0dbc*/ 	.word	0x0001abe0


	//   ....[121]....
        /*0dc0*/ 	.word	0x0001ad00


	//   ....[122]....
        /*0dc4*/ 	.word	0x0001ad40


	//   ....[123]....
        /*0dc8*/ 	.word	0x0001ad70


	//   ....[124]....
        /*0dcc*/ 	.word	0x0001ada0


	//   ....[125]....
        /*0dd0*/ 	.word	0x0001add0


	//   ....[126]....
        /*0dd4*/ 	.word	0x0001ae00


	//   ....[127]....
        /*0dd8*/ 	.word	0x0001af60


	//   ....[128]....
        /*0ddc*/ 	.word	0x0001afa0


	//   ....[129]....
        /*0de0*/ 	.word	0x0001afd0


	//   ....[130]....
        /*0de4*/ 	.word	0x0001b000


	//   ....[131]....
        /*0de8*/ 	.word	0x0001b030


	//   ....[132]....
        /*0dec*/ 	.word	0x0001b060


	//   ....[133]....
        /*0df0*/ 	.word	0x0001b0f0


	//   ....[134]....
        /*0df4*/ 	.word	0x0001b130


	//   ....[135]....
        /*0df8*/ 	.word	0x0001b140


	//   ....[136]....
        /*0dfc*/ 	.word	0x0001b1a0


	//   ....[137]....
        /*0e00*/ 	.word	0x0001bb90


	//   ....[138]....
        /*0e04*/ 	.word	0x0001bbf0


	//   ....[139]....
        /*0e08*/ 	.word	0x0001bc40


	//   ....[140]....
        /*0e0c*/ 	.word	0x0001bc90


	//   ....[141]....
        /*0e10*/ 	.word	0x0001bce0


	//   ....[142]....
        /*0e14*/ 	.word	0x0001bd50


	//   ....[143]....
        /*0e18*/ 	.word	0x0001bda0


	//   ....[144]....
        /*0e1c*/ 	.word	0x0001be10


	//   ....[145]....
        /*0e20*/ 	.word	0x0001be80


	//   ....[146]....
        /*0e24*/ 	.word	0x0001bef0


	//   ....[147]....
        /*0e28*/ 	.word	0x0001bf60


	//   ....[148]....
        /*0e2c*/ 	.word	0x0001bfd0


	//   ....[149]....
        /*0e30*/ 	.word	0x0001c040


	//   ....[150]....
        /*0e34*/ 	.word	0x0001c0a0


	//   ....[151]....
        /*0e38*/ 	.word	0x0001c110


	//   ....[152]....
        /*0e3c*/ 	.word	0x0001c180


	//   ....[153]....
        /*0e40*/ 	.word	0x0001c1f0


	//   ....[154]....
        /*0e44*/ 	.word	0x0001c250


	//   ....[155]....
        /*0e48*/ 	.word	0x0001c2c0


	//   ....[156]....
        /*0e4c*/ 	.word	0x0001c330


	//   ....[157]....
        /*0e50*/ 	.word	0x0001c3a0


	//   ....[158]....
        /*0e54*/ 	.word	0x0001c540


	//   ....[159]....
        /*0e58*/ 	.word	0x0001c5a0


	//   ....[160]....
        /*0e5c*/ 	.word	0x0001c610


	//   ....[161]....
        /*0e60*/ 	.word	0x0001c680


	//   ....[162]....
        /*0e64*/ 	.word	0x0001c6e0


	//   ....[163]....
        /*0e68*/ 	.word	0x0001c730


	//   ....[164]....
        /*0e6c*/ 	.word	0x0001c780


	//   ....[165]....
        /*0e70*/ 	.word	0x0001c7d0


	//   ....[166]....
        /*0e74*/ 	.word	0x0001c840


	//   ....[167]....
        /*0e78*/ 	.word	0x0001c8b0


	//   ....[168]....
        /*0e7c*/ 	.word	0x0001ca40


	//   ....[169]....
        /*0e80*/ 	.word	0x0001caa0


	//   ....[170]....
        /*0e84*/ 	.word	0x0001cb10


	//   ....[171]....
        /*0e88*/ 	.word	0x0001cb80


	//   ....[172]....
        /*0e8c*/ 	.word	0x0001cd10


	//   ....[173]....
        /*0e90*/ 	.word	0x0001cd70


	//   ....[174]....
        /*0e94*/ 	.word	0x0001cdd0


	//   ....[175]....
        /*0e98*/ 	.word	0x0001ce30


	//   ....[176]....
        /*0e9c*/ 	.word	0x0001ce80


	//   ....[177]....
        /*0ea0*/ 	.word	0x0001cec0


	//   ....[178]....
        /*0ea4*/ 	.word	0x0001cf10


	//   ....[179]....
        /*0ea8*/ 	.word	0x0001cf50


	//   ....[180]....
        /*0eac*/ 	.word	0x0001cfb0


	//   ....[181]....
        /*0eb0*/ 	.word	0x0001d020


	//   ....[182]....
        /*0eb4*/ 	.word	0x0001d1b0


	//   ....[183]....
        /*0eb8*/ 	.word	0x0001d210


	//   ....[184]....
        /*0ebc*/ 	.word	0x0001d280


	//   ....[185]....
        /*0ec0*/ 	.word	0x0001d2f0


	//   ....[186]....
        /*0ec4*/ 	.word	0x0001d480


	//   ....[187]....
        /*0ec8*/ 	.word	0x0001d4e0


	//   ....[188]....
        /*0ecc*/ 	.word	0x0001d530


	//   ....[189]....
        /*0ed0*/ 	.word	0x0001d570


	//   ....[190]....
        /*0ed4*/ 	.word	0x0001d5c0


	//   ....[191]....
        /*0ed8*/ 	.word	0x0001d600


	//   ....[192]....
        /*0edc*/ 	.word	0x0001d650


	//   ....[193]....
        /*0ee0*/ 	.word	0x0001d6c0


	//   ....[194]....
        /*0ee4*/ 	.word	0x0001d730


	//   ....[195]....
        /*0ee8*/ 	.word	0x0001d840


	//   ....[196]....
        /*0eec*/ 	.word	0x0001d8a0


	//   ....[197]....
        /*0ef0*/ 	.word	0x0001d900


	//   ....[198]....
        /*0ef4*/ 	.word	0x0001d960


	//   ....[199]....
        /*0ef8*/ 	.word	0x0001d9b0


	//   ....[200]....
        /*0efc*/ 	.word	0x0001d9f0


	//   ....[201]....
        /*0f00*/ 	.word	0x0001da40


	//   ....[202]....
        /*0f04*/ 	.word	0x0001da90


	//   ....[203]....
        /*0f08*/ 	.word	0x0001dae0


	//   ....[204]....
        /*0f0c*/ 	.word	0x0001db40


	//   ....[205]....
        /*0f10*/ 	.word	0x0001db90


	//   ....[206]....
        /*0f14*/ 	.word	0x0001dbe0


	//   ....[207]....
        /*0f18*/ 	.word	0x0001dc50


	//   ....[208]....
        /*0f1c*/ 	.word	0x0001dcc0


	//   ....[209]....
        /*0f20*/ 	.word	0x0001dd30


	//   ....[210]....
        /*0f24*/ 	.word	0x0001dd90


	//   ....[211]....
        /*0f28*/ 	.word	0x0001de00


	//   ....[212]....
        /*0f2c*/ 	.word	0x0001de70


	//   ....[213]....
        /*0f30*/ 	.word	0x0001dee0


	//   ....[214]....
        /*0f34*/ 	.word	0x0001df40


	//   ....[215]....
        /*0f38*/ 	.word	0x0001dfb0


	//   ....[216]....
        /*0f3c*/ 	.word	0x0001e020


	//   ....[217]....
        /*0f40*/ 	.word	0x0001e090


	//   ....[218]....
        /*0f44*/ 	.word	0x0001e0f0


	//   ....[219]....
        /*0f48*/ 	.word	0x0001e160


	//   ....[220]....
        /*0f4c*/ 	.word	0x0001e1d0


	//   ....[221]....
        /*0f50*/ 	.word	0x0001e240


	//   ....[222]....
        /*0f54*/ 	.word	0x0001e2a0


	//   ....[223]....
        /*0f58*/ 	.word	0x0001e310


	//   ....[224]....
        /*0f5c*/ 	.word	0x0001e380


	//   ....[225]....
        /*0f60*/ 	.word	0x0001e3f0


	//   ....[226]....
        /*0f64*/ 	.word	0x0001e450


	//   ....[227]....
        /*0f68*/ 	.word	0x0001e4c0


	//   ....[228]....
        /*0f6c*/ 	.word	0x0001e530


	//   ....[229]....
        /*0f70*/ 	.word	0x0001e580


	//   ....[230]....
        /*0f74*/ 	.word	0x0001e5c0


	//   ....[231]....
        /*0f78*/ 	.word	0x0001e610


	//   ....[232]....
        /*0f7c*/ 	.word	0x0001e660


	//   ....[233]....
        /*0f80*/ 	.word	0x0001e6b0


	//   ....[234]....
        /*0f84*/ 	.word	0x0001e720


	//   ....[235]....
        /*0f88*/ 	.word	0x0001e770


	//   ....[236]....
        /*0f8c*/ 	.word	0x0001e7c0


	//   ....[237]....
        /*0f90*/ 	.word	0x0001e810


	//   ....[238]....
        /*0f94*/ 	.word	0x0001e860


	//   ....[239]....
        /*0f98*/ 	.word	0x0001e8b0


	//   ....[240]....
        /*0f9c*/ 	.word	0x0001e920


	//   ....[241]....
        /*0fa0*/ 	.word	0x0001e970


	//   ....[242]....
        /*0fa4*/ 	.word	0x0001e9e0


	//   ....[243]....
        /*0fa8*/ 	.word	0x0001ea40


	//   ....[244]....
        /*0fac*/ 	.word	0x0001eab0


	//   ....[245]....
        /*0fb0*/ 	.word	0x0001ef20


	//   ....[246]....
        /*0fb4*/ 	.word	0x0001ef40


	//   ....[247]....
        /*0fb8*/ 	.word	0x0001ef60


	//   ....[248]....
        /*0fbc*/ 	.word	0x0001ef70


	//   ....[249]....
        /*0fc0*/ 	.word	0x0001f720


	//   ....[250]....
        /*0fc4*/ 	.word	0x0001f730


	//   ....[251]....
        /*0fc8*/ 	.word	0x0001f740


	//   ....[252]....
        /*0fcc*/ 	.word	0x0001f750


	//   ....[253]....
        /*0fd0*/ 	.word	0x00022a90


	//   ....[254]....
        /*0fd4*/ 	.word	0x00022ab0


	//   ....[255]....
        /*0fd8*/ 	.word	0x00022ad0


	//   ....[0]....
        /*0fdc*/ 	.word	0x00022ae0


	//   ....[1]....
        /*0fe0*/ 	.word	0x000230c0


	//   ....[2]....
        /*0fe4*/ 	.word	0x000230d0


	//   ....[3]....
        /*0fe8*/ 	.word	0x000230e0


	//   ....[4]....
        /*0fec*/ 	.word	0x000230f0


	//   ....[5]....
        /*0ff0*/ 	.word	0x00026560


	//   ....[6]....
        /*0ff4*/ 	.word	0x000265d0


	//   ....[7]....
        /*0ff8*/ 	.word	0x00026640


	//   ....[8]....
        /*0ffc*/ 	.word	0x000266a0


	//   ....[9]....
        /*1000*/ 	.word	0x00026710


	//   ....[10]....
        /*1004*/ 	.word	0x00026770


	//   ....[11]....
        /*1008*/ 	.word	0x000267d0


	//   ....[12]....
        /*100c*/ 	.word	0x00026830


	//   ....[13]....
        /*1010*/ 	.word	0x000268a0


	//   ....[14]....
        /*1014*/ 	.word	0x00026910


	//   ....[15]....
        /*1018*/ 	.word	0x00026980


	//   ....[16]....
        /*101c*/ 	.word	0x000269e0


	//   ....[17]....
        /*1020*/ 	.word	0x00026a50


	//   ....[18]....
        /*1024*/ 	.word	0x00026ab0


	//   ....[19]....
        /*1028*/ 	.word	0x00026b20


	//   ....[20]....
        /*102c*/ 	.word	0x00026b80


	//----- nvinfo : EIATTR_EXIT_INSTR_OFFSETS
	.align		4
.L_332:
        /*1030*/ 	.byte	0x04, 0x1c
        /*1032*/ 	.short	(.L_334 - .L_333)


	//   ....[0]....
.L_333:
        /*1034*/ 	.word	0x00001100


	//   ....[1]....
        /*1038*/ 	.word	0x0001bb50


	//----- nvinfo : EIATTR_MAX_THREADS
	.align		4
.L_334:
        /*103c*/ 	.byte	0x04, 0x05
        /*103e*/ 	.short	(.L_336 - .L_335)
.L_335:
        /*1040*/ 	.word	0x00000100
        /*1044*/ 	.word	0x00000001
        /*1048*/ 	.word	0x00000001


	//----- nvinfo : EIATTR_CRS_STACK_SIZE
	.align		4
.L_336:
        /*104c*/ 	.byte	0x04, 0x1e
        /*104e*/ 	.short	(.L_338 - .L_337)
.L_337:
        /*1050*/ 	.word	0x00000000
.L_338:


//--------------------- .nv.info._ZN7cutlass13device_kernelIN5flash19enable_sm80_to_sm89INS1_16FlashAttnFwdSm80INS1_25CollectiveMainloopFwdSm80ILi8ELi1ELb0EN4cute5tupleIJNS5_1CILi128EEENS7_ILi64EEENS7_ILi192EEEEEELi192ENS_10bfloat16_tEfNS_4arch4Sm80ELb1ELb0ELb0ELb0ELb1ELb0ELb1ELb1EEENS1_21CollectiveEpilogueFwdINS6_IJS8_SA_S9_EEENS6_IJNS7_ILi1EEESI_SI_EEESC_SE_Li256ELb0ELb1ELb1ELb0EEENS1_30DynamicPersistentTileSchedulerILi256ELi256ELb1ELb1ELb0EEEEEEEEEvNT_6ParamsE --------------------------
	.section	.nv.info._ZN7cutlass13device_kernelIN5flash19enable_sm80_to_sm89INS1_16FlashAttnFwdSm80INS1_25CollectiveMainloopFwdSm80ILi8ELi1ELb0EN4cute5tupleIJNS5_1CILi128EEENS7_ILi64EEENS7_ILi192EEEEEELi192ENS_10bfloat16_tEfNS_4arch4Sm80ELb1ELb0ELb0ELb0ELb1ELb0ELb1ELb1EEENS1_21CollectiveEpilogueFwdINS6_IJS8_SA_S9_EEENS6_IJNS7_ILi1EEESI_SI_EEESC_SE_Li256ELb0ELb1ELb1ELb0EEENS1_30DynamicPersistentTileSchedulerILi256ELi256ELb1ELb1ELb0EEEEEEEEEvNT_6ParamsE,"",@"SHT_CUDA_INFO"
	.sectionflags	@""
	.align	4


	//----- nvinfo : EIATTR_CUDA_API_VERSION
	.align		4
        /*0000*/ 	.byte	0x04, 0x37
        /*0002*/ 	.short	(.L_340 - .L_339)
.L_339:
        /*0004*/ 	.word	0x00000082


	//----- nvinfo : EIATTR_SW2861232_WAR
	.align		4
.L_340:
        /*0008*/ 	.byte	0x01, 0x35
	.zero		2


	//----- nvinfo : EIATTR_PARAM_CBANK
	.align		4
        /*000c*/ 	.byte	0x04, 0x0a
        /*000e*/ 	.short	(.L_342 - .L_341)
	.align		4
.L_341:
        /*0010*/ 	.word	index@(.nv.constant0._ZN7cutlass13device_kernelIN5flash19enable_sm80_to_sm89INS1_16FlashAttnFwdSm80INS1_25CollectiveMainloopFwdSm80ILi8ELi1ELb0EN4cute5tupleIJNS5_1CILi128EEENS7_ILi64EEENS7_ILi192EEEEEELi192ENS_10bfloat16_tEfNS_4arch4Sm80ELb1ELb0ELb0ELb0ELb1ELb0ELb1ELb1EEENS1_21CollectiveEpilogueFwdINS6_IJS8_SA_S9_EEENS6_IJNS7_ILi1EEESI_SI_EEESC_SE_Li256ELb0ELb1ELb1ELb0EEENS1_30DynamicPersistentTileSchedulerILi256ELi256ELb1ELb1ELb0EEEEEEEEEvNT_6ParamsE)
        /*0014*/ 	.short	0x0160
        /*0016*/ 	.short	0x0428


	//----- nvinfo : EIATTR_CBANK_PARAM_SIZE
	.align		4
.L_342:
        /*0018*/ 	.byte	0x03, 0x19
        /*001a*/ 	.short	0x0428


	//----- nvinfo : EIATTR_KPARAM_INFO
	.align		4
        /*001c*/ 	.byte	0x04, 0x17
        /*001e*/ 	.short	(.L_344 - .L_343)
.L_343:
        /*0020*/ 	.word	0x00000000
        /*0024*/ 	.short	0x0000
        /*0026*/ 	.short	0x0000
        /*0028*/ 	.byte	0x00, 0xf0, 0xa1, 0x10


	//----- nvinfo : EIATTR_MAXREG_COUNT
	.align		4
.L_344:
        /*002c*/ 	.byte	0x03, 0x1b
        /*002e*/ 	.short	0x00ff


	//----- nvinfo : EIATTR_NUM_BARRIERS
	.align		4
        /*0030*/ 	.byte	0x02, 0x4c
        /*0032*/ 	.byte	0x06
	.zero		1


	//----- nvinfo : EIATTR_ANNOTATIONS
	.align		4
        /*0034*/ 	.byte	0x04, 0x55
        /*0036*/ 	.short	(.L_346 - .L_345)


	//   ....[0]....
.L_345:
        /*0038*/ 	.word	0x00000001
        /*003c*/ 	.byte	0x70, 0x00, 0x00, 0x00, 0x01, 0x00, 0x00, 0x00, 0xd0, 0x04, 0x00, 0x00, 0x01, 0x00, 0x00, 0x00
        /*004c*/ 	.byte	0xa0, 0x05, 0x00, 0x00, 0x01, 0x00, 0x00, 0x00, 0xc0, 0x33, 0x00, 0x00, 0x01, 0x00, 0x00, 0x00
        /*005c*/ 	.byte	0xe0, 0xb5, 0x00, 0x00, 0x01, 0x00, 0x00, 0x00, 0x20, 0xb6, 0x00, 0x00, 0x01, 0x00, 0x00, 0x00
        /*006c*/ 	.byte	0x80, 0xcc, 0x00, 0x00


	//----- nvinfo : EIATTR_MERCURY_ISA_VERSION
	.align		4
.L_346:
        /*0070*/ 	.byte	0x03, 0x5f
        /*0072*/ 	.short	0x0000


	//----- nvinfo : EIATTR_INT_WARP_WIDE_INSTR_OFFSETS
	.align		4
        /*0074*/ 	.byte	0x04, 0x31
        /*0076*/ 	.short	(.L_348 - .L_347)


	//   ....[0]....
.L_347:
        /*0078*/ 	.word	0x0000b410


	//   ....[1]....
        /*007c*/ 	.word	0x0000b490


	//----- nvinfo : EIATTR_COOP_GROUP_MASK_REGIDS
	.align		4
.L_348:
        /*0080*/ 	.byte	0x04, 0x29
        /*0082*/ 	.short	(.L_350 - .L_349)


	//   ....[0]....
.L_349:
        /*0084*/ 	.word	0xffffffff


	//   ....[1]....
        /*0088*/ 	.word	0xffffffff


	//   ....[2]....
        /*008c*/ 	.word	0xffffffff


	//   ....[3]....
        /*0090*/ 	.word	0xffffffff


	//   ....[4]....
        /*0094*/ 	.word	0xffffffff


	//   ....[5]....
        /*0098*/ 	.word	0xffffffff


	//   ....[6]....
        /*009c*/ 	.word	0xffffffff


	//   ....[7]....
        /*00a0*/ 	.word	0xffffffff


	//   ....[8]....
        /*00a4*/ 	.word	0xffffffff


	//   ....[9]....
        /*00a8*/ 	.word	0xffffffff


	//   ....[10]....
        /*00ac*/ 	.word	0xffffffff


	//   ....[11]....
        /*00b0*/ 	.word	0xffffffff


	//   ....[12]....
        /*00b4*/ 	.word	0xffffffff


	//   ....[13]....
        /*00b8*/ 	.word	0xffffffff


	//   ....[14]....
        /*00bc*/ 	.word	0xffffffff


	//   ....[15]....
        /*00c0*/ 	.word	0xffffffff


	//   ....[16]....
        /*00c4*/ 	.word	0xffffffff


	//   ....[17]....
        /*00c8*/ 	.word	0xffffffff


	//   ....[18]....
        /*00cc*/ 	.word	0xffffffff


	//   ....[19]....
        /*00d0*/ 	.word	0xffffffff


	//   ....[20]....
        /*00d4*/ 	.word	0xffffffff


	//   ....[21]....
        /*00d8*/ 	.word	0xffffffff


	//   ....[22]....
        /*00dc*/ 	.word	0xffffffff


	//   ....[23]....
        /*00e0*/ 	.word	0xffffffff


	//   ....[24]....
        /*00e4*/ 	.word	0xffffffff


	//   ....[25]....
        /*00e8*/ 	.word	0xffffffff


	//   ....[26]....
        /*00ec*/ 	.word	0xffffffff


	//   ....[27]....
        /*00f0*/ 	.word	0xffffffff


	//   ....[28]....
        /*00f4*/ 	.word	0xffffffff


	//   ....[29]....
        /*00f8*/ 	.word	0xffffffff


	//   ....[30]....
        /*00fc*/ 	.word	0xffffffff


	//   ....[31]....
        /*0100*/ 	.word	0xffffffff


	//   ....[32]....
        /*0104*/ 	.word	0xffffffff


	//   ....[33]....
        /*0108*/ 	.word	0xffffffff


	//   ....[34]....
        /*010c*/ 	.word	0xffffffff


	//   ....[35]....
        /*0110*/ 	.word	0xffffffff


	//   ....[36]....
        /*0114*/ 	.word	0xffffffff


	//   ....[37]....
        /*0118*/ 	.word	0xffffffff


	//   ....[38]....
        /*011c*/ 	.word	0xffffffff


	//   ....[39]....
        /*0120*/ 	.word	0xffffffff


	//   ....[40]....
        /*0124*/ 	.word	0xffffffff


	//   ....[41]....
        /*0128*/ 	.word	0xffffffff


	//   ....[42]....
        /*012c*/ 	.word	0xffffffff


	//   ....[43]....
        /*0130*/ 	.word	0xffffffff


	//   ....[44]....
        /*0134*/ 	.word	0xffffffff


	//   ....[45]....
        /*0138*/ 	.word	0xffffffff


	//   ....[46]....
        /*013c*/ 	.word	0xffffffff


	//   ....[47]....
        /*0140*/ 	.word	0xffffffff


	//   ....[48]....
        /*0144*/ 	.word	0xffffffff


	//   ....[49]....
        /*0148*/ 	.word	0xffffffff


	//   ....[50]....
        /*014c*/ 	.word	0xffffffff


	//   ....[51]....
        /*0150*/ 	.word	0xffffffff


	//   ....[52]....
        /*0154*/ 	.word	0xffffffff


	//   ....[53]....
        /*0158*/ 	.word	0xffffffff


	//   ....[54]....
        /*015c*/ 	.word	0xffffffff


	//   ....[55]....
        /*0160*/ 	.word	0xffffffff


	//   ....[56]....
        /*0164*/ 	.word	0xffffffff


	//   ....[57]....
        /*0168*/ 	.word	0xffffffff


	//   ....[58]....
        /*016c*/ 	.word	0xffffffff


	//   ....[59]....
        /*0170*/ 	.word	0xffffffff


	//   ....[60]....
        /*0174*/ 	.word	0xffffffff


	//   ....[61]....
        /*0178*/ 	.word	0xffffffff


	//   ....[62]....
        /*017c*/ 	.word	0xffffffff


	//   ....[63]....
        /*0180*/ 	.word	0xffffffff


	//   ....[64]....
        /*0184*/ 	.word	0xffffffff


	//   ....[65]....
        /*0188*/ 	.word	0xffffffff


	//   ....[66]....
        /*018c*/ 	.word	0xffffffff


	//   ....[67]....
        /*0190*/ 	.word	0xffffffff


	//   ....[68]....
        /*0194*/ 	.word	0xffffffff


	//   ....[69]....
        /*0198*/ 	.word	0xffffffff


	//   ....[70]....
        /*019c*/ 	.word	0xffffffff


	//   ....[71]....
        /*01a0*/ 	.word	0xffffffff


	//   ....[72]....
        /*01a4*/ 	.word	0xffffffff


	//   ....[73]....
        /*01a8*/ 	.word	0xffffffff


	//   ....[74]....
        /*01ac*/ 	.word	0xffffffff


	//   ....[75]....
        /*01b0*/ 	.word	0xffffffff


	//   ....[76]....
        /*01b4*/ 	.word	0xffffffff


	//   ....[77]....
        /*01b8*/ 	.word	0xffffffff


	//   ....[78]....
        /*01bc*/ 	.word	0xffffffff


	//   ....[79]....
        /*01c0*/ 	.word	0xffffffff


	//   ....[80]....
        /*01c4*/ 	.word	0xffffffff


	//   ....[81]....
        /*01c8*/ 	.word	0xffffffff


	//   ....[82]....
        /*01cc*/ 	.word	0xffffffff


	//   ....[83]....
        /*01d0*/ 	.word	0xffffffff


	//   ....[84]....
        /*01d4*/ 	.word	0xffffffff


	//   ....[85]....
        /*01d8*/ 	.word	0xffffffff


	//   ....[86]....
        /*01dc*/ 	.word	0xffffffff


	//   ....[87]....
        /*01e0*/ 	.word	0xffffffff


	//   ....[88]....
        /*01e4*/ 	.word	0xffffffff


	//   ....[89]....
        /*01e8*/ 	.word	0xffffffff


	//   ....[90]....
        /*01ec*/ 	.word	0xffffffff


	//   ....[91]....
        /*01f0*/ 	.word	0xffffffff


	//   ....[92]....
        /*01f4*/ 	.word	0xffffffff


	//   ....[93]....
        /*01f8*/ 	.word	0xffffffff


	//   ....[94]....
        /*01fc*/ 	.word	0xffffffff


	//   ....[95]....
        /*0200*/ 	.word	0xffffffff


	//   ....[96]....
        /*0204*/ 	.word	0xffffffff


	//   ....[97]....
        /*0208*/ 	.word	0xffffffff


	//   ....[98]....
        /*020c*/ 	.word	0xffffffff


	//   ....[99]....
        /*0210*/ 	.word	0xffffffff


	//   ....[100]....
        /*0214*/ 	.word	0xffffffff


	//   ....[101]....
        /*0218*/ 	.word	0xffffffff


	//   ....[102]....
        /*021c*/ 	.word	0xffffffff


	//   ....[103]....
        /*0220*/ 	.word	0xffffffff


	//   ....[104]....
        /*0224*/ 	.word	0xffffffff


	//   ....[105]....
        /*0228*/ 	.word	0xffffffff


	//   ....[106]....
        /*022c*/ 	.word	0xffffffff


	//   ....[107]....
        /*0230*/ 	.word	0xffffffff


	//   ....[108]....
        /*0234*/ 	.word	0xffffffff


	//   ....[109]....
        /*0238*/ 	.word	0xffffffff


	//   ....[110]....
        /*023c*/ 	.word	0xffffffff


	//   ....[111]....
        /*0240*/ 	.word	0xffffffff


	//   ....[112]....
        /*0244*/ 	.word	0xffffffff


	//----- nvinfo : EIATTR_COOP_GROUP_INSTR_OFFSETS
	.align		4
.L_350:
        /*0248*/ 	.byte	0x04, 0x28
        /*024a*/ 	.short	(.L_352 - .L_351)


	//   ....[0]....
.L_351:
        /*024c*/ 	.word	0x00000050


	//   ....[1]....
        /*0250*/ 	.word	0x000015b0


	//   ....[2]....
        /*0254*/ 	.word	0x000015d0


	//   ....[3]....
        /*0258*/ 	.word	0x00001750


	//   ....[4]....
        /*025c*/ 	.word	0x00001760


	//   ....[5]....
        /*0260*/ 	.word	0x000018c0


	//   ....[6]....
        /*0264*/ 	.word	0x000018e0


	//   ....[7]....
        /*0268*/ 	.word	0x00001a40


	//   ....[8]....
        /*026c*/ 	.word	0x00001a50


	//   ....[9]....
        /*0270*/ 	.word	0x00001f30


	//   ....[10]....
        /*0274*/ 	.word	0x00001f40


	//   ....[11]....
        /*0278*/ 	.word	0x00001f50


	//   ....[12]....
        /*027c*/ 	.word	0x00001f60


	//   ....[13]....
        /*0280*/ 	.word	0x00002230


	//   ....[14]....
        /*0284*/ 	.word	0x00002240


	//   ....[15]....
        /*0288*/ 	.word	0x00002250


	//   ....[16]....
        /*028c*/ 	.word	0x000022d0


	//   ....[17]....
        /*0290*/ 	.word	0x00003100


	//   ....[18]....
        /*0294*/ 	.word	0x00003120


	//   ....[19]....
        /*0298*/ 	.word	0x00003220


	//   ....[20]....
        /*029c*/ 	.word	0x00003240


	//   ....[21]....
        /*02a0*/ 	.word	0x00003490


	//   ....[22]....
        /*02a4*/ 	.word	0x000036d0


	//   ....[23]....
        /*02a8*/ 	.word	0x00003ad0


	//   ....[24]....
        /*02ac*/ 	.word	0x00003af0


	//   ....[25]....
        /*02b0*/ 	.word	0x00003b10


	//   ....[26]....
        /*02b4*/ 	.word	0x00003b30


	//   ....[27]....
        /*02b8*/ 	.word	0x00004f20


	//   ....[28]....
        /*02bc*/ 	.word	0x00004f40


	//   ....[29]....
        /*02c0*/ 	.word	0x00005010


	//   ....[30]....
        /*02c4*/ 	.word	0x00005050


	//   ....[31]....
        /*02c8*/ 	.word	0x00005dd0


	//   ....[32]....
        /*02cc*/ 	.word	0x00005df0


	//   ....[33]....
        /*02d0*/ 	.word	0x00005ec0


	//   ....[34]....
        /*02d4*/ 	.word	0x00005f00


	//   ....[35]....
        /*02d8*/ 	.word	0x00006140


	//   ....[36]....
        /*02dc*/ 	.word	0x00006380


	//   ....[37]....
        /*02e0*/ 	.word	0x00006780


	//   ....[38]....
        /*02e4*/ 	.word	0x000067a0


	//   ....[39]....
        /*02e8*/ 	.word	0x000067c0


	//   ....[40]....
        /*02ec*/ 	.word	0x000067e0


	//   ....[41]....
        /*02f0*/ 	.word	0x000081e0


	//   ....[42]....
        /*02f4*/ 	.word	0x000081f0


	//   ....[43]....
        /*02f8*/ 	.word	0x00008230


	//   ....[44]....
        /*02fc*/ 	.word	0x00008250


	//   ....[45]....
        /*0300*/ 	.word	0x00009010


	//   ....[46]....
        /*0304*/ 	.word	0x00009030


	//   ....[47]....
        /*0308*/ 	.word	0x00009100


	//   ....[48]....
        /*030c*/ 	.word	0x00009120


	//   ....[49]....
        /*0310*/ 	.word	0x00009460


	//   ....[50]....
        /*0314*/ 	.word	0x00009470


	//   ....[51]....
        /*0318*/ 	.word	0x000094a0


	//   ....[52]....
        /*031c*/ 	.word	0x000094b0


	//   ....[53]....
        /*0320*/ 	.word	0x0000abf0


	//   ....[54]....
        /*0324*/ 	.word	0x0000ac20


	//   ....[55]....
        /*0328*/ 	.word	0x0000ac30


	//   ....[56]....
        /*032c*/ 	.word	0x0000ac60


	//   ....[57]....
        /*0330*/ 	.word	0x0000b5d0


	//   ....[58]....
        /*0334*/ 	.word	0x0000bbd0


	//   ....[59]....
        /*0338*/ 	.word	0x0000bc00


	//   ....[60]....
        /*033c*/ 	.word	0x0000bc20


	//   ....[61]....
        /*0340*/ 	.word	0x0000bc40


	//   ....[62]....
        /*0344*/ 	.word	0x0000bd30


	//   ....[63]....
        /*0348*/ 	.word	0x0000bd50


	//   ....[64]....
        /*034c*/ 	.word	0x0000c3b0


	//   ....[65]....
        /*0350*/ 	.word	0x0000c3c0


	//   ....[66]....
        /*0354*/ 	.word	0x0000cd00


	//   ....[67]....
        /*0358*/ 	.word	0x0000cde0


	//   ....[68]....
        /*035c*/ 	.word	0x0000ce50


	//   ....[69]....
        /*0360*/ 	.word	0x0000ceb0


	//   ....[70]....
        /*0364*/ 	.word	0x0000cf10


	//   ....[71]....
        /*0368*/ 	.word	0x0000cf70


	//   ....[72]....
        /*036c*/ 	.word	0x0000cfe0


	//   ....[73]....
        /*0370*/ 	.word	0x0000d040


	//   ....[74]....
        /*0374*/ 	.word	0x0000d0a0


	//   ....[75]....
        /*0378*/ 	.word	0x0000d100


	//   ....[76]....
        /*037c*/ 	.word	0x0000d170


	//   ....[77]....
        /*0380*/ 	.word	0x0000d2e0


	//   ....[78]....
        /*0384*/ 	.word	0x0000d340


	//   ....[79]....
        /*0388*/ 	.word	0x0000d3a0


	//   ....[80]....
        /*038c*/ 	.word	0x0000d400


	//   ....[81]....
        /*0390*/ 	.word	0x0000d840


	//   ....[82]....
        /*0394*/ 	.word	0x0000d890


	//   ....[83]....
        /*0398*/ 	.word	0x0000d8e0


	//   ....[84]....
        /*039c*/ 	.word	0x0000d930


	//   ....[85]....
        /*03a0*/ 	.word	0x0000d9a0


	//   ....[86]....
        /*03a4*/ 	.word	0x0000da10


	//   ....[87]....
        /*03a8*/ 	.word	0x0000db80


	//   ....[88]....
        /*03ac*/ 	.word	0x0000dbe0


	//   ....[89]....
        /*03b0*/ 	.word	0x0000dc40


	//   ....[90]....
        /*03b4*/ 	.word	0x0000dcb0


	//   ....[91]....
        /*03b8*/ 	.word	0x0000de20


	//   ....[92]....
        /*03bc*/ 	.word	0x0000de80


	//   ....[93]....
        /*03c0*/ 	.word	0x0000dee0


	//   ....[94]....
        /*03c4*/ 	.word	0x0000df40


	//   ....[95]....
        /*03c8*/ 	.word	0x0000e380


	//   ....[96]....
        /*03cc*/ 	.word	0x0000e3c0


	//   ....[97]....
        /*03d0*/ 	.word	0x0000e410


	//   ....[98]....
        /*03d4*/ 	.word	0x0000e450


	//   ....[99]....
        /*03d8*/ 	.word	0x0000e4b0


	//   ....[100]....
        /*03dc*/ 	.word	0x0000e510


	//   ....[101]....
        /*03e0*/ 	.word	0x0000e580


	//   ....[102]....
        /*03e4*/ 	.word	0x0000e6c0


	//   ....[103]....
        /*03e8*/ 	.word	0x0000e720


	//   ....[104]....
        /*03ec*/ 	.word	0x0000e760


	//   ....[105]....
        /*03f0*/ 	.word	0x0000e7a0


	//   ....[106]....
        /*03f4*/ 	.word	0x0000e7f0


	//   ....[107]....
        /*03f8*/ 	.word	0x0000e830


	//   ....[108]....
        /*03fc*/ 	.word	0x0000e880


	//   ....[109]....
        /*0400*/ 	.word	0x0000e8e0


	//   ....[110]....
        /*0404*/ 	.word	0x0000e930


	//   ....[111]....
        /*0408*/ 	.word	0x0000e980


	//   ....[112]....
        /*040c*/ 	.word	0x0000e9f0


	//----- nvinfo : EIATTR_EXIT_INSTR_OFFSETS
	.align		4
.L_352:
        /*0410*/ 	.byte	0x04, 0x1c
        /*0412*/ 	.short	(.L_354 - .L_353)


	//   ....[0]....
.L_353:
        /*0414*/ 	.word	0x000000a0


	//   ....[1]....
        /*0418*/ 	.word	0x0000cd90


	//----- nvinfo : EIATTR_MAX_THREADS
	.align		4
.L_354:
        /*041c*/ 	.byte	0x04, 0x05
        /*041e*/ 	.short	(.L_356 - .L_355)
.L_355:
        /*0420*/ 	.word	0x00000100
        /*0424*/ 	.word	0x00000001
        /*0428*/ 	.word	0x00000001


	//----- nvinfo : EIATTR_CRS_STACK_SIZE
	.align		4
.L_356:
        /*042c*/ 	.byte	0x04, 0x1e
        /*042e*/ 	.short	(.L_358 - .L_357)
.L_357:
        /*0430*/ 	.word	0x00000000
.L_358:


//--------------------- .nv.info._ZN7cutlass13device_kernelIN5flash19enable_sm80_to_sm89INS1_16FlashAttnFwdSm80INS1_25CollectiveMainloopFwdSm80ILi8ELi1ELb0EN4cute5tupleIJNS5_1CILi128EEENS7_ILi64EEENS7_ILi192EEEEEELi192ENS_10bfloat16_tEfNS_4arch4Sm80ELb1ELb0ELb0ELb1ELb1ELb0ELb1ELb1EEENS1_21CollectiveEpilogueFwdINS6_IJS8_SA_S9_EEENS6_IJNS7_ILi1EEESI_SI_EEESC_SE_Li256ELb1ELb1ELb1ELb0EEENS1_36VarlenDynamicPersistentTileSchedulerILi128ELi64ELi256ELi256ELb1ELb1ELb0ELb1ELb1ELb1EEEEEEEEEvNT_6ParamsE --------------------------
	.section	.nv.info._ZN7cutlass13device_kernelIN5flash19enable_sm80_to_sm89INS1_16FlashAttnFwdSm80INS1_25CollectiveMainloopFwdSm80ILi8ELi1ELb0EN4cute5tupleIJNS5_1CILi128EEENS7_ILi64EEENS7_ILi192EEEEEELi192ENS_10bfloat16_tEfNS_4arch4Sm80ELb1ELb0ELb0ELb1ELb1ELb0ELb1ELb1EEENS1_21CollectiveEpilogueFwdINS6_IJS8_SA_S9_EEENS6_IJNS7_ILi1EEESI_SI_EEESC_SE_Li256ELb1ELb1ELb1ELb0EEENS1_36VarlenDynamicPersistentTileSchedulerILi128ELi64ELi256ELi256ELb1ELb1ELb0ELb1ELb1ELb1EEEEEEEEEvNT_6ParamsE,"",@"SHT_CUDA_INFO"
	.sectionflags	@""
	.align	4


	//----- nvinfo : EIATTR_CUDA_API_VERSION
	.align		4
        /*0000*/ 	.byte	0x04, 0x37
        /*0002*/ 	.short	(.L_360 - .L_359)
.L_359:
        /*0004*/ 	.word	0x00000082


	//----- nvinfo : EIATTR_SW2861232_WAR
	.align		4
.L_360:
        /*0008*/ 	.byte	0x01, 0x35
	.zero		2


	//----- nvinfo : EIATTR_PARAM_CBANK
	.align		4
        /*000c*/ 	.byte	0x04, 0x0a
        /*000e*/ 	.short	(.L_362 - .L_361)
	.align		4
.L_361:
        /*0010*/ 	.word	index@(.nv.constant0._ZN7cutlass13device_kernelIN5flash19enable_sm80_to_sm89INS1_16FlashAttnFwdSm80INS1_25CollectiveMainloopFwdSm80ILi8ELi1ELb0EN4cute5tupleIJNS5_1CILi128EEENS7_ILi64EEENS7_ILi192EEEEEELi192ENS_10bfloat16_tEfNS_4arch4Sm80ELb1ELb0ELb0ELb1ELb1ELb0ELb1ELb1EEENS1_21CollectiveEpilogueFwdINS6_IJS8_SA_S9_EEENS6_IJNS7_ILi1EEESI_SI_EEESC_SE_Li256ELb1ELb1ELb1ELb0EEENS1_36VarlenDynamicPersistentTileSchedulerILi128ELi64ELi256ELi256ELb1ELb1ELb0ELb1ELb1ELb1EEEEEEEEEvNT_6ParamsE)
        /*0014*/ 	.short	0x0160
        /*0016*/ 	.short	0x0438


	//----- nvinfo : EIATTR_CBANK_PARAM_SIZE
	.align		4
.L_362:
        /*0018*/ 	.byte	0x03, 0x19
        /*001a*/ 	.short	0x0438


	//----- nvinfo : EIATTR_KPARAM_INFO
	.align		4
        /*001c*/ 	.byte	0x04, 0x17
        /*001e*/ 	.short	(.L_364 - .L_363)
.L_363:
        /*0020*/ 	.word	0x00000000
        /*0024*/ 	.short	0x0000
        /*0026*/ 	.short	0x0000
        /*0028*/ 	.byte	0x00, 0xf0, 0xe1, 0x10


	//----- nvinfo : EIATTR_MAXREG_COUNT
	.align		4
.L_364:
        /*002c*/ 	.byte	0x03, 0x1b
        /*002e*/ 	.short	0x00ff


	//----- nvinfo : EIATTR_NUM_BARRIERS
	.align		4
        /*0030*/ 	.byte	0x02, 0x4c
        /*0032*/ 	.byte	0x06
	.zero		1


	//----- nvinfo : EIATTR_ANNOTATIONS
	.align		4
        /*0034*/ 	.byte	0x04, 0x55
        /*0036*/ 	.short	(.L_366 - .L_365)


	//   ....[0]....
.L_365:
        /*0038*/ 	.word	0x00000001
        /*003c*/ 	.byte	0x70, 0x00, 0x00, 0x00, 0x01, 0x00, 0x00, 0x00, 0x90, 0x14, 0x00, 0x00, 0x01, 0x00, 0x00, 0x00
        /*004c*/ 	.byte	0x80, 0x18, 0x00, 0x00, 0x01, 0x00, 0x00, 0x00, 0xb0, 0x18, 0x00, 0x00, 0x01, 0x00, 0x00, 0x00
        /*005c*/ 	.byte	0xf0, 0x18, 0x00, 0x00, 0x01, 0x00, 0x00, 0x00, 0x80, 0xc5, 0x00, 0x00, 0x01, 0x00, 0x00, 0x00
        /*006c*/ 	.byte	0x90, 0xc5, 0x00, 0x00, 0x01, 0x00, 0x00, 0x00, 0xa0, 0xc5, 0x00, 0x00, 0x01, 0x00, 0x00, 0x00
        /*007c*/ 	.byte	0x10, 0xcd, 0x00, 0x00, 0x01, 0x00, 0x00, 0x00, 0x10, 0xf8, 0x00, 0x00


	//----- nvinfo : EIATTR_MERCURY_ISA_VERSION
	.align		4
.L_366:
        /*0088*/ 	.byte	0x03, 0x5f
        /*008a*/ 	.short	0x0000


	//----- nvinfo : EIATTR_INT_WARP_WIDE_INSTR_OFFSETS
	.align		4
        /*008c*/ 	.byte	0x04, 0x31
        /*008e*/ 	.short	(.L_368 - .L_367)


	//   ....[0]....
.L_367:
        /*0090*/ 	.word	0x0000c460


	//   ....[1]....
        /*0094*/ 	.word	0x0000c4e0


	//----- nvinfo : EIATTR_COOP_GROUP_MASK_REGIDS
	.align		4
.L_368:
        /*0098*/ 	.byte	0x04, 0x29
        /*009a*/ 	.short	(.L_370 - .L_369)


	//   ....[0]....
.L_369:
        /*009c*/ 	.word	0xffffffff


	//   ....[1]....
        /*00a0*/ 	.word	0xffffffff


	//   ....[2]....
        /*00a4*/ 	.word	0xffffffff


	//   ....[3]....
        /*00a8*/ 	.word	0xffffffff


	//   ....[4]....
        /*00ac*/ 	.word	0xffffffff


	//   ....[5]....
        /*00b0*/ 	.word	0xffffffff


	//   ....[6]....
        /*00b4*/ 	.word	0xffffffff


	//   ....[7]....
        /*00b8*/ 	.word	0xffffffff


	//   ....[8]....
        /*00bc*/ 	.word	0xffffffff


	//   ....[9]....
        /*00c0*/ 	.word	0xffffffff


	//   ....[10]....
        /*00c4*/ 	.word	0xffffffff


	//   ....[11]....
        /*00c8*/ 	.word	0xffffffff


	//   ....[12]....
        /*00cc*/ 	.word	0xffffffff


	//   ....[13]....
        /*00d0*/ 	.word	0xffffffff


	//   ....[14]....
        /*00d4*/ 	.word	0xffffffff


	//   ....[15]....
        /*00d8*/ 	.word	0xffffffff


	//   ....[16]....
        /*00dc*/ 	.word	0xffffffff


	//   ....[17]....
        /*00e0*/ 	.word	0xffffffff


	//   ....[18]....
        /*00e4*/ 	.word	0xffffffff


	//   ....[19]....
        /*00e8*/ 	.word	0xffffffff


	//   ....[20]....
        /*00ec*/ 	.word	0xffffffff


	//   ....[21]....
        /*00f0*/ 	.word	0xffffffff


	//   ....[22]....
        /*00f4*/ 	.word	0xffffffff


	//   ....[23]....
        /*00f8*/ 	.word	0xffffffff


	//   ....[24]....
        /*00fc*/ 	.word	0xffffffff


	//   ....[25]....
        /*0100*/ 	.word	0xffffffff


	//   ....[26]....
        /*0104*/ 	.word	0xffffffff


	//   ....[27]....
        /*0108*/ 	.word	0xffffffff


	//   ....[28]....
        /*010c*/ 	.word	0xffffffff


	//   ....[29]....
        /*0110*/ 	.word	0xffffffff


	//   ....[30]....
        /*0114*/ 	.word	0xffffffff


	//   ....[31]....
        /*0118*/ 	.word	0xffffffff


	//   ....[32]....
        /*011c*/ 	.word	0xffffffff


	//   ....[33]....
        /*0120*/ 	.word	0xffffffff


	//   ....[34]....
        /*0124*/ 	.word	0xffffffff


	//   ....[35]....
        /*0128*/ 	.word	0xffffffff


	//   ....[36]....
        /*012c*/ 	.word	0xffffffff


	//   ....[37]....
        /*0130*/ 	.word	0xffffffff


	//   ....[38]....
        /*0134*/ 	.word	0xffffffff


	//   ....[39]....
        /*0138*/ 	.word	0xffffffff


	//   ....[40]....
        /*013c*/ 	.word	0xffffffff


	//   ....[41]....
        /*0140*/ 	.word	0xffffffff


	//   ....[42]....
        /*0144*/ 	.word	0xffffffff


	//   ....[43]....
        /*0148*/ 	.word	0xffffffff


	//   ....[44]....
        /*014c*/ 	.word	0xffffffff


	//   ....[45]....
        /*0150*/ 	.word	0xffffffff


	//   ....[46]....
        /*0154*/ 	.word	0xffffffff


	//   ....[47]....
        /*0158*/ 	.word	0xffffffff


	//   ....[48]....
        /*015c*/ 	.word	0xffffffff


	//   ....[49]....
        /*0160*/ 	.word	0xffffffff


	//   ....[50]....
        /*0164*/ 	.word	0xffffffff


	//   ....[51]....
        /*0168*/ 	.word	0xffffffff


	//   ....[52]....
        /*016c*/ 	.word	0xffffffff


	//   ....[53]....
        /*0170*/ 	.word	0xffffffff


	//   ....[54]....
        /*0174*/ 	.word	0xffffffff


	//   ....[55]....
        /*0178*/ 	.word	0xffffffff


	//   ....[56]....
        /*017c*/ 	.word	0xffffffff


	//   ....[57]....
        /*0180*/ 	.word	0xffffffff


	//   ....[58]....
        /*0184*/ 	.word	0xffffffff


	//   ....[59]....
        /*0188*/ 	.word	0xffffffff


	//   ....[60]....
        /*018c*/ 	.word	0xffffffff


	//   ....[61]....
        /*0190*/ 	.word	0xffffffff


	//   ....[62]....
        /*0194*/ 	.word	0xffffffff


	//   ....[63]....
        /*0198*/ 	.word	0xffffffff


	//   ....[64]....
        /*019c*/ 	.word	0xffffffff


	//   ....[65]....
        /*01a0*/ 	.word	0xffffffff


	//   ....[66]....
        /*01a4*/ 	.word	0xffffffff


	//   ....[67]....
        /*01a8*/ 	.word	0xffffffff


	//   ....[68]....
        /*01ac*/ 	.word	0xffffffff


	//   ....[69]....
        /*01b0*/ 	.word	0xffffffff


	//   ....[70]....
        /*01b4*/ 	.word	0xffffffff


	//   ....[71]....
        /*01b8*/ 	.word	0xffffffff


	//   ....[72]....
        /*01bc*/ 	.word	0xffffffff


	//   ....[73]....
        /*01c0*/ 	.word	0xffffffff


	//   ....[74]....
        /*01c4*/ 	.word	0xffffffff


	//   ....[75]....
        /*01c8*/ 	.word	0xffffffff


	//   ....[76]....
        /*01cc*/ 	.word	0xffffffff


	//   ....[77]....
        /*01d0*/ 	.word	0xffffffff


	//   ....[78]....
        /*01d4*/ 	.word	0xffffffff


	//   ....[79]....
        /*01d8*/ 	.word	0xffffffff


	//   ....[80]....
        /*01dc*/ 	.word	0xffffffff


	//   ....[81]....
        /*01e0*/ 	.word	0xffffffff


	//   ....[82]....
        /*01e4*/ 	.word	0xffffffff


	//   ....[83]....
        /*01e8*/ 	.word	0xffffffff


	//   ....[84]....
        /*01ec*/ 	.word	0xffffffff


	//   ....[85]....
        /*01f0*/ 	.word	0xffffffff


	//   ....[86]....
        /*01f4*/ 	.word	0xffffffff


	//   ....[87]....
        /*01f8*/ 	.word	0xffffffff


	//   ....[88]....
        /*01fc*/ 	.word	0xffffffff


	//   ....[89]....
        /*0200*/ 	.word	0xffffffff


	//   ....[90]....
        /*0204*/ 	.word	0xffffffff


	//   ....[91]....
        /*0208*/ 	.word	0xffffffff


	//   ....[92]....
        /*020c*/ 	.word	0xffffffff


	//   ....[93]....
        /*0210*/ 	.word	0xffffffff


	//   ....[94]....
        /*0214*/ 	.word	0xffffffff


	//   ....[95]....
        /*0218*/ 	.word	0xffffffff


	//   ....[96]....
        /*021c*/ 	.word	0xffffffff


	//   ....[97]....
        /*0220*/ 	.word	0xffffffff


	//   ....[98]....
        /*0224*/ 	.word	0xffffffff


	//   ....[99]....
        /*0228*/ 	.word	0xffffffff


	//   ....[100]....
        /*022c*/ 	.word	0xffffffff


	//   ....[101]....
        /*0230*/ 	.word	0xffffffff


	//   ....[102]....
        /*0234*/ 	.word	0xffffffff


	//   ....[103]....
        /*0238*/ 	.word	0xffffffff


	//   ....[104]....
        /*023c*/ 	.word	0xffffffff


	//   ....[105]....
        /*0240*/ 	.word	0xffffffff


	//   ....[106]....
        /*0244*/ 	.word	0xffffffff


	//   ....[107]....
        /*0248*/ 	.word	0xffffffff


	//   ....[108]....
        /*024c*/ 	.word	0xffffffff


	//   ....[109]....
        /*0250*/ 	.word	0xffffffff


	//   ....[110]....
        /*0254*/ 	.word	0xffffffff


	//   ....[111]....
        /*0258*/ 	.word	0xffffffff


	//   ....[112]....
        /*025c*/ 	.word	0xffffffff


	//   ....[113]....
        /*0260*/ 	.word	0xffffffff


	//   ....[114]....
        /*0264*/ 	.word	0xffffffff


	//   ....[115]....
        /*0268*/ 	.word	0xffffffff


	//   ....[116]....
        /*026c*/ 	.word	0xffffffff


	//   ....[117]....
        /*0270*/ 	.word	0xffffffff


	//   ....[118]....
        /*0274*/ 	.word	0xffffffff


	//   ....[119]....
        /*0278*/ 	.word	0xffffffff


	//   ....[120]....
        /*027c*/ 	.word	0xffffffff


	//   ....[121]....
        /*0280*/ 	.word	0xffffffff


	//   ....[122]....
        /*0284*/ 	.word	0xffffffff


	//   ....[123]....
        /*0288*/ 	.word	0xffffffff


	//   ....[124]....
        /*028c*/ 	.word	0xffffffff


	//   ....[125]....
        /*0290*/ 	.word	0xffffffff


	//   ....[126]....
        /*0294*/ 	.word	0xffffffff


	//   ....[127]....
        /*0298*/ 	.word	0xffffffff


	//   ....[128]....
        /*029c*/ 	.word	0xffffffff


	//   ....[129]....
        /*02a0*/ 	.word	0xffffffff


	//   ....[130]....
        /*02a4*/ 	.word	0xffffffff


	//   ....[131]....
        /*02a8*/ 	.word	0xffffffff


	//   ....[132]....
        /*02ac*/ 	.word	0xffffffff


	//   ....[133]....
        /*02b0*/ 	.word	0xffffffff


	//   ....[134]....
        /*02b4*/ 	.word	0xffffffff


	//   ....[135]....
        /*02b8*/ 	.word	0xffffffff


	//   ....[136]....
        /*02bc*/ 	.word	0xffffffff


	//   ....[137]....
        /*02c0*/ 	.word	0xffffffff


	//   ....[138]....
        /*02c4*/ 	.word	0xffffffff


	//   ....[139]....
        /*02c8*/ 	.word	0xffffffff


	//   ....[140]....
        /*02cc*/ 	.word	0xffffffff


	//   ....[141]....
        /*02d0*/ 	.word	0xffffffff


	//   ....[142]....
        /*02d4*/ 	.word	0xffffffff


	//   ....[143]....
        /*02d8*/ 	.word	0xffffffff


	//   ....[144]....
        /*02dc*/ 	.word	0xffffffff


	//   ....[145]....
        /*02e0*/ 	.word	0xffffffff


	//   ....[146]....
        /*02e4*/ 	.word	0xffffffff


	//   ....[147]....
        /*02e8*/ 	.word	0xffffffff


	//   ....[148]....
        /*02ec*/ 	.word	0xffffffff


	//   ....[149]....
        /*02f0*/ 	.word	0xffffffff


	//   ....[150]....
        /*02f4*/ 	.word	0xffffffff


	//   ....[151]....
        /*02f8*/ 	.word	0xffffffff


	//   ....[152]....
        /*02fc*/ 	.word	0xffffffff


	//   ....[153]....
        /*0300*/ 	.word	0xffffffff


	//   ....[154]....
        /*0304*/ 	.word	0xffffffff


	//   ....[155]....
        /*0308*/ 	.word	0xffffffff


	//   ....[156]....
        /*030c*/ 	.word	0xffffffff


	//   ....[157]....
        /*0310*/ 	.word	0xffffffff


	//   ....[158]....
        /*0314*/ 	.word	0xffffffff


	//   ....[159]....
        /*0318*/ 	.word	0xffffffff


	//   ....[160]....
        /*031c*/ 	.word	0xffffffff


	//   ....[161]....
        /*0320*/ 	.word	0xffffffff


	//   ....[162]....
        /*0324*/ 	.word	0xffffffff


	//   ....[163]....
        /*0328*/ 	.word	0xffffffff


	//   ....[164]....
        /*032c*/ 	.word	0xffffffff


	//   ....[165]....
        /*0330*/ 	.word	0xffffffff


	//   ....[166]....
        /*0334*/ 	.word	0xffffffff


	//   ....[167]....
        /*0338*/ 	.word	0xffffffff


	//   ....[168]....
        /*033c*/ 	.word	0xffffffff


	//   ....[169]....
        /*0340*/ 	.word	0xffffffff


	//   ....[170]....
        /*0344*/ 	.word	0xffffffff


	//   ....[171]....
        /*0348*/ 	.word	0xffffffff


	//   ....[172]....
        /*034c*/ 	.word	0xffffffff


	//   ....[173]....
        /*0350*/ 	.word	0xffffffff


	//   ....[174]....
        /*0354*/ 	.word	0xffffffff


	//   ....[175]....
        /*0358*/ 	.word	0xffffffff


	//   ....[176]....
        /*035c*/ 	.word	0xffffffff


	//   ....[177]....
        /*0360*/ 	.word	0xffffffff


	//   ....[178]....
        /*0364*/ 	.word	0xffffffff


	//   ....[179]....
        /*0368*/ 	.word	0xffffffff


	//   ....[180]....
        /*036c*/ 	.word	0xffffffff


	//   ....[181]....
        /*0370*/ 	.word	0xffffffff


	//   ....[182]....
        /*0374*/ 	.word	0xffffffff


	//   ....[183]....
        /*0378*/ 	.word	0xffffffff


	//   ....[184]....
        /*037c*/ 	.word	0xffffffff


	//   ....[185]....
        /*0380*/ 	.word	0xffffffff


	//   ....[186]....
        /*0384*/ 	.word	0xffffffff


	//   ....[187]....
        /*0388*/ 	.word	0xffffffff


	//   ....[188]....
        /*038c*/ 	.word	0xffffffff


	//   ....[189]....
        /*0390*/ 	.word	0xffffffff


	//   ....[190]....
        /*0394*/ 	.word	0xffffffff


	//   ....[191]....
        /*0398*/ 	.word	0xffffffff


	//   ....[192]....
        /*039c*/ 	.word	0xffffffff


	//   ....[193]....
        /*03a0*/ 	.word	0xffffffff


	//   ....[194]....
        /*03a4*/ 	.word	0xffffffff


	//   ....[195]....
        /*03a8*/ 	.word	0xffffffff


	//   ....[196]....
        /*03ac*/ 	.word	0xffffffff


	//   ....[197]....
        /*03b0*/ 	.word	0xffffffff


	//   ....[198]....
        /*03b4*/ 	.word	0xffffffff


	//   ....[199]....
        /*03b8*/ 	.word	0xffffffff


	//   ....[200]....
        /*03bc*/ 	.word	0xffffffff


	//   ....[201]....
        /*03c0*/ 	.word	0xffffffff


	//   ....[202]....
        /*03c4*/ 	.word	0xffffffff


	//   ....[203]....
        /*03c8*/ 	.word	0xffffffff


	//   ....[204]....
        /*03cc*/ 	.word	0xffffffff


	//   ....[205]....
        /*03d0*/ 	.word	0xffffffff


	//   ....[206]....
        /*03d4*/ 	.word	0xffffffff


	//   ....[207]....
        /*03d8*/ 	.word	0xffffffff


	//----- nvinfo : EIATTR_COOP_GROUP_INSTR_OFFSETS
	.align		4
.L_370:
        /*03dc*/ 	.byte	0x04, 0x28
        /*03de*/ 	.short	(.L_372 - .L_371)


	//   ....[0]....
.L_371:
        /*03e0*/ 	.word	0x00000050


	//   ....[1]....
        /*03e4*/ 	.word	0x000001e0


	//   ....[2]....
        /*03e8*/ 	.word	0x00000210


	//   ....[3]....
        /*03ec*/ 	.word	0x00000240


	//   ....[4]....
        /*03f0*/ 	.word	0x00000270


	//   ....[5]....
        /*03f4*/ 	.word	0x000002a0


	//   ....[6]....
        /*03f8*/ 	.word	0x000002d0


	//   ....[7]....
        /*03fc*/ 	.word	0x00000430


	//   ....[8]....
        /*0400*/ 	.word	0x00000470


	//   ....[9]....
        /*0404*/ 	.word	0x000004a0


	//   ....[10]....
        /*0408*/ 	.word	0x000004d0


	//   ....[11]....
        /*040c*/ 	.word	0x00000500


	//   ....[12]....
        /*0410*/ 	.word	0x00000530


	//   ....[13]....
        /*0414*/ 	.word	0x000005c0


	//   ....[14]....
        /*0418*/ 	.word	0x00000600


	//   ....[15]....
        /*041c*/ 	.word	0x00000620


	//   ....[16]....
        /*0420*/ 	.word	0x00000680


	//   ....[17]....
        /*0424*/ 	.word	0x000026d0


	//   ....[18]....
        /*0428*/ 	.word	0x000026f0


	//   ....[19]....
        /*042c*/ 	.word	0x00002860


	//   ....[20]....
        /*0430*/ 	.word	0x00002870


	//   ....[21]....
        /*0434*/ 	.word	0x000029d0


	//   ....[22]....
        /*0438*/ 	.word	0x000029f0


	//   ....[23]....
        /*043c*/ 	.word	0x00002b50


	//   ....[24]....
        /*0440*/ 	.word	0x00002b60


	//   ....[25]....
        /*0444*/ 	.word	0x00003000


	//   ....[26]....
        /*0448*/ 	.word	0x00003010


	//   ....[27]....
        /*044c*/ 	.word	0x00003020


	//   ....[28]....
        /*0450*/ 	.word	0x00003030


	//   ....[29]....
        /*0454*/ 	.word	0x000032c0


	//   ....[30]....
        /*0458*/ 	.word	0x00003300


	//   ....[31]....
        /*045c*/ 	.word	0x00003310


	//   ....[32]....
        /*0460*/ 	.word	0x00003350


	//   ....[33]....
        /*0464*/ 	.word	0x00004100


	//   ....[34]....
        /*0468*/ 	.word	0x00004120


	//   ....[35]....
        /*046c*/ 	.word	0x00004220


	//   ....[36]....
        /*0470*/ 	.word	0x00004240


	//   ....[37]....
        /*0474*/ 	.word	0x00004470


	//   ....[38]....
        /*0478*/ 	.word	0x000046b0


	//   ....[39]....
        /*047c*/ 	.word	0x00004ab0


	//   ....[40]....
        /*0480*/ 	.word	0x00004ad0


	//   ....[41]....
        /*0484*/ 	.word	0x00004af0


	//   ....[42]....
        /*0488*/ 	.word	0x00004b10


	//   ....[43]....
        /*048c*/ 	.word	0x00005f20


	//   ....[44]....
        /*0490*/ 	.word	0x00005f40


	//   ....[45]....
        /*0494*/ 	.word	0x00006010


	//   ....[46]....
        /*0498*/ 	.word	0x00006050


	//   ....[47]....
        /*049c*/ 	.word	0x00006dc0


	//   ....[48]....
        /*04a0*/ 	.word	0x00006de0


	//   ....[49]....
        /*04a4*/ 	.word	0x00006eb0


	//   ....[50]....
        /*04a8*/ 	.word	0x00006ef0


	//   ....[51]....
        /*04ac*/ 	.word	0x00007110


	//   ....[52]....
        /*04b0*/ 	.word	0x00007350


	//   ....[53]....
        /*04b4*/ 	.word	0x00007630


	//   ....[54]....
        /*04b8*/ 	.word	0x00007680


	//   ....[55]....
        /*04bc*/ 	.word	0x000077a0


	//   ....[56]....
        /*04c0*/ 	.word	0x000077c0


	//   ....[57]....
        /*04c4*/ 	.word	0x00009230


	//   ....[58]....
        /*04c8*/ 	.word	0x00009240


	//   ....[59]....
        /*04cc*/ 	.word	0x00009280


	//   ....[60]....
        /*04d0*/ 	.word	0x000092a0


	//   ....[61]....
        /*04d4*/ 	.word	0x0000a050


	//   ....[62]....
        /*04d8*/ 	.word	0x0000a070


	//   ....[63]....
        /*04dc*/ 	.word	0x0000a140


	//   ....[64]....
        /*04e0*/ 	.word	0x0000a160


	//   ....[65]....
        /*04e4*/ 	.word	0x0000a4a0


	//   ....[66]....
        /*04e8*/ 	.word	0x0000a4b0


	//   ....[67]....
        /*04ec*/ 	.word	0x0000a4e0


	//   ....[68]....
        /*04f0*/ 	.word	0x0000a4f0


	//   ....[69]....
        /*04f4*/ 	.word	0x0000bc40


	//   ....[70]....
        /*04f8*/ 	.word	0x0000bc70


	//   ....[71]....
        /*04fc*/ 	.word	0x0000bc80


	//   ....[72]....
        /*0500*/ 	.word	0x0000bcb0


	//   ....[73]....
        /*0504*/ 	.word	0x0000d070


	//   ....[74]....
        /*0508*/ 	.word	0x0000d090


	//   ....[75]....
        /*050c*/ 	.word	0x0000d0b0


	//   ....[76]....
        /*0510*/ 	.word	0x0000d0c0


	//   ....[77]....
        /*0514*/ 	.word	0x0000d400


	//   ....[78]....
        /*0518*/ 	.word	0x0000d420


	//   ....[79]....
        /*051c*/ 	.word	0x0000d580


	//   ....[80]....
        /*0520*/ 	.word	0x0000d590


	//   ....[81]....
        /*0524*/ 	.word	0x0000d6f0


	//   ....[82]....
        /*0528*/ 	.word	0x0000d710


	//   ....[83]....
        /*052c*/ 	.word	0x0000d870


	//   ....[84]....
        /*0530*/ 	.word	0x0000d880


	//   ....[85]....
        /*0534*/ 	.word	0x0000dbc0


	//   ....[86]....
        /*0538*/ 	.word	0x0000dbe0


	//   ....[87]....
        /*053c*/ 	.word	0x0000e3b0


	//   ....[88]....
        /*0540*/ 	.word	0x0000e3c0


	//   ....[89]....
        /*0544*/ 	.word	0x0000f240


	//   ....[90]....
        /*0548*/ 	.word	0x0000f260


	//   ....[91]....
        /*054c*/ 	.word	0x0000f3d0


	//   ....[92]....
        /*0550*/ 	.word	0x0000f3e0


	//   ....[93]....
        /*0554*/ 	.word	0x0000f540


	//   ....[94]....
        /*0558*/ 	.word	0x0000f560


	//   ....[95]....
        /*055c*/ 	.word	0x0000f6c0


	//   ....[96]....
        /*0560*/ 	.word	0x0000f6d0


	//   ....[97]....
        /*0564*/ 	.word	0x0000f8d0


	//   ....[98]....
        /*0568*/ 	.word	0x0000f8f0


	//   ....[99]....
        /*056c*/ 	.word	0x0000fa10


	//   ....[100]....
        /*0570*/ 	.word	0x0000fa50


	//   ....[101]....
        /*0574*/ 	.word	0x0000fa80


	//   ....[102]....
        /*0578*/ 	.word	0x0000fab0


	//   ....[103]....
        /*057c*/ 	.word	0x0000fae0


	//   ....[104]....
        /*0580*/ 	.word	0x0000fb10


	//   ....[105]....
        /*0584*/ 	.word	0x0000fc60


	//   ....[106]....
        /*0588*/ 	.word	0x0000fca0


	//   ....[107]....
        /*058c*/ 	.word	0x0000fcd0


	//   ....[108]....
        /*0590*/ 	.word	0x0000fd00


	//   ....[109]....
        /*0594*/ 	.word	0x0000fd30


	//   ....[110]....
        /*0598*/ 	.word	0x0000fd60


	//   ....[111]....
        /*059c*/ 	.word	0x0000fdf0


	//   ....[112]....
        /*05a0*/ 	.word	0x0000fe30


	//   ....[113]....
        /*05a4*/ 	.word	0x0000fe40


	//   ....[114]....
        /*05a8*/ 	.word	0x0000fea0


	//   ....[115]....
        /*05ac*/ 	.word	0x00010850


	//   ....[116]....
        /*05b0*/ 	.word	0x000108b0


	//   ....[117]....
        /*05b4*/ 	.word	0x00010900


	//   ....[118]....
        /*05b8*/ 	.word	0x00010950


	//   ....[119]....
        /*05bc*/ 	.word	0x000109a0


	//   ....[120]....
        /*05c0*/ 	.word	0x00010a10


	//   ....[121]....
        /*05c4*/ 	.word	0x00010a60


	//   ....[122]....
        /*05c8*/ 	.word	0x00010ad0


	//   ....[123]....
        /*05cc*/ 	.word	0x00010b40


	//   ....[124]....
        /*05d0*/ 	.word	0x00010bb0


	//   ....[125]....
        /*05d4*/ 	.word	0x00010c20


	//   ....[126]....
        /*05d8*/ 	.word	0x00010c90


	//   ....[127]....
        /*05dc*/ 	.word	0x00010d00


	//   ....[128]....
        /*05e0*/ 	.word	0x00010d60


	//   ....[129]....
        /*05e4*/ 	.word	0x00010dd0


	//   ....[130]....
        /*05e8*/ 	.word	0x00010e40


	//   ....[131]....
        /*05ec*/ 	.word	0x00010eb0


	//   ....[132]....
        /*05f0*/ 	.word	0x00010f10


	//   ....[133]....
        /*05f4*/ 	.word	0x00010f80


	//   ....[134]....
        /*05f8*/ 	.word	0x00010ff0


	//   ....[135]....
        /*05fc*/ 	.word	0x00011160


	//   ....[136]....
        /*0600*/ 	.word	0x000111c0


	//   ....[137]....
        /*0604*/ 	.word	0x00011230


	//   ....[138]....
        /*0608*/ 	.word	0x000112a0


	//   ....[139]....
        /*060c*/ 	.word	0x000116e0


	//   ....[140]....
        /*0610*/ 	.word	0x00011730


	//   ....[141]....
        /*0614*/ 	.word	0x00011780


	//   ....[142]....
        /*0618*/ 	.word	0x000117d0


	//   ....[143]....
        /*061c*/ 	.word	0x00011840


	//   ....[144]....
        /*0620*/ 	.word	0x000118b0


	//   ....[145]....
        /*0624*/ 	.word	0x00011a20


	//   ....[146]....
        /*0628*/ 	.word	0x00011a80


	//   ....[147]....
        /*062c*/ 	.word	0x00011af0


	//   ....[148]....
        /*0630*/ 	.word	0x00011b60


	//   ....[149]....
        /*0634*/ 	.word	0x00011cd0


	//   ....[150]....
        /*0638*/ 	.word	0x00011d30


	//   ....[151]....
        /*063c*/ 	.word	0x00011da0


	//   ....[152]....
        /*0640*/ 	.word	0x00011e10


	//   ....[153]....
        /*0644*/ 	.word	0x00012250


	//   ....[154]....
        /*0648*/ 	.word	0x00012290


	//   ....[155]....
        /*064c*/ 	.word	0x000122e0


	//   ....[156]....
        /*0650*/ 	.word	0x00012330


	//   ....[157]....
        /*0654*/ 	.word	0x00012390


	//   ....[158]....
        /*0658*/ 	.word	0x00012400


	//   ....[159]....
        /*065c*/ 	.word	0x00012470


	//   ....[160]....
        /*0660*/ 	.word	0x000125b0


	//   ....[161]....
        /*0664*/ 	.word	0x00012610


	//   ....[162]....
        /*0668*/ 	.word	0x00012660


	//   ....[163]....
        /*066c*/ 	.word	0x000126a0


	//   ....[164]....
        /*0670*/ 	.word	0x000126f0


	//   ....[165]....
        /*0674*/ 	.word	0x00012730


	//   ....[166]....
        /*0678*/ 	.word	0x00012780


	//   ....[167]....
        /*067c*/ 	.word	0x000127d0


	//   ....[168]....
        /*0680*/ 	.word	0x00012820


	//   ....[169]....
        /*0684*/ 	.word	0x00012870


	//   ....[170]....
        /*0688*/ 	.word	0x000128e0


	//   ....[171]....
        /*068c*/ 	.word	0x00012950


	//   ....[172]....
        /*0690*/ 	.word	0x000129c0


	//   ....[173]....
        /*0694*/ 	.word	0x00012a20


	//   ....[174]....
        /*0698*/ 	.word	0x00012a90


	//   ....[175]....
        /*069c*/ 	.word	0x00012b00


	//   ....[176]....
        /*06a0*/ 	.word	0x00012b70


	//   ....[177]....
        /*06a4*/ 	.word	0x00012bd0


	//   ....[178]....
        /*06a8*/ 	.word	0x00012c40


	//   ....[179]....
        /*06ac*/ 	.word	0x00012cb0


	//   ....[180]....
        /*06b0*/ 	.word	0x00012d20


	//   ....[181]....
        /*06b4*/ 	.word	0x00012d80


	//   ....[182]....
        /*06b8*/ 	.word	0x00012df0


	//   ....[183]....
        /*06bc*/ 	.word	0x00012e60


	//   ....[184]....
        /*06c0*/ 	.word	0x00012ed0


	//   ....[185]....
        /*06c4*/ 	.word	0x00012f30


	//   ....[186]....
        /*06c8*/ 	.word	0x00012fa0


	//   ....[187]....
        /*06cc*/ 	.word	0x00013010


	//   ....[188]....
        /*06d0*/ 	.word	0x00013080


	//   ....[189]....
        /*06d4*/ 	.word	0x000130e0


	//   ....[190]....
        /*06d8*/ 	.word	0x00013150


	//   ....[191]....
        /*06dc*/ 	.word	0x000131c0


	//   ....[192]....
        /*06e0*/ 	.word	0x00013210


	//   ....[193]....
        /*06e4*/ 	.word	0x00013250


	//   ....[194]....
        /*06e8*/ 	.word	0x000132a0


	//   ....[195]....
        /*06ec*/ 	.word	0x000132f0


	//   ....[196]....
        /*06f0*/ 	.word	0x00013340


	//   ....[197]....
        /*06f4*/ 	.word	0x000133b0


	//   ....[198]....
        /*06f8*/ 	.word	0x00013400


	//   ....[199]....
        /*06fc*/ 	.word	0x00013450


	//   ....[200]....
        /*0700*/ 	.word	0x000134a0


	//   ....[201]....
        /*0704*/ 	.word	0x000134f0


	//   ....[202]....
        /*0708*/ 	.word	0x00013540


	//   ....[203]....
        /*070c*/ 	.word	0x000135b0


	//   ....[204]....
        /*0710*/ 	.word	0x00013600


	//   ....[205]....
        /*0714*/ 	.word	0x00013670


	//   ....[206]....
        /*0718*/ 	.word	0x000136d0


	//   ....[207]....
        /*071c*/ 	.word	0x00013740


	//----- nvinfo : EIATTR_EXIT_INSTR_OFFSETS
	.align		4
.L_372:
        /*0720*/ 	.byte	0x04, 0x1c
        /*0722*/ 	.short	(.L_374 - .L_373)


	//   ....[0]....
.L_373:
        /*0724*/ 	.word	0x00000fe0


	//   ....[1]....
        /*0728*/ 	.word	0x00010810


	//----- nvinfo : EIATTR_MAX_THREADS
	.align		4
.L_374:
        /*072c*/ 	.byte	0x04, 0x05
        /*072e*/ 	.short	(.L_376 - .L_375)
.L_375:
        /*0730*/ 	.word	0x00000100
        /*0734*/ 	.word	0x00000001
        /*0738*/ 	.word	0x00000001


	//----- nvinfo : EIATTR_CRS_STACK_SIZE
	.align		4
.L_376:
        /*073c*/ 	.byte	0x04, 0x1e
        /*073e*/ 	.short	(.L_378 - .L_377)
.L_377:
        /*0740*/ 	.word	0x00000000
.L_378:


//--------------------- .nv.info._ZN7cutlass13device_kernelIN5flash19enable_sm80_to_sm89INS1_16FlashAttnFwdSm80INS1_25CollectiveMainloopFwdSm80ILi8ELi1ELb0EN4cute5tupleIJNS5_1CILi128EEENS7_ILi64EEENS7_ILi192EEEEEELi192ENS_10bfloat16_tEfNS_4arch4Sm80ELb1ELb0ELb0ELb1ELb1ELb1ELb1ELb1EEENS1_21CollectiveEpilogueFwdINS6_IJS8_SA_S9_EEENS6_IJNS7_ILi1EEESI_SI_EEESC_SE_Li256ELb1ELb1ELb1ELb0EEENS1_36VarlenDynamicPersistentTileSchedulerILi128ELi64ELi256ELi256ELb1ELb1ELb0ELb1ELb1ELb1EEEEEEEEEvNT_6ParamsE --------------------------
	.section	.nv.info._ZN7cutlass13device_kernelIN5flash19enable_sm80_to_sm89INS1_16FlashAttnFwdSm80INS1_25CollectiveMainloopFwdSm80ILi8ELi1ELb0EN4cute5tupleIJNS5_1CILi128EEENS7_ILi64EEENS7_ILi192EEEEEELi192ENS_10bfloat16_tEfNS_4arch4Sm80ELb1ELb0ELb0ELb1ELb1ELb1ELb1ELb1EEENS1_21CollectiveEpilogueFwdINS6_IJS8_SA_S9_EEENS6_IJNS7_ILi1EEESI_SI_EEESC_SE_Li256ELb1ELb1ELb1ELb0EEENS1_36VarlenDynamicPersistentTileSchedulerILi128ELi64ELi256ELi256ELb1ELb1ELb0ELb1ELb1ELb1EEEEEEEEEvNT_6ParamsE,"",@"SHT_CUDA_INFO"
	.sectionflags	@""
	.align	4


	//----- nvinfo : EIATTR_CUDA_API_VERSION
	.align		4
        /*0000*/ 	.byte	0x04, 0x37
        /*0002*/ 	.short	(.L_380 - .L_379)
.L_379:
        /*0004*/ 	.word	0x00000082


	//----- nvinfo : EIATTR_SW2861232_WAR
	.align		4
.L_380:
        /*0008*/ 	.byte	0x01, 0x35
	.zero		2


	//----- nvinfo : EIATTR_PARAM_CBANK
	.align		4
        /*000c*/ 	.byte	0x04, 0x0a
        /*000e*/ 	.short	(.L_382 - .L_381)
	.align		4
.L_381:
        /*0010*/ 	.word	index@(.nv.constant0._ZN7cutlass13device_kernelIN5flash19enable_sm80_to_sm89INS1_16FlashAttnFwdSm80INS1_25CollectiveMainloopFwdSm80ILi8ELi1ELb0EN4cute5tupleIJNS5_1CILi128EEENS7_ILi64EEENS7_ILi192EEEEEELi192ENS_10bfloat16_tEfNS_4arch4Sm80ELb1ELb0ELb0ELb1ELb1ELb1ELb1ELb1EEENS1_21CollectiveEpilogueFwdINS6_IJS8_SA_S9_EEENS6_IJNS7_ILi1EEESI_SI_EEESC_SE_Li256ELb1ELb1ELb1ELb0EEENS1_36VarlenDynamicPersistentTileSchedulerILi128ELi64ELi256ELi256ELb1ELb1ELb0ELb1ELb1ELb1EEEEEEEEEvNT_6ParamsE)
        /*0014*/ 	.short	0x0160
        /*0016*/ 	.short	0x0438


	//----- nvinfo : EIATTR_CBANK_PARAM_SIZE
	.align		4
.L_382:
        /*0018*/ 	.byte	0x03, 0x19
        /*001a*/ 	.short	0x0438


	//----- nvinfo : EIATTR_KPARAM_INFO
	.align		4
        /*001c*/ 	.byte	0x04, 0x17
        /*001e*/ 	.short	(.L_384 - .L_383)
.L_383:
        /*0020*/ 	.word	0x00000000
        /*0024*/ 	.short	0x0000
        /*0026*/ 	.short	0x0000
        /*0028*/ 	.byte	0x00, 0xf0, 0xe1, 0x10


	//----- nvinfo : EIATTR_MAXREG_COUNT
	.align		4
.L_384:
        /*002c*/ 	.byte	0x03, 0x1b
        /*002e*/ 	.short	0x00ff


	//----- nvinfo : EIATTR_NUM_BARRIERS
	.align		4
        /*0030*/ 	.byte	0x02, 0x4c
        /*0032*/ 	.byte	0x06
	.zero		1


	//----- nvinfo : EIATTR_ANNOTATIONS
	.align		4
        /*0034*/ 	.byte	0x04, 0x55
        /*0036*/ 	.short	(.L_386 - .L_385)


	//   ....[0]....
.L_385:
        /* <DEDUP_REMOVED lines=28> */


	//----- nvinfo : EIATTR_MERCURY_ISA_VERSION
	.align		4
.L_386:
        /*01e0*/ 	.byte	0x03, 0x5f
        /*01e2*/ 	.short	0x0000


	//----- nvinfo : EIATTR_INT_WARP_WIDE_INSTR_OFFSETS
	.align		4
        /*01e4*/ 	.byte	0x04, 0x31
        /*01e6*/ 	.short	(.L_388 - .L_387)


	//   ....[0]....
.L_387:
        /*01e8*/ 	.word	0x00018e00


	//   ....[1]....
        /*01ec*/ 	.word	0x00018e80


	//----- nvinfo : EIATTR_COOP_GROUP_MASK_REGIDS
	.align		4
.L_388:
        /*01f0*/ 	.byte	0x04, 0x29
        /*01f2*/ 	.short	(.L_390 - .L_389)


	//   ....[0]....
.L_389:
        /*01f4*/ 	.word	0xffffffff


	//   ....[1]....
        /*01f8*/ 	.word	0xffffffff


	//   ....[2]....
        /*01fc*/ 	.word	0xffffffff


	//   ....[3]....
        /*0200*/ 	.word	0xffffffff


	//   ....[4]....
        /*0204*/ 	.word	0xffffffff


	//   ....[5]....
        /*0208*/ 	.word	0xffffffff


	//   ....[6]....
        /*020c*/ 	.word	0xffffffff


	//   ....[7]....
        /*0210*/ 	.word	0xffffffff


	//   ....[8]....
        /*0214*/ 	.word	0xffffffff


	//   ....[9]....
        /*0218*/ 	.word	0xffffffff


	//   ....[10]....
        /*021c*/ 	.word	0xffffffff


	//   ....[11]....
        /*0220*/ 	.word	0xffffffff


	//   ....[12]....
        /*0224*/ 	.word	0xffffffff


	//   ....[13]....
        /*0228*/ 	.word	0xffffffff


	//   ....[14]....
        /*022c*/ 	.word	0xffffffff


	//   ....[15]....
        /*0230*/ 	.word	0xffffffff


	//   ....[16]....
        /*0234*/ 	.word	0xffffffff


	//   ....[17]....
        /*0238*/ 	.word	0xffffffff


	//   ....[18]....
        /*023c*/ 	.word	0xffffffff


	//   ....[19]....
        /*0240*/ 	.word	0xffffffff


	//   ....[20]....
        /*0244*/ 	.word	0xffffffff


	//   ....[21]....
        /*0248*/ 	.word	0xffffffff


	//   ....[22]....
        /*024c*/ 	.word	0xffffffff


	//   ....[23]....
        /*0250*/ 	.word	0xffffffff


	//   ....[24]....
        /*0254*/ 	.word	0xffffffff


	//   ....[25]....
        /*0258*/ 	.word	0xffffffff


	//   ....[26]....
        /*025c*/ 	.word	0xffffffff


	//   ....[27]....
        /*0260*/ 	.word	0xffffffff


	//   ....[28]....
        /*0264*/ 	.word	0xffffffff


	//   ....[29]....
        /*0268*/ 	.word	0xffffffff


	//   ....[30]....
        /*026c*/ 	.word	0xffffffff


	//   ....[31]....
        /*0270*/ 	.word	0xffffffff


	//   ....[32]....
        /*0274*/ 	.word	0xffffffff


	//   ....[33]....
        /*0278*/ 	.word	0xffffffff


	//   ....[34]....
        /*027c*/ 	.word	0xffffffff


	//   ....[35]....
        /*0280*/ 	.word	0xffffffff


	//   ....[36]....
        /*0284*/ 	.word	0xffffffff


	//   ....[37]....
        /*0288*/ 	.word	0xffffffff


	//   ....[38]....
        /*028c*/ 	.word	0xffffffff


	//   ....[39]....
        /*0290*/ 	.word	0xffffffff


	//   ....[40]....
        /*0294*/ 	.word	0xffffffff


	//   ....[41]....
        /*0298*/ 	.word	0xffffffff


	//   ....[42]....
        /*029c*/ 	.word	0xffffffff


	//   ....[43]....
        /*02a0*/ 	.word	0xffffffff


	//   ....[44]....
        /*02a4*/ 	.word	0xffffffff


	//   ....[45]....
        /*02a8*/ 	.word	0xffffffff


	//   ....[46]....
        /*02ac*/ 	.word	0xffffffff


	//   ....[47]....
        /*02b0*/ 	.word	0xffffffff


	//   ....[48]....
        /*02b4*/ 	.word	0xffffffff


	//   ....[49]....
        /*02b8*/ 	.word	0xffffffff


	//   ....[50]....
        /*02bc*/ 	.word	0xffffffff


	//   ....[51]....
        /*02c0*/ 	.word	0xffffffff


	//   ....[52]....
        /*02c4*/ 	.word	0xffffffff


	//   ....[53]....
        /*02c8*/ 	.word	0xffffffff


	//   ....[54]....
        /*02cc*/ 	.word	0xffffffff


	//   ....[55]....
        /*02d0*/ 	.word	0xffffffff


	//   ....[56]....
        /*02d4*/ 	.word	0xffffffff


	//   ....[57]....
        /*02d8*/ 	.word	0xffffffff


	//   ....[58]....
        /*02dc*/ 	.word	0xffffffff


	//   ....[59]....
        /*02e0*/ 	.word	0xffffffff


	//   ....[60]....
        /*02e4*/ 	.word	0xffffffff


	//   ....[61]....
        /*02e8*/ 	.word	0xffffffff


	//   ....[62]....
        /*02ec*/ 	.word	0xffffffff


	//   ....[63]....
        /*02f0*/ 	.word	0xffffffff


	//   ....[64]....
        /*02f4*/ 	.word	0xffffffff


	//   ....[65]....
        /*02f8*/ 	.word	0xffffffff


	//   ....[66]....
        /*02fc*/ 	.word	0xffffffff


	//   ....[67]....
        /*0300*/ 	.word	0xffffffff


	//   ....[68]....
        /*0304*/ 	.word	0xffffffff


	//   ....[69]....
        /*0308*/ 	.word	0xffffffff


	//   ....[70]....
        /*030c*/ 	.word	0xffffffff


	//   ....[71]....
        /*0310*/ 	.word	0xffffffff


	//   ....[72]....
        /*0314*/ 	.word	0xffffffff


	//   ....[73]....
        /*0318*/ 	.word	0xffffffff


	//   ....[74]....
        /*031c*/ 	.word	0xffffffff


	//   ....[75]....
        /*0320*/ 	.word	0xffffffff


	//   ....[76]....
        /*0324*/ 	.word	0xffffffff


	//   ....[77]....
        /*0328*/ 	.word	0xffffffff


	//   ....[78]....
        /*032c*/ 	.word	0xffffffff


	//   ....[79]....
        /*0330*/ 	.word	0xffffffff


	//   ....[80]....
        /*0334*/ 	.word	0xffffffff


	//   ....[81]....
        /*0338*/ 	.word	0xffffffff


	//   ....[82]....
        /*033c*/ 	.word	0xffffffff


	//   ....[83]....
        /*0340*/ 	.word	0xffffffff


	//   ....[84]....
        /*0344*/ 	.word	0xffffffff


	//   ....[85]....
        /*0348*/ 	.word	0xffffffff


	//   ....[86]....
        /*034c*/ 	.word	0xffffffff


	//   ....[87]....
        /*0350*/ 	.word	0xffffffff


	//   ....[88]....
        /*0354*/ 	.word	0xffffffff


	//   ....[89]....
        /*0358*/ 	.word	0xffffffff


	//   ....[90]....
        /*035c*/ 	.word	0xffffffff


	//   ....[91]....
        /*0360*/ 	.word	0xffffffff


	//   ....[92]....
        /*0364*/ 	.word	0xffffffff


	//   ....[93]....
        /*0368*/ 	.word	0xffffffff


	//   ....[94]....
        /*036c*/ 	.word	0xffffffff


	//   ....[95]....
        /*0370*/ 	.word	0xffffffff


	//   ....[96]....
        /*0374*/ 	.word	0xffffffff


	//   ....[97]....
        /*0378*/ 	.word	0xffffffff


	//   ....[98]....
        /*037c*/ 	.word	0xffffffff


	//   ....[99]....
        /*0380*/ 	.word	0xffffffff


	//   ....[100]....
        /*0384*/ 	.word	0xffffffff


	//   ....[101]....
        /*0388*/ 	.word	0xffffffff


	//   ....[102]....
        /*038c*/ 	.word	0xffffffff


	//   ....[103]....
        /*0390*/ 	.word	0xffffffff


	//   ....[104]....
        /*0394*/ 	.word	0xffffffff


	//   ....[105]....
        /*0398*/ 	.word	0xffffffff


	//   ....[106]....
        /*039c*/ 	.word	0xffffffff


	//   ....[107]....
        /*03a0*/ 	.word	0xffffffff


	//   ....[108]....
        /*03a4*/ 	.word	0xffffffff


	//   ....[109]....
        /*03a8*/ 	.word	0xffffffff


	//   ....[110]....
        /*03ac*/ 	.word	0xffffffff


	//   ....[111]....
        /*03b0*/ 	.word	0xffffffff


	//   ....[112]....
        /*03b4*/ 	.word	0xffffffff


	//   ....[113]....
        /*03b8*/ 	.word	0xffffffff


	//   ....[114]....
        /*03bc*/ 	.word	0xffffffff


	//   ....[115]....
        /*03c0*/ 	.word	0xffffffff


	//   ....[116]....
        /*03c4*/ 	.word	0xffffffff


	//   ....[117]....
        /*03c8*/ 	.word	0xffffffff


	//   ....[118]....
        /*03cc*/ 	.word	0xffffffff


	//   ....[119]....
        /*03d0*/ 	.word	0xffffffff


	//   ....[120]....
        /*03d4*/ 	.word	0xffffffff


	//   ....[121]....
        /*03d8*/ 	.word	0xffffffff


	//   ....[122]....
        /*03dc*/ 	.word	0xffffffff


	//   ....[123]....
        /*03e0*/ 	.word	0xffffffff


	//   ....[124]....
        /*03e4*/ 	.word	0xffffffff


	//   ....[125]....
        /*03e8*/ 	.word	0xffffffff


	//   ....[126]....
        /*03ec*/ 	.word	0xffffffff


	//   ....[127]....
        /*03f0*/ 	.word	0xffffffff


	//   ....[128]....
        /*03f4*/ 	.word	0xffffffff


	//   ....[129]....
        /*03f8*/ 	.word	0xffffffff


	//   ....[130]....
        /*03fc*/ 	.word	0xffffffff


	//   ....[131]....
        /*0400*/ 	.word	0xffffffff


	//   ....[132]....
        /*0404*/ 	.word	0xffffffff


	//   ....[133]....
        /*0408*/ 	.word	0xffffffff


	//   ....[134]....
        /*040c*/ 	.word	0xffffffff


	//   ....[135]....
        /*0410*/ 	.word	0xffffffff


	//   ....[136]....
        /*0414*/ 	.word	0xffffffff


	//   ....[137]....
        /*0418*/ 	.word	0xffffffff


	//   ....[138]....
        /*041c*/ 	.word	0xffffffff


	//   ....[139]....
        /*0420*/ 	.word	0xffffffff


	//   ....[140]....
        /*0424*/ 	.word	0xffffffff


	//   ....[141]....
        /*0428*/ 	.word	0xffffffff


	//   ....[142]....
        /*042c*/ 	.word	0xffffffff


	//   ....[143]....
        /*0430*/ 	.word	0xffffffff


	//   ....[144]....
        /*0434*/ 	.word	0xffffffff


	//   ....[145]....
        /*0438*/ 	.word	0xffffffff


	//   ....[146]....
        /*043c*/ 	.word	0xffffffff


	//   ....[147]....
        /*0440*/ 	.word	0xffffffff


	//   ....[148]....
        /*0444*/ 	.word	0xffffffff


	//   ....[149]....
        /*0448*/ 	.word	0xffffffff


	//   ....[150]....
        /*044c*/ 	.word	0xffffffff


	//   ....[151]....
        /*0450*/ 	.word	0xffffffff


	//   ....[152]....
        /*0454*/ 	.word	0xffffffff


	//   ....[153]....
        /*0458*/ 	.word	0xffffffff


	//   ....[154]....
        /*045c*/ 	.word	0xffffffff


	//   ....[155]....
        /*0460*/ 	.word	0xffffffff


	//   ....[156]....
        /*0464*/ 	.word	0xffffffff


	//   ....[157]....
        /*0468*/ 	.word	0xffffffff


	//   ....[158]....
        /*046c*/ 	.word	0xffffffff


	//   ....[159]....
        /*0470*/ 	.word	0xffffffff


	//   ....[160]....
        /*0474*/ 	.word	0xffffffff


	//   ....[161]....
        /*0478*/ 	.word	0xffffffff


	//   ....[162]....
        /*047c*/ 	.word	0xffffffff


	//   ....[163]....
        /*0480*/ 	.word	0xffffffff


	//   ....[164]....
        /*0484*/ 	.word	0xffffffff


	//   ....[165]....
        /*0488*/ 	.word	0xffffffff


	//   ....[166]....
        /*048c*/ 	.word	0xffffffff


	//   ....[167]....
        /*0490*/ 	.word	0xffffffff


	//   ....[168]....
        /*0494*/ 	.word	0xffffffff


	//   ....[169]....
        /*0498*/ 	.word	0xffffffff


	//   ....[170]....
        /*049c*/ 	.word	0xffffffff


	//   ....[171]....
        /*04a0*/ 	.word	0xffffffff


	//   ....[172]....
        /*04a4*/ 	.word	0xffffffff


	//   ....[173]....
        /*04a8*/ 	.word	0xffffffff


	//   ....[174]....
        /*04ac*/ 	.word	0xffffffff


	//   ....[175]....
        /*04b0*/ 	.word	0xffffffff


	//   ....[176]....
        /*04b4*/ 	.word	0xffffffff


	//   ....[177]....
        /*04b8*/ 	.word	0xffffffff


	//   ....[178]....
        /*04bc*/ 	.word	0xffffffff


	//   ....[179]....
        /*04c0*/ 	.word	0xffffffff


	//   ....[180]....
        /*04c4*/ 	.word	0xffffffff


	//   ....[181]....
        /*04c8*/ 	.word	0xffffffff


	//   ....[182]....
        /*04cc*/ 	.word	0xffffffff


	//   ....[183]....
        /*04d0*/ 	.word	0xffffffff


	//   ....[184]....
        /*04d4*/ 	.word	0xffffffff


	//   ....[185]....
        /*04d8*/ 	.word	0xffffffff


	//   ....[186]....
        /*04dc*/ 	.word	0xffffffff


	//   ....[187]....
        /*04e0*/ 	.word	0xffffffff


	//   ....[188]....
        /*04e4*/ 	.word	0xffffffff


	//   ....[189]....
        /*04e8*/ 	.word	0xffffffff


	//   ....[190]....
        /*04ec*/ 	.word	0xffffffff


	//   ....[191]....
        /*04f0*/ 	.word	0xffffffff


	//   ....[192]....
        /*04f4*/ 	.word	0xffffffff


	//   ....[193]....
        /*04f8*/ 	.word	0xffffffff


	//   ....[194]....
        /*04fc*/ 	.word	0xffffffff


	//   ....[195]....
        /*0500*/ 	.word	0xffffffff


	//   ....[196]....
        /*0504*/ 	.word	0xffffffff


	//   ....[197]....
        /*0508*/ 	.word	0xffffffff


	//   ....[198]....
        /*050c*/ 	.word	0xffffffff


	//   ....[199]....
        /*0510*/ 	.word	0xffffffff


	//   ....[200]....
        /*0514*/ 	.word	0xffffffff


	//   ....[201]....
        /*0518*/ 	.word	0xffffffff


	//   ....[202]....
        /*051c*/ 	.word	0xffffffff


	//   ....[203]....
        /*0520*/ 	.word	0xffffffff


	//   ....[204]....
        /*0524*/ 	.word	0xffffffff


	//   ....[205]....
        /*0528*/ 	.word	0xffffffff


	//   ....[206]....
        /*052c*/ 	.word	0xffffffff


	//   ....[207]....
        /*0530*/ 	.word	0xffffffff


	//   ....[208]....
        /*0534*/ 	.word	0xffffffff


	//   ....[209]....
        /*0538*/ 	.word	0xffffffff


	//   ....[210]....
        /*053c*/ 	.word	0xffffffff


	//   ....[211]....
        /*0540*/ 	.word	0xffffffff


	//   ....[212]....
        /*0544*/ 	.word	0xffffffff


	//   ....[213]....
        /*0548*/ 	.word	0xffffffff


	//   ....[214]....
        /*054c*/ 	.word	0xffffffff


	//   ....[215]....
        /*0550*/ 	.word	0xffffffff


	//   ....[216]....
        /*0554*/ 	.word	0xffffffff


	//   ....[217]....
        /*0558*/ 	.word	0xffffffff


	//   ....[218]....
        /*055c*/ 	.word	0xffffffff


	//   ....[219]....
        /*0560*/ 	.word	0xffffffff


	//   ....[220]....
        /*0564*/ 	.word	0xffffffff


	//   ....[221]....
        /*0568*/ 	.word	0xffffffff


	//   ....[222]....
        /*056c*/ 	.word	0xffffffff


	//   ....[223]....
        /*0570*/ 	.word	0xffffffff


	//   ....[224]....
        /*0574*/ 	.word	0xffffffff


	//   ....[225]....
        /*0578*/ 	.word	0xffffffff


	//   ....[226]....
        /*057c*/ 	.word	0xffffffff


	//   ....[227]....
        /*0580*/ 	.word	0xffffffff


	//   ....[228]....
        /*0584*/ 	.word	0xffffffff


	//   ....[229]....
        /*0588*/ 	.word	0xffffffff


	//   ....[230]....
        /*058c*/ 	.word	0xffffffff


	//   ....[231]....
        /*0590*/ 	.word	0xffffffff


	//----- nvinfo : EIATTR_COOP_GROUP_INSTR_OFFSETS
	.align		4
.L_390:
        /*0594*/ 	.byte	0x04, 0x28
        /*0596*/ 	.short	(.L_392 - .L_391)


	//   ....[0]....
.L_391:
        /*0598*/ 	.word	0x00000050


	//   ....[1]....
        /*059c*/ 	.word	0x000001e0


	//   ....[2]....
        /*05a0*/ 	.word	0x00000210


	//   ....[3]....
        /*05a4*/ 	.word	0x00000240


	//   ....[4]....
        /*05a8*/ 	.word	0x00000270


	//   ....[5]....
        /*05ac*/ 	.word	0x000002a0


	//   ....[6]....
        /*05b0*/ 	.word	0x000002d0


	//   ....[7]....
        /*05b4*/ 	.word	0x00000430


	//   ....[8]....
        /*05b8*/ 	.word	0x00000470


	//   ....[9]....
        /*05bc*/ 	.word	0x000004a0


	//   ....[10]....
        /*05c0*/ 	.word	0x000004d0


	//   ....[11]....
        /*05c4*/ 	.word	0x00000500


	//   ....[12]....
        /*05c8*/ 	.word	0x00000530


	//   ....[13]....
        /*05cc*/ 	.word	0x000005c0


	//   ....[14]....
        /*05d0*/ 	.word	0x00000600


	//   ....[15]....
        /*05d4*/ 	.word	0x00000620


	//   ....[16]....
        /*05d8*/ 	.word	0x00000680


	//   ....[17]....
        /*05dc*/ 	.word	0x00003bc0


	//   ....[18]....
        /*05e0*/ 	.word	0x00003bd0


	//   ....[19]....
        /*05e4*/ 	.word	0x00005770


	//   ....[20]....
        /*05e8*/ 	.word	0x00005780


	//   ....[21]....
        /*05ec*/ 	.word	0x00007110


	//   ....[22]....
        /*05f0*/ 	.word	0x00007130


	//   ....[23]....
        /*05f4*/ 	.word	0x00007680


	//   ....[24]....
        /*05f8*/ 	.word	0x000076a0


	//   ....[25]....
        /*05fc*/ 	.word	0x000083f0


	//   ....[26]....
        /*0600*/ 	.word	0x00008410


	//   ....[27]....
        /*0604*/ 	.word	0x00008540


	//   ....[28]....
        /*0608*/ 	.word	0x00008550


	//   ....[29]....
        /*060c*/ 	.word	0x00008680


	//   ....[30]....
        /*0610*/ 	.word	0x000086a0


	//   ....[31]....
        /*0614*/ 	.word	0x000087d0


	//   ....[32]....
        /*0618*/ 	.word	0x000087e0


	//   ....[33]....
        /*061c*/ 	.word	0x00008c30


	//   ....[34]....
        /*0620*/ 	.word	0x00008c40


	//   ....[35]....
        /*0624*/ 	.word	0x00008c50


	//   ....[36]....
        /*0628*/ 	.word	0x00008c60


	//   ....[37]....
        /*062c*/ 	.word	0x000090c0


	//   ....[38]....
        /*0630*/ 	.word	0x000090e0


	//   ....[39]....
        /*0634*/ 	.word	0x00009100


	//   ....[40]....
        /*0638*/ 	.word	0x00009120


	//   ....[41]....
        /*063c*/ 	.word	0x00009640


	//   ....[42]....
        /*0640*/ 	.word	0x000098b0


	//   ....[43]....
        /*0644*/ 	.word	0x000098f0


	//   ....[44]....
        /*0648*/ 	.word	0x00009930


	//   ....[45]....
        /*064c*/ 	.word	0x0000c720


	//   ....[46]....
        /*0650*/ 	.word	0x0000c7d0


	//   ....[47]....
        /*0654*/ 	.word	0x0000c7f0


	//   ....[48]....
        /*0658*/ 	.word	0x0000c800


	//   ....[49]....
        /*065c*/ 	.word	0x0000caa0


	//   ....[50]....
        /*0660*/ 	.word	0x0000cd10


	//   ....[51]....
        /*0664*/ 	.word	0x0000cd50


	//   ....[52]....
        /*0668*/ 	.word	0x0000cd90


	//   ....[53]....
        /*066c*/ 	.word	0x0000fdf0


	//   ....[54]....
        /*0670*/ 	.word	0x0000fe10


	//   ....[55]....
        /*0674*/ 	.word	0x0000fe20


	//   ....[56]....
        /*0678*/ 	.word	0x0000fe40


	//   ....[57]....
        /*067c*/ 	.word	0x00010b10


	//   ....[58]....
        /*0680*/ 	.word	0x00010b30


	//   ....[59]....
        /*0684*/ 	.word	0x00010c30


	//   ....[60]....
        /*0688*/ 	.word	0x00010c50


	//   ....[61]....
        /*068c*/ 	.word	0x00010ea0


	//   ....[62]....
        /*0690*/ 	.word	0x000110e0


	//   ....[63]....
        /*0694*/ 	.word	0x000114e0


	//   ....[64]....
        /*0698*/ 	.word	0x00011500


	//   ....[65]....
        /*069c*/ 	.word	0x00011520


	//   ....[66]....
        /*06a0*/ 	.word	0x00011540


	//   ....[67]....
        /*06a4*/ 	.word	0x00012950


	//   ....[68]....
        /*06a8*/ 	.word	0x00012970


	//   ....[69]....
        /*06ac*/ 	.word	0x00012a40


	//   ....[70]....
        /*06b0*/ 	.word	0x00012a80


	//   ....[71]....
        /*06b4*/ 	.word	0x000137f0


	//   ....[72]....
        /*06b8*/ 	.word	0x00013810


	//   ....[73]....
        /*06bc*/ 	.word	0x000138e0


	//   ....[74]....
        /*06c0*/ 	.word	0x00013920


	//   ....[75]....
        /*06c4*/ 	.word	0x00013b70


	//   ....[76]....
        /*06c8*/ 	.word	0x00013da0


	//   ....[77]....
        /*06cc*/ 	.word	0x000140c0


	//   ....[78]....
        /*06d0*/ 	.word	0x000140e0


	//   ....[79]....
        /*06d4*/ 	.word	0x00014200


	//   ....[80]....
        /*06d8*/ 	.word	0x00014220


	//   ....[81]....
        /*06dc*/ 	.word	0x00015be0


	//   ....[82]....
        /*06e0*/ 	.word	0x00015bf0


	//   ....[83]....
        /*06e4*/ 	.word	0x00015c30


	//   ....[84]....
        /*06e8*/ 	.word	0x00015c60


	//   ....[85]....
        /*06ec*/ 	.word	0x00016a00


	//   ....[86]....
        /*06f0*/ 	.word	0x00016a20


	//   ....[87]....
        /*06f4*/ 	.word	0x00016af0


	//   ....[88]....
        /*06f8*/ 	.word	0x00016b10


	//   ....[89]....
        /*06fc*/ 	.word	0x00016e50


	//   ....[90]....
        /*0700*/ 	.word	0x00016e70


	//   ....[91]....
        /*0704*/ 	.word	0x00016e90


	//   ....[92]....
        /*0708*/ 	.word	0x00016eb0


	//   ....[93]....
        /*070c*/ 	.word	0x000185f0


	//   ....[94]....
        /*0710*/ 	.word	0x00018620


	//   ....[95]....
        /*0714*/ 	.word	0x00018640


	//   ....[96]....
        /*0718*/ 	.word	0x00018650


	//   ....[97]....
        /*071c*/ 	.word	0x00019a70


	//   ....[98]....
        /*0720*/ 	.word	0x00019a90


	//   ....[99]....
        /*0724*/ 	.word	0x00019ab0


	//   ....[100]....
        /*0728*/ 	.word	0x00019ad0


	//   ....[101]....
        /*072c*/ 	.word	0x00019e80


	//   ....[102]....
        /*0730*/ 	.word	0x00019ea0


	//   ....[103]....
        /*0734*/ 	.word	0x00019fc0


	//   ....[104]....
        /*0738*/ 	.word	0x00019fd0


	//   ....[105]....
        /*073c*/ 	.word	0x0001a100


	//   ....[106]....
        /*0740*/ 	.word	0x0001a120


	//   ....[107]....
        /*0744*/ 	.word	0x0001a250


	//   ....[108]....
        /*0748*/ 	.word	0x0001a260


	//   ....[109]....
        /*074c*/ 	.word	0x0001a5a0


	//   ....[110]....
        /*0750*/ 	.word	0x0001a5c0


	//   ....[111]....
        /*0754*/ 	.word	0x0001b070


	//   ....[112]....
        /*0758*/ 	.word	0x0001b080


	//   ....[113]....
        /*075c*/ 	.word	0x0001c340


	//   ....[114]....
        /*0760*/ 	.word	0x0001c360


	//   ....[115]....
        /*0764*/ 	.word	0x0001c490


	//   ....[116]....
        /*0768*/ 	.word	0x0001c4a0


	//   ....[117]....
        /*076c*/ 	.word	0x0001c5d0


	//   ....[118]....
        /*0770*/ 	.word	0x0001c5f0


	//   ....[119]....
        /*0774*/ 	.word	0x0001c720


	//   ....[120]....
        /*0778*/ 	.word	0x0001c730


	//   ....[121]....
        /*077c*/ 	.word	0x0001c900


	//   ....[122]....
        /*0780*/ 	.word	0x0001c920


	//   ....[123]....
        /*0784*/ 	.word	0x0001ca40


	//   ....[124]....
        /*0788*/ 	.word	0x0001ca80


	//   ....[125]....
        /*078c*/ 	.word	0x0001cab0


	//   ....[126]....
        /*0790*/ 	.word	0x0001cae0


	//   ....[127]....
        /*0794*/ 	.word	0x0001cb10


	//   ....[128]....
        /*0798*/ 	.word	0x0001cb40


	//   ....[129]....
        /*079c*/ 	.word	0x0001cca0


	//   ....[130]....
        /*07a0*/ 	.word	0x0001cce0


	//   ....[131]....
        /*07a4*/ 	.word	0x0001cd10


	//   ....[132]....
        /*07a8*/ 	.word	0x0001cd40


	//   ....[133]....
        /*07ac*/ 	.word	0x0001cd70


	//   ....[134]....
        /*07b0*/ 	.word	0x0001cda0


	//   ....[135]....
        /*07b4*/ 	.word	0x0001ce30


	//   ....[136]....
        /*07b8*/ 	.word	0x0001ce70


	//   ....[137]....
        /*07bc*/ 	.word	0x0001ce80


	//   ....[138]....
        /*07c0*/ 	.word	0x0001cee0


	//   ....[139]....
        /*07c4*/ 	.word	0x0001d880


	//   ....[140]....
        /*07c8*/ 	.word	0x0001d8e0


	//   ....[141]....
        /*07cc*/ 	.word	0x0001d930


	//   ....[142]....
        /*07d0*/ 	.word	0x0001d980


	//   ....[143]....
        /*07d4*/ 	.word	0x0001d9d0


	//   ....[144]....
        /*07d8*/ 	.word	0x0001da40


	//   ....[145]....
        /*07dc*/ 	.word	0x0001da80


	//   ....[146]....
        /*07e0*/ 	.word	0x0001daf0


	//   ....[147]....
        /*07e4*/ 	.word	0x0001db60


	//   ....[148]....
        /*07e8*/ 	.word	0x0001dbc0


	//   ....[149]....
        /*07ec*/ 	.word	0x0001dc30


	//   ....[150]....
        /*07f0*/ 	.word	0x0001dca0


	//   ....[151]....
        /*07f4*/ 	.word	0x0001dd00


	//   ....[152]....
        /*07f8*/ 	.word	0x0001dd60


	//   ....[153]....
        /*07fc*/ 	.word	0x0001ddc0


	//   ....[154]....
        /*0800*/ 	.word	0x0001de30


	//   ....[155]....
        /*0804*/ 	.word	0x0001de90


	//   ....[156]....
        /*0808*/ 	.word	0x0001def0


	//   ....[157]....
        /*080c*/ 	.word	0x0001df50


	//   ....[158]....
        /*0810*/ 	.word	0x0001dfc0


	//   ....[159]....
        /*0814*/ 	.word	0x0001e130


	//   ....[160]....
        /*0818*/ 	.word	0x0001e190


	//   ....[161]....
        /*081c*/ 	.word	0x0001e1f0


	//   ....[162]....
        /*0820*/ 	.word	0x0001e250


	//   ....[163]....
        /*0824*/ 	.word	0x0001e690


	//   ....[164]....
        /*0828*/ 	.word	0x0001e6e0


	//   ....[165]....
        /*082c*/ 	.word	0x0001e730


	//   ....[166]....
        /*0830*/ 	.word	0x0001e780


	//   ....[167]....
        /*0834*/ 	.word	0x0001e7f0


	//   ....[168]....
        /*0838*/ 	.word	0x0001e860


	//   ....[169]....
        /*083c*/ 	.word	0x0001e9d0


	//   ....[170]....
        /*0840*/ 	.word	0x0001ea30


	//   ....[171]....
        /*0844*/ 	.word	0x0001ea90


	//   ....[172]....
        /*0848*/ 	.word	0x0001eb00


	//   ....[173]....
        /*084c*/ 	.word	0x0001ec70


	//   ....[174]....
        /*0850*/ 	.word	0x0001ecd0


	//   ....[175]....
        /*0854*/ 	.word	0x0001ed30


	//   ....[176]....
        /*0858*/ 	.word	0x0001ed90


	//   ....[177]....
        /*085c*/ 	.word	0x0001f1d0


	//   ....[178]....
        /*0860*/ 	.word	0x0001f210


	//   ....[179]....
        /*0864*/ 	.word	0x0001f260


	//   ....[180]....
        /*0868*/ 	.word	0x0001f2a0


	//   ....[181]....
        /*086c*/ 	.word	0x0001f300


	//   ....[182]....
        /*0870*/ 	.word	0x0001f360


	//   ....[183]....
        /*0874*/ 	.word	0x0001f3d0


	//   ....[184]....
        /*0878*/ 	.word	0x0001f510


	//   ....[185]....
        /*087c*/ 	.word	0x0001f570


	//   ....[186]....
        /*0880*/ 	.word	0x0001f5b0


	//   ....[187]....
        /*0884*/ 	.word	0x0001f5f0


	//   ....[188]....
        /*0888*/ 	.word	0x0001f640


	//   ....[189]....
        /*088c*/ 	.word	0x0001f680


	//   ....[190]....
        /*0890*/ 	.word	0x0001f6d0


	//   ....[191]....
        /*0894*/ 	.word	0x0001f720


	//   ....[192]....
        /*0898*/ 	.word	0x0001f770


	//   ....[193]....
        /*089c*/ 	.word	0x0001f7c0


	//   ....[194]....
        /*08a0*/ 	.word	0x0001f830


	//   ....[195]....
        /*08a4*/ 	.word	0x0001f8a0


	//   ....[196]....
        /*08a8*/ 	.word	0x0001f900


	//   ....[197]....
        /*08ac*/ 	.word	0x0001f960


	//   ....[198]....
        /*08b0*/ 	.word	0x0001f9c0


	//   ....[199]....
        /*08b4*/ 	.word	0x0001fa30


	//   ....[200]....
        /*08b8*/ 	.word	0x0001fa90


	//   ....[201]....
        /*08bc*/ 	.word	0x0001faf0


	//   ....[202]....
        /*08c0*/ 	.word	0x0001fb50


	//   ....[203]....
        /*08c4*/ 	.word	0x0001fbc0


	//   ....[204]....
        /*08c8*/ 	.word	0x0001fc20


	//   ....[205]....
        /*08cc*/ 	.word	0x0001fc80


	//   ....[206]....
        /*08d0*/ 	.word	0x0001fce0


	//   ....[207]....
        /*08d4*/ 	.word	0x0001fd50


	//   ....[208]....
        /*08d8*/ 	.word	0x0001fdb0


	//   ....[209]....
        /*08dc*/ 	.word	0x0001fe10


	//   ....[210]....
        /*08e0*/ 	.word	0x0001fe70


	//   ....[211]....
        /*08e4*/ 	.word	0x0001fee0


	//   ....[212]....
        /*08e8*/ 	.word	0x0001ff40


	//   ....[213]....
        /*08ec*/ 	.word	0x0001ffa0


	//   ....[214]....
        /*08f0*/ 	.word	0x00020010


	//   ....[215]....
        /*08f4*/ 	.word	0x00020080


	//   ....[216]....
        /*08f8*/ 	.word	0x000200d0


	//   ....[217]....
        /*08fc*/ 	.word	0x00020110


	//   ....[218]....
        /*0900*/ 	.word	0x00020160


	//   ....[219]....
        /*0904*/ 	.word	0x000201b0


	//   ....[220]....
        /*0908*/ 	.word	0x00020200


	//   ....[221]....
        /*090c*/ 	.word	0x00020270


	//   ....[222]....
        /*0910*/ 	.word	0x000202b0


	//   ....[223]....
        /*0914*/ 	.word	0x00020300


	//   ....[224]....
        /*0918*/ 	.word	0x00020350


	//   ....[225]....
        /*091c*/ 	.word	0x000203a0


	//   ....[226]....
        /*0920*/ 	.word	0x000203f0


	//   ....[227]....
        /*0924*/ 	.word	0x00020460


	//   ....[228]....
        /*0928*/ 	.word	0x000204a0


	//   ....[229]....
        /*092c*/ 	.word	0x00020510


	//   ....[230]....
        /*0930*/ 	.word	0x00020570


	//   ....[231]....
        /*0934*/ 	.word	0x000205e0


	//----- nvinfo : EIATTR_EXIT_INSTR_OFFSETS
	.align		4
.L_392:
        /*0938*/ 	.byte	0x04, 0x1c
        /*093a*/ 	.short	(.L_394 - .L_393)


	//   ....[0]....
.L_393:
        /*093c*/ 	.word	0x00000fe0


	//   ....[1]....
        /*0940*/ 	.word	0x0001d840


	//----- nvinfo : EIATTR_MAX_THREADS
	.align		4
.L_394:
        /*0944*/ 	.byte	0x04, 0x05
        /*0946*/ 	.short	(.L_396 - .L_395)
.L_395:
        /*0948*/ 	.word	0x00000100
        /*094c*/ 	.word	0x00000001
        /*0950*/ 	.word	0x00000001


	//----- nvinfo : EIATTR_CRS_STACK_SIZE
	.align		4
.L_396:
        /*0954*/ 	.byte	0x04, 0x1e
        /*0956*/ 	.short	(.L_398 - .L_397)
.L_397:
        /*0958*/ 	.word	0x00000000
.L_398:


//--------------------- .nv.info._ZN7cutlass13device_kernelIN5flash19enable_sm80_to_sm89INS1_16FlashAttnFwdSm80INS1_25CollectiveMainloopFwdSm80ILi8ELi2ELb0EN4cute5tupleIJNS5_1CILi128EEENS7_ILi64EEENS7_ILi192EEEEEELi192ENS_10bfloat16_tEfNS_4arch4Sm80ELb0ELb0ELb0ELb0ELb1ELb0ELb1ELb1EEENS1_21CollectiveEpilogueFwdINS6_IJS8_SA_S9_EEENS6_IJNS7_ILi1EEESI_SI_EEESC_SE_Li256ELb0ELb1ELb1ELb0EEENS1_19SingleTileSchedulerILb0ELb1ELb1ELi128EEEEEEEEEvNT_6ParamsE --------------------------
	.section	.nv.info._ZN7cutlass13device_kernelIN5flash19enable_sm80_to_sm89INS1_16FlashAttnFwdSm80INS1_25CollectiveMainloopFwdSm80ILi8ELi2ELb0EN4cute5tupleIJNS5_1CILi128EEENS7_ILi64EEENS7_ILi192EEEEEELi192ENS_10bfloat16_tEfNS_4arch4Sm80ELb0ELb0ELb0ELb0ELb1ELb0ELb1ELb1EEENS1_21CollectiveEpilogueFwdINS6_IJS8_SA_S9_EEENS6_IJNS7_ILi1EEESI_SI_EEESC_SE_Li256ELb0ELb1ELb1ELb0EEENS1_19SingleTileSchedulerILb0ELb1ELb1ELi128EEEEEEEEEvNT_6ParamsE,"",@"SHT_CUDA_INFO"
	.sectionflags	@""
	.align	4


	//----- nvinfo : EIATTR_CUDA_API_VERSION
	.align		4
        /*0000*/ 	.byte	0x04, 0x37
        /*0002*/ 	.short	(.L_400 - .L_399)
.L_399:
        /*0004*/ 	.word	0x00000082


	//----- nvinfo : EIATTR_SW2861232_WAR
	.align		4
.L_400:
        /*0008*/ 	.byte	0x01, 0x35
	.zero		2


	//----- nvinfo : EIATTR_PARAM_CBANK
	.align		4
        /*000c*/ 	.byte	0x04, 0x0a
        /*000e*/ 	.short	(.L_402 - .L_401)
	.align		4
.L_401:
        /*0010*/ 	.word	index@(.nv.constant0._ZN7cutlass13device_kernelIN5flash19enable_sm80_to_sm89INS1_16FlashAttnFwdSm80INS1_25CollectiveMainloopFwdSm80ILi8ELi2ELb0EN4cute5tupleIJNS5_1CILi128EEENS7_ILi64EEENS7_ILi192EEEEEELi192ENS_10bfloat16_tEfNS_4arch4Sm80ELb0ELb0ELb0ELb0ELb1ELb0ELb1ELb1EEENS1_21CollectiveEpilogueFwdINS6_IJS8_SA_S9_EEENS6_IJNS7_ILi1EEESI_SI_EEESC_SE_Li256ELb0ELb1ELb1ELb0EEENS1_19SingleTileSchedulerILb0ELb1ELb1ELi128EEEEEEEEEvNT_6ParamsE)
        /*0014*/ 	.short	0x0160
        /*0016*/ 	.short	0x0418


	//----- nvinfo : EIATTR_CBANK_PARAM_SIZE
	.align		4
.L_402:
        /*0018*/ 	.byte	0x03, 0x19
        /*001a*/ 	.short	0x0418


	//----- nvinfo : EIATTR_KPARAM_INFO
	.align		4
        /*001c*/ 	.byte	0x04, 0x17
        /*001e*/ 	.short	(.L_404 - .L_403)
.L_403:
        /*0020*/ 	.word	0x00000000
        /*0024*/ 	.short	0x0000
        /*0026*/ 	.short	0x0000
        /*0028*/ 	.byte	0x00, 0xf0, 0x61, 0x10


	//----- nvinfo : EIATTR_MAXREG_COUNT
	.align		4
.L_404:
        /*002c*/ 	.byte	0x03, 0x1b
        /*002e*/ 	.short	0x00ff


	//----- nvinfo : EIATTR_NUM_BARRIERS
	.align		4
        /*0030*/ 	.byte	0x02, 0x4c
        /*0032*/ 	.byte	0x02
	.zero		1


	//----- nvinfo : EIATTR_MERCURY_ISA_VERSION
	.align		4
        /*0034*/ 	.byte	0x03, 0x5f
        /*0036*/ 	.short	0x0000


	//----- nvinfo : EIATTR_COOP_GROUP_MASK_REGIDS
	.align		4
        /*0038*/ 	.byte	0x04, 0x29
        /*003a*/ 	.short	(.L_406 - .L_405)


	//   ....[0]....
.L_405:
        /*003c*/ 	.word	0xffffffff


	//   ....[1]....
        /*0040*/ 	.word	0xffffffff


	//   ....[2]....
        /*0044*/ 	.word	0xffffffff


	//   ....[3]....
        /*0048*/ 	.word	0xffffffff


	//   ....[4]....
        /*004c*/ 	.word	0xffffffff


	//   ....[5]....
        /*0050*/ 	.word	0xffffffff


	//   ....[6]....
        /*0054*/ 	.word	0xffffffff


	//   ....[7]....
        /*0058*/ 	.word	0xffffffff


	//   ....[8]....
        /*005c*/ 	.word	0xffffffff


	//   ....[9]....
        /*0060*/ 	.word	0xffffffff


	//   ....[10]....
        /*0064*/ 	.word	0xffffffff


	//   ....[11]....
        /*0068*/ 	.word	0xffffffff


	//   ....[12]....
        /*006c*/ 	.word	0xffffffff


	//   ....[13]....
        /*0070*/ 	.word	0xffffffff


	//   ....[14]....
        /*0074*/ 	.word	0xffffffff


	//   ....[15]....
        /*0078*/ 	.word	0xffffffff


	//   ....[16]....
        /*007c*/ 	.word	0xffffffff


	//   ....[17]....
        /*0080*/ 	.word	0xffffffff


	//   ....[18]....
        /*0084*/ 	.word	0xffffffff


	//   ....[19]....
        /*0088*/ 	.word	0xffffffff


	//   ....[20]....
        /*008c*/ 	.word	0xffffffff


	//   ....[21]....
        /*0090*/ 	.word	0xffffffff


	//   ....[22]....
        /*0094*/ 	.word	0xffffffff


	//   ....[23]....
        /*0098*/ 	.word	0xffffffff


	//   ....[24]....
        /*009c*/ 	.word	0xffffffff


	//   ....[25]....
        /*00a0*/ 	.word	0xffffffff


	//   ....[26]....
        /*00a4*/ 	.word	0xffffffff


	//   ....[27]....
        /*00a8*/ 	.word	0xffffffff


	//   ....[28]....
        /*00ac*/ 	.word	0xffffffff


	//   ....[29]....
        /*00b0*/ 	.word	0xffffffff


	//   ....[30]....
        /*00b4*/ 	.word	0xffffffff


	//   ....[31]....
        /*00b8*/ 	.word	0xffffffff


	//   ....[32]....
        /*00bc*/ 	.word	0xffffffff


	//   ....[33]....
        /*00c0*/ 	.word	0xffffffff


	//   ....[34]....
        /*00c4*/ 	.word	0xffffffff


	//   ....[35]....
        /*00c8*/ 	.word	0xffffffff


	//   ....[36]....
        /*00cc*/ 	.word	0xffffffff


	//   ....[37]....
        /*00d0*/ 	.word	0xffffffff


	//   ....[38]....
        /*00d4*/ 	.word	0xffffffff


	//   ....[39]....
        /*00d8*/ 	.word	0xffffffff


	//   ....[40]....
        /*00dc*/ 	.word	0xffffffff


	//   ....[41]....
        /*00e0*/ 	.word	0xffffffff


	//   ....[42]....
        /*00e4*/ 	.word	0xffffffff


	//   ....[43]....
        /*00e8*/ 	.word	0xffffffff


	//   ....[44]....
        /*00ec*/ 	.word	0xffffffff


	//   ....[45]....
        /*00f0*/ 	.word	0xffffffff


	//   ....[46]....
        /*00f4*/ 	.word	0xffffffff


	//   ....[47]....
        /*00f8*/ 	.word	0xffffffff


	//   ....[48]....
        /*00fc*/ 	.word	0xffffffff


	//   ....[49]....
        /*0100*/ 	.word	0xffffffff


	//   ....[50]....
        /*0104*/ 	.word	0xffffffff


	//   ....[51]....
        /*0108*/ 	.word	0xffffffff


	//   ....[52]....
        /*010c*/ 	.word	0xffffffff


	//   ....[53]....
        /*0110*/ 	.word	0xffffffff


	//   ....[54]....
        /*0114*/ 	.word	0xffffffff


	//   ....[55]....
        /*0118*/ 	.word	0xffffffff


	//   ....[56]....
        /*011c*/ 	.word	0xffffffff


	//----- nvinfo : EIATTR_COOP_GROUP_INSTR_OFFSETS
	.align		4
.L_406:
        /*0120*/ 	.byte	0x04, 0x28
        /*0122*/ 	.short	(.L_408 - .L_407)


	//   ....[0]....
.L_407:
        /*0124*/ 	.word	0x00000050


	//   ....[1]....
        /*0128*/ 	.word	0x00000b70


	//   ....[2]....
        /*012c*/ 	.word	0x00000ba0


	//   ....[3]....
        /*0130*/ 	.word	0x00000d70


	//   ....[4]....
        /*0134*/ 	.word	0x00000da0


	//   ....[5]....
        /*0138*/ 	.word	0x00000ec0


	//   ....[6]....
        /*013c*/ 	.word	0x00000ef0


	//   ....[7]....
        /*0140*/ 	.word	0x00001020


	//   ....[8]....
        /*0144*/ 	.word	0x00001060


	//   ....[9]....
        /*0148*/ 	.word	0x00001560


	//   ....[10]....
        /*014c*/ 	.word	0x00001590


	//   ....[11]....
        /*0150*/ 	.word	0x000015c0


	//   ....[12]....
        /*0154*/ 	.word	0x000015f0


	//   ....[13]....
        /*0158*/ 	.word	0x00001610


	//   ....[14]....
        /*015c*/ 	.word	0x00001630


	//   ....[15]....
        /*0160*/ 	.word	0x00001640


	//   ....[16]....
        /*0164*/ 	.word	0x00001750


	//   ....[17]....
        /*0168*/ 	.word	0x00001bd0


	//   ....[18]....
        /*016c*/ 	.word	0x00001c10


	//   ....[19]....
        /*0170*/ 	.word	0x00001c30


	//   ....[20]....
        /*0174*/ 	.word	0x00001c90


	//   ....[21]....
        /*0178*/ 	.word	0x00002210


	//   ....[22]....
        /*017c*/ 	.word	0x00002240


	//   ....[23]....
        /*0180*/ 	.word	0x00002260


	//   ....[24]....
        /*0184*/ 	.word	0x000022c0


	//   ....[25]....
        /*0188*/ 	.word	0x00003420


	//   ....[26]....
        /*018c*/ 	.word	0x00003440


	//   ....[27]....
        /*0190*/ 	.word	0x00003470


	//   ....[28]....
        /*0194*/ 	.word	0x00003490


	//   ....[29]....
        /*0198*/ 	.word	0x000046d0


	//   ....[30]....
        /*019c*/ 	.word	0x000046f0


	//   ....[31]....
        /*01a0*/ 	.word	0x00004770


	//   ....[32]....
        /*01a4*/ 	.word	0x00004790


	//   ....[33]....
        /*01a8*/ 	.word	0x00004b90


	//   ....[34]....
        /*01ac*/ 	.word	0x00004bc0


	//   ....[35]....
        /*01b0*/ 	.word	0x00004bf0


	//   ....[36]....
        /*01b4*/ 	.word	0x00004c10


	//   ....[37]....
        /*01b8*/ 	.word	0x00005970


	//   ....[38]....
        /*01bc*/ 	.word	0x00005990


	//   ....[39]....
        /*01c0*/ 	.word	0x000059b0


	//   ....[40]....
        /*01c4*/ 	.word	0x000059d0


	//   ....[41]....
        /*01c8*/ 	.word	0x000072a0


	//   ....[42]....
        /*01cc*/ 	.word	0x000072d0


	//   ....[43]....
        /*01d0*/ 	.word	0x000072f0


	//   ....[44]....
        /*01d4*/ 	.word	0x00007310


	//   ....[45]....
        /*01d8*/ 	.word	0x00007530


	//   ....[46]....
        /*01dc*/ 	.word	0x00007550


	//   ....[47]....
        /*01e0*/ 	.word	0x00007580


	//   ....[48]....
        /*01e4*/ 	.word	0x000075a0


	//   ....[49]....
        /*01e8*/ 	.word	0x00008240


	//   ....[50]....
        /*01ec*/ 	.word	0x00008280


	//   ....[51]....
        /*01f0*/ 	.word	0x000082b0


	//   ....[52]....
        /*01f4*/ 	.word	0x000082f0


	//   ....[53]....
        /*01f8*/ 	.word	0x00008340


	//   ....[54]....
        /*01fc*/ 	.word	0x00008360


	//   ....[55]....
        /*0200*/ 	.word	0x00008cc0


	//   ....[56]....
        /*0204*/ 	.word	0x00008cd0


	//----- nvinfo : EIATTR_EXIT_INSTR_OFFSETS
	.align		4
.L_408:
        /*0208*/ 	.byte	0x04, 0x1c
        /*020a*/ 	.short	(.L_410 - .L_409)


	//   ....[0]....
.L_409:
        /*020c*/ 	.word	0x00000170


	//   ....[1]....
        /*0210*/ 	.word	0x00008ce0


	//   ....[2]....
        /*0214*/ 	.word	0x00009580


	//   ....[3]....
        /*0218*/ 	.word	0x000095d0


	//   ....[4]....
        /*021c*/ 	.word	0x00009600


	//   ....[5]....
        /*0220*/ 	.word	0x00009660


	//   ....[6]....
        /*0224*/ 	.word	0x000098b0


	//----- nvinfo : EIATTR_CTAIDZ_USED
	.align		4
.L_410:
        /*0228*/ 	.byte	0x01, 0x04
	.zero		2


	//----- nvinfo : EIATTR_MAX_THREADS
	.align		4
        /*022c*/ 	.byte	0x04, 0x05
        /*022e*/ 	.short	(.L_412 - .L_411)
.L_411:
        /*0230*/ 	.word	0x00000100
        /*0234*/ 	.word	0x00000001
        /*0238*/ 	.word	0x00000001


	//----- nvinfo : EIATTR_CRS_STACK_SIZE
	.align		4
.L_412:
        /*023c*/ 	.byte	0x04, 0x1e
        /*023e*/ 	.short	(.L_414 - .L_413)
.L_413:
        /*0240*/ 	.word	0x00000000
.L_414:


//--------------------- .nv.info._ZN7cutlass13device_kernelIN5flash19enable_sm80_to_sm89INS1_16FlashAttnFwdSm80INS1_25CollectiveMainloopFwdSm80ILi8ELi2ELb0EN4cute5tupleIJNS5_1CILi128EEENS7_ILi64EEENS7_ILi192EEEEEELi192ENS_10bfloat16_tEfNS_4arch4Sm80ELb0ELb0ELb0ELb1ELb1ELb0ELb1ELb1EEENS1_21CollectiveEpilogueFwdINS6_IJS8_SA_S9_EEENS6_IJNS7_ILi1EEESI_SI_EEESC_SE_Li256ELb1ELb1ELb1ELb0EEENS1_36VarlenDynamicPersistentTileSchedulerILi128ELi64ELi256ELi256ELb1ELb1ELb0ELb0ELb1ELb1EEEEEEEEEvNT_6ParamsE --------------------------
	.section	.nv.info._ZN7cutlass13device_kernelIN5flash19enable_sm80_to_sm89INS1_16FlashAttnFwdSm80INS1_25CollectiveMainloopFwdSm80ILi8ELi2ELb0EN4cute5tupleIJNS5_1CILi128EEENS7_ILi64EEENS7_ILi192EEEEEELi192ENS_10bfloat16_tEfNS_4arch4Sm80ELb0ELb0ELb0ELb1ELb1ELb0ELb1ELb1EEENS1_21CollectiveEpilogueFwdINS6_IJS8_SA_S9_EEENS6_IJNS7_ILi1EEESI_SI_EEESC_SE_Li256ELb1ELb1ELb1ELb0EEENS1_36VarlenDynamicPersistentTileSchedulerILi128ELi64ELi256ELi256ELb1ELb1ELb0ELb0ELb1ELb1EEEEEEEEEvNT_6ParamsE,"",@"SHT_CUDA_INFO"
	.sectionflags	@""
	.align	4


	//----- nvinfo : EIATTR_CUDA_API_VERSION
	.align		4
        /*0000*/ 	.byte	0x04, 0x37
        /*0002*/ 	.short	(.L_416 - .L_415)
.L_415:
        /*0004*/ 	.word	0x00000082


	//----- nvinfo : EIATTR_SW2861232_WAR
	.align		4
.L_416:
        /*0008*/ 	.byte	0x01, 0x35
	.zero		2


	//----- nvinfo : EIATTR_PARAM_CBANK
	.align		4
        /*000c*/ 	.byte	0x04, 0x0a
        /*000e*/ 	.short	(.L_418 - .L_417)
	.align		4
.L_417:
        /*0010*/ 	.word	index@(.nv.constant0._ZN7cutlass13device_kernelIN5flash19enable_sm80_to_sm89INS1_16FlashAttnFwdSm80INS1_25CollectiveMainloopFwdSm80ILi8ELi2ELb0EN4cute5tupleIJNS5_1CILi128EEENS7_ILi64EEENS7_ILi192EEEEEELi192ENS_10bfloat16_tEfNS_4arch4Sm80ELb0ELb0ELb0ELb1ELb1ELb0ELb1ELb1EEENS1_21CollectiveEpilogueFwdINS6_IJS8_SA_S9_EEENS6_IJNS7_ILi1EEESI_SI_EEESC_SE_Li256ELb1ELb1ELb1ELb0EEENS1_36VarlenDynamicPersistentTileSchedulerILi128ELi64ELi256ELi256ELb1ELb1ELb0ELb0ELb1ELb1EEEEEEEEEvNT_6ParamsE)
        /*0014*/ 	.short	0x0160
        /*0016*/ 	.short	0x0438


	//----- nvinfo : EIATTR_CBANK_PARAM_SIZE
	.align		4
.L_418:
        /*0018*/ 	.byte	0x03, 0x19
        /*001a*/ 	.short	0x0438


	//----- nvinfo : EIATTR_KPARAM_INFO
	.align		4
        /*001c*/ 	.byte	0x04, 0x17
        /*001e*/ 	.short	(.L_420 - .L_419)
.L_419:
        /*0020*/ 	.word	0x00000000
        /*0024*/ 	.short	0x0000
        /*0026*/ 	.short	0x0000
        /*0028*/ 	.byte	0x00, 0xf0, 0xe1, 0x10


	//----- nvinfo : EIATTR_MAXREG_COUNT
	.align		4
.L_420:
        /*002c*/ 	.byte	0x03, 0x1b
        /*002e*/ 	.short	0x00ff


	//----- nvinfo : EIATTR_NUM_BARRIERS
	.align		4
        /*0030*/ 	.byte	0x02, 0x4c
        /*0032*/ 	.byte	0x06
	.zero		1


	//----- nvinfo : EIATTR_ANNOTATIONS
	.align		4
        /*0034*/ 	.byte	0x04, 0x55
        /*0036*/ 	.short	(.L_422 - .L_421)


	//   ....[0]....
.L_421:
        /*0038*/ 	.word	0x00000001
        /*003c*/ 	.byte	0x70, 0x00, 0x00, 0x00, 0x01, 0x00, 0x00, 0x00, 0xc0, 0x0f, 0x00, 0x00, 0x01, 0x00, 0x00, 0x00
        /*004c*/ 	.byte	0xa0, 0x11, 0x00, 0x00, 0x01, 0x00, 0x00, 0x00, 0x10, 0x12, 0x00, 0x00, 0x01, 0x00, 0x00, 0x00
        /*005c*/ 	.byte	0x50, 0x47, 0x00, 0x00, 0x01, 0x00, 0x00, 0x00, 0x60, 0x9d, 0x00, 0x00, 0x01, 0x00, 0x00, 0x00
        /*006c*/ 	.byte	0x90, 0x9d, 0x00, 0x00, 0x01, 0x00, 0x00, 0x00, 0x30, 0xc9, 0x00, 0x00


	//----- nvinfo : EIATTR_MERCURY_ISA_VERSION
	.align		4
.L_422:
        /*0078*/ 	.byte	0x03, 0x5f
        /*007a*/ 	.short	0x0000


	//----- nvinfo : EIATTR_INT_WARP_WIDE_INSTR_OFFSETS
	.align		4
        /*007c*/ 	.byte	0x04, 0x31
        /*007e*/ 	.short	(.L_424 - .L_423)


	//   ....[0]....
.L_423:
        /*0080*/ 	.word	0x000094e0


	//   ....[1]....
        /*0084*/ 	.word	0x00009560


	//----- nvinfo : EIATTR_COOP_GROUP_MASK_REGIDS
	.align		4
.L_424:
        /*0088*/ 	.byte	0x04, 0x29
        /*008a*/ 	.short	(.L_426 - .L_425)


	//   ....[0]....
.L_425:
        /*008c*/ 	.word	0xffffffff


	//   ....[1]....
        /*0090*/ 	.word	0xffffffff


	//   ....[2]....
        /*0094*/ 	.word	0xffffffff


	//   ....[3]....
        /*0098*/ 	.word	0xffffffff


	//   ....[4]....
        /*009c*/ 	.word	0xffffffff


	//   ....[5]....
        /*00a0*/ 	.word	0xffffffff


	//   ....[6]....
        /*00a4*/ 	.word	0xffffffff


	//   ....[7]....
        /*00a8*/ 	.word	0xffffffff


	//   ....[8]....
        /*00ac*/ 	.word	0xffffffff


	//   ....[9]....
        /*00b0*/ 	.word	0xffffffff


	//   ....[10]....
        /*00b4*/ 	.word	0xffffffff


	//   ....[11]....
        /*00b8*/ 	.word	0xffffffff


	//   ....[12]....
        /*00bc*/ 	.word	0xffffffff


	//   ....[13]....
        /*00c0*/ 	.word	0xffffffff


	//   ....[14]....
        /*00c4*/ 	.word	0xffffffff


	//   ....[15]....
        /*00c8*/ 	.word	0xffffffff


	//   ....[16]....
        /*00cc*/ 	.word	0xffffffff


	//   ....[17]....
        /*00d0*/ 	.word	0xffffffff


	//   ....[18]....
        /*00d4*/ 	.word	0xffffffff


	//   ....[19]....
        /*00d8*/ 	.word	0xffffffff


	//   ....[20]....
        /*00dc*/ 	.word	0xffffffff


	//   ....[21]....
        /*00e0*/ 	.word	0xffffffff


	//   ....[22]....
        /*00e4*/ 	.word	0xffffffff


	//   ....[23]....
        /*00e8*/ 	.word	0xffffffff


	//   ....[24]....
        /*00ec*/ 	.word	0xffffffff


	//   ....[25]....
        /*00f0*/ 	.word	0xffffffff


	//   ....[26]....
        /*00f4*/ 	.word	0xffffffff


	//   ....[27]....
        /*00f8*/ 	.word	0xffffffff


	//   ....[28]....
        /*00fc*/ 	.word	0xffffffff


	//   ....[29]....
        /*0100*/ 	.word	0xffffffff


	//   ....[30]....
        /*0104*/ 	.word	0xffffffff


	//   ....[31]....
        /*0108*/ 	.word	0xffffffff


	//   ....[32]....
        /*010c*/ 	.word	0xffffffff


	//   ....[33]....
        /*0110*/ 	.word	0xffffffff


	//   ....[34]....
        /*0114*/ 	.word	0xffffffff


	//   ....[35]....
        /*0118*/ 	.word	0xffffffff


	//   ....[36]....
        /*011c*/ 	.word	0xffffffff


	//   ....[37]....
        /*0120*/ 	.word	0xffffffff


	//   ....[38]....
        /*0124*/ 	.word	0xffffffff


	//   ....[39]....
        /*0128*/ 	.word	0xffffffff


	//   ....[40]....
        /*012c*/ 	.word	0xffffffff


	//   ....[41]....
        /*0130*/ 	.word	0xffffffff


	//   ....[42]....
        /*0134*/ 	.word	0xffffffff


	//   ....[43]....
        /*0138*/ 	.word	0xffffffff


	//   ....[44]....
        /*013c*/ 	.word	0xffffffff


	//   ....[45]....
        /*0140*/ 	.word	0xffffffff


	//   ....[46]....
        /*0144*/ 	.word	0xffffffff


	//   ....[47]....
        /*0148*/ 	.word	0xffffffff


	//   ....[48]....
        /*014c*/ 	.word	0xffffffff


	//   ....[49]....
        /*0150*/ 	.word	0xffffffff


	//   ....[50]....
        /*0154*/ 	.word	0xffffffff


	//   ....[51]....
        /*0158*/ 	.word	0xffffffff


	//   ....[52]....
        /*015c*/ 	.word	0xffffffff


	//   ....[53]....
        /*0160*/ 	.word	0xffffffff


	//   ....[54]....
        /*0164*/ 	.word	0xffffffff


	//   ....[55]....
        /*0168*/ 	.word	0xffffffff


	//   ....[56]....
        /*016c*/ 	.word	0xffffffff


	//   ....[57]....
        /*0170*/ 	.word	0xffffffff


	//   ....[58]....
        /*0174*/ 	.word	0xffffffff


	//   ....[59]....
        /*0178*/ 	.word	0xffffffff


	//   ....[60]....
        /*017c*/ 	.word	0xffffffff


	//   ....[61]....
        /*0180*/ 	.word	0xffffffff


	//   ....[62]....
        /*0184*/ 	.word	0xffffffff


	//   ....[63]....
        /*0188*/ 	.word	0xffffffff


	//   ....[64]....
        /*018c*/ 	.word	0xffffffff


	//   ....[65]....
        /*0190*/ 	.word	0xffffffff


	//   ....[66]....
        /*0194*/ 	.word	0xffffffff


	//   ....[67]....
        /*0198*/ 	.word	0xffffffff


	//   ....[68]....
        /*019c*/ 	.word	0xffffffff


	//   ....[69]....
        /*01a0*/ 	.word	0xffffffff


	//   ....[70]....
        /*01a4*/ 	.word	0xffffffff


	//   ....[71]....
        /*01a8*/ 	.word	0xffffffff


	//   ....[72]....
        /*01ac*/ 	.word	0xffffffff


	//   ....[73]....
        /*01b0*/ 	.word	0xffffffff


	//   ....[74]....
        /*01b4*/ 	.word	0xffffffff


	//   ....[75]....
        /*01b8*/ 	.word	0xffffffff


	//   ....[76]....
        /*01bc*/ 	.word	0xffffffff


	//   ....[77]....
        /*01c0*/ 	.word	0xffffffff


	//   ....[78]....
        /*01c4*/ 	.word	0xffffffff


	//   ....[79]....
        /*01c8*/ 	.word	0xffffffff


	//   ....[80]....
        /*01cc*/ 	.word	0xffffffff


	//   ....[81]....
        /*01d0*/ 	.word	0xffffffff


	//   ....[82]....
        /*01d4*/ 	.word	0xffffffff


	//   ....[83]....
        /*01d8*/ 	.word	0xffffffff


	//   ....[84]....
        /*01dc*/ 	.word	0xffffffff


	//   ....[85]....
        /*01e0*/ 	.word	0xffffffff


	//   ....[86]....
        /*01e4*/ 	.word	0xffffffff


	//   ....[87]....
        /*01e8*/ 	.word	0xffffffff


	//   ....[88]....
        /*01ec*/ 	.word	0xffffffff


	//   ....[89]....
        /*01f0*/ 	.word	0xffffffff


	//   ....[90]....
        /*01f4*/ 	.word	0xffffffff


	//   ....[91]....
        /*01f8*/ 	.word	0xffffffff


	//   ....[92]....
        /*01fc*/ 	.word	0xffffffff


	//   ....[93]....
        /*0200*/ 	.word	0xffffffff


	//   ....[94]....
        /*0204*/ 	.word	0xffffffff


	//   ....[95]....
        /*0208*/ 	.word	0xffffffff


	//   ....[96]....
        /*020c*/ 	.word	0xffffffff


	//   ....[97]....
        /*0210*/ 	.word	0xffffffff


	//   ....[98]....
        /*0214*/ 	.word	0xffffffff


	//   ....[99]....
        /*0218*/ 	.word	0xffffffff


	//   ....[100]....
        /*021c*/ 	.word	0xffffffff


	//   ....[101]....
        /*0220*/ 	.word	0xffffffff


	//   ....[102]....
        /*0224*/ 	.word	0xffffffff


	//   ....[103]....
        /*0228*/ 	.word	0xffffffff


	//   ....[104]....
        /*022c*/ 	.word	0xffffffff


	//   ....[105]....
        /*0230*/ 	.word	0xffffffff


	//   ....[106]....
        /*0234*/ 	.word	0xffffffff


	//   ....[107]....
        /*0238*/ 	.word	0xffffffff


	//   ....[108]....
        /*023c*/ 	.word	0xffffffff


	//   ....[109]....
        /*0240*/ 	.word	0xffffffff


	//   ....[110]....
        /*0244*/ 	.word	0xffffffff


	//   ....[111]....
        /*0248*/ 	.word	0xffffffff


	//   ....[112]....
        /*024c*/ 	.word	0xffffffff


	//   ....[113]....
        /*0250*/ 	.word	0xffffffff


	//   ....[114]....
        /*0254*/ 	.word	0xffffffff


	//   ....[115]....
        /*0258*/ 	.word	0xffffffff


	//   ....[116]....
        /*025c*/ 	.word	0xffffffff


	//   ....[117]....
        /*0260*/ 	.word	0xffffffff


	//   ....[118]....
        /*0264*/ 	.word	0xffffffff


	//   ....[119]....
        /*0268*/ 	.word	0xffffffff


	//   ....[120]....
        /*026c*/ 	.word	0xffffffff


	//   ....[121]....
        /*0270*/ 	.word	0xffffffff


	//   ....[122]....
        /*0274*/ 	.word	0xffffffff


	//   ....[123]....
        /*0278*/ 	.word	0xffffffff


	//   ....[124]....
        /*027c*/ 	.word	0xffffffff


	//   ....[125]....
        /*0280*/ 	.word	0xffffffff


	//   ....[126]....
        /*0284*/ 	.word	0xffffffff


	//   ....[127]....
        /*0288*/ 	.word	0xffffffff


	//   ....[128]....
        /*028c*/ 	.word	0xffffffff


	//   ....[129]....
        /*0290*/ 	.word	0xffffffff


	//   ....[130]....
        /*0294*/ 	.word	0xffffffff


	//   ....[131]....
        /*0298*/ 	.word	0xffffffff


	//   ....[132]....
        /*029c*/ 	.word	0xffffffff


	//   ....[133]....
        /*02a0*/ 	.word	0xffffffff


	//   ....[134]....
        /*02a4*/ 	.word	0xffffffff


	//   ....[135]....
        /*02a8*/ 	.word	0xffffffff


	//   ....[136]....
        /*02ac*/ 	.word	0xffffffff


	//   ....[137]....
        /*02b0*/ 	.word	0xffffffff


	//   ....[138]....
        /*02b4*/ 	.word	0xffffffff


	//   ....[139]....
        /*02b8*/ 	.word	0xffffffff


	//   ....[140]....
        /*02bc*/ 	.word	0xffffffff


	//   ....[141]....
        /*02c0*/ 	.word	0xffffffff


	//   ....[142]....
        /*02c4*/ 	.word	0xffffffff


	//   ....[143]....
        /*02c8*/ 	.word	0xffffffff


	//   ....[144]....
        /*02cc*/ 	.word	0xffffffff


	//   ....[145]....
        /*02d0*/ 	.word	0xffffffff


	//   ....[146]....
        /*02d4*/ 	.word	0xffffffff


	//   ....[147]....
        /*02d8*/ 	.word	0xffffffff


	//   ....[148]....
        /*02dc*/ 	.word	0xffffffff


	//   ....[149]....
        /*02e0*/ 	.word	0xffffffff


	//   ....[150]....
        /*02e4*/ 	.word	0xffffffff


	//   ....[151]....
        /*02e8*/ 	.word	0xffffffff


	//   ....[152]....
        /*02ec*/ 	.word	0xffffffff


	//   ....[153]....
        /*02f0*/ 	.word	0xffffffff


	//   ....[154]....
        /*02f4*/ 	.word	0xffffffff


	//   ....[155]....
        /*02f8*/ 	.word	0xffffffff


	//   ....[156]....
        /*02fc*/ 	.word	0xffffffff


	//   ....[157]....
        /*0300*/ 	.word	0xffffffff


	//   ....[158]....
        /*0304*/ 	.word	0xffffffff


	//   ....[159]....
        /*0308*/ 	.word	0xffffffff


	//   ....[160]....
        /*030c*/ 	.word	0xffffffff


	//   ....[161]....
        /*0310*/ 	.word	0xffffffff


	//   ....[162]....
        /*0314*/ 	.word	0xffffffff


	//   ....[163]....
        /*0318*/ 	.word	0xffffffff


	//   ....[164]....
        /*031c*/ 	.word	0xffffffff


	//   ....[165]....
        /*0320*/ 	.word	0xffffffff


	//   ....[166]....
        /*0324*/ 	.word	0xffffffff


	//   ....[167]....
        /*0328*/ 	.word	0xffffffff


	//   ....[168]....
        /*032c*/ 	.word	0xffffffff


	//   ....[169]....
        /*0330*/ 	.word	0xffffffff


	//   ....[170]....
        /*0334*/ 	.word	0xffffffff


	//   ....[171]....
        /*0338*/ 	.word	0xffffffff


	//   ....[172]....
        /*033c*/ 	.word	0xffffffff


	//   ....[173]....
        /*0340*/ 	.word	0xffffffff


	//   ....[174]....
        /*0344*/ 	.word	0xffffffff


	//   ....[175]....
        /*0348*/ 	.word	0xffffffff


	//   ....[176]....
        /*034c*/ 	.word	0xffffffff


	//   ....[177]....
        /*0350*/ 	.word	0xffffffff


	//   ....[178]....
        /*0354*/ 	.word	0xffffffff


	//   ....[179]....
        /*0358*/ 	.word	0xffffffff


	//   ....[180]....
        /*035c*/ 	.word	0xffffffff


	//   ....[181]....
        /*0360*/ 	.word	0xffffffff


	//   ....[182]....
        /*0364*/ 	.word	0xffffffff


	//   ....[183]....
        /*0368*/ 	.word	0xffffffff


	//   ....[184]....
        /*036c*/ 	.word	0xffffffff


	//   ....[185]....
        /*0370*/ 	.word	0xffffffff


	//   ....[186]....
        /*0374*/ 	.word	0xffffffff


	//   ....[187]....
        /*0378*/ 	.word	0xffffffff


	//   ....[188]....
        /*037c*/ 	.word	0xffffffff


	//----- nvinfo : EIATTR_COOP_GROUP_INSTR_OFFSETS
	.align		4
.L_426:
        /*0380*/ 	.byte	0x04, 0x28
        /*0382*/ 	.short	(.L_428 - .L_427)


	//   ....[0]....
.L_427:
        /*0384*/ 	.word	0x00000050


	//   ....[1]....
        /*0388*/ 	.word	0x000001e0


	//   ....[2]....
        /*038c*/ 	.word	0x00000210


	//   ....[3]....
        /*0390*/ 	.word	0x00000240


	//   ....[4]....
        /*0394*/ 	.word	0x00000270


	//   ....[5]....
        /*0398*/ 	.word	0x000002a0


	//   ....[6]....
        /*039c*/ 	.word	0x000002d0


	//   ....[7]....
        /*03a0*/ 	.word	0x00000440


	//   ....[8]....
        /*03a4*/ 	.word	0x00000480


	//   ....[9]....
        /*03a8*/ 	.word	0x000004b0


	//   ....[10]....
        /*03ac*/ 	.word	0x000004e0


	//   ....[11]....
        /*03b0*/ 	.word	0x00000510


	//   ....[12]....
        /*03b4*/ 	.word	0x00000540


	//   ....[13]....
        /*03b8*/ 	.word	0x000005d0


	//   ....[14]....
        /*03bc*/ 	.word	0x00000600


	//   ....[15]....
        /*03c0*/ 	.word	0x00000620


	//   ....[16]....
        /*03c4*/ 	.word	0x00000680


	//   ....[17]....
        /*03c8*/ 	.word	0x00002190


	//   ....[18]....
        /*03cc*/ 	.word	0x000021b0


	//   ....[19]....
        /*03d0*/ 	.word	0x00002320


	//   ....[20]....
        /*03d4*/ 	.word	0x00002330


	//   ....[21]....
        /*03d8*/ 	.word	0x00002490


	//   ....[22]....
        /*03dc*/ 	.word	0x000024b0


	//   ....[23]....
        /*03e0*/ 	.word	0x00002610


	//   ....[24]....
        /*03e4*/ 	.word	0x00002620


	//   ....[25]....
        /*03e8*/ 	.word	0x00002ab0


	//   ....[26]....
        /*03ec*/ 	.word	0x00002ad0


	//   ....[27]....
        /*03f0*/ 	.word	0x00002b00


	//   ....[28]....
        /*03f4*/ 	.word	0x00002b20


	//   ....[29]....
        /*03f8*/ 	.word	0x00002c10


	//   ....[30]....
        /*03fc*/ 	.word	0x00002c20


	//   ....[31]....
        /*0400*/ 	.word	0x00002c30


	//   ....[32]....
        /*0404*/ 	.word	0x00002d40


	//   ....[33]....
        /*0408*/ 	.word	0x000030e0


	//   ....[34]....
        /*040c*/ 	.word	0x00003100


	//   ....[35]....
        /*0410*/ 	.word	0x000031b0


	//   ....[36]....
        /*0414*/ 	.word	0x000031f0


	//   ....[37]....
        /*0418*/ 	.word	0x00003630


	//   ....[38]....
        /*041c*/ 	.word	0x00003650


	//   ....[39]....
        /*0420*/ 	.word	0x000036b0


	//   ....[40]....
        /*0424*/ 	.word	0x00003710


	//   ....[41]....
        /*0428*/ 	.word	0x00004740


	//   ....[42]....
        /*042c*/ 	.word	0x00004780


	//   ....[43]....
        /*0430*/ 	.word	0x000047a0


	//   ....[44]....
        /*0434*/ 	.word	0x000047e0


	//   ....[45]....
        /*0438*/ 	.word	0x00005b30


	//   ....[46]....
        /*043c*/ 	.word	0x00005b50


	//   ....[47]....
        /*0440*/ 	.word	0x00005bd0


	//   ....[48]....
        /*0444*/ 	.word	0x00005c30


	//   ....[49]....
        /*0448*/ 	.word	0x000060e0


	//   ....[50]....
        /*044c*/ 	.word	0x00006100


	//   ....[51]....
        /*0450*/ 	.word	0x000061e0


	//   ....[52]....
        /*0454*/ 	.word	0x00006210


	//   ....[53]....
        /*0458*/ 	.word	0x00006f70


	//   ....[54]....
        /*045c*/ 	.word	0x00006fa0


	//   ....[55]....
        /*0460*/ 	.word	0x00007240


	//   ....[56]....
        /*0464*/ 	.word	0x00007370


	//   ....[57]....
        /*0468*/ 	.word	0x00008980


	//   ....[58]....
        /*046c*/ 	.word	0x000089a0


	//   ....[59]....
        /*0470*/ 	.word	0x00008a80


	//   ....[60]....
        /*0474*/ 	.word	0x00008aa0


	//   ....[61]....
        /*0478*/ 	.word	0x00008cd0


	//   ....[62]....
        /*047c*/ 	.word	0x00008d00


	//   ....[63]....
        /*0480*/ 	.word	0x00008d10


	//   ....[64]....
        /*0484*/ 	.word	0x00008d40


	//   ....[65]....
        /*0488*/ 	.word	0x0000a0c0


	//   ....[66]....
        /*048c*/ 	.word	0x0000a0d0


	//   ....[67]....
        /*0490*/ 	.word	0x0000a0f0


	//   ....[68]....
        /*0494*/ 	.word	0x0000a110


	//   ....[69]....
        /*0498*/ 	.word	0x0000a460


	//   ....[70]....
        /*049c*/ 	.word	0x0000a480


	//   ....[71]....
        /*04a0*/ 	.word	0x0000a5e0


	//   ....[72]....
        /*04a4*/ 	.word	0x0000a5f0


	//   ....[73]....
        /*04a8*/ 	.word	0x0000a750


	//   ....[74]....
        /*04ac*/ 	.word	0x0000a770


	//   ....[75]....
        /*04b0*/ 	.word	0x0000a8d0


	//   ....[76]....
        /*04b4*/ 	.word	0x0000a8e0


	//   ....[77]....
        /*04b8*/ 	.word	0x0000ac20


	//   ....[78]....
        /*04bc*/ 	.word	0x0000ac40


	//   ....[79]....
        /*04c0*/ 	.word	0x0000b410


	//   ....[80]....
        /*04c4*/ 	.word	0x0000b420


	//   ....[81]....
        /*04c8*/ 	.word	0x0000c360


	//   ....[82]....
        /*04cc*/ 	.word	0x0000c380


	//   ....[83]....
        /*04d0*/ 	.word	0x0000c4f0


	//   ....[84]....
        /*04d4*/ 	.word	0x0000c500


	//   ....[85]....
        /*04d8*/ 	.word	0x0000c660


	//   ....[86]....
        /*04dc*/ 	.word	0x0000c680


	//   ....[87]....
        /*04e0*/ 	.word	0x0000c7e0


	//   ....[88]....
        /*04e4*/ 	.word	0x0000c7f0


	//   ....[89]....
        /*04e8*/ 	.word	0x0000c9e0


	//   ....[90]....
        /*04ec*/ 	.word	0x0000ca00


	//   ....[91]....
        /*04f0*/ 	.word	0x0000cb20


	//   ....[92]....
        /*04f4*/ 	.word	0x0000cb60


	//   ....[93]....
        /*04f8*/ 	.word	0x0000cb90


	//   ....[94]....
        /*04fc*/ 	.word	0x0000cbc0


	//   ....[95]....
        /*0500*/ 	.word	0x0000cbf0


	//   ....[96]....
        /*0504*/ 	.word	0x0000cc20


	//   ....[97]....
        /*0508*/ 	.word	0x0000cd70


	//   ....[98]....
        /*050c*/ 	.word	0x0000cdb0


	//   ....[99]....
        /*0510*/ 	.word	0x0000cde0


	//   ....[100]....
        /*0514*/ 	.word	0x0000ce10


	//   ....[101]....
        /*0518*/ 	.word	0x0000ce40


	//   ....[102]....
        /*051c*/ 	.word	0x0000ce70


	//   ....[103]....
        /*0520*/ 	.word	0x0000cf00


	//   ....[104]....
        /*0524*/ 	.word	0x0000cf30


	//   ....[105]....
        /*0528*/ 	.word	0x0000cf40


	//   ....[106]....
        /*052c*/ 	.word	0x0000cfa0


	//   ....[107]....
        /*0530*/ 	.word	0x0000d4d0


	//   ....[108]....
        /*0534*/ 	.word	0x0000d530


	//   ....[109]....
        /*0538*/ 	.word	0x0000d580


	//   ....[110]....
        /*053c*/ 	.word	0x0000d5d0


	//   ....[111]....
        /*0540*/ 	.word	0x0000d620


	//   ....[112]....
        /*0544*/ 	.word	0x0000d690


	//   ....[113]....
        /*0548*/ 	.word	0x0000d6e0


	//   ....[114]....
        /*054c*/ 	.word	0x0000d740


	//   ....[115]....
        /*0550*/ 	.word	0x0000d7b0


	//   ....[116]....
        /*0554*/ 	.word	0x0000d810


	//   ....[117]....
        /*0558*/ 	.word	0x0000d880


	//   ....[118]....
        /*055c*/ 	.word	0x0000d8f0


	//   ....[119]....
        /*0560*/ 	.word	0x0000d960


	//   ....[120]....
        /*0564*/ 	.word	0x0000d9c0


	//   ....[121]....
        /*0568*/ 	.word	0x0000da30


	//   ....[122]....
        /*056c*/ 	.word	0x0000daa0


	//   ....[123]....
        /*0570*/ 	.word	0x0000db10


	//   ....[124]....
        /*0574*/ 	.word	0x0000db70


	//   ....[125]....
        /*0578*/ 	.word	0x0000dbe0


	//   ....[126]....
        /*057c*/ 	.word	0x0000dc50


	//   ....[127]....
        /*0580*/ 	.word	0x0000dd90


	//   ....[128]....
        /*0584*/ 	.word	0x0000ddf0


	//   ....[129]....
        /*0588*/ 	.word	0x0000de60


	//   ....[130]....
        /*058c*/ 	.word	0x0000ded0


	//   ....[131]....
        /*0590*/ 	.word	0x0000e010


	//   ....[132]....
        /*0594*/ 	.word	0x0000e070


	//   ....[133]....
        /*0598*/ 	.word	0x0000e0d0


	//   ....[134]....
        /*059c*/ 	.word	0x0000e140


	//   ....[135]....
        /*05a0*/ 	.word	0x0000e1b0


	//   ....[136]....
        /*05a4*/ 	.word	0x0000e2f0


	//   ....[137]....
        /*05a8*/ 	.word	0x0000e350


	//   ....[138]....
        /*05ac*/ 	.word	0x0000e3c0


	//   ....[139]....
        /*05b0*/ 	.word	0x0000e430


	//   ....[140]....
        /*05b4*/ 	.word	0x0000e580


	//   ....[141]....
        /*05b8*/ 	.word	0x0000e5e0


	//   ....[142]....
        /*05bc*/ 	.word	0x0000e640


	//   ....[143]....
        /*05c0*/ 	.word	0x0000e6b0


	//   ....[144]....
        /*05c4*/ 	.word	0x0000e720


	//   ....[145]....
        /*05c8*/ 	.word	0x0000e870


	//   ....[146]....
        /*05cc*/ 	.word	0x0000e8d0


	//   ....[147]....
        /*05d0*/ 	.word	0x0000e930


	//   ....[148]....
        /*05d4*/ 	.word	0x0000e990


	//   ....[149]....
        /*05d8*/ 	.word	0x0000e9e0


	//   ....[150]....
        /*05dc*/ 	.word	0x0000ea30


	//   ....[151]....
        /*05e0*/ 	.word	0x0000eaa0


	//   ....[152]....
        /*05e4*/ 	.word	0x0000eb10


	//   ....[153]....
        /*05e8*/ 	.word	0x0000eb80


	//   ....[154]....
        /*05ec*/ 	.word	0x0000ebe0


	//   ....[155]....
        /*05f0*/ 	.word	0x0000ec50


	//   ....[156]....
        /*05f4*/ 	.word	0x0000ecc0


	//   ....[157]....
        /*05f8*/ 	.word	0x0000ed30


	//   ....[158]....
        /*05fc*/ 	.word	0x0000ed90


	//   ....[159]....
        /*0600*/ 	.word	0x0000ee00


	//   ....[160]....
        /*0604*/ 	.word	0x0000ee70


	//   ....[161]....
        /*0608*/ 	.word	0x0000eee0


	//   ....[162]....
        /*060c*/ 	.word	0x0000ef40


	//   ....[163]....
        /*0610*/ 	.word	0x0000efb0


	//   ....[164]....
        /*0614*/ 	.word	0x0000f020


	//   ....[165]....
        /*0618*/ 	.word	0x0000f090


	//   ....[166]....
        /*061c*/ 	.word	0x0000f0f0


	//   ....[167]....
        /*0620*/ 	.word	0x0000f160


	//   ....[168]....
        /*0624*/ 	.word	0x0000f1d0


	//   ....[169]....
        /*0628*/ 	.word	0x0000f240


	//   ....[170]....
        /*062c*/ 	.word	0x0000f2a0


	//   ....[171]....
        /*0630*/ 	.word	0x0000f310


	//   ....[172]....
        /*0634*/ 	.word	0x0000f380


	//   ....[173]....
        /*0638*/ 	.word	0x0000f3d0


	//   ....[174]....
        /*063c*/ 	.word	0x0000f410


	//   ....[175]....
        /*0640*/ 	.word	0x0000f460


	//   ....[176]....
        /*0644*/ 	.word	0x0000f4b0


	//   ....[177]....
        /*0648*/ 	.word	0x0000f500


	//   ....[178]....
        /*064c*/ 	.word	0x0000f570


	//   ....[179]....
        /*0650*/ 	.word	0x0000f5c0


	//   ....[180]....
        /*0654*/ 	.word	0x0000f610


	//   ....[181]....
        /*0658*/ 	.word	0x0000f660


	//   ....[182]....
        /*065c*/ 	.word	0x0000f6b0


	//   ....[183]....
        /*0660*/ 	.word	0x0000f700


	//   ....[184]....
        /*0664*/ 	.word	0x0000f770


	//   ....[185]....
        /*0668*/ 	.word	0x0000f7c0


	//   ....[186]....
        /*066c*/ 	.word	0x0000f820


	//   ....[187]....
        /*0670*/ 	.word	0x0000f880


	//   ....[188]....
        /*0674*/ 	.word	0x0000f8f0


	//----- nvinfo : EIATTR_EXIT_INSTR_OFFSETS
	.align		4
.L_428:
        /*0678*/ 	.byte	0x04, 0x1c
        /*067a*/ 	.short	(.L_430 - .L_429)


	//   ....[0]....
.L_429:
        /*067c*/ 	.word	0x00000b40


	//   ....[1]....
        /*0680*/ 	.word	0x0000d490


	//----- nvinfo : EIATTR_MAX_THREADS
	.align		4
.L_430:
        /*0684*/ 	.byte	0x04, 0x05
        /*0686*/ 	.short	(.L_432 - .L_431)
.L_431:
        /*0688*/ 	.word	0x00000100
        /*068c*/ 	.word	0x00000001
        /*0690*/ 	.word	0x00000001


	//----- nvinfo : EIATTR_CRS_STACK_SIZE
	.align		4
.L_432:
        /*0694*/ 	.byte	0x04, 0x1e
        /*0696*/ 	.short	(.L_434 - .L_433)
.L_433:
        /*0698*/ 	.word	0x00000000
.L_434:


//--------------------- .nv.info._ZN7cutlass13device_kernelIN5flash19enable_sm80_to_sm89INS1_16FlashAttnFwdSm80INS1_25CollectiveMainloopFwdSm80ILi8ELi2ELb0EN4cute5tupleIJNS5_1CILi128EEENS7_ILi64EEENS7_ILi192EEEEEELi192ENS_10bfloat16_tEfNS_4arch4Sm80ELb0ELb0ELb0ELb1ELb1ELb1ELb1ELb1EEENS1_21CollectiveEpilogueFwdINS6_IJS8_SA_S9_EEENS6_IJNS7_ILi1EEESI_SI_EEESC_SE_Li256ELb1ELb1ELb1ELb0EEENS1_36VarlenDynamicPersistentTileSchedulerILi128ELi64ELi256ELi256ELb1ELb1ELb0ELb0ELb1ELb1EEEEEEEEEvNT_6ParamsE --------------------------
	.section	.nv.info._ZN7cutlass13device_kernelIN5flash19enable_sm80_to_sm89INS1_16FlashAttnFwdSm80INS1_25CollectiveMainloopFwdSm80ILi8ELi2ELb0EN4cute5tupleIJNS5_1CILi128EEENS7_ILi64EEENS7_ILi192EEEEEELi192ENS_10bfloat16_tEfNS_4arch4Sm80ELb0ELb0ELb0ELb1ELb1ELb1ELb1ELb1EEENS1_21CollectiveEpilogueFwdINS6_IJS8_SA_S9_EEENS6_IJNS7_ILi1EEESI_SI_EEESC_SE_Li256ELb1ELb1ELb1ELb0EEENS1_36VarlenDynamicPersistentTileSchedulerILi128ELi64ELi256ELi256ELb1ELb1ELb0ELb0ELb1ELb1EEEEEEEEEvNT_6ParamsE,"",@"SHT_CUDA_INFO"
	.sectionflags	@""
	.align	4


	//----- nvinfo : EIATTR_CUDA_API_VERSION
	.align		4
        /*0000*/ 	.byte	0x04, 0x37
        /*0002*/ 	.short	(.L_436 - .L_435)
.L_435:
        /*0004*/ 	.word	0x00000082


	//----- nvinfo : EIATTR_SW2861232_WAR
	.align		4
.L_436:
        /*0008*/ 	.byte	0x01, 0x35
	.zero		2


	//----- nvinfo : EIATTR_PARAM_CBANK
	.align		4
        /*000c*/ 	.byte	0x04, 0x0a
        /*000e*/ 	.short	(.L_438 - .L_437)
	.align		4
.L_437:
        /*0010*/ 	.word	index@(.nv.constant0._ZN7cutlass13device_kernelIN5flash19enable_sm80_to_sm89INS1_16FlashAttnFwdSm80INS1_25CollectiveMainloopFwdSm80ILi8ELi2ELb0EN4cute5tupleIJNS5_1CILi128EEENS7_ILi64EEENS7_ILi192EEEEEELi192ENS_10bfloat16_tEfNS_4arch4Sm80ELb0ELb0ELb0ELb1ELb1ELb1ELb1ELb1EEENS1_21CollectiveEpilogueFwdINS6_IJS8_SA_S9_EEENS6_IJNS7_ILi1EEESI_SI_EEESC_SE_Li256ELb1ELb1ELb1ELb0EEENS1_36VarlenDynamicPersistentTileSchedulerILi128ELi64ELi256ELi256ELb1ELb1ELb0ELb0ELb1ELb1EEEEEEEEEvNT_6ParamsE)
        /*0014*/ 	.short	0x0160
        /*0016*/ 	.short	0x0438


	//----- nvinfo : EIATTR_CBANK_PARAM_SIZE
	.align		4
.L_438:
        /*0018*/ 	.byte	0x03, 0x19
        /*001a*/ 	.short	0x0438


	//----- nvinfo : EIATTR_KPARAM_INFO
	.align		4
        /*001c*/ 	.byte	0x04, 0x17
        /*001e*/ 	.short	(.L_440 - .L_439)
.L_439:
        /*0020*/ 	.word	0x00000000
        /*0024*/ 	.short	0x0000
        /*0026*/ 	.short	0x0000
        /*0028*/ 	.byte	0x00, 0xf0, 0xe1, 0x10


	//----- nvinfo : EIATTR_MAXREG_COUNT
	.align		4
.L_440:
        /*002c*/ 	.byte	0x03, 0x1b
        /*002e*/ 	.short	0x00ff


	//----- nvinfo : EIATTR_NUM_BARRIERS
	.align		4
        /*0030*/ 	.byte	0x02, 0x4c
        /*0032*/ 	.byte	0x06
	.zero		1


	//----- nvinfo : EIATTR_ANNOTATIONS
	.align		4
        /*0034*/ 	.byte	0x04, 0x55
        /*0036*/ 	.short	(.L_442 - .L_441)


	//   ....[0]....
.L_441:
        /* <DEDUP_REMOVED lines=21> */


	//----- nvinfo : EIATTR_MERCURY_ISA_VERSION
	.align		4
.L_442:
        /*0178*/ 	.byte	0x03, 0x5f
        /*017a*/ 	.short	0x0000


	//----- nvinfo : EIATTR_INT_WARP_WIDE_INSTR_OFFSETS
	.align		4
        /*017c*/ 	.byte	0x04, 0x31
        /*017e*/ 	.short	(.L_444 - .L_443)


	//   ....[0]....
.L_443:
        /*0180*/ 	.word	0x00014be0


	//   ....[1]....
        /*0184*/ 	.word	0x00014c60


	//----- nvinfo : EIATTR_COOP_GROUP_MASK_REGIDS
	.align		4
.L_444:
        /*0188*/ 	.byte	0x04, 0x29
        /*018a*/ 	.short	(.L_446 - .L_445)


	//   ....[0]....
.L_445:
        /*018c*/ 	.word	0xffffffff


	//   ....[1]....
        /*0190*/ 	.word	0xffffffff


	//   ....[2]....
        /*0194*/ 	.word	0xffffffff


	//   ....[3]....
        /*0198*/ 	.word	0xffffffff


	//   ....[4]....
        /*019c*/ 	.word	0xffffffff


	//   ....[5]....
        /*01a0*/ 	.word	0xffffffff


	//   ....[6]....
        /*01a4*/ 	.word	0xffffffff


	//   ....[7]....
        /*01a8*/ 	.word	0xffffffff


	//   ....[8]....
        /*01ac*/ 	.word	0xffffffff


	//   ....[9]....
        /*01b0*/ 	.word	0xffffffff


	//   ....[10]....
        /*01b4*/ 	.word	0xffffffff


	//   ....[11]....
        /*01b8*/ 	.word	0xffffffff


	//   ....[12]....
        /*01bc*/ 	.word	0xffffffff


	//   ....[13]....
        /*01c0*/ 	.word	0xffffffff


	//   ....[14]....
        /*01c4*/ 	.word	0xffffffff


	//   ....[15]....
        /*01c8*/ 	.word	0xffffffff


	//   ....[16]....
        /*01cc*/ 	.word	0xffffffff


	//   ....[17]....
        /*01d0*/ 	.word	0xffffffff


	//   ....[18]....
        /*01d4*/ 	.word	0xffffffff


	//   ....[19]....
        /*01d8*/ 	.word	0xffffffff


	//   ....[20]....
        /*01dc*/ 	.word	0xffffffff


	//   ....[21]....
        /*01e0*/ 	.word	0xffffffff


	//   ....[22]....
        /*01e4*/ 	.word	0xffffffff


	//   ....[23]....
        /*01e8*/ 	.word	0xffffffff


	//   ....[24]....
        /*01ec*/ 	.word	0xffffffff


	//   ....[25]....
        /*01f0*/ 	.word	0xffffffff


	//   ....[26]....
        /*01f4*/ 	.word	0xffffffff


	//   ....[27]....
        /*01f8*/ 	.word	0xffffffff


	//   ....[28]....
        /*01fc*/ 	.word	0xffffffff


	//   ....[29]....
        /*0200*/ 	.word	0xffffffff


	//   ....[30]....
        /*0204*/ 	.word	0xffffffff


	//   ....[31]....
        /*0208*/ 	.word	0xffffffff


	//   ....[32]....
        /*020c*/ 	.word	0xffffffff


	//   ....[33]....
        /*0210*/ 	.word	0xffffffff


	//   ....[34]....
        /*0214*/ 	.word	0xffffffff


	//   ....[35]....
        /*0218*/ 	.word	0xffffffff


	//   ....[36]....
        /*021c*/ 	.word	0xffffffff


	//   ....[37]....
        /*0220*/ 	.word	0xffffffff


	//   ....[38]....
        /*0224*/ 	.word	0xffffffff


	//   ....[39]....
        /*0228*/ 	.word	0xffffffff


	//   ....[40]....
        /*022c*/ 	.word	0xffffffff


	//   ....[41]....
        /*0230*/ 	.word	0xffffffff


	//   ....[42]....
        /*0234*/ 	.word	0xffffffff


	//   ....[43]....
        /*0238*/ 	.word	0xffffffff


	//   ....[44]....
        /*023c*/ 	.word	0xffffffff


	//   ....[45]....
        /*0240*/ 	.word	0xffffffff


	//   ....[46]....
        /*0244*/ 	.word	0xffffffff


	//   ....[47]....
        /*0248*/ 	.word	0xffffffff


	//   ....[48]....
        /*024c*/ 	.word	0xffffffff


	//   ....[49]....
        /*0250*/ 	.word	0xffffffff


	//   ....[50]....
        /*0254*/ 	.word	0xffffffff


	//   ....[51]....
        /*0258*/ 	.word	0xffffffff


	//   ....[52]....
        /*025c*/ 	.word	0xffffffff


	//   ....[53]....
        /*0260*/ 	.word	0xffffffff


	//   ....[54]....
        /*0264*/ 	.word	0xffffffff


	//   ....[55]....
        /*0268*/ 	.word	0xffffffff


	//   ....[56]....
        /*026c*/ 	.word	0xffffffff


	//   ....[57]....
        /*0270*/ 	.word	0xffffffff


	//   ....[58]....
        /*0274*/ 	.word	0xffffffff


	//   ....[59]....
        /*0278*/ 	.word	0xffffffff


	//   ....[60]....
        /*027c*/ 	.word	0xffffffff


	//   ....[61]....
        /*0280*/ 	.word	0xffffffff


	//   ....[62]....
        /*0284*/ 	.word	0xffffffff


	//   ....[63]....
        /*0288*/ 	.word	0xffffffff


	//   ....[64]....
        /*028c*/ 	.word	0xffffffff


	//   ....[65]....
        /*0290*/ 	.word	0xffffffff


	//   ....[66]....
        /*0294*/ 	.word	0xffffffff


	//   ....[67]....
        /*0298*/ 	.word	0xffffffff


	//   ....[68]....
        /*029c*/ 	.word	0xffffffff


	//   ....[69]....
        /*02a0*/ 	.word	0xffffffff


	//   ....[70]....
        /*02a4*/ 	.word	0xffffffff


	//   ....[71]....
        /*02a8*/ 	.word	0xffffffff


	//   ....[72]....
        /*02ac*/ 	.word	0xffffffff


	//   ....[73]....
        /*02b0*/ 	.word	0xffffffff


	//   ....[74]....
        /*02b4*/ 	.word	0xffffffff


	//   ....[75]....
        /*02b8*/ 	.word	0xffffffff


	//   ....[76]....
        /*02bc*/ 	.word	0xffffffff


	//   ....[77]....
        /*02c0*/ 	.word	0xffffffff


	//   ....[78]....
        /*02c4*/ 	.word	0xffffffff


	//   ....[79]....
        /*02c8*/ 	.word	0xffffffff


	//   ....[80]....
        /*02cc*/ 	.word	0xffffffff


	//   ....[81]....
        /*02d0*/ 	.word	0xffffffff


	//   ....[82]....
        /*02d4*/ 	.word	0xffffffff


	//   ....[83]....
        /*02d8*/ 	.word	0xffffffff


	//   ....[84]....
        /*02dc*/ 	.word	0xffffffff


	//   ....[85]....
        /*02e0*/ 	.word	0xffffffff


	//   ....[86]....
        /*02e4*/ 	.word	0xffffffff


	//   ....[87]....
        /*02e8*/ 	.word	0xffffffff


	//   ....[88]....
        /*02ec*/ 	.word	0xffffffff


	//   ....[89]....
        /*02f0*/ 	.word	0xffffffff


	//   ....[90]....
        /*02f4*/ 	.word	0xffffffff


	//   ....[91]....
        /*02f8*/ 	.word	0xffffffff


	//   ....[92]....
        /*02fc*/ 	.word	0xffffffff


	//   ....[93]....
        /*0300*/ 	.word	0xffffffff


	//   ....[94]....
        /*0304*/ 	.word	0xffffffff


	//   ....[95]....
        /*0308*/ 	.word	0xffffffff


	//   ....[96]....
        /*030c*/ 	.word	0xffffffff


	//   ....[97]....
        /*0310*/ 	.word	0xffffffff


	//   ....[98]....
        /*0314*/ 	.word	0xffffffff


	//   ....[99]....
        /*0318*/ 	.word	0xffffffff


	//   ....[100]....
        /*031c*/ 	.word	0xffffffff


	//   ....[101]....
        /*0320*/ 	.word	0xffffffff


	//   ....[102]....
        /*0324*/ 	.word	0xffffffff


	//   ....[103]....
        /*0328*/ 	.word	0xffffffff


	//   ....[104]....
        /*032c*/ 	.word	0xffffffff


	//   ....[105]....
        /*0330*/ 	.word	0xffffffff


	//   ....[106]....
        /*0334*/ 	.word	0xffffffff


	//   ....[107]....
        /*0338*/ 	.word	0xffffffff


	//   ....[108]....
        /*033c*/ 	.word	0xffffffff


	//   ....[109]....
        /*0340*/ 	.word	0xffffffff


	//   ....[110]....
        /*0344*/ 	.word	0xffffffff


	//   ....[111]....
        /*0348*/ 	.word	0xffffffff


	//   ....[112]....
        /*034c*/ 	.word	0xffffffff


	//   ....[113]....
        /*0350*/ 	.word	0xffffffff


	//   ....[114]....
        /*0354*/ 	.word	0xffffffff


	//   ....[115]....
        /*0358*/ 	.word	0xffffffff


	//   ....[116]....
        /*035c*/ 	.word	0xffffffff


	//   ....[117]....
        /*0360*/ 	.word	0xffffffff


	//   ....[118]....
        /*0364*/ 	.word	0xffffffff


	//   ....[119]....
        /*0368*/ 	.word	0xffffffff


	//   ....[120]....
        /*036c*/ 	.word	0xffffffff


	//   ....[121]....
        /*0370*/ 	.word	0xffffffff


	//   ....[122]....
        /*0374*/ 	.word	0xffffffff


	//   ....[123]....
        /*0378*/ 	.word	0xffffffff


	//   ....[124]....
        /*037c*/ 	.word	0xffffffff


	//   ....[125]....
        /*0380*/ 	.word	0xffffffff


	//   ....[126]....
        /*0384*/ 	.word	0xffffffff


	//   ....[127]....
        /*0388*/ 	.word	0xffffffff


	//   ....[128]....
        /*038c*/ 	.word	0xffffffff


	//   ....[129]....
        /*0390*/ 	.word	0xffffffff


	//   ....[130]....
        /*0394*/ 	.word	0xffffffff


	//   ....[131]....
        /*0398*/ 	.word	0xffffffff


	//   ....[132]....
        /*039c*/ 	.word	0xffffffff


	//   ....[133]....
        /*03a0*/ 	.word	0xffffffff


	//   ....[134]....
        /*03a4*/ 	.word	0xffffffff


	//   ....[135]....
        /*03a8*/ 	.word	0xffffffff


	//   ....[136]....
        /*03ac*/ 	.word	0xffffffff


	//   ....[137]....
        /*03b0*/ 	.word	0xffffffff


	//   ....[138]....
        /*03b4*/ 	.word	0xffffffff


	//   ....[139]....
        /*03b8*/ 	.word	0xffffffff


	//   ....[140]....
        /*03bc*/ 	.word	0xffffffff


	//   ....[141]....
        /*03c0*/ 	.word	0xffffffff


	//   ....[142]....
        /*03c4*/ 	.word	0xffffffff


	//   ....[143]....
        /*03c8*/ 	.word	0xffffffff


	//   ....[144]....
        /*03cc*/ 	.word	0xffffffff


	//   ....[145]....
        /*03d0*/ 	.word	0xffffffff


	//   ....[146]....
        /*03d4*/ 	.word	0xffffffff


	//   ....[147]....
        /*03d8*/ 	.word	0xffffffff


	//   ....[148]....
        /*03dc*/ 	.word	0xffffffff


	//   ....[149]....
        /*03e0*/ 	.word	0xffffffff


	//   ....[150]....
        /*03e4*/ 	.word	0xffffffff


	//   ....[151]....
        /*03e8*/ 	.word	0xffffffff


	//   ....[152]....
        /*03ec*/ 	.word	0xffffffff


	//   ....[153]....
        /*03f0*/ 	.word	0xffffffff


	//   ....[154]....
        /*03f4*/ 	.word	0xffffffff


	//   ....[155]....
        /*03f8*/ 	.word	0xffffffff


	//   ....[156]....
        /*03fc*/ 	.word	0xffffffff


	//   ....[157]....
        /*0400*/ 	.word	0xffffffff


	//   ....[158]....
        /*0404*/ 	.word	0xffffffff


	//   ....[159]....
        /*0408*/ 	.word	0xffffffff


	//   ....[160]....
        /*040c*/ 	.word	0xffffffff


	//   ....[161]....
        /*0410*/ 	.word	0xffffffff


	//   ....[162]....
        /*0414*/ 	.word	0xffffffff


	//   ....[163]....
        /*0418*/ 	.word	0xffffffff


	//   ....[164]....
        /*041c*/ 	.word	0xffffffff


	//   ....[165]....
        /*0420*/ 	.word	0xffffffff


	//   ....[166]....
        /*0424*/ 	.word	0xffffffff


	//   ....[167]....
        /*0428*/ 	.word	0xffffffff


	//   ....[168]....
        /*042c*/ 	.word	0xffffffff


	//   ....[169]....
        /*0430*/ 	.word	0xffffffff


	//   ....[170]....
        /*0434*/ 	.word	0xffffffff


	//   ....[171]....
        /*0438*/ 	.word	0xffffffff


	//   ....[172]....
        /*043c*/ 	.word	0xffffffff


	//   ....[173]....
        /*0440*/ 	.word	0xffffffff


	//   ....[174]....
        /*0444*/ 	.word	0xffffffff


	//   ....[175]....
        /*0448*/ 	.word	0xffffffff


	//   ....[176]....
        /*044c*/ 	.word	0xffffffff


	//   ....[177]....
        /*0450*/ 	.word	0xffffffff


	//   ....[178]....
        /*0454*/ 	.word	0xffffffff


	//   ....[179]....
        /*0458*/ 	.word	0xffffffff


	//   ....[180]....
        /*045c*/ 	.word	0xffffffff


	//   ....[181]....
        /*0460*/ 	.word	0xffffffff


	//   ....[182]....
        /*0464*/ 	.word	0xffffffff


	//   ....[183]....
        /*0468*/ 	.word	0xffffffff


	//   ....[184]....
        /*046c*/ 	.word	0xffffffff


	//   ....[185]....
        /*0470*/ 	.word	0xffffffff


	//   ....[186]....
        /*0474*/ 	.word	0xffffffff


	//   ....[187]....
        /*0478*/ 	.word	0xffffffff


	//   ....[188]....
        /*047c*/ 	.word	0xffffffff


	//   ....[189]....
        /*0480*/ 	.word	0xffffffff


	//   ....[190]....
        /*0484*/ 	.word	0xffffffff


	//   ....[191]....
        /*0488*/ 	.word	0xffffffff


	//   ....[192]....
        /*048c*/ 	.word	0xffffffff


	//   ....[193]....
        /*0490*/ 	.word	0xffffffff


	//   ....[194]....
        /*0494*/ 	.word	0xffffffff


	//   ....[195]....
        /*0498*/ 	.word	0xffffffff


	//   ....[196]....
        /*049c*/ 	.word	0xffffffff


	//   ....[197]....
        /*04a0*/ 	.word	0xffffffff


	//   ....[198]....
        /*04a4*/ 	.word	0xffffffff


	//   ....[199]....
        /*04a8*/ 	.word	0xffffffff


	//   ....[200]....
        /*04ac*/ 	.word	0xffffffff


	//   ....[201]....
        /*04b0*/ 	.word	0xffffffff


	//   ....[202]....
        /*04b4*/ 	.word	0xffffffff


	//   ....[203]....
        /*04b8*/ 	.word	0xffffffff


	//   ....[204]....
        /*04bc*/ 	.word	0xffffffff


	//   ....[205]....
        /*04c0*/ 	.word	0xffffffff


	//   ....[206]....
        /*04c4*/ 	.word	0xffffffff


	//   ....[207]....
        /*04c8*/ 	.word	0xffffffff


	//   ....[208]....
        /*04cc*/ 	.word	0xffffffff


	//   ....[209]....
        /*04d0*/ 	.word	0xffffffff


	//   ....[210]....
        /*04d4*/ 	.word	0xffffffff


	//   ....[211]....
        /*04d8*/ 	.word	0xffffffff


	//----- nvinfo : EIATTR_COOP_GROUP_INSTR_OFFSETS
	.align		4
.L_446:
        /*04dc*/ 	.byte	0x04, 0x28
        /*04de*/ 	.short	(.L_448 - .L_447)


	//   ....[0]....
.L_447:
        /*04e0*/ 	.word	0x00000050


	//   ....[1]....
        /*04e4*/ 	.word	0x000001e0


	//   ....[2]....
        /*04e8*/ 	.word	0x00000210


	//   ....[3]....
        /*04ec*/ 	.word	0x00000240


	//   ....[4]....
        /*04f0*/ 	.word	0x00000270


	//   ....[5]....
        /*04f4*/ 	.word	0x000002a0


	//   ....[6]....
        /*04f8*/ 	.word	0x000002d0


	//   ....[7]....
        /*04fc*/ 	.word	0x00000440


	//   ....[8]....
        /*0500*/ 	.word	0x00000480


	//   ....[9]....
        /*0504*/ 	.word	0x000004b0


	//   ....[10]....
        /*0508*/ 	.word	0x000004e0


	//   ....[11]....
        /*050c*/ 	.word	0x00000510


	//   ....[12]....
        /*0510*/ 	.word	0x00000540


	//   ....[13]....
        /*0514*/ 	.word	0x000005d0


	//   ....[14]....
        /*0518*/ 	.word	0x00000600


	//   ....[15]....
        /*051c*/ 	.word	0x00000620


	//   ....[16]....
        /*0520*/ 	.word	0x00000680


	//   ....[17]....
        /*0524*/ 	.word	0x000037b0


	//   ....[18]....
        /*0528*/ 	.word	0x000037c0


	//   ....[19]....
        /*052c*/ 	.word	0x00005330


	//   ....[20]....
        /*0530*/ 	.word	0x00005340


	//   ....[21]....
        /*0534*/ 	.word	0x00006e30


	//   ....[22]....
        /*0538*/ 	.word	0x00006e40


	//   ....[23]....
        /*053c*/ 	.word	0x00007330


	//   ....[24]....
        /*0540*/ 	.word	0x00007340


	//   ....[25]....
        /*0544*/ 	.word	0x00008030


	//   ....[26]....
        /*0548*/ 	.word	0x00008050


	//   ....[27]....
        /*054c*/ 	.word	0x00008180


	//   ....[28]....
        /*0550*/ 	.word	0x00008190


	//   ....[29]....
        /*0554*/ 	.word	0x000082c0


	//   ....[30]....
        /*0558*/ 	.word	0x000082e0


	//   ....[31]....
        /*055c*/ 	.word	0x00008410


	//   ....[32]....
        /*0560*/ 	.word	0x00008420


	//   ....[33]....
        /*0564*/ 	.word	0x00008940


	//   ....[34]....
        /*0568*/ 	.word	0x00008960


	//   ....[35]....
        /*056c*/ 	.word	0x00008980


	//   ....[36]....
        /*0570*/ 	.word	0x00008990


	//   ....[37]....
        /*0574*/ 	.word	0x00008a80


	//   ....[38]....
        /*0578*/ 	.word	0x00008ab0


	//   ....[39]....
        /*057c*/ 	.word	0x00008ad0


	//   ....[40]....
        /*0580*/ 	.word	0x00008be0


	//   ....[41]....
        /*0584*/ 	.word	0x00008f50


	//   ....[42]....
        /*0588*/ 	.word	0x00008f70


	//   ....[43]....
        /*058c*/ 	.word	0x00009050


	//   ....[44]....
        /*0590*/ 	.word	0x00009090


	//   ....[45]....
        /*0594*/ 	.word	0x00009390


	//   ....[46]....
        /*0598*/ 	.word	0x000093b0


	//   ....[47]....
        /*059c*/ 	.word	0x000093c0


	//   ....[48]....
        /*05a0*/ 	.word	0x000093d0


	//   ....[49]....
        /*05a4*/ 	.word	0x0000be20


	//   ....[50]....
        /*05a8*/ 	.word	0x0000be40


	//   ....[51]....
        /*05ac*/ 	.word	0x0000be60


	//   ....[52]....
        /*05b0*/ 	.word	0x0000be70


	//   ....[53]....
        /*05b4*/ 	.word	0x0000ecc0


	//   ....[54]....
        /*05b8*/ 	.word	0x0000ece0


	//   ....[55]....
        /*05bc*/ 	.word	0x0000ed70


	//   ....[56]....
        /*05c0*/ 	.word	0x0000edd0


	//   ....[57]....
        /*05c4*/ 	.word	0x0000fe20


	//   ....[58]....
        /*05c8*/ 	.word	0x0000feb0


	//   ....[59]....
        /*05cc*/ 	.word	0x0000fec0


	//   ....[60]....
        /*05d0*/ 	.word	0x0000fef0


	//   ....[61]....
        /*05d4*/ 	.word	0x00011200


	//   ....[62]....
        /*05d8*/ 	.word	0x00011220


	//   ....[63]....
        /*05dc*/ 	.word	0x00011310


	//   ....[64]....
        /*05e0*/ 	.word	0x00011330


	//   ....[65]....
        /*05e4*/ 	.word	0x000117c0


	//   ....[66]....
        /*05e8*/ 	.word	0x000117e0


	//   ....[67]....
        /*05ec*/ 	.word	0x000118e0


	//   ....[68]....
        /*05f0*/ 	.word	0x00011920


	//   ....[69]....
        /*05f4*/ 	.word	0x00012680


	//   ....[70]....
        /*05f8*/ 	.word	0x000126b0


	//   ....[71]....
        /*05fc*/ 	.word	0x00012950


	//   ....[72]....
        /*0600*/ 	.word	0x00012a80


	//   ....[73]....
        /*0604*/ 	.word	0x00014050


	//   ....[74]....
        /*0608*/ 	.word	0x00014070


	//   ....[75]....
        /*060c*/ 	.word	0x00014180


	//   ....[76]....
        /*0610*/ 	.word	0x000141b0


	//   ....[77]....
        /*0614*/ 	.word	0x000143d0


	//   ....[78]....
        /*0618*/ 	.word	0x00014400


	//   ....[79]....
        /*061c*/ 	.word	0x00014410


	//   ....[80]....
        /*0620*/ 	.word	0x00014440


	//   ....[81]....
        /*0624*/ 	.word	0x00015930


	//   ....[82]....
        /*0628*/ 	.word	0x00015940


	//   ....[83]....
        /*062c*/ 	.word	0x00015960


	//   ....[84]....
        /*0630*/ 	.word	0x00015980


	//   ....[85]....
        /*0634*/ 	.word	0x00015d00


	//   ....[86]....
        /*0638*/ 	.word	0x00015d20


	//   ....[87]....
        /*063c*/ 	.word	0x00015e40


	//   ....[88]....
        /*0640*/ 	.word	0x00015e50


	//   ....[89]....
        /*0644*/ 	.word	0x00015f80


	//   ....[90]....
        /*0648*/ 	.word	0x00015fa0


	//   ....[91]....
        /*064c*/ 	.word	0x000160d0


	//   ....[92]....
        /*0650*/ 	.word	0x000160e0


	//   ....[93]....
        /*0654*/ 	.word	0x00016400


	//   ....[94]....
        /*0658*/ 	.word	0x00016420


	//   ....[95]....
        /*065c*/ 	.word	0x00016eb0


	//   ....[96]....
        /*0660*/ 	.word	0x00016ec0


	//   ....[97]....
        /*0664*/ 	.word	0x000180d0


	//   ....[98]....
        /*0668*/ 	.word	0x000180f0


	//   ....[99]....
        /*066c*/ 	.word	0x00018220


	//   ....[100]....
        /*0670*/ 	.word	0x00018230


	//   ....[101]....
        /*0674*/ 	.word	0x00018360


	//   ....[102]....
        /*0678*/ 	.word	0x00018380


	//   ....[103]....
        /*067c*/ 	.word	0x000184b0


	//   ....[104]....
        /*0680*/ 	.word	0x000184c0


	//   ....[105]....
        /*0684*/ 	.word	0x00018680


	//   ....[106]....
        /*0688*/ 	.word	0x000186a0


	//   ....[107]....
        /*068c*/ 	.word	0x000187c0


	//   ....[108]....
        /*0690*/ 	.word	0x00018800


	//   ....[109]....
        /*0694*/ 	.word	0x00018830


	//   ....[110]....
        /*0698*/ 	.word	0x00018860


	//   ....[111]....
        /*069c*/ 	.word	0x00018890


	//   ....[112]....
        /*06a0*/ 	.word	0x000188c0


	//   ....[113]....
        /*06a4*/ 	.word	0x00018a20


	//   ....[114]....
        /*06a8*/ 	.word	0x00018a60


	//   ....[115]....
        /*06ac*/ 	.word	0x00018a90


	//   ....[116]....
        /*06b0*/ 	.word	0x00018ac0


	//   ....[117]....
        /*06b4*/ 	.word	0x00018af0


	//   ....[118]....
        /*06b8*/ 	.word	0x00018b20


	//   ....[119]....
        /*06bc*/ 	.word	0x00018bb0


	//   ....[120]....
        /*06c0*/ 	.word	0x00018be0


	//   ....[121]....
        /*06c4*/ 	.word	0x00018bf0


	//   ....[122]....
        /*06c8*/ 	.word	0x00018c50


	//   ....[123]....
        /*06cc*/ 	.word	0x00019190


	//   ....[124]....
        /*06d0*/ 	.word	0x000191f0


	//   ....[125]....
        /*06d4*/ 	.word	0x00019240


	//   ....[126]....
        /*06d8*/ 	.word	0x00019290


	//   ....[127]....
        /*06dc*/ 	.word	0x000192e0


	//   ....[128]....
        /*06e0*/ 	.word	0x00019350


	//   ....[129]....
        /*06e4*/ 	.word	0x000193a0


	//   ....[130]....
        /*06e8*/ 	.word	0x00019400


	//   ....[131]....
        /*06ec*/ 	.word	0x00019470


	//   ....[132]....
        /*06f0*/ 	.word	0x000194d0


	//   ....[133]....
        /*06f4*/ 	.word	0x00019540


	//   ....[134]....
        /*06f8*/ 	.word	0x000195b0


	//   ....[135]....
        /*06fc*/ 	.word	0x00019620


	//   ....[136]....
        /*0700*/ 	.word	0x00019680


	//   ....[137]....
        /*0704*/ 	.word	0x000196f0


	//   ....[138]....
        /*0708*/ 	.word	0x00019760


	//   ....[139]....
        /*070c*/ 	.word	0x000197d0


	//   ....[140]....
        /*0710*/ 	.word	0x00019830


	//   ....[141]....
        /*0714*/ 	.word	0x000198a0


	//   ....[142]....
        /*0718*/ 	.word	0x00019910


	//   ....[143]....
        /*071c*/ 	.word	0x00019a80


	//   ....[144]....
        /*0720*/ 	.word	0x00019ae0


	//   ....[145]....
        /*0724*/ 	.word	0x00019b50


	//   ....[146]....
        /*0728*/ 	.word	0x00019bc0


	//   ....[147]....
        /*072c*/ 	.word	0x00019c30


	//   ....[148]....
        /*0730*/ 	.word	0x00019c90


	//   ....[149]....
        /*0734*/ 	.word	0x00019d00


	//   ....[150]....
        /*0738*/ 	.word	0x00019d70


	//   ....[151]....
        /*073c*/ 	.word	0x00019de0


	//   ....[152]....
        /*0740*/ 	.word	0x00019e40


	//   ....[153]....
        /*0744*/ 	.word	0x00019eb0


	//   ....[154]....
        /*0748*/ 	.word	0x00019f20


	//   ....[155]....
        /*074c*/ 	.word	0x0001a090


	//   ....[156]....
        /*0750*/ 	.word	0x0001a0f0


	//   ....[157]....
        /*0754*/ 	.word	0x0001a160


	//   ....[158]....
        /*0758*/ 	.word	0x0001a1d0


	//   ....[159]....
        /*075c*/ 	.word	0x0001a340


	//   ....[160]....
        /*0760*/ 	.word	0x0001a3a0


	//   ....[161]....
        /*0764*/ 	.word	0x0001a410


	//   ....[162]....
        /*0768*/ 	.word	0x0001a480


	//   ....[163]....
        /*076c*/ 	.word	0x0001a600


	//   ....[164]....
        /*0770*/ 	.word	0x0001a660


	//   ....[165]....
        /*0774*/ 	.word	0x0001a6c0


	//   ....[166]....
        /*0778*/ 	.word	0x0001a730


	//   ....[167]....
        /*077c*/ 	.word	0x0001a7a0


	//   ....[168]....
        /*0780*/ 	.word	0x0001a920


	//   ....[169]....
        /*0784*/ 	.word	0x0001a980


	//   ....[170]....
        /*0788*/ 	.word	0x0001a9e0


	//   ....[171]....
        /*078c*/ 	.word	0x0001aa40


	//   ....[172]....
        /*0790*/ 	.word	0x0001aa90


	//   ....[173]....
        /*0794*/ 	.word	0x0001aae0


	//   ....[174]....
        /*0798*/ 	.word	0x0001ab50


	//   ....[175]....
        /*079c*/ 	.word	0x0001abc0


	//   ....[176]....
        /*07a0*/ 	.word	0x0001ac30


	//   ....[177]....
        /*07a4*/ 	.word	0x0001ac90


	//   ....[178]....
        /*07a8*/ 	.word	0x0001ad00


	//   ....[179]....
        /*07ac*/ 	.word	0x0001ad70


	//   ....[180]....
        /*07b0*/ 	.word	0x0001ade0


	//   ....[181]....
        /*07b4*/ 	.word	0x0001ae40


	//   ....[182]....
        /*07b8*/ 	.word	0x0001aeb0


	//   ....[183]....
        /*07bc*/ 	.word	0x0001af20


	//   ....[184]....
        /*07c0*/ 	.word	0x0001af90


	//   ....[185]....
        /*07c4*/ 	.word	0x0001aff0


	//   ....[186]....
        /*07c8*/ 	.word	0x0001b060


	//   ....[187]....
        /*07cc*/ 	.word	0x0001b0d0


	//   ....[188]....
        /*07d0*/ 	.word	0x0001b140


	//   ....[189]....
        /*07d4*/ 	.word	0x0001b1a0


	//   ....[190]....
        /*07d8*/ 	.word	0x0001b210


	//   ....[191]....
        /*07dc*/ 	.word	0x0001b280


	//   ....[192]....
        /*07e0*/ 	.word	0x0001b2f0


	//   ....[193]....
        /*07e4*/ 	.word	0x0001b350


	//   ....[194]....
        /*07e8*/ 	.word	0x0001b3c0


	//   ....[195]....
        /*07ec*/ 	.word	0x0001b430


	//   ....[196]....
        /*07f0*/ 	.word	0x0001b480


	//   ....[197]....
        /*07f4*/ 	.word	0x0001b4c0


	//   ....[198]....
        /*07f8*/ 	.word	0x0001b510


	//   ....[199]....
        /*07fc*/ 	.word	0x0001b560


	//   ....[200]....
        /*0800*/ 	.word	0x0001b5b0


	//   ....[201]....
        /*0804*/ 	.word	0x0001b620


	//   ....[202]....
        /*0808*/ 	.word	0x0001b670


	//   ....[203]....
        /*080c*/ 	.word	0x0001b6c0


	//   ....[204]....
        /*0810*/ 	.word	0x0001b710


	//   ....[205]....
        /*0814*/ 	.word	0x0001b760


	//   ....[206]....
        /*0818*/ 	.word	0x0001b7b0


	//   ....[207]....
        /*081c*/ 	.word	0x0001b820


	//   ....[208]....
        /*0820*/ 	.word	0x0001b870


	//   ....[209]....
        /*0824*/ 	.word	0x0001b8d0


	//   ....[210]....
        /*0828*/ 	.word	0x0001b930


	//   ....[211]....
        /*082c*/ 	.word	0x0001b9a0


	//----- nvinfo : EIATTR_EXIT_INSTR_OFFSETS
	.align		4
.L_448:
        /*0830*/ 	.byte	0x04, 0x1c
        /*0832*/ 	.short	(.L_450 - .L_449)


	//   ....[0]....
.L_449:
        /*0834*/ 	.word	0x00000b40


	//   ....[1]....
        /*0838*/ 	.word	0x00019150


	//----- nvinfo : EIATTR_MAX_THREADS
	.align		4
.L_450:
        /*083c*/ 	.byte	0x04, 0x05
        /*083e*/ 	.short	(.L_452 - .L_451)
.L_451:
        /*0840*/ 	.word	0x00000100
        /*0844*/ 	.word	0x00000001
        /*0848*/ 	.word	0x00000001


	//----- nvinfo : EIATTR_CRS_STACK_SIZE
	.align		4
.L_452:
        /*084c*/ 	.byte	0x04, 0x1e
        /*084e*/ 	.short	(.L_454 - .L_453)
.L_453:
        /*0850*/ 	.word	0x00000000
.L_454:


//--------------------- .nv.info._ZN7cutlass13device_kernelIN5flash19enable_sm80_to_sm89INS1_16FlashAttnFwdSm80INS1_25CollectiveMainloopFwdSm80ILi8ELi2ELb0EN4cute5tupleIJNS5_1CILi128EEENS7_ILi64EEENS7_ILi192EEEEEELi192ENS_10bfloat16_tEfNS_4arch4Sm80ELb0ELb1ELb0ELb0ELb1ELb0ELb1ELb1EEENS1_21CollectiveEpilogueFwdINS6_IJS8_SA_S9_EEENS6_IJNS7_ILi1EEESI_SI_EEESC_SE_Li256ELb0ELb1ELb1ELb0EEENS1_19SingleTileSchedulerILb0ELb1ELb1ELi128EEEEEEEEEvNT_6ParamsE --------------------------
	.section	.nv.info._ZN7cutlass13device_kernelIN5flash19enable_sm80_to_sm89INS1_16FlashAttnFwdSm80INS1_25CollectiveMainloopFwdSm80ILi8ELi2ELb0EN4cute5tupleIJNS5_1CILi128EEENS7_ILi64EEENS7_ILi192EEEEEELi192ENS_10bfloat16_tEfNS_4arch4Sm80ELb0ELb1ELb0ELb0ELb1ELb0ELb1ELb1EEENS1_21CollectiveEpilogueFwdINS6_IJS8_SA_S9_EEENS6_IJNS7_ILi1EEESI_SI_EEESC_SE_Li256ELb0ELb1ELb1ELb0EEENS1_19SingleTileSchedulerILb0ELb1ELb1ELi128EEEEEEEEEvNT_6ParamsE,"",@"SHT_CUDA_INFO"
	.sectionflags	@""
	.align	4


	//----- nvinfo : EIATTR_CUDA_API_VERSION
	.align		4
        /*0000*/ 	.byte	0x04, 0x37
        /*0002*/ 	.short	(.L_456 - .L_455)
.L_455:
        /*0004*/ 	.word	0x00000082


	//----- nvinfo : EIATTR_SW2861232_WAR
	.align		4
.L_456:
        /*0008*/ 	.byte	0x01, 0x35
	.zero		2


	//----- nvinfo : EIATTR_PARAM_CBANK
	.align		4
        /*000c*/ 	.byte	0x04, 0x0a
        /*000e*/ 	.short	(.L_458 - .L_457)
	.align		4
.L_457:
        /*0010*/ 	.word	index@(.nv.constant0._ZN7cutlass13device_kernelIN5flash19enable_sm80_to_sm89INS1_16FlashAttnFwdSm80INS1_25CollectiveMainloopFwdSm80ILi8ELi2ELb0EN4cute5tupleIJNS5_1CILi128EEENS7_ILi64EEENS7_ILi192EEEEEELi192ENS_10bfloat16_tEfNS_4arch4Sm80ELb0ELb1ELb0ELb0ELb1ELb0ELb1ELb1EEENS1_21CollectiveEpilogueFwdINS6_IJS8_SA_S9_EEENS6_IJNS7_ILi1EEESI_SI_EEESC_SE_Li256ELb0ELb1ELb1ELb0EEENS1_19SingleTileSchedulerILb0ELb1ELb1ELi128EEEEEEEEEvNT_6ParamsE)
        /*0014*/ 	.short	0x0160
        /*0016*/ 	.short	0x0418


	//----- nvinfo : EIATTR_CBANK_PARAM_SIZE
	.align		4
.L_458:
        /*0018*/ 	.byte	0x03, 0x19
        /*001a*/ 	.short	0x0418


	//----- nvinfo : EIATTR_KPARAM_INFO
	.align		4
        /*001c*/ 	.byte	0x04, 0x17
        /*001e*/ 	.short	(.L_460 - .L_459)
.L_459:
        /*0020*/ 	.word	0x00000000
        /*0024*/ 	.short	0x0000
        /*0026*/ 	.short	0x0000
        /*0028*/ 	.byte	0x00, 0xf0, 0x61, 0x10


	//----- nvinfo : EIATTR_MAXREG_COUNT
	.align		4
.L_460:
        /*002c*/ 	.byte	0x03, 0x1b
        /*002e*/ 	.short	0x00ff


	//----- nvinfo : EIATTR_NUM_BARRIERS
	.align		4
        /*0030*/ 	.byte	0x02, 0x4c
        /*0032*/ 	.byte	0x02
	.zero		1


	//----- nvinfo : EIATTR_MERCURY_ISA_VERSION
	.align		4
        /*0034*/ 	.byte	0x03, 0x5f
        /*0036*/ 	.short	0x0000


	//----- nvinfo : EIATTR_COOP_GROUP_MASK_REGIDS
	.align		4
        /*0038*/ 	.byte	0x04, 0x29
        /*003a*/ 	.short	(.L_462 - .L_461)


	//   ....[0]....
.L_461:
        /*003c*/ 	.word	0xffffffff


	//   ....[1]....
        /*0040*/ 	.word	0xffffffff


	//   ....[2]....
        /*0044*/ 	.word	0xffffffff


	//   ....[3]....
        /*0048*/ 	.word	0xffffffff


	//   ....[4]....
        /*004c*/ 	.word	0xffffffff


	//   ....[5]....
        /*0050*/ 	.word	0xffffffff


	//   ....[6]....
        /*0054*/ 	.word	0xffffffff


	//   ....[7]....
        /*0058*/ 	.word	0xffffffff


	//   ....[8]....
        /*005c*/ 	.word	0xffffffff


	//   ....[9]....
        /*0060*/ 	.word	0xffffffff


	//   ....[10]....
        /*0064*/ 	.word	0xffffffff


	//   ....[11]....
        /*0068*/ 	.word	0xffffffff


	//   ....[12]....
        /*006c*/ 	.word	0xffffffff


	//   ....[13]....
        /*0070*/ 	.word	0xffffffff


	//   ....[14]....
        /*0074*/ 	.word	0xffffffff


	//   ....[15]....
        /*0078*/ 	.word	0xffffffff


	//   ....[16]....
        /*007c*/ 	.word	0xffffffff


	//   ....[17]....
        /*0080*/ 	.word	0xffffffff


	//   ....[18]....
        /*0084*/ 	.word	0xffffffff


	//   ....[19]....
        /*0088*/ 	.word	0xffffffff


	//   ....[20]....
        /*008c*/ 	.word	0xffffffff


	//   ....[21]....
        /*0090*/ 	.word	0xffffffff


	//   ....[22]....
        /*0094*/ 	.word	0xffffffff


	//   ....[23]....
        /*0098*/ 	.word	0xffffffff


	//   ....[24]....
        /*009c*/ 	.word	0xffffffff


	//   ....[25]....
        /*00a0*/ 	.word	0xffffffff


	//   ....[26]....
        /*00a4*/ 	.word	0xffffffff


	//   ....[27]....
        /*00a8*/ 	.word	0xffffffff


	//   ....[28]....
        /*00ac*/ 	.word	0xffffffff


	//   ....[29]....
        /*00b0*/ 	.word	0xffffffff


	//   ....[30]....
        /*00b4*/ 	.word	0xffffffff


	//   ....[31]....
        /*00b8*/ 	.word	0xffffffff


	//   ....[32]....
        /*00bc*/ 	.word	0xffffffff


	//   ....[33]....
        /*00c0*/ 	.word	0xffffffff


	//   ....[34]....
        /*00c4*/ 	.word	0xffffffff


	//   ....[35]....
        /*00c8*/ 	.word	0xffffffff


	//   ....[36]....
        /*00cc*/ 	.word	0xffffffff


	//   ....[37]....
        /*00d0*/ 	.word	0xffffffff


	//   ....[38]....
        /*00d4*/ 	.word	0xffffffff


	//   ....[39]....
        /*00d8*/ 	.word	0xffffffff


	//   ....[40]....
        /*00dc*/ 	.word	0xffffffff


	//   ....[41]....
        /*00e0*/ 	.word	0xffffffff


	//   ....[42]....
        /*00e4*/ 	.word	0xffffffff


	//   ....[43]....
        /*00e8*/ 	.word	0xffffffff


	//   ....[44]....
        /*00ec*/ 	.word	0xffffffff


	//   ....[45]....
        /*00f0*/ 	.word	0xffffffff


	//   ....[46]....
        /*00f4*/ 	.word	0xffffffff


	//   ....[47]....
        /*00f8*/ 	.word	0xffffffff


	//   ....[48]....
        /*00fc*/ 	.word	0xffffffff


	//   ....[49]....
        /*0100*/ 	.word	0xffffffff


	//   ....[50]....
        /*0104*/ 	.word	0xffffffff


	//   ....[51]....
        /*0108*/ 	.word	0xffffffff


	//   ....[52]....
        /*010c*/ 	.word	0xffffffff


	//   ....[53]....
        /*0110*/ 	.word	0xffffffff


	//   ....[54]....
        /*0114*/ 	.word	0xffffffff


	//   ....[55]....
        /*0118*/ 	.word	0xffffffff


	//   ....[56]....
        /*011c*/ 	.word	0xffffffff


	//   ....[57]....
        /*0120*/ 	.word	0xffffffff


	//   ....[58]....
        /*0124*/ 	.word	0xffffffff


	//   ....[59]....
        /*0128*/ 	.word	0xffffffff


	//   ....[60]....
        /*012c*/ 	.word	0xffffffff


	//   ....[61]....
        /*0130*/ 	.word	0xffffffff


	//   ....[62]....
        /*0134*/ 	.word	0xffffffff


	//   ....[63]....
        /*0138*/ 	.word	0xffffffff


	//   ....[64]....
        /*013c*/ 	.word	0xffffffff


	//   ....[65]....
        /*0140*/ 	.word	0xffffffff


	//   ....[66]....
        /*0144*/ 	.word	0xffffffff


	//   ....[67]....
        /*0148*/ 	.word	0xffffffff


	//   ....[68]....
        /*014c*/ 	.word	0xffffffff


	//   ....[69]....
        /*0150*/ 	.word	0xffffffff


	//   ....[70]....
        /*0154*/ 	.word	0xffffffff


	//   ....[71]....
        /*0158*/ 	.word	0xffffffff


	//   ....[72]....
        /*015c*/ 	.word	0xffffffff


	//   ....[73]....
        /*0160*/ 	.word	0xffffffff


	//   ....[74]....
        /*0164*/ 	.word	0xffffffff


	//   ....[75]....
        /*0168*/ 	.word	0xffffffff


	//   ....[76]....
        /*016c*/ 	.word	0xffffffff


	//   ....[77]....
        /*0170*/ 	.word	0xffffffff


	//   ....[78]....
        /*0174*/ 	.word	0xffffffff


	//   ....[79]....
        /*0178*/ 	.word	0xffffffff


	//   ....[80]....
        /*017c*/ 	.word	0xffffffff


	//   ....[81]....
        /*0180*/ 	.word	0xffffffff


	//   ....[82]....
        /*0184*/ 	.word	0xffffffff


	//   ....[83]....
        /*0188*/ 	.word	0xffffffff


	//   ....[84]....
        /*018c*/ 	.word	0xffffffff


	//   ....[85]....
        /*0190*/ 	.word	0xffffffff


	//   ....[86]....
        /*0194*/ 	.word	0xffffffff


	//----- nvinfo : EIATTR_COOP_GROUP_INSTR_OFFSETS
	.align		4
.L_462:
        /*0198*/ 	.byte	0x04, 0x28
        /*019a*/ 	.short	(.L_464 - .L_463)


	//   ....[0]....
.L_463:
        /*019c*/ 	.word	0x00000050


	//   ....[1]....
        /*01a0*/ 	.word	0x00001320


	//   ....[2]....
        /*01a4*/ 	.word	0x00001350


	//   ....[3]....
        /*01a8*/ 	.word	0x00001540


	//   ....[4]....
        /*01ac*/ 	.word	0x00001570


	//   ....[5]....
        /*01b0*/ 	.word	0x00001690


	//   ....[6]....
        /*01b4*/ 	.word	0x000016c0


	//   ....[7]....
        /*01b8*/ 	.word	0x000017d0


	//   ....[8]....
        /*01bc*/ 	.word	0x00001810


	//   ....[9]....
        /*01c0*/ 	.word	0x00001d70


	//   ....[10]....
        /*01c4*/ 	.word	0x00001d90


	//   ....[11]....
        /*01c8*/ 	.word	0x00001db0


	//   ....[12]....
        /*01cc*/ 	.word	0x00001dd0


	//   ....[13]....
        /*01d0*/ 	.word	0x00001e90


	//   ....[14]....
        /*01d4*/ 	.word	0x00001eb0


	//   ....[15]....
        /*01d8*/ 	.word	0x00001ed0


	//   ....[16]....
        /*01dc*/ 	.word	0x00001ef0


	//   ....[17]....
        /*01e0*/ 	.word	0x000023e0


	//   ....[18]....
        /*01e4*/ 	.word	0x00002410


	//   ....[19]....
        /*01e8*/ 	.word	0x00002430


	//   ....[20]....
        /*01ec*/ 	.word	0x00002440


	//   ....[21]....
        /*01f0*/ 	.word	0x00002a00


	//   ....[22]....
        /*01f4*/ 	.word	0x00002a30


	//   ....[23]....
        /*01f8*/ 	.word	0x00002a50


	//   ....[24]....
        /*01fc*/ 	.word	0x00002ab0


	//   ....[25]....
        /*0200*/ 	.word	0x00003770


	//   ....[26]....
        /*0204*/ 	.word	0x00003980


	//   ....[27]....
        /*0208*/ 	.word	0x00004210


	//   ....[28]....
        /*020c*/ 	.word	0x000044c0


	//   ....[29]....
        /*0210*/ 	.word	0x000044d0


	//   ....[30]....
        /*0214*/ 	.word	0x00004540


	//   ....[31]....
        /*0218*/ 	.word	0x00005710


	//   ....[32]....
        /*021c*/ 	.word	0x00005740


	//   ....[33]....
        /*0220*/ 	.word	0x00005760


	//   ....[34]....
        /*0224*/ 	.word	0x00005770


	//   ....[35]....
        /*0228*/ 	.word	0x00005e80


	//   ....[36]....
        /*022c*/ 	.word	0x00005ea0


	//   ....[37]....
        /*0230*/ 	.word	0x00005eb0


	//   ....[38]....
        /*0234*/ 	.word	0x00005ec0


	//   ....[39]....
        /*0238*/ 	.word	0x000061c0


	//   ....[40]....
        /*023c*/ 	.word	0x00006dd0


	//   ....[41]....
        /*0240*/ 	.word	0x000075b0


	//   ....[42]....
        /*0244*/ 	.word	0x00007700


	//   ....[43]....
        /*0248*/ 	.word	0x00007710


	//   ....[44]....
        /*024c*/ 	.word	0x00007730


	//   ....[45]....
        /*0250*/ 	.word	0x00009080


	//   ....[46]....
        /*0254*/ 	.word	0x000090b0


	//   ....[47]....
        /*0258*/ 	.word	0x000090c0


	//   ....[48]....
        /*025c*/ 	.word	0x000090d0


	//   ....[49]....
        /*0260*/ 	.word	0x00009850


	//   ....[50]....
        /*0264*/ 	.word	0x00009870


	//   ....[51]....
        /*0268*/ 	.word	0x00009880


	//   ....[52]....
        /*026c*/ 	.word	0x00009890


	//   ....[53]....
        /*0270*/ 	.word	0x0000a5f0


	//   ....[54]....
        /*0274*/ 	.word	0x0000a610


	//   ....[55]....
        /*0278*/ 	.word	0x0000a630


	//   ....[56]....
        /*027c*/ 	.word	0x0000a650


	//   ....[57]....
        /*0280*/ 	.word	0x0000bf50


	//   ....[58]....
        /*0284*/ 	.word	0x0000bf80


	//   ....[59]....
        /*0288*/ 	.word	0x0000bf90


	//   ....[60]....
        /*028c*/ 	.word	0x0000bfa0


	//   ....[61]....
        /*0290*/ 	.word	0x0000c4a0


	//   ....[62]....
        /*0294*/ 	.word	0x0000c4d0


	//   ....[63]....
        /*0298*/ 	.word	0x0000c4f0


	//   ....[64]....
        /*029c*/ 	.word	0x0000c500


	//   ....[65]....
        /*02a0*/ 	.word	0x0000cf70


	//   ....[66]....
        /*02a4*/ 	.word	0x0000d3b0


	//   ....[67]....
        /*02a8*/ 	.word	0x0000dbb0


	//   ....[68]....
        /*02ac*/ 	.word	0x0000dd00


	//   ....[69]....
        /*02b0*/ 	.word	0x0000dd10


	//   ....[70]....
        /*02b4*/ 	.word	0x0000dd30


	//   ....[71]....
        /*02b8*/ 	.word	0x0000f630


	//   ....[72]....
        /*02bc*/ 	.word	0x0000f660


	//   ....[73]....
        /*02c0*/ 	.word	0x0000f680


	//   ....[74]....
        /*02c4*/ 	.word	0x0000f690


	//   ....[75]....
        /*02c8*/ 	.word	0x0000f860


	//   ....[76]....
        /*02cc*/ 	.word	0x0000f890


	//   ....[77]....
        /*02d0*/ 	.word	0x0000f8d0


	//   ....[78]....
        /*02d4*/ 	.word	0x0000f8e0


	//   ....[79]....
        /*02d8*/ 	.word	0x000105e0


	//   ....[80]....
        /*02dc*/ 	.word	0x00010610


	//   ....[81]....
        /*02e0*/ 	.word	0x00010650


	//   ....[82]....
        /*02e4*/ 	.word	0x00010690


	//   ....[83]....
        /*02e8*/ 	.word	0x00010730


	//   ....[84]....
        /*02ec*/ 	.word	0x00010780


	//   ....[85]....
        /*02f0*/ 	.word	0x00011090


	//   ....[86]....
        /*02f4*/ 	.word	0x000110a0


	//----- nvinfo : EIATTR_EXIT_INSTR_OFFSETS
	.align		4
.L_464:
        /*02f8*/ 	.byte	0x04, 0x1c
        /*02fa*/ 	.short	(.L_466 - .L_465)


	//   ....[0]....
.L_465:
        /*02fc*/ 	.word	0x000001b0


	//   ....[1]....
        /*0300*/ 	.word	0x000110b0


	//   ....[2]....
        /*0304*/ 	.word	0x00011950


	//   ....[3]....
        /*0308*/ 	.word	0x000119a0


	//   ....[4]....
        /*030c*/ 	.word	0x000119d0


	//   ....[5]....
        /*0310*/ 	.word	0x00011a30


	//   ....[6]....
        /*0314*/ 	.word	0x00011cc0


	//----- nvinfo : EIATTR_CTAIDZ_USED
	.align		4
.L_466:
        /*0318*/ 	.byte	0x01, 0x04
	.zero		2


	//----- nvinfo : EIATTR_MAX_THREADS
	.align		4
        /*031c*/ 	.byte	0x04, 0x05
        /*031e*/ 	.short	(.L_468 - .L_467)
.L_467:
        /*0320*/ 	.word	0x00000100
        /*0324*/ 	.word	0x00000001
        /*0328*/ 	.word	0x00000001


	//----- nvinfo : EIATTR_CRS_STACK_SIZE
	.align		4
.L_468:
        /*032c*/ 	.byte	0x04, 0x1e
        /*032e*/ 	.short	(.L_470 - .L_469)
.L_469:
        /*0330*/ 	.word	0x00000000
.L_470:


//--------------------- .nv.info._ZN7cutlass13device_kernelIN5flash19enable_sm80_to_sm89INS1_16FlashAttnFwdSm80INS1_25CollectiveMainloopFwdSm80ILi8ELi2ELb0EN4cute5tupleIJNS5_1CILi128EEENS7_ILi64EEENS7_ILi192EEEEEELi192ENS_10bfloat16_tEfNS_4arch4Sm80ELb0ELb1ELb0ELb1ELb1ELb0ELb1ELb1EEENS1_21CollectiveEpilogueFwdINS6_IJS8_SA_S9_EEENS6_IJNS7_ILi1EEESI_SI_EEESC_SE_Li256ELb1ELb1ELb1ELb0EEENS1_36VarlenDynamicPersistentTileSchedulerILi128ELi64ELi256ELi256ELb1ELb1ELb0ELb1ELb0ELb1EEEEEEEEEvNT_6ParamsE --------------------------
	.section	.nv.info._ZN7cutlass13device_kernelIN5flash19enable_sm80_to_sm89INS1_16FlashAttnFwdSm80INS1_25CollectiveMainloopFwdSm80ILi8ELi2ELb0EN4cute5tupleIJNS5_1CILi128EEENS7_ILi64EEENS7_ILi192EEEEEELi192ENS_10bfloat16_tEfNS_4arch4Sm80ELb0ELb1ELb0ELb1ELb1ELb0ELb1ELb1EEENS1_21CollectiveEpilogueFwdINS6_IJS8_SA_S9_EEENS6_IJNS7_ILi1EEESI_SI_EEESC_SE_Li256ELb1ELb1ELb1ELb0EEENS1_36VarlenDynamicPersistentTileSchedulerILi128ELi64ELi256ELi256ELb1ELb1ELb0ELb1ELb0ELb1EEEEEEEEEvNT_6ParamsE,"",@"SHT_CUDA_INFO"
	.sectionflags	@""
	.align	4


	//----- nvinfo : EIATTR_CUDA_API_VERSION
	.align		4
        /*0000*/ 	.byte	0x04, 0x37
        /*0002*/ 	.short	(.L_472 - .L_471)
.L_471:
        /*0004*/ 	.word	0x00000082


	//----- nvinfo : EIATTR_SW2861232_WAR
	.align		4
.L_472:
        /*0008*/ 	.byte	0x01, 0x35
	.zero		2


	//----- nvinfo : EIATTR_PARAM_CBANK
	.align		4
        /*000c*/ 	.byte	0x04, 0x0a
        /*000e*/ 	.short	(.L_474 - .L_473)
	.align		4
.L_473:
        /*0010*/ 	.word	index@(.nv.constant0._ZN7cutlass13device_kernelIN5flash19enable_sm80_to_sm89INS1_16FlashAttnFwdSm80INS1_25CollectiveMainloopFwdSm80ILi8ELi2ELb0EN4cute5tupleIJNS5_1CILi128EEENS7_ILi64EEENS7_ILi192EEEEEELi192ENS_10bfloat16_tEfNS_4arch4Sm80ELb0ELb1ELb0ELb1ELb1ELb0ELb1ELb1EEENS1_21CollectiveEpilogueFwdINS6_IJS8_SA_S9_EEENS6_IJNS7_ILi1EEESI_SI_EEESC_SE_Li256ELb1ELb1ELb1ELb0EEENS1_36VarlenDynamicPersistentTileSchedulerILi128ELi64ELi256ELi256ELb1ELb1ELb0ELb1ELb0ELb1EEEEEEEEEvNT_6ParamsE)
        /*0014*/ 	.short	0x0160
        /*0016*/ 	.short	0x0438


	//----- nvinfo : EIATTR_CBANK_PARAM_SIZE
	.align		4
.L_474:
        /*0018*/ 	.byte	0x03, 0x19
        /*001a*/ 	.short	0x0438


	//----- nvinfo : EIATTR_KPARAM_INFO
	.align		4
        /*001c*/ 	.byte	0x04, 0x17
        /*001e*/ 	.short	(.L_476 - .L_475)
.L_475:
        /*0020*/ 	.word	0x00000000
        /*0024*/ 	.short	0x0000
        /*0026*/ 	.short	0x0000
        /*0028*/ 	.byte	0x00, 0xf0, 0xe1, 0x10


	//----- nvinfo : EIATTR_MAXREG_COUNT
	.align		4
.L_476:
        /*002c*/ 	.byte	0x03, 0x1b
        /*002e*/ 	.short	0x00ff


	//----- nvinfo : EIATTR_NUM_BARRIERS
	.align		4
        /*0030*/ 	.byte	0x02, 0x4c
        /*0032*/ 	.byte	0x06
	.zero		1


	//----- nvinfo : EIATTR_ANNOTATIONS
	.align		4
        /*0034*/ 	.byte	0x04, 0x55
        /*0036*/ 	.short	(.L_478 - .L_477)


	//   ....[0]....
.L_477:
        /*0038*/ 	.word	0x00000001
        /*003c*/ 	.byte	0x70, 0x00, 0x00, 0x00, 0x01, 0x00, 0x00, 0x00, 0x00, 0x14, 0x00, 0x00, 0x01, 0x00, 0x00, 0x00
        /*004c*/ 	.byte	0x90, 0x16, 0x00, 0x00, 0x01, 0x00, 0x00, 0x00, 0xa0, 0x52, 0x00, 0x00, 0x01, 0x00, 0x00, 0x00
        /*005c*/ 	.byte	0x20, 0x28, 0x01, 0x00, 0x01, 0x00, 0x00, 0x00, 0x20, 0x54, 0x01, 0x00


	//----- nvinfo : EIATTR_MERCURY_ISA_VERSION
	.align		4
.L_478:
        /*0068*/ 	.byte	0x03, 0x5f
        /*006a*/ 	.short	0x0000


	//----- nvinfo : EIATTR_INT_WARP_WIDE_INSTR_OFFSETS
	.align		4
        /*006c*/ 	.byte	0x04, 0x31
        /*006e*/ 	.short	(.L_480 - .L_479)


	//   ....[0]....
.L_479:
        /*0070*/ 	.word	0x00011fb0


	//   ....[1]....
        /*0074*/ 	.word	0x00012030


	//----- nvinfo : EIATTR_COOP_GROUP_MASK_REGIDS
	.align		4
.L_480:
        /*0078*/ 	.byte	0x04, 0x29
        /*007a*/ 	.short	(.L_482 - .L_481)


	//   ....[0]....
.L_481:
        /*007c*/ 	.word	0xffffffff


	//   ....[1]....
        /*0080*/ 	.word	0xffffffff


	//   ....[2]....
        /*0084*/ 	.word	0xffffffff


	//   ....[3]....
        /*0088*/ 	.word	0xffffffff


	//   ....[4]....
        /*008c*/ 	.word	0xffffffff


	//   ....[5]....
        /*0090*/ 	.word	0xffffffff


	//   ....[6]....
        /*0094*/ 	.word	0xffffffff


	//   ....[7]....
        /*0098*/ 	.word	0xffffffff


	//   ....[8]....
        /*009c*/ 	.word	0xffffffff


	//   ....[9]....
        /*00a0*/ 	.word	0xffffffff


	//   ....[10]....
        /*00a4*/ 	.word	0xffffffff


	//   ....[11]....
        /*00a8*/ 	.word	0xffffffff


	//   ....[12]....
        /*00ac*/ 	.word	0xffffffff


	//   ....[13]....
        /*00b0*/ 	.word	0xffffffff


	//   ....[14]....
        /*00b4*/ 	.word	0xffffffff


	//   ....[15]....
        /*00b8*/ 	.word	0xffffffff


	//   ....[16]....
        /*00bc*/ 	.word	0xffffffff


	//   ....[17]....
        /*00c0*/ 	.word	0xffffffff


	//   ....[18]....
        /*00c4*/ 	.word	0xffffffff


	//   ....[19]....
        /*00c8*/ 	.word	0xffffffff


	//   ....[20]....
        /*00cc*/ 	.word	0xffffffff


	//   ....[21]....
        /*00d0*/ 	.word	0xffffffff


	//   ....[22]....
        /*00d4*/ 	.word	0xffffffff


	//   ....[23]....
        /*00d8*/ 	.word	0xffffffff


	//   ....[24]....
        /*00dc*/ 	.word	0xffffffff


	//   ....[25]....
        /*00e0*/ 	.word	0xffffffff


	//   ....[26]....
        /*00e4*/ 	.word	0xffffffff


	//   ....[27]....
        /*00e8*/ 	.word	0xffffffff


	//   ....[28]....
        /*00ec*/ 	.word	0xffffffff


	//   ....[29]....
        /*00f0*/ 	.word	0xffffffff


	//   ....[30]....
        /*00f4*/ 	.word	0xffffffff


	//   ....[31]....
        /*00f8*/ 	.word	0xffffffff


	//   ....[32]....
        /*00fc*/ 	.word	0xffffffff


	//   ....[33]....
        /*0100*/ 	.word	0xffffffff


	//   ....[34]....
        /*0104*/ 	.word	0xffffffff


	//   ....[35]....
        /*0108*/ 	.word	0xffffffff


	//   ....[36]....
        /*010c*/ 	.word	0xffffffff


	//   ....[37]....
        /*0110*/ 	.word	0xffffffff


	//   ....[38]....
        /*0114*/ 	.word	0xffffffff


	//   ....[39]....
        /*0118*/ 	.word	0xffffffff


	//   ....[40]....
        /*011c*/ 	.word	0xffffffff


	//   ....[41]....
        /*0120*/ 	.word	0xffffffff


	//   ....[42]....
        /*0124*/ 	.word	0xffffffff


	//   ....[43]....
        /*0128*/ 	.word	0xffffffff


	//   ....[44]....
        /*012c*/ 	.word	0xffffffff


	//   ....[45]....
        /*0130*/ 	.word	0xffffffff


	//   ....[46]....
        /*0134*/ 	.word	0xffffffff


	//   ....[47]....
        /*0138*/ 	.word	0xffffffff


	//   ....[48]....
        /*013c*/ 	.word	0xffffffff


	//   ....[49]....
        /*0140*/ 	.word	0xffffffff


	//   ....[50]....
        /*0144*/ 	.word	0xffffffff


	//   ....[51]....
        /*0148*/ 	.word	0xffffffff


	//   ....[52]....
        /*014c*/ 	.word	0xffffffff


	//   ....[53]....
        /*0150*/ 	.word	0xffffffff


	//   ....[54]....
        /*0154*/ 	.word	0xffffffff


	//   ....[55]....
        /*0158*/ 	.word	0xffffffff


	//   ....[56]....
        /*015c*/ 	.word	0xffffffff


	//   ....[57]....
        /*0160*/ 	.word	0xffffffff


	//   ....[58]....
        /*0164*/ 	.word	0xffffffff


	//   ....[59]....
        /*0168*/ 	.word	0xffffffff


	//   ....[60]....
        /*016c*/ 	.word	0xffffffff


	//   ....[61]....
        /*0170*/ 	.word	0xffffffff


	//   ....[62]....
        /*0174*/ 	.word	0xffffffff


	//   ....[63]....
        /*0178*/ 	.word	0xffffffff


	//   ....[64]....
        /*017c*/ 	.word	0xffffffff


	//   ....[65]....
        /*0180*/ 	.word	0xffffffff


	//   ....[66]....
        /*0184*/ 	.word	0xffffffff


	//   ....[67]....
        /*0188*/ 	.word	0xffffffff


	//   ....[68]....
        /*018c*/ 	.word	0xffffffff


	//   ....[69]....
        /*0190*/ 	.word	0xffffffff


	//   ....[70]....
        /*0194*/ 	.word	0xffffffff


	//   ....[71]....
        /*0198*/ 	.word	0xffffffff


	//   ....[72]....
        /*019c*/ 	.word	0xffffffff


	//   ....[73]....
        /*01a0*/ 	.word	0xffffffff


	//   ....[74]....
        /*01a4*/ 	.word	0xffffffff


	//   ....[75]....
        /*01a8*/ 	.word	0xffffffff


	//   ....[76]....
        /*01ac*/ 	.word	0xffffffff


	//   ....[77]....
        /*01b0*/ 	.word	0xffffffff


	//   ....[78]....
        /*01b4*/ 	.word	0xffffffff


	//   ....[79]....
        /*01b8*/ 	.word	0xffffffff


	//   ....[80]....
        /*01bc*/ 	.word	0xffffffff


	//   ....[81]....
        /*01c0*/ 	.word	0xffffffff


	//   ....[82]....
        /*01c4*/ 	.word	0xffffffff


	//   ....[83]....
        /*01c8*/ 	.word	0xffffffff


	//   ....[84]....
        /*01cc*/ 	.word	0xffffffff


	//   ....[85]....
        /*01d0*/ 	.word	0xffffffff


	//   ....[86]....
        /*01d4*/ 	.word	0xffffffff


	//   ....[87]....
        /*01d8*/ 	.word	0xffffffff


	//   ....[88]....
        /*01dc*/ 	.word	0xffffffff


	//   ....[89]....
        /*01e0*/ 	.word	0xffffffff


	//   ....[90]....
        /*01e4*/ 	.word	0xffffffff


	//   ....[91]....
        /*01e8*/ 	.word	0xffffffff


	//   ....[92]....
        /*01ec*/ 	.word	0xffffffff


	//   ....[93]....
        /*01f0*/ 	.word	0xffffffff


	//   ....[94]....
        /*01f4*/ 	.word	0xffffffff


	//   ....[95]....
        /*01f8*/ 	.word	0xffffffff


	//   ....[96]....
        /*01fc*/ 	.word	0xffffffff


	//   ....[97]....
        /*0200*/ 	.word	0xffffffff


	//   ....[98]....
        /*0204*/ 	.word	0xffffffff


	//   ....[99]....
        /*0208*/ 	.word	0xffffffff


	//   ....[100]....
        /*020c*/ 	.word	0xffffffff


	//   ....[101]....
        /*0210*/ 	.word	0xffffffff


	//   ....[102]....
        /*0214*/ 	.word	0xffffffff


	//   ....[103]....
        /*0218*/ 	.word	0xffffffff


	//   ....[104]....
        /*021c*/ 	.word	0xffffffff


	//   ....[105]....
        /*0220*/ 	.word	0xffffffff


	//   ....[106]....
        /*0224*/ 	.word	0xffffffff


	//   ....[107]....
        /*0228*/ 	.word	0xffffffff


	//   ....[108]....
        /*022c*/ 	.word	0xffffffff


	//   ....[109]....
        /*0230*/ 	.word	0xffffffff


	//   ....[110]....
        /*0234*/ 	.word	0xffffffff


	//   ....[111]....
        /*0238*/ 	.word	0xffffffff


	//   ....[112]....
        /*023c*/ 	.word	0xffffffff


	//   ....[113]....
        /*0240*/ 	.word	0xffffffff


	//   ....[114]....
        /*0244*/ 	.word	0xffffffff


	//   ....[115]....
        /*0248*/ 	.word	0xffffffff


	//   ....[116]....
        /*024c*/ 	.word	0xffffffff


	//   ....[117]....
        /*0250*/ 	.word	0xffffffff


	//   ....[118]....
        /*0254*/ 	.word	0xffffffff


	//   ....[119]....
        /*0258*/ 	.word	0xffffffff


	//   ....[120]....
        /*025c*/ 	.word	0xffffffff


	//   ....[121]....
        /*0260*/ 	.word	0xffffffff


	//   ....[122]....
        /*0264*/ 	.word	0xffffffff


	//   ....[123]....
        /*0268*/ 	.word	0xffffffff


	//   ....[124]....
        /*026c*/ 	.word	0xffffffff


	//   ....[125]....
        /*0270*/ 	.word	0xffffffff


	//   ....[126]....
        /*0274*/ 	.word	0xffffffff


	//   ....[127]....
        /*0278*/ 	.word	0xffffffff


	//   ....[128]....
        /*027c*/ 	.word	0xffffffff


	//   ....[129]....
        /*0280*/ 	.word	0xffffffff


	//   ....[130]....
        /*0284*/ 	.word	0xffffffff


	//   ....[131]....
        /*0288*/ 	.word	0xffffffff


	//   ....[132]....
        /*028c*/ 	.word	0xffffffff


	//   ....[133]....
        /*0290*/ 	.word	0xffffffff


	//   ....[134]....
        /*0294*/ 	.word	0xffffffff


	//   ....[135]....
        /*0298*/ 	.word	0xffffffff


	//   ....[136]....
        /*029c*/ 	.word	0xffffffff


	//   ....[137]....
        /*02a0*/ 	.word	0xffffffff


	//   ....[138]....
        /*02a4*/ 	.word	0xffffffff


	//   ....[139]....
        /*02a8*/ 	.word	0xffffffff


	//   ....[140]....
        /*02ac*/ 	.word	0xffffffff


	//   ....[141]....
        /*02b0*/ 	.word	0xffffffff


	//   ....[142]....
        /*02b4*/ 	.word	0xffffffff


	//   ....[143]....
        /*02b8*/ 	.word	0xffffffff


	//   ....[144]....
        /*02bc*/ 	.word	0xffffffff


	//   ....[145]....
        /*02c0*/ 	.word	0xffffffff


	//   ....[146]....
        /*02c4*/ 	.word	0xffffffff


	//   ....[147]....
        /*02c8*/ 	.word	0xffffffff


	//   ....[148]....
        /*02cc*/ 	.word	0xffffffff


	//   ....[149]....
        /*02d0*/ 	.word	0xffffffff


	//   ....[150]....
        /*02d4*/ 	.word	0xffffffff


	//   ....[151]....
        /*02d8*/ 	.word	0xffffffff


	//   ....[152]....
        /*02dc*/ 	.word	0xffffffff


	//   ....[153]....
        /*02e0*/ 	.word	0xffffffff


	//   ....[154]....
        /*02e4*/ 	.word	0xffffffff


	//   ....[155]....
        /*02e8*/ 	.word	0xffffffff


	//   ....[156]....
        /*02ec*/ 	.word	0xffffffff


	//   ....[157]....
        /*02f0*/ 	.word	0xffffffff


	//   ....[158]....
        /*02f4*/ 	.word	0xffffffff


	//   ....[159]....
        /*02f8*/ 	.word	0xffffffff


	//   ....[160]....
        /*02fc*/ 	.word	0xffffffff


	//   ....[161]....
        /*0300*/ 	.word	0xffffffff


	//   ....[162]....
        /*0304*/ 	.word	0xffffffff


	//   ....[163]....
        /*0308*/ 	.word	0xffffffff


	//   ....[164]....
        /*030c*/ 	.word	0xffffffff


	//   ....[165]....
        /*0310*/ 	.word	0xffffffff


	//   ....[166]....
        /*0314*/ 	.word	0xffffffff


	//   ....[167]....
        /*0318*/ 	.word	0xffffffff


	//   ....[168]....
        /*031c*/ 	.word	0xffffffff


	//   ....[169]....
        /*0320*/ 	.word	0xffffffff


	//   ....[170]....
        /*0324*/ 	.word	0xffffffff


	//   ....[171]....
        /*0328*/ 	.word	0xffffffff


	//   ....[172]....
        /*032c*/ 	.word	0xffffffff


	//   ....[173]....
        /*0330*/ 	.word	0xffffffff


	//   ....[174]....
        /*0334*/ 	.word	0xffffffff


	//   ....[175]....
        /*0338*/ 	.word	0xffffffff


	//   ....[176]....
        /*033c*/ 	.word	0xffffffff


	//   ....[177]....
        /*0340*/ 	.word	0xffffffff


	//   ....[178]....
        /*0344*/ 	.word	0xffffffff


	//   ....[179]....
        /*0348*/ 	.word	0xffffffff


	//   ....[180]....
        /*034c*/ 	.word	0xffffffff


	//   ....[181]....
        /*0350*/ 	.word	0xffffffff


	//   ....[182]....
        /*0354*/ 	.word	0xffffffff


	//   ....[183]....
        /*0358*/ 	.word	0xffffffff


	//   ....[184]....
        /*035c*/ 	.word	0xffffffff


	//   ....[185]....
        /*0360*/ 	.word	0xffffffff


	//   ....[186]....
        /*0364*/ 	.word	0xffffffff


	//   ....[187]....
        /*0368*/ 	.word	0xffffffff


	//   ....[188]....
        /*036c*/ 	.word	0xffffffff


	//   ....[189]....
        /*0370*/ 	.word	0xffffffff


	//   ....[190]....
        /*0374*/ 	.word	0xffffffff


	//   ....[191]....
        /*0378*/ 	.word	0xffffffff


	//   ....[192]....
        /*037c*/ 	.word	0xffffffff


	//   ....[193]....
        /*0380*/ 	.word	0xffffffff


	//   ....[194]....
        /*0384*/ 	.word	0xffffffff


	//   ....[195]....
        /*0388*/ 	.word	0xffffffff


	//   ....[196]....
        /*038c*/ 	.word	0xffffffff


	//   ....[197]....
        /*0390*/ 	.word	0xffffffff


	//   ....[198]....
        /*0394*/ 	.word	0xffffffff


	//   ....[199]....
        /*0398*/ 	.word	0xffffffff


	//   ....[200]....
        /*039c*/ 	.word	0xffffffff


	//   ....[201]....
        /*03a0*/ 	.word	0xffffffff


	//   ....[202]....
        /*03a4*/ 	.word	0xffffffff


	//   ....[203]....
        /*03a8*/ 	.word	0xffffffff


	//   ....[204]....
        /*03ac*/ 	.word	0xffffffff


	//   ....[205]....
        /*03b0*/ 	.word	0xffffffff


	//   ....[206]....
        /*03b4*/ 	.word	0xffffffff


	//   ....[207]....
        /*03b8*/ 	.word	0xffffffff


	//   ....[208]....
        /*03bc*/ 	.word	0xffffffff


	//   ....[209]....
        /*03c0*/ 	.word	0xffffffff


	//   ....[210]....
        /*03c4*/ 	.word	0xffffffff


	//   ....[211]....
        /*03c8*/ 	.word	0xffffffff


	//   ....[212]....
        /*03cc*/ 	.word	0xffffffff


	//   ....[213]....
        /*03d0*/ 	.word	0xffffffff


	//   ....[214]....
        /*03d4*/ 	.word	0xffffffff


	//   ....[215]....
        /*03d8*/ 	.word	0xffffffff


	//   ....[216]....
        /*03dc*/ 	.word	0xffffffff


	//   ....[217]....
        /*03e0*/ 	.word	0xffffffff


	//   ....[218]....
        /*03e4*/ 	.word	0xffffffff


	//   ....[219]....
        /*03e8*/ 	.word	0xffffffff


	//   ....[220]....
        /*03ec*/ 	.word	0xffffffff


	//   ....[221]....
        /*03f0*/ 	.word	0xffffffff


	//   ....[222]....
        /*03f4*/ 	.word	0xffffffff


	//   ....[223]....
        /*03f8*/ 	.word	0xffffffff


	//   ....[224]....
        /*03fc*/ 	.word	0xffffffff


	//   ....[225]....
        /*0400*/ 	.word	0xffffffff


	//   ....[226]....
        /*0404*/ 	.word	0xffffffff


	//   ....[227]....
        /*0408*/ 	.word	0xffffffff


	//   ....[228]....
        /*040c*/ 	.word	0xffffffff


	//   ....[229]....
        /*0410*/ 	.word	0xffffffff


	//   ....[230]....
        /*0414*/ 	.word	0xffffffff


	//   ....[231]....
        /*0418*/ 	.word	0xffffffff


	//   ....[232]....
        /*041c*/ 	.word	0xffffffff


	//   ....[233]....
        /*0420*/ 	.word	0xffffffff


	//----- nvinfo : EIATTR_COOP_GROUP_INSTR_OFFSETS
	.align		4
.L_482:
        /*0424*/ 	.byte	0x04, 0x28
        /*0426*/ 	.short	(.L_484 - .L_483)


	//   ....[0]....
.L_483:
        /*0428*/ 	.word	0x00000050


	//   ....[1]....
        /*042c*/ 	.word	0x000001e0


	//   ....[2]....
        /*0430*/ 	.word	0x00000210


	//   ....[3]....
        /*0434*/ 	.word	0x00000240


	//   ....[4]....
        /*0438*/ 	.word	0x00000270


	//   ....[5]....
        /*043c*/ 	.word	0x000002a0


	//   ....[6]....
        /*0440*/ 	.word	0x000002d0


	//   ....[7]....
        /*0444*/ 	.word	0x00000430


	//   ....[8]....
        /*0448*/ 	.word	0x00000470


	//   ....[9]....
        /*044c*/ 	.word	0x000004a0


	//   ....[10]....
        /*0450*/ 	.word	0x000004d0


	//   ....[11]....
        /*0454*/ 	.word	0x00000500


	//   ....[12]....
        /*0458*/ 	.word	0x00000530


	//   ....[13]....
        /*045c*/ 	.word	0x000005c0


	//   ....[14]....
        /*0460*/ 	.word	0x00000600


	//   ....[15]....
        /*0464*/ 	.word	0x00000620


	//   ....[16]....
        /*0468*/ 	.word	0x00000680


	//   ....[17]....
        /*046c*/ 	.word	0x000029c0


	//   ....[18]....
        /*0470*/ 	.word	0x000029e0


	//   ....[19]....
        /*0474*/ 	.word	0x00002b50


	//   ....[20]....
        /*0478*/ 	.word	0x00002b60


	//   ....[21]....
        /*047c*/ 	.word	0x00002cc0


	//   ....[22]....
        /*0480*/ 	.word	0x00002ce0


	//   ....[23]....
        /*0484*/ 	.word	0x00002e40


	//   ....[24]....
        /*0488*/ 	.word	0x00002e50


	//   ....[25]....
        /*048c*/ 	.word	0x00003320


	//   ....[26]....
        /*0490*/ 	.word	0x00003340


	//   ....[27]....
        /*0494*/ 	.word	0x00003350


	//   ....[28]....
        /*0498*/ 	.word	0x00003360


	//   ....[29]....
        /*049c*/ 	.word	0x00003500


	//   ....[30]....
        /*04a0*/ 	.word	0x00003510


	//   ....[31]....
        /*04a4*/ 	.word	0x00003560


	//   ....[32]....
        /*04a8*/ 	.word	0x00003570


	//   ....[33]....
        /*04ac*/ 	.word	0x00003980


	//   ....[34]....
        /*04b0*/ 	.word	0x000039a0


	//   ....[35]....
        /*04b4*/ 	.word	0x00003a70


	//   ....[36]....
        /*04b8*/ 	.word	0x00003ab0


	//   ....[37]....
        /*04bc*/ 	.word	0x00003f00


	//   ....[38]....
        /*04c0*/ 	.word	0x00003f20


	//   ....[39]....
        /*04c4*/ 	.word	0x00003ff0


	//   ....[40]....
        /*04c8*/ 	.word	0x00004030


	//   ....[41]....
        /*04cc*/ 	.word	0x00004b90


	//   ....[42]....
        /*04d0*/ 	.word	0x00004df0


	//   ....[43]....
        /*04d4*/ 	.word	0x00005570


	//   ....[44]....
        /*04d8*/ 	.word	0x00005820


	//   ....[45]....
        /*04dc*/ 	.word	0x00005840


	//   ....[46]....
        /*04e0*/ 	.word	0x000058a0


	//   ....[47]....
        /*04e4*/ 	.word	0x00006b70


	//   ....[48]....
        /*04e8*/ 	.word	0x00006b90


	//   ....[49]....
        /*04ec*/ 	.word	0x00006bf0


	//   ....[50]....
        /*04f0*/ 	.word	0x00006c20


	//   ....[51]....
        /*04f4*/ 	.word	0x000073d0


	//   ....[52]....
        /*04f8*/ 	.word	0x000073f0


	//   ....[53]....
        /*04fc*/ 	.word	0x000074f0


	//   ....[54]....
        /*0500*/ 	.word	0x00007530


	//   ....[55]....
        /*0504*/ 	.word	0x00007ee0


	//   ....[56]....
        /*0508*/ 	.word	0x00008600


	//   ....[57]....
        /*050c*/ 	.word	0x00008900


	//   ....[58]....
        /*0510*/ 	.word	0x00008930


	//   ....[59]....
        /*0514*/ 	.word	0x00009290


	//   ....[60]....
        /*0518*/ 	.word	0x000092b0


	//   ....[61]....
        /*051c*/ 	.word	0x0000a770


	//   ....[62]....
        /*0520*/ 	.word	0x0000a790


	//   ....[63]....
        /*0524*/ 	.word	0x0000a8a0


	//   ....[64]....
        /*0528*/ 	.word	0x0000a8d0


	//   ....[65]....
        /*052c*/ 	.word	0x0000b060


	//   ....[66]....
        /*0530*/ 	.word	0x0000b080


	//   ....[67]....
        /*0534*/ 	.word	0x0000b180


	//   ....[68]....
        /*0538*/ 	.word	0x0000b1c0


	//   ....[69]....
        /*053c*/ 	.word	0x0000bf30


	//   ....[70]....
        /*0540*/ 	.word	0x0000bf60


	//   ....[71]....
        /*0544*/ 	.word	0x0000c200


	//   ....[72]....
        /*0548*/ 	.word	0x0000c330


	//   ....[73]....
        /*054c*/ 	.word	0x0000d960


	//   ....[74]....
        /*0550*/ 	.word	0x0000d980


	//   ....[75]....
        /*0554*/ 	.word	0x0000da90


	//   ....[76]....
        /*0558*/ 	.word	0x0000dad0


	//   ....[77]....
        /*055c*/ 	.word	0x0000e000


	//   ....[78]....
        /*0560*/ 	.word	0x0000e020


	//   ....[79]....
        /*0564*/ 	.word	0x0000e120


	//   ....[80]....
        /*0568*/ 	.word	0x0000e160


	//   ....[81]....
        /*056c*/ 	.word	0x0000ec50


	//   ....[82]....
        /*0570*/ 	.word	0x0000f260


	//   ....[83]....
        /*0574*/ 	.word	0x0000f560


	//   ....[84]....
        /*0578*/ 	.word	0x0000f590


	//   ....[85]....
        /*057c*/ 	.word	0x0000feb0


	//   ....[86]....
        /*0580*/ 	.word	0x0000fed0


	//   ....[87]....
        /*0584*/ 	.word	0x000113d0


	//   ....[88]....
        /*0588*/ 	.word	0x000113f0


	//   ....[89]....
        /*058c*/ 	.word	0x00011500


	//   ....[90]....
        /*0590*/ 	.word	0x00011540


	//   ....[91]....
        /*0594*/ 	.word	0x00011790


	//   ....[92]....
        /*0598*/ 	.word	0x000117c0


	//   ....[93]....
        /*059c*/ 	.word	0x000117d0


	//   ....[94]....
        /*05a0*/ 	.word	0x00011800


	//   ....[95]....
        /*05a4*/ 	.word	0x00012b80


	//   ....[96]....
        /*05a8*/ 	.word	0x00012bb0


	//   ....[97]....
        /*05ac*/ 	.word	0x00012bc0


	//   ....[98]....
        /*05b0*/ 	.word	0x00012bd0


	//   ....[99]....
        /*05b4*/ 	.word	0x00012f30


	//   ....[100]....
        /*05b8*/ 	.word	0x00012f50


	//   ....[101]....
        /*05bc*/ 	.word	0x000130b0


	//   ....[102]....
        /*05c0*/ 	.word	0x000130c0


	//   ....[103]....
        /*05c4*/ 	.word	0x00013220


	//   ....[104]....
        /*05c8*/ 	.word	0x00013240


	//   ....[105]....
        /*05cc*/ 	.word	0x000133a0


	//   ....[106]....
        /*05d0*/ 	.word	0x000133b0


	//   ....[107]....
        /*05d4*/ 	.word	0x000136f0


	//   ....[108]....
        /*05d8*/ 	.word	0x00013710


	//   ....[109]....
        /*05dc*/ 	.word	0x00013ee0


	//   ....[110]....
        /*05e0*/ 	.word	0x00013ef0


	//   ....[111]....
        /*05e4*/ 	.word	0x00014e50


	//   ....[112]....
        /*05e8*/ 	.word	0x00014e70


	//   ....[113]....
        /*05ec*/ 	.word	0x00014fe0


	//   ....[114]....
        /*05f0*/ 	.word	0x00014ff0


	//   ....[115]....
        /*05f4*/ 	.word	0x00015150


	//   ....[116]....
        /*05f8*/ 	.word	0x00015170


	//   ....[117]....
        /*05fc*/ 	.word	0x000152d0


	//   ....[118]....
        /*0600*/ 	.word	0x000152e0


	//   ....[119]....
        /*0604*/ 	.word	0x000154e0


	//   ....[120]....
        /*0608*/ 	.word	0x00015500


	//   ....[121]....
        /*060c*/ 	.word	0x00015620


	//   ....[122]....
        /*0610*/ 	.word	0x00015660


	//   ....[123]....
        /*0614*/ 	.word	0x00015690


	//   ....[124]....
        /*0618*/ 	.word	0x000156c0


	//   ....[125]....
        /*061c*/ 	.word	0x000156f0


	//   ....[126]....
        /*0620*/ 	.word	0x00015720


	//   ....[127]....
        /*0624*/ 	.word	0x00015870


	//   ....[128]....
        /*0628*/ 	.word	0x000158b0


	//   ....[129]....
        /*062c*/ 	.word	0x000158e0


	//   ....[130]....
        /*0630*/ 	.word	0x00015910


	//   ....[131]....
        /*0634*/ 	.word	0x00015940


	//   ....[132]....
        /*0638*/ 	.word	0x00015970


	//   ....[133]....
        /*063c*/ 	.word	0x00015a00


	//   ....[134]....
        /*0640*/ 	.word	0x00015a40


	//   ....[135]....
        /*0644*/ 	.word	0x00015a50


	//   ....[136]....
        /*0648*/ 	.word	0x00015ab0


	//   ....[137]....
        /*064c*/ 	.word	0x00016470


	//   ....[138]....
        /*0650*/ 	.word	0x000164d0


	//   ....[139]....
        /*0654*/ 	.word	0x00016520


	//   ....[140]....
        /*0658*/ 	.word	0x00016570


	//   ....[141]....
        /*065c*/ 	.word	0x000165c0


	//   ....[142]....
        /*0660*/ 	.word	0x00016630


	//   ....[143]....
        /*0664*/ 	.word	0x00016680


	//   ....[144]....
        /*0668*/ 	.word	0x000166f0


	//   ....[145]....
        /*066c*/ 	.word	0x00016760


	//   ....[146]....
        /*0670*/ 	.word	0x000167d0


	//   ....[147]....
        /*0674*/ 	.word	0x00016840


	//   ....[148]....
        /*0678*/ 	.word	0x000168b0


	//   ....[149]....
        /*067c*/ 	.word	0x00016920


	//   ....[150]....
        /*0680*/ 	.word	0x00016980


	//   ....[151]....
        /*0684*/ 	.word	0x000169f0


	//   ....[152]....
        /*0688*/ 	.word	0x00016a60


	//   ....[153]....
        /*068c*/ 	.word	0x00016ad0


	//   ....[154]....
        /*0690*/ 	.word	0x00016b30


	//   ....[155]....
        /*0694*/ 	.word	0x00016ba0


	//   ....[156]....
        /*0698*/ 	.word	0x00016c10


	//   ....[157]....
        /*069c*/ 	.word	0x00016d80


	//   ....[158]....
        /*06a0*/ 	.word	0x00016de0


	//   ....[159]....
        /*06a4*/ 	.word	0x00016e50


	//   ....[160]....
        /*06a8*/ 	.word	0x00016ec0


	//   ....[161]....
        /*06ac*/ 	.word	0x00017030


	//   ....[162]....
        /*06b0*/ 	.word	0x00017090


	//   ....[163]....
        /*06b4*/ 	.word	0x00017100


	//   ....[164]....
        /*06b8*/ 	.word	0x00017170


	//   ....[165]....
        /*06bc*/ 	.word	0x000172e0


	//   ....[166]....
        /*06c0*/ 	.word	0x00017340


	//   ....[167]....
        /*06c4*/ 	.word	0x000173b0


	//   ....[168]....
        /*06c8*/ 	.word	0x00017420


	//   ....[169]....
        /*06cc*/ 	.word	0x000175a0


	//   ....[170]....
        /*06d0*/ 	.word	0x00017600


	//   ....[171]....
        /*06d4*/ 	.word	0x00017670


	//   ....[172]....
        /*06d8*/ 	.word	0x000176e0


	//   ....[173]....
        /*06dc*/ 	.word	0x00017860


	//   ....[174]....
        /*06e0*/ 	.word	0x000178c0


	//   ....[175]....
        /*06e4*/ 	.word	0x00017930


	//   ....[176]....
        /*06e8*/ 	.word	0x000179a0


	//   ....[177]....
        /*06ec*/ 	.word	0x00017b20


	//   ....[178]....
        /*06f0*/ 	.word	0x00017b80


	//   ....[179]....
        /*06f4*/ 	.word	0x00017be0


	//   ....[180]....
        /*06f8*/ 	.word	0x00017c50


	//   ....[181]....
        /*06fc*/ 	.word	0x00017cc0


	//   ....[182]....
        /*0700*/ 	.word	0x00017e40


	//   ....[183]....
        /*0704*/ 	.word	0x00017ea0


	//   ....[184]....
        /*0708*/ 	.word	0x00017f10


	//   ....[185]....
        /*070c*/ 	.word	0x00017f80


	//   ....[186]....
        /*0710*/ 	.word	0x00018100


	//   ....[187]....
        /*0714*/ 	.word	0x00018160


	//   ....[188]....
        /*0718*/ 	.word	0x000181d0


	//   ....[189]....
        /*071c*/ 	.word	0x00018240


	//   ....[190]....
        /*0720*/ 	.word	0x000183c0


	//   ....[191]....
        /*0724*/ 	.word	0x00018420


	//   ....[192]....
        /*0728*/ 	.word	0x00018480


	//   ....[193]....
        /*072c*/ 	.word	0x000184e0


	//   ....[194]....
        /*0730*/ 	.word	0x00018530


	//   ....[195]....
        /*0734*/ 	.word	0x00018580


	//   ....[196]....
        /*0738*/ 	.word	0x000185f0


	//   ....[197]....
        /*073c*/ 	.word	0x00018660


	//   ....[198]....
        /*0740*/ 	.word	0x000186d0


	//   ....[199]....
        /*0744*/ 	.word	0x00018730


	//   ....[200]....
        /*0748*/ 	.word	0x000187a0


	//   ....[201]....
        /*074c*/ 	.word	0x00018810


	//   ....[202]....
        /*0750*/ 	.word	0x00018880


	//   ....[203]....
        /*0754*/ 	.word	0x000188e0


	//   ....[204]....
        /*0758*/ 	.word	0x00018950


	//   ....[205]....
        /*075c*/ 	.word	0x000189c0


	//   ....[206]....
        /*0760*/ 	.word	0x00018a30


	//   ....[207]....
        /*0764*/ 	.word	0x00018a90


	//   ....[208]....
        /*0768*/ 	.word	0x00018b00


	//   ....[209]....
        /*076c*/ 	.word	0x00018b70


	//   ....[210]....
        /*0770*/ 	.word	0x00018be0


	//   ....[211]....
        /*0774*/ 	.word	0x00018c40


	//   ....[212]....
        /*0778*/ 	.word	0x00018cb0


	//   ....[213]....
        /*077c*/ 	.word	0x00018d20


	//   ....[214]....
        /*0780*/ 	.word	0x00018d90


	//   ....[215]....
        /*0784*/ 	.word	0x00018df0


	//   ....[216]....
        /*0788*/ 	.word	0x00018e60


	//   ....[217]....
        /*078c*/ 	.word	0x00018ed0


	//   ....[218]....
        /*0790*/ 	.word	0x00018f20


	//   ....[219]....
        /*0794*/ 	.word	0x00018f60


	//   ....[220]....
        /*0798*/ 	.word	0x00018fb0


	//   ....[221]....
        /*079c*/ 	.word	0x00019000


	//   ....[222]....
        /*07a0*/ 	.word	0x00019050


	//   ....[223]....
        /*07a4*/ 	.word	0x000190c0


	//   ....[224]....
        /*07a8*/ 	.word	0x00019110


	//   ....[225]....
        /*07ac*/ 	.word	0x00019160


	//   ....[226]....
        /*07b0*/ 	.word	0x000191b0


	//   ....[227]....
        /*07b4*/ 	.word	0x00019200


	//   ....[228]....
        /*07b8*/ 	.word	0x00019250


	//   ....[229]....
        /*07bc*/ 	.word	0x000192c0


	//   ....[230]....
        /*07c0*/ 	.word	0x00019310


	//   ....[231]....
        /*07c4*/ 	.word	0x00019380


	//   ....[232]....
        /*07c8*/ 	.word	0x000193e0


	//   ....[233]....
        /*07cc*/ 	.word	0x00019450


	//----- nvinfo : EIATTR_EXIT_INSTR_OFFSETS
	.align		4
.L_484:
        /*07d0*/ 	.byte	0x04, 0x1c
        /*07d2*/ 	.short	(.L_486 - .L_485)


	//   ....[0]....
.L_485:
        /*07d4*/ 	.word	0x00000fe0


	//   ....[1]....
        /*07d8*/ 	.word	0x00016430


	//----- nvinfo : EIATTR_MAX_THREADS
	.align		4
.L_486:
        /*07dc*/ 	.byte	0x04, 0x05
        /*07de*/ 	.short	(.L_488 - .L_487)
.L_487:
        /*07e0*/ 	.word	0x00000100
        /*07e4*/ 	.word	0x00000001
        /*07e8*/ 	.word	0x00000001


	//----- nvinfo : EIATTR_CRS_STACK_SIZE
	.align		4
.L_488:
        /*07ec*/ 	.byte	0x04, 0x1e
        /*07ee*/ 	.short	(.L_490 - .L_489)
.L_489:
        /*07f0*/ 	.word	0x00000000
.L_490:


//--------------------- .nv.info._ZN7cutlass13device_kernelIN5flash19enable_sm80_to_sm89INS1_16FlashAttnFwdSm80INS1_25CollectiveMainloopFwdSm80ILi8ELi2ELb0EN4cute5tupleIJNS5_1CILi128EEENS7_ILi64EEENS7_ILi192EEEEEELi192ENS_10bfloat16_tEfNS_4arch4Sm80ELb0ELb1ELb0ELb1ELb1ELb1ELb1ELb1EEENS1_21CollectiveEpilogueFwdINS6_IJS8_SA_S9_EEENS6_IJNS7_ILi1EEESI_SI_EEESC_SE_Li256ELb1ELb1ELb1ELb0EEENS1_36VarlenDynamicPersistentTileSchedulerILi128ELi64ELi256ELi256ELb1ELb1ELb0ELb1ELb0ELb1EEEEEEEEEvNT_6ParamsE --------------------------
	.section	.nv.info._ZN7cutlass13device_kernelIN5flash19enable_sm80_to_sm89INS1_16FlashAttnFwdSm80INS1_25CollectiveMainloopFwdSm80ILi8ELi2ELb0EN4cute5tupleIJNS5_1CILi128EEENS7_ILi64EEENS7_ILi192EEEEEELi192ENS_10bfloat16_tEfNS_4arch4Sm80ELb0ELb1ELb0ELb1ELb1ELb1ELb1ELb1EEENS1_21CollectiveEpilogueFwdINS6_IJS8_SA_S9_EEENS6_IJNS7_ILi1EEESI_SI_EEESC_SE_Li256ELb1ELb1ELb1ELb0EEENS1_36VarlenDynamicPersistentTileSchedulerILi128ELi64ELi256ELi256ELb1ELb1ELb0ELb1ELb0ELb1EEEEEEEEEvNT_6ParamsE,"",@"SHT_CUDA_INFO"
	.sectionflags	@""
	.align	4


	//----- nvinfo : EIATTR_CUDA_API_VERSION
	.align		4
        /*0000*/ 	.byte	0x04, 0x37
        /*0002*/ 	.short	(.L_492 - .L_491)
.L_491:
        /*0004*/ 	.word	0x00000082


	//----- nvinfo : EIATTR_SW2861232_WAR
	.align		4
.L_492:
        /*0008*/ 	.byte	0x01, 0x35
	.zero		2


	//----- nvinfo : EIATTR_PARAM_CBANK
	.align		4
        /*000c*/ 	.byte	0x04, 0x0a
        /*000e*/ 	.short	(.L_494 - .L_493)
	.align		4
.L_493:
        /*0010*/ 	.word	index@(.nv.constant0._ZN7cutlass13device_kernelIN5flash19enable_sm80_to_sm89INS1_16FlashAttnFwdSm80INS1_25CollectiveMainloopFwdSm80ILi8ELi2ELb0EN4cute5tupleIJNS5_1CILi128EEENS7_ILi64EEENS7_ILi192EEEEEELi192ENS_10bfloat16_tEfNS_4arch4Sm80ELb0ELb1ELb0ELb1ELb1ELb1ELb1ELb1EEENS1_21CollectiveEpilogueFwdINS6_IJS8_SA_S9_EEENS6_IJNS7_ILi1EEESI_SI_EEESC_SE_Li256ELb1ELb1ELb1ELb0EEENS1_36VarlenDynamicPersistentTileSchedulerILi128ELi64ELi256ELi256ELb1ELb1ELb0ELb1ELb0ELb1EEEEEEEEEvNT_6ParamsE)
        /*0014*/ 	.short	0x0160
        /*0016*/ 	.short	0x0438


	//----- nvinfo : EIATTR_CBANK_PARAM_SIZE
	.align		4
.L_494:
        /*0018*/ 	.byte	0x03, 0x19
        /*001a*/ 	.short	0x0438


	//----- nvinfo : EIATTR_KPARAM_INFO
	.align		4
        /*001c*/ 	.byte	0x04, 0x17
        /*001e*/ 	.short	(.L_496 - .L_495)
.L_495:
        /*0020*/ 	.word	0x00000000
        /*0024*/ 	.short	0x0000
        /*0026*/ 	.short	0x0000
        /*0028*/ 	.byte	0x00, 0xf0, 0xe1, 0x10


	//----- nvinfo : EIATTR_MAXREG_COUNT
	.align		4
.L_496:
        /*002c*/ 	.byte	0x03, 0x1b
        /*002e*/ 	.short	0x00ff


	//----- nvinfo : EIATTR_NUM_BARRIERS
	.align		4
        /*0030*/ 	.byte	0x02, 0x4c
        /*0032*/ 	.byte	0x06
	.zero		1


	//----- nvinfo : EIATTR_ANNOTATIONS
	.align		4
        /*0034*/ 	.byte	0x04, 0x55
        /*0036*/ 	.short	(.L_498 - .L_497)


	//   ....[0]....
.L_497:
        /* <DEDUP_REMOVED lines=74> */


	//----- nvinfo : EIATTR_MERCURY_ISA_VERSION
	.align		4
.L_498:
        /*04c0*/ 	.byte	0x03, 0x5f
        /*04c2*/ 	.short	0x0000


	//----- nvinfo : EIATTR_INT_WARP_WIDE_INSTR_OFFSETS
	.align		4
        /*04c4*/ 	.byte	0x04, 0x31
        /*04c6*/ 	.short	(.L_500 - .L_499)


	//   ....[0]....
.L_499:
        /*04c8*/ 	.word	0x000180e0


	//   ....[1]....
        /*04cc*/ 	.word	0x00018160


	//----- nvinfo : EIATTR_COOP_GROUP_MASK_REGIDS
	.align		4
.L_500:
        /*04d0*/ 	.byte	0x04, 0x29
        /*04d2*/ 	.short	(.L_502 - .L_501)


	//   ....[0]....
.L_501:
        /*04d4*/ 	.word	0xffffffff


	//   ....[1]....
        /*04d8*/ 	.word	0xffffffff


	//   ....[2]....
        /*04dc*/ 	.word	0xffffffff


	//   ....[3]....
        /*04e0*/ 	.word	0xffffffff


	//   ....[4]....
        /*04e4*/ 	.word	0xffffffff


	//   ....[5]....
        /*04e8*/ 	.word	0xffffffff


	//   ....[6]....
        /*04ec*/ 	.word	0xffffffff


	//   ....[7]....
        /*04f0*/ 	.word	0xffffffff


	//   ....[8]....
        /*04f4*/ 	.word	0xffffffff


	//   ....[9]....
        /*04f8*/ 	.word	0xffffffff


	//   ....[10]....
        /*04fc*/ 	.word	0xffffffff


	//   ....[11]....
        /*0500*/ 	.word	0xffffffff


	//   ....[12]....
        /*0504*/ 	.word	0xffffffff


	//   ....[13]....
        /*0508*/ 	.word	0xffffffff


	//   ....[14]....
        /*050c*/ 	.word	0xffffffff


	//   ....[15]....
        /*0510*/ 	.word	0xffffffff


	//   ....[16]....
        /*0514*/ 	.word	0xffffffff


	//   ....[17]....
        /*0518*/ 	.word	0xffffffff


	//   ....[18]....
        /*051c*/ 	.word	0xffffffff


	//   ....[19]....
        /*0520*/ 	.word	0xffffffff


	//   ....[20]....
        /*0524*/ 	.word	0xffffffff


	//   ....[21]....
        /*0528*/ 	.word	0xffffffff


	//   ....[22]....
        /*052c*/ 	.word	0xffffffff


	//   ....[23]....
        /*0530*/ 	.word	0xffffffff


	//   ....[24]....
        /*0534*/ 	.word	0xffffffff


	//   ....[25]....
        /*0538*/ 	.word	0xffffffff


	//   ....[26]....
        /*053c*/ 	.word	0xffffffff


	//   ....[27]....
        /*0540*/ 	.word	0xffffffff


	//   ....[28]....
        /*0544*/ 	.word	0xffffffff


	//   ....[29]....
        /*0548*/ 	.word	0xffffffff


	//   ....[30]....
        /*054c*/ 	.word	0xffffffff


	//   ....[31]....
        /*0550*/ 	.word	0xffffffff


	//   ....[32]....
        /*0554*/ 	.word	0xffffffff


	//   ....[33]....
        /*0558*/ 	.word	0xffffffff


	//   ....[34]....
        /*055c*/ 	.word	0xffffffff


	//   ....[35]....
        /*0560*/ 	.word	0xffffffff


	//   ....[36]....
        /*0564*/ 	.word	0xffffffff


	//   ....[37]....
        /*0568*/ 	.word	0xffffffff


	//   ....[38]....
        /*056c*/ 	.word	0xffffffff


	//   ....[39]....
        /*0570*/ 	.word	0xffffffff


	//   ....[40]....
        /*0574*/ 	.word	0xffffffff


	//   ....[41]....
        /*0578*/ 	.word	0xffffffff


	//   ....[42]....
        /*057c*/ 	.word	0xffffffff


	//   ....[43]....
        /*0580*/ 	.word	0xffffffff


	//   ....[44]....
        /*0584*/ 	.word	0xffffffff


	//   ....[45]....
        /*0588*/ 	.word	0xffffffff


	//   ....[46]....
        /*058c*/ 	.word	0xffffffff


	//   ....[47]....
        /*0590*/ 	.word	0xffffffff


	//   ....[48]....
        /*0594*/ 	.word	0xffffffff


	//   ....[49]....
        /*0598*/ 	.word	0xffffffff


	//   ....[50]....
        /*059c*/ 	.word	0xffffffff


	//   ....[51]....
        /*05a0*/ 	.word	0xffffffff


	//   ....[52]....
        /*05a4*/ 	.word	0xffffffff


	//   ....[53]....
        /*05a8*/ 	.word	0xffffffff


	//   ....[54]....
        /*05ac*/ 	.word	0xffffffff


	//   ....[55]....
        /*05b0*/ 	.word	0xffffffff


	//   ....[56]....
        /*05b4*/ 	.word	0xffffffff


	//   ....[57]....
        /*05b8*/ 	.word	0xffffffff


	//   ....[58]....
        /*05bc*/ 	.word	0xffffffff


	//   ....[59]....
        /*05c0*/ 	.word	0xffffffff


	//   ....[60]....
        /*05c4*/ 	.word	0xffffffff


	//   ....[61]....
        /*05c8*/ 	.word	0xffffffff


	//   ....[62]....
        /*05cc*/ 	.word	0xffffffff


	//   ....[63]....
        /*05d0*/ 	.word	0xffffffff


	//   ....[64]....
        /*05d4*/ 	.word	0xffffffff


	//   ....[65]....
        /*05d8*/ 	.word	0xffffffff


	//   ....[66]....
        /*05dc*/ 	.word	0xffffffff


	//   ....[67]....
        /*05e0*/ 	.word	0xffffffff


	//   ....[68]....
        /*05e4*/ 	.word	0xffffffff


	//   ....[69]....
        /*05e8*/ 	.word	0xffffffff


	//   ....[70]....
        /*05ec*/ 	.word	0xffffffff


	//   ....[71]....
        /*05f0*/ 	.word	0xffffffff


	//   ....[72]....
        /*05f4*/ 	.word	0xffffffff


	//   ....[73]....
        /*05f8*/ 	.word	0xffffffff


	//   ....[74]....
        /*05fc*/ 	.word	0xffffffff


	//   ....[75]....
        /*0600*/ 	.word	0xffffffff


	//   ....[76]....
        /*0604*/ 	.word	0xffffffff


	//   ....[77]....
        /*0608*/ 	.word	0xffffffff


	//   ....[78]....
        /*060c*/ 	.word	0xffffffff


	//   ....[79]....
        /*0610*/ 	.word	0xffffffff


	//   ....[80]....
        /*0614*/ 	.word	0xffffffff


	//   ....[81]....
        /*0618*/ 	.word	0xffffffff


	//   ....[82]....
        /*061c*/ 	.word	0xffffffff


	//   ....[83]....
        /*0620*/ 	.word	0xffffffff


	//   ....[84]....
        /*0624*/ 	.word	0xffffffff


	//   ....[85]....
        /*0628*/ 	.word	0xffffffff


	//   ....[86]....
        /*062c*/ 	.word	0xffffffff


	//   ....[87]....
        /*0630*/ 	.word	0xffffffff


	//   ....[88]....
        /*0634*/ 	.word	0xffffffff


	//   ....[89]....
        /*0638*/ 	.word	0xffffffff


	//   ....[90]....
        /*063c*/ 	.word	0xffffffff


	//   ....[91]....
        /*0640*/ 	.word	0xffffffff


	//   ....[92]....
        /*0644*/ 	.word	0xffffffff


	//   ....[93]....
        /*0648*/ 	.word	0xffffffff


	//   ....[94]....
        /*064c*/ 	.word	0xffffffff


	//   ....[95]....
        /*0650*/ 	.word	0xffffffff


	//   ....[96]....
        /*0654*/ 	.word	0xffffffff


	//   ....[97]....
        /*0658*/ 	.word	0xffffffff


	//   ....[98]....
        /*065c*/ 	.word	0xffffffff


	//   ....[99]....
        /*0660*/ 	.word	0xffffffff


	//   ....[100]....
        /*0664*/ 	.word	0xffffffff


	//   ....[101]....
        /*0668*/ 	.word	0xffffffff


	//   ....[102]....
        /*066c*/ 	.word	0xffffffff


	//   ....[103]....
        /*0670*/ 	.word	0xffffffff


	//   ....[104]....
        /*0674*/ 	.word	0xffffffff


	//   ....[105]....
        /*0678*/ 	.word	0xffffffff


	//   ....[106]....
        /*067c*/ 	.word	0xffffffff


	//   ....[107]....
        /*0680*/ 	.word	0xffffffff


	//   ....[108]....
        /*0684*/ 	.word	0xffffffff


	//   ....[109]....
        /*0688*/ 	.word	0xffffffff


	//   ....[110]....
        /*068c*/ 	.word	0xffffffff


	//   ....[111]....
        /*0690*/ 	.word	0xffffffff


	//   ....[112]....
        /*0694*/ 	.word	0xffffffff


	//   ....[113]....
        /*0698*/ 	.word	0xffffffff


	//   ....[114]....
        /*069c*/ 	.word	0xffffffff


	//   ....[115]....
        /*06a0*/ 	.word	0xffffffff


	//   ....[116]....
        /*06a4*/ 	.word	0xffffffff


	//   ....[117]....
        /*06a8*/ 	.word	0xffffffff


	//   ....[118]....
        /*06ac*/ 	.word	0xffffffff


	//   ....[119]....
        /*06b0*/ 	.word	0xffffffff


	//   ....[120]....
        /*06b4*/ 	.word	0xffffffff


	//   ....[121]....
        /*06b8*/ 	.word	0xffffffff


	//   ....[122]....
        /*06bc*/ 	.word	0xffffffff


	//   ....[123]....
        /*06c0*/ 	.word	0xffffffff


	//   ....[124]....
        /*06c4*/ 	.word	0xffffffff


	//   ....[125]....
        /*06c8*/ 	.word	0xffffffff


	//   ....[126]....
        /*06cc*/ 	.word	0xffffffff


	//   ....[127]....
        /*06d0*/ 	.word	0xffffffff


	//   ....[128]....
        /*06d4*/ 	.word	0xffffffff


	//   ....[129]....
        /*06d8*/ 	.word	0xffffffff


	//   ....[130]....
        /*06dc*/ 	.word	0xffffffff


	//   ....[131]....
        /*06e0*/ 	.word	0xffffffff


	//   ....[132]....
        /*06e4*/ 	.word	0xffffffff


	//   ....[133]....
        /*06e8*/ 	.word	0xffffffff


	//   ....[134]....
        /*06ec*/ 	.word	0xffffffff


	//   ....[135]....
        /*06f0*/ 	.word	0xffffffff


	//   ....[136]....
        /*06f4*/ 	.word	0xffffffff


	//   ....[137]....
        /*06f8*/ 	.word	0xffffffff


	//   ....[138]....
        /*06fc*/ 	.word	0xffffffff


	//   ....[139]....
        /*0700*/ 	.word	0xffffffff


	//   ....[140]....
        /*0704*/ 	.word	0xffffffff


	//   ....[141]....
        /*0708*/ 	.word	0xffffffff


	//   ....[142]....
        /*070c*/ 	.word	0xffffffff


	//   ....[143]....
        /*0710*/ 	.word	0xffffffff


	//   ....[144]....
        /*0714*/ 	.word	0xffffffff


	//   ....[145]....
        /*0718*/ 	.word	0xffffffff


	//   ....[146]....
        /*071c*/ 	.word	0xffffffff


	//   ....[147]....
        /*0720*/ 	.word	0xffffffff


	//   ....[148]....
        /*0724*/ 	.word	0xffffffff


	//   ....[149]....
        /*0728*/ 	.word	0xffffffff


	//   ....[150]....
        /*072c*/ 	.word	0xffffffff


	//   ....[151]....
        /*0730*/ 	.word	0xffffffff


	//   ....[152]....
        /*0734*/ 	.word	0xffffffff


	//   ....[153]....
        /*0738*/ 	.word	0xffffffff


	//   ....[154]....
        /*073c*/ 	.word	0xffffffff


	//   ....[155]....
        /*0740*/ 	.word	0xffffffff


	//   ....[156]....
        /*0744*/ 	.word	0xffffffff


	//   ....[157]....
        /*0748*/ 	.word	0xffffffff


	//   ....[158]....
        /*074c*/ 	.word	0xffffffff


	//   ....[159]....
        /*0750*/ 	.word	0xffffffff


	//   ....[160]....
        /*0754*/ 	.word	0xffffffff


	//   ....[161]....
        /*0758*/ 	.word	0xffffffff


	//   ....[162]....
        /*075c*/ 	.word	0xffffffff


	//   ....[163]....
        /*0760*/ 	.word	0xffffffff


	//   ....[164]....
        /*0764*/ 	.word	0xffffffff


	//   ....[165]....
        /*0768*/ 	.word	0xffffffff


	//   ....[166]....
        /*076c*/ 	.word	0xffffffff


	//   ....[167]....
        /*0770*/ 	.word	0xffffffff


	//   ....[168]....
        /*0774*/ 	.word	0xffffffff


	//   ....[169]....
        /*0778*/ 	.word	0xffffffff


	//   ....[170]....
        /*077c*/ 	.word	0xffffffff


	//   ....[171]....
        /*0780*/ 	.word	0xffffffff


	//   ....[172]....
        /*0784*/ 	.word	0xffffffff


	//   ....[173]....
        /*0788*/ 	.word	0xffffffff


	//   ....[174]....
        /*078c*/ 	.word	0xffffffff


	//   ....[175]....
        /*0790*/ 	.word	0xffffffff


	//   ....[176]....
        /*0794*/ 	.word	0xffffffff


	//   ....[177]....
        /*0798*/ 	.word	0xffffffff


	//   ....[178]....
        /*079c*/ 	.word	0xffffffff


	//   ....[179]....
        /*07a0*/ 	.word	0xffffffff


	//   ....[180]....
        /*07a4*/ 	.word	0xffffffff


	//   ....[181]....
        /*07a8*/ 	.word	0xffffffff


	//   ....[182]....
        /*07ac*/ 	.word	0xffffffff


	//   ....[183]....
        /*07b0*/ 	.word	0xffffffff


	//   ....[184]....
        /*07b4*/ 	.word	0xffffffff


	//   ....[185]....
        /*07b8*/ 	.word	0xffffffff


	//   ....[186]....
        /*07bc*/ 	.word	0xffffffff


	//   ....[187]....
        /*07c0*/ 	.word	0xffffffff


	//   ....[188]....
        /*07c4*/ 	.word	0xffffffff


	//   ....[189]....
        /*07c8*/ 	.word	0xffffffff


	//   ....[190]....
        /*07cc*/ 	.word	0xffffffff


	//   ....[191]....
        /*07d0*/ 	.word	0xffffffff


	//   ....[192]....
        /*07d4*/ 	.word	0xffffffff


	//   ....[193]....
        /*07d8*/ 	.word	0xffffffff


	//   ....[194]....
        /*07dc*/ 	.word	0xffffffff


	//   ....[195]....
        /*07e0*/ 	.word	0xffffffff


	//   ....[196]....
        /*07e4*/ 	.word	0xffffffff


	//   ....[197]....
        /*07e8*/ 	.word	0xffffffff


	//   ....[198]....
        /*07ec*/ 	.word	0xffffffff


	//   ....[199]....
        /*07f0*/ 	.word	0xffffffff


	//   ....[200]....
        /*07f4*/ 	.word	0xffffffff


	//   ....[201]....
        /*07f8*/ 	.word	0xffffffff


	//   ....[202]....
        /*07fc*/ 	.word	0xffffffff


	//   ....[203]....
        /*0800*/ 	.word	0xffffffff


	//   ....[204]....
        /*0804*/ 	.word	0xffffffff


	//   ....[205]....
        /*0808*/ 	.word	0xffffffff


	//   ....[206]....
        /*080c*/ 	.word	0xffffffff


	//   ....[207]....
        /*0810*/ 	.word	0xffffffff


	//   ....[208]....
        /*0814*/ 	.word	0xffffffff


	//   ....[209]....
        /*0818*/ 	.word	0xffffffff


	//   ....[210]....
        /*081c*/ 	.word	0xffffffff


	//   ....[211]....
        /*0820*/ 	.word	0xffffffff


	//   ....[212]....
        /*0824*/ 	.word	0xffffffff


	//   ....[213]....
        /*0828*/ 	.word	0xffffffff


	//   ....[214]....
        /*082c*/ 	.word	0xffffffff


	//   ....[215]....
        /*0830*/ 	.word	0xffffffff


	//   ....[216]....
        /*0834*/ 	.word	0xffffffff


	//   ....[217]....
        /*0838*/ 	.word	0xffffffff


	//   ....[218]....
        /*083c*/ 	.word	0xffffffff


	//   ....[219]....
        /*0840*/ 	.word	0xffffffff


	//   ....[220]....
        /*0844*/ 	.word	0xffffffff


	//   ....[221]....
        /*0848*/ 	.word	0xffffffff


	//   ....[222]....
        /*084c*/ 	.word	0xffffffff


	//   ....[223]....
        /*0850*/ 	.word	0xffffffff


	//   ....[224]....
        /*0854*/ 	.word	0xffffffff


	//   ....[225]....
        /*0858*/ 	.word	0xffffffff


	//   ....[226]....
        /*085c*/ 	.word	0xffffffff


	//   ....[227]....
        /*0860*/ 	.word	0xffffffff


	//   ....[228]....
        /*0864*/ 	.word	0xffffffff


	//   ....[229]....
        /*0868*/ 	.word	0xffffffff


	//   ....[230]....
        /*086c*/ 	.word	0xffffffff


	//   ....[231]....
        /*0870*/ 	.word	0xffffffff


	//   ....[232]....
        /*0874*/ 	.word	0xffffffff


	//   ....[233]....
        /*0878*/ 	.word	0xffffffff


	//   ....[234]....
        /*087c*/ 	.word	0xffffffff


	//   ....[235]....
        /*0880*/ 	.word	0xffffffff


	//   ....[236]....
        /*0884*/ 	.word	0xffffffff


	//   ....[237]....
        /*0888*/ 	.word	0xffffffff


	//   ....[238]....
        /*088c*/ 	.word	0xffffffff


	//   ....[239]....
        /*0890*/ 	.word	0xffffffff


	//   ....[240]....
        /*0894*/ 	.word	0xffffffff


	//   ....[241]....
        /*0898*/ 	.word	0xffffffff


	//   ....[242]....
        /*089c*/ 	.word	0xffffffff


	//   ....[243]....
        /*08a0*/ 	.word	0xffffffff


	//   ....[244]....
        /*08a4*/ 	.word	0xffffffff


	//   ....[245]....
        /*08a8*/ 	.word	0xffffffff


	//   ....[246]....
        /*08ac*/ 	.word	0xffffffff


	//   ....[247]....
        /*08b0*/ 	.word	0xffffffff


	//   ....[248]....
        /*08b4*/ 	.word	0xffffffff


	//   ....[249]....
        /*08b8*/ 	.word	0xffffffff


	//   ....[250]....
        /*08bc*/ 	.word	0xffffffff


	//   ....[251]....
        /*08c0*/ 	.word	0xffffffff


	//   ....[252]....
        /*08c4*/ 	.word	0xffffffff


	//   ....[253]....
        /*08c8*/ 	.word	0xffffffff


	//   ....[254]....
        /*08cc*/ 	.word	0xffffffff


	//   ....[255]....
        /*08d0*/ 	.word	0xffffffff


	//   ....[0]....
        /*08d4*/ 	.word	0xffffffff


	//   ....[1]....
        /*08d8*/ 	.word	0xffffffff


	//   ....[2]....
        /*08dc*/ 	.word	0xffffffff


	//   ....[3]....
        /*08e0*/ 	.word	0xffffffff


	//   ....[4]....
        /*08e4*/ 	.word	0xffffffff


	//   ....[5]....
        /*08e8*/ 	.word	0xffffffff


	//   ....[6]....
        /*08ec*/ 	.word	0xffffffff


	//   ....[7]....
        /*08f0*/ 	.word	0xffffffff


	//   ....[8]....
        /*08f4*/ 	.word	0xffffffff


	//   ....[9]....
        /*08f8*/ 	.word	0xffffffff


	//   ....[10]....
        /*08fc*/ 	.word	0xffffffff


	//   ....[11]....
        /*0900*/ 	.word	0xffffffff


	//   ....[12]....
        /*0904*/ 	.word	0xffffffff


	//   ....[13]....
        /*0908*/ 	.word	0xffffffff


	//   ....[14]....
        /*090c*/ 	.word	0xffffffff


	//   ....[15]....
        /*0910*/ 	.word	0xffffffff


	//   ....[16]....
        /*0914*/ 	.word	0xffffffff


	//   ....[17]....
        /*0918*/ 	.word	0xffffffff


	//----- nvinfo : EIATTR_COOP_GROUP_INSTR_OFFSETS
	.align		4
.L_502:
        /*091c*/ 	.byte	0x04, 0x28
        /*091e*/ 	.short	(.L_504 - .L_503)


	//   ....[0]....
.L_503:
        /*0920*/ 	.word	0x00000060


	//   ....[1]....
        /*0924*/ 	.word	0x00000250


	//   ....[2]....
        /*0928*/ 	.word	0x00000280


	//   ....[3]....
        /*092c*/ 	.word	0x000002b0


	//   ....[4]....
        /*0930*/ 	.word	0x000002e0


	//   ....[5]....
        /*0934*/ 	.word	0x00000310


	//   ....[6]....
        /*0938*/ 	.word	0x00000340


	//   ....[7]....
        /*093c*/ 	.word	0x000004b0


	//   ....[8]....
        /*0940*/ 	.word	0x000004f0


	//   ....[9]....
        /*0944*/ 	.word	0x00000520


	//   ....[10]....
        /*0948*/ 	.word	0x00000550


	//   ....[11]....
        /*094c*/ 	.word	0x00000580


	//   ....[12]....
        /*0950*/ 	.word	0x000005b0


	//   ....[13]....
        /*0954*/ 	.word	0x00000640


	//   ....[14]....
        /*0958*/ 	.word	0x00000680


	//   ....[15]....
        /*095c*/ 	.word	0x000006a0


	//   ....[16]....
        /*0960*/ 	.word	0x00000700


	//   ....[17]....
        /*0964*/ 	.word	0x00003f80


	//   ....[18]....
        /*0968*/ 	.word	0x00003f90


	//   ....[19]....
        /*096c*/ 	.word	0x00005b20


	//   ....[20]....
        /*0970*/ 	.word	0x00005b30


	//   ....[21]....
        /*0974*/ 	.word	0x00007620


	//   ....[22]....
        /*0978*/ 	.word	0x00007630


	//   ....[23]....
        /*097c*/ 	.word	0x00007b10


	//   ....[24]....
        /*0980*/ 	.word	0x00007b20


	//   ....[25]....
        /*0984*/ 	.word	0x00008dc0


	//   ....[26]....
        /*0988*/ 	.word	0x00008de0


	//   ....[27]....
        /*098c*/ 	.word	0x00008f10


	//   ....[28]....
        /*0990*/ 	.word	0x00008f20


	//   ....[29]....
        /*0994*/ 	.word	0x00009050


	//   ....[30]....
        /*0998*/ 	.word	0x00009070


	//   ....[31]....
        /*099c*/ 	.word	0x000091a0


	//   ....[32]....
        /*09a0*/ 	.word	0x000091b0


	//   ....[33]....
        /*09a4*/ 	.word	0x00009850


	//   ....[34]....
        /*09a8*/ 	.word	0x00009880


	//   ....[35]....
        /*09ac*/ 	.word	0x000098b0


	//   ....[36]....
        /*09b0*/ 	.word	0x000098e0


	//   ....[37]....
        /*09b4*/ 	.word	0x00009960


	//   ....[38]....
        /*09b8*/ 	.word	0x00009990


	//   ....[39]....
        /*09bc*/ 	.word	0x00009a50


	//   ....[40]....
        /*09c0*/ 	.word	0x00009a70


	//   ....[41]....
        /*09c4*/ 	.word	0x00009ea0


	//   ....[42]....
        /*09c8*/ 	.word	0x00009ec0


	//   ....[43]....
        /*09cc*/ 	.word	0x00009fc0


	//   ....[44]....
        /*09d0*/ 	.word	0x0000a020


	//   ....[45]....
        /*09d4*/ 	.word	0x0000a480


	//   ....[46]....
        /*09d8*/ 	.word	0x0000a4a0


	//   ....[47]....
        /*09dc*/ 	.word	0x0000a590


	//   ....[48]....
        /*09e0*/ 	.word	0x0000a600


	//   ....[49]....
        /*09e4*/ 	.word	0x0000b320


	//   ....[50]....
        /*09e8*/ 	.word	0x0000b550


	//   ....[51]....
        /*09ec*/ 	.word	0x0000bd30


	//   ....[52]....
        /*09f0*/ 	.word	0x0000bf10


	//   ....[53]....
        /*09f4*/ 	.word	0x0000bfb0


	//   ....[54]....
        /*09f8*/ 	.word	0x0000c030


	//   ....[55]....
        /*09fc*/ 	.word	0x0000d220


	//   ....[56]....
        /*0a00*/ 	.word	0x0000d240


	//   ....[57]....
        /*0a04*/ 	.word	0x0000d380


	//   ....[58]....
        /*0a08*/ 	.word	0x0000d3a0


	//   ....[59]....
        /*0a0c*/ 	.word	0x0000d9e0


	//   ....[60]....
        /*0a10*/ 	.word	0x0000da00


	//   ....[61]....
        /*0a14*/ 	.word	0x0000db40


	//   ....[62]....
        /*0a18*/ 	.word	0x0000db60


	//   ....[63]....
        /*0a1c*/ 	.word	0x0000e5e0


	//   ....[64]....
        /*0a20*/ 	.word	0x0000e970


	//   ....[65]....
        /*0a24*/ 	.word	0x0000ef80


	//   ....[66]....
        /*0a28*/ 	.word	0x0000efb0


	//   ....[67]....
        /*0a2c*/ 	.word	0x0000f8c0


	//   ....[68]....
        /*0a30*/ 	.word	0x0000f8e0


	//   ....[69]....
        /*0a34*/ 	.word	0x00010d10


	//   ....[70]....
        /*0a38*/ 	.word	0x00010d30


	//   ....[71]....
        /*0a3c*/ 	.word	0x00010e70


	//   ....[72]....
        /*0a40*/ 	.word	0x00010e90


	//   ....[73]....
        /*0a44*/ 	.word	0x00011570


	//   ....[74]....
        /*0a48*/ 	.word	0x00011590


	//   ....[75]....
        /*0a4c*/ 	.word	0x000116e0


	//   ....[76]....
        /*0a50*/ 	.word	0x00011700


	//   ....[77]....
        /*0a54*/ 	.word	0x00012440


	//   ....[78]....
        /*0a58*/ 	.word	0x00012470


	//   ....[79]....
        /*0a5c*/ 	.word	0x000126a0


	//   ....[80]....
        /*0a60*/ 	.word	0x000127d0


	//   ....[81]....
        /*0a64*/ 	.word	0x00013dc0


	//   ....[82]....
        /*0a68*/ 	.word	0x00013de0


	//   ....[83]....
        /*0a6c*/ 	.word	0x00013f20


	//   ....[84]....
        /*0a70*/ 	.word	0x00013f40


	//   ....[85]....
        /*0a74*/ 	.word	0x00014380


	//   ....[86]....
        /*0a78*/ 	.word	0x000143a0


	//   ....[87]....
        /*0a7c*/ 	.word	0x000144d0


	//   ....[88]....
        /*0a80*/ 	.word	0x000144f0


	//   ....[89]....
        /*0a84*/ 	.word	0x00015030


	//   ....[90]....
        /*0a88*/ 	.word	0x00015280


	//   ....[91]....
        /*0a8c*/ 	.word	0x00015820


	//   ....[92]....
        /*0a90*/ 	.word	0x00015850


	//   ....[93]....
        /*0a94*/ 	.word	0x00016170


	//   ....[94]....
        /*0a98*/ 	.word	0x00016190


	//   ....[95]....
        /*0a9c*/ 	.word	0x000175c0


	//   ....[96]....
        /*0aa0*/ 	.word	0x000175e0


	//   ....[97]....
        /*0aa4*/ 	.word	0x00017700


	//   ....[98]....
        /*0aa8*/ 	.word	0x00017720


	//   ....[99]....
        /*0aac*/ 	.word	0x000178c0


	//   ....[100]....
        /*0ab0*/ 	.word	0x000178f0


	//   ....[101]....
        /*0ab4*/ 	.word	0x00017900


	//   ....[102]....
        /*0ab8*/ 	.word	0x00017930


	//   ....[103]....
        /*0abc*/ 	.word	0x00018e40


	//   ....[104]....
        /*0ac0*/ 	.word	0x00018e50


	//   ....[105]....
        /*0ac4*/ 	.word	0x00018e70


	//   ....[106]....
        /*0ac8*/ 	.word	0x00018e80


	//   ....[107]....
        /*0acc*/ 	.word	0x00019220


	//   ....[108]....
        /*0ad0*/ 	.word	0x00019240


	//   ....[109]....
        /*0ad4*/ 	.word	0x00019370


	//   ....[110]....
        /*0ad8*/ 	.word	0x00019380


	//   ....[111]....
        /*0adc*/ 	.word	0x000194b0


	//   ....[112]....
        /*0ae0*/ 	.word	0x000194d0


	//   ....[113]....
        /*0ae4*/ 	.word	0x00019600


	//   ....[114]....
        /*0ae8*/ 	.word	0x00019610


	//   ....[115]....
        /*0aec*/ 	.word	0x00019930


	//   ....[116]....
        /*0af0*/ 	.word	0x00019950


	//   ....[117]....
        /*0af4*/ 	.word	0x0001a300


	//   ....[118]....
        /*0af8*/ 	.word	0x0001a310


	//   ....[119]....
        /*0afc*/ 	.word	0x0001b420


	//   ....[120]....
        /*0b00*/ 	.word	0x0001b440


	//   ....[121]....
        /*0b04*/ 	.word	0x0001b570


	//   ....[122]....
        /*0b08*/ 	.word	0x0001b580


	//   ....[123]....
        /*0b0c*/ 	.word	0x0001b6b0


	//   ....[124]....
        /*0b10*/ 	.word	0x0001b6d0


	//   ....[125]....
        /*0b14*/ 	.word	0x0001b800


	//   ....[126]....
        /*0b18*/ 	.word	0x0001b810


	//   ....[127]....
        /*0b1c*/ 	.word	0x0001ba00


	//   ....[128]....
        /*0b20*/ 	.word	0x0001ba20


	//   ....[129]....
        /*0b24*/ 	.word	0x0001bb40


	//   ....[130]....
        /*0b28*/ 	.word	0x0001bb80


	//   ....[131]....
        /*0b2c*/ 	.word	0x0001bbb0


	//   ....[132]....
        /*0b30*/ 	.word	0x0001bbe0


	//   ....[133]....
        /*0b34*/ 	.word	0x0001bc10


	//   ....[134]....
        /*0b38*/ 	.word	0x0001bc40


	//   ....[135]....
        /*0b3c*/ 	.word	0x0001bd90


	//   ....[136]....
        /*0b40*/ 	.word	0x0001bdd0


	//   ....[137]....
        /*0b44*/ 	.word	0x0001be00


	//   ....[138]....
        /*0b48*/ 	.word	0x0001be30


	//   ....[139]....
        /*0b4c*/ 	.word	0x0001be60


	//   ....[140]....
        /*0b50*/ 	.word	0x0001be90


	//   ....[141]....
        /*0b54*/ 	.word	0x0001bf20


	//   ....[142]....
        /*0b58*/ 	.word	0x0001bf60


	//   ....[143]....
        /*0b5c*/ 	.word	0x0001bf70


	//   ....[144]....
        /*0b60*/ 	.word	0x0001bfd0


	//   ....[145]....
        /*0b64*/ 	.word	0x0001c9a0


	//   ....[146]....
        /*0b68*/ 	.word	0x0001ca00


	//   ....[147]....
        /*0b6c*/ 	.word	0x0001ca50


	//   ....[148]....
        /*0b70*/ 	.word	0x0001caa0


	//   ....[149]....
        /*0b74*/ 	.word	0x0001caf0


	//   ....[150]....
        /*0b78*/ 	.word	0x0001cb70


	//   ....[151]....
        /*0b7c*/ 	.word	0x0001cbc0


	//   ....[152]....
        /*0b80*/ 	.word	0x0001cc40


	//   ....[153]....
        /*0b84*/ 	.word	0x0001ccc0


	//   ....[154]....
        /*0b88*/ 	.word	0x0001cd40


	//   ....[155]....
        /*0b8c*/ 	.word	0x0001cdc0


	//   ....[156]....
        /*0b90*/ 	.word	0x0001ce40


	//   ....[157]....
        /*0b94*/ 	.word	0x0001cec0


	//   ....[158]....
        /*0b98*/ 	.word	0x0001cf30


	//   ....[159]....
        /*0b9c*/ 	.word	0x0001cfb0


	//   ....[160]....
        /*0ba0*/ 	.word	0x0001d030


	//   ....[161]....
        /*0ba4*/ 	.word	0x0001d0b0


	//   ....[162]....
        /*0ba8*/ 	.word	0x0001d120


	//   ....[163]....
        /*0bac*/ 	.word	0x0001d1a0


	//   ....[164]....
        /*0bb0*/ 	.word	0x0001d220


	//   ....[165]....
        /*0bb4*/ 	.word	0x0001d3f0


	//   ....[166]....
        /*0bb8*/ 	.word	0x0001d460


	//   ....[167]....
        /*0bbc*/ 	.word	0x0001d4e0


	//   ....[168]....
        /*0bc0*/ 	.word	0x0001d560


	//   ....[169]....
        /*0bc4*/ 	.word	0x0001d730


	//   ....[170]....
        /*0bc8*/ 	.word	0x0001d7a0


	//   ....[171]....
        /*0bcc*/ 	.word	0x0001d820


	//   ....[172]....
        /*0bd0*/ 	.word	0x0001d8a0


	//   ....[173]....
        /*0bd4*/ 	.word	0x0001da70


	//   ....[174]....
        /*0bd8*/ 	.word	0x0001dae0


	//   ....[175]....
        /*0bdc*/ 	.word	0x0001db60


	//   ....[176]....
        /*0be0*/ 	.word	0x0001dbe0


	//   ....[177]....
        /*0be4*/ 	.word	0x0001ddc0


	//   ....[178]....
        /*0be8*/ 	.word	0x0001de30


	//   ....[179]....
        /*0bec*/ 	.word	0x0001deb0


	//   ....[180]....
        /*0bf0*/ 	.word	0x0001df30


	//   ....[181]....
        /*0bf4*/ 	.word	0x0001e100


	//   ....[182]....
        /*0bf8*/ 	.word	0x0001e170


	//   ....[183]....
        /*0bfc*/ 	.word	0x0001e1f0


	//   ....[184]....
        /*0c00*/ 	.word	0x0001e270


	//   ....[185]....
        /*0c04*/ 	.word	0x0001e450


	//   ....[186]....
        /*0c08*/ 	.word	0x0001e4c0


	//   ....[187]....
        /*0c0c*/ 	.word	0x0001e520


	//   ....[188]....
        /*0c10*/ 	.word	0x0001e5a0


	//   ....[189]....
        /*0c14*/ 	.word	0x0001e620


	//   ....[190]....
        /*0c18*/ 	.word	0x0001e7f0


	//   ....[191]....
        /*0c1c*/ 	.word	0x0001e860


	//   ....[192]....
        /*0c20*/ 	.word	0x0001e8e0


	//   ....[193]....
        /*0c24*/ 	.word	0x0001e960


	//   ....[194]....
        /*0c28*/ 	.word	0x0001eb10


	//   ....[195]....
        /*0c2c*/ 	.word	0x0001eb80


	//   ....[196]....
        /*0c30*/ 	.word	0x0001ec00


	//   ....[197]....
        /*0c34*/ 	.word	0x0001ec80


	//   ....[198]....
        /*0c38*/ 	.word	0x0001ee20


	//   ....[199]....
        /*0c3c*/ 	.word	0x0001ee90


	//   ....[200]....
        /*0c40*/ 	.word	0x0001eef0


	//   ....[201]....
        /*0c44*/ 	.word	0x0001ef50


	//   ....[202]....
        /*0c48*/ 	.word	0x0001efa0


	//   ....[203]....
        /*0c4c*/ 	.word	0x0001eff0


	//   ....[204]....
        /*0c50*/ 	.word	0x0001f070


	//   ....[205]....
        /*0c54*/ 	.word	0x0001f0f0


	//   ....[206]....
        /*0c58*/ 	.word	0x0001f170


	//   ....[207]....
        /*0c5c*/ 	.word	0x0001f1e0


	//   ....[208]....
        /*0c60*/ 	.word	0x0001f260


	//   ....[209]....
        /*0c64*/ 	.word	0x0001f2e0


	//   ....[210]....
        /*0c68*/ 	.word	0x0001f360


	//   ....[211]....
        /*0c6c*/ 	.word	0x0001f3d0


	//   ....[212]....
        /*0c70*/ 	.word	0x0001f450


	//   ....[213]....
        /*0c74*/ 	.word	0x0001f4d0


	//   ....[214]....
        /*0c78*/ 	.word	0x0001f550


	//   ....[215]....
        /*0c7c*/ 	.word	0x0001f5c0


	//   ....[216]....
        /*0c80*/ 	.word	0x0001f640


	//   ....[217]....
        /*0c84*/ 	.word	0x0001f6c0


	//   ....[218]....
        /*0c88*/ 	.word	0x0001f740


	//   ....[219]....
        /*0c8c*/ 	.word	0x0001f7b0


	//   ....[220]....
        /*0c90*/ 	.word	0x0001f830


	//   ....[221]....
        /*0c94*/ 	.word	0x0001f8b0


	//   ....[222]....
        /*0c98*/ 	.word	0x0001f930


	//   ....[223]....
        /*0c9c*/ 	.word	0x0001f9a0


	//   ....[224]....
        /*0ca0*/ 	.word	0x0001fa20


	//   ....[225]....
        /*0ca4*/ 	.word	0x0001faa0


	//   ....[226]....
        /*0ca8*/ 	.word	0x0001faf0


	//   ....[227]....
        /*0cac*/ 	.word	0x0001fb30


	//   ....[228]....
        /*0cb0*/ 	.word	0x0001fb80


	//   ....[229]....
        /*0cb4*/ 	.word	0x0001fbd0


	//   ....[230]....
        /*0cb8*/ 	.word	0x0001fc20


	//   ....[231]....
        /*0cbc*/ 	.word	0x0001fca0


	//   ....[232]....
        /*0cc0*/ 	.word	0x0001fcf0


	//   ....[233]....
        /*0cc4*/ 	.word	0x0001fd40


	//   ....[234]....
        /*0cc8*/ 	.word	0x0001fd90


	//   ....[235]....
        /*0ccc*/ 	.word	0x0001fde0


	//   ....[236]....
        /*0cd0*/ 	.word	0x0001fe30


	//   ....[237]....
        /*0cd4*/ 	.word	0x0001feb0


	//   ....[238]....
        /*0cd8*/ 	.word	0x0001ff00


	//   ....[239]....
        /*0cdc*/ 	.word	0x0001ff80


	//   ....[240]....
        /*0ce0*/ 	.word	0x0001fff0


	//   ....[241]....
        /*0ce4*/ 	.word	0x00020070


	//   ....[242]....
        /*0ce8*/ 	.word	0x00020500


	//   ....[243]....
        /*0cec*/ 	.word	0x00020520


	//   ....[244]....
        /*0cf0*/ 	.word	0x00020530


	//   ....[245]....
        /*0cf4*/ 	.word	0x00020540


	//   ....[246]....
        /*0cf8*/ 	.word	0x00020cc0


	//   ....[247]....
        /*0cfc*/ 	.word	0x00020cd0


	//   ....[248]....
        /*0d00*/ 	.word	0x00020ce0


	//   ....[249]....
        /*0d04*/ 	.word	0x00020cf0


	//   ....[250]....
        /*0d08*/ 	.word	0x00024120


	//   ....[251]....
        /*0d0c*/ 	.word	0x00024140


	//   ....[252]....
        /*0d10*/ 	.word	0x00024160


	//   ....[253]....
        /*0d14*/ 	.word	0x00024170


	//   ....[254]....
        /*0d18*/ 	.word	0x00024750


	//   ....[255]....
        /*0d1c*/ 	.word	0x00024760


	//   ....[0]....
        /*0d20*/ 	.word	0x00024770


	//   ....[1]....
        /*0d24*/ 	.word	0x00024780


	//   ....[2]....
        /*0d28*/ 	.word	0x00027c80


	//   ....[3]....
        /*0d2c*/ 	.word	0x00027d00


	//   ....[4]....
        /*0d30*/ 	.word	0x00027d70


	//   ....[5]....
        /*0d34*/ 	.word	0x00027de0


	//   ....[6]....
        /*0d38*/ 	.word	0x00027e60


	//   ....[7]....
        /*0d3c*/ 	.word	0x00027ed0


	//   ....[8]....
        /*0d40*/ 	.word	0x00027f40


	//   ....[9]....
        /*0d44*/ 	.word	0x00027fb0


	//   ....[10]....
        /*0d48*/ 	.word	0x00028030


	//   ....[11]....
        /*0d4c*/ 	.word	0x000280b0


	//   ....[12]....
        /*0d50*/ 	.word	0x00028130


	//   ....[13]....
        /*0d54*/ 	.word	0x000281a0


	//   ....[14]....
        /*0d58*/ 	.word	0x00028220


	//   ....[15]....
        /*0d5c*/ 	.word	0x00028290


	//   ....[16]....
        /*0d60*/ 	.word	0x00028310


	//   ....[17]....
        /*0d64*/ 	.word	0x00028380


	//----- nvinfo : EIATTR_EXIT_INSTR_OFFSETS
	.align		4
.L_504:
        /*0d68*/ 	.byte	0x04, 0x1c
        /*0d6a*/ 	.short	(.L_506 - .L_505)


	//   ....[0]....
.L_505:
        /*0d6c*/ 	.word	0x000010c0


	//   ....[1]....
        /*0d70*/ 	.word	0x0001c960


	//----- nvinfo : EIATTR_MAX_THREADS
	.align		4
.L_506:
        /*0d74*/ 	.byte	0x04, 0x05
        /*0d76*/ 	.short	(.L_508 - .L_507)
.L_507:
        /*0d78*/ 	.word	0x00000100
        /*0d7c*/ 	.word	0x00000001
        /*0d80*/ 	.word	0x00000001


	//----- nvinfo : EIATTR_CRS_STACK_SIZE
	.align		4
.L_508:
        /*0d84*/ 	.byte	0x04, 0x1e
        /*0d86*/ 	.short	(.L_510 - .L_509)
.L_509:
        /*0d88*/ 	.word	0x00000000
.L_510:


//--------------------- .nv.info._ZN7cutlass13device_kernelIN5flash19enable_sm80_to_sm89INS1_16FlashAttnFwdSm80INS1_25CollectiveMainloopFwdSm80ILi8ELi2ELb0EN4cute5tupleIJNS5_1CILi128EEENS7_ILi64EEENS7_ILi192EEEEEELi192ENS_10bfloat16_tEfNS_4arch4Sm80ELb1ELb0ELb0ELb0ELb1ELb0ELb1ELb1EEENS1_21CollectiveEpilogueFwdINS6_IJS8_SA_S9_EEENS6_IJNS7_ILi1EEESI_SI_EEESC_SE_Li256ELb0ELb1ELb1ELb0EEENS1_30DynamicPersistentTileSchedulerILi256ELi256ELb1ELb1ELb0EEEEEEEEEvNT_6ParamsE --------------------------
	.section	.nv.info._ZN7cutlass13device_kernelIN5flash19enable_sm80_to_sm89INS1_16FlashAttnFwdSm80INS1_25CollectiveMainloopFwdSm80ILi8ELi2ELb0EN4cute5tupleIJNS5_1CILi128EEENS7_ILi64EEENS7_ILi192EEEEEELi192ENS_10bfloat16_tEfNS_4arch4Sm80ELb1ELb0ELb0ELb0ELb1ELb0ELb1ELb1EEENS1_21CollectiveEpilogueFwdINS6_IJS8_SA_S9_EEENS6_IJNS7_ILi1EEESI_SI_EEESC_SE_Li256ELb0ELb1ELb1ELb0EEENS1_30DynamicPersistentTileSchedulerILi256ELi256ELb1ELb1ELb0EEEEEEEEEvNT_6ParamsE,"",@"SHT_CUDA_INFO"
	.sectionflags	@""
	.align	4


	//----- nvinfo : EIATTR_CUDA_API_VERSION
	.align		4
        /*0000*/ 	.byte	0x04, 0x37
        /*0002*/ 	.short	(.L_512 - .L_511)
.L_511:
        /*0004*/ 	.word	0x00000082


	//----- nvinfo : EIATTR_SW2861232_WAR
	.align		4
.L_512:
        /*0008*/ 	.byte	0x01, 0x35
	.zero		2


	//----- nvinfo : EIATTR_PARAM_CBANK
	.align		4
        /*000c*/ 	.byte	0x04, 0x0a
        /*000e*/ 	.short	(.L_514 - .L_513)
	.align		4
.L_513:
        /*0010*/ 	.word	index@(.nv.constant0._ZN7cutlass13device_kernelIN5flash19enable_sm80_to_sm89INS1_16FlashAttnFwdSm80INS1_25CollectiveMainloopFwdSm80ILi8ELi2ELb0EN4cute5tupleIJNS5_1CILi128EEENS7_ILi64EEENS7_ILi192EEEEEELi192ENS_10bfloat16_tEfNS_4arch4Sm80ELb1ELb0ELb0ELb0ELb1ELb0ELb1ELb1EEENS1_21CollectiveEpilogueFwdINS6_IJS8_SA_S9_EEENS6_IJNS7_ILi1EEESI_SI_EEESC_SE_Li256ELb0ELb1ELb1ELb0EEENS1_30DynamicPersistentTileSchedulerILi256ELi256ELb1ELb1ELb0EEEEEEEEEvNT_6ParamsE)
        /*0014*/ 	.short	0x0160
        /*0016*/ 	.short	0x0428


	//----- nvinfo : EIATTR_CBANK_PARAM_SIZE
	.align		4
.L_514:
        /*0018*/ 	.byte	0x03, 0x19
        /*001a*/ 	.short	0x0428


	//----- nvinfo : EIATTR_KPARAM_INFO
	.align		4
        /*001c*/ 	.byte	0x04, 0x17
        /*001e*/ 	.short	(.L_516 - .L_515)
.L_515:
        /*0020*/ 	.word	0x00000000
        /*0024*/ 	.short	0x0000
        /*0026*/ 	.short	0x0000
        /*0028*/ 	.byte	0x00, 0xf0, 0xa1, 0x10


	//----- nvinfo : EIATTR_MAXREG_COUNT
	.align		4
.L_516:
        /*002c*/ 	.byte	0x03, 0x1b
        /*002e*/ 	.short	0x00ff


	//----- nvinfo : EIATTR_NUM_BARRIERS
	.align		4
        /*0030*/ 	.byte	0x02, 0x4c
        /*0032*/ 	.byte	0x06
	.zero		1


	//----- nvinfo : EIATTR_ANNOTATIONS
	.align		4
        /*0034*/ 	.byte	0x04, 0x55
        /*0036*/ 	.short	(.L_518 - .L_517)


	//   ....[0]....
.L_517:
        /*0038*/ 	.word	0x00000001
        /*003c*/ 	.byte	0x70, 0x00, 0x00, 0x00, 0x01, 0x00, 0x00, 0x00, 0xf0, 0x04, 0x00, 0x00, 0x01, 0x00, 0x00, 0x00
        /*004c*/ 	.byte	0xf0, 0x05, 0x00, 0x00, 0x01, 0x00, 0x00, 0x00, 0x70, 0x06, 0x00, 0x00, 0x01, 0x00, 0x00, 0x00
        /*005c*/ 	.byte	0xe0, 0x2d, 0x00, 0x00, 0x01, 0x00, 0x00, 0x00, 0xa0, 0x36, 0x00, 0x00, 0x01, 0x00, 0x00, 0x00
        /*006c*/ 	.byte	0x60, 0xc2, 0x00, 0x00, 0x01, 0x00, 0x00, 0x00, 0xa0, 0xc2, 0x00, 0x00, 0x01, 0x00, 0x00, 0x00
        /*007c*/ 	.byte	0x90, 0xd9, 0x00, 0x00


	//----- nvinfo : EIATTR_MERCURY_ISA_VERSION
	.align		4
.L_518:
        /*0080*/ 	.byte	0x03, 0x5f
        /*0082*/ 	.short	0x0000


	//----- nvinfo : EIATTR_INT_WARP_WIDE_INSTR_OFFSETS
	.align		4
        /*0084*/ 	.byte	0x04, 0x31
        /*0086*/ 	.short	(.L_520 - .L_519)


	//   ....[0]....
.L_519:
        /*0088*/ 	.word	0x0000c090


	//   ....[1]....
        /*008c*/ 	.word	0x0000c110


	//----- nvinfo : EIATTR_COOP_GROUP_MASK_REGIDS
	.align		4
.L_520:
        /*0090*/ 	.byte	0x04, 0x29
        /*0092*/ 	.short	(.L_522 - .L_521)


	//   ....[0]....
.L_521:
        /*0094*/ 	.word	0xffffffff


	//   ....[1]....
        /*0098*/ 	.word	0xffffffff


	//   ....[2]....
        /*009c*/ 	.word	0xffffffff


	//   ....[3]....
        /*00a0*/ 	.word	0xffffffff


	//   ....[4]....
        /*00a4*/ 	.word	0xffffffff


	//   ....[5]....
        /*00a8*/ 	.word	0xffffffff


	//   ....[6]....
        /*00ac*/ 	.word	0xffffffff


	//   ....[7]....
        /*00b0*/ 	.word	0xffffffff


	//   ....[8]....
        /*00b4*/ 	.word	0xffffffff


	//   ....[9]....
        /*00b8*/ 	.word	0xffffffff


	//   ....[10]....
        /*00bc*/ 	.word	0xffffffff


	//   ....[11]....
        /*00c0*/ 	.word	0xffffffff


	//   ....[12]....
        /*00c4*/ 	.word	0xffffffff


	//   ....[13]....
        /*00c8*/ 	.word	0xffffffff


	//   ....[14]....
        /*00cc*/ 	.word	0xffffffff


	//   ....[15]....
        /*00d0*/ 	.word	0xffffffff


	//   ....[16]....
        /*00d4*/ 	.word	0xffffffff


	//   ....[17]....
        /*00d8*/ 	.word	0xffffffff


	//   ....[18]....
        /*00dc*/ 	.word	0xffffffff


	//   ....[19]....
        /*00e0*/ 	.word	0xffffffff


	//   ....[20]....
        /*00e4*/ 	.word	0xffffffff


	//   ....[21]....
        /*00e8*/ 	.word	0xffffffff


	//   ....[22]....
        /*00ec*/ 	.word	0xffffffff


	//   ....[23]....
        /*00f0*/ 	.word	0xffffffff


	//   ....[24]....
        /*00f4*/ 	.word	0xffffffff


	//   ....[25]....
        /*00f8*/ 	.word	0xffffffff


	//   ....[26]....
        /*00fc*/ 	.word	0xffffffff


	//   ....[27]....
        /*0100*/ 	.word	0xffffffff


	//   ....[28]....
        /*0104*/ 	.word	0xffffffff


	//   ....[29]....
        /*0108*/ 	.word	0xffffffff


	//   ....[30]....
        /*010c*/ 	.word	0xffffffff


	//   ....[31]....
        /*0110*/ 	.word	0xffffffff


	//   ....[32]....
        /*0114*/ 	.word	0xffffffff


	//   ....[33]....
        /*0118*/ 	.word	0xffffffff


	//   ....[34]....
        /*011c*/ 	.word	0xffffffff


	//   ....[35]....
        /*0120*/ 	.word	0xffffffff


	//   ....[36]....
        /*0124*/ 	.word	0xffffffff


	//   ....[37]....
        /*0128*/ 	.word	0xffffffff


	//   ....[38]....
        /*012c*/ 	.word	0xffffffff


	//   ....[39]....
        /*0130*/ 	.word	0xffffffff


	//   ....[40]....
        /*0134*/ 	.word	0xffffffff


	//   ....[41]....
        /*0138*/ 	.word	0xffffffff


	//   ....[42]....
        /*013c*/ 	.word	0xffffffff


	//   ....[43]....
        /*0140*/ 	.word	0xffffffff


	//   ....[44]....
        /*0144*/ 	.word	0xffffffff


	//   ....[45]....
        /*0148*/ 	.word	0xffffffff


	//   ....[46]....
        /*014c*/ 	.word	0xffffffff


	//   ....[47]....
        /*0150*/ 	.word	0xffffffff


	//   ....[48]....
        /*0154*/ 	.word	0xffffffff


	//   ....[49]....
        /*0158*/ 	.word	0xffffffff


	//   ....[50]....
        /*015c*/ 	.word	0xffffffff


	//   ....[51]....
        /*0160*/ 	.word	0xffffffff


	//   ....[52]....
        /*0164*/ 	.word	0xffffffff


	//   ....[53]....
        /*0168*/ 	.word	0xffffffff


	//   ....[54]....
        /*016c*/ 	.word	0xffffffff


	//   ....[55]....
        /*0170*/ 	.word	0xffffffff


	//   ....[56]....
        /*0174*/ 	.word	0xffffffff


	//   ....[57]....
        /*0178*/ 	.word	0xffffffff


	//   ....[58]....
        /*017c*/ 	.word	0xffffffff


	//   ....[59]....
        /*0180*/ 	.word	0xffffffff


	//   ....[60]....
        /*0184*/ 	.word	0xffffffff


	//   ....[61]....
        /*0188*/ 	.word	0xffffffff


	//   ....[62]....
        /*018c*/ 	.word	0xffffffff


	//   ....[63]....
        /*0190*/ 	.word	0xffffffff


	//   ....[64]....
        /*0194*/ 	.word	0xffffffff


	//   ....[65]....
        /*0198*/ 	.word	0xffffffff


	//   ....[66]....
        /*019c*/ 	.word	0xffffffff


	//   ....[67]....
        /*01a0*/ 	.word	0xffffffff


	//   ....[68]....
        /*01a4*/ 	.word	0xffffffff


	//   ....[69]....
        /*01a8*/ 	.word	0xffffffff


	//   ....[70]....
        /*01ac*/ 	.word	0xffffffff


	//   ....[71]....
        /*01b0*/ 	.word	0xffffffff


	//   ....[72]....
        /*01b4*/ 	.word	0xffffffff


	//   ....[73]....
        /*01b8*/ 	.word	0xffffffff


	//   ....[74]....
        /*01bc*/ 	.word	0xffffffff


	//   ....[75]....
        /*01c0*/ 	.word	0xffffffff


	//   ....[76]....
        /*01c4*/ 	.word	0xffffffff


	//   ....[77]....
        /*01c8*/ 	.word	0xffffffff


	//   ....[78]....
        /*01cc*/ 	.word	0xffffffff


	//   ....[79]....
        /*01d0*/ 	.word	0xffffffff


	//   ....[80]....
        /*01d4*/ 	.word	0xffffffff


	//   ....[81]....
        /*01d8*/ 	.word	0xffffffff


	//   ....[82]....
        /*01dc*/ 	.word	0xffffffff


	//   ....[83]....
        /*01e0*/ 	.word	0xffffffff


	//   ....[84]....
        /*01e4*/ 	.word	0xffffffff


	//   ....[85]....
        /*01e8*/ 	.word	0xffffffff


	//   ....[86]....
        /*01ec*/ 	.word	0xffffffff


	//   ....[87]....
        /*01f0*/ 	.word	0xffffffff


	//   ....[88]....
        /*01f4*/ 	.word	0xffffffff


	//   ....[89]....
        /*01f8*/ 	.word	0xffffffff


	//   ....[90]....
        /*01fc*/ 	.word	0xffffffff


	//   ....[91]....
        /*0200*/ 	.word	0xffffffff


	//   ....[92]....
        /*0204*/ 	.word	0xffffffff


	//   ....[93]....
        /*0208*/ 	.word	0xffffffff


	//   ....[94]....
        /*020c*/ 	.word	0xffffffff


	//   ....[95]....
        /*0210*/ 	.word	0xffffffff


	//   ....[96]....
        /*0214*/ 	.word	0xffffffff


	//   ....[97]....
        /*0218*/ 	.word	0xffffffff


	//   ....[98]....
        /*021c*/ 	.word	0xffffffff


	//   ....[99]....
        /*0220*/ 	.word	0xffffffff


	//   ....[100]....
        /*0224*/ 	.word	0xffffffff


	//   ....[101]....
        /*0228*/ 	.word	0xffffffff


	//   ....[102]....
        /*022c*/ 	.word	0xffffffff


	//   ....[103]....
        /*0230*/ 	.word	0xffffffff


	//   ....[104]....
        /*0234*/ 	.word	0xffffffff


	//   ....[105]....
        /*0238*/ 	.word	0xffffffff


	//   ....[106]....
        /*023c*/ 	.word	0xffffffff


	//   ....[107]....
        /*0240*/ 	.word	0xffffffff


	//   ....[108]....
        /*0244*/ 	.word	0xffffffff


	//   ....[109]....
        /*0248*/ 	.word	0xffffffff


	//   ....[110]....
        /*024c*/ 	.word	0xffffffff


	//   ....[111]....
        /*0250*/ 	.word	0xffffffff


	//   ....[112]....
        /*0254*/ 	.word	0xffffffff


	//   ....[113]....
        /*0258*/ 	.word	0xffffffff


	//   ....[114]....
        /*025c*/ 	.word	0xffffffff


	//   ....[115]....
        /*0260*/ 	.word	0xffffffff


	//   ....[116]....
        /*0264*/ 	.word	0xffffffff


	//----- nvinfo : EIATTR_COOP_GROUP_INSTR_OFFSETS
	.align		4
.L_522:
        /*0268*/ 	.byte	0x04, 0x28
        /*026a*/ 	.short	(.L_524 - .L_523)


	//   ....[0]....
.L_523:
        /*026c*/ 	.word	0x00000050


	//   ....[1]....
        /*0270*/ 	.word	0x000015e0


	//   ....[2]....
        /*0274*/ 	.word	0x00001600


	//   ....[3]....
        /*0278*/ 	.word	0x00001780


	//   ....[4]....
        /*027c*/ 	.word	0x00001790


	//   ....[5]....
        /*0280*/ 	.word	0x000018f0


	//   ....[6]....
        /*0284*/ 	.word	0x00001910


	//   ....[7]....
        /*0288*/ 	.word	0x00001a70


	//   ....[8]....
        /*028c*/ 	.word	0x00001a80


	//   ....[9]....
        /*0290*/ 	.word	0x00001f90


	//   ....[10]....
        /*0294*/ 	.word	0x00001fb0


	//   ....[11]....
        /*0298*/ 	.word	0x00001fd0


	//   ....[12]....
        /*029c*/ 	.word	0x00001fe0


	//   ....[13]....
        /*02a0*/ 	.word	0x000020d0


	//   ....[14]....
        /*02a4*/ 	.word	0x000020f0


	//   ....[15]....
        /*02a8*/ 	.word	0x00002120


	//   ....[16]....
        /*02ac*/ 	.word	0x000021f0


	//   ....[17]....
        /*02b0*/ 	.word	0x000025b0


	//   ....[18]....
        /*02b4*/ 	.word	0x000025d0


	//   ....[19]....
        /*02b8*/ 	.word	0x00002660


	//   ....[20]....
        /*02bc*/ 	.word	0x000026c0


	//   ....[21]....
        /*02c0*/ 	.word	0x00002b20


	//   ....[22]....
        /*02c4*/ 	.word	0x00002b40


	//   ....[23]....
        /*02c8*/ 	.word	0x00002c40


	//   ....[24]....
        /*02cc*/ 	.word	0x00002c60


	//   ....[25]....
        /*02d0*/ 	.word	0x00003790


	//   ....[26]....
        /*02d4*/ 	.word	0x000037a0


	//   ....[27]....
        /*02d8*/ 	.word	0x00003d70


	//   ....[28]....
        /*02dc*/ 	.word	0x00003f40


	//   ....[29]....
        /*02e0*/ 	.word	0x00003f80


	//   ....[30]....
        /*02e4*/ 	.word	0x00003ff0


	//   ....[31]....
        /*02e8*/ 	.word	0x000051f0


	//   ....[32]....
        /*02ec*/ 	.word	0x00005210


	//   ....[33]....
        /*02f0*/ 	.word	0x00005310


	//   ....[34]....
        /*02f4*/ 	.word	0x00005330


	//   ....[35]....
        /*02f8*/ 	.word	0x00005890


	//   ....[36]....
        /*02fc*/ 	.word	0x000058b0


	//   ....[37]....
        /*0300*/ 	.word	0x000059b0


	//   ....[38]....
        /*0304*/ 	.word	0x000059f0


	//   ....[39]....
        /*0308*/ 	.word	0x00006420


	//   ....[40]....
        /*030c*/ 	.word	0x00006460


	//   ....[41]....
        /*0310*/ 	.word	0x00006b60


	//   ....[42]....
        /*0314*/ 	.word	0x00006be0


	//   ....[43]....
        /*0318*/ 	.word	0x00006c00


	//   ....[44]....
        /*031c*/ 	.word	0x00006c20


	//   ....[45]....
        /*0320*/ 	.word	0x00008620


	//   ....[46]....
        /*0324*/ 	.word	0x00008640


	//   ....[47]....
        /*0328*/ 	.word	0x00008730


	//   ....[48]....
        /*032c*/ 	.word	0x00008750


	//   ....[49]....
        /*0330*/ 	.word	0x00008c80


	//   ....[50]....
        /*0334*/ 	.word	0x00008ca0


	//   ....[51]....
        /*0338*/ 	.word	0x00008da0


	//   ....[52]....
        /*033c*/ 	.word	0x00008de0


	//   ....[53]....
        /*0340*/ 	.word	0x00009b10


	//   ....[54]....
        /*0344*/ 	.word	0x00009b30


	//   ....[55]....
        /*0348*/ 	.word	0x00009b60


	//   ....[56]....
        /*034c*/ 	.word	0x00009bc0


	//   ....[57]....
        /*0350*/ 	.word	0x0000b500


	//   ....[58]....
        /*0354*/ 	.word	0x0000b520


	//   ....[59]....
        /*0358*/ 	.word	0x0000b5c0


	//   ....[60]....
        /*035c*/ 	.word	0x0000b620


	//   ....[61]....
        /*0360*/ 	.word	0x0000b870


	//   ....[62]....
        /*0364*/ 	.word	0x0000b8a0


	//   ....[63]....
        /*0368*/ 	.word	0x0000b8b0


	//   ....[64]....
        /*036c*/ 	.word	0x0000b8e0


	//   ....[65]....
        /*0370*/ 	.word	0x0000c250


	//   ....[66]....
        /*0374*/ 	.word	0x0000c8d0


	//   ....[67]....
        /*0378*/ 	.word	0x0000c900


	//   ....[68]....
        /*037c*/ 	.word	0x0000c920


	//   ....[69]....
        /*0380*/ 	.word	0x0000c940


	//   ....[70]....
        /*0384*/ 	.word	0x0000ca30


	//   ....[71]....
        /*0388*/ 	.word	0x0000ca50


	//   ....[72]....
        /*038c*/ 	.word	0x0000d0c0


	//   ....[73]....
        /*0390*/ 	.word	0x0000d0d0


	//   ....[74]....
        /*0394*/ 	.word	0x0000da10


	//   ....[75]....
        /*0398*/ 	.word	0x0000daf0


	//   ....[76]....
        /*039c*/ 	.word	0x0000db60


	//   ....[77]....
        /*03a0*/ 	.word	0x0000dbd0


	//   ....[78]....
        /*03a4*/ 	.word	0x0000dc30


	//   ....[79]....
        /*03a8*/ 	.word	0x0000dca0


	//   ....[80]....
        /*03ac*/ 	.word	0x0000dd10


	//   ....[81]....
        /*03b0*/ 	.word	0x0000dd80


	//   ....[82]....
        /*03b4*/ 	.word	0x0000dde0


	//   ....[83]....
        /*03b8*/ 	.word	0x0000de50


	//   ....[84]....
        /*03bc*/ 	.word	0x0000dec0


	//   ....[85]....
        /*03c0*/ 	.word	0x0000e030


	//   ....[86]....
        /*03c4*/ 	.word	0x0000e090


	//   ....[87]....
        /*03c8*/ 	.word	0x0000e100


	//   ....[88]....
        /*03cc*/ 	.word	0x0000e170


	//   ....[89]....
        /*03d0*/ 	.word	0x0000e2e0


	//   ....[90]....
        /*03d4*/ 	.word	0x0000e340


	//   ....[91]....
        /*03d8*/ 	.word	0x0000e3b0


	//   ....[92]....
        /*03dc*/ 	.word	0x0000e420


	//   ....[93]....
        /*03e0*/ 	.word	0x0000e590


	//   ....[94]....
        /*03e4*/ 	.word	0x0000e5f0


	//   ....[95]....
        /*03e8*/ 	.word	0x0000e660


	//   ....[96]....
        /*03ec*/ 	.word	0x0000e6d0


	//   ....[97]....
        /*03f0*/ 	.word	0x0000e850


	//   ....[98]....
        /*03f4*/ 	.word	0x0000e8b0


	//   ....[99]....
        /*03f8*/ 	.word	0x0000e920


	//   ....[100]....
        /*03fc*/ 	.word	0x0000e990


	//   ....[101]....
        /*0400*/ 	.word	0x0000eb10


	//   ....[102]....
        /*0404*/ 	.word	0x0000eb70


	//   ....[103]....
        /*0408*/ 	.word	0x0000ebe0


	//   ....[104]....
        /*040c*/ 	.word	0x0000ec50


	//   ....[105]....
        /*0410*/ 	.word	0x0000edd0


	//   ....[106]....
        /*0414*/ 	.word	0x0000ee30


	//   ....[107]....
        /*0418*/ 	.word	0x0000ee90


	//   ....[108]....
        /*041c*/ 	.word	0x0000ef00


	//   ....[109]....
        /*0420*/ 	.word	0x0000ef70


	//   ....[110]....
        /*0424*/ 	.word	0x0000f0f0


	//   ....[111]....
        /*0428*/ 	.word	0x0000f150


	//   ....[112]....
        /*042c*/ 	.word	0x0000f1b0


	//   ....[113]....
        /*0430*/ 	.word	0x0000f210


	//   ....[114]....
        /*0434*/ 	.word	0x0000f260


	//   ....[115]....
        /*0438*/ 	.word	0x0000f2b0


	//   ....[116]....
        /*043c*/ 	.word	0x0000f320


	//----- nvinfo : EIATTR_EXIT_INSTR_OFFSETS
	.align		4
.L_524:
        /*0440*/ 	.byte	0x04, 0x1c
        /*0442*/ 	.short	(.L_526 - .L_525)


	//   ....[0]....
.L_525:
        /*0444*/ 	.word	0x000000a0


	//   ....[1]....
        /*0448*/ 	.word	0x0000daa0


	//----- nvinfo : EIATTR_MAX_THREADS
	.align		4
.L_526:
        /*044c*/ 	.byte	0x04, 0x05
        /*044e*/ 	.short	(.L_528 - .L_527)
.L_527:
        /*0450*/ 	.word	0x00000100
        /*0454*/ 	.word	0x00000001
        /*0458*/ 	.word	0x00000001


	//----- nvinfo : EIATTR_CRS_STACK_SIZE
	.align		4
.L_528:
        /*045c*/ 	.byte	0x04, 0x1e
        /*045e*/ 	.short	(.L_530 - .L_529)
.L_529:
        /*0460*/ 	.word	0x00000000
.L_530:


//--------------------- .nv.info._ZN7cutlass13device_kernelIN5flash19enable_sm80_to_sm89INS1_16FlashAttnFwdSm80INS1_25CollectiveMainloopFwdSm80ILi8ELi2ELb0EN4cute5tupleIJNS5_1CILi128EEENS7_ILi64EEENS7_ILi192EEEEEELi192ENS_10bfloat16_tEfNS_4arch4Sm80ELb1ELb0ELb0ELb1ELb1ELb0ELb1ELb1EEENS1_21CollectiveEpilogueFwdINS6_IJS8_SA_S9_EEENS6_IJNS7_ILi1EEESI_SI_EEESC_SE_Li256ELb1ELb1ELb1ELb0EEENS1_36VarlenDynamicPersistentTileSchedulerILi128ELi64ELi256ELi256ELb1ELb1ELb0ELb1ELb1ELb1EEEEEEEEEvNT_6ParamsE --------------------------
	.section	.nv.info._ZN7cutlass13device_kernelIN5flash19enable_sm80_to_sm89INS1_16FlashAttnFwdSm80INS1_25CollectiveMainloopFwdSm80ILi8ELi2ELb0EN4cute5tupleIJNS5_1CILi128EEENS7_ILi64EEENS7_ILi192EEEEEELi192ENS_10bfloat16_tEfNS_4arch4Sm80ELb1ELb0ELb0ELb1ELb1ELb0ELb1ELb1EEENS1_21CollectiveEpilogueFwdINS6_IJS8_SA_S9_EEENS6_IJNS7_ILi1EEESI_SI_EEESC_SE_Li256ELb1ELb1ELb1ELb0EEENS1_36VarlenDynamicPersistentTileSchedulerILi128ELi64ELi256ELi256ELb1ELb1ELb0ELb1ELb1ELb1EEEEEEEEEvNT_6ParamsE,"",@"SHT_CUDA_INFO"
	.sectionflags	@""
	.align	4


	//----- nvinfo : EIATTR_CUDA_API_VERSION
	.align		4
        /*0000*/ 	.byte	0x04, 0x37
        /*0002*/ 	.short	(.L_532 - .L_531)
.L_531:
        /*0004*/ 	.word	0x00000082


	//----- nvinfo : EIATTR_SW2861232_WAR
	.align		4
.L_532:
        /*0008*/ 	.byte	0x01, 0x35
	.zero		2


	//----- nvinfo : EIATTR_PARAM_CBANK
	.align		4
        /*000c*/ 	.byte	0x04, 0x0a
        /*000e*/ 	.short	(.L_534 - .L_533)
	.align		4
.L_533:
        /*0010*/ 	.word	index@(.nv.constant0._ZN7cutlass13device_kernelIN5flash19enable_sm80_to_sm89INS1_16FlashAttnFwdSm80INS1_25CollectiveMainloopFwdSm80ILi8ELi2ELb0EN4cute5tupleIJNS5_1CILi128EEENS7_ILi64EEENS7_ILi192EEEEEELi192ENS_10bfloat16_tEfNS_4arch4Sm80ELb1ELb0ELb0ELb1ELb1ELb0ELb1ELb1EEENS1_21CollectiveEpilogueFwdINS6_IJS8_SA_S9_EEENS6_IJNS7_ILi1EEESI_SI_EEESC_SE_Li256ELb1ELb1ELb1ELb0EEENS1_36VarlenDynamicPersistentTileSchedulerILi128ELi64ELi256ELi256ELb1ELb1ELb0ELb1ELb1ELb1EEEEEEEEEvNT_6ParamsE)
        /*0014*/ 	.short	0x0160
        /*0016*/ 	.short	0x0438


	//----- nvinfo : EIATTR_CBANK_PARAM_SIZE
	.align		4
.L_534:
        /*0018*/ 	.byte	0x03, 0x19
        /*001a*/ 	.short	0x0438


	//----- nvinfo : EIATTR_KPARAM_INFO
	.align		4
        /*001c*/ 	.byte	0x04, 0x17
        /*001e*/ 	.short	(.L_536 - .L_535)
.L_535:
        /*0020*/ 	.word	0x00000000
        /*0024*/ 	.short	0x0000
        /*0026*/ 	.short	0x0000
        /*0028*/ 	.byte	0x00, 0xf0, 0xe1, 0x10


	//----- nvinfo : EIATTR_MAXREG_COUNT
	.align		4
.L_536:
        /*002c*/ 	.byte	0x03, 0x1b
        /*002e*/ 	.short	0x00ff


	//----- nvinfo : EIATTR_NUM_BARRIERS
	.align		4
        /*0030*/ 	.byte	0x02, 0x4c
        /*0032*/ 	.byte	0x06
	.zero		1


	//----- nvinfo : EIATTR_ANNOTATIONS
	.align		4
        /*0034*/ 	.byte	0x04, 0x55
        /*0036*/ 	.short	(.L_538 - .L_537)


	//   ....[0]....
.L_537:
        /* <DEDUP_REMOVED lines=9> */


	//----- nvinfo : EIATTR_MERCURY_ISA_VERSION
	.align		4
.L_538:
        /*00b0*/ 	.byte	0x03, 0x5f
        /*00b2*/ 	.short	0x0000


	//----- nvinfo : EIATTR_INT_WARP_WIDE_INSTR_OFFSETS
	.align		4
        /*00b4*/ 	.byte	0x04, 0x31
        /*00b6*/ 	.short	(.L_540 - .L_539)


	//   ....[0]....
.L_539:
        /*00b8*/ 	.word	0x0000d160


	//   ....[1]....
        /*00bc*/ 	.word	0x0000d1e0


	//----- nvinfo : EIATTR_COOP_GROUP_MASK_REGIDS
	.align		4
.L_540:
        /*00c0*/ 	.byte	0x04, 0x29
        /*00c2*/ 	.short	(.L_542 - .L_541)


	//   ....[0]....
.L_541:
        /*00c4*/ 	.word	0xffffffff


	//   ....[1]....
        /*00c8*/ 	.word	0xffffffff


	//   ....[2]....
        /*00cc*/ 	.word	0xffffffff


	//   ....[3]....
        /*00d0*/ 	.word	0xffffffff


	//   ....[4]....
        /*00d4*/ 	.word	0xffffffff


	//   ....[5]....
        /*00d8*/ 	.word	0xffffffff


	//   ....[6]....
        /*00dc*/ 	.word	0xffffffff


	//   ....[7]....
        /*00e0*/ 	.word	0xffffffff


	//   ....[8]....
        /*00e4*/ 	.word	0xffffffff


	//   ....[9]....
        /*00e8*/ 	.word	0xffffffff


	//   ....[10]....
        /*00ec*/ 	.word	0xffffffff


	//   ....[11]....
        /*00f0*/ 	.word	0xffffffff


	//   ....[12]....
        /*00f4*/ 	.word	0xffffffff


	//   ....[13]....
        /*00f8*/ 	.word	0xffffffff


	//   ....[14]....
        /*00fc*/ 	.word	0xffffffff


	//   ....[15]....
        /*0100*/ 	.word	0xffffffff


	//   ....[16]....
        /*0104*/ 	.word	0xffffffff


	//   ....[17]....
        /*0108*/ 	.word	0xffffffff


	//   ....[18]....
        /*010c*/ 	.word	0xffffffff


	//   ....[19]....
        /*0110*/ 	.word	0xffffffff


	//   ....[20]....
        /*0114*/ 	.word	0xffffffff


	//   ....[21]....
        /*0118*/ 	.word	0xffffffff


	//   ....[22]....
        /*011c*/ 	.word	0xffffffff


	//   ....[23]....
        /*0120*/ 	.word	0xffffffff


	//   ....[24]....
        /*0124*/ 	.word	0xffffffff


	//   ....[25]....
        /*0128*/ 	.word	0xffffffff


	//   ....[26]....
        /*012c*/ 	.word	0xffffffff


	//   ....[27]....
        /*0130*/ 	.word	0xffffffff


	//   ....[28]....
        /*0134*/ 	.word	0xffffffff


	//   ....[29]....
        /*0138*/ 	.word	0xffffffff


	//   ....[30]....
        /*013c*/ 	.word	0xffffffff


	//   ....[31]....
        /*0140*/ 	.word	0xffffffff


	//   ....[32]....
        /*0144*/ 	.word	0xffffffff


	//   ....[33]....
        /*0148*/ 	.word	0xffffffff


	//   ....[34]....
        /*014c*/ 	.word	0xffffffff


	//   ....[35]....
        /*0150*/ 	.word	0xffffffff


	//   ....[36]....
        /*0154*/ 	.word	0xffffffff


	//   ....[37]....
        /*0158*/ 	.word	0xffffffff


	//   ....[38]....
        /*015c*/ 	.word	0xffffffff


	//   ....[39]....
        /*0160*/ 	.word	0xffffffff


	//   ....[40]....
        /*0164*/ 	.word	0xffffffff


	//   ....[41]....
        /*0168*/ 	.word	0xffffffff


	//   ....[42]....
        /*016c*/ 	.word	0xffffffff


	//   ....[43]....
        /*0170*/ 	.word	0xffffffff


	//   ....[44]....
        /*0174*/ 	.word	0xffffffff


	//   ....[45]....
        /*0178*/ 	.word	0xffffffff


	//   ....[46]....
        /*017c*/ 	.word	0xffffffff


	//   ....[47]....
        /*0180*/ 	.word	0xffffffff


	//   ....[48]....
        /*0184*/ 	.word	0xffffffff


	//   ....[49]....
        /*0188*/ 	.word	0xffffffff


	//   ....[50]....
        /*018c*/ 	.word	0xffffffff


	//   ....[51]....
        /*0190*/ 	.word	0xffffffff


	//   ....[52]....
        /*0194*/ 	.word	0xffffffff


	//   ....[53]....
        /*0198*/ 	.word	0xffffffff


	//   ....[54]....
        /*019c*/ 	.word	0xffffffff


	//   ....[55]....
        /*01a0*/ 	.word	0xffffffff


	//   ....[56]....
        /*01a4*/ 	.word	0xffffffff


	//   ....[57]....
        /*01a8*/ 	.word	0xffffffff


	//   ....[58]....
        /*01ac*/ 	.word	0xffffffff


	//   ....[59]....
        /*01b0*/ 	.word	0xffffffff


	//   ....[60]....
        /*01b4*/ 	.word	0xffffffff


	//   ....[61]....
        /*01b8*/ 	.word	0xffffffff


	//   ....[62]....
        /*01bc*/ 	.word	0xffffffff


	//   ....[63]....
        /*01c0*/ 	.word	0xffffffff


	//   ....[64]....
        /*01c4*/ 	.word	0xffffffff


	//   ....[65]....
        /*01c8*/ 	.word	0xffffffff


	//   ....[66]....
        /*01cc*/ 	.word	0xffffffff


	//   ....[67]....
        /*01d0*/ 	.word	0xffffffff


	//   ....[68]....
        /*01d4*/ 	.word	0xffffffff


	//   ....[69]....
        /*01d8*/ 	.word	0xffffffff


	//   ....[70]....
        /*01dc*/ 	.word	0xffffffff


	//   ....[71]....
        /*01e0*/ 	.word	0xffffffff


	//   ....[72]....
        /*01e4*/ 	.word	0xffffffff


	//   ....[73]....
        /*01e8*/ 	.word	0xffffffff


	//   ....[74]....
        /*01ec*/ 	.word	0xffffffff


	//   ....[75]....
        /*01f0*/ 	.word	0xffffffff


	//   ....[76]....
        /*01f4*/ 	.word	0xffffffff


	//   ....[77]....
        /*01f8*/ 	.word	0xffffffff


	//   ....[78]....
        /*01fc*/ 	.word	0xffffffff


	//   ....[79]....
        /*0200*/ 	.word	0xffffffff


	//   ....[80]....
        /*0204*/ 	.word	0xffffffff


	//   ....[81]....
        /*0208*/ 	.word	0xffffffff


	//   ....[82]....
        /*020c*/ 	.word	0xffffffff


	//   ....[83]....
        /*0210*/ 	.word	0xffffffff


	//   ....[84]....
        /*0214*/ 	.word	0xffffffff


	//   ....[85]....
        /*0218*/ 	.word	0xffffffff


	//   ....[86]....
        /*021c*/ 	.word	0xffffffff


	//   ....[87]....
        /*0220*/ 	.word	0xffffffff


	//   ....[88]....
        /*0224*/ 	.word	0xffffffff


	//   ....[89]....
        /*0228*/ 	.word	0xffffffff


	//   ....[90]....
        /*022c*/ 	.word	0xffffffff


	//   ....[91]....
        /*0230*/ 	.word	0xffffffff


	//   ....[92]....
        /*0234*/ 	.word	0xffffffff


	//   ....[93]....
        /*0238*/ 	.word	0xffffffff


	//   ....[94]....
        /*023c*/ 	.word	0xffffffff


	//   ....[95]....
        /*0240*/ 	.word	0xffffffff


	//   ....[96]....
        /*0244*/ 	.word	0xffffffff


	//   ....[97]....
        /*0248*/ 	.word	0xffffffff


	//   ....[98]....
        /*024c*/ 	.word	0xffffffff


	//   ....[99]....
        /*0250*/ 	.word	0xffffffff


	//   ....[100]....
        /*0254*/ 	.word	0xffffffff


	//   ....[101]....
        /*0258*/ 	.word	0xffffffff


	//   ....[102]....
        /*025c*/ 	.word	0xffffffff


	//   ....[103]....
        /*0260*/ 	.word	0xffffffff


	//   ....[104]....
        /*0264*/ 	.word	0xffffffff


	//   ....[105]....
        /*0268*/ 	.word	0xffffffff


	//   ....[106]....
        /*026c*/ 	.word	0xffffffff


	//   ....[107]....
        /*0270*/ 	.word	0xffffffff


	//   ....[108]....
        /*0274*/ 	.word	0xffffffff


	//   ....[109]....
        /*0278*/ 	.word	0xffffffff


	//   ....[110]....
        /*027c*/ 	.word	0xffffffff


	//   ....[111]....
        /*0280*/ 	.word	0xffffffff


	//   ....[112]....
        /*0284*/ 	.word	0xffffffff


	//   ....[113]....
        /*0288*/ 	.word	0xffffffff


	//   ....[114]....
        /*028c*/ 	.word	0xffffffff


	//   ....[115]....
        /*0290*/ 	.word	0xffffffff


	//   ....[116]....
        /*0294*/ 	.word	0xffffffff


	//   ....[117]....
        /*0298*/ 	.word	0xffffffff


	//   ....[118]....
        /*029c*/ 	.word	0xffffffff


	//   ....[119]....
        /*02a0*/ 	.word	0xffffffff


	//   ....[120]....
        /*02a4*/ 	.word	0xffffffff


	//   ....[121]....
        /*02a8*/ 	.word	0xffffffff


	//   ....[122]....
        /*02ac*/ 	.word	0xffffffff


	//   ....[123]....
        /*02b0*/ 	.word	0xffffffff


	//   ....[124]....
        /*02b4*/ 	.word	0xffffffff


	//   ....[125]....
        /*02b8*/ 	.word	0xffffffff


	//   ....[126]....
        /*02bc*/ 	.word	0xffffffff


	//   ....[127]....
        /*02c0*/ 	.word	0xffffffff


	//   ....[128]....
        /*02c4*/ 	.word	0xffffffff


	//   ....[129]....
        /*02c8*/ 	.word	0xffffffff


	//   ....[130]....
        /*02cc*/ 	.word	0xffffffff


	//   ....[131]....
        /*02d0*/ 	.word	0xffffffff


	//   ....[132]....
        /*02d4*/ 	.word	0xffffffff


	//   ....[133]....
        /*02d8*/ 	.word	0xffffffff


	//   ....[134]....
        /*02dc*/ 	.word	0xffffffff


	//   ....[135]....
        /*02e0*/ 	.word	0xffffffff


	//   ....[136]....
        /*02e4*/ 	.word	0xffffffff


	//   ....[137]....
        /*02e8*/ 	.word	0xffffffff


	//   ....[138]....
        /*02ec*/ 	.word	0xffffffff


	//   ....[139]....
        /*02f0*/ 	.word	0xffffffff


	//   ....[140]....
        /*02f4*/ 	.word	0xffffffff


	//   ....[141]....
        /*02f8*/ 	.word	0xffffffff


	//   ....[142]....
        /*02fc*/ 	.word	0xffffffff


	//   ....[143]....
        /*0300*/ 	.word	0xffffffff


	//   ....[144]....
        /*0304*/ 	.word	0xffffffff


	//   ....[145]....
        /*0308*/ 	.word	0xffffffff


	//   ....[146]....
        /*030c*/ 	.word	0xffffffff


	//   ....[147]....
        /*0310*/ 	.word	0xffffffff


	//   ....[148]....
        /*0314*/ 	.word	0xffffffff


	//   ....[149]....
        /*0318*/ 	.word	0xffffffff


	//   ....[150]....
        /*031c*/ 	.word	0xffffffff


	//   ....[151]....
        /*0320*/ 	.word	0xffffffff


	//   ....[152]....
        /*0324*/ 	.word	0xffffffff


	//   ....[153]....
        /*0328*/ 	.word	0xffffffff


	//   ....[154]....
        /*032c*/ 	.word	0xffffffff


	//   ....[155]....
        /*0330*/ 	.word	0xffffffff


	//   ....[156]....
        /*0334*/ 	.word	0xffffffff


	//   ....[157]....
        /*0338*/ 	.word	0xffffffff


	//   ....[158]....
        /*033c*/ 	.word	0xffffffff


	//   ....[159]....
        /*0340*/ 	.word	0xffffffff


	//   ....[160]....
        /*0344*/ 	.word	0xffffffff


	//   ....[161]....
        /*0348*/ 	.word	0xffffffff


	//   ....[162]....
        /*034c*/ 	.word	0xffffffff


	//   ....[163]....
        /*0350*/ 	.word	0xffffffff


	//   ....[164]....
        /*0354*/ 	.word	0xffffffff


	//   ....[165]....
        /*0358*/ 	.word	0xffffffff


	//   ....[166]....
        /*035c*/ 	.word	0xffffffff


	//   ....[167]....
        /*0360*/ 	.word	0xffffffff


	//   ....[168]....
        /*0364*/ 	.word	0xffffffff


	//   ....[169]....
        /*0368*/ 	.word	0xffffffff


	//   ....[170]....
        /*036c*/ 	.word	0xffffffff


	//   ....[171]....
        /*0370*/ 	.word	0xffffffff


	//   ....[172]....
        /*0374*/ 	.word	0xffffffff


	//   ....[173]....
        /*0378*/ 	.word	0xffffffff


	//   ....[174]....
        /*037c*/ 	.word	0xffffffff


	//   ....[175]....
        /*0380*/ 	.word	0xffffffff


	//   ....[176]....
        /*0384*/ 	.word	0xffffffff


	//   ....[177]....
        /*0388*/ 	.word	0xffffffff


	//   ....[178]....
        /*038c*/ 	.word	0xffffffff


	//   ....[179]....
        /*0390*/ 	.word	0xffffffff


	//   ....[180]....
        /*0394*/ 	.word	0xffffffff


	//   ....[181]....
        /*0398*/ 	.word	0xffffffff


	//   ....[182]....
        /*039c*/ 	.word	0xffffffff


	//   ....[183]....
        /*03a0*/ 	.word	0xffffffff


	//   ....[184]....
        /*03a4*/ 	.word	0xffffffff


	//   ....[185]....
        /*03a8*/ 	.word	0xffffffff


	//   ....[186]....
        /*03ac*/ 	.word	0xffffffff


	//   ....[187]....
        /*03b0*/ 	.word	0xffffffff


	//   ....[188]....
        /*03b4*/ 	.word	0xffffffff


	//   ....[189]....
        /*03b8*/ 	.word	0xffffffff


	//   ....[190]....
        /*03bc*/ 	.word	0xffffffff


	//   ....[191]....
        /*03c0*/ 	.word	0xffffffff


	//   ....[192]....
        /*03c4*/ 	.word	0xffffffff


	//   ....[193]....
        /*03c8*/ 	.word	0xffffffff


	//   ....[194]....
        /*03cc*/ 	.word	0xffffffff


	//   ....[195]....
        /*03d0*/ 	.word	0xffffffff


	//   ....[196]....
        /*03d4*/ 	.word	0xffffffff


	//   ....[197]....
        /*03d8*/ 	.word	0xffffffff


	//   ....[198]....
        /*03dc*/ 	.word	0xffffffff


	//   ....[199]....
        /*03e0*/ 	.word	0xffffffff


	//   ....[200]....
        /*03e4*/ 	.word	0xffffffff


	//   ....[201]....
        /*03e8*/ 	.word	0xffffffff


	//   ....[202]....
        /*03ec*/ 	.word	0xffffffff


	//   ....[203]....
        /*03f0*/ 	.word	0xffffffff


	//   ....[204]....
        /*03f4*/ 	.word	0xffffffff


	//   ....[205]....
        /*03f8*/ 	.word	0xffffffff


	//   ....[206]....
        /*03fc*/ 	.word	0xffffffff


	//   ....[207]....
        /*0400*/ 	.word	0xffffffff


	//   ....[208]....
        /*0404*/ 	.word	0xffffffff


	//   ....[209]....
        /*0408*/ 	.word	0xffffffff


	//   ....[210]....
        /*040c*/ 	.word	0xffffffff


	//   ....[211]....
        /*0410*/ 	.word	0xffffffff


	//----- nvinfo : EIATTR_COOP_GROUP_INSTR_OFFSETS
	.align		4
.L_542:
        /*0414*/ 	.byte	0x04, 0x28
        /*0416*/ 	.short	(.L_544 - .L_543)


	//   ....[0]....
.L_543:
        /*0418*/ 	.word	0x00000050


	//   ....[1]....
        /*041c*/ 	.word	0x000001e0


	//   ....[2]....
        /*0420*/ 	.word	0x00000210


	//   ....[3]....
        /*0424*/ 	.word	0x00000240


	//   ....[4]....
        /*0428*/ 	.word	0x00000270


	//   ....[5]....
        /*042c*/ 	.word	0x000002a0


	//   ....[6]....
        /*0430*/ 	.word	0x000002d0


	//   ....[7]....
        /*0434*/ 	.word	0x00000430


	//   ....[8]....
        /*0438*/ 	.word	0x00000470


	//   ....[9]....
        /*043c*/ 	.word	0x000004a0


	//   ....[10]....
        /*0440*/ 	.word	0x000004d0


	//   ....[11]....
        /*0444*/ 	.word	0x00000500


	//   ....[12]....
        /*0448*/ 	.word	0x00000530


	//   ....[13]....
        /*044c*/ 	.word	0x000005c0


	//   ....[14]....
        /*0450*/ 	.word	0x00000600


	//   ....[15]....
        /*0454*/ 	.word	0x00000620


	//   ....[16]....
        /*0458*/ 	.word	0x00000680


	//   ....[17]....
        /*045c*/ 	.word	0x00002740


	//   ....[18]....
        /*0460*/ 	.word	0x00002760


	//   ....[19]....
        /*0464*/ 	.word	0x000028d0


	//   ....[20]....
        /*0468*/ 	.word	0x000028e0


	//   ....[21]....
        /*046c*/ 	.word	0x00002a40


	//   ....[22]....
        /*0470*/ 	.word	0x00002a60


	//   ....[23]....
        /*0474*/ 	.word	0x00002bc0


	//   ....[24]....
        /*0478*/ 	.word	0x00002bd0


	//   ....[25]....
        /*047c*/ 	.word	0x00003080


	//   ....[26]....
        /*0480*/ 	.word	0x000030a0


	//   ....[27]....
        /*0484*/ 	.word	0x000030c0


	//   ....[28]....
        /*0488*/ 	.word	0x000030d0


	//   ....[29]....
        /*048c*/ 	.word	0x000031c0


	//   ....[30]....
        /*0490*/ 	.word	0x000031e0


	//   ....[31]....
        /*0494*/ 	.word	0x00003210


	//   ....[32]....
        /*0498*/ 	.word	0x000032e0


	//   ....[33]....
        /*049c*/ 	.word	0x000036a0


	//   ....[34]....
        /*04a0*/ 	.word	0x000036c0


	//   ....[35]....
        /*04a4*/ 	.word	0x00003750


	//   ....[36]....
        /*04a8*/ 	.word	0x000037b0


	//   ....[37]....
        /*04ac*/ 	.word	0x00003c10


	//   ....[38]....
        /*04b0*/ 	.word	0x00003c30


	//   ....[39]....
        /*04b4*/ 	.word	0x00003d30


	//   ....[40]....
        /*04b8*/ 	.word	0x00003d50


	//   ....[41]....
        /*04bc*/ 	.word	0x00004870


	//   ....[42]....
        /*04c0*/ 	.word	0x00004890


	//   ....[43]....
        /*04c4*/ 	.word	0x00004f60


	//   ....[44]....
        /*04c8*/ 	.word	0x00004fe0


	//   ....[45]....
        /*04cc*/ 	.word	0x00005000


	//   ....[46]....
        /*04d0*/ 	.word	0x00005020


	//   ....[47]....
        /*04d4*/ 	.word	0x00006300


	//   ....[48]....
        /*04d8*/ 	.word	0x00006320


	//   ....[49]....
        /*04dc*/ 	.word	0x00006420


	//   ....[50]....
        /*04e0*/ 	.word	0x00006440


	//   ....[51]....
        /*04e4*/ 	.word	0x00006980


	//   ....[52]....
        /*04e8*/ 	.word	0x000069a0


	//   ....[53]....
        /*04ec*/ 	.word	0x00006aa0


	//   ....[54]....
        /*04f0*/ 	.word	0x00006ae0


	//   ....[55]....
        /*04f4*/ 	.word	0x00007510


	//   ....[56]....
        /*04f8*/ 	.word	0x00007550


	//   ....[57]....
        /*04fc*/ 	.word	0x00007b30


	//   ....[58]....
        /*0500*/ 	.word	0x00007c30


	//   ....[59]....
        /*0504*/ 	.word	0x00007d10


	//   ....[60]....
        /*0508*/ 	.word	0x00007d50


	//   ....[61]....
        /*050c*/ 	.word	0x000096f0


	//   ....[62]....
        /*0510*/ 	.word	0x00009710


	//   ....[63]....
        /*0514*/ 	.word	0x00009800


	//   ....[64]....
        /*0518*/ 	.word	0x00009820


	//   ....[65]....
        /*051c*/ 	.word	0x00009d50


	//   ....[66]....
        /*0520*/ 	.word	0x00009d70


	//   ....[67]....
        /*0524*/ 	.word	0x00009e70


	//   ....[68]....
        /*0528*/ 	.word	0x00009eb0


	//   ....[69]....
        /*052c*/ 	.word	0x0000abe0


	//   ....[70]....
        /*0530*/ 	.word	0x0000ac10


	//   ....[71]....
        /*0534*/ 	.word	0x0000aeb0


	//   ....[72]....
        /*0538*/ 	.word	0x0000afe0


	//   ....[73]....
        /*053c*/ 	.word	0x0000c5d0


	//   ....[74]....
        /*0540*/ 	.word	0x0000c5f0


	//   ....[75]....
        /*0544*/ 	.word	0x0000c690


	//   ....[76]....
        /*0548*/ 	.word	0x0000c6f0


	//   ....[77]....
        /*054c*/ 	.word	0x0000c940


	//   ....[78]....
        /*0550*/ 	.word	0x0000c970


	//   ....[79]....
        /*0554*/ 	.word	0x0000c980


	//   ....[80]....
        /*0558*/ 	.word	0x0000c9b0


	//   ....[81]....
        /*055c*/ 	.word	0x0000dd90


	//   ....[82]....
        /*0560*/ 	.word	0x0000dda0


	//   ....[83]....
        /*0564*/ 	.word	0x0000ddb0


	//   ....[84]....
        /*0568*/ 	.word	0x0000ddc0


	//   ....[85]....
        /*056c*/ 	.word	0x0000e120


	//   ....[86]....
        /*0570*/ 	.word	0x0000e140


	//   ....[87]....
        /*0574*/ 	.word	0x0000e2a0


	//   ....[88]....
        /*0578*/ 	.word	0x0000e2b0


	//   ....[89]....
        /*057c*/ 	.word	0x0000e410


	//   ....[90]....
        /*0580*/ 	.word	0x0000e430


	//   ....[91]....
        /*0584*/ 	.word	0x0000e590


	//   ....[92]....
        /*0588*/ 	.word	0x0000e5a0


	//   ....[93]....
        /*058c*/ 	.word	0x0000e8e0


	//   ....[94]....
        /*0590*/ 	.word	0x0000e900


	//   ....[95]....
        /*0594*/ 	.word	0x0000f250


	//   ....[96]....
        /*0598*/ 	.word	0x0000f260


	//   ....[97]....
        /*059c*/ 	.word	0x00010260


	//   ....[98]....
        /*05a0*/ 	.word	0x00010280


	//   ....[99]....
        /*05a4*/ 	.word	0x000103f0


	//   ....[100]....
        /*05a8*/ 	.word	0x00010400


	//   ....[101]....
        /*05ac*/ 	.word	0x00010560


	//   ....[102]....
        /*05b0*/ 	.word	0x00010580


	//   ....[103]....
        /*05b4*/ 	.word	0x000106e0


	//   ....[104]....
        /*05b8*/ 	.word	0x000106f0


	//   ....[105]....
        /*05bc*/ 	.word	0x000108e0


	//   ....[106]....
        /*05c0*/ 	.word	0x00010900


	//   ....[107]....
        /*05c4*/ 	.word	0x00010a20


	//   ....[108]....
        /*05c8*/ 	.word	0x00010a60


	//   ....[109]....
        /*05cc*/ 	.word	0x00010a90


	//   ....[110]....
        /*05d0*/ 	.word	0x00010ac0


	//   ....[111]....
        /*05d4*/ 	.word	0x00010af0


	//   ....[112]....
        /*05d8*/ 	.word	0x00010b20


	//   ....[113]....
        /*05dc*/ 	.word	0x00010c70


	//   ....[114]....
        /*05e0*/ 	.word	0x00010cb0


	//   ....[115]....
        /*05e4*/ 	.word	0x00010ce0


	//   ....[116]....
        /*05e8*/ 	.word	0x00010d10


	//   ....[117]....
        /*05ec*/ 	.word	0x00010d40


	//   ....[118]....
        /*05f0*/ 	.word	0x00010d70


	//   ....[119]....
        /*05f4*/ 	.word	0x00010e00


	//   ....[120]....
        /*05f8*/ 	.word	0x00010e40


	//   ....[121]....
        /*05fc*/ 	.word	0x00010e50


	//   ....[122]....
        /*0600*/ 	.word	0x00010eb0


	//   ....[123]....
        /*0604*/ 	.word	0x00011870


	//   ....[124]....
        /*0608*/ 	.word	0x000118d0


	//   ....[125]....
        /*060c*/ 	.word	0x00011920


	//   ....[126]....
        /*0610*/ 	.word	0x00011970


	//   ....[127]....
        /*0614*/ 	.word	0x000119c0


	//   ....[128]....
        /*0618*/ 	.word	0x00011a30


	//   ....[129]....
        /*061c*/ 	.word	0x00011a80


	//   ....[130]....
        /*0620*/ 	.word	0x00011af0


	//   ....[131]....
        /*0624*/ 	.word	0x00011b60


	//   ....[132]....
        /*0628*/ 	.word	0x00011bc0


	//   ....[133]....
        /*062c*/ 	.word	0x00011c30


	//   ....[134]....
        /*0630*/ 	.word	0x00011ca0


	//   ....[135]....
        /*0634*/ 	.word	0x00011d10


	//   ....[136]....
        /*0638*/ 	.word	0x00011d70


	//   ....[137]....
        /*063c*/ 	.word	0x00011de0


	//   ....[138]....
        /*0640*/ 	.word	0x00011e50


	//   ....[139]....
        /*0644*/ 	.word	0x00011ec0


	//   ....[140]....
        /*0648*/ 	.word	0x00011f20


	//   ....[141]....
        /*064c*/ 	.word	0x00011f90


	//   ....[142]....
        /*0650*/ 	.word	0x00012000


	//   ....[143]....
        /*0654*/ 	.word	0x00012170


	//   ....[144]....
        /*0658*/ 	.word	0x000121d0


	//   ....[145]....
        /*065c*/ 	.word	0x00012240


	//   ....[146]....
        /*0660*/ 	.word	0x000122b0


	//   ....[147]....
        /*0664*/ 	.word	0x00012420


	//   ....[148]....
        /*0668*/ 	.word	0x00012480


	//   ....[149]....
        /*066c*/ 	.word	0x000124f0


	//   ....[150]....
        /*0670*/ 	.word	0x00012560


	//   ....[151]....
        /*0674*/ 	.word	0x000126d0


	//   ....[152]....
        /*0678*/ 	.word	0x00012730


	//   ....[153]....
        /*067c*/ 	.word	0x000127a0


	//   ....[154]....
        /*0680*/ 	.word	0x00012810


	//   ....[155]....
        /*0684*/ 	.word	0x00012990


	//   ....[156]....
        /*0688*/ 	.word	0x000129f0


	//   ....[157]....
        /*068c*/ 	.word	0x00012a60


	//   ....[158]....
        /*0690*/ 	.word	0x00012ad0


	//   ....[159]....
        /*0694*/ 	.word	0x00012c50


	//   ....[160]....
        /*0698*/ 	.word	0x00012cb0


	//   ....[161]....
        /*069c*/ 	.word	0x00012d20


	//   ....[162]....
        /*06a0*/ 	.word	0x00012d90


	//   ....[163]....
        /*06a4*/ 	.word	0x00012f10


	//   ....[164]....
        /*06a8*/ 	.word	0x00012f70


	//   ....[165]....
        /*06ac*/ 	.word	0x00012fd0


	//   ....[166]....
        /*06b0*/ 	.word	0x00013040


	//   ....[167]....
        /*06b4*/ 	.word	0x000130b0


	//   ....[168]....
        /*06b8*/ 	.word	0x00013230


	//   ....[169]....
        /*06bc*/ 	.word	0x00013290


	//   ....[170]....
        /*06c0*/ 	.word	0x000132f0


	//   ....[171]....
        /*06c4*/ 	.word	0x00013350


	//   ....[172]....
        /*06c8*/ 	.word	0x000133a0


	//   ....[173]....
        /*06cc*/ 	.word	0x000133f0


	//   ....[174]....
        /*06d0*/ 	.word	0x00013460


	//   ....[175]....
        /*06d4*/ 	.word	0x000134d0


	//   ....[176]....
        /*06d8*/ 	.word	0x00013540


	//   ....[177]....
        /*06dc*/ 	.word	0x000135a0


	//   ....[178]....
        /*06e0*/ 	.word	0x00013610


	//   ....[179]....
        /*06e4*/ 	.word	0x00013680


	//   ....[180]....
        /*06e8*/ 	.word	0x000136f0


	//   ....[181]....
        /*06ec*/ 	.word	0x00013750


	//   ....[182]....
        /*06f0*/ 	.word	0x000137c0


	//   ....[183]....
        /*06f4*/ 	.word	0x00013830


	//   ....[184]....
        /*06f8*/ 	.word	0x000138a0


	//   ....[185]....
        /*06fc*/ 	.word	0x00013900


	//   ....[186]....
        /*0700*/ 	.word	0x00013970


	//   ....[187]....
        /*0704*/ 	.word	0x000139e0


	//   ....[188]....
        /*0708*/ 	.word	0x00013a50


	//   ....[189]....
        /*070c*/ 	.word	0x00013ab0


	//   ....[190]....
        /*0710*/ 	.word	0x00013b20


	//   ....[191]....
        /*0714*/ 	.word	0x00013b90


	//   ....[192]....
        /*0718*/ 	.word	0x00013c00


	//   ....[193]....
        /*071c*/ 	.word	0x00013c60


	//   ....[194]....
        /*0720*/ 	.word	0x00013cd0


	//   ....[195]....
        /*0724*/ 	.word	0x00013d40


	//   ....[196]....
        /*0728*/ 	.word	0x00013d90


	//   ....[197]....
        /*072c*/ 	.word	0x00013dd0


	//   ....[198]....
        /*0730*/ 	.word	0x00013e20


	//   ....[199]....
        /*0734*/ 	.word	0x00013e70


	//   ....[200]....
        /*0738*/ 	.word	0x00013ec0


	//   ....[201]....
        /*073c*/ 	.word	0x00013f30


	//   ....[202]....
        /*0740*/ 	.word	0x00013f80


	//   ....[203]....
        /*0744*/ 	.word	0x00013fd0


	//   ....[204]....
        /*0748*/ 	.word	0x00014020


	//   ....[205]....
        /*074c*/ 	.word	0x00014070


	//   ....[206]....
        /*0750*/ 	.word	0x000140c0


	//   ....[207]....
        /*0754*/ 	.word	0x00014130


	//   ....[208]....
        /*0758*/ 	.word	0x00014180


	//   ....[209]....
        /*075c*/ 	.word	0x000141f0


	//   ....[210]....
        /*0760*/ 	.word	0x00014250


	//   ....[211]....
        /*0764*/ 	.word	0x000142c0


	//----- nvinfo : EIATTR_EXIT_INSTR_OFFSETS
	.align		4
.L_544:
        /*0768*/ 	.byte	0x04, 0x1c
        /*076a*/ 	.short	(.L_546 - .L_545)


	//   ....[0]....
.L_545:
        /*076c*/ 	.word	0x00000fe0


	//   ....[1]....
        /*0770*/ 	.word	0x00011830


	//----- nvinfo : EIATTR_MAX_THREADS
	.align		4
.L_546:
        /*0774*/ 	.byte	0x04, 0x05
        /*0776*/ 	.short	(.L_548 - .L_547)
.L_547:
        /*0778*/ 	.word	0x00000100
        /*077c*/ 	.word	0x00000001
        /*0780*/ 	.word	0x00000001


	//----- nvinfo : EIATTR_CRS_STACK_SIZE
	.align		4
.L_548:
        /*0784*/ 	.byte	0x04, 0x1e
        /*0786*/ 	.short	(.L_550 - .L_549)
.L_549:
        /*0788*/ 	.word	0x00000000
.L_550:


//--------------------- .nv.info._ZN7cutlass13device_kernelIN5flash19enable_sm80_to_sm89INS1_16FlashAttnFwdSm80INS1_25CollectiveMainloopFwdSm80ILi8ELi2ELb0EN4cute5tupleIJNS5_1CILi128EEENS7_ILi64EEENS7_ILi192EEEEEELi192ENS_10bfloat16_tEfNS_4arch4Sm80ELb1ELb0ELb0ELb1ELb1ELb1ELb1ELb1EEENS1_21CollectiveEpilogueFwdINS6_IJS8_SA_S9_EEENS6_IJNS7_ILi1EEESI_SI_EEESC_SE_Li256ELb1ELb1ELb1ELb0EEENS1_36VarlenDynamicPersistentTileSchedulerILi128ELi64ELi256ELi256ELb1ELb1ELb0ELb1ELb1ELb1EEEEEEEEEvNT_6ParamsE --------------------------
	.section	.nv.info._ZN7cutlass13device_kernelIN5flash19enable_sm80_to_sm89INS1_16FlashAttnFwdSm80INS1_25CollectiveMainloopFwdSm80ILi8ELi2ELb0EN4cute5tupleIJNS5_1CILi128EEENS7_ILi64EEENS7_ILi192EEEEEELi192ENS_10bfloat16_tEfNS_4arch4Sm80ELb1ELb0ELb0ELb1ELb1ELb1ELb1ELb1EEENS1_21CollectiveEpilogueFwdINS6_IJS8_SA_S9_EEENS6_IJNS7_ILi1EEESI_SI_EEESC_SE_Li256ELb1ELb1ELb1ELb0EEENS1_36VarlenDynamicPersistentTileSchedulerILi128ELi64ELi256ELi256ELb1ELb1ELb0ELb1ELb1ELb1EEEEEEEEEvNT_6ParamsE,"",@"SHT_CUDA_INFO"
	.sectionflags	@""
	.align	4


	//----- nvinfo : EIATTR_CUDA_API_VERSION
	.align		4
        /*0000*/ 	.byte	0x04, 0x37
        /*0002*/ 	.short	(.L_552 - .L_551)
.L_551:
        /*0004*/ 	.word	0x00000082


	//----- nvinfo : EIATTR_SW2861232_WAR
	.align		4
.L_552:
        /*0008*/ 	.byte	0x01, 0x35
	.zero		2


	//----- nvinfo : EIATTR_PARAM_CBANK
	.align		4
        /*000c*/ 	.byte	0x04, 0x0a
        /*000e*/ 	.short	(.L_554 - .L_553)
	.align		4
.L_553:
        /*0010*/ 	.word	index@(.nv.constant0._ZN7cutlass13device_kernelIN5flash19enable_sm80_to_sm89INS1_16FlashAttnFwdSm80INS1_25CollectiveMainloopFwdSm80ILi8ELi2ELb0EN4cute5tupleIJNS5_1CILi128EEENS7_ILi64EEENS7_ILi192EEEEEELi192ENS_10bfloat16_tEfNS_4arch4Sm80ELb1ELb0ELb0ELb1ELb1ELb1ELb1ELb1EEENS1_21CollectiveEpilogueFwdINS6_IJS8_SA_S9_EEENS6_IJNS7_ILi1EEESI_SI_EEESC_SE_Li256ELb1ELb1ELb1ELb0EEENS1_36VarlenDynamicPersistentTileSchedulerILi128ELi64ELi256ELi256ELb1ELb1ELb0ELb1ELb1ELb1EEEEEEEEEvNT_6ParamsE)
        /*0014*/ 	.short	0x0160
        /*0016*/ 	.short	0x0438


	//----- nvinfo : EIATTR_CBANK_PARAM_SIZE
	.align		4
.L_554:
        /*0018*/ 	.byte	0x03, 0x19
        /*001a*/ 	.short	0x0438


	//----- nvinfo : EIATTR_KPARAM_INFO
	.align		4
        /*001c*/ 	.byte	0x04, 0x17
        /*001e*/ 	.short	(.L_556 - .L_555)
.L_555:
        /*0020*/ 	.word	0x00000000
        /*0024*/ 	.short	0x0000
        /*0026*/ 	.short	0x0000
        /*0028*/ 	.byte	0x00, 0xf0, 0xe1, 0x10


	//----- nvinfo : EIATTR_MAXREG_COUNT
	.align		4
.L_556:
        /*002c*/ 	.byte	0x03, 0x1b
        /*002e*/ 	.short	0x00ff


	//----- nvinfo : EIATTR_NUM_BARRIERS
	.align		4
        /*0030*/ 	.byte	0x02, 0x4c
        /*0032*/ 	.byte	0x06
	.zero		1


	//----- nvinfo : EIATTR_ANNOTATIONS
	.align		4
        /*0034*/ 	.byte	0x04, 0x55
        /*0036*/ 	.short	(.L_558 - .L_557)


	//   ....[0]....
.L_557:
        /* <DEDUP_REMOVED lines=64> */


	//----- nvinfo : EIATTR_MERCURY_ISA_VERSION
	.align		4
.L_558:
        /*0420*/ 	.byte	0x03, 0x5f
        /*0422*/ 	.short	0x0000


	//----- nvinfo : EIATTR_INT_WARP_WIDE_INSTR_OFFSETS
	.align		4
        /*0424*/ 	.byte	0x04, 0x31
        /*0426*/ 	.short	(.L_560 - .L_559)


	//   ....[0]....
.L_559:
        /*0428*/ 	.word	0x0001a1c0


	//   ....[1]....
        /*042c*/ 	.word	0x0001a240


	//----- nvinfo : EIATTR_COOP_GROUP_MASK_REGIDS
	.align		4
.L_560:
        /*0430*/ 	.byte	0x04, 0x29
        /*0432*/ 	.short	(.L_562 - .L_561)


	//   ....[0]....
.L_561:
        /*0434*/ 	.word	0xffffffff


	//   ....[1]....
        /*0438*/ 	.word	0xffffffff


	//   ....[2]....
        /*043c*/ 	.word	0xffffffff


	//   ....[3]....
        /*0440*/ 	.word	0xffffffff


	//   ....[4]....
        /*0444*/ 	.word	0xffffffff


	//   ....[5]....
        /*0448*/ 	.word	0xffffffff


	//   ....[6]....
        /*044c*/ 	.word	0xffffffff


	//   ....[7]....
        /*0450*/ 	.word	0xffffffff


	//   ....[8]....
        /*0454*/ 	.word	0xffffffff


	//   ....[9]....
        /*0458*/ 	.word	0xffffffff


	//   ....[10]....
        /*045c*/ 	.word	0xffffffff


	//   ....[11]....
        /*0460*/ 	.word	0xffffffff


	//   ....[12]....
        /*0464*/ 	.word	0xffffffff


	//   ....[13]....
        /*0468*/ 	.word	0xffffffff


	//   ....[14]....
        /*046c*/ 	.word	0xffffffff


	//   ....[15]....
        /*0470*/ 	.word	0xffffffff


	//   ....[16]....
        /*0474*/ 	.word	0xffffffff


	//   ....[17]....
        /*0478*/ 	.word	0xffffffff


	//   ....[18]....
        /*047c*/ 	.word	0xffffffff


	//   ....[19]....
        /*0480*/ 	.word	0xffffffff


	//   ....[20]....
        /*0484*/ 	.word	0xffffffff


	//   ....[21]....
        /*0488*/ 	.word	0xffffffff


	//   ....[22]....
        /*048c*/ 	.word	0xffffffff


	//   ....[23]....
        /*0490*/ 	.word	0xffffffff


	//   ....[24]....
        /*0494*/ 	.word	0xffffffff


	//   ....[25]....
        /*0498*/ 	.word	0xffffffff


	//   ....[26]....
        /*049c*/ 	.word	0xffffffff


	//   ....[27]....
        /*04a0*/ 	.word	0xffffffff


	//   ....[28]....
        /*04a4*/ 	.word	0xffffffff


	//   ....[29]....
        /*04a8*/ 	.word	0xffffffff


	//   ....[30]....
        /*04ac*/ 	.word	0xffffffff


	//   ....[31]....
        /*04b0*/ 	.word	0xffffffff


	//   ....[32]....
        /*04b4*/ 	.word	0xffffffff


	//   ....[33]....
        /*04b8*/ 	.word	0xffffffff


	//   ....[34]....
        /*04bc*/ 	.word	0xffffffff


	//   ....[35]....
        /*04c0*/ 	.word	0xffffffff


	//   ....[36]....
        /*04c4*/ 	.word	0xffffffff


	//   ....[37]....
        /*04c8*/ 	.word	0xffffffff


	//   ....[38]....
        /*04cc*/ 	.word	0xffffffff


	//   ....[39]....
        /*04d0*/ 	.word	0xffffffff


	//   ....[40]....
        /*04d4*/ 	.word	0xffffffff


	//   ....[41]....
        /*04d8*/ 	.word	0xffffffff


	//   ....[42]....
        /*04dc*/ 	.word	0xffffffff


	//   ....[43]....
        /*04e0*/ 	.word	0xffffffff


	//   ....[44]....
        /*04e4*/ 	.word	0xffffffff


	//   ....[45]....
        /*04e8*/ 	.word	0xffffffff


	//   ....[46]....
        /*04ec*/ 	.word	0xffffffff


	//   ....[47]....
        /*04f0*/ 	.word	0xffffffff


	//   ....[48]....
        /*04f4*/ 	.word	0xffffffff


	//   ....[49]....
        /*04f8*/ 	.word	0xffffffff


	//   ....[50]....
        /*04fc*/ 	.word	0xffffffff


	//   ....[51]....
        /*0500*/ 	.word	0xffffffff


	//   ....[52]....
        /*0504*/ 	.word	0xffffffff


	//   ....[53]....
        /*0508*/ 	.word	0xffffffff


	//   ....[54]....
        /*050c*/ 	.word	0xffffffff


	//   ....[55]....
        /*0510*/ 	.word	0xffffffff


	//   ....[56]....
        /*0514*/ 	.word	0xffffffff


	//   ....[57]....
        /*0518*/ 	.word	0xffffffff


	//   ....[58]....
        /*051c*/ 	.word	0xffffffff


	//   ....[59]....
        /*0520*/ 	.word	0xffffffff


	//   ....[60]....
        /*0524*/ 	.word	0xffffffff


	//   ....[61]....
        /*0528*/ 	.word	0xffffffff


	//   ....[62]....
        /*052c*/ 	.word	0xffffffff


	//   ....[63]....
        /*0530*/ 	.word	0xffffffff


	//   ....[64]....
        /*0534*/ 	.word	0xffffffff


	//   ....[65]....
        /*0538*/ 	.word	0xffffffff


	//   ....[66]....
        /*053c*/ 	.word	0xffffffff


	//   ....[67]....
        /*0540*/ 	.word	0xffffffff


	//   ....[68]....
        /*0544*/ 	.word	0xffffffff


	//   ....[69]....
        /*0548*/ 	.word	0xffffffff


	//   ....[70]....
        /*054c*/ 	.word	0xffffffff


	//   ....[71]....
        /*0550*/ 	.word	0xffffffff


	//   ....[72]....
        /*0554*/ 	.word	0xffffffff


	//   ....[73]....
        /*0558*/ 	.word	0xffffffff


	//   ....[74]....
        /*055c*/ 	.word	0xffffffff


	//   ....[75]....
        /*0560*/ 	.word	0xffffffff


	//   ....[76]....
        /*0564*/ 	.word	0xffffffff


	//   ....[77]....
        /*0568*/ 	.word	0xffffffff


	//   ....[78]....
        /*056c*/ 	.word	0xffffffff


	//   ....[79]....
        /*0570*/ 	.word	0xffffffff


	//   ....[80]....
        /*0574*/ 	.word	0xffffffff


	//   ....[81]....
        /*0578*/ 	.word	0xffffffff


	//   ....[82]....
        /*057c*/ 	.word	0xffffffff


	//   ....[83]....
        /*0580*/ 	.word	0xffffffff


	//   ....[84]....
        /*0584*/ 	.word	0xffffffff


	//   ....[85]....
        /*0588*/ 	.word	0xffffffff


	//   ....[86]....
        /*058c*/ 	.word	0xffffffff


	//   ....[87]....
        /*0590*/ 	.word	0xffffffff


	//   ....[88]....
        /*0594*/ 	.word	0xffffffff


	//   ....[89]....
        /*0598*/ 	.word	0xffffffff


	//   ....[90]....
        /*059c*/ 	.word	0xffffffff


	//   ....[91]....
        /*05a0*/ 	.word	0xffffffff


	//   ....[92]....
        /*05a4*/ 	.word	0xffffffff


	//   ....[93]....
        /*05a8*/ 	.word	0xffffffff


	//   ....[94]....
        /*05ac*/ 	.word	0xffffffff


	//   ....[95]....
        /*05b0*/ 	.word	0xffffffff


	//   ....[96]....
        /*05b4*/ 	.word	0xffffffff


	//   ....[97]....
        /*05b8*/ 	.word	0xffffffff


	//   ....[98]....
        /*05bc*/ 	.word	0xffffffff


	//   ....[99]....
        /*05c0*/ 	.word	0xffffffff


	//   ....[100]....
        /*05c4*/ 	.word	0xffffffff


	//   ....[101]....
        /*05c8*/ 	.word	0xffffffff


	//   ....[102]....
        /*05cc*/ 	.word	0xffffffff


	//   ....[103]....
        /*05d0*/ 	.word	0xffffffff


	//   ....[104]....
        /*05d4*/ 	.word	0xffffffff


	//   ....[105]....
        /*05d8*/ 	.word	0xffffffff


	//   ....[106]....
        /*05dc*/ 	.word	0xffffffff


	//   ....[107]....
        /*05e0*/ 	.word	0xffffffff


	//   ....[108]....
        /*05e4*/ 	.word	0xffffffff


	//   ....[109]....
        /*05e8*/ 	.word	0xffffffff


	//   ....[110]....
        /*05ec*/ 	.word	0xffffffff


	//   ....[111]....
        /*05f0*/ 	.word	0xffffffff


	//   ....[112]....
        /*05f4*/ 	.word	0xffffffff


	//   ....[113]....
        /*05f8*/ 	.word	0xffffffff


	//   ....[114]....
        /*05fc*/ 	.word	0xffffffff


	//   ....[115]....
        /*0600*/ 	.word	0xffffffff


	//   ....[116]....
        /*0604*/ 	.word	0xffffffff


	//   ....[117]....
        /*0608*/ 	.word	0xffffffff


	//   ....[118]....
        /*060c*/ 	.word	0xffffffff


	//   ....[119]....
        /*0610*/ 	.word	0xffffffff


	//   ....[120]....
        /*0614*/ 	.word	0xffffffff


	//   ....[121]....
        /*0618*/ 	.word	0xffffffff


	//   ....[122]....
        /*061c*/ 	.word	0xffffffff


	//   ....[123]....
        /*0620*/ 	.word	0xffffffff


	//   ....[124]....
        /*0624*/ 	.word	0xffffffff


	//   ....[125]....
        /*0628*/ 	.word	0xffffffff


	//   ....[126]....
        /*062c*/ 	.word	0xffffffff


	//   ....[127]....
        /*0630*/ 	.word	0xffffffff


	//   ....[128]....
        /*0634*/ 	.word	0xffffffff


	//   ....[129]....
        /*0638*/ 	.word	0xffffffff


	//   ....[130]....
        /*063c*/ 	.word	0xffffffff


	//   ....[131]....
        /*0640*/ 	.word	0xffffffff


	//   ....[132]....
        /*0644*/ 	.word	0xffffffff


	//   ....[133]....
        /*0648*/ 	.word	0xffffffff


	//   ....[134]....
        /*064c*/ 	.word	0xffffffff


	//   ....[135]....
        /*0650*/ 	.word	0xffffffff


	//   ....[136]....
        /*0654*/ 	.word	0xffffffff


	//   ....[137]....
        /*0658*/ 	.word	0xffffffff


	//   ....[138]....
        /*065c*/ 	.word	0xffffffff


	//   ....[139]....
        /*0660*/ 	.word	0xffffffff


	//   ....[140]....
        /*0664*/ 	.word	0xffffffff


	//   ....[141]....
        /*0668*/ 	.word	0xffffffff


	//   ....[142]....
        /*066c*/ 	.word	0xffffffff


	//   ....[143]....
        /*0670*/ 	.word	0xffffffff


	//   ....[144]....
        /*0674*/ 	.word	0xffffffff


	//   ....[145]....
        /*0678*/ 	.word	0xffffffff


	//   ....[146]....
        /*067c*/ 	.word	0xffffffff


	//   ....[147]....
        /*0680*/ 	.word	0xffffffff


	//   ....[148]....
        /*0684*/ 	.word	0xffffffff


	//   ....[149]....
        /*0688*/ 	.word	0xffffffff


	//   ....[150]....
        /*068c*/ 	.word	0xffffffff


	//   ....[151]....
        /*0690*/ 	.word	0xffffffff


	//   ....[152]....
        /*0694*/ 	.word	0xffffffff


	//   ....[153]....
        /*0698*/ 	.word	0xffffffff


	//   ....[154]....
        /*069c*/ 	.word	0xffffffff


	//   ....[155]....
        /*06a0*/ 	.word	0xffffffff


	//   ....[156]....
        /*06a4*/ 	.word	0xffffffff


	//   ....[157]....
        /*06a8*/ 	.word	0xffffffff


	//   ....[158]....
        /*06ac*/ 	.word	0xffffffff


	//   ....[159]....
        /*06b0*/ 	.word	0xffffffff


	//   ....[160]....
        /*06b4*/ 	.word	0xffffffff


	//   ....[161]....
        /*06b8*/ 	.word	0xffffffff


	//   ....[162]....
        /*06bc*/ 	.word	0xffffffff


	//   ....[163]....
        /*06c0*/ 	.word	0xffffffff


	//   ....[164]....
        /*06c4*/ 	.word	0xffffffff


	//   ....[165]....
        /*06c8*/ 	.word	0xffffffff


	//   ....[166]....
        /*06cc*/ 	.word	0xffffffff


	//   ....[167]....
        /*06d0*/ 	.word	0xffffffff


	//   ....[168]....
        /*06d4*/ 	.word	0xffffffff


	//   ....[169]....
        /*06d8*/ 	.word	0xffffffff


	//   ....[170]....
        /*06dc*/ 	.word	0xffffffff


	//   ....[171]....
        /*06e0*/ 	.word	0xffffffff


	//   ....[172]....
        /*06e4*/ 	.word	0xffffffff


	//   ....[173]....
        /*06e8*/ 	.word	0xffffffff


	//   ....[174]....
        /*06ec*/ 	.word	0xffffffff


	//   ....[175]....
        /*06f0*/ 	.word	0xffffffff


	//   ....[176]....
        /*06f4*/ 	.word	0xffffffff


	//   ....[177]....
        /*06f8*/ 	.word	0xffffffff


	//   ....[178]....
        /*06fc*/ 	.word	0xffffffff


	//   ....[179]....
        /*0700*/ 	.word	0xffffffff


	//   ....[180]....
        /*0704*/ 	.word	0xffffffff


	//   ....[181]....
        /*0708*/ 	.word	0xffffffff


	//   ....[182]....
        /*070c*/ 	.word	0xffffffff


	//   ....[183]....
        /*0710*/ 	.word	0xffffffff


	//   ....[184]....
        /*0714*/ 	.word	0xffffffff


	//   ....[185]....
        /*0718*/ 	.word	0xffffffff


	//   ....[186]....
        /*071c*/ 	.word	0xffffffff


	//   ....[187]....
        /*0720*/ 	.word	0xffffffff


	//   ....[188]....
        /*0724*/ 	.word	0xffffffff


	//   ....[189]....
        /*0728*/ 	.word	0xffffffff


	//   ....[190]....
        /*072c*/ 	.word	0xffffffff


	//   ....[191]....
        /*0730*/ 	.word	0xffffffff


	//   ....[192]....
        /*0734*/ 	.word	0xffffffff


	//   ....[193]....
        /*0738*/ 	.word	0xffffffff


	//   ....[194]....
        /*073c*/ 	.word	0xffffffff


	//   ....[195]....
        /*0740*/ 	.word	0xffffffff


	//   ....[196]....
        /*0744*/ 	.word	0xffffffff


	//   ....[197]....
        /*0748*/ 	.word	0xffffffff


	//   ....[198]....
        /*074c*/ 	.word	0xffffffff


	//   ....[199]....
        /*0750*/ 	.word	0xffffffff


	//   ....[200]....
        /*0754*/ 	.word	0xffffffff


	//   ....[201]....
        /*0758*/ 	.word	0xffffffff


	//   ....[202]....
        /*075c*/ 	.word	0xffffffff


	//   ....[203]....
        /*0760*/ 	.word	0xffffffff


	//   ....[204]....
        /*0764*/ 	.word	0xffffffff


	//   ....[205]....
        /*0768*/ 	.word	0xffffffff


	//   ....[206]....
        /*076c*/ 	.word	0xffffffff


	//   ....[207]....
        /*0770*/ 	.word	0xffffffff


	//   ....[208]....
        /*0774*/ 	.word	0xffffffff


	//   ....[209]....
        /*0778*/ 	.word	0xffffffff


	//   ....[210]....
        /*077c*/ 	.word	0xffffffff


	//   ....[211]....
        /*0780*/ 	.word	0xffffffff


	//   ....[212]....
        /*0784*/ 	.word	0xffffffff


	//   ....[213]....
        /*0788*/ 	.word	0xffffffff


	//   ....[214]....
        /*078c*/ 	.word	0xffffffff


	//   ....[215]....
        /*0790*/ 	.word	0xffffffff


	//   ....[216]....
        /*0794*/ 	.word	0xffffffff


	//   ....[217]....
        /*0798*/ 	.word	0xffffffff


	//   ....[218]....
        /*079c*/ 	.word	0xffffffff


	//   ....[219]....
        /*07a0*/ 	.word	0xffffffff


	//   ....[220]....
        /*07a4*/ 	.word	0xffffffff


	//   ....[221]....
        /*07a8*/ 	.word	0xffffffff


	//   ....[222]....
        /*07ac*/ 	.word	0xffffffff


	//   ....[223]....
        /*07b0*/ 	.word	0xffffffff


	//   ....[224]....
        /*07b4*/ 	.word	0xffffffff


	//   ....[225]....
        /*07b8*/ 	.word	0xffffffff


	//   ....[226]....
        /*07bc*/ 	.word	0xffffffff


	//   ....[227]....
        /*07c0*/ 	.word	0xffffffff


	//   ....[228]....
        /*07c4*/ 	.word	0xffffffff


	//   ....[229]....
        /*07c8*/ 	.word	0xffffffff


	//   ....[230]....
        /*07cc*/ 	.word	0xffffffff


	//   ....[231]....
        /*07d0*/ 	.word	0xffffffff


	//   ....[232]....
        /*07d4*/ 	.word	0xffffffff


	//   ....[233]....
        /*07d8*/ 	.word	0xffffffff


	//   ....[234]....
        /*07dc*/ 	.word	0xffffffff


	//   ....[235]....
        /*07e0*/ 	.word	0xffffffff


	//   ....[236]....
        /*07e4*/ 	.word	0xffffffff


	//   ....[237]....
        /*07e8*/ 	.word	0xffffffff


	//   ....[238]....
        /*07ec*/ 	.word	0xffffffff


	//   ....[239]....
        /*07f0*/ 	.word	0xffffffff


	//   ....[240]....
        /*07f4*/ 	.word	0xffffffff


	//   ....[241]....
        /*07f8*/ 	.word	0xffffffff


	//   ....[242]....
        /*07fc*/ 	.word	0xffffffff


	//   ....[243]....
        /*0800*/ 	.word	0xffffffff


	//   ....[244]....
        /*0804*/ 	.word	0xffffffff


	//   ....[245]....
        /*0808*/ 	.word	0xffffffff


	//   ....[246]....
        /*080c*/ 	.word	0xffffffff


	//   ....[247]....
        /*0810*/ 	.word	0xffffffff


	//   ....[248]....
        /*0814*/ 	.word	0xffffffff


	//   ....[249]....
        /*0818*/ 	.word	0xffffffff


	//   ....[250]....
        /*081c*/ 	.word	0xffffffff


	//   ....[251]....
        /*0820*/ 	.word	0xffffffff


	//----- nvinfo : EIATTR_COOP_GROUP_INSTR_OFFSETS
	.align		4
.L_562:
        /*0824*/ 	.byte	0x04, 0x28
        /*0826*/ 	.short	(.L_564 - .L_563)


	//   ....[0]....
.L_563:
        /*0828*/ 	.word	0x00000050


	//   ....[1]....
        /*082c*/ 	.word	0x00000200


	//   ....[2]....
        /*0830*/ 	.word	0x00000230


	//   ....[3]....
        /*0834*/ 	.word	0x00000260


	//   ....[4]....
        /*0838*/ 	.word	0x00000290


	//   ....[5]....
        /*083c*/ 	.word	0x000002c0


	//   ....[6]....
        /*0840*/ 	.word	0x000002f0


	//   ....[7]....
        /*0844*/ 	.word	0x00000450


	//   ....[8]....
        /*0848*/ 	.word	0x00000490


	//   ....[9]....
        /*084c*/ 	.word	0x000004c0


	//   ....[10]....
        /*0850*/ 	.word	0x000004f0


	//   ....[11]....
        /*0854*/ 	.word	0x00000520


	//   ....[12]....
        /*0858*/ 	.word	0x00000550


	//   ....[13]....
        /*085c*/ 	.word	0x000005e0


	//   ....[14]....
        /*0860*/ 	.word	0x00000630


	//   ....[15]....
        /*0864*/ 	.word	0x00000650


	//   ....[16]....
        /*0868*/ 	.word	0x000006b0


	//   ....[17]....
        /*086c*/ 	.word	0x00003e20


	//   ....[18]....
        /*0870*/ 	.word	0x00003e30


	//   ....[19]....
        /*0874*/ 	.word	0x000059a0


	//   ....[20]....
        /*0878*/ 	.word	0x000059b0


	//   ....[21]....
        /*087c*/ 	.word	0x000074a0


	//   ....[22]....
        /*0880*/ 	.word	0x000074b0


	//   ....[23]....
        /*0884*/ 	.word	0x000079a0


	//   ....[24]....
        /*0888*/ 	.word	0x000079b0


	//   ....[25]....
        /*088c*/ 	.word	0x00008790


	//   ....[26]....
        /*0890*/ 	.word	0x000087b0


	//   ....[27]....
        /*0894*/ 	.word	0x000088e0


	//   ....[28]....
        /*0898*/ 	.word	0x000088f0


	//   ....[29]....
        /*089c*/ 	.word	0x00008a20


	//   ....[30]....
        /*08a0*/ 	.word	0x00008a40


	//   ....[31]....
        /*08a4*/ 	.word	0x00008b70


	//   ....[32]....
        /*08a8*/ 	.word	0x00008b80


	//   ....[33]....
        /*08ac*/ 	.word	0x00009020


	//   ....[34]....
        /*08b0*/ 	.word	0x00009050


	//   ....[35]....
        /*08b4*/ 	.word	0x00009070


	//   ....[36]....
        /*08b8*/ 	.word	0x00009080


	//   ....[37]....
        /*08bc*/ 	.word	0x00009180


	//   ....[38]....
        /*08c0*/ 	.word	0x000091b0


	//   ....[39]....
        /*08c4*/ 	.word	0x000091e0


	//   ....[40]....
        /*08c8*/ 	.word	0x00009280


	//   ....[41]....
        /*08cc*/ 	.word	0x00009650


	//   ....[42]....
        /*08d0*/ 	.word	0x00009670


	//   ....[43]....
        /*08d4*/ 	.word	0x00009700


	//   ....[44]....
        /*08d8*/ 	.word	0x00009760


	//   ....[45]....
        /*08dc*/ 	.word	0x00009ba0


	//   ....[46]....
        /*08e0*/ 	.word	0x00009bc0


	//   ....[47]....
        /*08e4*/ 	.word	0x00009bd0


	//   ....[48]....
        /*08e8*/ 	.word	0x00009be0


	//   ....[49]....
        /*08ec*/ 	.word	0x0000a3c0


	//   ....[50]....
        /*08f0*/ 	.word	0x0000a3d0


	//   ....[51]....
        /*08f4*/ 	.word	0x0000a3e0


	//   ....[52]....
        /*08f8*/ 	.word	0x0000a3f0


	//   ....[53]....
        /*08fc*/ 	.word	0x0000d3b0


	//   ....[54]....
        /*0900*/ 	.word	0x0000d3d0


	//   ....[55]....
        /*0904*/ 	.word	0x0000d3f0


	//   ....[56]....
        /*0908*/ 	.word	0x0000d400


	//   ....[57]....
        /*090c*/ 	.word	0x0000d9a0


	//   ....[58]....
        /*0910*/ 	.word	0x0000d9b0


	//   ....[59]....
        /*0914*/ 	.word	0x0000d9c0


	//   ....[60]....
        /*0918*/ 	.word	0x0000d9d0


	//   ....[61]....
        /*091c*/ 	.word	0x00010c00


	//   ....[62]....
        /*0920*/ 	.word	0x00010c20


	//   ....[63]....
        /*0924*/ 	.word	0x00010d20


	//   ....[64]....
        /*0928*/ 	.word	0x00010d40


	//   ....[65]....
        /*092c*/ 	.word	0x00011900


	//   ....[66]....
        /*0930*/ 	.word	0x00011910


	//   ....[67]....
        /*0934*/ 	.word	0x00011f60


	//   ....[68]....
        /*0938*/ 	.word	0x00012090


	//   ....[69]....
        /*093c*/ 	.word	0x000120a0


	//   ....[70]....
        /*0940*/ 	.word	0x000120d0


	//   ....[71]....
        /*0944*/ 	.word	0x00013390


	//   ....[72]....
        /*0948*/ 	.word	0x000133b0


	//   ....[73]....
        /*094c*/ 	.word	0x000134a0


	//   ....[74]....
        /*0950*/ 	.word	0x000134c0


	//   ....[75]....
        /*0954*/ 	.word	0x00013a00


	//   ....[76]....
        /*0958*/ 	.word	0x00013a20


	//   ....[77]....
        /*095c*/ 	.word	0x00013b20


	//   ....[78]....
        /*0960*/ 	.word	0x00013b60


	//   ....[79]....
        /*0964*/ 	.word	0x000145b0


	//   ....[80]....
        /*0968*/ 	.word	0x000145f0


	//   ....[81]....
        /*096c*/ 	.word	0x00014b90


	//   ....[82]....
        /*0970*/ 	.word	0x00014cc0


	//   ....[83]....
        /*0974*/ 	.word	0x00014de0


	//   ....[84]....
        /*0978*/ 	.word	0x00014e20


	//   ....[85]....
        /*097c*/ 	.word	0x00016780


	//   ....[86]....
        /*0980*/ 	.word	0x000167a0


	//   ....[87]....
        /*0984*/ 	.word	0x000168b0


	//   ....[88]....
        /*0988*/ 	.word	0x000168e0


	//   ....[89]....
        /*098c*/ 	.word	0x00016db0


	//   ....[90]....
        /*0990*/ 	.word	0x00016dd0


	//   ....[91]....
        /*0994*/ 	.word	0x00016ed0


	//   ....[92]....
        /*0998*/ 	.word	0x00016f10


	//   ....[93]....
        /*099c*/ 	.word	0x00017c40


	//   ....[94]....
        /*09a0*/ 	.word	0x00017c70


	//   ....[95]....
        /*09a4*/ 	.word	0x00017f10


	//   ....[96]....
        /*09a8*/ 	.word	0x00018040


	//   ....[97]....
        /*09ac*/ 	.word	0x00019610


	//   ....[98]....
        /*09b0*/ 	.word	0x00019630


	//   ....[99]....
        /*09b4*/ 	.word	0x00019740


	//   ....[100]....
        /*09b8*/ 	.word	0x00019770


	//   ....[101]....
        /*09bc*/ 	.word	0x00019990


	//   ....[102]....
        /*09c0*/ 	.word	0x000199c0


	//   ....[103]....
        /*09c4*/ 	.word	0x000199d0


	//   ....[104]....
        /*09c8*/ 	.word	0x00019a00


	//   ....[105]....
        /*09cc*/ 	.word	0x0001afc0


	//   ....[106]....
        /*09d0*/ 	.word	0x0001afd0


	//   ....[107]....
        /*09d4*/ 	.word	0x0001aff0


	//   ....[108]....
        /*09d8*/ 	.word	0x0001b010


	//   ....[109]....
        /*09dc*/ 	.word	0x0001b390


	//   ....[110]....
        /*09e0*/ 	.word	0x0001b3b0


	//   ....[111]....
        /*09e4*/ 	.word	0x0001b4d0


	//   ....[112]....
        /*09e8*/ 	.word	0x0001b4e0


	//   ....[113]....
        /*09ec*/ 	.word	0x0001b610


	//   ....[114]....
        /*09f0*/ 	.word	0x0001b630


	//   ....[115]....
        /*09f4*/ 	.word	0x0001b760


	//   ....[116]....
        /*09f8*/ 	.word	0x0001b770


	//   ....[117]....
        /*09fc*/ 	.word	0x0001baa0


	//   ....[118]....
        /*0a00*/ 	.word	0x0001bac0


	//   ....[119]....
        /*0a04*/ 	.word	0x0001c570


	//   ....[120]....
        /*0a08*/ 	.word	0x0001c580


	//   ....[121]....
        /*0a0c*/ 	.word	0x0001d850


	//   ....[122]....
        /*0a10*/ 	.word	0x0001d870


	//   ....[123]....
        /*0a14*/ 	.word	0x0001d9a0


	//   ....[124]....
        /*0a18*/ 	.word	0x0001d9b0


	//   ....[125]....
        /*0a1c*/ 	.word	0x0001dae0


	//   ....[126]....
        /*0a20*/ 	.word	0x0001db00


	//   ....[127]....
        /*0a24*/ 	.word	0x0001dc30


	//   ....[128]....
        /*0a28*/ 	.word	0x0001dc40


	//   ....[129]....
        /*0a2c*/ 	.word	0x0001de30


	//   ....[130]....
        /*0a30*/ 	.word	0x0001de50


	//   ....[131]....
        /*0a34*/ 	.word	0x0001df80


	//   ....[132]....
        /*0a38*/ 	.word	0x0001dfc0


	//   ....[133]....
        /*0a3c*/ 	.word	0x0001dff0


	//   ....[134]....
        /*0a40*/ 	.word	0x0001e020


	//   ....[135]....
        /*0a44*/ 	.word	0x0001e050


	//   ....[136]....
        /*0a48*/ 	.word	0x0001e080


	//   ....[137]....
        /*0a4c*/ 	.word	0x0001e1f0


	//   ....[138]....
        /*0a50*/ 	.word	0x0001e230


	//   ....[139]....
        /*0a54*/ 	.word	0x0001e260


	//   ....[140]....
        /*0a58*/ 	.word	0x0001e290


	//   ....[141]....
        /*0a5c*/ 	.word	0x0001e2c0


	//   ....[142]....
        /*0a60*/ 	.word	0x0001e2f0


	//   ....[143]....
        /*0a64*/ 	.word	0x0001e380


	//   ....[144]....
        /*0a68*/ 	.word	0x0001e3e0


	//   ....[145]....
        /*0a6c*/ 	.word	0x0001e3f0


	//   ....[146]....
        /*0a70*/ 	.word	0x0001e450


	//   ....[147]....
        /*0a74*/ 	.word	0x0001eeb0


	//   ....[148]....
        /*0a78*/ 	.word	0x0001ef10


	//   ....[149]....
        /*0a7c*/ 	.word	0x0001ef60


	//   ....[150]....
        /*0a80*/ 	.word	0x0001efb0


	//   ....[151]....
        /*0a84*/ 	.word	0x0001f000


	//   ....[152]....
        /*0a88*/ 	.word	0x0001f070


	//   ....[153]....
        /*0a8c*/ 	.word	0x0001f0c0


	//   ....[154]....
        /*0a90*/ 	.word	0x0001f130


	//   ....[155]....
        /*0a94*/ 	.word	0x0001f1a0


	//   ....[156]....
        /*0a98*/ 	.word	0x0001f200


	//   ....[157]....
        /*0a9c*/ 	.word	0x0001f270


	//   ....[158]....
        /*0aa0*/ 	.word	0x0001f2e0


	//   ....[159]....
        /*0aa4*/ 	.word	0x0001f350


	//   ....[160]....
        /*0aa8*/ 	.word	0x0001f3b0


	//   ....[161]....
        /*0aac*/ 	.word	0x0001f420


	//   ....[162]....
        /*0ab0*/ 	.word	0x0001f490


	//   ....[163]....
        /*0ab4*/ 	.word	0x0001f500


	//   ....[164]....
        /*0ab8*/ 	.word	0x0001f560


	//   ....[165]....
        /*0abc*/ 	.word	0x0001f5d0


	//   ....[166]....
        /*0ac0*/ 	.word	0x0001f640


	//   ....[167]....
        /*0ac4*/ 	.word	0x0001f7b0


	//   ....[168]....
        /*0ac8*/ 	.word	0x0001f810


	//   ....[169]....
        /*0acc*/ 	.word	0x0001f880


	//   ....[170]....
        /*0ad0*/ 	.word	0x0001f8f0


	//   ....[171]....
        /*0ad4*/ 	.word	0x0001f950


	//   ....[172]....
        /*0ad8*/ 	.word	0x0001f9b0


	//   ....[173]....
        /*0adc*/ 	.word	0x0001fa20


	//   ....[174]....
        /*0ae0*/ 	.word	0x0001fa80


	//   ....[175]....
        /*0ae4*/ 	.word	0x0001fae0


	//   ....[176]....
        /*0ae8*/ 	.word	0x0001fb40


	//   ....[177]....
        /*0aec*/ 	.word	0x0001fbb0


	//   ....[178]....
        /*0af0*/ 	.word	0x0001fc20


	//   ....[179]....
        /*0af4*/ 	.word	0x0001fc90


	//   ....[180]....
        /*0af8*/ 	.word	0x0001fcf0


	//   ....[181]....
        /*0afc*/ 	.word	0x0001fd60


	//   ....[182]....
        /*0b00*/ 	.word	0x0001fdc0


	//   ....[183]....
        /*0b04*/ 	.word	0x0001fe30


	//   ....[184]....
        /*0b08*/ 	.word	0x0001fe90


	//   ....[185]....
        /*0b0c*/ 	.word	0x0001ff00


	//   ....[186]....
        /*0b10*/ 	.word	0x0001ff70


	//   ....[187]....
        /*0b14*/ 	.word	0x000200e0


	//   ....[188]....
        /*0b18*/ 	.word	0x00020140


	//   ....[189]....
        /*0b1c*/ 	.word	0x000201b0


	//   ....[190]....
        /*0b20*/ 	.word	0x00020220


	//   ....[191]....
        /*0b24*/ 	.word	0x00020390


	//   ....[192]....
        /*0b28*/ 	.word	0x000203f0


	//   ....[193]....
        /*0b2c*/ 	.word	0x00020460


	//   ....[194]....
        /*0b30*/ 	.word	0x000204d0


	//   ....[195]....
        /*0b34*/ 	.word	0x00020650


	//   ....[196]....
        /*0b38*/ 	.word	0x000206b0


	//   ....[197]....
        /*0b3c*/ 	.word	0x00020720


	//   ....[198]....
        /*0b40*/ 	.word	0x00020790


	//   ....[199]....
        /*0b44*/ 	.word	0x00020910


	//   ....[200]....
        /*0b48*/ 	.word	0x00020970


	//   ....[201]....
        /*0b4c*/ 	.word	0x000209e0


	//   ....[202]....
        /*0b50*/ 	.word	0x00020a50


	//   ....[203]....
        /*0b54*/ 	.word	0x00020bd0


	//   ....[204]....
        /*0b58*/ 	.word	0x00020c30


	//   ....[205]....
        /*0b5c*/ 	.word	0x00020c90


	//   ....[206]....
        /*0b60*/ 	.word	0x00020d00


	//   ....[207]....
        /*0b64*/ 	.word	0x00020d70


	//   ....[208]....
        /*0b68*/ 	.word	0x00020ef0


	//   ....[209]....
        /*0b6c*/ 	.word	0x00020f50


	//   ....[210]....
        /*0b70*/ 	.word	0x00020fb0


	//   ....[211]....
        /*0b74*/ 	.word	0x00021010


	//   ....[212]....
        /*0b78*/ 	.word	0x00021060


	//   ....[213]....
        /*0b7c*/ 	.word	0x000210b0


	//   ....[214]....
        /*0b80*/ 	.word	0x00021120


	//   ....[215]....
        /*0b84*/ 	.word	0x00021190


	//   ....[216]....
        /*0b88*/ 	.word	0x00021200


	//   ....[217]....
        /*0b8c*/ 	.word	0x00021260


	//   ....[218]....
        /*0b90*/ 	.word	0x000212d0


	//   ....[219]....
        /*0b94*/ 	.word	0x00021340


	//   ....[220]....
        /*0b98*/ 	.word	0x000213b0


	//   ....[221]....
        /*0b9c*/ 	.word	0x00021410


	//   ....[222]....
        /*0ba0*/ 	.word	0x00021480


	//   ....[223]....
        /*0ba4*/ 	.word	0x000214f0


	//   ....[224]....
        /*0ba8*/ 	.word	0x00021560


	//   ....[225]....
        /*0bac*/ 	.word	0x000215c0


	//   ....[226]....
        /*0bb0*/ 	.word	0x00021630


	//   ....[227]....
        /*0bb4*/ 	.word	0x000216a0


	//   ....[228]....
        /*0bb8*/ 	.word	0x00021710


	//   ....[229]....
        /*0bbc*/ 	.word	0x00021770


	//   ....[230]....
        /*0bc0*/ 	.word	0x000217e0


	//   ....[231]....
        /*0bc4*/ 	.word	0x00021850


	//   ....[232]....
        /*0bc8*/ 	.word	0x000218c0


	//   ....[233]....
        /*0bcc*/ 	.word	0x00021920


	//   ....[234]....
        /*0bd0*/ 	.word	0x00021990


	//   ....[235]....
        /*0bd4*/ 	.word	0x00021a00


	//   ....[236]....
        /*0bd8*/ 	.word	0x00021a50


	//   ....[237]....
        /*0bdc*/ 	.word	0x00021a90


	//   ....[238]....
        /*0be0*/ 	.word	0x00021ae0


	//   ....[239]....
        /*0be4*/ 	.word	0x00021b30


	//   ....[240]....
        /*0be8*/ 	.word	0x00021b80


	//   ....[241]....
        /*0bec*/ 	.word	0x00021bf0


	//   ....[242]....
        /*0bf0*/ 	.word	0x00021c40


	//   ....[243]....
        /*0bf4*/ 	.word	0x00021c90


	//   ....[244]....
        /*0bf8*/ 	.word	0x00021ce0


	//   ....[245]....
        /*0bfc*/ 	.word	0x00021d30


	//   ....[246]....
        /*0c00*/ 	.word	0x00021d80


	//   ....[247]....
        /*0c04*/ 	.word	0x00021df0


	//   ....[248]....
        /*0c08*/ 	.word	0x00021e40


	//   ....[249]....
        /*0c0c*/ 	.word	0x00021eb0


	//   ....[250]....
        /*0c10*/ 	.word	0x00021f10


	//   ....[251]....
        /*0c14*/ 	.word	0x00021f80


	//----- nvinfo : EIATTR_EXIT_INSTR_OFFSETS
	.align		4
.L_564:
        /*0c18*/ 	.byte	0x04, 0x1c
        /*0c1a*/ 	.short	(.L_566 - .L_565)


	//   ....[0]....
.L_565:
        /*0c1c*/ 	.word	0x000010d0


	//   ....[1]....
        /*0c20*/ 	.word	0x0001ee70


	//----- nvinfo : EIATTR_MAX_THREADS
	.align		4
.L_566:
        /*0c24*/ 	.byte	0x04, 0x05
        /*0c26*/ 	.short	(.L_568 - .L_567)
.L_567:
        /*0c28*/ 	.word	0x00000100
        /*0c2c*/ 	.word	0x00000001
        /*0c30*/ 	.word	0x00000001


	//----- nvinfo : EIATTR_CRS_STACK_SIZE
	.align		4
.L_568:
        /*0c34*/ 	.byte	0x04, 0x1e
        /*0c36*/ 	.short	(.L_570 - .L_569)
.L_569:
        /*0c38*/ 	.word	0x00000000
.L_570:


//--------------------- .nv.callgraph             --------------------------
	.section	.nv.callgraph,"",@"SHT_CUDA_CALLGRAPH"
	.align	4
	.sectionentsize	8
	.align		4
        /*0000*/ 	.word	0x00000000
	.align		4
        /*0004*/ 	.word	0xffffffff
	.align		4
        /*0008*/ 	.word	0x00000000
	.align		4
        /*000c*/ 	.word	0xfffffffe
	.align		4
        /*0010*/ 	.word	0x00000000
	.align		4
        /*0014*/ 	.word	0xfffffffd
	.align		4
        /*0018*/ 	.word	0x00000000
	.align		4
        /*001c*/ 	.word	0xfffffffc


//--------------------- .nv.rel.action            --------------------------
	.section	.nv.rel.action,"",@"SHT_CUDA_RELOCINFO"
	.align	8
	.sectionentsize	8
        /*0000*/ 	.byte	0x73, 0x00, 0x00, 0x00, 0x00, 0x00, 0x00, 0x00, 0x00, 0x00, 0x00, 0x11, 0x25, 0x00, 0x05, 0x36


//--------------------- .nv.constant4             --------------------------
	.section	.nv.constant4,"a",@progbits
	.align	8
	.align		8
.nv.constant4:
        /*0000*/ 	.dword	_ZN78_INTERNAL_7009d4ec_42_flash_fwd_hdim192_bf16_paged_split_sm80_cu_18e39b8a_31924cuda3std3__45__cpo5beginE
	.align		8
        /*0008*/ 	.dword	_ZN78_INTERNAL_7009d4ec_42_flash_fwd_hdim192_bf16_paged_split_sm80_cu_18e39b8a_31924cuda3std3__45__cpo3endE
	.align		8
        /*0010*/ 	.dword	_ZN78_INTERNAL_7009d4ec_42_flash_fwd_hdim192_bf16_paged_split_sm80_cu_18e39b8a_31924cuda3std3__45__cpo6cbeginE
	.align		8
        /*0018*/ 	.dword	_ZN78_INTERNAL_7009d4ec_42_flash_fwd_hdim192_bf16_paged_split_sm80_cu_18e39b8a_31924cuda3std3__45__cpo4cendE
	.align		8
        /*0020*/ 	.dword	_ZN78_INTERNAL_7009d4ec_42_flash_fwd_hdim192_bf16_paged_split_sm80_cu_18e39b8a_31924cuda3std3__480_GLOBAL__N__7009d4ec_42_flash_fwd_hdim192_bf16_paged_split_sm80_cu_18e39b8a_31926ignoreE
	.align		8
        /*0028*/ 	.dword	_ZN78_INTERNAL_7009d4ec_42_flash_fwd_hdim192_bf16_paged_split_sm80_cu_18e39b8a_31924cuda3std3__419piecewise_constructE
	.align		8
        /*0030*/ 	.dword	_ZN78_INTERNAL_7009d4ec_42_flash_fwd_hdim192_bf16_paged_split_sm80_cu_18e39b8a_31924cuda3std3__48in_placeE
	.align		8
        /*0038*/ 	.dword	_ZN78_INTERNAL_7009d4ec_42_flash_fwd_hdim192_bf16_paged_split_sm80_cu_18e39b8a_31924cuda3std6ranges3__45__cpo4swapE
	.align		8
        /*0040*/ 	.dword	_ZN78_INTERNAL_7009d4ec_42_flash_fwd_hdim192_bf16_paged_split_sm80_cu_18e39b8a_31924cuda3std6ranges3__45__cpo9iter_moveE
	.align		8
        /*0048*/ 	.dword	_ZN78_INTERNAL_7009d4ec_42_flash_fwd_hdim192_bf16_paged_split_sm80_cu_18e39b8a_31924cute7productE
	.align		8
        /*0050*/ 	.dword	_ZN78_INTERNAL_7009d4ec_42_flash_fwd_hdim192_bf16_paged_split_sm80_cu_18e39b8a_31924cute1_E


//--------------------- .nv.constant0._ZN7cutlass13device_kernelIN5flash19enable_sm80_to_sm89INS1_16FlashAttnFwdSm80INS1_25CollectiveMainloopFwdSm80ILi8ELi1ELb0EN4cute5tupleIJNS5_1CILi128EEENS7_ILi64EEENS7_ILi192EEEEEELi192ENS_10bfloat16_tEfNS_4arch4Sm80ELb0ELb0ELb0ELb0ELb1ELb0ELb1ELb1EEENS1_21CollectiveEpilogueFwdINS6_IJS8_SA_S9_EEENS6_IJNS7_ILi1EEESI_SI_EEESC_SE_Li256ELb0ELb1ELb1ELb0EEENS1_19SingleTileSchedulerILb0ELb1ELb1ELi128EEEEEEEEEvNT_6ParamsE --------------------------
	.section	.nv.constant0._ZN7cutlass13device_kernelIN5flash19enable_sm80_to_sm89INS1_16FlashAttnFwdSm80INS1_25CollectiveMainloopFwdSm80ILi8ELi1ELb0EN4cute5tupleIJNS5_1CILi128EEENS7_ILi64EEENS7_ILi192EEEEEELi192ENS_10bfloat16_tEfNS_4arch4Sm80ELb0ELb0ELb0ELb0ELb1ELb0ELb1ELb1EEENS1_21CollectiveEpilogueFwdINS6_IJS8_SA_S9_EEENS6_IJNS7_ILi1EEESI_SI_EEESC_SE_Li256ELb0ELb1ELb1ELb0EEENS1_19SingleTileSchedulerILb0ELb1ELb1ELi128EEEEEEEEEvNT_6ParamsE,"a",@progbits
	.sectionflags	@""
	.align	4
.nv.constant0._ZN7cutlass13device_kernelIN5flash19enable_sm80_to_sm89INS1_16FlashAttnFwdSm80INS1_25CollectiveMainloopFwdSm80ILi8ELi1ELb0EN4cute5tupleIJNS5_1CILi128EEENS7_ILi64EEENS7_ILi192EEEEEELi192ENS_10bfloat16_tEfNS_4arch4Sm80ELb0ELb0ELb0ELb0ELb1ELb0ELb1ELb1EEENS1_21CollectiveEpilogueFwdINS6_IJS8_SA_S9_EEENS6_IJNS7_ILi1EEESI_SI_EEESC_SE_Li256ELb0ELb1ELb1ELb0EEENS1_19SingleTileSchedulerILb0ELb1ELb1ELi128EEEEEEEEEvNT_6ParamsE:
	.zero		1400


//--------------------- .nv.constant0._ZN7cutlass13device_kernelIN5flash19enable_sm80_to_sm89INS1_16FlashAttnFwdSm80INS1_25CollectiveMainloopFwdSm80ILi8ELi1ELb0EN4cute5tupleIJNS5_1CILi128EEENS7_ILi64EEENS7_ILi192EEEEEELi192ENS_10bfloat16_tEfNS_4arch4Sm80ELb0ELb0ELb0ELb1ELb1ELb0ELb1ELb1EEENS1_21CollectiveEpilogueFwdINS6_IJS8_SA_S9_EEENS6_IJNS7_ILi1EEESI_SI_EEESC_SE_Li256ELb1ELb1ELb1ELb0EEENS1_36VarlenDynamicPersistentTileSchedulerILi128ELi64ELi256ELi256ELb1ELb1ELb0ELb0ELb1ELb1EEEEEEEEEvNT_6ParamsE --------------------------
	.section	.nv.constant0._ZN7cutlass13device_kernelIN5flash19enable_sm80_to_sm89INS1_16FlashAttnFwdSm80INS1_25CollectiveMainloopFwdSm80ILi8ELi1ELb0EN4cute5tupleIJNS5_1CILi128EEENS7_ILi64EEENS7_ILi192EEEEEELi192ENS_10bfloat16_tEfNS_4arch4Sm80ELb0ELb0ELb0ELb1ELb1ELb0ELb1ELb1EEENS1_21CollectiveEpilogueFwdINS6_IJS8_SA_S9_EEENS6_IJNS7_ILi1EEESI_SI_EEESC_SE_Li256ELb1ELb1ELb1ELb0EEENS1_36VarlenDynamicPersistentTileSchedulerILi128ELi64ELi256ELi256ELb1ELb1ELb0ELb0ELb1ELb1EEEEEEEEEvNT_6ParamsE,"a",@progbits
	.sectionflags	@""
	.align	4
.nv.constant0._ZN7cutlass13device_kernelIN5flash19enable_sm80_to_sm89INS1_16FlashAttnFwdSm80INS1_25CollectiveMainloopFwdSm80ILi8ELi1ELb0EN4cute5tupleIJNS5_1CILi128EEENS7_ILi64EEENS7_ILi192EEEEEELi192ENS_10bfloat16_tEfNS_4arch4Sm80ELb0ELb0ELb0ELb1ELb1ELb0ELb1ELb1EEENS1_21CollectiveEpilogueFwdINS6_IJS8_SA_S9_EEENS6_IJNS7_ILi1EEESI_SI_EEESC_SE_Li256ELb1ELb1ELb1ELb0EEENS1_36VarlenDynamicPersistentTileSchedulerILi128ELi64ELi256ELi256ELb1ELb1ELb0ELb0ELb1ELb1EEEEEEEEEvNT_6ParamsE:
	.zero		1432


//--------------------- .nv.constant0._ZN7cutlass13device_kernelIN5flash19enable_sm80_to_sm89INS1_16FlashAttnFwdSm80INS1_25CollectiveMainloopFwdSm80ILi8ELi1ELb0EN4cute5tupleIJNS5_1CILi128EEENS7_ILi64EEENS7_ILi192EEEEEELi192ENS_10bfloat16_tEfNS_4arch4Sm80ELb0ELb0ELb0ELb1ELb1ELb1ELb1ELb1EEENS1_21CollectiveEpilogueFwdINS6_IJS8_SA_S9_EEENS6_IJNS7_ILi1EEESI_SI_EEESC_SE_Li256ELb1ELb1ELb1ELb0EEENS1_36VarlenDynamicPersistentTileSchedulerILi128ELi64ELi256ELi256ELb1ELb1ELb0ELb0ELb1ELb1EEEEEEEEEvNT_6ParamsE --------------------------
	.section	.nv.constant0._ZN7cutlass13device_kernelIN5flash19enable_sm80_to_sm89INS1_16FlashAttnFwdSm80INS1_25CollectiveMainloopFwdSm80ILi8ELi1ELb0EN4cute5tupleIJNS5_1CILi128EEENS7_ILi64EEENS7_ILi192EEEEEELi192ENS_10bfloat16_tEfNS_4arch4Sm80ELb0ELb0ELb0ELb1ELb1ELb1ELb1ELb1EEENS1_21CollectiveEpilogueFwdINS6_IJS8_SA_S9_EEENS6_IJNS7_ILi1EEESI_SI_EEESC_SE_Li256ELb1ELb1ELb1ELb0EEENS1_36VarlenDynamicPersistentTileSchedulerILi128ELi64ELi256ELi256ELb1ELb1ELb0ELb0ELb1ELb1EEEEEEEEEvNT_6ParamsE,"a",@progbits
	.sectionflags	@""
	.align	4
.nv.constant0._ZN7cutlass13device_kernelIN5flash19enable_sm80_to_sm89INS1_16FlashAttnFwdSm80INS1_25CollectiveMainloopFwdSm80ILi8ELi1ELb0EN4cute5tupleIJNS5_1CILi128EEENS7_ILi64EEENS7_ILi192EEEEEELi192ENS_10bfloat16_tEfNS_4arch4Sm80ELb0ELb0ELb0ELb1ELb1ELb1ELb1ELb1EEENS1_21CollectiveEpilogueFwdINS6_IJS8_SA_S9_EEENS6_IJNS7_ILi1EEESI_SI_EEESC_SE_Li256ELb1ELb1ELb1ELb0EEENS1_36VarlenDynamicPersistentTileSchedulerILi128ELi64ELi256ELi256ELb1ELb1ELb0ELb0ELb1ELb1EEEEEEEEEvNT_6ParamsE:
	.zero		1432


//--------------------- .nv.constant0._ZN7cutlass13device_kernelIN5flash19enable_sm80_to_sm89INS1_16FlashAttnFwdSm80INS1_25CollectiveMainloopFwdSm80ILi8ELi1ELb0EN4cute5tupleIJNS5_1CILi128EEENS7_ILi64EEENS7_ILi192EEEEEELi192ENS_10bfloat16_tEfNS_4arch4Sm80ELb0ELb1ELb0ELb0ELb1ELb0ELb1ELb1EEENS1_21CollectiveEpilogueFwdINS6_IJS8_SA_S9_EEENS6_IJNS7_ILi1EEESI_SI_EEESC_SE_Li256ELb0ELb1ELb1ELb0EEENS1_19SingleTileSchedulerILb0ELb1ELb1ELi128EEEEEEEEEvNT_6ParamsE --------------------------
	.section	.nv.constant0._ZN7cutlass13device_kernelIN5flash19enable_sm80_to_sm89INS1_16FlashAttnFwdSm80INS1_25CollectiveMainloopFwdSm80ILi8ELi1ELb0EN4cute5tupleIJNS5_1CILi128EEENS7_ILi64EEENS7_ILi192EEEEEELi192ENS_10bfloat16_tEfNS_4arch4Sm80ELb0ELb1ELb0ELb0ELb1ELb0ELb1ELb1EEENS1_21CollectiveEpilogueFwdINS6_IJS8_SA_S9_EEENS6_IJNS7_ILi1EEESI_SI_EEESC_SE_Li256ELb0ELb1ELb1ELb0EEENS1_19SingleTileSchedulerILb0ELb1ELb1ELi128EEEEEEEEEvNT_6ParamsE,"a",@progbits
	.sectionflags	@""
	.align	4
.nv.constant0._ZN7cutlass13device_kernelIN5flash19enable_sm80_to_sm89INS1_16FlashAttnFwdSm80INS1_25CollectiveMainloopFwdSm80ILi8ELi1ELb0EN4cute5tupleIJNS5_1CILi128EEENS7_ILi64EEENS7_ILi192EEEEEELi192ENS_10bfloat16_tEfNS_4arch4Sm80ELb0ELb1ELb0ELb0ELb1ELb0ELb1ELb1EEENS1_21CollectiveEpilogueFwdINS6_IJS8_SA_S9_EEENS6_IJNS7_ILi1EEESI_SI_EEESC_SE_Li256ELb0ELb1ELb1ELb0EEENS1_19SingleTileSchedulerILb0ELb1ELb1ELi128EEEEEEEEEvNT_6ParamsE:
	.zero		1400


//--------------------- .nv.constant0._ZN7cutlass13device_kernelIN5flash19enable_sm80_to_sm89INS1_16FlashAttnFwdSm80INS1_25CollectiveMainloopFwdSm80ILi8ELi1ELb0EN4cute5tupleIJNS5_1CILi128EEENS7_ILi64EEENS7_ILi192EEEEEELi192ENS_10bfloat16_tEfNS_4arch4Sm80ELb0ELb1ELb0ELb1ELb1ELb0ELb1ELb1EEENS1_21CollectiveEpilogueFwdINS6_IJS8_SA_S9_EEENS6_IJNS7_ILi1EEESI_SI_EEESC_SE_Li256ELb1ELb1ELb1ELb0EEENS1_36VarlenDynamicPersistentTileSchedulerILi128ELi64ELi256ELi256ELb1ELb1ELb0ELb1ELb0ELb1EEEEEEEEEvNT_6ParamsE --------------------------
	.section	.nv.constant0._ZN7cutlass13device_kernelIN5flash19enable_sm80_to_sm89INS1_16FlashAttnFwdSm80INS1_25CollectiveMainloopFwdSm80ILi8ELi1ELb0EN4cute5tupleIJNS5_1CILi128EEENS7_ILi64EEENS7_ILi192EEEEEELi192ENS_10bfloat16_tEfNS_4arch4Sm80ELb0ELb1ELb0ELb1ELb1ELb0ELb1ELb1EEENS1_21CollectiveEpilogueFwdINS6_IJS8_SA_S9_EEENS6_IJNS7_ILi1EEESI_SI_EEESC_SE_Li256ELb1ELb1ELb1ELb0EEENS1_36VarlenDynamicPersistentTileSchedulerILi128ELi64ELi256ELi256ELb1ELb1ELb0ELb1ELb0ELb1EEEEEEEEEvNT_6ParamsE,"a",@progbits
	.sectionflags	@""
	.align	4
.nv.constant0._ZN7cutlass13device_kernelIN5flash19enable_sm80_to_sm89INS1_16FlashAttnFwdSm80INS1_25CollectiveMainloopFwdSm80ILi8ELi1ELb0EN4cute5tupleIJNS5_1CILi128EEENS7_ILi64EEENS7_ILi192EEEEEELi192ENS_10bfloat16_tEfNS_4arch4Sm80ELb0ELb1ELb0ELb1ELb1ELb0ELb1ELb1EEENS1_21CollectiveEpilogueFwdINS6_IJS8_SA_S9_EEENS6_IJNS7_ILi1EEESI_SI_EEESC_SE_Li256ELb1ELb1ELb1ELb0EEENS1_36VarlenDynamicPersistentTileSchedulerILi128ELi64ELi256ELi256ELb1ELb1ELb0ELb1ELb0ELb1EEEEEEEEEvNT_6ParamsE:
	.zero		1432


//--------------------- .nv.constant0._ZN7cutlass13device_kernelIN5flash19enable_sm80_to_sm89INS1_16FlashAttnFwdSm80INS1_25CollectiveMainloopFwdSm80ILi8ELi1ELb0EN4cute5tupleIJNS5_1CILi128EEENS7_ILi64EEENS7_ILi192EEEEEELi192ENS_10bfloat16_tEfNS_4arch4Sm80ELb0ELb1ELb0ELb1ELb1ELb1ELb1ELb1EEENS1_21CollectiveEpilogueFwdINS6_IJS8_SA_S9_EEENS6_IJNS7_ILi1EEESI_SI_EEESC_SE_Li256ELb1ELb1ELb1ELb0EEENS1_36VarlenDynamicPersistentTileSchedulerILi128ELi64ELi256ELi256ELb1ELb1ELb0ELb1ELb0ELb1EEEEEEEEEvNT_6ParamsE --------------------------
	.section	.nv.constant0._ZN7cutlass13device_kernelIN5flash19enable_sm80_to_sm89INS1_16FlashAttnFwdSm80INS1_25CollectiveMainloopFwdSm80ILi8ELi1ELb0EN4cute5tupleIJNS5_1CILi128EEENS7_ILi64EEENS7_ILi192EEEEEELi192ENS_10bfloat16_tEfNS_4arch4Sm80ELb0ELb1ELb0ELb1ELb1ELb1ELb1ELb1EEENS1_21CollectiveEpilogueFwdINS6_IJS8_SA_S9_EEENS6_IJNS7_ILi1EEESI_SI_EEESC_SE_Li256ELb1ELb1ELb1ELb0EEENS1_36VarlenDynamicPersistentTileSchedulerILi128ELi64ELi256ELi256ELb1ELb1ELb0ELb1ELb0ELb1EEEEEEEEEvNT_6ParamsE,"a",@progbits
	.sectionflags	@""
	.align	4
.nv.constant0._ZN7cutlass13device_kernelIN5flash19enable_sm80_to_sm89INS1_16FlashAttnFwdSm80INS1_25CollectiveMainloopFwdSm80ILi8ELi1ELb0EN4cute5tupleIJNS5_1CILi128EEENS7_ILi64EEENS7_ILi192EEEEEELi192ENS_10bfloat16_tEfNS_4arch4Sm80ELb0ELb1ELb0ELb1ELb1ELb1ELb1ELb1EEENS1_21CollectiveEpilogueFwdINS6_IJS8_SA_S9_EEENS6_IJNS7_ILi1EEESI_SI_EEESC_SE_Li256ELb1ELb1ELb1ELb0EEENS1_36VarlenDynamicPersistentTileSchedulerILi128ELi64ELi256ELi256ELb1ELb1ELb0ELb1ELb0ELb1EEEEEEEEEvNT_6ParamsE:
	.zero		1432


//--------------------- .nv.constant0._ZN7cutlass13device_kernelIN5flash19enable_sm80_to_sm89INS1_16FlashAttnFwdSm80INS1_25CollectiveMainloopFwdSm80ILi8ELi1ELb0EN4cute5tupleIJNS5_1CILi128EEENS7_ILi64EEENS7_ILi192EEEEEELi192ENS_10bfloat16_tEfNS_4arch4Sm80ELb1ELb0ELb0ELb0ELb1ELb0ELb1ELb1EEENS1_21CollectiveEpilogueFwdINS6_IJS8_SA_S9_EEENS6_IJNS7_ILi1EEESI_SI_EEESC_SE_Li256ELb0ELb1ELb1ELb0EEENS1_30DynamicPersistentTileSchedulerILi256ELi256ELb1ELb1ELb0EEEEEEEEEvNT_6ParamsE --------------------------
	.section	.nv.constant0._ZN7cutlass13device_kernelIN5flash19enable_sm80_to_sm89INS1_16FlashAttnFwdSm80INS1_25CollectiveMainloopFwdSm80ILi8ELi1ELb0EN4cute5tupleIJNS5_1CILi128EEENS7_ILi64EEENS7_ILi192EEEEEELi192ENS_10bfloat16_tEfNS_4arch4Sm80ELb1ELb0ELb0ELb0ELb1ELb0ELb1ELb1EEENS1_21CollectiveEpilogueFwdINS6_IJS8_SA_S9_EEENS6_IJNS7_ILi1EEESI_SI_EEESC_SE_Li256ELb0ELb1ELb1ELb0EEENS1_30DynamicPersistentTileSchedulerILi256ELi256ELb1ELb1ELb0EEEEEEEEEvNT_6ParamsE,"a",@progbits
	.sectionflags	@""
	.align	4
.nv.constant0._ZN7cutlass13device_kernelIN5flash19enable_sm80_to_sm89INS1_16FlashAttnFwdSm80INS1_25CollectiveMainloopFwdSm80ILi8ELi1ELb0EN4cute5tupleIJNS5_1CILi128EEENS7_ILi64EEENS7_ILi192EEEEEELi192ENS_10bfloat16_tEfNS_4arch4Sm80ELb1ELb0ELb0ELb0ELb1ELb0ELb1ELb1EEENS1_21CollectiveEpilogueFwdINS6_IJS8_SA_S9_EEENS6_IJNS7_ILi1EEESI_SI_EEESC_SE_Li256ELb0ELb1ELb1ELb0EEENS1_30DynamicPersistentTileSchedulerILi256ELi256ELb1ELb1ELb0EEEEEEEEEvNT_6ParamsE:
	.zero		1416


//--------------------- .nv.constant0._ZN7cutlass13device_kernelIN5flash19enable_sm80_to_sm89INS1_16FlashAttnFwdSm80INS1_25CollectiveMainloopFwdSm80ILi8ELi1ELb0EN4cute5tupleIJNS5_1CILi128EEENS7_ILi64EEENS7_ILi192EEEEEELi192ENS_10bfloat16_tEfNS_4arch4Sm80ELb1ELb0ELb0ELb1ELb1ELb0ELb1ELb1EEENS1_21CollectiveEpilogueFwdINS6_IJS8_SA_S9_EEENS6_IJNS7_ILi1EEESI_SI_EEESC_SE_Li256ELb1ELb1ELb1ELb0EEENS1_36VarlenDynamicPersistentTileSchedulerILi128ELi64ELi256ELi256ELb1ELb1ELb0ELb1ELb1ELb1EEEEEEEEEvNT_6ParamsE --------------------------
	.section	.nv.constant0._ZN7cutlass13device_kernelIN5flash19enable_sm80_to_sm89INS1_16FlashAttnFwdSm80INS1_25CollectiveMainloopFwdSm80ILi8ELi1ELb0EN4cute5tupleIJNS5_1CILi128EEENS7_ILi64EEENS7_ILi192EEEEEELi192ENS_10bfloat16_tEfNS_4arch4Sm80ELb1ELb0ELb0ELb1ELb1ELb0ELb1ELb1EEENS1_21CollectiveEpilogueFwdINS6_IJS8_SA_S9_EEENS6_IJNS7_ILi1EEESI_SI_EEESC_SE_Li256ELb1ELb1ELb1ELb0EEENS1_36VarlenDynamicPersistentTileSchedulerILi128ELi64ELi256ELi256ELb1ELb1ELb0ELb1ELb1ELb1EEEEEEEEEvNT_6ParamsE,"a",@progbits
	.sectionflags	@""
	.align	4
.nv.constant0._ZN7cutlass13device_kernelIN5flash19enable_sm80_to_sm89INS1_16FlashAttnFwdSm80INS1_25CollectiveMainloopFwdSm80ILi8ELi1ELb0EN4cute5tupleIJNS5_1CILi128EEENS7_ILi64EEENS7_ILi192EEEEEELi192ENS_10bfloat16_tEfNS_4arch4Sm80ELb1ELb0ELb0ELb1ELb1ELb0ELb1ELb1EEENS1_21CollectiveEpilogueFwdINS6_IJS8_SA_S9_EEENS6_IJNS7_ILi1EEESI_SI_EEESC_SE_Li256ELb1ELb1ELb1ELb0EEENS1_36VarlenDynamicPersistentTileSchedulerILi128ELi64ELi256ELi256ELb1ELb1ELb0ELb1ELb1ELb1EEEEEEEEEvNT_6ParamsE:
	.zero		1432


//--------------------- .nv.constant0._ZN7cutlass13device_kernelIN5flash19enable_sm80_to_sm89INS1_16FlashAttnFwdSm80INS1_25CollectiveMainloopFwdSm80ILi8ELi1ELb0EN4cute5tupleIJNS5_1CILi128EEENS7_ILi64EEENS7_ILi192EEEEEELi192ENS_10bfloat16_tEfNS_4arch4Sm80ELb1ELb0ELb0ELb1ELb1ELb1ELb1ELb1EEENS1_21CollectiveEpilogueFwdINS6_IJS8_SA_S9_EEENS6_IJNS7_ILi1EEESI_SI_EEESC_SE_Li256ELb1ELb1ELb1ELb0EEENS1_36VarlenDynamicPersistentTileSchedulerILi128ELi64ELi256ELi256ELb1ELb1ELb0ELb1ELb1ELb1EEEEEEEEEvNT_6ParamsE --------------------------
	.section	.nv.constant0._ZN7cutlass13device_kernelIN5flash19enable_sm80_to_sm89INS1_16FlashAttnFwdSm80INS1_25CollectiveMainloopFwdSm80ILi8ELi1ELb0EN4cute5tupleIJNS5_1CILi128EEENS7_ILi64EEENS7_ILi192EEEEEELi192ENS_10bfloat16_tEfNS_4arch4Sm80ELb1ELb0ELb0ELb1ELb1ELb1ELb1ELb1EEENS1_21CollectiveEpilogueFwdINS6_IJS8_SA_S9_EEENS6_IJNS7_ILi1EEESI_SI_EEESC_SE_Li256ELb1ELb1ELb1ELb0EEENS1_36VarlenDynamicPersistentTileSchedulerILi128ELi64ELi256ELi256ELb1ELb1ELb0ELb1ELb1ELb1EEEEEEEEEvNT_6ParamsE,"a",@progbits
	.sectionflags	@""
	.align	4
.nv.constant0._ZN7cutlass13device_kernelIN5flash19enable_sm80_to_sm89INS1_16FlashAttnFwdSm80INS1_25CollectiveMainloopFwdSm80ILi8ELi1ELb0EN4cute5tupleIJNS5_1CILi128EEENS7_ILi64EEENS7_ILi192EEEEEELi192ENS_10bfloat16_tEfNS_4arch4Sm80ELb1ELb0ELb0ELb1ELb1ELb1ELb1ELb1EEENS1_21CollectiveEpilogueFwdINS6_IJS8_SA_S9_EEENS6_IJNS7_ILi1EEESI_SI_EEESC_SE_Li256ELb1ELb1ELb1ELb0EEENS1_36VarlenDynamicPersistentTileSchedulerILi128ELi64ELi256ELi256ELb1ELb1ELb0ELb1ELb1ELb1EEEEEEEEEvNT_6ParamsE:
	.zero		1432


//--------------------- .nv.constant0._ZN7cutlass13device_kernelIN5flash19enable_sm80_to_sm89INS1_16FlashAttnFwdSm80INS1_25CollectiveMainloopFwdSm80ILi8ELi2ELb0EN4cute5tupleIJNS5_1CILi128EEENS7_ILi64EEENS7_ILi192EEEEEELi192ENS_10bfloat16_tEfNS_4arch4Sm80ELb0ELb0ELb0ELb0ELb1ELb0ELb1ELb1EEENS1_21CollectiveEpilogueFwdINS6_IJS8_SA_S9_EEENS6_IJNS7_ILi1EEESI_SI_EEESC_SE_Li256ELb0ELb1ELb1ELb0EEENS1_19SingleTileSchedulerILb0ELb1ELb1ELi128EEEEEEEEEvNT_6ParamsE --------------------------
	.section	.nv.constant0._ZN7cutlass13device_kernelIN5flash19enable_sm80_to_sm89INS1_16FlashAttnFwdSm80INS1_25CollectiveMainloopFwdSm80ILi8ELi2ELb0EN4cute5tupleIJNS5_1CILi128EEENS7_ILi64EEENS7_ILi192EEEEEELi192ENS_10bfloat16_tEfNS_4arch4Sm80ELb0ELb0ELb0ELb0ELb1ELb0ELb1ELb1EEENS1_21CollectiveEpilogueFwdINS6_IJS8_SA_S9_EEENS6_IJNS7_ILi1EEESI_SI_EEESC_SE_Li256ELb0ELb1ELb1ELb0EEENS1_19SingleTileSchedulerILb0ELb1ELb1ELi128EEEEEEEEEvNT_6ParamsE,"a",@progbits
	.sectionflags	@""
	.align	4
.nv.constant0._ZN7cutlass13device_kernelIN5flash19enable_sm80_to_sm89INS1_16FlashAttnFwdSm80INS1_25CollectiveMainloopFwdSm80ILi8ELi2ELb0EN4cute5tupleIJNS5_1CILi128EEENS7_ILi64EEENS7_ILi192EEEEEELi192ENS_10bfloat16_tEfNS_4arch4Sm80ELb0ELb0ELb0ELb0ELb1ELb0ELb1ELb1EEENS1_21CollectiveEpilogueFwdINS6_IJS8_SA_S9_EEENS6_IJNS7_ILi1EEESI_SI_EEESC_SE_Li256ELb0ELb1ELb1ELb0EEENS1_19SingleTileSchedulerILb0ELb1ELb1ELi128EEEEEEEEEvNT_6ParamsE:
	.zero		1400


//--------------------- .nv.constant0._ZN7cutlass13device_kernelIN5flash19enable_sm80_to_sm89INS1_16FlashAttnFwdSm80INS1_25CollectiveMainloopFwdSm80ILi8ELi2ELb0EN4cute5tupleIJNS5_1CILi128EEENS7_ILi64EEENS7_ILi192EEEEEELi192ENS_10bfloat16_tEfNS_4arch4Sm80ELb0ELb0ELb0ELb1ELb1ELb0ELb1ELb1EEENS1_21CollectiveEpilogueFwdINS6_IJS8_SA_S9_EEENS6_IJNS7_ILi1EEESI_SI_EEESC_SE_Li256ELb1ELb1ELb1ELb0EEENS1_36VarlenDynamicPersistentTileSchedulerILi128ELi64ELi256ELi256ELb1ELb1ELb0ELb0ELb1ELb1EEEEEEEEEvNT_6ParamsE --------------------------
	.section	.nv.constant0._ZN7cutlass13device_kernelIN5flash19enable_sm80_to_sm89INS1_16FlashAttnFwdSm80INS1_25CollectiveMainloopFwdSm80ILi8ELi2ELb0EN4cute5tupleIJNS5_1CILi128EEENS7_ILi64EEENS7_ILi192EEEEEELi192ENS_10bfloat16_tEfNS_4arch4Sm80ELb0ELb0ELb0ELb1ELb1ELb0ELb1ELb1EEENS1_21CollectiveEpilogueFwdINS6_IJS8_SA_S9_EEENS6_IJNS7_ILi1EEESI_SI_EEESC_SE_Li256ELb1ELb1ELb1ELb0EEENS1_36VarlenDynamicPersistentTileSchedulerILi128ELi64ELi256ELi256ELb1ELb1ELb0ELb0ELb1ELb1EEEEEEEEEvNT_6ParamsE,"a",@progbits
	.sectionflags	@""
	.align	4
.nv.constant0._ZN7cutlass13device_kernelIN5flash19enable_sm80_to_sm89INS1_16FlashAttnFwdSm80INS1_25CollectiveMainloopFwdSm80ILi8ELi2ELb0EN4cute5tupleIJNS5_1CILi128EEENS7_ILi64EEENS7_ILi192EEEEEELi192ENS_10bfloat16_tEfNS_4arch4Sm80ELb0ELb0ELb0ELb1ELb1ELb0ELb1ELb1EEENS1_21CollectiveEpilogueFwdINS6_IJS8_SA_S9_EEENS6_IJNS7_ILi1EEESI_SI_EEESC_SE_Li256ELb1ELb1ELb1ELb0EEENS1_36VarlenDynamicPersistentTileSchedulerILi128ELi64ELi256ELi256ELb1ELb1ELb0ELb0ELb1ELb1EEEEEEEEEvNT_6ParamsE:
	.zero		1432


//--------------------- .nv.constant0._ZN7cutlass13device_kernelIN5flash19enable_sm80_to_sm89INS1_16FlashAttnFwdSm80INS1_25CollectiveMainloopFwdSm80ILi8ELi2ELb0EN4cute5tupleIJNS5_1CILi128EEENS7_ILi64EEENS7_ILi192EEEEEELi192ENS_10bfloat16_tEfNS_4arch4Sm80ELb0ELb0ELb0ELb1ELb1ELb1ELb1ELb1EEENS1_21CollectiveEpilogueFwdINS6_IJS8_SA_S9_EEENS6_IJNS7_ILi1EEESI_SI_EEESC_SE_Li256ELb1ELb1ELb1ELb0EEENS1_36VarlenDynamicPersistentTileSchedulerILi128ELi64ELi256ELi256ELb1ELb1ELb0ELb0ELb1ELb1EEEEEEEEEvNT_6ParamsE --------------------------
	.section	.nv.constant0._ZN7cutlass13device_kernelIN5flash19enable_sm80_to_sm89INS1_16FlashAttnFwdSm80INS1_25CollectiveMainloopFwdSm80ILi8ELi2ELb0EN4cute5tupleIJNS5_1CILi128EEENS7_ILi64EEENS7_ILi192EEEEEELi192ENS_10bfloat16_tEfNS_4arch4Sm80ELb0ELb0ELb0ELb1ELb1ELb1ELb1ELb1EEENS1_21CollectiveEpilogueFwdINS6_IJS8_SA_S9_EEENS6_IJNS7_ILi1EEESI_SI_EEESC_SE_Li256ELb1ELb1ELb1ELb0EEENS1_36VarlenDynamicPersistentTileSchedulerILi128ELi64ELi256ELi256ELb1ELb1ELb0ELb0ELb1ELb1EEEEEEEEEvNT_6ParamsE,"a",@progbits
	.sectionflags	@""
	.align	4
.nv.constant0._ZN7cutlass13device_kernelIN5flash19enable_sm80_to_sm89INS1_16FlashAttnFwdSm80INS1_25CollectiveMainloopFwdSm80ILi8ELi2ELb0EN4cute5tupleIJNS5_1CILi128EEENS7_ILi64EEENS7_ILi192EEEEEELi192ENS_10bfloat16_tEfNS_4arch4Sm80ELb0ELb0ELb0ELb1ELb1ELb1ELb1ELb1EEENS1_21CollectiveEpilogueFwdINS6_IJS8_SA_S9_EEENS6_IJNS7_ILi1EEESI_SI_EEESC_SE_Li256ELb1ELb1ELb1ELb0EEENS1_36VarlenDynamicPersistentTileSchedulerILi128ELi64ELi256ELi256ELb1ELb1ELb0ELb0ELb1ELb1EEEEEEEEEvNT_6ParamsE:
	.zero		1432


//--------------------- .nv.constant0._ZN7cutlass13device_kernelIN5flash19enable_sm80_to_sm89INS1_16FlashAttnFwdSm80INS1_25CollectiveMainloopFwdSm80ILi8ELi2ELb0EN4cute5tupleIJNS5_1CILi128EEENS7_ILi64EEENS7_ILi192EEEEEELi192ENS_10bfloat16_tEfNS_4arch4Sm80ELb0ELb1ELb0ELb0ELb1ELb0ELb1ELb1EEENS1_21CollectiveEpilogueFwdINS6_IJS8_SA_S9_EEENS6_IJNS7_ILi1EEESI_SI_EEESC_SE_Li256ELb0ELb1ELb1ELb0EEENS1_19SingleTileSchedulerILb0ELb1ELb1ELi128EEEEEEEEEvNT_6ParamsE --------------------------
	.section	.nv.constant0._ZN7cutlass13device_kernelIN5flash19enable_sm80_to_sm89INS1_16FlashAttnFwdSm80INS1_25CollectiveMainloopFwdSm80ILi8ELi2ELb0EN4cute5tupleIJNS5_1CILi128EEENS7_ILi64EEENS7_ILi192EEEEEELi192ENS_10bfloat16_tEfNS_4arch4Sm80ELb0ELb1ELb0ELb0ELb1ELb0ELb1ELb1EEENS1_21CollectiveEpilogueFwdINS6_IJS8_SA_S9_EEENS6_IJNS7_ILi1EEESI_SI_EEESC_SE_Li256ELb0ELb1ELb1ELb0EEENS1_19SingleTileSchedulerILb0ELb1ELb1ELi128EEEEEEEEEvNT_6ParamsE,"a",@progbits
	.sectionflags	@""
	.align	4
.nv.constant0._ZN7cutlass13device_kernelIN5flash19enable_sm80_to_sm89INS1_16FlashAttnFwdSm80INS1_25CollectiveMainloopFwdSm80ILi8ELi2ELb0EN4cute5tupleIJNS5_1CILi128EEENS7_ILi64EEENS7_ILi192EEEEEELi192ENS_10bfloat16_tEfNS_4arch4Sm80ELb0ELb1ELb0ELb0ELb1ELb0ELb1ELb1EEENS1_21CollectiveEpilogueFwdINS6_IJS8_SA_S9_EEENS6_IJNS7_ILi1EEESI_SI_EEESC_SE_Li256ELb0ELb1ELb1ELb0EEENS1_19SingleTileSchedulerILb0ELb1ELb1ELi128EEEEEEEEEvNT_6ParamsE:
	.zero		1400


//--------------------- .nv.constant0._ZN7cutlass13device_kernelIN5flash19enable_sm80_to_sm89INS1_16FlashAttnFwdSm80INS1_25CollectiveMainloopFwdSm80ILi8ELi2ELb0EN4cute5tupleIJNS5_1CILi128EEENS7_ILi64EEENS7_ILi192EEEEEELi192ENS_10bfloat16_tEfNS_4arch4Sm80ELb0ELb1ELb0ELb1ELb1ELb0ELb1ELb1EEENS1_21CollectiveEpilogueFwdINS6_IJS8_SA_S9_EEENS6_IJNS7_ILi1EEESI_SI_EEESC_SE_Li256ELb1ELb1ELb1ELb0EEENS1_36VarlenDynamicPersistentTileSchedulerILi128ELi64ELi256ELi256ELb1ELb1ELb0ELb1ELb0ELb1EEEEEEEEEvNT_6ParamsE --------------------------
	.section	.nv.constant0._ZN7cutlass13device_kernelIN5flash19enable_sm80_to_sm89INS1_16FlashAttnFwdSm80INS1_25CollectiveMainloopFwdSm80ILi8ELi2ELb0EN4cute5tupleIJNS5_1CILi128EEENS7_ILi64EEENS7_ILi192EEEEEELi192ENS_10bfloat16_tEfNS_4arch4Sm80ELb0ELb1ELb0ELb1ELb1ELb0ELb1ELb1EEENS1_21CollectiveEpilogueFwdINS6_IJS8_SA_S9_EEENS6_IJNS7_ILi1EEESI_SI_EEESC_SE_Li256ELb1ELb1ELb1ELb0EEENS1_36VarlenDynamicPersistentTileSchedulerILi128ELi64ELi256ELi256ELb1ELb1ELb0ELb1ELb0ELb1EEEEEEEEEvNT_6ParamsE,"a",@progbits
	.sectionflags	@""
	.align	4
.nv.constant0._ZN7cutlass13device_kernelIN5flash19enable_sm80_to_sm89INS1_16FlashAttnFwdSm80INS1_25CollectiveMainloopFwdSm80ILi8ELi2ELb0EN4cute5tupleIJNS5_1CILi128EEENS7_ILi64EEENS7_ILi192EEEEEELi192ENS_10bfloat16_tEfNS_4arch4Sm80ELb0ELb1ELb0ELb1ELb1ELb0ELb1ELb1EEENS1_21CollectiveEpilogueFwdINS6_IJS8_SA_S9_EEENS6_IJNS7_ILi1EEESI_SI_EEESC_SE_Li256ELb1ELb1ELb1ELb0EEENS1_36VarlenDynamicPersistentTileSchedulerILi128ELi64ELi256ELi256ELb1ELb1ELb0ELb1ELb0ELb1EEEEEEEEEvNT_6ParamsE:
	.zero		1432


//--------------------- .nv.constant0._ZN7cutlass13device_kernelIN5flash19enable_sm80_to_sm89INS1_16FlashAttnFwdSm80INS1_25CollectiveMainloopFwdSm80ILi8ELi2ELb0EN4cute5tupleIJNS5_1CILi128EEENS7_ILi64EEENS7_ILi192EEEEEELi192ENS_10bfloat16_tEfNS_4arch4Sm80ELb0ELb1ELb0ELb1ELb1ELb1ELb1ELb1EEENS1_21CollectiveEpilogueFwdINS6_IJS8_SA_S9_EEENS6_IJNS7_ILi1EEESI_SI_EEESC_SE_Li256ELb1ELb1ELb1ELb0EEENS1_36VarlenDynamicPersistentTileSchedulerILi128ELi64ELi256ELi256ELb1ELb1ELb0ELb1ELb0ELb1EEEEEEEEEvNT_6ParamsE --------------------------
	.section	.nv.constant0._ZN7cutlass13device_kernelIN5flash19enable_sm80_to_sm89INS1_16FlashAttnFwdSm80INS1_25CollectiveMainloopFwdSm80ILi8ELi2ELb0EN4cute5tupleIJNS5_1CILi128EEENS7_ILi64EEENS7_ILi192EEEEEELi192ENS_10bfloat16_tEfNS_4arch4Sm80ELb0ELb1ELb0ELb1ELb1ELb1ELb1ELb1EEENS1_21CollectiveEpilogueFwdINS6_IJS8_SA_S9_EEENS6_IJNS7_ILi1EEESI_SI_EEESC_SE_Li256ELb1ELb1ELb1ELb0EEENS1_36VarlenDynamicPersistentTileSchedulerILi128ELi64ELi256ELi256ELb1ELb1ELb0ELb1ELb0ELb1EEEEEEEEEvNT_6ParamsE,"a",@progbits
	.sectionflags	@""
	.align	4
.nv.constant0._ZN7cutlass13device_kernelIN5flash19enable_sm80_to_sm89INS1_16FlashAttnFwdSm80INS1_25CollectiveMainloopFwdSm80ILi8ELi2ELb0EN4cute5tupleIJNS5_1CILi128EEENS7_ILi64EEENS7_ILi192EEEEEELi192ENS_10bfloat16_tEfNS_4arch4Sm80ELb0ELb1ELb0ELb1ELb1ELb1ELb1ELb1EEENS1_21CollectiveEpilogueFwdINS6_IJS8_SA_S9_EEENS6_IJNS7_ILi1EEESI_SI_EEESC_SE_Li256ELb1ELb1ELb1ELb0EEENS1_36VarlenDynamicPersistentTileSchedulerILi128ELi64ELi256ELi256ELb1ELb1ELb0ELb1ELb0ELb1EEEEEEEEEvNT_6ParamsE:
	.zero		1432


//--------------------- .nv.constant0._ZN7cutlass13device_kernelIN5flash19enable_sm80_to_sm89INS1_16FlashAttnFwdSm80INS1_25CollectiveMainloopFwdSm80ILi8ELi2ELb0EN4cute5tupleIJNS5_1CILi128EEENS7_ILi64EEENS7_ILi192EEEEEELi192ENS_10bfloat16_tEfNS_4arch4Sm80ELb1ELb0ELb0ELb0ELb1ELb0ELb1ELb1EEENS1_21CollectiveEpilogueFwdINS6_IJS8_SA_S9_EEENS6_IJNS7_ILi1EEESI_SI_EEESC_SE_Li256ELb0ELb1ELb1ELb0EEENS1_30DynamicPersistentTileSchedulerILi256ELi256ELb1ELb1ELb0EEEEEEEEEvNT_6ParamsE --------------------------
	.section	.nv.constant0._ZN7cutlass13device_kernelIN5flash19enable_sm80_to_sm89INS1_16FlashAttnFwdSm80INS1_25CollectiveMainloopFwdSm80ILi8ELi2ELb0EN4cute5tupleIJNS5_1CILi128EEENS7_ILi64EEENS7_ILi192EEEEEELi192ENS_10bfloat16_tEfNS_4arch4Sm80ELb1ELb0ELb0ELb0ELb1ELb0ELb1ELb1EEENS1_21CollectiveEpilogueFwdINS6_IJS8_SA_S9_EEENS6_IJNS7_ILi1EEESI_SI_EEESC_SE_Li256ELb0ELb1ELb1ELb0EEENS1_30DynamicPersistentTileSchedulerILi256ELi256ELb1ELb1ELb0EEEEEEEEEvNT_6ParamsE,"a",@progbits
	.sectionflags	@""
	.align	4
.nv.constant0._ZN7cutlass13device_kernelIN5flash19enable_sm80_to_sm89INS1_16FlashAttnFwdSm80INS1_25CollectiveMainloopFwdSm80ILi8ELi2ELb0EN4cute5tupleIJNS5_1CILi128EEENS7_ILi64EEENS7_ILi192EEEEEELi192ENS_10bfloat16_tEfNS_4arch4Sm80ELb1ELb0ELb0ELb0ELb1ELb0ELb1ELb1EEENS1_21CollectiveEpilogueFwdINS6_IJS8_SA_S9_EEENS6_IJNS7_ILi1EEESI_SI_EEESC_SE_Li256ELb0ELb1ELb1ELb0EEENS1_30DynamicPersistentTileSchedulerILi256ELi256ELb1ELb1ELb0EEEEEEEEEvNT_6ParamsE:
	.zero		1416


//--------------------- .nv.constant0._ZN7cutlass13device_kernelIN5flash19enable_sm80_to_sm89INS1_16FlashAttnFwdSm80INS1_25CollectiveMainloopFwdSm80ILi8ELi2ELb0EN4cute5tupleIJNS5_1CILi128EEENS7_ILi64EEENS7_ILi192EEEEEELi192ENS_10bfloat16_tEfNS_4arch4Sm80ELb1ELb0ELb0ELb1ELb1ELb0ELb1ELb1EEENS1_21CollectiveEpilogueFwdINS6_IJS8_SA_S9_EEENS6_IJNS7_ILi1EEESI_SI_EEESC_SE_Li256ELb1ELb1ELb1ELb0EEENS1_36VarlenDynamicPersistentTileSchedulerILi128ELi64ELi256ELi256ELb1ELb1ELb0ELb1ELb1ELb1EEEEEEEEEvNT_6ParamsE --------------------------
	.section	.nv.constant0._ZN7cutlass13device_kernelIN5flash19enable_sm80_to_sm89INS1_16FlashAttnFwdSm80INS1_25CollectiveMainloopFwdSm80ILi8ELi2ELb0EN4cute5tupleIJNS5_1CILi128EEENS7_ILi64EEENS7_ILi192EEEEEELi192ENS_10bfloat16_tEfNS_4arch4Sm80ELb1ELb0ELb0ELb1ELb1ELb0ELb1ELb1EEENS1_21CollectiveEpilogueFwdINS6_IJS8_SA_S9_EEENS6_IJNS7_ILi1EEESI_SI_EEESC_SE_Li256ELb1ELb1ELb1ELb0EEENS1_36VarlenDynamicPersistentTileSchedulerILi128ELi64ELi256ELi256ELb1ELb1ELb0ELb1ELb1ELb1EEEEEEEEEvNT_6ParamsE,"a",@progbits
	.sectionflags	@""
	.align	4
.nv.constant0._ZN7cutlass13device_kernelIN5flash19enable_sm80_to_sm89INS1_16FlashAttnFwdSm80INS1_25CollectiveMainloopFwdSm80ILi8ELi2ELb0EN4cute5tupleIJNS5_1CILi128EEENS7_ILi64EEENS7_ILi192EEEEEELi192ENS_10bfloat16_tEfNS_4arch4Sm80ELb1ELb0ELb0ELb1ELb1ELb0ELb1ELb1EEENS1_21CollectiveEpilogueFwdINS6_IJS8_SA_S9_EEENS6_IJNS7_ILi1EEESI_SI_EEESC_SE_Li256ELb1ELb1ELb1ELb0EEENS1_36VarlenDynamicPersistentTileSchedulerILi128ELi64ELi256ELi256ELb1ELb1ELb0ELb1ELb1ELb1EEEEEEEEEvNT_6ParamsE:
	.zero		1432


//--------------------- .nv.constant0._ZN7cutlass13device_kernelIN5flash19enable_sm80_to_sm89INS1_16FlashAttnFwdSm80INS1_25CollectiveMainloopFwdSm80ILi8ELi2ELb0EN4cute5tupleIJNS5_1CILi128EEENS7_ILi64EEENS7_ILi192EEEEEELi192ENS_10bfloat16_tEfNS_4arch4Sm80ELb1ELb0ELb0ELb1ELb1ELb1ELb1ELb1EEENS1_21CollectiveEpilogueFwdINS6_IJS8_SA_S9_EEENS6_IJNS7_ILi1EEESI_SI_EEESC_SE_Li256ELb1ELb1ELb1ELb0EEENS1_36VarlenDynamicPersistentTileSchedulerILi128ELi64ELi256ELi256ELb1ELb1ELb0ELb1ELb1ELb1EEEEEEEEEvNT_6ParamsE --------------------------
	.section	.nv.constant0._ZN7cutlass13device_kernelIN5flash19enable_sm80_to_sm89INS1_16FlashAttnFwdSm80INS1_25CollectiveMainloopFwdSm80ILi8ELi2ELb0EN4cute5tupleIJNS5_1CILi128EEENS7_ILi64EEENS7_ILi192EEEEEELi192ENS_10bfloat16_tEfNS_4arch4Sm80ELb1ELb0ELb0ELb1ELb1ELb1ELb1ELb1EEENS1_21CollectiveEpilogueFwdINS6_IJS8_SA_S9_EEENS6_IJNS7_ILi1EEESI_SI_EEESC_SE_Li256ELb1ELb1ELb1ELb0EEENS1_36VarlenDynamicPersistentTileSchedulerILi128ELi64ELi256ELi256ELb1ELb1ELb0ELb1ELb1ELb1EEEEEEEEEvNT_6ParamsE,"a",@progbits
	.sectionflags	@""
	.align	4
.nv.constant0._ZN7cutlass13device_kernelIN5flash19enable_sm80_to_sm89INS1_16FlashAttnFwdSm80INS1_25CollectiveMainloopFwdSm80ILi8ELi2ELb0EN4cute5tupleIJNS5_1CILi128EEENS7_ILi64EEENS7_ILi192EEEEEELi192ENS_10bfloat16_tEfNS_4arch4Sm80ELb1ELb0ELb0ELb1ELb1ELb1ELb1ELb1EEENS1_21CollectiveEpilogueFwdINS6_IJS8_SA_S9_EEENS6_IJNS7_ILi1EEESI_SI_EEESC_SE_Li256ELb1ELb1ELb1ELb0EEENS1_36VarlenDynamicPersistentTileSchedulerILi128ELi64ELi256ELi256ELb1ELb1ELb0ELb1ELb1ELb1EEEEEEEEEvNT_6ParamsE:
	.zero		1432


//--------------------- .text._ZN7cutlass13device_kernelIN5flash19enable_sm80_to_sm89INS1_16FlashAttnFwdSm80INS1_25CollectiveMainloopFwdSm80ILi8ELi1ELb0EN4cute5tupleIJNS5_1CILi128EEENS7_ILi64EEENS7_ILi192EEEEEELi192ENS_10bfloat16_tEfNS_4arch4Sm80ELb0ELb0ELb0ELb0ELb1ELb0ELb1ELb1EEENS1_21CollectiveEpilogueFwdINS6_IJS8_SA_S9_EEENS6_IJNS7_ILi1EEESI_SI_EEESC_SE_Li256ELb0ELb1ELb1ELb0EEENS1_19SingleTileSchedulerILb0ELb1ELb1ELi128EEEEEEEEEvNT_6ParamsE --------------------------
	.section	.text._ZN7cutlass13device_kernelIN5flash19enable_sm80_to_sm89INS1_16FlashAttnFwdSm80INS1_25CollectiveMainloopFwdSm80ILi8ELi1ELb0EN4cute5tupleIJNS5_1CILi128EEENS7_ILi64EEENS7_ILi192EEEEEELi192ENS_10bfloat16_tEfNS_4arch4Sm80ELb0ELb0ELb0ELb0ELb1ELb0ELb1ELb1EEENS1_21CollectiveEpilogueFwdINS6_IJS8_SA_S9_EEENS6_IJNS7_ILi1EEESI_SI_EEESC_SE_Li256ELb0ELb1ELb1ELb0EEENS1_19SingleTileSchedulerILb0ELb1ELb1ELi128EEEEEEEEEvNT_6ParamsE,"ax",@progbits
	.sectioninfo	@"SHI_REGISTERS=226"
	.align	128
.text._ZN7cutlass13device_kernelIN5flash19enable_sm80_to_sm89INS1_16FlashAttnFwdSm80INS1_25CollectiveMainloopFwdSm80ILi8ELi1ELb0EN4cute5tupleIJNS5_1CILi128EEENS7_ILi64EEENS7_ILi192EEEEEELi192ENS_10bfloat16_tEfNS_4arch4Sm80ELb0ELb0ELb0ELb0ELb1ELb0ELb1ELb1EEENS1_21CollectiveEpilogueFwdINS6_IJS8_SA_S9_EEENS6_IJNS7_ILi1EEESI_SI_EEESC_SE_Li256ELb0ELb1ELb1ELb0EEENS1_19SingleTileSchedulerILb0ELb1ELb1ELi128EEEEEEEEEvNT_6ParamsE:
        .type           _ZN7cutlass13device_kernelIN5flash19enable_sm80_to_sm89INS1_16FlashAttnFwdSm80INS1_25CollectiveMainloopFwdSm80ILi8ELi1ELb0EN4cute5tupleIJNS5_1CILi128EEENS7_ILi64EEENS7_ILi192EEEEEELi192ENS_10bfloat16_tEfNS_4arch4Sm80ELb0ELb0ELb0ELb0ELb1ELb0ELb1ELb1EEENS1_21CollectiveEpilogueFwdINS6_IJS8_SA_S9_EEENS6_IJNS7_ILi1EEESI_SI_EEESC_SE_Li256ELb0ELb1ELb1ELb0EEENS1_19SingleTileSchedulerILb0ELb1ELb1ELi128EEEEEEEEEvNT_6ParamsE,@function
        .size           _ZN7cutlass13device_kernelIN5flash19enable_sm80_to_sm89INS1_16FlashAttnFwdSm80INS1_25CollectiveMainloopFwdSm80ILi8ELi1ELb0EN4cute5tupleIJNS5_1CILi128EEENS7_ILi64EEENS7_ILi192EEEEEELi192ENS_10bfloat16_tEfNS_4arch4Sm80ELb0ELb0ELb0ELb0ELb1ELb0ELb1ELb1EEENS1_21CollectiveEpilogueFwdINS6_IJS8_SA_S9_EEENS6_IJNS7_ILi1EEESI_SI_EEESC_SE_Li256ELb0ELb1ELb1ELb0EEENS1_19SingleTileSchedulerILb0ELb1ELb1ELi128EEEEEEEEEvNT_6ParamsE,(.L_x_3105 - _ZN7cutlass13device_kernelIN5flash19enable_sm80_to_sm89INS1_16FlashAttnFwdSm80INS1_25CollectiveMainloopFwdSm80ILi8ELi1ELb0EN4cute5tupleIJNS5_1CILi128EEENS7_ILi64EEENS7_ILi192EEEEEELi192ENS_10bfloat16_tEfNS_4arch4Sm80ELb0ELb0ELb0ELb0ELb1ELb0ELb1ELb1EEENS1_21CollectiveEpilogueFwdINS6_IJS8_SA_S9_EEENS6_IJNS7_ILi1EEESI_SI_EEESC_SE_Li256ELb0ELb1ELb1ELb0EEENS1_19SingleTileSchedulerILb0ELb1ELb1ELi128EEEEEEEEEvNT_6ParamsE)
        .other          _ZN7cutlass13device_kernelIN5flash19enable_sm80_to_sm89INS1_16FlashAttnFwdSm80INS1_25CollectiveMainloopFwdSm80ILi8ELi1ELb0EN4cute5tupleIJNS5_1CILi128EEENS7_ILi64EEENS7_ILi192EEEEEELi192ENS_10bfloat16_tEfNS_4arch4Sm80ELb0ELb0ELb0ELb0ELb1ELb0ELb1ELb1EEENS1_21CollectiveEpilogueFwdINS6_IJS8_SA_S9_EEENS6_IJNS7_ILi1EEESI_SI_EEESC_SE_Li256ELb0ELb1ELb1ELb0EEENS1_19SingleTileSchedulerILb0ELb1ELb1ELi128EEEEEEEEEvNT_6ParamsE,@"STO_CUDA_ENTRY STV_DEFAULT"
_ZN7cutlass13device_kernelIN5flash19enable_sm80_to_sm89INS1_16FlashAttnFwdSm80INS1_25CollectiveMainloopFwdSm80ILi8ELi1ELb0EN4cute5tupleIJNS5_1CILi128EEENS7_ILi64EEENS7_ILi192EEEEEELi192ENS_10bfloat16_tEfNS_4arch4Sm80ELb0ELb0ELb0ELb0ELb1ELb0ELb1ELb1EEENS1_21CollectiveEpilogueFwdINS6_IJS8_SA_S9_EEENS6_IJNS7_ILi1EEESI_SI_EEESC_SE_Li256ELb0ELb1ELb1ELb0EEENS1_19SingleTileSchedulerILb0ELb1ELb1ELi128EEEEEEEEEvNT_6ParamsE:
[----:B------:R-:W-:Y:S02]  /*0000*/  MOV R1, c[0x0][0x28] ;  /* 0x00000a0000017a02 */ /* 0x000fe40000000f00 */
[----:B------:R-:W1:Y:S01]  /*0010*/  S2R R3, SR_TID.X ;  /* 0x0000000000037919 */ /* 0x000e620000002100 */
[----:B------:R-:W2:Y:S08]  /*0020*/  S2UR UR6, SR_CTAID.Y ;  /* 0x00000000000679c3 */ /* 0x000eb00000002600 */
[----:B------:R-:W3:Y:S01]  /*0030*/  S2UR UR11, SR_CTAID.Z ;  /* 0x00000000000b79c3 */ /* 0x000ee20000002700 */
[----:B-1----:R-:W-:-:S06]  /*0040*/  SHF.R.U32.HI R0, RZ, 0x5, R3 ;  /* 0x00000005ff007819 */ /* 0x002fcc0000011603 */
[----:B------:R-:W1:Y:S02]  /*0050*/  SHFL.IDX PT, R0, R0, RZ, 0x1f ;  /* 0x00001fff00007589 */ /* 0x000e6400000e0000 */
[----:B-1----:R-:W-:-:S13]  /*0060*/  ISETP.NE.AND P0, PT, R0, RZ, PT ;  /* 0x000000ff0000720c */ /* 0x002fda0003f05270 */
[----:B--23--:R-:W-:Y:S05]  /*0070*/  @!P0 BRA `(.L_x_0) ;  /* 0x0000009000008947 */ /* 0x00cfea0003800000 */
[----:B------:R-:W-:Y:S01]  /*0080*/  MOV R0, c[0x0][0x550] ;  /* 0x0001540000007a02 */ /* 0x000fe20000000f00 */
[----:B------:R-:W-:-:S03]  /*0090*/  UMOV UR10, UR6 ;  /* 0x00000006000a7c82 */ /* 0x000fc60008000000 */
[----:B------:R-:W-:-:S13]  /*00a0*/  ISETP.NE.AND P0, PT, R0, 0x1, PT ;  /* 0x000000010000780c */ /* 0x000fda0003f05270 */
[----:B------:R-:W-:Y:S05]  /*00b0*/  @!P0 BRA `(.L_x_1) ;  /* 0x000000b000008947 */ /* 0x000fea0003800000 */
[----:B------:R-:W-:Y:S02]  /*00c0*/  ULDC UR4, c[0x0][0x554] ;  /* 0x0001550000047ab9 */ /* 0x000fe40000000800 */
[----:B------:R-:W-:Y:S02]  /*00d0*/  UIMAD.WIDE.U32 UR4, UR6, UR4, URZ ;  /* 0x00000004060472a5 */ /* 0x000fe4000f8e003f */
[----:B------:R-:W-:Y:S02]  /*00e0*/  ULDC UR10, c[0x0][0x558] ;  /* 0x00015600000a7ab9 */ /* 0x000fe40000000800 */
[----:B------:R-:W-:Y:S01]  /*00f0*/  USHF.R.U32.HI UR10, URZ, UR10, UR5 ;  /* 0x0000000a3f0a7299 */ /* 0x000fe20008011605 */
[----:B------:R-:W-:Y:S05]  /*0100*/  BRA `(.L_x_1) ;  /* 0x0000006000007947 */ /* 0x000fea0003800000 */
.L_x_0:
[----:B------:R-:W-:Y:S02]  /*0110*/  ULDC.64 UR4, c[0x0][0x550] ;  /* 0x0001540000047ab9 */ /* 0x000fe40000000a00 */
[----:B------:R-:W-:Y:S02]  /*0120*/  UISETP.NE.AND UP0, UPT, UR4, 0x1, UPT ;  /* 0x000000010400788c */ /* 0x000fe4000bf05270 */
[----:B------:R-:W-:-:S02]  /*0130*/  UIMAD.WIDE.U32 UR8, UR6, UR5, URZ ;  /* 0x00000005060872a5 */ /* 0x000fc4000f8e003f */
[----:B------:R-:W-:Y:S02]  /*0140*/  ULDC UR4, c[0x0][0x558] ;  /* 0x0001560000047ab9 */ /* 0x000fe40000000800 */
[----:B------:R-:W-:-:S05]  /*0150*/  UMOV UR10, UR6 ;  /* 0x00000006000a7c82 */ /* 0x000fca0008000000 */
[----:B------:R-:W-:-:S03]  /*0160*/  @UP0 USHF.R.U32.HI UR10, URZ, UR4, UR9 ;  /* 0x000000043f0a0299 */ /* 0x000fc60008011609 */
.L_x_1:
[----:B------:R-:W-:Y:S01]  /*0170*/  ISETP.LE.AND P0, PT, RZ, UR11, PT ;  /* 0x0000000bff007c0c */ /* 0x000fe2000bf03270 */
[----:B------:R-:W-:Y:S02]  /*0180*/  UIADD3 UR4, -UR10, URZ, URZ ;  /* 0x0000003f0a047290 */ /* 0x000fe4000fffe13f */
[----:B------:R-:W-:Y:S02]  /*0190*/  ULDC UR7, c[0x0][0x550] ;  /* 0x0001540000077ab9 */ /* 0x000fe40000000800 */
[----:B------:R-:W-:-:S08]  /*01a0*/  UIMAD UR7, UR4, UR7, UR6 ;  /* 0x00000007040772a4 */ /* 0x000fd0000f8e0206 */
[----:B------:R-:W-:Y:S05]  /*01b0*/  @!P0 EXIT ;  /* 0x000000000000894d */ /* 0x000fea0003800000 */
[----:B------:R-:W-:Y:S02]  /*01c0*/  ULDC.64 UR4, c[0x0][0x370] ;  /* 0x0000dc0000047ab9 */ /* 0x000fe40000000a00 */
[----:B------:R-:W-:Y:S02]  /*01d0*/  UISETP.NE.U32.AND UP0, UPT, URZ, UR4, UPT ;  /* 0x000000043f00728c */ /* 0x000fe4000bf05070 */
[----:B------:R-:W-:Y:S02]  /*01e0*/  ULDC.64 UR8, c[0x0][0x370] ;  /* 0x0000dc0000087ab9 */ /* 0x000fe40000000a00 */
[----:B------:R-:W-:Y:S02]  /*01f0*/  UISETP.NE.AND.EX UP0, UPT, URZ, UR5, UPT, UP0 ;  /* 0x000000053f00728c */ /* 0x000fe4000bf05300 */
[----:B------:R-:W-:-:S04]  /*0200*/  ULDC.64 UR12, c[0x0][0x118] ;  /* 0x00004600000c7ab9 */ /* 0x000fc80000000a00 */
[----:B------:R-:W-:-:S05]  /*0210*/  PLOP3.LUT P0, PT, PT, PT, UP0, 0x80, 0x0 ;  /* 0x000000000000781c */ /* 0x000fca0003f0f008 */
[----:B------:R-:W-:Y:S02]  /*0220*/  @UP0 UMOV UR4, 0x4 ;  /* 0x0000000400040882 */ /* 0x000fe40000000000 */
[----:B------:R-:W-:-:S06]  /*0230*/  @UP0 UIMAD.WIDE UR4, UR11, UR4, UR8 ;  /* 0x000000040b0402a5 */ /* 0x000fcc000f8e0208 */
[----:B------:R-:W-:Y:S02]  /*0240*/  IMAD.U32 R4, RZ, RZ, UR4 ;  /* 0x00000004ff047e24 */ /* 0x000fe4000f8e00ff */
[----:B------:R-:W-:-:S05]  /*0250*/  IMAD.U32 R5, RZ, RZ, UR5 ;  /* 0x00000005ff057e24 */ /* 0x000fca000f8e00ff */
[----:B------:R-:W2:Y:S01]  /*0260*/  @P0 LDG.E R4, [R4.64] ;  /* 0x0000000c04040981 */ /* 0x000ea2000c1e1900 */
[----:B------:R-:W-:Y:S02]  /*0270*/  ULDC UR4, c[0x0][0x2ac] ;  /* 0x0000ab0000047ab9 */ /* 0x000fe40000000800 */
[----:B------:R-:W-:Y:S02]  /*0280*/  ULDC UR9, c[0x0][0x1d0] ;  /* 0x0000740000097ab9 */ /* 0x000fe40000000800 */
[----:B------:R-:W-:Y:S02]  /*0290*/  UIMAD UR9, UR4, UR9, URZ ;  /* 0x00000009040972a4 */ /* 0x000fe4000f8e023f */
[----:B------:R-:W-:Y:S02]  /*02a0*/  UMOV UR8, URZ ;  /* 0x0000003f00087c82 */ /* 0x000fe40008000000 */
[----:B------:R-:W-:Y:S02]  /*02b0*/  UISETP.GE.AND UP0, UPT, UR9, 0x1, UPT ;  /* 0x000000010900788c */ /* 0x000fe4000bf06270 */
[----:B------:R-:W-:-:S02]  /*02c0*/  UIADD3 UR5, UR9, 0x3f, URZ ;  /* 0x0000003f09057890 */ /* 0x000fc4000fffe03f */
[----:B------:R-:W-:Y:S02]  /*02d0*/  UMOV UR19, URZ ;  /* 0x0000003f00137c82 */ /* 0x000fe40008000000 */
[----:B------:R-:W-:-:S04]  /*02e0*/  USHF.R.S32.HI UR4, URZ, 0x1f, UR5 ;  /* 0x0000001f3f047899 */ /* 0x000fc80008011405 */
[----:B------:R-:W-:-:S04]  /*02f0*/  ULEA.HI UR4, UR4, UR5, URZ, 0x6 ;  /* 0x0000000504047291 */ /* 0x000fc8000f8f303f */
[----:B------:R-:W-:Y:S01]  /*0300*/  USHF.R.S32.HI UR6, URZ, 0x6, UR4 ;  /* 0x000000063f067899 */ /* 0x000fe20008011404 */
[----:B--2---:R1:W2:Y:S01]  /*0310*/  @P0 R2UR UR8, R4 ;  /* 0x00000000040803c2 */ /* 0x0042a200000e0000 */
[----:B------:R-:W-:-:S13]  /*0320*/  PLOP3.LUT P0, PT, PT, PT, UP0, 0x80, 0x0 ;  /* 0x000000000000781c */ /* 0x000fda0003f0f008 */
[----:B------:R-:W-:Y:S05]  /*0330*/  @!P0 BRA `(.L_x_2) ;  /* 0x0000024000008947 */ /* 0x000fea0003800000 */
[----:B------:R-:W-:Y:S02]  /*0340*/  USHF.R.U32.HI UR4, URZ, 0x10, UR7 ;  /* 0x000000103f047899 */ /* 0x000fe40008011607 */
[----:B------:R-:W-:Y:S02]  /*0350*/  ULDC UR5, c[0x0][0x338] ;  /* 0x0000ce0000057ab9 */ /* 0x000fe40000000800 */
[----:B------:R-:W-:Y:S02]  /*0360*/  UISETP.NE.AND UP0, UPT, UR4, URZ, UPT ;  /* 0x0000003f0400728c */ /* 0x000fe4000bf05270 */
[----:B------:R-:W-:Y:S02]  /*0370*/  UMOV UR18, URZ ;  /* 0x0000003f00127c82 */ /* 0x000fe40008000000 */
[----:B------:R-:W-:-:S04]  /*0380*/  USEL UR5, UR4, UR5, UP0 ;  /* 0x0000000504057287 */ /* 0x000fc80008000000 */
[----:B------:R-:W-:Y:S02]  /*0390*/  UIADD3 UR17, UR6, -0x1, UR5 ;  /* 0xffffffff06117890 */ /* 0x000fe4000fffe005 */
[----:B------:R-:W-:-:S05]  /*03a0*/  IMAD.U32 R0, RZ, RZ, UR5 ;  /* 0x00000005ff007e24 */ /* 0x000fca000f8e00ff */
[-C--:B------:R-:W-:Y:S02]  /*03b0*/  IABS R2, R0.reuse ;  /* 0x0000000000027213 */ /* 0x080fe40000000000 */
[----:B------:R-:W-:-:S03]  /*03c0*/  IABS R0, R0 ;  /* 0x0000000000007213 */ /* 0x000fc60000000000 */
[----:B------:R-:W-:Y:S02]  /*03d0*/  IMAD.MOV.U32 R5, RZ, RZ, R2 ;  /* 0x000000ffff057224 */ /* 0x000fe400078e0002 */
[----:B------:R-:W-:Y:S01]  /*03e0*/  IMAD.U32 R2, RZ, RZ, UR17 ;  /* 0x00000011ff027e24 */ /* 0x000fe2000f8e00ff */
[----:B------:R-:W-:Y:S01]  /*03f0*/  ULOP3.LUT UR17, UR17, UR5, URZ, 0x3c, !UPT ;  /* 0x0000000511117292 */ /* 0x000fe2000f8e3c3f */
[----:B------:R-:W3:Y:S01]  /*0400*/  R2UR UR16, R5 ;  /* 0x00000000051073c2 */ /* 0x000ee200000e0000 */
[----:B------:R-:W-:Y:S02]  /*0410*/  IMAD.MOV R0, RZ, RZ, -R0 ;  /* 0x000000ffff007224 */ /* 0x000fe400078e0a00 */
[----:B------:R-:W-:-:S05]  /*0420*/  IABS R2, R2 ;  /* 0x0000000200027213 */ /* 0x000fca0000000000 */
[----:B------:R-:W4:Y:S08]  /*0430*/  R2UR UR15, R2 ;  /* 0x00000000020f73c2 */ /* 0x000f3000000e0000 */
[----:B------:R-:W5:Y:S01]  /*0440*/  R2UR UR14, R0 ;  /* 0x00000000000e73c2 */ /* 0x000f6200000e0000 */
[----:B---3--:R-:W3:Y:S08]  /*0450*/  I2F.RP R6, UR16 ;  /* 0x0000001000067d06 */ /* 0x008ef00008209400 */
[----:B-1-3--:R-:W1:Y:S02]  /*0460*/  MUFU.RCP R4, R6 ;  /* 0x0000000600047308 */ /* 0x00ae640000001000 */
[----:B-1----:R-:W-:-:S06]  /*0470*/  IADD3 R4, R4, 0xffffffe, RZ ;  /* 0x0ffffffe04047810 */ /* 0x002fcc0007ffe0ff */
[----:B------:R-:W1:Y:S02]  /*0480*/  F2I.FTZ.U32.TRUNC.NTZ R4, R4 ;  /* 0x0000000400047305 */ /* 0x000e64000021f000 */
[----:B-1----:R-:W1:Y:S02]  /*0490*/  R2UR UR19, R4 ;  /* 0x00000000041373c2 */ /* 0x002e6400000e0000 */
[----:B-1----:R-:W-:-:S04]  /*04a0*/  UIADD3 UR4, URZ, -UR19, URZ ;  /* 0x800000133f047290 */ /* 0x002fc8000fffe03f */
[----:B------:R-:W-:-:S04]  /*04b0*/  UIMAD UR4, UR4, UR16, URZ ;  /* 0x00000010040472a4 */ /* 0x000fc8000f8e023f */
[----:B------:R-:W-:-:S04]  /*04c0*/  UIMAD.WIDE.U32 UR18, UR19, UR4, UR18 ;  /* 0x00000004131272a5 */ /* 0x000fc8000f8e0012 */
[----:B----4-:R-:W-:-:S04]  /*04d0*/  UIMAD.WIDE.U32 UR18, UR19, UR15, URZ ;  /* 0x0000000f131272a5 */ /* 0x010fc8000f8e003f */
[----:B-----5:R-:W-:-:S04]  /*04e0*/  UIMAD UR14, UR19, UR14, UR15 ;  /* 0x0000000e130e72a4 */ /* 0x020fc8000f8e020f */
[----:B------:R-:W-:-:S11]  /*04f0*/  UISETP.GT.U32.AND UP0, UPT, UR16, UR14, UPT ;  /* 0x0000000e1000728c */ /* 0x000fd6000bf04070 */
[----:B------:R-:W-:Y:S02]  /*0500*/  @!UP0 UIADD3 UR14, UR14, -UR16, URZ ;  /* 0x800000100e0e8290 */ /* 0x000fe4000fffe03f */
[----:B------:R-:W-:Y:S02]  /*0510*/  @!UP0 UIADD3 UR19, UR19, 0x1, URZ ;  /* 0x0000000113138890 */ /* 0x000fe4000fffe03f */
[----:B------:R-:W-:Y:S02]  /*0520*/  UISETP.GE.U32.AND UP1, UPT, UR14, UR16, UPT ;  /* 0x000000100e00728c */ /* 0x000fe4000bf26070 */
[----:B------:R-:W-:-:S09]  /*0530*/  UISETP.GE.AND UP0, UPT, UR17, URZ, UPT ;  /* 0x0000003f1100728c */ /* 0x000fd2000bf06270 */
[----:B------:R-:W-:Y:S02]  /*0540*/  @UP1 UIADD3 UR19, UR19, 0x1, URZ ;  /* 0x0000000113131890 */ /* 0x000fe4000fffe03f */
[----:B------:R-:W-:Y:S02]  /*0550*/  UISETP.NE.AND UP1, UPT, UR5, URZ, UPT ;  /* 0x0000003f0500728c */ /* 0x000fe4000bf25270 */
[----:B------:R-:W-:-:S09]  /*0560*/  @!UP0 UIADD3 UR19, -UR19, URZ, URZ ;  /* 0x0000003f13138290 */ /* 0x000fd2000fffe13f */
[----:B------:R-:W-:Y:S02]  /*0570*/  @!UP1 ULOP3.LUT UR19, URZ, UR5, URZ, 0x33, !UPT ;  /* 0x000000053f139292 */ /* 0x000fe4000f8e333f */
.L_x_2:
[----:B------:R-:W-:Y:S01]  /*0580*/  ULOP3.LUT UR7, UR7, 0xffff, URZ, 0xc0, !UPT ;  /* 0x0000ffff07077892 */ /* 0x000fe2000f8ec03f */
[----:B------:R-:W-:Y:S01]  /*0590*/  PLOP3.LUT P2, PT, PT, PT, PT, 0x80, 0x0 ;  /* 0x000000000000781c */ /* 0x000fe20003f4f070 */
[----:B------:R-:W-:Y:S01]  /*05a0*/  IMAD.MOV.U32 R5, RZ, RZ, RZ ;  /* 0x000000ffff057224 */ /* 0x000fe200078e00ff */
[----:B------:R-:W-:Y:S01]  /*05b0*/  CS2R R116, SRZ ;  /* 0x0000000000747805 */ /* 0x000fe2000001ff00 */
[----:B------:R-:W-:Y:S01]  /*05c0*/  UIMAD UR7, UR7, UR19, URZ ;  /* 0x00000013070772a4 */ /* 0x000fe2000f8e023f */
[----:B------:R-:W-:Y:S01]  /*05d0*/  IMAD.MOV.U32 R2, RZ, RZ, RZ ;  /* 0x000000ffff027224 */ /* 0x000fe200078e00ff */
[----:B------:R-:W-:Y:S01]  /*05e0*/  CS2R R122, SRZ ;  /* 0x00000000007a7805 */ /* 0x000fe2000001ff00 */
[----:B------:R-:W-:Y:S01]  /*05f0*/  CS2R R120, SRZ ;  /* 0x0000000000787805 */ /* 0x000fe2000001ff00 */
[----:B------:R-:W-:Y:S01]  /*0600*/  UIADD3 UR19, UR7, UR19, URZ ;  /* 0x0000001307137290 */ /* 0x000fe2000fffe03f */
[----:B------:R-:W-:Y:S01]  /*0610*/  CS2R R114, SRZ ;  /* 0x0000000000727805 */ /* 0x000fe2000001ff00 */
[----:B------:R-:W-:Y:S01]  /*0620*/  CS2R R112, SRZ ;  /* 0x0000000000707805 */ /* 0x000fe2000001ff00 */
[----:B------:R-:W-:Y:S01]  /*0630*/  CS2R R110, SRZ ;  /* 0x00000000006e7805 */ /* 0x000fe2000001ff00 */
[----:B------:R-:W-:Y:S01]  /*0640*/  UISETP.LT.AND UP0, UPT, UR6, UR19, UPT ;  /* 0x000000130600728c */ /* 0x000fe2000bf01270 */
[----:B------:R-:W-:Y:S01]  /*0650*/  CS2R R108, SRZ ;  /* 0x00000000006c7805 */ /* 0x000fe2000001ff00 */
[----:B------:R-:W-:Y:S01]  /*0660*/  CS2R R106, SRZ ;  /* 0x00000000006a7805 */ /* 0x000fe2000001ff00 */
[----:B------:R-:W-:Y:S01]  /*0670*/  CS2R R104, SRZ ;  /* 0x0000000000687805 */ /* 0x000fe2000001ff00 */
[----:B------:R-:W-:Y:S01]  /*0680*/  USEL UR6, UR6, UR19, UP0 ;  /* 0x0000001306067287 */ /* 0x000fe20008000000 */
[----:B------:R-:W-:Y:S01]  /*0690*/  CS2R R126, SRZ ;  /* 0x00000000007e7805 */ /* 0x000fe2000001ff00 */
[----:B------:R-:W-:Y:S01]  /*06a0*/  CS2R R124, SRZ ;  /* 0x00000000007c7805 */ /* 0x000fe2000001ff00 */
[----:B------:R-:W-:Y:S01]  /*06b0*/  CS2R R102, SRZ ;  /* 0x0000000000667805 */ /* 0x000fe2000001ff00 */
[----:B------:R-:W-:Y:S01]  /*06c0*/  UISETP.GT.AND UP0, UPT, UR6, UR7, UPT ;  /* 0x000000070600728c */ /* 0x000fe2000bf04270 */
[----:B------:R-:W-:Y:S01]  /*06d0*/  CS2R R100, SRZ ;  /* 0x0000000000647805 */ /* 0x000fe2000001ff00 */
[----:B------:R-:W-:Y:S01]  /*06e0*/  CS2R R98, SRZ ;  /* 0x0000000000627805 */ /* 0x000fe2000001ff00 */
[----:B------:R-:W-:Y:S01]  /*06f0*/  CS2R R96, SRZ ;  /* 0x0000000000607805 */ /* 0x000fe2000001ff00 */
[----:B------:R-:W-:Y:S01]  /*0700*/  CS2R R94, SRZ ;  /* 0x00000000005e7805 */ /* 0x000fe2000001ff00 */
[----:B------:R-:W-:Y:S01]  /*0710*/  CS2R R92, SRZ ;  /* 0x00000000005c7805 */ /* 0x000fe2000001ff00 */
[----:B------:R-:W-:Y:S01]  /*0720*/  PLOP3.LUT P0, PT, PT, PT, UP0, 0x80, 0x0 ;  /* 0x000000000000781c */ /* 0x000fe20003f0f008 */
[----:B------:R-:W-:Y:S01]  /*0730*/  CS2R R90, SRZ ;  /* 0x00000000005a7805 */ /* 0x000fe2000001ff00 */
        /* <DEDUP_REMOVED lines=30> */
[----:B------:R-:W-:Y:S05]  /*0920*/  @!P0 BRA `(.L_x_3) ;  /* 0x00006c2000008947 */ /* 0x000fea0003800000 */
[----:B------:R-:W-:Y:S02]  /*0930*/  ULDC.64 UR4, c[0x0][0x340] ;  /* 0x0000d00000047ab9 */ /* 0x000fe40000000a00 */
[----:B------:R-:W-:-:S02]  /*0940*/  UISETP.NE.U32.AND UP0, UPT, URZ, UR4, UPT ;  /* 0x000000043f00728c */ /* 0x000fc4000bf05070 */
[----:B------:R-:W-:Y:S02]  /*0950*/  ULDC.64 UR14, c[0x0][0x340] ;  /* 0x0000d000000e7ab9 */ /* 0x000fe40000000a00 */
[----:B------:R-:W-:-:S06]  /*0960*/  UISETP.NE.AND.EX UP0, UPT, URZ, UR5, UPT, UP0 ;  /* 0x000000053f00728c */ /* 0x000fcc000bf05300 */
[----:B------:R-:W-:-:S05]  /*0970*/  PLOP3.LUT P0, PT, PT, PT, UP0, 0x80, 0x0 ;  /* 0x000000000000781c */ /* 0x000fca0003f0f008 */
[----:B------:R-:W-:Y:S02]  /*0980*/  @UP0 UMOV UR4, 0x4 ;  /* 0x0000000400040882 */ /* 0x000fe40000000000 */
[----:B------:R-:W-:-:S06]  /*0990*/  @UP0 UIMAD.WIDE UR4, UR11, UR4, UR14 ;  /* 0x000000040b0402a5 */ /* 0x000fcc000f8e020e */
[----:B------:R-:W-:Y:S02]  /*09a0*/  IMAD.U32 R8, RZ, RZ, UR4 ;  /* 0x00000004ff087e24 */ /* 0x000fe4000f8e00ff */
[----:B------:R-:W-:Y:S01]  /*09b0*/  IMAD.U32 R9, RZ, RZ, UR5 ;  /* 0x00000005ff097e24 */ /* 0x000fe2000f8e00ff */
[----:B------:R-:W3:Y:S01]  /*09c0*/  S2R R12, SR_CTAID.X ;  /* 0x00000000000c7919 */ /* 0x000ee20000002500 */
[----:B------:R-:W-:Y:S01]  /*09d0*/  SHF.R.S32.HI R10, RZ, 0x1f, R3 ;  /* 0x0000001fff0a7819 */ /* 0x000fe20000011403 */
[----:B------:R-:W-:Y:S01]  /*09e0*/  IMAD.MOV.U32 R0, RZ, RZ, c[0x0][0x2c4] ;  /* 0x0000b100ff007624 */ /* 0x000fe200078e00ff */
[----:B------:R-:W-:Y:S01]  /*09f0*/  USHF.R.S32.HI UR14, URZ, 0x1f, UR10 ;  /* 0x0000001f3f0e7899 */ /* 0x000fe2000801140a */
[----:B------:R3:W4:Y:S01]  /*0a00*/  @P0 LDG.E R8, [R8.64] ;  /* 0x0000000c08080981 */ /* 0x000722000c1e1900 */
[-C--:B------:R-:W-:Y:S01]  /*0a10*/  LEA.HI R7, R10, R3.reuse, RZ, 0x3 ;  /* 0x000000030a077211 */ /* 0x080fe200078f18ff */
[----:B------:R-:W-:Y:S01]  /*0a20*/  ULDC.64 UR4, c[0x0][0x1b8] ;  /* 0x00006e0000047ab9 */ /* 0x000fe20000000a00 */
[----:B------:R-:W-:Y:S01]  /*0a30*/  ISETP.NE.AND P1, PT, R0, 0x1, PT ;  /* 0x000000010000780c */ /* 0x000fe20003f25270 */
[----:B------:R-:W-:Y:S01]  /*0a40*/  UIMAD UR14, UR14, UR4, URZ ;  /* 0x000000040e0e72a4 */ /* 0x000fe2000f8e023f */
[----:B------:R-:W-:Y:S01]  /*0a50*/  LOP3.LUT R2, R7, 0xfffffff8, RZ, 0xc0, !PT ;  /* 0xfffffff807027812 */ /* 0x000fe200078ec0ff */
[----:B------:R-:W-:Y:S01]  /*0a60*/  UIMAD.WIDE.U32 UR16, UR10, UR4, URZ ;  /* 0x000000040a1072a5 */ /* 0x000fe2000f8e003f */
[----:B------:R-:W-:Y:S01]  /*0a70*/  SHF.R.S32.HI R7, RZ, 0x3, R7 ;  /* 0x00000003ff077819 */ /* 0x000fe20000011407 */
[----:B------:R-:W-:Y:S01]  /*0a80*/  UIMAD UR14, UR10, UR5, UR14 ;  /* 0x000000050a0e72a4 */ /* 0x000fe2000f8e020e */
[----:B------:R-:W-:Y:S01]  /*0a90*/  LEA.HI R13, R10, R3, RZ, 0x4 ;  /* 0x000000030a0d7211 */ /* 0x000fe200078f20ff */
[----:B------:R-:W-:Y:S01]  /*0aa0*/  IMAD.IADD R2, R3, 0x1, -R2 ;  /* 0x0000000103027824 */ /* 0x000fe200078e0a02 */
[----:B------:R-:W-:Y:S01]  /*0ab0*/  USHF.R.S32.HI UR15, URZ, 0x1f, UR11 ;  /* 0x0000001f3f0f7899 */ /* 0x000fe2000801140b */
[----:B------:R-:W-:Y:S01]  /*0ac0*/  IMAD.SHL.U32 R199, R7, 0x40, RZ ;  /* 0x0000004007c77824 */ /* 0x000fe200078e00ff */
[----:B------:R-:W-:Y:S01]  /*0ad0*/  ULDC.64 UR4, c[0x0][0x1c0] ;  /* 0x0000700000047ab9 */ /* 0x000fe20000000a00 */
[C---:B------:R-:W-:Y:S01]  /*0ae0*/  IMAD R202, R2.reuse, 0x20, R7 ;  /* 0x0000002002ca7824 */ /* 0x040fe200078e0207 */
[----:B------:R-:W-:Y:S01]  /*0af0*/  UIADD3 UR17, UR17, UR14, URZ ;  /* 0x0000000e11117290 */ /* 0x000fe2000fffe03f */
[----:B------:R-:W-:Y:S01]  /*0b00*/  IMAD.SHL.U32 R144, R2, 0x8, RZ ;  /* 0x0000000802907824 */ /* 0x000fe200078e00ff */
[----:B------:R-:W-:Y:S01]  /*0b10*/  UIMAD UR15, UR15, UR4, URZ ;  /* 0x000000040f0f72a4 */ /* 0x000fe2000f8e023f */
[----:B------:R-:W-:Y:S01]  /*0b20*/  LOP3.LUT R199, R199, 0x1c0, RZ, 0xc0, !PT ;  /* 0x000001c0c7c77812 */ /* 0x000fe200078ec0ff */
[----:B------:R-:W-:Y:S01]  /*0b30*/  UIMAD.WIDE.U32 UR16, UR11, UR4, UR16 ;  /* 0x000000040b1072a5 */ /* 0x000fe2000f8e0010 */
[----:B------:R-:W-:Y:S01]  /*0b40*/  BSSY B0, `(.L_x_4) ;  /* 0x0000046000007945 */ /* 0x000fe20003800000 */
[----:B------:R-:W-:Y:S01]  /*0b50*/  UIMAD UR5, UR11, UR5, UR15 ;  /* 0x000000050b0572a4 */ /* 0x000fe2000f8e020f */
[----:B------:R-:W-:Y:S01]  /*0b60*/  ISETP.GE.AND P5, PT, R144, c[0x0][0x198], PT ;  /* 0x0000660090007a0c */ /* 0x000fe20003fa6270 */
[----:B------:R-:W-:Y:S01]  /*0b70*/  ULDC UR4, c[0x0][0x168] ;  /* 0x00005a0000047ab9 */ /* 0x000fe20000000800 */
[----:B---3--:R-:W-:Y:S01]  /*0b80*/  IMAD R9, R12, 0x80, R202 ;  /* 0x000000800c097824 */ /* 0x008fe200078e02ca */
[----:B------:R-:W-:Y:S01]  /*0b90*/  UIADD3 UR5, UR17, UR5, URZ ;  /* 0x0000000511057290 */ /* 0x000fe2000fffe03f */
[----:B------:R-:W-:-:S02]  /*0ba0*/  IMAD.U32 R15, RZ, RZ, UR17 ;  /* 0x00000011ff0f7e24 */ /* 0x000fc4000f8e00ff */
[----:B------:R-:W-:-:S04]  /*0bb0*/  @P1 IMAD.HI.U32 R0, R9, c[0x0][0x2c8], RZ ;  /* 0x0000b20009001a27 */ /* 0x000fc800078e00ff */
[----:B------:R-:W-:Y:S01]  /*0bc0*/  IMAD.MOV.U32 R5, RZ, RZ, R9 ;  /* 0x000000ffff057224 */ /* 0x000fe200078e0009 */
[----:B------:R-:W-:Y:S01]  /*0bd0*/  @P1 SHF.R.U32.HI R5, RZ, c[0x0][0x2cc], R0 ;  /* 0x0000b300ff051a19 */ /* 0x000fe20000011600 */
[----:B------:R-:W-:Y:S02]  /*0be0*/  IMAD.U32 R14, RZ, RZ, UR16 ;  /* 0x00000010ff0e7e24 */ /* 0x000fe4000f8e00ff */
[----:B------:R-:W-:Y:S01]  /*0bf0*/  IMAD.U32 R15, RZ, RZ, UR5 ;  /* 0x00000005ff0f7e24 */ /* 0x000fe2000f8e00ff */
[--C-:B-1----:R-:W-:Y:S01]  /*0c00*/  SHF.R.S32.HI R4, RZ, 0x1f, R5.reuse ;  /* 0x0000001fff047819 */ /* 0x102fe20000011405 */
[----:B------:R-:W-:Y:S01]  /*0c10*/  IMAD.MOV R0, RZ, RZ, -R5 ;  /* 0x000000ffff007224 */ /* 0x000fe200078e0a05 */
[----:B------:R-:W-:Y:S01]  /*0c20*/  ULDC UR5, c[0x0][0x2c4] ;  /* 0x0000b10000057ab9 */ /* 0x000fe20000000800 */
[----:B------:R-:W-:Y:S01]  /*0c30*/  IMAD.WIDE.U32 R14, R5, c[0x0][0x1b0], R14 ;  /* 0x00006c00050e7a25 */ /* 0x000fe200078e000e */
[----:B------:R-:W-:-:S03]  /*0c40*/  UIMAD UR4, UR5, UR4, URZ ;  /* 0x00000004050472a4 */ /* 0x000fc6000f8e023f */
[----:B------:R-:W-:Y:S01]  /*0c50*/  IMAD R0, R0, c[0x0][0x2c4], R9 ;  /* 0x0000b10000007a24 */ /* 0x000fe200078e0209 */
[----:B------:R-:W-:Y:S01]  /*0c60*/  IADD3 R9, R144, 0x40, RZ ;  /* 0x0000004090097810 */ /* 0x000fe20007ffe0ff */
[----:B------:R-:W-:Y:S02]  /*0c70*/  IMAD R4, R4, c[0x0][0x1b0], RZ ;  /* 0x00006c0004047a24 */ /* 0x000fe400078e02ff */
[----:B------:R-:W-:Y:S01]  /*0c80*/  IMAD R12, R12, 0x80, R7 ;  /* 0x000000800c0c7824 */ /* 0x000fe200078e0207 */
[----:B------:R-:W-:Y:S01]  /*0c90*/  SHF.R.S32.HI R11, RZ, 0x1f, R0 ;  /* 0x0000001fff0b7819 */ /* 0x000fe20000011400 */
[----:B------:R-:W-:Y:S01]  /*0ca0*/  IMAD R5, R5, c[0x0][0x1b4], R4 ;  /* 0x00006d0005057a24 */ /* 0x000fe200078e0204 */
[----:B------:R-:W-:-:S03]  /*0cb0*/  ISETP.GE.AND P4, PT, R9, c[0x0][0x198], PT ;  /* 0x0000660009007a0c */ /* 0x000fc60003f86270 */
[----:B------:R-:W-:Y:S02]  /*0cc0*/  IMAD.IADD R15, R15, 0x1, R5 ;  /* 0x000000010f0f7824 */ /* 0x000fe400078e0205 */
[----:B------:R-:W-:Y:S02]  /*0cd0*/  IMAD R11, R11, c[0x0][0x1a8], RZ ;  /* 0x00006a000b0b7a24 */ /* 0x000fe400078e02ff */
[----:B------:R-:W-:Y:S01]  /*0ce0*/  IMAD.WIDE.U32 R4, R0, c[0x0][0x1a8], R14 ;  /* 0x00006a0000047a25 */ /* 0x000fe200078e000e */
[----:B------:R-:W-:-:S03]  /*0cf0*/  LEA.HI R14, R10, R3, RZ, 0x6 ;  /* 0x000000030a0e7211 */ /* 0x000fc600078f30ff */
[----:B------:R-:W-:Y:S01]  /*0d00*/  IMAD R11, R0, c[0x0][0x1ac], R11 ;  /* 0x00006b00000b7a24 */ /* 0x000fe200078e020b */
[----:B------:R-:W-:Y:S01]  /*0d10*/  LOP3.LUT R0, R13, 0xfffffff0, RZ, 0xc0, !PT ;  /* 0xfffffff00d007812 */ /* 0x000fe200078ec0ff */
[----:B------:R-:W-:Y:S01]  /*0d20*/  IMAD.SHL.U32 R14, R14, 0x8, RZ ;  /* 0x000000080e0e7824 */ /* 0x000fe200078e00ff */
[C---:B------:R-:W-:Y:S01]  /*0d30*/  LEA R18, P1, R4.reuse, c[0x0][0x160], 0x1 ;  /* 0x0000580004127a11 */ /* 0x040fe200078208ff */
[----:B------:R-:W-:Y:S02]  /*0d40*/  IMAD.IADD R11, R5, 0x1, R11 ;  /* 0x00000001050b7824 */ /* 0x000fe400078e020b */
[----:B------:R-:W-:Y:S01]  /*0d50*/  IMAD.IADD R5, R3, 0x1, -R0 ;  /* 0x0000000103057824 */ /* 0x000fe200078e0a00 */
[----:B------:R-:W-:Y:S01]  /*0d60*/  SHF.R.U32.HI R0, RZ, 0x3, R199 ;  /* 0x00000003ff007819 */ /* 0x000fe200000116c7 */
[----:B------:R1:W3:Y:S01]  /*0d70*/  SHFL.IDX PT, R20, R18, RZ, 0x181f ;  /* 0x00181fff12147589 */ /* 0x0002e200000e0000 */
[----:B------:R-:W-:Y:S02]  /*0d80*/  LEA.HI.X R11, R4, c[0x0][0x164], R11, 0x1, P1 ;  /* 0x00005900040b7a11 */ /* 0x000fe400008f0c0b */
[----:B------:R-:W-:-:S02]  /*0d90*/  SHF.R.S32.HI R4, RZ, 0x1f, R5 ;  /* 0x0000001fff047819 */ /* 0x000fc40000011405 */
[----:B------:R-:W-:Y:S01]  /*0da0*/  LOP3.LUT R199, R199, 0x38, R144, 0xf8, !PT ;  /* 0x00000038c7c77812 */ /* 0x000fe200078ef890 */
[----:B------:R1:W2:Y:S01]  /*0db0*/  SHFL.IDX PT, R21, R11, RZ, 0x181f ;  /* 0x00181fff0b157589 */ /* 0x0002a200000e0000 */
[----:B------:R-:W-:Y:S02]  /*0dc0*/  LEA.HI R4, R4, R5, RZ, 0x3 ;  /* 0x0000000504047211 */ /* 0x000fe400078f18ff */
[----:B------:R-:W-:Y:S01]  /*0dd0*/  LOP3.LUT R199, R199, R0, RZ, 0x3c, !PT ;  /* 0x00000000c7c77212 */ /* 0x000fe200078e3cff */
[----:B------:R-:W-:Y:S01]  /*0de0*/  IMAD.MOV.U32 R0, RZ, RZ, 0x10 ;  /* 0x00000010ff007424 */ /* 0x000fe200078e00ff */
[----:B------:R-:W-:Y:S02]  /*0df0*/  LOP3.LUT R6, R4, 0xfffffff8, RZ, 0xc0, !PT ;  /* 0xfffffff804067812 */ /* 0x000fe400078ec0ff */
[----:B------:R-:W-:-:S03]  /*0e00*/  LOP3.LUT R199, R199, 0xfffffe00, R14, 0xf8, !PT ;  /* 0xfffffe00c7c77812 */ /* 0x000fc600078ef80e */
[----:B------:R-:W-:Y:S02]  /*0e10*/  IMAD.IADD R6, R5, 0x1, -R6 ;  /* 0x0000000105067824 */ /* 0x000fe400078e0a06 */
[----:B------:R-:W-:Y:S01]  /*0e20*/  IMAD.MOV.U32 R5, RZ, RZ, 0x20 ;  /* 0x00000020ff057424 */ /* 0x000fe200078e00ff */
[----:B----4-:R4:W5:Y:S01]  /*0e30*/  @P0 R2UR UR14, R8 ;  /* 0x00000000080e03c2 */ /* 0x01096200000e0000 */
[----:B------:R-:W-:Y:S01]  /*0e40*/  ISETP.GE.AND P0, PT, R12, UR4, PT ;  /* 0x000000040c007c0c */ /* 0x000fe2000bf06270 */
[----:B-----5:R-:W-:Y:S01]  /*0e50*/  @!UP0 UMOV UR14, UR11 ;  /* 0x0000000b000e8c82 */ /* 0x020fe20008000000 */
[----:B----4-:R-:W-:-:S04]  /*0e60*/  IADD3 R8, R144, 0x80, RZ ;  /* 0x0000008090087810 */ /* 0x010fc80007ffe0ff */
[----:B------:R-:W-:-:S04]  /*0e70*/  ISETP.GE.AND P3, PT, R8, c[0x0][0x198], PT ;  /* 0x0000660008007a0c */ /* 0x000fc80003f66270 */
[----:B------:R-:W-:-:S05]  /*0e80*/  R2P PR, R6, 0x6 ;  /* 0x0000000606007804 */ /* 0x000fca0000000000 */
[----:B------:R-:W-:Y:S02]  /*0e90*/  SEL R0, R0, 0xfffffff0, !P1 ;  /* 0xfffffff000007807 */ /* 0x000fe40004800000 */
[----:B------:R-:W-:Y:S01]  /*0ea0*/  SEL R5, R5, 0xffffffe0, !P2 ;  /* 0xffffffe005057807 */ /* 0x000fe20005000000 */
[----:B------:R-:W-:Y:S05]  /*0eb0*/  @P0 BRA `(.L_x_5) ;  /* 0x000000e000000947 */ /* 0x000fea0003800000 */
[----:B-123--:R-:W-:Y:S01]  /*0ec0*/  SHF.R.S32.HI R14, RZ, 0x1f, R9 ;  /* 0x0000001fff0e7819 */ /* 0x00efe20000011409 */
[----:B------:R-:W-:Y:S01]  /*0ed0*/  IMAD.SHL.U32 R16, R199, 0x2, RZ ;  /* 0x00000002c7107824 */ /* 0x000fe200078e00ff */
[----:B------:R-:W-:Y:S01]  /*0ee0*/  SHF.R.S32.HI R17, RZ, 0x1f, R8 ;  /* 0x0000001fff117819 */ /* 0x000fe20000011408 */
[----:B------:R-:W-:Y:S01]  /*0ef0*/  IMAD.WIDE R22, R144, 0x2, R20 ;  /* 0x0000000290167825 */ /* 0x000fe200078e0214 */
[----:B------:R-:W-:Y:S02]  /*0f00*/  LEA.HI R15, R14, R9, RZ, 0x3 ;  /* 0x000000090e0f7211 */ /* 0x000fe400078f18ff */
[----:B------:R-:W-:Y:S02]  /*0f10*/  LEA.HI R14, R17, R8, RZ, 0x3 ;  /* 0x00000008110e7211 */ /* 0x000fe400078f18ff */
[----:B------:R-:W-:Y:S01]  /*0f20*/  LOP3.LUT R15, R15, 0xfffffff8, RZ, 0xc0, !PT ;  /* 0xfffffff80f0f7812 */ /* 0x000fe200078ec0ff */
[----:B------:R-:W-:Y:S01]  /*0f30*/  @!PT LDS RZ, [RZ] ;  /* 0x00000000fffff984 */ /* 0x000fe20000000800 */
[----:B------:R1:W-:Y:S01]  /*0f40*/  LDGSTS.E.BYPASS.LTC128B.128 [R16+0xc100], [R22.64], !P5 ;  /* 0x0c10000016107fae */ /* 0x0003e2000e901d4c */
[----:B------:R-:W-:-:S03]  /*0f50*/  LOP3.LUT R14, R14, 0xfffffff8, RZ, 0xc0, !PT ;  /* 0xfffffff80e0e7812 */ /* 0x000fc600078ec0ff */
[----:B------:R-:W-:-:S04]  /*0f60*/  IMAD.WIDE R24, R15, 0x2, R20 ;  /* 0x000000020f187825 */ /* 0x000fc800078e0214 */
[----:B------:R-:W-:Y:S01]  /*0f70*/  IMAD.WIDE R14, R14, 0x2, R20 ;  /* 0x000000020e0e7825 */ /* 0x000fe200078e0214 */
[----:B------:R1:W-:Y:S04]  /*0f80*/  LDGSTS.E.BYPASS.LTC128B.128 [R16+0x10100], [R24.64], !P4 ;  /* 0x1010000018107fae */ /* 0x0003e8000e101d4c */
[----:B------:R1:W-:Y:S02]  /*0f90*/  LDGSTS.E.BYPASS.LTC128B.128 [R16+0x14100], [R14.64], !P3 ;  /* 0x141000000e107fae */ /* 0x0003e4000d901d4c */
.L_x_5:
[----:B-123--:R-:W-:Y:S05]  /*0fa0*/  BSYNC B0 ;  /* 0x0000000000007941 */ /* 0x00efea0003800000 */
.L_x_4:
[----:B------:R-:W-:Y:S01]  /*0fb0*/  IADD3 R14, R12, 0x20, RZ ;  /* 0x000000200c0e7810 */ /* 0x000fe20007ffe0ff */
[----:B------:R1:W2:Y:S01]  /*0fc0*/  SHFL.IDX PT, R21, R11, 0x1, 0x181f ;  /* 0x00381f000b157f89 */ /* 0x0002a200000e0000 */
[----:B------:R-:W-:Y:S02]  /*0fd0*/  BSSY B0, `(.L_x_6) ;  /* 0x0000012000007945 */ /* 0x000fe40003800000 */
[----:B------:R-:W-:Y:S01]  /*0fe0*/  ISETP.GE.AND P0, PT, R14, UR4, PT ;  /* 0x000000040e007c0c */ /* 0x000fe2000bf06270 */
[----:B------:R1:W3:-:S12]  /*0ff0*/  SHFL.IDX PT, R20, R18, 0x1, 0x181f ;  /* 0x00381f0012147f89 */ /* 0x0002d800000e0000 */
[----:B------:R-:W-:Y:S05]  /*1000*/  @P0 BRA `(.L_x_7) ;  /* 0x000000e000000947 */ /* 0x000fea0003800000 */
[----:B------:R-:W-:Y:S01]  /*1010*/  SHF.R.S32.HI R14, RZ, 0x1f, R9 ;  /* 0x0000001fff0e7819 */ /* 0x000fe20000011409 */
[----:B------:R-:W-:Y:S01]  /*1020*/  IMAD.SHL.U32 R16, R199, 0x2, RZ ;  /* 0x00000002c7107824 */ /* 0x000fe200078e00ff */
[----:B------:R-:W-:Y:S01]  /*1030*/  SHF.R.S32.HI R17, RZ, 0x1f, R8 ;  /* 0x0000001fff117819 */ /* 0x000fe20000011408 */
[----:B--23--:R-:W-:Y:S01]  /*1040*/  IMAD.WIDE R22, R144, 0x2, R20 ;  /* 0x0000000290167825 */ /* 0x00cfe200078e0214 */
        /* <DEDUP_REMOVED lines=10> */
.L_x_7:
[----:B------:R-:W-:Y:S05]  /*10f0*/  BSYNC B0 ;  /* 0x0000000000007941 */ /* 0x000fea0003800000 */
.L_x_6:
[----:B--2---:R-:W-:Y:S01]  /*1100*/  IADD3 R14, R12, 0x40, RZ ;  /* 0x000000400c0e7810 */ /* 0x004fe20007ffe0ff */
[----:B------:R2:W4:Y:S01]  /*1110*/  SHFL.IDX PT, R21, R11, 0x2, 0x181f ;  /* 0x00581f000b157f89 */ /* 0x00052200000e0000 */
[----:B------:R-:W-:Y:S02]  /*1120*/  BSSY B0, `(.L_x_8) ;  /* 0x0000012000007945 */ /* 0x000fe40003800000 */
[----:B------:R-:W-:Y:S01]  /*1130*/  ISETP.GE.AND P0, PT, R14, UR4, PT ;  /* 0x000000040e007c0c */ /* 0x000fe2000bf06270 */
[----:B---3--:R2:W3:-:S12]  /*1140*/  SHFL.IDX PT, R20, R18, 0x2, 0x181f ;  /* 0x00581f0012147f89 */ /* 0x0084d800000e0000 */
[----:B------:R-:W-:Y:S05]  /*1150*/  @P0 BRA `(.L_x_9) ;  /* 0x000000e000000947 */ /* 0x000fea0003800000 */
[----:B------:R-:W-:Y:S01]  /*1160*/  SHF.R.S32.HI R14, RZ, 0x1f, R9 ;  /* 0x0000001fff0e7819 */ /* 0x000fe20000011409 */
[----:B------:R-:W-:Y:S01]  /*1170*/  IMAD.SHL.U32 R16, R199, 0x2, RZ ;  /* 0x00000002c7107824 */ /* 0x000fe200078e00ff */
[----:B------:R-:W-:Y:S01]  /*1180*/  SHF.R.S32.HI R17, RZ, 0x1f, R8 ;  /* 0x0000001fff117819 */ /* 0x000fe20000011408 */
[----:B---34-:R-:W-:Y:S01]  /*1190*/  IMAD.WIDE R22, R144, 0x2, R20 ;  /* 0x0000000290167825 */ /* 0x018fe200078e0214 */
        /* <DEDUP_REMOVED lines=10> */
.L_x_9:
[----:B------:R-:W-:Y:S05]  /*1240*/  BSYNC B0 ;  /* 0x0000000000007941 */ /* 0x000fea0003800000 */
.L_x_8:
[----:B------:R-:W-:Y:S01]  /*1250*/  UIADD3 UR11, UR6, -0x1, URZ ;  /* 0xffffffff060b7890 */ /* 0x000fe2000fffe03f */
[----:B---3--:R-:W-:Y:S01]  /*1260*/  SHFL.IDX PT, R16, R18, 0x3, 0x181f ;  /* 0x00781f0012107f89 */ /* 0x008fe200000e0000 */
[----:B------:R-:W-:Y:S01]  /*1270*/  IADD3 R12, R12, 0x60, RZ ;  /* 0x000000600c0c7810 */ /* 0x000fe20007ffe0ff */
[----:B------:R-:W-:Y:S01]  /*1280*/  IMAD.MOV.U32 R14, RZ, RZ, c[0x0][0x2b8] ;  /* 0x0000ae00ff0e7624 */ /* 0x000fe200078e00ff */
[----:B------:R-:W-:Y:S01]  /*1290*/  USHF.R.S32.HI UR15, URZ, 0x1f, UR14 ;  /* 0x0000001f3f0f7899 */ /* 0x000fe2000801140e */
[----:B------:R3:W5:Y:S01]  /*12a0*/  SHFL.IDX PT, R17, R11, 0x3, 0x181f ;  /* 0x00781f000b117f89 */ /* 0x00076200000e0000 */
[----:B------:R-:W-:Y:S01]  /*12b0*/  IMAD.U32 R15, RZ, RZ, UR11 ;  /* 0x0000000bff0f7e24 */ /* 0x000fe2000f8e00ff */
[----:B------:R-:W-:Y:S01]  /*12c0*/  ISETP.GE.AND P2, PT, R12, UR4, PT ;  /* 0x000000040c007c0c */ /* 0x000fe2000bf46270 */
[----:B------:R-:W-:Y:S01]  /*12d0*/  IMAD.SHL.U32 R199, R199, 0x2, RZ ;  /* 0x00000002c7c77824 */ /* 0x000fe200078e00ff */
[----:B------:R-:W-:Y:S01]  /*12e0*/  SHF.R.S32.HI R12, RZ, 0x1f, R9 ;  /* 0x0000001fff0c7819 */ /* 0x000fe20000011409 */
[----:B------:R-:W-:Y:S01]  /*12f0*/  IMAD R15, R15, 0x40, R202 ;  /* 0x000000400f0f7824 */ /* 0x000fe200078e02ca */
[----:B------:R-:W-:Y:S01]  /*1300*/  ISETP.NE.AND P0, PT, R14, 0x1, PT ;  /* 0x000000010e00780c */ /* 0x000fe20003f05270 */
[----:B------:R-:W-:Y:S01]  /*1310*/  ULDC.64 UR4, c[0x0][0x2b0] ;  /* 0x0000ac0000047ab9 */ /* 0x000fe20000000a00 */
[----:B------:R-:W-:Y:S01]  /*1320*/  LEA.HI R133, R12, R9, RZ, 0x3 ;  /* 0x000000090c857211 */ /* 0x000fe200078f18ff */
[----:B------:R-:W-:Y:S01]  /*1330*/  UIMAD UR15, UR15, UR4, URZ ;  /* 0x000000040f0f72a4 */ /* 0x000fe2000f8e023f */
[C---:B------:R-:W-:Y:S01]  /*1340*/  IADD3 R201, R15.reuse, UR8, RZ ;  /* 0x000000080fc97c10 */ /* 0x040fe2000fffe0ff */
[----:B------:R-:W-:Y:S01]  /*1350*/  UIMAD.WIDE.U32 UR16, UR14, UR4, URZ ;  /* 0x000000040e1072a5 */ /* 0x000fe2000f8e003f */
[----:B------:R-:W-:Y:S01]  /*1360*/  ISETP.GE.AND P6, PT, R15, UR9, PT ;  /* 0x000000090f007c0c */ /* 0x000fe2000bfc6270 */
[----:B------:R-:W-:Y:S01]  /*1370*/  UIMAD UR15, UR14, UR5, UR15 ;  /* 0x000000050e0f72a4 */ /* 0x000fe2000f8e020f */
[----:B------:R-:W-:Y:S01]  /*1380*/  SHF.R.S32.HI R15, RZ, 0x1f, R8 ;  /* 0x0000001fff0f7819 */ /* 0x000fe20000011408 */
[----:B------:R-:W-:Y:S01]  /*1390*/  IMAD.MOV.U32 R200, RZ, RZ, RZ ;  /* 0x000000ffffc87224 */ /* 0x000fe200078e00ff */
[----:B------:R-:W-:Y:S01]  /*13a0*/  LOP3.LUT R133, R133, 0xfffffff8, RZ, 0xc0, !PT ;  /* 0xfffffff885857812 */ /* 0x000fe200078ec0ff */
[----:B------:R-:W-:Y:S01]  /*13b0*/  UIADD3 UR15, UR17, UR15, URZ ;  /* 0x0000000f110f7290 */ /* 0x000fe2000fffe03f */
[----:B------:R-:W-:Y:S01]  /*13c0*/  LEA.HI R134, R15, R8, RZ, 0x3 ;  /* 0x000000080f867211 */ /* 0x000fe200078f18ff */
[----:B------:R-:W-:Y:S01]  /*13d0*/  @P0 IMAD.HI.U32 R14, R201, c[0x0][0x2bc], RZ ;  /* 0x0000af00c90e0a27 */ /* 0x000fe200078e00ff */
[----:B------:R-:W-:-:S03]  /*13e0*/  ISETP.GT.OR P6, PT, R202, 0x3f, P6 ;  /* 0x0000003fca00780c */ /* 0x000fc600037c4670 */
[----:B-123--:R-:W-:Y:S01]  /*13f0*/  IMAD.MOV.U32 R11, RZ, RZ, R201 ;  /* 0x000000ffff0b7224 */ /* 0x00efe200078e00c9 */
[----:B------:R-:W-:Y:S01]  /*1400*/  LOP3.LUT R134, R134, 0xfffffff8, RZ, 0xc0, !PT ;  /* 0xfffffff886867812 */ /* 0x000fe200078ec0ff */
[----:B----45:R-:W-:Y:S01]  /*1410*/  @!P2 IMAD.WIDE R20, R144, 0x2, R16 ;  /* 0x000000029014a825 */ /* 0x030fe200078e0210 */
[----:B------:R-:W-:Y:S01]  /*1420*/  @P0 SHF.R.U32.HI R11, RZ, c[0x0][0x2c0], R14 ;  /* 0x0000b000ff0b0a19 */ /* 0x000fe2000001160e */
[----:B------:R-:W-:Y:S02]  /*1430*/  USHF.R.S32.HI UR14, URZ, 0x1f, UR10 ;  /* 0x0000001f3f0e7899 */ /* 0x000fe4000801140a */
[--C-:B------:R-:W-:Y:S01]  /*1440*/  @!P2 IMAD.WIDE R18, R133, 0x2, R16.reuse ;  /* 0x000000028512a825 */ /* 0x100fe200078e0210 */
[----:B------:R-:W-:Y:S01]  /*1450*/  @!PT LDS RZ, [RZ] ;  /* 0x00000000fffff984 */ /* 0x000fe20000000800 */
[----:B------:R1:W-:Y:S01]  /*1460*/  @!P2 LDGSTS.E.BYPASS.LTC128B.128 [R199+0xf100], [R20.64], !P5 ;  /* 0x0f10000014c7afae */ /* 0x0003e2000e901d4c */
[----:B------:R-:W-:Y:S02]  /*1470*/  ULDC.64 UR4, c[0x0][0x1e8] ;  /* 0x00007a0000047ab9 */ /* 0x000fe40000000a00 */
[----:B------:R-:W-:Y:S01]  /*1480*/  @!P2 IMAD.WIDE R16, R134, 0x2, R16 ;  /* 0x000000028610a825 */ /* 0x000fe200078e0210 */
[----:B------:R2:W-:Y:S01]  /*1490*/  @!P2 LDGSTS.E.BYPASS.LTC128B.128 [R199+0x13100], [R18.64], !P4 ;  /* 0x1310000012c7afae */ /* 0x0005e2000e101d4c */
[----:B------:R-:W-:-:S03]  /*14a0*/  @!P6 IADD3 R15, P1, R11, UR16, RZ ;  /* 0x000000100b0fec10 */ /* 0x000fc6000ff3e0ff */
[----:B------:R3:W-:Y:S01]  /*14b0*/  @!P2 LDGSTS.E.BYPASS.LTC128B.128 [R199+0x17100], [R16.64], !P3 ;  /* 0x1710000010c7afae */ /* 0x0007e2000d901d4c */
[----:B------:R-:W-:Y:S02]  /*14c0*/  @!P6 LEA.HI.X.SX32 R12, R11, UR15, 0x1, P1 ;  /* 0x0000000f0b0cec11 */ /* 0x000fe400088f0eff */
[C---:B------:R-:W-:Y:S01]  /*14d0*/  @!P6 LEA R14, P1, R15.reuse, c[0x0][0x2a0], 0x2 ;  /* 0x0000a8000f0eea11 */ /* 0x040fe200078210ff */
[----:B------:R-:W0:Y:S03]  /*14e0*/  LDGDEPBAR ;  /* 0x00000000000079af */ /* 0x000e260000000000 */
[----:B------:R-:W-:Y:S01]  /*14f0*/  @!P6 LEA.HI.X R15, R15, c[0x0][0x2a4], R12, 0x2, P1 ;  /* 0x0000a9000f0fea11 */ /* 0x000fe200008f140c */
[----:B------:R-:W-:Y:S06]  /*1500*/  BAR.SYNC.DEFER_BLOCKING 0x0 ;  /* 0x0000000000007b1d */ /* 0x000fec0000010000 */
[----:B------:R4:W5:Y:S01]  /*1510*/  @!P6 LDG.E R200, [R14.64] ;  /* 0x0000000c0ec8e981 */ /* 0x000962000c1e1900 */
[----:B------:R-:W-:Y:S01]  /*1520*/  IMAD.MOV R12, RZ, RZ, -R11 ;  /* 0x000000ffff0c7224 */ /* 0x000fe200078e0a0b */
[----:B------:R-:W-:Y:S01]  /*1530*/  UIMAD UR18, UR14, UR4, URZ ;  /* 0x000000040e1272a4 */ /* 0x000fe2000f8e023f */
[----:B---3--:R-:W-:Y:S01]  /*1540*/  IMAD.SHL.U32 R16, R7, 0x8, RZ ;  /* 0x0000000807107824 */ /* 0x008fe200078e00ff */
[----:B------:R-:W-:Y:S01]  /*1550*/  UIMAD.WIDE.U32 UR20, UR10, UR4, URZ ;  /* 0x000000040a1472a5 */ /* 0x000fe2000f8e003f */
[----:B------:R-:W-:Y:S01]  /*1560*/  IMAD R201, R12, c[0x0][0x2b8], R201 ;  /* 0x0000ae000cc97a24 */ /* 0x000fe200078e02c9 */
[----:B------:R-:W-:Y:S01]  /*1570*/  UIMAD UR18, UR10, UR5, UR18 ;  /* 0x000000050a1272a4 */ /* 0x000fe2000f8e0212 */
[----:B------:R-:W-:Y:S01]  /*1580*/  LOP3.LUT P2, RZ, R2, 0x2, RZ, 0xc0, !PT ;  /* 0x0000000202ff7812 */ /* 0x000fe2000784c0ff */
[----:B------:R-:W-:Y:S01]  /*1590*/  UIMAD UR9, UR11, -0x40, UR9 ;  /* 0xffffffc00b0978a4 */ /* 0x000fe2000f8e0209 */
[C---:B--2---:R-:W-:Y:S01]  /*15a0*/  IMAD.WIDE.U32 R18, R201.reuse, c[0x0][0x1e0], RZ ;  /* 0x00007800c9127a25 */ /* 0x044fe200078e00ff */
[----:B------:R-:W-:Y:S01]  /*15b0*/  SHF.R.S32.HI R12, RZ, 0x1f, R201 ;  /* 0x0000001fff0c7819 */ /* 0x000fe200000114c9 */
[----:B------:R-:W-:Y:S01]  /*15c0*/  UIADD3 UR18, UR21, UR18, URZ ;  /* 0x0000001215127290 */ /* 0x000fe2000fffe03f */
[----:B------:R-:W-:Y:S01]  /*15d0*/  ISETP.GE.AND P3, PT, R144, c[0x0][0x1d4], PT ;  /* 0x0000750090007a0c */ /* 0x000fe20003f66270 */
[----:B------:R-:W-:Y:S01]  /*15e0*/  IMAD.WIDE.U32 R22, R201, c[0x0][0x208], RZ ;  /* 0x00008200c9167a25 */ /* 0x000fe200078e00ff */
[----:B------:R-:W-:Y:S01]  /*15f0*/  ULDC.64 UR4, c[0x0][0x210] ;  /* 0x0000840000047ab9 */ /* 0x000fe20000000a00 */
[----:B------:R-:W-:Y:S01]  /*1600*/  IADD3 R44, -R7, UR9, RZ ;  /* 0x00000009072c7c10 */ /* 0x000fe2000fffe1ff */
[----:B------:R-:W-:Y:S01]  /*1610*/  UIMAD UR14, UR14, UR4, URZ ;  /* 0x000000040e0e72a4 */ /* 0x000fe2000f8e023f */
[C---:B-1----:R-:W-:Y:S01]  /*1620*/  IMAD R20, R12.reuse, c[0x0][0x1e0], RZ ;  /* 0x000078000c147a24 */ /* 0x042fe200078e02ff */
[----:B------:R-:W-:Y:S01]  /*1630*/  UIMAD.WIDE.U32 UR22, UR10, UR4, URZ ;  /* 0x000000040a1672a5 */ /* 0x000fe2000f8e003f */
[----:B------:R-:W-:Y:S01]  /*1640*/  IMAD R12, R12, c[0x0][0x208], RZ ;  /* 0x000082000c0c7a24 */ /* 0x000fe200078e02ff */
[----:B------:R-:W-:Y:S01]  /*1650*/  UIMAD UR5, UR10, UR5, UR14 ;  /* 0x000000050a0572a4 */ /* 0x000fe2000f8e020e */
[----:B------:R-:W-:Y:S01]  /*1660*/  IMAD R20, R201, c[0x0][0x1e4], R20 ;  /* 0x00007900c9147a24 */ /* 0x000fe200078e0214 */
[----:B------:R-:W-:Y:S01]  /*1670*/  ISETP.GE.AND P5, PT, R44, 0x1, PT ;  /* 0x000000012c00780c */ /* 0x000fe20003fa6270 */
[----:B------:R-:W-:Y:S01]  /*1680*/  IMAD.SHL.U32 R6, R6, 0x40, RZ ;  /* 0x0000004006067824 */ /* 0x000fe200078e00ff */
[----:B------:R-:W-:Y:S01]  /*1690*/  UIADD3 UR5, UR23, UR5, URZ ;  /* 0x0000000517057290 */ /* 0x000fe2000fffe03f */
[----:B------:R-:W-:Y:S01]  /*16a0*/  IMAD.IADD R21, R19, 0x1, R20 ;  /* 0x0000000113157824 */ /* 0x000fe200078e0214 */
[----:B------:R-:W-:Y:S01]  /*16b0*/  ISETP.GT.AND P4, PT, R44, 0x20, PT ;  /* 0x000000202c00780c */ /* 0x000fe20003f84270 */
[----:B------:R-:W-:Y:S01]  /*16c0*/  IMAD.MOV.U32 R20, RZ, RZ, R18 ;  /* 0x000000ffff147224 */ /* 0x000fe200078e0012 */
[----:B------:R-:W-:Y:S01]  /*16d0*/  SHF.R.S32.HI R18, RZ, 0x4, R13 ;  /* 0x00000004ff127819 */ /* 0x000fe2000001140d */
[----:B----4-:R-:W-:Y:S01]  /*16e0*/  IMAD.SHL.U32 R15, R2, 0x40, RZ ;  /* 0x00000040020f7824 */ /* 0x010fe200078e00ff */
[----:B------:R-:W-:Y:S01]  /*16f0*/  LOP3.LUT R6, R6, 0x1c0, RZ, 0xc0, !PT ;  /* 0x000001c006067812 */ /* 0x000fe200078ec0ff */
[----:B------:R-:W-:Y:S01]  /*1700*/  IMAD R19, R201, c[0x0][0x20c], R12 ;  /* 0x00008300c9137a24 */ /* 0x000fe200078e020c */
[----:B------:R-:W-:Y:S01]  /*1710*/  LEA.HI R13, R13, R18, RZ, 0x1 ;  /* 0x000000120d0d7211 */ /* 0x000fe200078f08ff */
[----:B------:R-:W-:Y:S01]  /*1720*/  UISETP.GT.AND UP0, UPT, UR11, UR7, UPT ;  /* 0x000000070b00728c */ /* 0x000fe2000bf04270 */
[----:B------:R-:W-:Y:S01]  /*1730*/  LOP3.LUT R15, R15, 0x1c0, RZ, 0xc0, !PT ;  /* 0x000001c00f0f7812 */ /* 0x000fe200078ec0ff */
[----:B------:R-:W-:Y:S01]  /*1740*/  IMAD.IADD R19, R23, 0x1, R19 ;  /* 0x0000000117137824 */ /* 0x000fe200078e0213 */
[----:B------:R-:W-:-:S02]  /*1750*/  LOP3.LUT R13, R13, 0xfffffffe, RZ, 0xc0, !PT ;  /* 0xfffffffe0d0d7812 */ /* 0x000fc400078ec0ff */
[----:B------:R-:W-:Y:S02]  /*1760*/  LOP3.LUT R16, R15, 0x8, R16, 0xf8, !PT ;  /* 0x000000080f107812 */ /* 0x000fe400078ef810 */
[----:B------:R-:W-:Y:S01]  /*1770*/  SHF.R.U32.HI R15, RZ, 0x3, R15 ;  /* 0x00000003ff0f7819 */ /* 0x000fe2000001160f */
[----:B------:R-:W-:Y:S01]  /*1780*/  IMAD.IADD R13, R18, 0x1, -R13 ;  /* 0x00000001120d7824 */ /* 0x000fe200078e0a0d */
[----:B------:R-:W-:Y:S01]  /*1790*/  SHF.R.S32.HI R145, RZ, 0x1f, R144 ;  /* 0x0000001fff917819 */ /* 0x000fe20000011490 */
[----:B------:R-:W-:Y:S01]  /*17a0*/  IMAD.MOV.U32 R18, RZ, RZ, R22 ;  /* 0x000000ffff127224 */ /* 0x000fe200078e0016 */
[----:B------:R-:W-:Y:S02]  /*17b0*/  LOP3.LUT R16, R16, R15, RZ, 0x3c, !PT ;  /* 0x0000000f10107212 */ /* 0x000fe400078e3cff */
[----:B------:R-:W-:Y:S02]  /*17c0*/  IADD3 R203, R199, 0x100, RZ ;  /* 0x00000100c7cb7810 */ /* 0x000fe40007ffe0ff */
[----:B------:R-:W-:Y:S01]  /*17d0*/  SHF.R.S32.HI R146, RZ, 0x1f, R133 ;  /* 0x0000001fff927819 */ /* 0x000fe20000011485 */
[----:B------:R-:W-:Y:S01]  /*17e0*/  IMAD R197, R13, 0x200, R16 ;  /* 0x000002000dc57824 */ /* 0x000fe200078e0210 */
[----:B------:R-:W-:-:S03]  /*17f0*/  SHF.R.S32.HI R135, RZ, 0x1f, R134 ;  /* 0x0000001fff877819 */ /* 0x000fc60000011486 */
[----:B------:R-:W-:-:S05]  /*1800*/  IMAD.SHL.U32 R197, R197, 0x2, RZ ;  /* 0x00000002c5c57824 */ /* 0x000fca00078e00ff */
[----:B------:R-:W-:Y:S02]  /*1810*/  IADD3 R196, R197, 0x6120, RZ ;  /* 0x00006120c5c47810 */ /* 0x000fe40007ffe0ff */
[----:B-----5:R-:W-:Y:S01]  /*1820*/  SHF.R.S32.HI R14, RZ, 0x1f, R200 ;  /* 0x0000001fff0e7819 */ /* 0x020fe200000114c8 */
[----:B------:R-:W-:-:S04]  /*1830*/  IMAD.WIDE.U32 R20, R200, c[0x0][0x1f0], R20 ;  /* 0x00007c00c8147a25 */ /* 0x000fc800078e0014 */
[C---:B------:R-:W-:Y:S02]  /*1840*/  IMAD R11, R14.reuse, c[0x0][0x1f0], RZ ;  /* 0x00007c000e0b7a24 */ /* 0x040fe400078e02ff */
[----:B------:R-:W-:Y:S02]  /*1850*/  IMAD R15, R14, c[0x0][0x218], RZ ;  /* 0x000086000e0f7a24 */ /* 0x000fe400078e02ff */
[----:B------:R-:W-:Y:S01]  /*1860*/  IMAD R12, R200, c[0x0][0x1f4], R11 ;  /* 0x00007d00c80c7a24 */ /* 0x000fe200078e020b */
[----:B------:R-:W-:-:S04]  /*1870*/  IADD3 R11, P1, R20, UR20, RZ ;  /* 0x00000014140b7c10 */ /* 0x000fc8000ff3e0ff */
[----:B------:R-:W-:Y:S02]  /*1880*/  IADD3.X R20, R21, UR18, R12, P1, !PT ;  /* 0x0000001215147c10 */ /* 0x000fe40008ffe40c */
[----:B------:R-:W-:-:S04]  /*1890*/  LEA R12, P1, R11, c[0x0][0x1c8], 0x1 ;  /* 0x000072000b0c7a11 */ /* 0x000fc800078208ff */
[----:B------:R-:W-:Y:S01]  /*18a0*/  LEA.HI.X R11, R11, c[0x0][0x1cc], R20, 0x1, P1 ;  /* 0x000073000b0b7a11 */ /* 0x000fe200008f0c14 */
[----:B------:R-:W-:Y:S01]  /*18b0*/  SHFL.IDX PT, R16, R12, RZ, 0x181f ;  /* 0x00181fff0c107589 */ /* 0x000fe200000e0000 */
[----:B------:R-:W-:-:S03]  /*18c0*/  IMAD.WIDE.U32 R20, R200, c[0x0][0x218], R18 ;  /* 0x00008600c8147a25 */ /* 0x000fc600078e0012 */
[----:B------:R-:W1:Y:S01]  /*18d0*/  SHFL.IDX PT, R17, R11, RZ, 0x181f ;  /* 0x00181fff0b117589 */ /* 0x000e6200000e0000 */
[----:B------:R-:W-:Y:S02]  /*18e0*/  IMAD R18, R200, c[0x0][0x21c], R15 ;  /* 0x00008700c8127a24 */ /* 0x000fe400078e020f */
[----:B------:R-:W-:Y:S01]  /*18f0*/  IMAD.SHL.U32 R19, R13, 0x8, RZ ;  /* 0x000000080d137824 */ /* 0x000fe200078e00ff */
[----:B------:R-:W-:Y:S01]  /*1900*/  SHFL.IDX PT, R14, R12, 0x1, 0x181f ;  /* 0x00381f000c0e7f89 */ /* 0x000fe200000e0000 */
[----:B------:R-:W-:Y:S02]  /*1910*/  IADD3 R13, P1, R20, UR22, RZ ;  /* 0x00000016140d7c10 */ /* 0x000fe4000ff3e0ff */
[----:B------:R-:W-:Y:S01]  /*1920*/  IADD3 R20, R197, 0x6100, RZ ;  /* 0x00006100c5147810 */ /* 0x000fe20007ffe0ff */
[----:B------:R-:W2:Y:S01]  /*1930*/  SHFL.IDX PT, R15, R11, 0x1, 0x181f ;  /* 0x00381f000b0f7f89 */ /* 0x000ea200000e0000 */
[----:B------:R-:W-:Y:S02]  /*1940*/  IADD3.X R18, R21, UR5, R18, P1, !PT ;  /* 0x0000000515127c10 */ /* 0x000fe40008ffe412 */
[----:B------:R-:W-:-:S02]  /*1950*/  LEA R7, P1, R13, c[0x0][0x1f8], 0x1 ;  /* 0x00007e000d077a11 */ /* 0x000fc400078208ff */
[----:B------:R-:W-:Y:S02]  /*1960*/  @P2 IADD3 R196, R20, -0x20, RZ ;  /* 0xffffffe014c42810 */ /* 0x000fe40007ffe0ff */
[----:B------:R-:W-:Y:S01]  /*1970*/  LEA.HI.X R18, R13, c[0x0][0x1fc], R18, 0x1, P1 ;  /* 0x00007f000d127a11 */ /* 0x000fe200008f0c12 */
[----:B------:R-:W-:Y:S01]  /*1980*/  SHFL.IDX PT, R48, R7, RZ, 0x181f ;  /* 0x00181fff07307589 */ /* 0x000fe200000e0000 */
[----:B------:R-:W-:Y:S02]  /*1990*/  ISETP.GE.AND P2, PT, R9, c[0x0][0x1d4], PT ;  /* 0x0000750009007a0c */ /* 0x000fe40003f46270 */
[----:B------:R-:W-:Y:S01]  /*19a0*/  ISETP.GE.AND P1, PT, R8, c[0x0][0x1d4], PT ;  /* 0x0000750008007a0c */ /* 0x000fe20003f26270 */
[----:B------:R3:W4:Y:S01]  /*19b0*/  SHFL.IDX PT, R72, R7, 0x1, 0x181f ;  /* 0x00381f0007487f89 */ /* 0x00072200000e0000 */
[----:B------:R-:W-:Y:S02]  /*19c0*/  LOP3.LUT R19, R6, 0x8, R19, 0xf8, !PT ;  /* 0x0000000806137812 */ /* 0x000fe400078ef813 */
[----:B------:R-:W-:Y:S01]  /*19d0*/  SHF.R.U32.HI R6, RZ, 0x3, R6 ;  /* 0x00000003ff067819 */ /* 0x000fe20000011606 */
[----:B-1----:R-:W-:Y:S01]  /*19e0*/  @P5 IMAD.WIDE R22, R144, 0x2, R16 ;  /* 0x0000000290165825 */ /* 0x002fe200078e0210 */
[----:B------:R-:W1:Y:S01]  /*19f0*/  SHFL.IDX PT, R13, R18, RZ, 0x181f ;  /* 0x00181fff120d7589 */ /* 0x000e6200000e0000 */
[----:B------:R-:W-:-:S02]  /*1a00*/  IADD3 R187, R196, 0x800, RZ ;  /* 0x00000800c4bb7810 */ /* 0x000fc40007ffe0ff */
[--C-:B------:R-:W-:Y:S01]  /*1a10*/  @P5 IMAD.WIDE R20, R133, 0x2, R16.reuse ;  /* 0x0000000285145825 */ /* 0x100fe200078e0210 */
[----:B------:R5:W-:Y:S01]  /*1a20*/  @P5 LDGSTS.E.BYPASS.LTC128B.128 [R199+0x6100], [R22.64], !P3 ;  /* 0x0610000016c75fae */ /* 0x000be2000d901d4c */
[----:B------:R-:W-:Y:S02]  /*1a30*/  LOP3.LUT R6, R19, R6, RZ, 0x3c, !PT ;  /* 0x0000000613067212 */ /* 0x000fe400078e3cff */
[----:B------:R-:W-:Y:S01]  /*1a40*/  @P5 IMAD.WIDE R16, R134, 0x2, R16 ;  /* 0x0000000286105825 */ /* 0x000fe200078e0210 */
[----:B------:R5:W-:Y:S01]  /*1a50*/  @P5 LDGSTS.E.BYPASS.LTC128B.128 [R199+0x8100], [R20.64], !P2 ;  /* 0x0810000014c75fae */ /* 0x000be2000d101d4c */
[----:B------:R-:W-:Y:S02]  /*1a60*/  IADD3 R186, R196, 0x1000, RZ ;  /* 0x00001000c4ba7810 */ /* 0x000fe40007ffe0ff */
[----:B--2---:R-:W-:Y:S01]  /*1a70*/  @P4 IMAD.WIDE R24, R144, 0x2, R14 ;  /* 0x0000000290184825 */ /* 0x004fe200078e020e */
[----:B------:R2:W-:Y:S01]  /*1a80*/  @P5 LDGSTS.E.BYPASS.LTC128B.128 [R199+0xa100], [R16.64], !P1 ;  /* 0x0a10000010c75fae */ /* 0x0005e2000c901d4c */
[----:B------:R-:W-:-:S02]  /*1a90*/  IADD3 R185, R196, 0x1800, RZ ;  /* 0x00001800c4b97810 */ /* 0x000fc40007ffe0ff */
[--C-:B------:R-:W-:Y:S01]  /*1aa0*/  @P4 IMAD.WIDE R26, R133, 0x2, R14.reuse ;  /* 0x00000002851a4825 */ /* 0x100fe200078e020e */
[----:B------:R1:W-:Y:S01]  /*1ab0*/  @P4 LDGSTS.E.BYPASS.LTC128B.128 [R199+0x7100], [R24.64], !P3 ;  /* 0x0710000018c74fae */ /* 0x0003e2000d901d4c */
[----:B------:R-:W-:Y:S02]  /*1ac0*/  IADD3 R183, R196, 0x2000, RZ ;  /* 0x00002000c4b77810 */ /* 0x000fe40007ffe0ff */
[----:B------:R-:W-:Y:S01]  /*1ad0*/  @P4 IMAD.WIDE R14, R134, 0x2, R14 ;  /* 0x00000002860e4825 */ /* 0x000fe200078e020e */
[----:B------:R5:W-:Y:S01]  /*1ae0*/  @P4 LDGSTS.E.BYPASS.LTC128B.128 [R199+0x9100], [R26.64], !P2 ;  /* 0x091000001ac74fae */ /* 0x000be2000d101d4c */
[----:B------:R-:W-:Y:S02]  /*1af0*/  IADD3 R182, R196, 0x2800, RZ ;  /* 0x00002800c4b67810 */ /* 0x000fe40007ffe0ff */
[----:B---3--:R-:W-:Y:S01]  /*1b00*/  IMAD.SHL.U32 R7, R4, 0x40, RZ ;  /* 0x0000004004077824 */ /* 0x008fe200078e00ff */
[----:B------:R3:W-:Y:S01]  /*1b10*/  @P4 LDGSTS.E.BYPASS.LTC128B.128 [R199+0xb100], [R14.64], !P1 ;  /* 0x0b1000000ec74fae */ /* 0x0007e2000c901d4c */
[----:B------:R-:W-:Y:S01]  /*1b20*/  LEA.HI R4, R10, R3, RZ, 0x5 ;  /* 0x000000030a047211 */ /* 0x000fe200078f28ff */
[----:B------:R-:W-:Y:S01]  /*1b30*/  IMAD.WIDE R10, R144, 0x2, RZ ;  /* 0x00000002900a7825 */ /* 0x000fe200078e02ff */
[----:B------:R-:W-:Y:S01]  /*1b40*/  IADD3 R181, R196, 0x3000, RZ ;  /* 0x00003000c4b57810 */ /* 0x000fe20007ffe0ff */
[----:B------:R-:W0:Y:S01]  /*1b50*/  LDGDEPBAR ;  /* 0x00000000000079af */ /* 0x000e220000000000 */
[----:B------:R-:W-:Y:S01]  /*1b60*/  LOP3.LUT R7, R7, 0xfffffe00, RZ, 0xc0, !PT ;  /* 0xfffffe0007077812 */ /* 0x000fe200078ec0ff */
[----:B------:R-:W-:Y:S01]  /*1b70*/  IMAD.SHL.U32 R198, R4, 0x20, RZ ;  /* 0x0000002004c67824 */ /* 0x000fe200078e00ff */
[----:B----4-:R-:W-:Y:S01]  /*1b80*/  IADD3 R46, P5, R10, R72, RZ ;  /* 0x000000480a2e7210 */ /* 0x010fe20007fbe0ff */
[----:B------:R4:W3:Y:S01]  /*1b90*/  SHFL.IDX PT, R12, R18, 0x1, 0x181f ;  /* 0x00381f00120c7f89 */ /* 0x0008e200000e0000 */
[----:B------:R-:W-:-:S02]  /*1ba0*/  IADD3 R180, R196, 0x3800, RZ ;  /* 0x00003800c4b47810 */ /* 0x000fc40007ffe0ff */
[----:B------:R-:W-:Y:S02]  /*1bb0*/  LOP3.LUT R198, R198, 0x7ffffc00, RZ, 0xc0, !PT ;  /* 0x7ffffc00c6c67812 */ /* 0x000fe400078ec0ff */
[----:B------:R-:W-:Y:S02]  /*1bc0*/  IADD3 R179, R196, 0x4000, RZ ;  /* 0x00004000c4b37810 */ /* 0x000fe40007ffe0ff */
[----:B--2---:R-:W-:Y:S02]  /*1bd0*/  IADD3 R16, P4, R48, R10, RZ ;  /* 0x0000000a30107210 */ /* 0x004fe40007f9e0ff */
[----:B------:R-:W-:Y:S02]  /*1be0*/  IADD3 R198, R6, R7, R198 ;  /* 0x0000000706c67210 */ /* 0x000fe40007ffe0c6 */
[C---:B------:R-:W-:Y:S01]  /*1bf0*/  IADD3 R178, R196.reuse, 0x4800, RZ ;  /* 0x00004800c4b27810 */ /* 0x040fe20007ffe0ff */
[----:B-1----:R-:W-:Y:S01]  /*1c00*/  IMAD.X R17, R13, 0x1, R11, P4 ;  /* 0x000000010d117824 */ /* 0x002fe200020e060b */
[----:B------:R-:W-:Y:S01]  /*1c10*/  IADD3 R177, R196, 0x5000, RZ ;  /* 0x00005000c4b17810 */ /* 0x000fe20007ffe0ff */
[----:B------:R-:W-:Y:S01]  /*1c20*/  IMAD.SHL.U32 R198, R198, 0x2, RZ ;  /* 0x00000002c6c67824 */ /* 0x000fe200078e00ff */
[----:B------:R-:W-:-:S03]  /*1c30*/  IADD3 R176, R196, 0x5800, RZ ;  /* 0x00005800c4b07810 */ /* 0x000fc60007ffe0ff */
[----:B------:R-:W-:Y:S01]  /*1c40*/  IMAD R194, R0, 0x2, R198 ;  /* 0x0000000200c27824 */ /* 0x000fe200078e02c6 */
[----:B------:R-:W-:-:S04]  /*1c50*/  DEPBAR.LE SB0, 0x1 ;  /* 0x000080400000791a */ /* 0x000fc80000000000 */
[----:B----4-:R-:W-:Y:S01]  /*1c60*/  IMAD.WIDE R18, R133, 0x2, RZ ;  /* 0x0000000285127825 */ /* 0x010fe200078e02ff */
[----:B------:R-:W-:-:S04]  /*1c70*/  DEPBAR.LE SB0, 0x0 ;  /* 0x000080000000791a */ /* 0x000fc80000000000 */
[----:B---3--:R-:W-:Y:S01]  /*1c80*/  IMAD.WIDE R14, R134, 0x2, RZ ;  /* 0x00000002860e7825 */ /* 0x008fe200078e02ff */
[----:B------:R-:W-:Y:S01]  /*1c90*/  BAR.SYNC.DEFER_BLOCKING 0x0 ;  /* 0x0000000000007b1d */ /* 0x000fe20000010000 */
[----:B------:R-:W-:Y:S02]  /*1ca0*/  IADD3 R74, P4, R18, R72, RZ ;  /* 0x00000048124a7210 */ /* 0x000fe40007f9e0ff */
[C---:B------:R-:W-:Y:S01]  /*1cb0*/  IADD3 R10, P6, R48.reuse, R18, RZ ;  /* 0x00000012300a7210 */ /* 0x040fe20007fde0ff */
[--C-:B------:R-:W-:Y:S01]  /*1cc0*/  IMAD.X R47, R11, 0x1, R12.reuse, P5 ;  /* 0x000000010b2f7824 */ /* 0x100fe200028e060c */
[----:B------:R-:W-:Y:S01]  /*1cd0*/  IADD3 R48, P5, R48, R14, RZ ;  /* 0x0000000e30307210 */ /* 0x000fe20007fbe0ff */
[--C-:B------:R-:W-:Y:S01]  /*1ce0*/  IMAD.X R75, R19, 0x1, R12.reuse, P4 ;  /* 0x00000001134b7824 */ /* 0x100fe200020e060c */
[----:B------:R-:W-:Y:S01]  /*1cf0*/  IADD3 R72, P4, R14, R72, RZ ;  /* 0x000000480e487210 */ /* 0x000fe20007f9e0ff */
[----:B------:R-:W-:Y:S01]  /*1d00*/  IMAD.X R11, R13, 0x1, R19, P6 ;  /* 0x000000010d0b7824 */ /* 0x000fe200030e0613 */
[----:B------:R-:W-:Y:S01]  /*1d10*/  ISETP.GE.AND P6, PT, R9, c[0x0][0x1d4], PT ;  /* 0x0000750009007a0c */ /* 0x000fe20003fc6270 */
[----:B------:R-:W-:Y:S01]  /*1d20*/  IMAD.X R49, R13, 0x1, R15, P5 ;  /* 0x000000010d317824 */ /* 0x000fe200028e060f */
[----:B------:R-:W-:Y:S01]  /*1d30*/  ISETP.GE.AND P5, PT, R144, c[0x0][0x1d4], PT ;  /* 0x0000750090007a0c */ /* 0x000fe20003fa6270 */
[----:B------:R-:W-:-:S02]  /*1d40*/  IMAD.X R73, R15, 0x1, R12, P4 ;  /* 0x000000010f497824 */ /* 0x000fc400020e060c */
[C---:B------:R-:W-:Y:S01]  /*1d50*/  IMAD R193, R5.reuse, 0x2, R198 ;  /* 0x0000000205c17824 */ /* 0x040fe200078e02c6 */
[----:B------:R-:W-:Y:S01]  /*1d60*/  ISETP.LT.OR P4, PT, R44, 0x1, P5 ;  /* 0x000000012c00780c */ /* 0x000fe20002f81670 */
[----:B------:R-:W-:Y:S01]  /*1d70*/  IMAD R191, R5, 0x2, R194 ;  /* 0x0000000205bf7824 */ /* 0x000fe200078e02c2 */
[----:B------:R-:W-:Y:S01]  /*1d80*/  ISETP.GE.AND P5, PT, R8, c[0x0][0x1d4], PT ;  /* 0x0000750008007a0c */ /* 0x000fe20003fa6270 */
[----:B------:R-:W-:Y:S04]  /*1d90*/  LDSM.16.M88.4 R76, [R198+0xc100] ;  /* 0x00c10000c64c783b */ /* 0x000fe80000000200 */
[----:B------:R-:W1:Y:S04]  /*1da0*/  LDSM.16.M88.4 R28, [R197+0x6100] ;  /* 0x00610000c51c783b */ /* 0x000e680000000200 */
[----:B------:R-:W-:Y:S04]  /*1db0*/  LDSM.16.M88.4 R56, [R194+0xc100] ;  /* 0x00c10000c238783b */ /* 0x000fe80000000200 */
[----:B-----5:R-:W2:Y:S04]  /*1dc0*/  LDSM.16.M88.4 R20, [R197+0x6900] ;  /* 0x00690000c514783b */ /* 0x020ea80000000200 */
[----:B------:R-:W3:Y:S04]  /*1dd0*/  LDSM.16.M88.4 R12, [R197+0x7100] ;  /* 0x00710000c50c783b */ /* 0x000ee80000000200 */
[----:B------:R-:W4:Y:S04]  /*1de0*/  LDSM.16.M88.4 R40, [R197+0x7900] ;  /* 0x00790000c528783b */ /* 0x000f280000000200 */
[----:B------:R-:W5:Y:S04]  /*1df0*/  LDSM.16.M88.4 R36, [R196] ;  /* 0x00000000c424783b */ /* 0x000f680000000200 */
[----:B------:R-:W3:Y:S04]  /*1e00*/  LDSM.16.M88.4 R68, [R196+0x800] ;  /* 0x00080000c444783b */ /* 0x000ee80000000200 */
[----:B------:R-:W4:Y:S04]  /*1e10*/  LDSM.16.M88.4 R64, [R196+0x1000] ;  /* 0x00100000c440783b */ /* 0x000f280000000200 */
[----:B------:R-:W4:Y:S04]  /*1e20*/  LDSM.16.M88.4 R60, [R196+0x1800] ;  /* 0x00180000c43c783b */ /* 0x000f280000000200 */
[----:B------:R-:W-:Y:S01]  /*1e30*/  @!PT LDS RZ, [RZ] ;  /* 0x00000000fffff984 */ /* 0x000fe20000000800 */
[----:B------:R-:W-:Y:S01]  /*1e40*/  @!PT LDS RZ, [RZ] ;  /* 0x00000000fffff984 */ /* 0x000fe20000000800 */
[----:B------:R-:W-:Y:S01]  /*1e50*/  @!PT LDS RZ, [RZ] ;  /* 0x00000000fffff984 */ /* 0x000fe20000000800 */
[----:B------:R3:W-:Y:S01]  /*1e60*/  LDGSTS.E.BYPASS.LTC128B.128 [R199+0x100], [R16.64], !P4 ;  /* 0x0010000010c77fae */ /* 0x0007e2000e101d4c */
[----:B------:R-:W-:-:S02]  /*1e70*/  ISETP.LT.OR P4, PT, R44, 0x1, P6 ;  /* 0x000000012c00780c */ /* 0x000fc40003781670 */
[C---:B------:R-:W-:Y:S01]  /*1e80*/  ISETP.LT.OR P6, PT, R44.reuse, 0x21, P6 ;  /* 0x000000212c00780c */ /* 0x040fe200037c1670 */
[C---:B-1----:R-:W-:Y:S08]  /*1e90*/  HMMA.16816.F32.BF16 R32, R76.reuse, R28, RZ ;  /* 0x0000001c4c20723c */ /* 0x042ff000000418ff */
[----:B------:R-:W-:Y:S02]  /*1ea0*/  HMMA.16816.F32.BF16 R28, R76, R30, RZ ;  /* 0x0000001e4c1c723c */ /* 0x000fe400000418ff */
[----:B------:R4:W-:Y:S01]  /*1eb0*/  LDGSTS.E.BYPASS.LTC128B.128 [R199+0x2100], [R10.64], !P4 ;  /* 0x021000000ac77fae */ /* 0x0009e2000e101d4c */
[----:B------:R-:W-:-:S02]  /*1ec0*/  ISETP.LT.OR P4, PT, R44, 0x1, P5 ;  /* 0x000000012c00780c */ /* 0x000fc40002f81670 */
[----:B------:R-:W-:-:S03]  /*1ed0*/  ISETP.LT.OR P5, PT, R44, 0x21, P5 ;  /* 0x000000212c00780c */ /* 0x000fc60002fa1670 */
[C---:B--2---:R-:W-:Y:S08]  /*1ee0*/  HMMA.16816.F32.BF16 R24, R76.reuse, R20, RZ ;  /* 0x000000144c18723c */ /* 0x044ff000000418ff */
[----:B------:R1:W-:Y:S01]  /*1ef0*/  LDGSTS.E.BYPASS.LTC128B.128 [R199+0x4100], [R48.64], !P4 ;  /* 0x0410000030c77fae */ /* 0x0003e2000e101d4c */
[----:B------:R-:W-:Y:S01]  /*1f00*/  ISETP.GE.AND P4, PT, R144, c[0x0][0x1d4], PT ;  /* 0x0000750090007a0c */ /* 0x000fe20003f86270 */
[----:B---3--:R-:W-:Y:S03]  /*1f10*/  HMMA.16816.F32.BF16 R16, R76, R12, RZ ;  /* 0x0000000c4c10723c */ /* 0x008fe600000418ff */
[----:B------:R-:W-:-:S05]  /*1f20*/  ISETP.LT.OR P4, PT, R44, 0x21, P4 ;  /* 0x000000212c00780c */ /* 0x000fca0002781670 */
[C---:B------:R-:W-:Y:S08]  /*1f30*/  HMMA.16816.F32.BF16 R20, R76.reuse, R22, RZ ;  /* 0x000000164c14723c */ /* 0x040ff000000418ff */
[----:B------:R2:W-:Y:S01]  /*1f40*/  LDGSTS.E.BYPASS.LTC128B.128 [R199+0x1100], [R46.64], !P4 ;  /* 0x011000002ec77fae */ /* 0x0005e2000e101d4c */
[----:B------:R-:W-:Y:S01]  /*1f50*/  LOP3.LUT P4, RZ, R2, 0x4, RZ, 0xc0, !PT ;  /* 0x0000000402ff7812 */ /* 0x000fe2000788c0ff */
[----:B------:R-:W-:Y:S01]  /*1f60*/  IMAD.MOV.U32 R2, RZ, RZ, 0x40 ;  /* 0x00000040ff027424 */ /* 0x000fe200078e00ff */
[----:B------:R-:W-:Y:S01]  /*1f70*/  HMMA.16816.F32.BF16 R12, R76, R14, RZ ;  /* 0x0000000e4c0c723c */ /* 0x000fe200000418ff */
[----:B------:R3:W-:Y:S01]  /*1f80*/  LDGSTS.E.BYPASS.LTC128B.128 [R199+0x3100], [R74.64], !P6 ;  /* 0x031000004ac77fae */ /* 0x0007e2000f101d4c */
[----:B------:R-:W-:-:S02]  /*1f90*/  ISETP.GT.AND P6, PT, R202, 0x3f, PT ;  /* 0x0000003fca00780c */ /* 0x000fc40003fc4270 */
[----:B------:R-:W-:Y:S01]  /*1fa0*/  SEL R2, R2, 0xffffffc0, !P4 ;  /* 0xffffffc002027807 */ /* 0x000fe20006000000 */
[----:B------:R3:W-:Y:S01]  /*1fb0*/  LDGSTS.E.BYPASS.LTC128B.128 [R199+0x5100], [R72.64], !P5 ;  /* 0x0510000048c77fae */ /* 0x0007e2000e901d4c */
[----:B------:R-:W-:Y:S02]  /*1fc0*/  PLOP3.LUT P4, PT, PT, PT, UP0, 0x80, 0x0 ;  /* 0x000000000000781c */ /* 0x000fe40003f8f008 */
[C---:B----4-:R-:W-:Y:S01]  /*1fd0*/  HMMA.16816.F32.BF16 R8, R76.reuse, R40, RZ ;  /* 0x000000284c08723c */ /* 0x050fe200000418ff */
[----:B------:R-:W-:Y:S01]  /*1fe0*/  IMAD.IADD R192, R197, 0x1, R2 ;  /* 0x00000001c5c07824 */ /* 0x000fe200078e0202 */
[----:B------:R-:W-:Y:S01]  /*1ff0*/  LDSM.16.M88.4 R52, [R193+0xc100] ;  /* 0x00c10000c134783b */ /* 0x000fe20000000200 */
[----:B------:R-:W-:Y:S01]  /*2000*/  IMAD.IADD R184, R2, 0x1, R196 ;  /* 0x0000000102b87824 */ /* 0x000fe200078e02c4 */
[----:B------:R-:W-:Y:S02]  /*2010*/  LOP3.LUT R2, R6, R7, RZ, 0xfc, !PT ;  /* 0x0000000706027212 */ /* 0x000fe400078efcff */
[----:B-1----:R-:W1:Y:S02]  /*2020*/  LDSM.16.M88.4 R48, [R192+0x6100] ;  /* 0x00610000c030783b */ /* 0x002e640000000200 */
[----:B------:R-:W-:Y:S02]  /*2030*/  HMMA.16816.F32.BF16 R76, R76, R42, RZ ;  /* 0x0000002a4c4c723c */ /* 0x000fe400000418ff */
[----:B------:R-:W-:Y:S04]  /*2040*/  LDSM.16.M88.4 R40, [R192+0x7100] ;  /* 0x00710000c028783b */ /* 0x000fe80000000200 */
[----:B------:R-:W0:Y:S02]  /*2050*/  LDGDEPBAR ;  /* 0x00000000000079af */ /* 0x000e240000000000 */
[C---:B-----5:R-:W-:Y:S02]  /*2060*/  HMMA.16816.F32.BF16 R32, R56.reuse, R36, R32 ;  /* 0x000000243820723c */ /* 0x060fe40000041820 */
[----:B--2---:R-:W2:Y:S06]  /*2070*/  LDSM.16.M88.4 R44, [R192+0x6900] ;  /* 0x00690000c02c783b */ /* 0x004eac0000000200 */
[C---:B------:R-:W-:Y:S01]  /*2080*/  HMMA.16816.F32.BF16 R28, R56.reuse, R38, R28 ;  /* 0x00000026381c723c */ /* 0x040fe2000004181c */
[----:B------:R-:W4:Y:S04]  /*2090*/  LDSM.16.M88.4 R36, [R192+0x7900] ;  /* 0x00790000c024783b */ /* 0x000f280000000200 */
[----:B---3--:R-:W-:Y:S03]  /*20a0*/  LDSM.16.M88.4 R72, [R191+0xc100] ;  /* 0x00c10000bf48783b */ /* 0x008fe60000000200 */
[C---:B------:R-:W-:Y:S08]  /*20b0*/  HMMA.16816.F32.BF16 R24, R56.reuse, R68, R24 ;  /* 0x000000443818723c */ /* 0x040ff00000041818 */
[C---:B------:R-:W-:Y:S01]  /*20c0*/  HMMA.16816.F32.BF16 R20, R56.reuse, R70, R20 ;  /* 0x000000463814723c */ /* 0x040fe20000041814 */
[----:B------:R-:W3:Y:S07]  /*20d0*/  LDSM.16.M88.4 R68, [R184] ;  /* 0x00000000b844783b */ /* 0x000eee0000000200 */
[C---:B------:R-:W-:Y:S08]  /*20e0*/  HMMA.16816.F32.BF16 R16, R56.reuse, R64, R16 ;  /* 0x000000403810723c */ /* 0x040ff00000041810 */
[C---:B------:R-:W-:Y:S01]  /*20f0*/  HMMA.16816.F32.BF16 R12, R56.reuse, R66, R12 ;  /* 0x00000042380c723c */ /* 0x040fe2000004180c */
[----:B------:R-:W5:Y:S07]  /*2100*/  LDSM.16.M88.4 R64, [R184+0x800] ;  /* 0x00080000b840783b */ /* 0x000f6e0000000200 */
[C---:B------:R-:W-:Y:S08]  /*2110*/  HMMA.16816.F32.BF16 R8, R56.reuse, R60, R8 ;  /* 0x0000003c3808723c */ /* 0x040ff00000041808 */
[----:B------:R-:W-:Y:S01]  /*2120*/  HMMA.16816.F32.BF16 R76, R56, R62, R76 ;  /* 0x0000003e384c723c */ /* 0x000fe2000004184c */
[----:B------:R-:W3:Y:S04]  /*2130*/  LDSM.16.M88.4 R60, [R184+0x1000] ;  /* 0x00100000b83c783b */ /* 0x000ee80000000200 */
[----:B------:R-:W3:Y:S03]  /*2140*/  LDSM.16.M88.4 R56, [R184+0x1800] ;  /* 0x00180000b838783b */ /* 0x000ee60000000200 */
[C---:B-1----:R-:W-:Y:S08]  /*2150*/  HMMA.16816.F32.BF16 R32, R52.reuse, R48, R32 ;  /* 0x000000303420723c */ /* 0x042ff00000041820 */
[C---:B------:R-:W-:Y:S01]  /*2160*/  HMMA.16816.F32.BF16 R28, R52.reuse, R50, R28 ;  /* 0x00000032341c723c */ /* 0x040fe2000004181c */
[----:B------:R-:W-:Y:S07]  /*2170*/  LDSM.16.M88.4 R48, [R197+0x8100] ;  /* 0x00810000c530783b */ /* 0x000fee0000000200 */
[C---:B--2---:R-:W-:Y:S08]  /*2180*/  HMMA.16816.F32.BF16 R24, R52.reuse, R44, R24 ;  /* 0x0000002c3418723c */ /* 0x044ff00000041818 */
[C---:B------:R-:W-:Y:S01]  /*2190*/  HMMA.16816.F32.BF16 R20, R52.reuse, R46, R20 ;  /* 0x0000002e3414723c */ /* 0x040fe20000041814 */
[----:B------:R-:W-:Y:S07]  /*21a0*/  LDSM.16.M88.4 R44, [R197+0x8900] ;  /* 0x00890000c52c783b */ /* 0x000fee0000000200 */
[C---:B------:R-:W-:Y:S08]  /*21b0*/  HMMA.16816.F32.BF16 R16, R52.reuse, R40, R16 ;  /* 0x000000283410723c */ /* 0x040ff00000041810 */
[C---:B------:R-:W-:Y:S01]  /*21c0*/  HMMA.16816.F32.BF16 R12, R52.reuse, R42, R12 ;  /* 0x0000002a340c723c */ /* 0x040fe2000004180c */
[----:B------:R-:W-:Y:S07]  /*21d0*/  LDSM.16.M88.4 R40, [R197+0x9100] ;  /* 0x00910000c528783b */ /* 0x000fee0000000200 */
[C---:B----4-:R-:W-:Y:S08]  /*21e0*/  HMMA.16816.F32.BF16 R8, R52.reuse, R36, R8 ;  /* 0x000000243408723c */ /* 0x050ff00000041808 */
[----:B------:R-:W-:Y:S01]  /*21f0*/  HMMA.16816.F32.BF16 R76, R52, R38, R76 ;  /* 0x00000026344c723c */ /* 0x000fe2000004184c */
[----:B------:R-:W1:Y:S04]  /*2200*/  LDSM.16.M88.4 R52, [R198+0x10100] ;  /* 0x01010000c634783b */ /* 0x000e680000000200 */
[----:B------:R-:W2:Y:S03]  /*2210*/  LDSM.16.M88.4 R36, [R197+0x9900] ;  /* 0x00990000c524783b */ /* 0x000ea60000000200 */
[C---:B---3--:R-:W-:Y:S08]  /*2220*/  HMMA.16816.F32.BF16 R32, R72.reuse, R68, R32 ;  /* 0x000000444820723c */ /* 0x048ff00000041820 */
[C---:B------:R-:W-:Y:S01]  /*2230*/  HMMA.16816.F32.BF16 R28, R72.reuse, R70, R28 ;  /* 0x00000046481c723c */ /* 0x040fe2000004181c */
[----:B------:R-:W-:Y:S07]  /*2240*/  LDSM.16.M88.4 R68, [R196+0x2000] ;  /* 0x00200000c444783b */ /* 0x000fee0000000200 */
[C---:B-----5:R-:W-:Y:S08]  /*2250*/  HMMA.16816.F32.BF16 R24, R72.reuse, R64, R24 ;  /* 0x000000404818723c */ /* 0x060ff00000041818 */
[C---:B------:R-:W-:Y:S01]  /*2260*/  HMMA.16816.F32.BF16 R20, R72.reuse, R66, R20 ;  /* 0x000000424814723c */ /* 0x040fe20000041814 */
[----:B------:R-:W-:Y:S07]  /*2270*/  LDSM.16.M88.4 R64, [R196+0x2800] ;  /* 0x00280000c440783b */ /* 0x000fee0000000200 */
[C---:B------:R-:W-:Y:S08]  /*2280*/  HMMA.16816.F32.BF16 R16, R72.reuse, R60, R16 ;  /* 0x0000003c4810723c */ /* 0x040ff00000041810 */
[C---:B------:R-:W-:Y:S01]  /*2290*/  HMMA.16816.F32.BF16 R12, R72.reuse, R62, R12 ;  /* 0x0000003e480c723c */ /* 0x040fe2000004180c */
[----:B------:R-:W-:Y:S07]  /*22a0*/  LDSM.16.M88.4 R60, [R196+0x3000] ;  /* 0x00300000c43c783b */ /* 0x000fee0000000200 */
[C---:B------:R-:W-:Y:S08]  /*22b0*/  HMMA.16816.F32.BF16 R8, R72.reuse, R56, R8 ;  /* 0x000000384808723c */ /* 0x040ff00000041808 */
[----:B------:R-:W-:Y:S01]  /*22c0*/  HMMA.16816.F32.BF16 R76, R72, R58, R76 ;  /* 0x0000003a484c723c */ /* 0x000fe2000004184c */
[----:B------:R-:W3:Y:S04]  /*22d0*/  LDSM.16.M88.4 R72, [R194+0x10100] ;  /* 0x01010000c248783b */ /* 0x000ee80000000200 */
[----:B------:R-:W4:Y:S03]  /*22e0*/  LDSM.16.M88.4 R56, [R196+0x3800] ;  /* 0x00380000c438783b */ /* 0x000f260000000200 */
[C---:B-1----:R-:W-:Y:S08]  /*22f0*/  HMMA.16816.F32.BF16 R32, R52.reuse, R48, R32 ;  /* 0x000000303420723c */ /* 0x042ff00000041820 */
[C---:B------:R-:W-:Y:S01]  /*2300*/  HMMA.16816.F32.BF16 R28, R52.reuse, R50, R28 ;  /* 0x00000032341c723c */ /* 0x040fe2000004181c */
[----:B------:R-:W-:Y:S07]  /*2310*/  LDSM.16.M88.4 R48, [R192+0x8100] ;  /* 0x00810000c030783b */ /* 0x000fee0000000200 */
[C---:B------:R-:W-:Y:S08]  /*2320*/  HMMA.16816.F32.BF16 R24, R52.reuse, R44, R24 ;  /* 0x0000002c3418723c */ /* 0x040ff00000041818 */
[C---:B------:R-:W-:Y:S01]  /*2330*/  HMMA.16816.F32.BF16 R20, R52.reuse, R46, R20 ;  /* 0x0000002e3414723c */ /* 0x040fe20000041814 */
[----:B------:R-:W-:Y:S07]  /*2340*/  LDSM.16.M88.4 R44, [R192+0x8900] ;  /* 0x00890000c02c783b */ /* 0x000fee0000000200 */
[C---:B------:R-:W-:Y:S08]  /*2350*/  HMMA.16816.F32.BF16 R16, R52.reuse, R40, R16 ;  /* 0x000000283410723c */ /* 0x040ff00000041810 */
[C---:B------:R-:W-:Y:S01]  /*2360*/  HMMA.16816.F32.BF16 R12, R52.reuse, R42, R12 ;  /* 0x0000002a340c723c */ /* 0x040fe2000004180c */
[----:B------:R-:W-:Y:S07]  /*2370*/  LDSM.16.M88.4 R40, [R192+0x9100] ;  /* 0x00910000c028783b */ /* 0x000fee0000000200 */
[C---:B--2---:R-:W-:Y:S08]  /*2380*/  HMMA.16816.F32.BF16 R8, R52.reuse, R36, R8 ;  /* 0x000000243408723c */ /* 0x044ff00000041808 */
[----:B------:R-:W-:Y:S01]  /*2390*/  HMMA.16816.F32.BF16 R76, R52, R38, R76 ;  /* 0x00000026344c723c */ /* 0x000fe2000004184c */
[----:B------:R-:W1:Y:S04]  /*23a0*/  LDSM.16.M88.4 R52, [R193+0x10100] ;  /* 0x01010000c134783b */ /* 0x000e680000000200 */
[----:B------:R-:W2:Y:S03]  /*23b0*/  LDSM.16.M88.4 R36, [R192+0x9900] ;  /* 0x00990000c024783b */ /* 0x000ea60000000200 */
[C---:B---3--:R-:W-:Y:S08]  /*23c0*/  HMMA.16816.F32.BF16 R32, R72.reuse, R68, R32 ;  /* 0x000000444820723c */ /* 0x048ff00000041820 */
        /* <DEDUP_REMOVED lines=8> */
[C---:B----4-:R-:W-:Y:S08]  /*2450*/  HMMA.16816.F32.BF16 R8, R72.reuse, R56, R8 ;  /* 0x000000384808723c */ /* 0x050ff00000041808 */
        /* <DEDUP_REMOVED lines=53> */
[----:B------:R-:W-:Y:S04]  /*27b0*/  LDSM.16.M88.4 R56, [R191+0x14100] ;  /* 0x01410000bf38783b */ /* 0x000fe80000000200 */
[----:B------:R-:W3:Y:S01]  /*27c0*/  LDSM.16.M88.4 R72, [R184+0x4000] ;  /* 0x00400000b848783b */ /* 0x000ee20000000200 */
[----:B------:R-:W-:-:S04]  /*27d0*/  DEPBAR.LE SB0, 0x0 ;  /* 0x000080000000791a */ /* 0x000fc80000000000 */
[C---:B-1----:R-:W-:Y:S08]  /*27e0*/  HMMA.16816.F32.BF16 R32, R52.reuse, R48, R32 ;  /* 0x000000303420723c */ /* 0x042ff00000041820 */
[C---:B------:R-:W-:Y:S08]  /*27f0*/  HMMA.16816.F32.BF16 R28, R52.reuse, R50, R28 ;  /* 0x00000032341c723c */ /* 0x040ff0000004181c */
[C---:B------:R-:W-:Y:S08]  /*2800*/  HMMA.16816.F32.BF16 R24, R52.reuse, R44, R24 ;  /* 0x0000002c3418723c */ /* 0x040ff00000041818 */
[C---:B------:R-:W-:Y:S08]  /*2810*/  HMMA.16816.F32.BF16 R20, R52.reuse, R46, R20 ;  /* 0x0000002e3414723c */ /* 0x040ff00000041814 */
[C---:B------:R-:W-:Y:S08]  /*2820*/  HMMA.16816.F32.BF16 R16, R52.reuse, R40, R16 ;  /* 0x000000283410723c */ /* 0x040ff00000041810 */
[C---:B------:R-:W-:Y:S08]  /*2830*/  HMMA.16816.F32.BF16 R12, R52.reuse, R42, R12 ;  /* 0x0000002a340c723c */ /* 0x040ff0000004180c */
[C---:B--2---:R-:W-:Y:S08]  /*2840*/  HMMA.16816.F32.BF16 R8, R52.reuse, R36, R8 ;  /* 0x000000243408723c */ /* 0x044ff00000041808 */
[----:B------:R-:W-:Y:S08]  /*2850*/  HMMA.16816.F32.BF16 R76, R52, R38, R76 ;  /* 0x00000026344c723c */ /* 0x000ff0000004184c */
[C---:B---3--:R-:W-:Y:S08]  /*2860*/  HMMA.16816.F32.BF16 R32, R56.reuse, R72, R32 ;  /* 0x000000483820723c */ /* 0x048ff00000041820 */
[C---:B------:R-:W-:Y:S08]  /*2870*/  HMMA.16816.F32.BF16 R28, R56.reuse, R74, R28 ;  /* 0x0000004a381c723c */ /* 0x040ff0000004181c */
[C---:B------:R-:W-:Y:S08]  /*2880*/  HMMA.16816.F32.BF16 R24, R56.reuse, R68, R24 ;  /* 0x000000443818723c */ /* 0x040ff00000041818 */
[C---:B------:R-:W-:Y:S08]  /*2890*/  HMMA.16816.F32.BF16 R20, R56.reuse, R70, R20 ;  /* 0x000000463814723c */ /* 0x040ff00000041814 */
[C---:B------:R-:W-:Y:S08]  /*28a0*/  HMMA.16816.F32.BF16 R16, R56.reuse, R64, R16 ;  /* 0x000000403810723c */ /* 0x040ff00000041810 */
[C---:B------:R-:W-:Y:S08]  /*28b0*/  HMMA.16816.F32.BF16 R12, R56.reuse, R66, R12 ;  /* 0x00000042380c723c */ /* 0x040ff0000004180c */
[C---:B------:R-:W-:Y:S08]  /*28c0*/  HMMA.16816.F32.BF16 R8, R56.reuse, R60, R8 ;  /* 0x0000003c3808723c */ /* 0x040ff00000041808 */
[----:B------:R-:W-:Y:S01]  /*28d0*/  HMMA.16816.F32.BF16 R76, R56, R62, R76 ;  /* 0x0000003e384c723c */ /* 0x000fe2000004184c */
[----:B------:R-:W-:Y:S06]  /*28e0*/  BAR.SYNC.DEFER_BLOCKING 0x0 ;  /* 0x0000000000007b1d */ /* 0x000fec0000010000 */
[----:B------:R-:W-:Y:S05]  /*28f0*/  @!P4 BRA `(.L_x_10) ;  /* 0x000004300000c947 */ /* 0x000fea0003800000 */
[----:B------:R-:W-:Y:S01]  /*2900*/  ULEA UR11, UR11, UR8, 0x6 ;  /* 0x000000080b0b7291 */ /* 0x000fe2000f8e303f */
[----:B------:R-:W-:-:S05]  /*2910*/  IMAD.MOV.U32 R200, RZ, RZ, RZ ;  /* 0x000000ffffc87224 */ /* 0x000fca00078e00ff */
[----:B------:R-:W-:-:S05]  /*2920*/  IMAD.U32 R201, RZ, RZ, UR11 ;  /* 0x0000000bffc97e24 */ /* 0x000fca000f8e00ff */
[----:B------:R-:W-:-:S05]  /*2930*/  IADD3 R201, R201, -0x40, R202 ;  /* 0xffffffc0c9c97810 */ /* 0x000fca0007ffe0ca */
[----:B------:R-:W-:-:S04]  /*2940*/  @P0 IMAD.HI.U32 R7, R201, c[0x0][0x2bc], RZ ;  /* 0x0000af00c9070a27 */ /* 0x000fc800078e00ff */
[----:B------:R-:W-:Y:S01]  /*2950*/  IMAD.MOV.U32 R6, RZ, RZ, R201 ;  /* 0x000000ffff067224 */ /* 0x000fe200078e00c9 */
[----:B------:R-:W-:-:S04]  /*2960*/  @P0 SHF.R.U32.HI R6, RZ, c[0x0][0x2c0], R7 ;  /* 0x0000b000ff060a19 */ /* 0x000fc80000011607 */
[----:B------:R-:W-:-:S04]  /*2970*/  @!P6 IADD3 R38, P4, R6, UR16, RZ ;  /* 0x000000100626ec10 */ /* 0x000fc8000ff9e0ff */
[----:B------:R-:W-:Y:S02]  /*2980*/  @!P6 LEA.HI.X.SX32 R7, R6, UR15, 0x1, P4 ;  /* 0x0000000f0607ec11 */ /* 0x000fe4000a0f0eff */
[----:B------:R-:W-:-:S04]  /*2990*/  @!P6 LEA R36, P4, R38, c[0x0][0x2a0], 0x2 ;  /* 0x0000a8002624ea11 */ /* 0x000fc800078810ff */
[----:B------:R-:W-:-:S05]  /*29a0*/  @!P6 LEA.HI.X R37, R38, c[0x0][0x2a4], R7, 0x2, P4 ;  /* 0x0000a9002625ea11 */ /* 0x000fca00020f1407 */
[----:B------:R-:W2:Y:S01]  /*29b0*/  @!P6 LDG.E R200, [R36.64] ;  /* 0x0000000c24c8e981 */ /* 0x000ea2000c1e1900 */
[----:B------:R-:W-:Y:S01]  /*29c0*/  IMAD.MOV R6, RZ, RZ, -R6 ;  /* 0x000000ffff067224 */ /* 0x000fe200078e0a06 */
[----:B------:R-:W-:Y:S02]  /*29d0*/  SEL R46, RZ, 0x10, P1 ;  /* 0x00000010ff2e7807 */ /* 0x000fe40000800000 */
[----:B------:R-:W-:Y:S01]  /*29e0*/  SHF.L.U64.HI R40, R144, 0x1, R145 ;  /* 0x0000000190287819 */ /* 0x000fe20000010291 */
[----:B------:R-:W-:Y:S01]  /*29f0*/  IMAD R201, R6, c[0x0][0x2b8], R201 ;  /* 0x0000ae0006c97a24 */ /* 0x000fe200078e02c9 */
[----:B------:R-:W-:-:S03]  /*2a00*/  IADD3 R41, -R46, 0x10, RZ ;  /* 0x000000102e297810 */ /* 0x000fc60007ffe1ff */
[----:B------:R-:W-:Y:S01]  /*2a10*/  IMAD.WIDE.U32 R38, R201, c[0x0][0x1e0], RZ ;  /* 0x00007800c9267a25 */ /* 0x000fe200078e00ff */
[----:B------:R-:W-:Y:S02]  /*2a20*/  SHF.R.S32.HI R6, RZ, 0x1f, R201 ;  /* 0x0000001fff067819 */ /* 0x000fe400000114c9 */
[----:B------:R-:W-:-:S03]  /*2a30*/  LOP3.LUT R41, R41, 0xf, RZ, 0xc0, !PT ;  /* 0x0000000f29297812 */ /* 0x000fc600078ec0ff */
[----:B------:R-:W-:-:S04]  /*2a40*/  IMAD R6, R6, c[0x0][0x1e0], RZ ;  /* 0x0000780006067a24 */ /* 0x000fc800078e02ff */
[----:B------:R-:W-:-:S04]  /*2a50*/  IMAD R7, R201, c[0x0][0x1e4], R6 ;  /* 0x00007900c9077a24 */ /* 0x000fc800078e0206 */
[----:B------:R-:W-:Y:S01]  /*2a60*/  IMAD.IADD R39, R39, 0x1, R7 ;  /* 0x0000000127277824 */ /* 0x000fe200078e0207 */
[----:B--2---:R-:W-:-:S03]  /*2a70*/  SHF.R.S32.HI R7, RZ, 0x1f, R200 ;  /* 0x0000001fff077819 */ /* 0x004fc600000114c8 */
[----:B------:R-:W-:Y:S01]  /*2a80*/  IMAD.WIDE.U32 R36, R200, c[0x0][0x1f0], R38 ;  /* 0x00007c00c8247a25 */ /* 0x000fe200078e0026 */
[----:B------:R-:W-:-:S03]  /*2a90*/  SEL R38, RZ, 0x10, P3 ;  /* 0x00000010ff267807 */ /* 0x000fc60001800000 */
[----:B------:R-:W-:Y:S01]  /*2aa0*/  IMAD R7, R7, c[0x0][0x1f0], RZ ;  /* 0x00007c0007077a24 */ /* 0x000fe200078e02ff */
[----:B------:R-:W-:Y:S01]  /*2ab0*/  IADD3 R47, P4, R36, UR20, RZ ;  /* 0x00000014242f7c10 */ /* 0x000fe2000ff9e0ff */
[----:B------:R-:W-:Y:S01]  /*2ac0*/  IMAD.SHL.U32 R39, R144, 0x2, RZ ;  /* 0x0000000290277824 */ /* 0x000fe200078e00ff */
[----:B------:R-:W-:Y:S01]  /*2ad0*/  IADD3 R50, -R38, 0x10, RZ ;  /* 0x0000001026327810 */ /* 0x000fe20007ffe1ff */
[----:B------:R-:W-:Y:S01]  /*2ae0*/  IMAD R6, R200, c[0x0][0x1f4], R7 ;  /* 0x00007d00c8067a24 */ /* 0x000fe200078e0207 */
[----:B------:R-:W-:Y:S02]  /*2af0*/  SEL R7, RZ, 0x10, P2 ;  /* 0x00000010ff077807 */ /* 0x000fe40001000000 */
[----:B------:R-:W-:Y:S02]  /*2b00*/  LOP3.LUT R50, R50, 0xf, RZ, 0xc0, !PT ;  /* 0x0000000f32327812 */ /* 0x000fe400078ec0ff */
[----:B------:R-:W-:Y:S02]  /*2b10*/  IADD3.X R36, R37, UR18, R6, P4, !PT ;  /* 0x0000001225247c10 */ /* 0x000fe4000a7fe406 */
[----:B------:R-:W-:-:S02]  /*2b20*/  LEA R6, P4, R47, c[0x0][0x1c8], 0x1 ;  /* 0x000072002f067a11 */ /* 0x000fc400078808ff */
[----:B------:R-:W-:Y:S02]  /*2b30*/  IADD3 R49, -R7, 0x10, RZ ;  /* 0x0000001007317810 */ /* 0x000fe40007ffe1ff */
[----:B------:R-:W-:Y:S01]  /*2b40*/  LEA.HI.X R47, R47, c[0x0][0x1cc], R36, 0x1, P4 ;  /* 0x000073002f2f7a11 */ /* 0x000fe200020f0c24 */
[----:B------:R-:W1:Y:S01]  /*2b50*/  SHFL.IDX PT, R42, R6, 0x1, 0x181f ;  /* 0x00381f00062a7f89 */ /* 0x000e6200000e0000 */
[----:B------:R-:W-:Y:S01]  /*2b60*/  IMAD.SHL.U32 R36, R133, 0x2, RZ ;  /* 0x0000000285247824 */ /* 0x000fe200078e00ff */
[----:B------:R-:W-:Y:S02]  /*2b70*/  LOP3.LUT R49, R49, 0xf, RZ, 0xc0, !PT ;  /* 0x0000000f31317812 */ /* 0x000fe400078ec0ff */
[----:B------:R-:W2:Y:S01]  /*2b80*/  SHFL.IDX PT, R43, R47, 0x1, 0x181f ;  /* 0x00381f002f2b7f89 */ /* 0x000ea200000e0000 */
[----:B------:R-:W-:-:S03]  /*2b90*/  SHF.L.U64.HI R37, R133, 0x1, R146 ;  /* 0x0000000185257819 */ /* 0x000fc60000010292 */
[----:B------:R3:W4:Y:S04]  /*2ba0*/  SHFL.IDX PT, R45, R6, RZ, 0x181f ;  /* 0x00181fff062d7589 */ /* 0x00072800000e0000 */
[----:B------:R-:W5:Y:S01]  /*2bb0*/  SHFL.IDX PT, R44, R47, RZ, 0x181f ;  /* 0x00181fff2f2c7589 */ /* 0x000f6200000e0000 */
[----:B-1----:R-:W-:-:S04]  /*2bc0*/  IADD3 R50, P5, P4, R50, R42, R39 ;  /* 0x0000002a32327210 */ /* 0x002fc80007cbe027 */
[----:B--2---:R-:W-:Y:S02]  /*2bd0*/  IADD3.X R51, RZ, R43, R40, P5, P4 ;  /* 0x0000002bff337210 */ /* 0x004fe40002fe8428 */
[----:B------:R-:W-:Y:S01]  /*2be0*/  IADD3 R48, P5, P4, R49, R42, R36 ;  /* 0x0000002a31307210 */ /* 0x000fe20007cbe024 */
[----:B---3--:R-:W-:-:S03]  /*2bf0*/  IMAD.SHL.U32 R6, R134, 0x2, RZ ;  /* 0x0000000286067824 */ /* 0x008fc600078e00ff */
[----:B------:R-:W-:Y:S02]  /*2c00*/  IADD3.X R49, RZ, R43, R37, P5, P4 ;  /* 0x0000002bff317210 */ /* 0x000fe40002fe8425 */
[----:B------:R-:W-:Y:S02]  /*2c10*/  IADD3 R42, P5, P4, R41, R42, R6 ;  /* 0x0000002a292a7210 */ /* 0x000fe40007cbe006 */
[----:B------:R-:W-:-:S04]  /*2c20*/  SHF.L.U64.HI R41, R134, 0x1, R135 ;  /* 0x0000000186297819 */ /* 0x000fc80000010287 */
[----:B------:R-:W-:Y:S02]  /*2c30*/  IADD3.X R43, RZ, R43, R41, P5, P4 ;  /* 0x0000002bff2b7210 */ /* 0x000fe40002fe8429 */
[C---:B----4-:R-:W-:Y:S02]  /*2c40*/  IADD3 R52, P5, R45.reuse, R39, RZ ;  /* 0x000000272d347210 */ /* 0x050fe40007fbe0ff */
[----:B------:R-:W-:-:S03]  /*2c50*/  IADD3 R36, P4, R45, R36, RZ ;  /* 0x000000242d247210 */ /* 0x000fc60007f9e0ff */
[----:B-----5:R-:W-:Y:S01]  /*2c60*/  IMAD.X R53, R44, 0x1, R40, P5 ;  /* 0x000000012c357824 */ /* 0x020fe200028e0628 */
[----:B------:R-:W-:Y:S01]  /*2c70*/  ISETP.NE.U32.AND P5, PT, R38, RZ, PT ;  /* 0x000000ff2600720c */ /* 0x000fe20003fa5070 */
[C---:B------:R-:W-:Y:S01]  /*2c80*/  IMAD.X R37, R44.reuse, 0x1, R37, P4 ;  /* 0x000000012c257824 */ /* 0x040fe200020e0625 */
[----:B------:R-:W-:Y:S02]  /*2c90*/  IADD3 R38, P4, R45, R6, RZ ;  /* 0x000000062d267210 */ /* 0x000fe40007f9e0ff */
[----:B------:R1:W-:Y:S03]  /*2ca0*/  LDGSTS.E.BYPASS.LTC128B.128 [R199+0x6100], [R52.64], !P3 ;  /* 0x0610000034c77fae */ /* 0x0003e6000d901d4c */
[----:B------:R-:W-:Y:S01]  /*2cb0*/  IMAD.X R39, R44, 0x1, R41, P4 ;  /* 0x000000012c277824 */ /* 0x000fe200020e0629 */
[----:B------:R1:W-:Y:S01]  /*2cc0*/  LDGSTS.E.BYPASS.LTC128B.128 [R199+0x8100], [R36.64], !P2 ;  /* 0x0810000024c77fae */ /* 0x0003e2000d101d4c */
[----:B------:R-:W-:-:S03]  /*2cd0*/  ISETP.NE.U32.AND P4, PT, R7, RZ, PT ;  /* 0x000000ff0700720c */ /* 0x000fc60003f85070 */
[----:B------:R1:W-:Y:S04]  /*2ce0*/  LDGSTS.E.BYPASS.LTC128B.128 [R199+0xa100], [R38.64], !P1 ;  /* 0x0a10000026c77fae */ /* 0x0003e8000c901d4c */
[----:B------:R1:W-:Y:S01]  /*2cf0*/  LDGSTS.E.BYPASS.LTC128B.128.ZFILL [R199+0x7100], [R50.64], P5 ;  /* 0x0710000032c77fae */ /* 0x0003e2000a941d4c */
[----:B------:R-:W-:-:S05]  /*2d00*/  ISETP.NE.U32.AND P5, PT, R46, RZ, PT ;  /* 0x000000ff2e00720c */ /* 0x000fca0003fa5070 */
[----:B------:R1:W-:Y:S08]  /*2d10*/  LDGSTS.E.BYPASS.LTC128B.128.ZFILL [R199+0x9100], [R48.64], P4 ;  /* 0x0910000030c77fae */ /* 0x0003f0000a141d4c */
[----:B------:R1:W-:Y:S02]  /*2d20*/  LDGSTS.E.BYPASS.LTC128B.128.ZFILL [R199+0xb100], [R42.64], P5 ;  /* 0x0b1000002ac77fae */ /* 0x0003e4000a941d4c */
.L_x_10:
[----:B------:R-:W-:Y:S01]  /*2d30*/  LOP3.LUT R4, R4, 0xffffffe0, RZ, 0xc0, !PT ;  /* 0xffffffe004047812 */ /* 0x000fe200078ec0ff */
[----:B-1----:R-:W-:Y:S01]  /*2d40*/  IMAD.U32 R36, RZ, RZ, UR9 ;  /* 0x00000009ff247e24 */ /* 0x002fe2000f8e00ff */
[----:B------:R-:W-:Y:S01]  /*2d50*/  UIADD3 UR6, UR6, -0x2, URZ ;  /* 0xfffffffe06067890 */ /* 0x000fe2000fffe03f */
[----:B------:R-:W-:Y:S01]  /*2d60*/  IMAD.SHL.U32 R195, R2, 0x2, RZ ;  /* 0x0000000202c37824 */ /* 0x000fe200078e00ff */
[----:B------:R-:W0:Y:S01]  /*2d70*/  LDGDEPBAR ;  /* 0x00000000000079af */ /* 0x000e220000000000 */
[----:B------:R-:W-:Y:S01]  /*2d80*/  IMAD.IADD R4, R3, 0x1, -R4 ;  /* 0x0000000103047824 */ /* 0x000fe200078e0a04 */
[----:B------:R-:W-:Y:S01]  /*2d90*/  UISETP.GE.AND UP0, UPT, UR6, UR7, UPT ;  /* 0x000000070600728c */ /* 0x000fe2000bf06270 */
[--C-:B------:R-:W-:Y:S01]  /*2da0*/  IMAD R189, R5, 0x2, R195.reuse ;  /* 0x0000000205bd7824 */ /* 0x100fe200078e02c3 */
[----:B------:R-:W-:Y:S01]  /*2db0*/  LDSM.16.MT88.4 R68, [R195+0x2100] ;  /* 0x00210000c344783b */ /* 0x000fe20000004200 */
[----:B------:R-:W-:Y:S01]  /*2dc0*/  IMAD R190, R0, 0x2, R195 ;  /* 0x0000000200be7824 */ /* 0x000fe200078e02c3 */
[----:B------:R-:W-:-:S02]  /*2dd0*/  SHF.R.S32.HI R3, RZ, 0x1f, R4 ;  /* 0x0000001fff037819 */ /* 0x000fc40000011404 */
[----:B------:R-:W-:Y:S01]  /*2de0*/  LDSM.16.MT88.4 R84, [R189+0x2100] ;  /* 0x00210000bd54783b */ /* 0x000fe20000004200 */
[----:B------:R-:W-:Y:S01]  /*2df0*/  IMAD R188, R5, 0x2, R190 ;  /* 0x0000000205bc7824 */ /* 0x000fe200078e02be */
[----:B------:R-:W-:Y:S02]  /*2e00*/  LEA.HI R3, R3, R4, RZ, 0x2 ;  /* 0x0000000403037211 */ /* 0x000fe400078f10ff */
[----:B------:R-:W-:Y:S02]  /*2e10*/  LDSM.16.MT88.4 R44, [R190+0x100] ;  /* 0x00010000be2c783b */ /* 0x000fe40000004200 */
[----:B------:R-:W-:Y:S02]  /*2e20*/  LOP3.LUT R3, R3, 0x7ffffffc, RZ, 0xc0, !PT ;  /* 0x7ffffffc03037812 */ /* 0x000fe400078ec0ff */
[----:B------:R-:W-:Y:S03]  /*2e30*/  LDSM.16.MT88.4 R52, [R189+0x100] ;  /* 0x00010000bd34783b */ /* 0x000fe60000004200 */
[----:B------:R-:W-:Y:S01]  /*2e40*/  IMAD.IADD R3, R4, 0x1, -R3 ;  /* 0x0000000104037824 */ /* 0x000fe200078e0a03 */
[----:B------:R-:W-:Y:S03]  /*2e50*/  LDSM.16.MT88.4 R60, [R188+0x100] ;  /* 0x00010000bc3c783b */ /* 0x000fe60000004200 */
[----:B------:R-:W-:Y:S01]  /*2e60*/  IMAD R36, R3, -0x2, R36 ;  /* 0xfffffffe03247824 */ /* 0x000fe200078e0224 */
[----:B------:R-:W-:Y:S04]  /*2e70*/  LDSM.16.MT88.4 R92, [R188+0x2100] ;  /* 0x00210000bc5c783b */ /* 0x000fe80000004200 */
[C---:B------:R-:W-:Y:S01]  /*2e80*/  ISETP.GT.AND P5, PT, R36.reuse, RZ, PT ;  /* 0x000000ff2400720c */ /* 0x040fe20003fa4270 */
[----:B------:R-:W-:Y:S01]  /*2e90*/  LDSM.16.MT88.4 R100, [R195+0x4100] ;  /* 0x00410000c364783b */ /* 0x000fe20000004200 */
[----:B------:R-:W-:-:S02]  /*2ea0*/  ISETP.GT.AND P4, PT, R36, 0x1, PT ;  /* 0x000000012400780c */ /* 0x000fc40003f84270 */
[----:B------:R-:W-:Y:S01]  /*2eb0*/  FSEL R34, R34, -INF , P5 ;  /* 0xff80000022227808 */ /* 0x000fe20002800000 */
[----:B------:R-:W-:Y:S01]  /*2ec0*/  LDSM.16.MT88.4 R104, [R190+0x4100] ;  /* 0x00410000be68783b */ /* 0x000fe20000004200 */
[----:B------:R-:W-:Y:S02]  /*2ed0*/  FSEL R3, R32, -INF , P5 ;  /* 0xff80000020037808 */ /* 0x000fe40002800000 */
[C---:B------:R-:W-:Y:S01]  /*2ee0*/  ISETP.GT.AND P5, PT, R36.reuse, 0x8, PT ;  /* 0x000000082400780c */ /* 0x040fe20003fa4270 */
[----:B------:R-:W-:Y:S01]  /*2ef0*/  LDSM.16.MT88.4 R112, [R189+0x4100] ;  /* 0x00410000bd70783b */ /* 0x000fe20000004200 */
[----:B------:R-:W-:Y:S02]  /*2f00*/  FSEL R32, R35, -INF , P4 ;  /* 0xff80000023207808 */ /* 0x000fe40002000000 */
[----:B------:R-:W-:Y:S01]  /*2f10*/  FSEL R33, R33, -INF , P4 ;  /* 0xff80000021217808 */ /* 0x000fe20002000000 */
[----:B------:R-:W-:Y:S01]  /*2f20*/  LDSM.16.MT88.4 R136, [R190+0x900] ;  /* 0x00090000be88783b */ /* 0x000fe20000004200 */
[----:B------:R-:W-:-:S02]  /*2f30*/  ISETP.GT.AND P4, PT, R36, 0x9, PT ;  /* 0x000000092400780c */ /* 0x000fc40003f84270 */
[----:B------:R-:W-:Y:S02]  /*2f40*/  FSEL R6, R30, -INF , P5 ;  /* 0xff8000001e067808 */ /* 0x000fe40002800000 */
[----:B------:R-:W-:Y:S02]  /*2f50*/  FSEL R35, R28, -INF , P5 ;  /* 0xff8000001c237808 */ /* 0x000fe40002800000 */
[----:B------:R-:W-:Y:S02]  /*2f60*/  ISETP.GT.AND P5, PT, R36, 0x10, PT ;  /* 0x000000102400780c */ /* 0x000fe40003fa4270 */
[----:B------:R-:W-:Y:S02]  /*2f70*/  FSEL R4, R31, -INF , P4 ;  /* 0xff8000001f047808 */ /* 0x000fe40002000000 */
[----:B------:R-:W-:Y:S02]  /*2f80*/  FSEL R31, R29, -INF , P4 ;  /* 0xff8000001d1f7808 */ /* 0x000fe40002000000 */
[----:B------:R-:W-:-:S02]  /*2f90*/  FSEL R29, R24, -INF , P5 ;  /* 0xff800000181d7808 */ /* 0x000fc40002800000 */
[----:B------:R-:W-:Y:S02]  /*2fa0*/  FMNMX.FTZ R24, R3, R33, !PT ;  /* 0x0000002103187209 */ /* 0x000fe40007810000 */
[----:B------:R-:W-:Y:S02]  /*2fb0*/  ISETP.GT.AND P4, PT, R36, 0x11, PT ;  /* 0x000000112400780c */ /* 0x000fe40003f84270 */
[----:B------:R-:W-:Y:S02]  /*2fc0*/  FSEL R30, R26, -INF , P5 ;  /* 0xff8000001a1e7808 */ /* 0x000fe40002800000 */
[----:B------:R-:W-:Y:S02]  /*2fd0*/  ISETP.GT.AND P5, PT, R36, 0x18, PT ;  /* 0x000000182400780c */ /* 0x000fe40003fa4270 */
[----:B------:R-:W-:Y:S02]  /*2fe0*/  FMNMX.FTZ R24, R35, R24, !PT ;  /* 0x0000001823187209 */ /* 0x000fe40007810000 */
[----:B------:R-:W-:-:S02]  /*2ff0*/  FSEL R28, R27, -INF , P4 ;  /* 0xff8000001b1c7808 */ /* 0x000fc40002000000 */
[----:B------:R-:W-:Y:S02]  /*3000*/  FSEL R25, R25, -INF , P4 ;  /* 0xff80000019197808 */ /* 0x000fe40002000000 */
[----:B------:R-:W-:Y:S02]  /*3010*/  ISETP.GT.AND P4, PT, R36, 0x19, PT ;  /* 0x000000192400780c */ /* 0x000fe40003f84270 */
[----:B------:R-:W-:Y:S02]  /*3020*/  FSEL R7, R20, -INF , P5 ;  /* 0xff80000014077808 */ /* 0x000fe40002800000 */
[----:B------:R-:W-:Y:S02]  /*3030*/  FMNMX.FTZ R20, R31, R24, !PT ;  /* 0x000000181f147209 */ /* 0x000fe40007810000 */
[----:B------:R-:W-:Y:S02]  /*3040*/  FSEL R26, R22, -INF , P5 ;  /* 0xff800000161a7808 */ /* 0x000fe40002800000 */
[----:B------:R-:W-:-:S02]  /*3050*/  FSEL R24, R23, -INF , P4 ;  /* 0xff80000017187808 */ /* 0x000fc40002000000 */
[----:B------:R-:W-:Y:S02]  /*3060*/  FSEL R21, R21, -INF , P4 ;  /* 0xff80000015157808 */ /* 0x000fe40002000000 */
[C---:B------:R-:W-:Y:S02]  /*3070*/  ISETP.GT.AND P5, PT, R36.reuse, 0x20, PT ;  /* 0x000000202400780c */ /* 0x040fe40003fa4270 */
[----:B------:R-:W-:Y:S02]  /*3080*/  ISETP.GT.AND P4, PT, R36, 0x21, PT ;  /* 0x000000212400780c */ /* 0x000fe40003f84270 */
[----:B------:R-:W-:Y:S02]  /*3090*/  FMNMX.FTZ R20, R29, R20, !PT ;  /* 0x000000141d147209 */ /* 0x000fe40007810000 */
[----:B------:R-:W-:Y:S02]  /*30a0*/  FSEL R171, R16, -INF , P5 ;  /* 0xff80000010ab7808 */ /* 0x000fe40002800000 */
[----:B------:R-:W-:-:S02]  /*30b0*/  FSEL R163, R17, -INF , P4 ;  /* 0xff80000011a37808 */ /* 0x000fc40002000000 */
[----:B------:R-:W-:Y:S02]  /*30c0*/  FMNMX.FTZ R16, R25, R20, !PT ;  /* 0x0000001419107209 */ /* 0x000fe40007810000 */
[----:B------:R-:W-:Y:S02]  /*30d0*/  FMNMX.FTZ R17, R34, R32, !PT ;  /* 0x0000002022117209 */ /* 0x000fe40007810000 */
[----:B------:R-:W-:Y:S02]  /*30e0*/  FSEL R166, R18, -INF , P5 ;  /* 0xff80000012a67808 */ /* 0x000fe40002800000 */
[----:B------:R-:W-:Y:S02]  /*30f0*/  FSEL R204, R19, -INF , P4 ;  /* 0xff80000013cc7808 */ /* 0x000fe40002000000 */
[C---:B------:R-:W-:Y:S02]  /*3100*/  ISETP.GT.AND P5, PT, R36.reuse, 0x28, PT ;  /* 0x000000282400780c */ /* 0x040fe40003fa4270 */
[----:B------:R-:W-:-:S02]  /*3110*/  ISETP.GT.AND P4, PT, R36, 0x29, PT ;  /* 0x000000292400780c */ /* 0x000fc40003f84270 */
[----:B------:R-:W-:Y:S02]  /*3120*/  FMNMX.FTZ R16, R7, R16, !PT ;  /* 0x0000001007107209 */ /* 0x000fe40007810000 */
[----:B------:R-:W-:Y:S02]  /*3130*/  FMNMX.FTZ R17, R6, R17, !PT ;  /* 0x0000001106117209 */ /* 0x000fe40007810000 */
[----:B------:R-:W-:Y:S02]  /*3140*/  FSEL R168, R14, -INF , P5 ;  /* 0xff8000000ea87808 */ /* 0x000fe40002800000 */
[----:B------:R-:W-:Y:S02]  /*3150*/  FSEL R174, R15, -INF , P4 ;  /* 0xff8000000fae7808 */ /* 0x000fe40002000000 */
[----:B------:R-:W-:Y:S02]  /*3160*/  FMNMX.FTZ R14, R21, R16, !PT ;  /* 0x00000010150e7209 */ /* 0x000fe40007810000 */
[----:B------:R-:W-:-:S02]  /*3170*/  FMNMX.FTZ R15, R4, R17, !PT ;  /* 0x00000011040f7209 */ /* 0x000fc40007810000 */
[----:B------:R-:W-:Y:S01]  /*3180*/  FSEL R169, R12, -INF , P5 ;  /* 0xff8000000ca97808 */ /* 0x000fe20002800000 */
[----:B------:R-:W-:Y:S01]  /*3190*/  LDSM.16.MT88.4 R16, [R189+0x2900] ;  /* 0x00290000bd10783b */ /* 0x000fe20000004200 */
[----:B------:R-:W-:Y:S02]  /*31a0*/  FSEL R165, R13, -INF , P4 ;  /* 0xff8000000da57808 */ /* 0x000fe40002000000 */
[----:B------:R-:W-:Y:S02]  /*31b0*/  FMNMX.FTZ R12, R171, R14, !PT ;  /* 0x0000000eab0c7209 */ /* 0x000fe40007810000 */
[----:B------:R-:W-:Y:S02]  /*31c0*/  FMNMX.FTZ R13, R30, R15, !PT ;  /* 0x0000000f1e0d7209 */ /* 0x000fe40007810000 */
[----:B------:R-:W-:Y:S02]  /*31d0*/  ISETP.GT.AND P5, PT, R36, 0x30, PT ;  /* 0x000000302400780c */ /* 0x000fe40003fa4270 */
[----:B------:R-:W-:-:S02]  /*31e0*/  FMNMX.FTZ R12, R163, R12, !PT ;  /* 0x0000000ca30c7209 */ /* 0x000fc40007810000 */
[----:B------:R-:W-:Y:S02]  /*31f0*/  FMNMX.FTZ R13, R28, R13, !PT ;  /* 0x0000000d1c0d7209 */ /* 0x000fe40007810000 */
[----:B------:R-:W-:Y:S02]  /*3200*/  FSEL R170, R10, -INF , P5 ;  /* 0xff8000000aaa7808 */ /* 0x000fe40002800000 */
[----:B------:R-:W-:Y:S02]  /*3210*/  FMNMX.FTZ R10, R169, R12, !PT ;  /* 0x0000000ca90a7209 */ /* 0x000fe40007810000 */
[----:B------:R-:W-:Y:S02]  /*3220*/  FMNMX.FTZ R13, R26, R13, !PT ;  /* 0x0000000d1a0d7209 */ /* 0x000fe40007810000 */
[----:B------:R-:W-:Y:S02]  /*3230*/  ISETP.GT.AND P4, PT, R36, 0x31, PT ;  /* 0x000000312400780c */ /* 0x000fe40003f84270 */
[----:B------:R-:W-:-:S02]  /*3240*/  FSEL R175, R8, -INF , P5 ;  /* 0xff80000008af7808 */ /* 0x000fc40002800000 */
[----:B------:R-:W-:Y:S02]  /*3250*/  FMNMX.FTZ R10, R165, R10, !PT ;  /* 0x0000000aa50a7209 */ /* 0x000fe40007810000 */
[----:B------:R-:W-:Y:S02]  /*3260*/  FMNMX.FTZ R13, R24, R13, !PT ;  /* 0x0000000d180d7209 */ /* 0x000fe40007810000 */
[----:B------:R-:W-:Y:S02]  /*3270*/  FSEL R173, R9, -INF , P4 ;  /* 0xff80000009ad7808 */ /* 0x000fe40002000000 */
[----:B------:R-:W-:Y:S02]  /*3280*/  ISETP.GT.AND P5, PT, R36, 0x38, PT ;  /* 0x000000382400780c */ /* 0x000fe40003fa4270 */
[----:B------:R-:W-:Y:S02]  /*3290*/  FMNMX.FTZ R10, R175, R10, !PT ;  /* 0x0000000aaf0a7209 */ /* 0x000fe40007810000 */
[----:B------:R-:W-:-:S02]  /*32a0*/  FMNMX.FTZ R13, R166, R13, !PT ;  /* 0x0000000da60d7209 */ /* 0x000fc40007810000 */
[----:B------:R-:W-:Y:S02]  /*32b0*/  FSEL R142, R11, -INF , P4 ;  /* 0xff8000000b8e7808 */ /* 0x000fe40002000000 */
[----:B------:R-:W-:Y:S02]  /*32c0*/  ISETP.GT.AND P4, PT, R36, 0x39, PT ;  /* 0x000000392400780c */ /* 0x000fe40003f84270 */
[----:B------:R-:W-:Y:S01]  /*32d0*/  FSEL R143, R76, -INF , P5 ;  /* 0xff8000004c8f7808 */ /* 0x000fe20002800000 */
[----:B------:R-:W-:Y:S01]  /*32e0*/  LDSM.16.MT88.4 R36, [R195+0x100] ;  /* 0x00010000c324783b */ /* 0x000fe20000004200 */
[----:B------:R-:W-:Y:S02]  /*32f0*/  FMNMX.FTZ R10, R173, R10, !PT ;  /* 0x0000000aad0a7209 */ /* 0x000fe40007810000 */
[----:B------:R-:W-:Y:S02]  /*3300*/  FMNMX.FTZ R9, R204, R13, !PT ;  /* 0x0000000dcc097209 */ /* 0x000fe40007810000 */
[----:B------:R-:W-:Y:S01]  /*3310*/  FSEL R141, R77, -INF , P4 ;  /* 0xff8000004d8d7808 */ /* 0x000fe20002000000 */
[----:B------:R-:W-:Y:S01]  /*3320*/  LDSM.16.MT88.4 R12, [R188+0x2900] ;  /* 0x00290000bc0c783b */ /* 0x000fe20000004200 */
[----:B------:R-:W-:-:S02]  /*3330*/  FMNMX.FTZ R8, R143, R10, !PT ;  /* 0x0000000a8f087209 */ /* 0x000fc40007810000 */
[----:B------:R-:W-:Y:S02]  /*3340*/  FMNMX.FTZ R9, R168, R9, !PT ;  /* 0x00000009a8097209 */ /* 0x000fe40007810000 */
[----:B------:R-:W-:Y:S02]  /*3350*/  FMNMX.FTZ R8, R141, R8, !PT ;  /* 0x000000088d087209 */ /* 0x000fe40007810000 */
[----:B------:R-:W-:Y:S02]  /*3360*/  FMNMX.FTZ R9, R174, R9, !PT ;  /* 0x00000009ae097209 */ /* 0x000fe40007810000 */
[----:B------:R-:W-:Y:S01]  /*3370*/  FSEL R140, R78, -INF , P5 ;  /* 0xff8000004e8c7808 */ /* 0x000fe20002800000 */
[----:B------:R-:W1:Y:S01]  /*3380*/  SHFL.BFLY PT, R11, R8, 0x2, 0x1f ;  /* 0x0c401f00080b7f89 */ /* 0x000e6200000e0000 */
[----:B------:R-:W-:Y:S02]  /*3390*/  FMNMX.FTZ R9, R170, R9, !PT ;  /* 0x00000009aa097209 */ /* 0x000fe40007810000 */
[----:B------:R-:W-:-:S02]  /*33a0*/  FSEL R164, R79, -INF , P4 ;  /* 0xff8000004fa47808 */ /* 0x000fc40002000000 */
[----:B------:R-:W-:Y:S01]  /*33b0*/  FMNMX.FTZ R9, R142, R9, !PT ;  /* 0x000000098e097209 */ /* 0x000fe20007810000 */
[----:B------:R-:W-:Y:S03]  /*33c0*/  LDSM.16.MT88.4 R76, [R190+0x2100] ;  /* 0x00210000be4c783b */ /* 0x000fe60000004200 */
[----:B------:R-:W-:-:S04]  /*33d0*/  FMNMX.FTZ R9, R140, R9, !PT ;  /* 0x000000098c097209 */ /* 0x000fc80007810000 */
[----:B------:R-:W-:-:S05]  /*33e0*/  FMNMX.FTZ R10, R164, R9, !PT ;  /* 0x00000009a40a7209 */ /* 0x000fca0007810000 */
[----:B------:R-:W2:Y:S01]  /*33f0*/  SHFL.BFLY PT, R9, R10, 0x2, 0x1f ;  /* 0x0c401f000a097f89 */ /* 0x000ea200000e0000 */
[----:B-1----:R-:W-:-:S05]  /*3400*/  FMNMX.FTZ R11, R8, R11, !PT ;  /* 0x0000000b080b7209 */ /* 0x002fca0007810000 */
[----:B------:R-:W1:Y:S01]  /*3410*/  SHFL.BFLY PT, R132, R11, 0x1, 0x1f ;  /* 0x0c201f000b847f89 */ /* 0x000e6200000e0000 */
[----:B--2---:R-:W-:-:S05]  /*3420*/  FMNMX.FTZ R9, R10, R9, !PT ;  /* 0x000000090a097209 */ /* 0x004fca0007810000 */
[----:B------:R-:W2:Y:S01]  /*3430*/  SHFL.BFLY PT, R8, R9, 0x1, 0x1f ;  /* 0x0c201f0009087f89 */ /* 0x000ea200000e0000 */
[----:B-1----:R-:W-:-:S04]  /*3440*/  FMNMX.FTZ R132, R11, R132, !PT ;  /* 0x000000840b847209 */ /* 0x002fc80007810000 */
[C---:B------:R-:W-:Y:S01]  /*3450*/  FSETP.NEU.FTZ.AND P4, PT, R132.reuse, -INF , PT ;  /* 0xff8000008400780b */ /* 0x040fe20003f9d000 */
[----:B------:R-:W-:-:S05]  /*3460*/  FMUL.FTZ R172, R132, c[0x0][0x2d0] ;  /* 0x0000b40084ac7a20 */ /* 0x000fca0000410000 */
[----:B------:R-:W-:-:S05]  /*3470*/  FSEL R172, R172, RZ, P4 ;  /* 0x000000ffacac7208 */ /* 0x000fca0002000000 */
[--C-:B------:R-:W-:Y:S02]  /*3480*/  FFMA.FTZ R157, R3, c[0x0][0x2d0], -R172.reuse ;  /* 0x0000b400039d7a23 */ /* 0x100fe400000108ac */
[--C-:B------:R-:W-:Y:S01]  /*3490*/  FFMA.FTZ R156, R33, c[0x0][0x2d0], -R172.reuse ;  /* 0x0000b400219c7a23 */ /* 0x100fe200000108ac */
[----:B--2---:R-:W-:Y:S01]  /*34a0*/  FMNMX.FTZ R3, R8, R9, !PT ;  /* 0x0000000908037209 */ /* 0x004fe20007810000 */
[--C-:B------:R-:W-:Y:S01]  /*34b0*/  FFMA.FTZ R154, R35, c[0x0][0x2d0], -R172.reuse ;  /* 0x0000b400239a7a23 */ /* 0x100fe200000108ac */
[----:B------:R-:W-:Y:S01]  /*34c0*/  LDSM.16.MT88.4 R8, [R195+0x2900] ;  /* 0x00290000c308783b */ /* 0x000fe20000004200 */
[--C-:B------:R-:W-:Y:S01]  /*34d0*/  FFMA.FTZ R151, R31, c[0x0][0x2d0], -R172.reuse ;  /* 0x0000b4001f977a23 */ /* 0x100fe200000108ac */
[C---:B------:R-:W-:Y:S01]  /*34e0*/  FSETP.NEU.FTZ.AND P4, PT, R3.reuse, -INF , PT ;  /* 0xff8000000300780b */ /* 0x040fe20003f9d000 */
[----:B------:R-:W-:Y:S01]  /*34f0*/  FMUL.FTZ R167, R3, c[0x0][0x2d0] ;  /* 0x0000b40003a77a20 */ /* 0x000fe20000410000 */
[----:B------:R-:W-:Y:S01]  /*3500*/  MUFU.EX2 R157, R157 ;  /* 0x0000009d009d7308 */ /* 0x000fe20000000800 */
[----:B------:R-:W-:-:S02]  /*3510*/  FFMA.FTZ R149, R7, c[0x0][0x2d0], -R172 ;  /* 0x0000b40007957a23 */ /* 0x000fc400000108ac */
[--C-:B------:R-:W-:Y:S01]  /*3520*/  FFMA.FTZ R155, R29, c[0x0][0x2d0], -R172.reuse ;  /* 0x0000b4001d9b7a23 */ /* 0x100fe200000108ac */
[----:B------:R-:W-:Y:S01]  /*3530*/  FSEL R167, R167, RZ, P4 ;  /* 0x000000ffa7a77208 */ /* 0x000fe20002000000 */
[--C-:B------:R-:W-:Y:S01]  /*3540*/  FFMA.FTZ R150, R25, c[0x0][0x2d0], -R172.reuse ;  /* 0x0000b40019967a23 */ /* 0x100fe200000108ac */
[----:B------:R-:W-:Y:S01]  /*3550*/  PLOP3.LUT P4, PT, PT, PT, UP0, 0x80, 0x0 ;  /* 0x000000000000781c */ /* 0x000fe20003f8f008 */
[----:B------:R-:W-:Y:S01]  /*3560*/  FFMA.FTZ R2, R21, c[0x0][0x2d0], -R172 ;  /* 0x0000b40015027a23 */ /* 0x000fe200000108ac */
[----:B------:R-:W1:Y:S01]  /*3570*/  MUFU.EX2 R156, R156 ;  /* 0x0000009c009c7308 */ /* 0x000e620000000800 */
[--C-:B------:R-:W-:Y:S01]  /*3580*/  FFMA.FTZ R158, R34, c[0x0][0x2d0], -R167.reuse ;  /* 0x0000b400229e7a23 */ /* 0x100fe200000108a7 */
[----:B------:R-:W-:Y:S01]  /*3590*/  LDSM.16.MT88.4 R20, [R195+0x900] ;  /* 0x00090000c314783b */ /* 0x000fe20000004200 */
[--C-:B------:R-:W-:Y:S02]  /*35a0*/  FFMA.FTZ R159, R32, c[0x0][0x2d0], -R167.reuse ;  /* 0x0000b400209f7a23 */ /* 0x100fe400000108a7 */
[--C-:B------:R-:W-:Y:S01]  /*35b0*/  FFMA.FTZ R161, R6, c[0x0][0x2d0], -R167.reuse ;  /* 0x0000b40006a17a23 */ /* 0x100fe200000108a7 */
[----:B------:R-:W-:Y:S01]  /*35c0*/  LDSM.16.MT88.4 R32, [R189+0x900] ;  /* 0x00090000bd20783b */ /* 0x000fe20000004200 */
[--C-:B------:R-:W-:Y:S01]  /*35d0*/  FFMA.FTZ R152, R4, c[0x0][0x2d0], -R167.reuse ;  /* 0x0000b40004987a23 */ /* 0x100fe200000108a7 */
[----:B------:R-:W-:Y:S01]  /*35e0*/  MUFU.EX2 R154, R154 ;  /* 0x0000009a009a7308 */ /* 0x000fe20000000800 */
[--C-:B------:R-:W-:Y:S01]  /*35f0*/  FFMA.FTZ R153, R30, c[0x0][0x2d0], -R167.reuse ;  /* 0x0000b4001e997a23 */ /* 0x100fe200000108a7 */
[----:B------:R-:W2:Y:S01]  /*3600*/  LDSM.16.MT88.4 R4, [R188+0x4100] ;  /* 0x00410000bc04783b */ /* 0x000ea20000004200 */
[----:B------:R-:W-:-:S02]  /*3610*/  FFMA.FTZ R148, R28, c[0x0][0x2d0], -R167 ;  /* 0x0000b4001c947a23 */ /* 0x000fc400000108a7 */
[--C-:B------:R-:W-:Y:S01]  /*3620*/  FFMA.FTZ R147, R26, c[0x0][0x2d0], -R167.reuse ;  /* 0x0000b4001a937a23 */ /* 0x100fe200000108a7 */
[----:B------:R-:W-:Y:S01]  /*3630*/  LDSM.16.MT88.4 R28, [R188+0x900] ;  /* 0x00090000bc1c783b */ /* 0x000fe20000004200 */
[----:B------:R-:W-:Y:S01]  /*3640*/  FFMA.FTZ R0, R24, c[0x0][0x2d0], -R167 ;  /* 0x0000b40018007a23 */ /* 0x000fe200000108a7 */
[----:B------:R-:W3:Y:S01]  /*3650*/  MUFU.EX2 R151, R151 ;  /* 0x0000009700977308 */ /* 0x000ee20000000800 */
[----:B-1----:R-:W-:Y:S01]  /*3660*/  F2FP.BF16.PACK_AB R116, R156, R157 ;  /* 0x0000009d9c74723e */ /* 0x002fe200000010ff */
[----:B------:R-:W-:Y:S01]  /*3670*/  LDSM.16.MT88.4 R24, [R190+0x2900] ;  /* 0x00290000be18783b */ /* 0x000fe20000004200 */
[--C-:B------:R-:W-:Y:S02]  /*3680*/  FFMA.FTZ R160, R171, c[0x0][0x2d0], -R172.reuse ;  /* 0x0000b400aba07a23 */ /* 0x100fe400000108ac */
[--C-:B------:R-:W-:Y:S02]  /*3690*/  FFMA.FTZ R162, R169, c[0x0][0x2d0], -R172.reuse ;  /* 0x0000b400a9a27a23 */ /* 0x100fe400000108ac */
[--C-:B------:R-:W-:Y:S01]  /*36a0*/  FFMA.FTZ R163, R163, c[0x0][0x2d0], -R172.reuse ;  /* 0x0000b400a3a37a23 */ /* 0x100fe200000108ac */
[----:B------:R-:W-:Y:S01]  /*36b0*/  MUFU.EX2 R158, R158 ;  /* 0x0000009e009e7308 */ /* 0x000fe20000000800 */
[----:B------:R-:W-:-:S02]  /*36c0*/  FFMA.FTZ R165, R165, c[0x0][0x2d0], -R172 ;  /* 0x0000b400a5a57a23 */ /* 0x000fc400000108ac */
[--C-:B------:R-:W-:Y:S02]  /*36d0*/  FFMA.FTZ R166, R166, c[0x0][0x2d0], -R167.reuse ;  /* 0x0000b400a6a67a23 */ /* 0x100fe400000108a7 */
[--C-:B------:R-:W-:Y:S02]  /*36e0*/  FFMA.FTZ R169, R204, c[0x0][0x2d0], -R167.reuse ;  /* 0x0000b400cca97a23 */ /* 0x100fe400000108a7 */
[--C-:B------:R-:W-:Y:S01]  /*36f0*/  FFMA.FTZ R168, R168, c[0x0][0x2d0], -R167.reuse ;  /* 0x0000b400a8a87a23 */ /* 0x100fe200000108a7 */
[----:B------:R-:W1:Y:S01]  /*3700*/  MUFU.EX2 R159, R159 ;  /* 0x0000009f009f7308 */ /* 0x000e620000000800 */
[----:B---3--:R-:W-:Y:S01]  /*3710*/  F2FP.BF16.PACK_AB R118, R151, R154 ;  /* 0x0000009a9776723e */ /* 0x008fe200000010ff */
[----:B------:R-:W-:Y:S02]  /*3720*/  FFMA.FTZ R171, R174, c[0x0][0x2d0], -R167 ;  /* 0x0000b400aeab7a23 */ /* 0x000fe400000108a7 */
[--C-:B------:R-:W-:Y:S02]  /*3730*/  FFMA.FTZ R174, R175, c[0x0][0x2d0], -R172.reuse ;  /* 0x0000b400afae7a23 */ /* 0x100fe400000108ac */
[----:B------:R-:W-:-:S02]  /*3740*/  FFMA.FTZ R173, R173, c[0x0][0x2d0], -R172 ;  /* 0x0000b400adad7a23 */ /* 0x000fc400000108ac */
[----:B------:R-:W-:Y:S01]  /*3750*/  MUFU.EX2 R161, R161 ;  /* 0x000000a100a17308 */ /* 0x000fe20000000800 */
[--C-:B------:R-:W-:Y:S02]  /*3760*/  FFMA.FTZ R175, R143, c[0x0][0x2d0], -R172.reuse ;  /* 0x0000b4008faf7a23 */ /* 0x100fe400000108ac */
[----:B------:R-:W-:Y:S02]  /*3770*/  FFMA.FTZ R172, R141, c[0x0][0x2d0], -R172 ;  /* 0x0000b4008dac7a23 */ /* 0x000fe400000108ac */
[--C-:B------:R-:W-:Y:S02]  /*3780*/  FFMA.FTZ R170, R170, c[0x0][0x2d0], -R167.reuse ;  /* 0x0000b400aaaa7a23 */ /* 0x100fe400000108a7 */
[--C-:B------:R-:W-:Y:S01]  /*3790*/  FFMA.FTZ R205, R142, c[0x0][0x2d0], -R167.reuse ;  /* 0x0000b4008ecd7a23 */ /* 0x100fe200000108a7 */
[----:B------:R-:W3:Y:S01]  /*37a0*/  MUFU.EX2 R152, R152 ;  /* 0x0000009800987308 */ /* 0x000ee20000000800 */
[----:B-1----:R-:W-:Y:S01]  /*37b0*/  F2FP.BF16.PACK_AB R117, R159, R158 ;  /* 0x0000009e9f75723e */ /* 0x002fe200000010ff */
[----:B------:R-:W-:-:S02]  /*37c0*/  FFMA.FTZ R204, R140, c[0x0][0x2d0], -R167 ;  /* 0x0000b4008ccc7a23 */ /* 0x000fc400000108a7 */
[----:B------:R-:W-:Y:S01]  /*37d0*/  FFMA.FTZ R211, R164, c[0x0][0x2d0], -R167 ;  /* 0x0000b400a4d37a23 */ /* 0x000fe200000108a7 */
[----:B------:R-:W-:Y:S01]  /*37e0*/  LDSM.16.MT88.4 R140, [R190+0x1900] ;  /* 0x00190000be8c783b */ /* 0x000fe20000004200 */
[----:B------:R-:W-:Y:S02]  /*37f0*/  FADD.FTZ R157, R157, R156 ;  /* 0x0000009c9d9d7221 */ /* 0x000fe40000010000 */
[----:B------:R-:W-:Y:S01]  /*3800*/  MUFU.EX2 R155, R155 ;  /* 0x0000009b009b7308 */ /* 0x000fe20000000800 */
[----:B------:R-:W-:Y:S02]  /*3810*/  FADD.FTZ R158, R158, R159 ;  /* 0x0000009f9e9e7221 */ /* 0x000fe40000010000 */
[----:B------:R-:W-:-:S04]  /*3820*/  FADD.FTZ R154, R154, R157 ;  /* 0x0000009d9a9a7221 */ /* 0x000fc80000010000 */
[----:B------:R-:W-:Y:S01]  /*3830*/  FADD.FTZ R154, R151, R154 ;  /* 0x0000009a979a7221 */ /* 0x000fe20000010000 */
[----:B---3--:R-:W-:Y:S01]  /*3840*/  F2FP.BF16.PACK_AB R119, R152, R161 ;  /* 0x000000a19877723e */ /* 0x008fe200000010ff */
[----:B------:R-:W1:Y:S01]  /*3850*/  MUFU.EX2 R150, R150 ;  /* 0x0000009600967308 */ /* 0x000e620000000800 */
[----:B------:R-:W-:-:S04]  /*3860*/  FADD.FTZ R161, R161, R158 ;  /* 0x0000009ea1a17221 */ /* 0x000fc80000010000 */
[----:B------:R-:W-:Y:S01]  /*3870*/  FADD.FTZ R152, R152, R161 ;  /* 0x000000a198987221 */ /* 0x000fe20000010000 */
[C---:B------:R-:W-:Y:S02]  /*3880*/  HMMA.16816.F32.BF16 R64, R116.reuse, R68, RZ ;  /* 0x000000447440723c */ /* 0x040fe400000418ff */
[----:B------:R-:W-:Y:S06]  /*3890*/  MUFU.EX2 R149, R149 ;  /* 0x0000009500957308 */ /* 0x000fec0000000800 */
[C---:B------:R-:W-:Y:S02]  /*38a0*/  HMMA.16816.F32.BF16 R80, R116.reuse, R84, RZ ;  /* 0x000000547450723c */ /* 0x040fe400000418ff */
[----:B------:R-:W-:Y:S06]  /*38b0*/  MUFU.EX2 R2, R2 ;  /* 0x0000000200027308 */ /* 0x000fec0000000800 */
[C---:B------:R-:W-:Y:S02]  /*38c0*/  HMMA.16816.F32.BF16 R68, R116.reuse, R70, RZ ;  /* 0x000000467444723c */ /* 0x040fe400000418ff */
[----:B------:R-:W-:Y:S06]  /*38d0*/  MUFU.EX2 R153, R153 ;  /* 0x0000009900997308 */ /* 0x000fec0000000800 */
[C---:B------:R-:W-:Y:S02]  /*38e0*/  HMMA.16816.F32.BF16 R84, R116.reuse, R86, RZ ;  /* 0x000000567454723c */ /* 0x040fe400000418ff */
[----:B------:R-:W3:Y:S06]  /*38f0*/  MUFU.EX2 R148, R148 ;  /* 0x0000009400947308 */ /* 0x000eec0000000800 */
[C---:B------:R-:W-:Y:S02]  /*3900*/  HMMA.16816.F32.BF16 R128, R116.reuse, R36, RZ ;  /* 0x000000247480723c */ /* 0x040fe400000418ff */
[----:B------:R-:W-:Y:S06]  /*3910*/  MUFU.EX2 R147, R147 ;  /* 0x0000009300937308 */ /* 0x000fec0000000800 */
[C---:B------:R-:W-:Y:S02]  /*3920*/  HMMA.16816.F32.BF16 R40, R116.reuse, R44, RZ ;  /* 0x0000002c7428723c */ /* 0x040fe400000418ff */
[----:B------:R-:W4:Y:S06]  /*3930*/  MUFU.EX2 R0, R0 ;  /* 0x0000000000007308 */ /* 0x000f2c0000000800 */
[C---:B------:R-:W-:Y:S02]  /*3940*/  HMMA.16816.F32.BF16 R48, R116.reuse, R52, RZ ;  /* 0x000000347430723c */ /* 0x040fe400000418ff */
[----:B------:R-:W-:Y:S06]  /*3950*/  MUFU.EX2 R160, R160 ;  /* 0x000000a000a07308 */ /* 0x000fec0000000800 */
[C---:B------:R-:W-:Y:S02]  /*3960*/  HMMA.16816.F32.BF16 R56, R116.reuse, R60, RZ ;  /* 0x0000003c7438723c */ /* 0x040fe400000418ff */
[----:B------:R-:W5:Y:S06]  /*3970*/  MUFU.EX2 R163, R163 ;  /* 0x000000a300a37308 */ /* 0x000f6c0000000800 */
[C---:B------:R-:W-:Y:S02]  /*3980*/  HMMA.16816.F32.BF16 R72, R116.reuse, R76, RZ ;  /* 0x0000004c7448723c */ /* 0x040fe400000418ff */
[----:B------:R-:W-:Y:S06]  /*3990*/  MUFU.EX2 R162, R162 ;  /* 0x000000a200a27308 */ /* 0x000fec0000000800 */
[C---:B------:R-:W-:Y:S02]  /*39a0*/  HMMA.16816.F32.BF16 R88, R116.reuse, R92, RZ ;  /* 0x0000005c7458723c */ /* 0x040fe400000418ff */
[----:B------:R-:W1:Y:S06]  /*39b0*/  MUFU.EX2 R165, R165 ;  /* 0x000000a500a57308 */ /* 0x000e6c0000000800 */
        /* <DEDUP_REMOVED lines=23> */
[----:B------:R-:W4:Y:S06]  /*3b30*/  MUFU.EX2 R211, R211 ;  /* 0x000000d300d37308 */ /* 0x000f2c0000000800 */
[C---:B--2---:R-:W-:Y:S07]  /*3b40*/  HMMA.16816.F32.BF16 R120, R116.reuse, R4, RZ ;  /* 0x000000047478723c */ /* 0x044fee00000418ff */
[----:B-1----:R-:W-:Y:S01]  /*3b50*/  F2FP.BF16.PACK_AB R4, R150, R155 ;  /* 0x0000009b9604723e */ /* 0x002fe200000010ff */
[----:B------:R-:W-:Y:S01]  /*3b60*/  HMMA.16816.F32.BF16 R116, R116, R6, RZ ;  /* 0x000000067474723c */ /* 0x000fe200000418ff */
[----:B---3--:R-:W-:Y:S01]  /*3b70*/  F2FP.BF16.PACK_AB R5, R148, R153 ;  /* 0x000000999405723e */ /* 0x008fe200000010ff */
[----:B------:R-:W-:-:S02]  /*3b80*/  FADD.FTZ R155, R155, R154 ;  /* 0x0000009a9b9b7221 */ /* 0x000fc40000010000 */
[----:B------:R-:W-:Y:S02]  /*3b90*/  FADD.FTZ R153, R153, R152 ;  /* 0x0000009899997221 */ /* 0x000fe40000010000 */
[----:B------:R-:W-:Y:S01]  /*3ba0*/  FADD.FTZ R150, R150, R155 ;  /* 0x0000009b96967221 */ /* 0x000fe20000010000 */
[----:B------:R-:W-:Y:S01]  /*3bb0*/  F2FP.BF16.PACK_AB R6, R2, R149 ;  /* 0x000000950206723e */ /* 0x000fe200000010ff */
[----:B------:R-:W-:Y:S01]  /*3bc0*/  FADD.FTZ R148, R148, R153 ;  /* 0x0000009994947221 */ /* 0x000fe20000010000 */
[----:B----4-:R-:W-:Y:S01]  /*3bd0*/  F2FP.BF16.PACK_AB R7, R0, R147 ;  /* 0x000000930007723e */ /* 0x010fe200000010ff */
[----:B------:R-:W-:Y:S02]  /*3be0*/  FADD.FTZ R149, R149, R150 ;  /* 0x0000009695957221 */ /* 0x000fe40000010000 */
[----:B------:R-:W-:Y:S02]  /*3bf0*/  FADD.FTZ R147, R147, R148 ;  /* 0x0000009493937221 */ /* 0x000fe40000010000 */
[----:B------:R-:W-:-:S02]  /*3c00*/  FADD.FTZ R149, R2, R149 ;  /* 0x0000009502957221 */ /* 0x000fc40000010000 */
[----:B------:R-:W-:Y:S01]  /*3c10*/  HMMA.16816.F32.BF16 R64, R4, R8, R64 ;  /* 0x000000080440723c */ /* 0x000fe20000041840 */
[----:B------:R-:W-:-:S07]  /*3c20*/  FADD.FTZ R147, R0, R147 ;  /* 0x0000009300937221 */ /* 0x000fce0000010000 */
[C---:B------:R-:W-:Y:S01]  /*3c30*/  HMMA.16816.F32.BF16 R68, R4.reuse, R10, R68 ;  /* 0x0000000a0444723c */ /* 0x040fe20000041844 */
[----:B------:R-:W1:Y:S07]  /*3c40*/  LDSM.16.MT88.4 R8, [R190+0x4900] ;  /* 0x00490000be08783b */ /* 0x000e6e0000004200 */
[C---:B------:R-:W-:Y:S08]  /*3c50*/  HMMA.16816.F32.BF16 R80, R4.reuse, R16, R80 ;  /* 0x000000100450723c */ /* 0x040ff00000041850 */
[C---:B------:R-:W-:Y:S01]  /*3c60*/  HMMA.16816.F32.BF16 R84, R4.reuse, R18, R84 ;  /* 0x000000120454723c */ /* 0x040fe20000041854 */
[----:B------:R-:W2:Y:S07]  /*3c70*/  LDSM.16.MT88.4 R16, [R189+0x4900] ;  /* 0x00490000bd10783b */ /* 0x000eae0000004200 */
[C---:B------:R-:W-:Y:S08]  /*3c80*/  HMMA.16816.F32.BF16 R128, R4.reuse, R20, R128 ;  /* 0x000000140480723c */ /* 0x040ff00000041880 */
[C---:B------:R-:W-:Y:S01]  /*3c90*/  HMMA.16816.F32.BF16 R36, R4.reuse, R22, R36 ;  /* 0x000000160424723c */ /* 0x040fe20000041824 */
[----:B------:R-:W3:Y:S07]  /*3ca0*/  LDSM.16.MT88.4 R20, [R195+0x4900] ;  /* 0x00490000c314783b */ /* 0x000eee0000004200 */
[C---:B------:R-:W-:Y:S08]  /*3cb0*/  HMMA.16816.F32.BF16 R88, R4.reuse, R12, R88 ;  /* 0x0000000c0458723c */ /* 0x040ff00000041858 */
[C---:B------:R-:W-:Y:S01]  /*3cc0*/  HMMA.16816.F32.BF16 R92, R4.reuse, R14, R92 ;  /* 0x0000000e045c723c */ /* 0x040fe2000004185c */
[----:B------:R-:W4:Y:S07]  /*3cd0*/  LDSM.16.MT88.4 R12, [R188+0x4900] ;  /* 0x00490000bc0c783b */ /* 0x000f2e0000004200 */
[C---:B-1----:R-:W-:Y:S08]  /*3ce0*/  HMMA.16816.F32.BF16 R124, R4.reuse, R8, R124 ;  /* 0x00000008047c723c */ /* 0x042ff0000004187c */
[C---:B------:R-:W-:Y:S01]  /*3cf0*/  HMMA.16816.F32.BF16 R104, R4.reuse, R10, R104 ;  /* 0x0000000a0468723c */ /* 0x040fe20000041868 */
[----:B------:R-:W1:Y:S07]  /*3d00*/  LDSM.16.MT88.4 R8, [R195+0x1100] ;  /* 0x00110000c308783b */ /* 0x000e6e0000004200 */
[C---:B--2---:R-:W-:Y:S08]  /*3d10*/  HMMA.16816.F32.BF16 R108, R4.reuse, R16, R108 ;  /* 0x00000010046c723c */ /* 0x044ff0000004186c */
[C---:B------:R-:W-:Y:S01]  /*3d20*/  HMMA.16816.F32.BF16 R112, R4.reuse, R18, R112 ;  /* 0x000000120470723c */ /* 0x040fe20000041870 */
[----:B------:R-:W2:Y:S07]  /*3d30*/  LDSM.16.MT88.4 R16, [R190+0x1100] ;  /* 0x00110000be10783b */ /* 0x000eae0000004200 */
[C---:B------:R-:W-:Y:S08]  /*3d40*/  HMMA.16816.F32.BF16 R40, R4.reuse, R136, R40 ;  /* 0x000000880428723c */ /* 0x040ff00000041828 */
[C---:B------:R-:W-:Y:S01]  /*3d50*/  HMMA.16816.F32.BF16 R44, R4.reuse, R138, R44 ;  /* 0x0000008a042c723c */ /* 0x040fe2000004182c */
[----:B------:R-:W-:Y:S07]  /*3d60*/  LDSM.16.MT88.4 R136, [R189+0x1900] ;  /* 0x00190000bd88783b */ /* 0x000fee0000004200 */
        /* <DEDUP_REMOVED lines=9> */
[C---:B---3--:R-:W-:Y:S08]  /*3e00*/  HMMA.16816.F32.BF16 R96, R4.reuse, R20, R96 ;  /* 0x000000140460723c */ /* 0x048ff00000041860 */
[C---:B------:R-:W-:Y:S01]  /*3e10*/  HMMA.16816.F32.BF16 R100, R4.reuse, R22, R100 ;  /* 0x000000160464723c */ /* 0x040fe20000041864 */
[----:B------:R-:W-:Y:S07]  /*3e20*/  LDSM.16.MT88.4 R20, [R195+0x5100] ;  /* 0x00510000c314783b */ /* 0x000fee0000004200 */
[C---:B----4-:R-:W-:Y:S08]  /*3e30*/  HMMA.16816.F32.BF16 R120, R4.reuse, R12, R120 ;  /* 0x0000000c0478723c */ /* 0x050ff00000041878 */
[----:B------:R-:W-:Y:S01]  /*3e40*/  HMMA.16816.F32.BF16 R116, R4, R14, R116 ;  /* 0x0000000e0474723c */ /* 0x000fe20000041874 */
[----:B------:R-:W3:Y:S06]  /*3e50*/  LDSM.16.MT88.4 R12, [R195+0x3100] ;  /* 0x00310000c30c783b */ /* 0x000eec0000004200 */
[----:B-----5:R-:W-:Y:S01]  /*3e60*/  F2FP.BF16.PACK_AB R4, R163, R160 ;  /* 0x000000a0a304723e */ /* 0x020fe200000010ff */
[----:B------:R-:W-:Y:S01]  /*3e70*/  FADD.FTZ R160, R160, R149 ;  /* 0x00000095a0a07221 */ /* 0x000fe20000010000 */
[----:B------:R-:W-:-:S02]  /*3e80*/  F2FP.BF16.PACK_AB R6, R165, R162 ;  /* 0x000000a2a506723e */ /* 0x000fc400000010ff */
[----:B------:R-:W-:Y:S01]  /*3e90*/  F2FP.BF16.PACK_AB R5, R169, R166 ;  /* 0x000000a6a905723e */ /* 0x000fe200000010ff */
[----:B------:R-:W-:Y:S01]  /*3ea0*/  FADD.FTZ R166, R166, R147 ;  /* 0x00000093a6a67221 */ /* 0x000fe20000010000 */
[----:B------:R-:W-:Y:S01]  /*3eb0*/  F2FP.BF16.PACK_AB R7, R171, R168 ;  /* 0x000000a8ab07723e */ /* 0x000fe200000010ff */
[----:B------:R-:W-:Y:S02]  /*3ec0*/  FADD.FTZ R163, R163, R160 ;  /* 0x000000a0a3a37221 */ /* 0x000fe40000010000 */
[----:B------:R-:W-:Y:S02]  /*3ed0*/  FADD.FTZ R169, R169, R166 ;  /* 0x000000a6a9a97221 */ /* 0x000fe40000010000 */
[----:B------:R-:W-:Y:S02]  /*3ee0*/  FADD.FTZ R162, R162, R163 ;  /* 0x000000a3a2a27221 */ /* 0x000fe40000010000 */
[----:B-1----:R-:W-:Y:S01]  /*3ef0*/  HMMA.16816.F32.BF16 R128, R4, R8, R128 ;  /* 0x000000080480723c */ /* 0x002fe20000041880 */
[----:B------:R-:W-:-:S02]  /*3f00*/  FADD.FTZ R168, R168, R169 ;  /* 0x000000a9a8a87221 */ /* 0x000fc40000010000 */
[----:B------:R-:W-:Y:S02]  /*3f10*/  FADD.FTZ R165, R165, R162 ;  /* 0x000000a2a5a57221 */ /* 0x000fe40000010000 */
[----:B------:R-:W-:-:S03]  /*3f20*/  FADD.FTZ R171, R171, R168 ;  /* 0x000000a8abab7221 */ /* 0x000fc60000010000 */
[C---:B------:R-:W-:Y:S01]  /*3f30*/  HMMA.16816.F32.BF16 R36, R4.reuse, R10, R36 ;  /* 0x0000000a0424723c */ /* 0x040fe20000041824 */
[----:B------:R-:W1:Y:S07]  /*3f40*/  LDSM.16.MT88.4 R8, [R189+0x3100] ;  /* 0x00310000bd08783b */ /* 0x000e6e0000004200 */
[C---:B--2---:R-:W-:Y:S08]  /*3f50*/  HMMA.16816.F32.BF16 R40, R4.reuse, R16, R40 ;  /* 0x000000100428723c */ /* 0x044ff00000041828 */
[C---:B------:R-:W-:Y:S01]  /*3f60*/  HMMA.16816.F32.BF16 R44, R4.reuse, R18, R44 ;  /* 0x00000012042c723c */ /* 0x040fe2000004182c */
[----:B------:R-:W2:Y:S07]  /*3f70*/  LDSM.16.MT88.4 R16, [R188+0x3100] ;  /* 0x00310000bc10783b */ /* 0x000eae0000004200 */
[C---:B---3--:R-:W-:Y:S08]  /*3f80*/  HMMA.16816.F32.BF16 R64, R4.reuse, R12, R64 ;  /* 0x0000000c0440723c */ /* 0x048ff00000041840 */
[C---:B------:R-:W-:Y:S01]  /*3f90*/  HMMA.16816.F32.BF16 R68, R4.reuse, R14, R68 ;  /* 0x0000000e0444723c */ /* 0x040fe20000041844 */
[----:B------:R-:W3:Y:S07]  /*3fa0*/  LDSM.16.MT88.4 R12, [R190+0x5100] ;  /* 0x00510000be0c783b */ /* 0x000eee0000004200 */
[C---:B------:R-:W-:Y:S08]  /*3fb0*/  HMMA.16816.F32.BF16 R96, R4.reuse, R20, R96 ;  /* 0x000000140460723c */ /* 0x040ff00000041860 */
[C---:B-1----:R-:W-:Y:S08]  /*3fc0*/  HMMA.16816.F32.BF16 R80, R4.reuse, R8, R80 ;  /* 0x000000080450723c */ /* 0x042ff00000041850 */
        /* <DEDUP_REMOVED lines=8> */
[C---:B------:R-:W-:Y:S01]  /*4050*/  HMMA.16816.F32.BF16 R100, R4.reuse, R22, R100 ;  /* 0x000000160464723c */ /* 0x040fe20000041864 */
[----:B------:R-:W-:Y:S07]  /*4060*/  LDSM.16.MT88.4 R20, [R188+0x3900] ;  /* 0x00390000bc14783b */ /* 0x000fee0000004200 */
        /* <DEDUP_REMOVED lines=8> */
[----:B------:R-:W4:Y:S07]  /*40f0*/  LDSM.16.MT88.4 R32, [R188+0x1900] ;  /* 0x00190000bc20783b */ /* 0x000f2e0000004200 */
[C---:B------:R-:W-:Y:S08]  /*4100*/  HMMA.16816.F32.BF16 R56, R4.reuse, R28, R56 ;  /* 0x0000001c0438723c */ /* 0x040ff00000041838 */
[C---:B------:R-:W-:Y:S01]  /*4110*/  HMMA.16816.F32.BF16 R60, R4.reuse, R30, R60 ;  /* 0x0000001e043c723c */ /* 0x040fe2000004183c */
[----:B------:R-:W5:Y:S07]  /*4120*/  LDSM.16.MT88.4 R28, [R190+0x3900] ;  /* 0x00390000be1c783b */ /* 0x000f6e0000004200 */
[C---:B------:R-:W-:Y:S08]  /*4130*/  HMMA.16816.F32.BF16 R72, R4.reuse, R24, R72 ;  /* 0x000000180448723c */ /* 0x040ff00000041848 */
[----:B------:R-:W-:Y:S01]  /*4140*/  HMMA.16816.F32.BF16 R76, R4, R26, R76 ;  /* 0x0000001a044c723c */ /* 0x000fe2000004184c */
[----:B------:R-:W2:Y:S06]  /*4150*/  LDSM.16.MT88.4 R24, [R189+0x3900] ;  /* 0x00390000bd18783b */ /* 0x000eac0000004200 */
[----:B------:R-:W-:Y:S01]  /*4160*/  F2FP.BF16.PACK_AB R4, R173, R174 ;  /* 0x000000aead04723e */ /* 0x000fe200000010ff */
        /* <DEDUP_REMOVED lines=8> */
[----:B---3--:R-:W-:Y:S01]  /*41f0*/  HMMA.16816.F32.BF16 R128, R4, R12, R128 ;  /* 0x0000000c0480723c */ /* 0x008fe20000041880 */
[----:B------:R-:W-:-:S02]  /*4200*/  FADD.FTZ R204, R204, R205 ;  /* 0x000000cdcccc7221 */ /* 0x000fc40000010000 */
[----:B------:R-:W-:Y:S02]  /*4210*/  FADD.FTZ R213, R172, R175 ;  /* 0x000000afacd57221 */ /* 0x000fe40000010000 */
[----:B------:R-:W-:-:S03]  /*4220*/  FADD.FTZ R211, R211, R204 ;  /* 0x000000ccd3d37221 */ /* 0x000fc60000010000 */
[C---:B------:R-:W-:Y:S01]  /*4230*/  HMMA.16816.F32.BF16 R36, R4.reuse, R14, R36 ;  /* 0x0000000e0424723c */ /* 0x040fe20000041824 */
[----:B------:R-:W3:Y:S07]  /*4240*/  LDSM.16.MT88.4 R12, [R190+0x5900] ;  /* 0x00590000be0c783b */ /* 0x000eee0000004200 */
[C---:B-1----:R-:W-:Y:S08]  /*4250*/  HMMA.16816.F32.BF16 R64, R4.reuse, R8, R64 ;  /* 0x000000080440723c */ /* 0x042ff00000041840 */
[C---:B------:R-:W-:Y:S01]  /*4260*/  HMMA.16816.F32.BF16 R68, R4.reuse, R10, R68 ;  /* 0x0000000a0444723c */ /* 0x040fe20000041844 */
[----:B------:R-:W1:Y:S07]  /*4270*/  LDSM.16.MT88.4 R8, [R189+0x5900] ;  /* 0x00590000bd08783b */ /* 0x000e6e0000004200 */
[C---:B--2---:R-:W-:Y:S08]  /*4280*/  HMMA.16816.F32.BF16 R96, R4.reuse, R16, R96 ;  /* 0x000000100460723c */ /* 0x044ff00000041860 */
[C---:B------:R-:W-:Y:S01]  /*4290*/  HMMA.16816.F32.BF16 R100, R4.reuse, R18, R100 ;  /* 0x000000120464723c */ /* 0x040fe20000041864 */
[----:B------:R-:W2:Y:S07]  /*42a0*/  LDSM.16.MT88.4 R16, [R188+0x5900] ;  /* 0x00590000bc10783b */ /* 0x000eae0000004200 */
[C---:B------:R-:W-:Y:S08]  /*42b0*/  HMMA.16816.F32.BF16 R40, R4.reuse, R140, R40 ;  /* 0x0000008c0428723c */ /* 0x040ff00000041828 */
[C---:B------:R-:W-:Y:S08]  /*42c0*/  HMMA.16816.F32.BF16 R44, R4.reuse, R142, R44 ;  /* 0x0000008e042c723c */ /* 0x040ff0000004182c */
[C---:B------:R-:W-:Y:S08]  /*42d0*/  HMMA.16816.F32.BF16 R48, R4.reuse, R136, R48 ;  /* 0x000000880430723c */ /* 0x040ff00000041830 */
[C---:B------:R-:W-:Y:S08]  /*42e0*/  HMMA.16816.F32.BF16 R52, R4.reuse, R138, R52 ;  /* 0x0000008a0434723c */ /* 0x040ff00000041834 */
[C---:B----4-:R-:W-:Y:S08]  /*42f0*/  HMMA.16816.F32.BF16 R56, R4.reuse, R32, R56 ;  /* 0x000000200438723c */ /* 0x050ff00000041838 */
[C---:B------:R-:W-:Y:S08]  /*4300*/  HMMA.16816.F32.BF16 R60, R4.reuse, R34, R60 ;  /* 0x00000022043c723c */ /* 0x040ff0000004183c */
[C---:B-----5:R-:W-:Y:S08]  /*4310*/  HMMA.16816.F32.BF16 R72, R4.reuse, R28, R72 ;  /* 0x0000001c0448723c */ /* 0x060ff00000041848 */
[C---:B------:R-:W-:Y:S08]  /*4320*/  HMMA.16816.F32.BF16 R76, R4.reuse, R30, R76 ;  /* 0x0000001e044c723c */ /* 0x040ff0000004184c */
[C---:B------:R-:W-:Y:S08]  /*4330*/  HMMA.16816.F32.BF16 R80, R4.reuse, R24, R80 ;  /* 0x000000180450723c */ /* 0x040ff00000041850 */
[C---:B------:R-:W-:Y:S08]  /*4340*/  HMMA.16816.F32.BF16 R84, R4.reuse, R26, R84 ;  /* 0x0000001a0454723c */ /* 0x040ff00000041854 */
[C---:B------:R-:W-:Y:S08]  /*4350*/  HMMA.16816.F32.BF16 R88, R4.reuse, R20, R88 ;  /* 0x000000140458723c */ /* 0x040ff00000041858 */
[C---:B------:R-:W-:Y:S08]  /*4360*/  HMMA.16816.F32.BF16 R92, R4.reuse, R22, R92 ;  /* 0x00000016045c723c */ /* 0x040ff0000004185c */
[C---:B---3--:R-:W-:Y:S08]  /*4370*/  HMMA.16816.F32.BF16 R124, R4.reuse, R12, R124 ;  /* 0x0000000c047c723c */ /* 0x048ff0000004187c */
[C---:B------:R-:W-:Y:S08]  /*4380*/  HMMA.16816.F32.BF16 R104, R4.reuse, R14, R104 ;  /* 0x0000000e0468723c */ /* 0x040ff00000041868 */
[C---:B-1----:R-:W-:Y:S08]  /*4390*/  HMMA.16816.F32.BF16 R108, R4.reuse, R8, R108 ;  /* 0x00000008046c723c */ /* 0x042ff0000004186c */
[C---:B------:R-:W-:Y:S08]  /*43a0*/  HMMA.16816.F32.BF16 R112, R4.reuse, R10, R112 ;  /* 0x0000000a0470723c */ /* 0x040ff00000041870 */
[C---:B--2---:R-:W-:Y:S08]  /*43b0*/  HMMA.16816.F32.BF16 R120, R4.reuse, R16, R120 ;  /* 0x000000100478723c */ /* 0x044ff00000041878 */
[----:B------:R-:W-:Y:S01]  /*43c0*/  HMMA.16816.F32.BF16 R116, R4, R18, R116 ;  /* 0x000000120474723c */ /* 0x000fe20000041874 */
[----:B------:R-:W-:Y:S08]  /*43d0*/  @!P4 BRA `(.L_x_11) ;  /* 0x000029c00000c947 */ /* 0x000ff00003800000 */
[C---:B------:R-:W-:Y:S01]  /*43e0*/  SHF.L.U64.HI R207, R133.reuse, 0x1, R146 ;  /* 0x0000000185cf7819 */ /* 0x040fe20000010292 */
[----:B------:R-:W-:Y:S01]  /*43f0*/  IMAD.SHL.U32 R206, R133, 0x2, RZ ;  /* 0x0000000285ce7824 */ /* 0x000fe200078e00ff */
[C---:B------:R-:W-:Y:S01]  /*4400*/  SHF.L.U64.HI R209, R144.reuse, 0x1, R145 ;  /* 0x0000000190d17819 */ /* 0x040fe20000010291 */
[----:B------:R-:W-:Y:S01]  /*4410*/  IMAD.SHL.U32 R208, R144, 0x2, RZ ;  /* 0x0000000290d07824 */ /* 0x000fe200078e00ff */
[----:B------:R-:W-:Y:S01]  /*4420*/  MOV R0, R3 ;  /* 0x0000000300007202 */ /* 0x000fe20000000f00 */
[----:B------:R-:W-:Y:S01]  /*4430*/  IMAD.MOV.U32 R133, RZ, RZ, R132 ;  /* 0x000000ffff857224 */ /* 0x000fe200078e0084 */
[----:B------:R-:W-:-:S02]  /*4440*/  SHF.L.U64.HI R205, R134, 0x1, R135 ;  /* 0x0000000186cd7819 */ /* 0x000fc40000010287 */
[----:B------:R-:W-:Y:S01]  /*4450*/  SHF.L.U32 R204, R134, 0x1, RZ ;  /* 0x0000000186cc7819 */ /* 0x000fe200000006ff */
[----:B------:R-:W-:Y:S06]  /*4460*/  BRA `(.L_x_12) ;  /* 0x0000032000007947 */ /* 0x000fec0003800000 */
.L_x_14:
[----:B------:R-:W-:Y:S01]  /*4470*/  ULEA UR4, UR6, UR8, 0x6 ;  /* 0x0000000806047291 */ /* 0x000fe2000f8e303f */
[----:B------:R-:W-:Y:S05]  /*4480*/  IMAD.MOV.U32 R200, RZ, RZ, RZ ;  /* 0x000000ffffc87224 */ /* 0x000fea00078e00ff */
[----:B------:R-:W-:Y:S05]  /*4490*/  IMAD.U32 R201, RZ, RZ, UR4 ;  /* 0x00000004ffc97e24 */ /* 0x000fea000f8e00ff */
[----:B------:R-:W-:Y:S05]  /*44a0*/  IADD3 R201, R201, -0x40, R202 ;  /* 0xffffffc0c9c97810 */ /* 0x000fea0007ffe0ca */
[----:B------:R-:W-:Y:S04]  /*44b0*/  @P0 IMAD.HI.U32 R3, R201, c[0x0][0x2bc], RZ ;  /* 0x0000af00c9030a27 */ /* 0x000fe800078e00ff */
[----:B------:R-:W-:Y:S01]  /*44c0*/  IMAD.MOV.U32 R2, RZ, RZ, R201 ;  /* 0x000000ffff027224 */ /* 0x000fe200078e00c9 */
[----:B------:R-:W-:Y:S04]  /*44d0*/  @P0 SHF.R.U32.HI R2, RZ, c[0x0][0x2c0], R3 ;  /* 0x0000b000ff020a19 */ /* 0x000fe80000011603 */
[C---:B------:R-:W-:Y:S04]  /*44e0*/  @!P6 IADD3 R132, P4, R2.reuse, UR16, RZ ;  /* 0x000000100284ec10 */ /* 0x040fe8000ff9e0ff */
[----:B------:R-:W-:Y:S01]  /*44f0*/  @!P6 LEA.HI.X.SX32 R3, R2, UR15, 0x1, P4 ;  /* 0x0000000f0203ec11 */ /* 0x000fe2000a0f0eff */
[----:B------:R-:W-:Y:S01]  /*4500*/  IMAD.MOV R2, RZ, RZ, -R2 ;  /* 0x000000ffff027224 */ /* 0x000fe200078e0a02 */
[----:B------:R-:W-:Y:S03]  /*4510*/  @!P6 LEA R134, P4, R132, c[0x0][0x2a0], 0x2 ;  /* 0x0000a8008486ea11 */ /* 0x000fe600078810ff */
[----:B------:R-:W-:Y:S01]  /*4520*/  IMAD R201, R2, c[0x0][0x2b8], R201 ;  /* 0x0000ae0002c97a24 */ /* 0x000fe200078e02c9 */
[----:B------:R-:W-:Y:S04]  /*4530*/  @!P6 LEA.HI.X R135, R132, c[0x0][0x2a4], R3, 0x2, P4 ;  /* 0x0000a9008487ea11 */ /* 0x000fe800020f1403 */
[----:B------:R-:W-:Y:S01]  /*4540*/  SHF.R.S32.HI R3, RZ, 0x1f, R201 ;  /* 0x0000001fff037819 */ /* 0x000fe200000114c9 */
[----:B------:R1:W2:Y:S04]  /*4550*/  @!P6 LDG.E R200, [R134.64] ;  /* 0x0000000c86c8e981 */ /* 0x0002a8000c1e1900 */
[----:B------:R-:W-:Y:S04]  /*4560*/  IMAD R3, R3, c[0x0][0x1e0], RZ ;  /* 0x0000780003037a24 */ /* 0x000fe800078e02ff */
[C---:B------:R-:W-:Y:S02]  /*4570*/  IMAD R3, R201.reuse, c[0x0][0x1e4], R3 ;  /* 0x00007900c9037a24 */ /* 0x040fe400078e0203 */
[----:B-1----:R-:W-:Y:S04]  /*4580*/  IMAD.WIDE.U32 R134, R201, c[0x0][0x1e0], RZ ;  /* 0x00007800c9867a25 */ /* 0x002fe800078e00ff */
[----:B------:R-:W-:Y:S01]  /*4590*/  IMAD.IADD R135, R135, 0x1, R3 ;  /* 0x0000000187877824 */ /* 0x000fe200078e0203 */
[----:B--2---:R-:W-:Y:S03]  /*45a0*/  SHF.R.S32.HI R2, RZ, 0x1f, R200 ;  /* 0x0000001fff027819 */ /* 0x004fe600000114c8 */
[----:B------:R-:W-:Y:S04]  /*45b0*/  IMAD.WIDE.U32 R134, R200, c[0x0][0x1f0], R134 ;  /* 0x00007c00c8867a25 */ /* 0x000fe800078e0086 */
[----:B------:R-:W-:Y:S01]  /*45c0*/  IMAD R2, R2, c[0x0][0x1f0], RZ ;  /* 0x00007c0002027a24 */ /* 0x000fe200078e02ff */
[----:B------:R-:W-:Y:S03]  /*45d0*/  IADD3 R3, P4, R134, UR20, RZ ;  /* 0x0000001486037c10 */ /* 0x000fe6000ff9e0ff */
[----:B------:R-:W-:Y:S05]  /*45e0*/  IMAD R2, R200, c[0x0][0x1f4], R2 ;  /* 0x00007d00c8027a24 */ /* 0x000fea00078e0202 */
[----:B------:R-:W-:Y:S02]  /*45f0*/  IADD3.X R2, R135, UR18, R2, P4, !PT ;  /* 0x0000001287027c10 */ /* 0x000fe4000a7fe402 */
[C---:B------:R-:W-:Y:S04]  /*4600*/  LEA R145, P4, R3.reuse, c[0x0][0x1c8], 0x1 ;  /* 0x0000720003917a11 */ /* 0x040fe800078808ff */
[----:B------:R-:W-:Y:S01]  /*4610*/  LEA.HI.X R144, R3, c[0x0][0x1cc], R2, 0x1, P4 ;  /* 0x0000730003907a11 */ /* 0x000fe200020f0c02 */
[----:B------:R-:W1:Y:S04]  /*4620*/  SHFL.IDX PT, R135, R145, RZ, 0x181f ;  /* 0x00181fff91877589 */ /* 0x000e6800000e0000 */
[----:B------:R-:W2:Y:S04]  /*4630*/  SHFL.IDX PT, R132, R144, RZ, 0x181f ;  /* 0x00181fff90847589 */ /* 0x000ea800000e0000 */
[----:B------:R-:W3:Y:S04]  /*4640*/  SHFL.IDX PT, R3, R145, 0x1, 0x181f ;  /* 0x00381f0091037f89 */ /* 0x000ee800000e0000 */
[----:B------:R-:W4:Y:S01]  /*4650*/  SHFL.IDX PT, R2, R144, 0x1, 0x181f ;  /* 0x00381f0090027f89 */ /* 0x000f2200000e0000 */
[C---:B-1----:R-:W-:Y:S02]  /*4660*/  IADD3 R136, P5, R135.reuse, R208, RZ ;  /* 0x000000d087887210 */ /* 0x042fe40007fbe0ff */
[C---:B------:R-:W-:Y:S02]  /*4670*/  IADD3 R134, P4, R135.reuse, R206, RZ ;  /* 0x000000ce87867210 */ /* 0x040fe40007f9e0ff */
[C---:B--2---:R-:W-:Y:S02]  /*4680*/  IADD3.X R137, R132.reuse, R209, RZ, P5, !PT ;  /* 0x000000d184897210 */ /* 0x044fe40002ffe4ff */
[----:B------:R-:W-:Y:S01]  /*4690*/  IADD3 R140, P5, R135, R204, RZ ;  /* 0x000000cc878c7210 */ /* 0x000fe20007fbe0ff */
[C---:B------:R-:W-:Y:S01]  /*46a0*/  IMAD.X R135, R132.reuse, 0x1, R207, P4 ;  /* 0x0000000184877824 */ /* 0x040fe200020e06cf */
[C---:B---3--:R-:W-:Y:S01]  /*46b0*/  IADD3 R138, P4, R3.reuse, R208, RZ ;  /* 0x000000d0038a7210 */ /* 0x048fe20007f9e0ff */
[----:B------:R1:W-:Y:S02]  /*46c0*/  LDGSTS.E.BYPASS.LTC128B.128 [R199+0x6100], [R136.64], !P3 ;  /* 0x0610000088c77fae */ /* 0x0003e4000d901d4c */
[----:B------:R-:W-:Y:S01]  /*46d0*/  IMAD.X R141, R132, 0x1, R205, P5 ;  /* 0x00000001848d7824 */ /* 0x000fe200028e06cd */
[C---:B------:R-:W-:Y:S01]  /*46e0*/  IADD3 R142, P5, R3.reuse, R206, RZ ;  /* 0x000000ce038e7210 */ /* 0x040fe20007fbe0ff */
[----:B------:R1:W-:Y:S01]  /*46f0*/  LDGSTS.E.BYPASS.LTC128B.128 [R199+0x8100], [R134.64], !P2 ;  /* 0x0810000086c77fae */ /* 0x0003e2000d101d4c */
[C---:B----4-:R-:W-:Y:S01]  /*4700*/  IMAD.X R139, R2.reuse, 0x1, R209, P4 ;  /* 0x00000001028b7824 */ /* 0x050fe200020e06d1 */
[----:B------:R-:W-:Y:S02]  /*4710*/  IADD3 R144, P4, R3, R204, RZ ;  /* 0x000000cc03907210 */ /* 0x000fe40007f9e0ff */
[----:B------:R1:W-:Y:S01]  /*4720*/  LDGSTS.E.BYPASS.LTC128B.128 [R199+0xa100], [R140.64], !P1 ;  /* 0x0a1000008cc77fae */ /* 0x0003e2000c901d4c */
[C---:B------:R-:W-:Y:S02]  /*4730*/  IADD3.X R143, R2.reuse, R207, RZ, P5, !PT ;  /* 0x000000cf028f7210 */ /* 0x040fe40002ffe4ff */
[----:B------:R-:W-:Y:S01]  /*4740*/  IMAD.X R145, R2, 0x1, R205, P4 ;  /* 0x0000000102917824 */ /* 0x000fe200020e06cd */
[----:B------:R1:W-:Y:S04]  /*4750*/  LDGSTS.E.BYPASS.LTC128B.128 [R199+0x7100], [R138.64], !P3 ;  /* 0x071000008ac77fae */ /* 0x0003e8000d901d4c */
[----:B------:R1:W-:Y:S04]  /*4760*/  LDGSTS.E.BYPASS.LTC128B.128 [R199+0x9100], [R142.64], !P2 ;  /* 0x091000008ec77fae */ /* 0x0003e8000d101d4c */
[----:B------:R1:W-:Y:S01]  /*4770*/  LDGSTS.E.BYPASS.LTC128B.128 [R199+0xb100], [R144.64], !P1 ;  /* 0x0b10000090c77fae */ /* 0x0003e2000c901d4c */
[----:B------:R-:W-:-:S05]  /*4780*/  BRA `(.L_x_13) ;  /* 0x00000ca000007947 */ /* 0x000fca0003800000 */
.L_x_12:
[----:B------:R-:W-:Y:S04]  /*4790*/  DEPBAR.LE SB0, 0x0 ;  /* 0x000080000000791a */ /* 0x000fe80000000000 */
[----:B------:R-:W-:Y:S01]  /*47a0*/  BAR.SYNC.DEFER_BLOCKING 0x0 ;  /* 0x0000000000007b1d */ /* 0x000fe20000010000 */
[----:B------:R-:W-:Y:S01]  /*47b0*/  SHF.R.S32.HI R3, RZ, 0x1f, R201 ;  /* 0x0000001fff037819 */ /* 0x000fe200000114c9 */
[----:B------:R-:W-:Y:S01]  /*47c0*/  IMAD.WIDE.U32 R214, R201, c[0x0][0x208], RZ ;  /* 0x00008200c9d67a25 */ /* 0x000fe200078e00ff */
[----:B------:R-:W-:Y:S03]  /*47d0*/  UISETP.GT.AND UP0, UPT, UR6, UR7, UPT ;  /* 0x000000070600728c */ /* 0x000fe6000bf04270 */
[----:B------:R-:W-:Y:S04]  /*47e0*/  IMAD R3, R3, c[0x0][0x208], RZ ;  /* 0x0000820003037a24 */ /* 0x000fe800078e02ff */
[----:B------:R-:W-:Y:S04]  /*47f0*/  IMAD R3, R201, c[0x0][0x20c], R3 ;  /* 0x00008300c9037a24 */ /* 0x000fe800078e0203 */
[----:B------:R-:W-:Y:S01]  /*4800*/  IMAD.IADD R215, R215, 0x1, R3 ;  /* 0x00000001d7d77824 */ /* 0x000fe200078e0203 */
[----:B------:R-:W-:Y:S03]  /*4810*/  SHF.R.S32.HI R3, RZ, 0x1f, R200 ;  /* 0x0000001fff037819 */ /* 0x000fe600000114c8 */
[----:B------:R-:W-:Y:S04]  /*4820*/  IMAD.WIDE.U32 R214, R200, c[0x0][0x218], R214 ;  /* 0x00008600c8d67a25 */ /* 0x000fe800078e00d6 */
[----:B------:R-:W-:Y:S01]  /*4830*/  IMAD R3, R3, c[0x0][0x218], RZ ;  /* 0x0000860003037a24 */ /* 0x000fe200078e02ff */
[----:B------:R-:W-:Y:S01]  /*4840*/  IADD3 R2, P4, R214, UR22, RZ ;  /* 0x00000016d6027c10 */ /* 0x000fe2000ff9e0ff */
[----:B------:R-:W-:Y:S02]  /*4850*/  LDSM.16.M88.4 R136, [R198+0xc100] ;  /* 0x00c10000c688783b */ /* 0x000fe40000000200 */
[----:B------:R-:W-:Y:S02]  /*4860*/  IMAD R3, R200, c[0x0][0x21c], R3 ;  /* 0x00008700c8037a24 */ /* 0x000fe400078e0203 */
[----:B------:R-:W1:Y:S03]  /*4870*/  LDSM.16.M88.4 R140, [R197+0x6100] ;  /* 0x00610000c58c783b */ /* 0x000e660000000200 */
[----:B------:R-:W-:Y:S01]  /*4880*/  IADD3.X R3, R215, UR5, R3, P4, !PT ;  /* 0x00000005d7037c10 */ /* 0x000fe2000a7fe403 */
[----:B------:R-:W-:Y:S01]  /*4890*/  LDSM.16.M88.4 R144, [R197+0x6900] ;  /* 0x00690000c590783b */ /* 0x000fe20000000200 */
[C---:B------:R-:W-:Y:S03]  /*48a0*/  LEA R210, P4, R2.reuse, c[0x0][0x1f8], 0x1 ;  /* 0x00007e0002d27a11 */ /* 0x040fe600078808ff */
[----:B------:R-:W-:Y:S01]  /*48b0*/  LDSM.16.M88.4 R148, [R197+0x7100] ;  /* 0x00710000c594783b */ /* 0x000fe20000000200 */
[----:B------:R-:W-:Y:S03]  /*48c0*/  LEA.HI.X R134, R2, c[0x0][0x1fc], R3, 0x1, P4 ;  /* 0x00007f0002867a11 */ /* 0x000fe600020f0c03 */
[----:B------:R-:W-:Y:S04]  /*48d0*/  LDSM.16.M88.4 R152, [R194+0xc100] ;  /* 0x00c10000c298783b */ /* 0x000fe80000000200 */
[----:B------:R-:W-:Y:S04]  /*48e0*/  LDSM.16.M88.4 R156, [R187] ;  /* 0x00000000bb9c783b */ /* 0x000fe80000000200 */
[----:B------:R-:W-:Y:S04]  /*48f0*/  LDSM.16.M88.4 R160, [R186] ;  /* 0x00000000baa0783b */ /* 0x000fe80000000200 */
[----:B------:R-:W-:Y:S04]  /*4900*/  LDSM.16.M88.4 R164, [R185] ;  /* 0x00000000b9a4783b */ /* 0x000fe80000000200 */
[----:B------:R-:W2:Y:S04]  /*4910*/  SHFL.IDX PT, R135, R210, RZ, 0x181f ;  /* 0x00181fffd2877589 */ /* 0x000ea800000e0000 */
[----:B------:R-:W3:Y:S04]  /*4920*/  SHFL.IDX PT, R132, R134, RZ, 0x181f ;  /* 0x00181fff86847589 */ /* 0x000ee800000e0000 */
[----:B------:R-:W4:Y:S01]  /*4930*/  SHFL.IDX PT, R3, R210, 0x1, 0x181f ;  /* 0x00381f00d2037f89 */ /* 0x000f2200000e0000 */
[C---:B-1----:R-:W-:Y:S03]  /*4940*/  HMMA.16816.F32.BF16 R4, R136.reuse, R140, RZ ;  /* 0x0000008c8804723c */ /* 0x042fe600000418ff */
[----:B------:R1:W5:Y:S05]  /*4950*/  SHFL.IDX PT, R2, R134, 0x1, 0x181f ;  /* 0x00381f0086027f89 */ /* 0x00036a00000e0000 */
[C---:B------:R-:W-:Y:S01]  /*4960*/  HMMA.16816.F32.BF16 R8, R136.reuse, R142, RZ ;  /* 0x0000008e8808723c */ /* 0x040fe200000418ff */
[----:B------:R-:W5:Y:S03]  /*4970*/  LDSM.16.M88.4 R140, [R197+0x7900] ;  /* 0x00790000c58c783b */ /* 0x000f660000000200 */
[C---:B--2---:R-:W-:Y:S02]  /*4980*/  IADD3 R222, P5, R135.reuse, R208, RZ ;  /* 0x000000d087de7210 */ /* 0x044fe40007fbe0ff */
[C---:B------:R-:W-:Y:S02]  /*4990*/  IADD3 R220, P4, R135.reuse, R206, RZ ;  /* 0x000000ce87dc7210 */ /* 0x040fe40007f9e0ff */
[C---:B------:R-:W-:Y:S01]  /*49a0*/  HMMA.16816.F32.BF16 R12, R136.reuse, R144, RZ ;  /* 0x00000090880c723c */ /* 0x040fe200000418ff */
[C---:B---3--:R-:W-:Y:S03]  /*49b0*/  IMAD.X R223, R132.reuse, 0x1, R209, P5 ;  /* 0x0000000184df7824 */ /* 0x048fe600028e06d1 */
[----:B------:R-:W-:Y:S01]  /*49c0*/  IADD3 R218, P5, R135, R204, RZ ;  /* 0x000000cc87da7210 */ /* 0x000fe20007fbe0ff */
[C---:B------:R-:W-:Y:S01]  /*49d0*/  IMAD.X R221, R132.reuse, 0x1, R207, P4 ;  /* 0x0000000184dd7824 */ /* 0x040fe200020e06cf */
[C---:B----4-:R-:W-:Y:S02]  /*49e0*/  IADD3 R216, P4, R3.reuse, R208, RZ ;  /* 0x000000d003d87210 */ /* 0x050fe40007f9e0ff */
[C---:B------:R-:W-:Y:S01]  /*49f0*/  HMMA.16816.F32.BF16 R16, R136.reuse, R146, RZ ;  /* 0x000000928810723c */ /* 0x040fe200000418ff */
[----:B------:R-:W2:Y:S03]  /*4a00*/  LDSM.16.M88.4 R144, [R196] ;  /* 0x00000000c490783b */ /* 0x000ea60000000200 */
[----:B------:R-:W-:Y:S01]  /*4a10*/  IMAD.X R219, R132, 0x1, R205, P5 ;  /* 0x0000000184db7824 */ /* 0x000fe200028e06cd */
[----:B------:R-:W-:Y:S01]  /*4a20*/  @!PT LDS RZ, [RZ] ;  /* 0x00000000fffff984 */ /* 0x000fe20000000800 */
[----:B------:R-:W-:Y:S01]  /*4a30*/  @!PT LDS RZ, [RZ] ;  /* 0x00000000fffff984 */ /* 0x000fe20000000800 */
[----:B------:R-:W-:Y:S01]  /*4a40*/  @!PT LDS RZ, [RZ] ;  /* 0x00000000fffff984 */ /* 0x000fe20000000800 */
[----:B------:R3:W-:Y:S01]  /*4a50*/  LDGSTS.E.BYPASS.LTC128B.128 [R203], [R222.64], !P3 ;  /* 0x00000000decb7fae */ /* 0x0007e2000d901d4c */
[C---:B-1----:R-:W-:Y:S01]  /*4a60*/  IADD3 R134, P5, R3.reuse, R206, RZ ;  /* 0x000000ce03867210 */ /* 0x042fe20007fbe0ff */
[C---:B-----5:R-:W-:Y:S01]  /*4a70*/  IMAD.X R217, R2.reuse, 0x1, R209, P4 ;  /* 0x0000000102d97824 */ /* 0x060fe200020e06d1 */
[C---:B------:R-:W-:Y:S01]  /*4a80*/  HMMA.16816.F32.BF16 R20, R136.reuse, R148, RZ ;  /* 0x000000948814723c */ /* 0x040fe200000418ff */
[----:B------:R3:W-:Y:S03]  /*4a90*/  LDGSTS.E.BYPASS.LTC128B.128 [R203+0x2000], [R220.64], !P2 ;  /* 0x02000000dccb7fae */ /* 0x0007e6000d101d4c */
[----:B------:R-:W-:Y:S01]  /*4aa0*/  IADD3 R214, P4, R3, R204, RZ ;  /* 0x000000cc03d67210 */ /* 0x000fe20007f9e0ff */
[----:B------:R3:W-:Y:S01]  /*4ab0*/  LDGSTS.E.BYPASS.LTC128B.128 [R203+0x4000], [R218.64], !P1 ;  /* 0x04000000dacb7fae */ /* 0x0007e2000c901d4c */
[C---:B------:R-:W-:Y:S02]  /*4ac0*/  IMAD.X R135, R2.reuse, 0x1, R207, P5 ;  /* 0x0000000102877824 */ /* 0x040fe400028e06cf */
[C---:B------:R-:W-:Y:S01]  /*4ad0*/  HMMA.16816.F32.BF16 R24, R136.reuse, R150, RZ ;  /* 0x000000968818723c */ /* 0x040fe200000418ff */
[----:B------:R3:W-:Y:S03]  /*4ae0*/  LDGSTS.E.BYPASS.LTC128B.128 [R203+0x1000], [R216.64], !P3 ;  /* 0x01000000d8cb7fae */ /* 0x0007e6000d901d4c */
[----:B------:R-:W-:Y:S01]  /*4af0*/  IMAD.X R215, R2, 0x1, R205, P4 ;  /* 0x0000000102d77824 */ /* 0x000fe200020e06cd */
[----:B------:R3:W-:Y:S01]  /*4b00*/  LDGSTS.E.BYPASS.LTC128B.128 [R203+0x3000], [R134.64], !P2 ;  /* 0x0300000086cb7fae */ /* 0x0007e2000d101d4c */
[----:B------:R-:W-:Y:S02]  /*4b10*/  PLOP3.LUT P4, PT, PT, PT, UP0, 0x80, 0x0 ;  /* 0x000000000000781c */ /* 0x000fe40003f8f008 */
[C---:B------:R-:W-:Y:S01]  /*4b20*/  HMMA.16816.F32.BF16 R28, R136.reuse, R140, RZ ;  /* 0x0000008c881c723c */ /* 0x040fe200000418ff */
[----:B------:R3:W-:Y:S04]  /*4b30*/  LDGSTS.E.BYPASS.LTC128B.128 [R203+0x5000], [R214.64], !P1 ;  /* 0x05000000d6cb7fae */ /* 0x0007e8000c901d4c */
[----:B------:R-:W-:Y:S03]  /*4b40*/  LDSM.16.M88.4 R148, [R193+0xc100] ;  /* 0x00c10000c194783b */ /* 0x000fe60000000200 */
[----:B------:R-:W-:Y:S01]  /*4b50*/  HMMA.16816.F32.BF16 R32, R136, R142, RZ ;  /* 0x0000008e8820723c */ /* 0x000fe200000418ff */
[----:B------:R-:W0:Y:S04]  /*4b60*/  LDGDEPBAR ;  /* 0x00000000000079af */ /* 0x000e280000000000 */
[----:B------:R-:W1:Y:S03]  /*4b70*/  LDSM.16.M88.4 R168, [R192+0x6100] ;  /* 0x00610000c0a8783b */ /* 0x000e660000000200 */
[C---:B--2---:R-:W-:Y:S01]  /*4b80*/  HMMA.16816.F32.BF16 R4, R152.reuse, R144, R4 ;  /* 0x000000909804723c */ /* 0x044fe20000041804 */
[----:B------:R-:W2:Y:S04]  /*4b90*/  LDSM.16.M88.4 R172, [R192+0x6900] ;  /* 0x00690000c0ac783b */ /* 0x000ea80000000200 */
[----:B------:R-:W4:Y:S03]  /*4ba0*/  LDSM.16.M88.4 R136, [R192+0x7100] ;  /* 0x00710000c088783b */ /* 0x000f260000000200 */
[C---:B------:R-:W-:Y:S01]  /*4bb0*/  HMMA.16816.F32.BF16 R8, R152.reuse, R146, R8 ;  /* 0x000000929808723c */ /* 0x040fe20000041808 */
[----:B------:R-:W5:Y:S04]  /*4bc0*/  LDSM.16.M88.4 R140, [R192+0x7900] ;  /* 0x00790000c08c783b */ /* 0x000f680000000200 */
[----:B------:R-:W-:Y:S03]  /*4bd0*/  LDSM.16.M88.4 R144, [R191+0xc100] ;  /* 0x00c10000bf90783b */ /* 0x000fe60000000200 */
[C---:B------:R-:W-:Y:S08]  /*4be0*/  HMMA.16816.F32.BF16 R12, R152.reuse, R156, R12 ;  /* 0x0000009c980c723c */ /* 0x040ff0000004180c */
[C---:B------:R-:W-:Y:S01]  /*4bf0*/  HMMA.16816.F32.BF16 R16, R152.reuse, R158, R16 ;  /* 0x0000009e9810723c */ /* 0x040fe20000041810 */
[----:B------:R-:W2:Y:S07]  /*4c00*/  LDSM.16.M88.4 R156, [R184] ;  /* 0x00000000b89c783b */ /* 0x000eae0000000200 */
[C---:B------:R-:W-:Y:S08]  /*4c10*/  HMMA.16816.F32.BF16 R20, R152.reuse, R160, R20 ;  /* 0x000000a09814723c */ /* 0x040ff00000041814 */
[C---:B------:R-:W-:Y:S01]  /*4c20*/  HMMA.16816.F32.BF16 R24, R152.reuse, R162, R24 ;  /* 0x000000a29818723c */ /* 0x040fe20000041818 */
[----:B------:R-:W3:Y:S07]  /*4c30*/  LDSM.16.M88.4 R160, [R184+0x800] ;  /* 0x00080000b8a0783b */ /* 0x000eee0000000200 */
        /* <DEDUP_REMOVED lines=10> */
[C---:B----4-:R-:W-:Y:S08]  /*4ce0*/  HMMA.16816.F32.BF16 R20, R148.reuse, R136, R20 ;  /* 0x000000889414723c */ /* 0x050ff00000041814 */
[C---:B------:R-:W-:Y:S01]  /*4cf0*/  HMMA.16816.F32.BF16 R24, R148.reuse, R138, R24 ;  /* 0x0000008a9418723c */ /* 0x040fe20000041818 */
[----:B------:R-:W1:Y:S07]  /*4d00*/  LDSM.16.M88.4 R136, [R198+0x10100] ;  /* 0x01010000c688783b */ /* 0x000e6e0000000200 */
[C---:B-----5:R-:W-:Y:S08]  /*4d10*/  HMMA.16816.F32.BF16 R28, R148.reuse, R140, R28 ;  /* 0x0000008c941c723c */ /* 0x060ff0000004181c */
[----:B------:R-:W-:Y:S01]  /*4d20*/  HMMA.16816.F32.BF16 R32, R148, R142, R32 ;  /* 0x0000008e9420723c */ /* 0x000fe20000041820 */
[----:B------:R-:W2:Y:S04]  /*4d30*/  LDSM.16.M88.4 R140, [R197+0x9100] ;  /* 0x00910000c58c783b */ /* 0x000ea80000000200 */
[----:B------:R-:W4:Y:S03]  /*4d40*/  LDSM.16.M88.4 R148, [R197+0x9900] ;  /* 0x00990000c594783b */ /* 0x000f260000000200 */
[C---:B------:R-:W-:Y:S08]  /*4d50*/  HMMA.16816.F32.BF16 R4, R144.reuse, R156, R4 ;  /* 0x0000009c9004723c */ /* 0x040ff00000041804 */
[C---:B------:R-:W-:Y:S01]  /*4d60*/  HMMA.16816.F32.BF16 R8, R144.reuse, R158, R8 ;  /* 0x0000009e9008723c */ /* 0x040fe20000041808 */
[----:B------:R-:W-:Y:S07]  /*4d70*/  LDSM.16.M88.4 R156, [R183] ;  /* 0x00000000b79c783b */ /* 0x000fee0000000200 */
[C---:B---3--:R-:W-:Y:S08]  /*4d80*/  HMMA.16816.F32.BF16 R12, R144.reuse, R160, R12 ;  /* 0x000000a0900c723c */ /* 0x048ff0000004180c */
[C---:B------:R-:W-:Y:S01]  /*4d90*/  HMMA.16816.F32.BF16 R16, R144.reuse, R162, R16 ;  /* 0x000000a29010723c */ /* 0x040fe20000041810 */
[----:B------:R-:W-:Y:S07]  /*4da0*/  LDSM.16.M88.4 R160, [R182] ;  /* 0x00000000b6a0783b */ /* 0x000fee0000000200 */
[C---:B------:R-:W-:Y:S08]  /*4db0*/  HMMA.16816.F32.BF16 R20, R144.reuse, R152, R20 ;  /* 0x000000989014723c */ /* 0x040ff00000041814 */
[C---:B------:R-:W-:Y:S01]  /*4dc0*/  HMMA.16816.F32.BF16 R24, R144.reuse, R154, R24 ;  /* 0x0000009a9018723c */ /* 0x040fe20000041818 */
[----:B------:R-:W3:Y:S07]  /*4dd0*/  LDSM.16.M88.4 R152, [R194+0x10100] ;  /* 0x01010000c298783b */ /* 0x000eee0000000200 */
[C---:B------:R-:W-:Y:S08]  /*4de0*/  HMMA.16816.F32.BF16 R28, R144.reuse, R164, R28 ;  /* 0x000000a4901c723c */ /* 0x040ff0000004181c */
[----:B------:R-:W-:Y:S01]  /*4df0*/  HMMA.16816.F32.BF16 R32, R144, R166, R32 ;  /* 0x000000a69020723c */ /* 0x000fe20000041820 */
[----:B------:R-:W5:Y:S04]  /*4e00*/  LDSM.16.M88.4 R144, [R181] ;  /* 0x00000000b590783b */ /* 0x000f680000000200 */
[----:B------:R-:W3:Y:S03]  /*4e10*/  LDSM.16.M88.4 R164, [R180] ;  /* 0x00000000b4a4783b */ /* 0x000ee60000000200 */
[C---:B-1----:R-:W-:Y:S08]  /*4e20*/  HMMA.16816.F32.BF16 R4, R136.reuse, R168, R4 ;  /* 0x000000a88804723c */ /* 0x042ff00000041804 */
[C---:B------:R-:W-:Y:S01]  /*4e30*/  HMMA.16816.F32.BF16 R8, R136.reuse, R170, R8 ;  /* 0x000000aa8808723c */ /* 0x040fe20000041808 */
[----:B------:R-:W-:Y:S07]  /*4e40*/  LDSM.16.M88.4 R168, [R192+0x8100] ;  /* 0x00810000c0a8783b */ /* 0x000fee0000000200 */
[C---:B------:R-:W-:Y:S08]  /*4e50*/  HMMA.16816.F32.BF16 R12, R136.reuse, R172, R12 ;  /* 0x000000ac880c723c */ /* 0x040ff0000004180c */
[C---:B------:R-:W-:Y:S01]  /*4e60*/  HMMA.16816.F32.BF16 R16, R136.reuse, R174, R16 ;  /* 0x000000ae8810723c */ /* 0x040fe20000041810 */
[----:B------:R-:W-:Y:S07]  /*4e70*/  LDSM.16.M88.4 R172, [R192+0x8900] ;  /* 0x00890000c0ac783b */ /* 0x000fee0000000200 */
[C---:B--2---:R-:W-:Y:S08]  /*4e80*/  HMMA.16816.F32.BF16 R20, R136.reuse, R140, R20 ;  /* 0x0000008c8814723c */ /* 0x044ff00000041814 */
[C---:B------:R-:W-:Y:S01]  /*4e90*/  HMMA.16816.F32.BF16 R24, R136.reuse, R142, R24 ;  /* 0x0000008e8818723c */ /* 0x040fe20000041818 */
[----:B------:R-:W1:Y:S07]  /*4ea0*/  LDSM.16.M88.4 R140, [R193+0x10100] ;  /* 0x01010000c18c783b */ /* 0x000e6e0000000200 */
[C---:B----4-:R-:W-:Y:S08]  /*4eb0*/  HMMA.16816.F32.BF16 R28, R136.reuse, R148, R28 ;  /* 0x00000094881c723c */ /* 0x050ff0000004181c */
[----:B------:R-:W-:Y:S01]  /*4ec0*/  HMMA.16816.F32.BF16 R32, R136, R150, R32 ;  /* 0x000000968820723c */ /* 0x000fe20000041820 */
[----:B------:R-:W2:Y:S04]  /*4ed0*/  LDSM.16.M88.4 R136, [R192+0x9100] ;  /* 0x00910000c088783b */ /* 0x000ea80000000200 */
[----:B------:R-:W4:Y:S03]  /*4ee0*/  LDSM.16.M88.4 R148, [R192+0x9900] ;  /* 0x00990000c094783b */ /* 0x000f260000000200 */
[C---:B---3--:R-:W-:Y:S08]  /*4ef0*/  HMMA.16816.F32.BF16 R4, R152.reuse, R156, R4 ;  /* 0x0000009c9804723c */ /* 0x048ff00000041804 */
[C---:B------:R-:W-:Y:S01]  /*4f00*/  HMMA.16816.F32.BF16 R8, R152.reuse, R158, R8 ;  /* 0x0000009e9808723c */ /* 0x040fe20000041808 */
[----:B------:R-:W-:Y:S07]  /*4f10*/  LDSM.16.M88.4 R156, [R184+0x2000] ;  /* 0x00200000b89c783b */ /* 0x000fee0000000200 */
[C---:B------:R-:W-:Y:S08]  /*4f20*/  HMMA.16816.F32.BF16 R12, R152.reuse, R160, R12 ;  /* 0x000000a0980c723c */ /* 0x040ff0000004180c */
[C---:B------:R-:W-:Y:S01]  /*4f30*/  HMMA.16816.F32.BF16 R16, R152.reuse, R162, R16 ;  /* 0x000000a29810723c */ /* 0x040fe20000041810 */
[----:B------:R-:W-:Y:S07]  /*4f40*/  LDSM.16.M88.4 R160, [R184+0x2800] ;  /* 0x00280000b8a0783b */ /* 0x000fee0000000200 */
[C---:B-----5:R-:W-:Y:S08]  /*4f50*/  HMMA.16816.F32.BF16 R20, R152.reuse, R144, R20 ;  /* 0x000000909814723c */ /* 0x060ff00000041814 */
[C---:B------:R-:W-:Y:S01]  /*4f60*/  HMMA.16816.F32.BF16 R24, R152.reuse, R146, R24 ;  /* 0x000000929818723c */ /* 0x040fe20000041818 */
[----:B------:R-:W3:Y:S07]  /*4f70*/  LDSM.16.M88.4 R144, [R191+0x10100] ;  /* 0x01010000bf90783b */ /* 0x000eee0000000200 */
[C---:B------:R-:W-:Y:S08]  /*4f80*/  HMMA.16816.F32.BF16 R28, R152.reuse, R164, R28 ;  /* 0x000000a4981c723c */ /* 0x040ff0000004181c */
[----:B------:R-:W-:Y:S01]  /*4f90*/  HMMA.16816.F32.BF16 R32, R152, R166, R32 ;  /* 0x000000a69820723c */ /* 0x000fe20000041820 */
[----:B------:R-:W5:Y:S04]  /*4fa0*/  LDSM.16.M88.4 R152, [R184+0x3000] ;  /* 0x00300000b898783b */ /* 0x000f680000000200 */
[----:B------:R-:W3:Y:S03]  /*4fb0*/  LDSM.16.M88.4 R164, [R184+0x3800] ;  /* 0x00380000b8a4783b */ /* 0x000ee60000000200 */
        /* <DEDUP_REMOVED lines=15> */
[----:B------:R-:W-:Y:S07]  /*50b0*/  LDSM.16.M88.4 R156, [R179] ;  /* 0x00000000b39c783b */ /* 0x000fee0000000200 */
[C---:B------:R-:W-:Y:S08]  /*50c0*/  HMMA.16816.F32.BF16 R12, R144.reuse, R160, R12 ;  /* 0x000000a0900c723c */ /* 0x040ff0000004180c */
[C---:B------:R-:W-:Y:S01]  /*50d0*/  HMMA.16816.F32.BF16 R16, R144.reuse, R162, R16 ;  /* 0x000000a29010723c */ /* 0x040fe20000041810 */
[----:B------:R-:W-:Y:S07]  /*50e0*/  LDSM.16.M88.4 R160, [R178] ;  /* 0x00000000b2a0783b */ /* 0x000fee0000000200 */
[C---:B-----5:R-:W-:Y:S08]  /*50f0*/  HMMA.16816.F32.BF16 R20, R144.reuse, R152, R20 ;  /* 0x000000989014723c */ /* 0x060ff00000041814 */
        /* <DEDUP_REMOVED lines=32> */
[C---:B-1----:R-:W-:Y:S01]  /*5300*/  HMMA.16816.F32.BF16 R4, R140.reuse, R168, R4 ;  /* 0x000000a88c04723c */ /* 0x042fe20000041804 */
[----:B------:R-:W-:Y:S04]  /*5310*/  DEPBAR.LE SB0, 0x0 ;  /* 0x000080000000791a */ /* 0x000fe80000000000 */
[----:B------:R-:W-:Y:S03]  /*5320*/  BAR.SYNC.DEFER_BLOCKING 0x0 ;  /* 0x0000000000007b1d */ /* 0x000fe60000010000 */
[C---:B------:R-:W-:Y:S08]  /*5330*/  HMMA.16816.F32.BF16 R8, R140.reuse, R170, R8 ;  /* 0x000000aa8c08723c */ /* 0x040ff00000041808 */
[C---:B------:R-:W-:Y:S08]  /*5340*/  HMMA.16816.F32.BF16 R12, R140.reuse, R172, R12 ;  /* 0x000000ac8c0c723c */ /* 0x040ff0000004180c */
[C---:B------:R-:W-:Y:S08]  /*5350*/  HMMA.16816.F32.BF16 R16, R140.reuse, R174, R16 ;  /* 0x000000ae8c10723c */ /* 0x040ff00000041810 */
[C---:B--2---:R-:W-:Y:S08]  /*5360*/  HMMA.16816.F32.BF16 R20, R140.reuse, R136, R20 ;  /* 0x000000888c14723c */ /* 0x044ff00000041814 */
[C---:B------:R-:W-:Y:S08]  /*5370*/  HMMA.16816.F32.BF16 R24, R140.reuse, R138, R24 ;  /* 0x0000008a8c18723c */ /* 0x040ff00000041818 */
[C---:B----4-:R-:W-:Y:S08]  /*5380*/  HMMA.16816.F32.BF16 R28, R140.reuse, R148, R28 ;  /* 0x000000948c1c723c */ /* 0x050ff0000004181c */
[----:B------:R-:W-:Y:S08]  /*5390*/  HMMA.16816.F32.BF16 R32, R140, R150, R32 ;  /* 0x000000968c20723c */ /* 0x000ff00000041820 */
[C---:B---3--:R-:W-:Y:S08]  /*53a0*/  HMMA.16816.F32.BF16 R4, R144.reuse, R156, R4 ;  /* 0x0000009c9004723c */ /* 0x048ff00000041804 */
[C---:B------:R-:W-:Y:S08]  /*53b0*/  HMMA.16816.F32.BF16 R8, R144.reuse, R158, R8 ;  /* 0x0000009e9008723c */ /* 0x040ff00000041808 */
[C---:B------:R-:W-:Y:S08]  /*53c0*/  HMMA.16816.F32.BF16 R12, R144.reuse, R160, R12 ;  /* 0x000000a0900c723c */ /* 0x040ff0000004180c */
[C---:B------:R-:W-:Y:S08]  /*53d0*/  HMMA.16816.F32.BF16 R16, R144.reuse, R162, R16 ;  /* 0x000000a29010723c */ /* 0x040ff00000041810 */
[C---:B-----5:R-:W-:Y:S08]  /*53e0*/  HMMA.16816.F32.BF16 R20, R144.reuse, R152, R20 ;  /* 0x000000989014723c */ /* 0x060ff00000041814 */
[C---:B------:R-:W-:Y:S08]  /*53f0*/  HMMA.16816.F32.BF16 R24, R144.reuse, R154, R24 ;  /* 0x0000009a9018723c */ /* 0x040ff00000041818 */
[C---:B------:R-:W-:Y:S08]  /*5400*/  HMMA.16816.F32.BF16 R28, R144.reuse, R164, R28 ;  /* 0x000000a4901c723c */ /* 0x040ff0000004181c */
[----:B------:R-:W-:Y:S01]  /*5410*/  HMMA.16816.F32.BF16 R32, R144, R166, R32 ;  /* 0x000000a69020723c */ /* 0x000fe20000041820 */
[----:B------:R-:W-:-:S07]  /*5420*/  @P4 BRA `(.L_x_14) ;  /* 0xfffff04000004947 */ /* 0x000fce000383ffff */
.L_x_13:
[----:B------:R-:W-:Y:S01]  /*5430*/  FMNMX.FTZ R2, R4, R133, !PT ;  /* 0x0000008504027209 */ /* 0x000fe20007810000 */
[----:B-1----:R-:W-:Y:S01]  /*5440*/  LDSM.16.MT88.4 R140, [R190+0x100] ;  /* 0x00010000be8c783b */ /* 0x002fe20000004200 */
[----:B------:R-:W-:Y:S01]  /*5450*/  FMNMX.FTZ R132, R6, R0, !PT ;  /* 0x0000000006847209 */ /* 0x000fe20007810000 */
[----:B------:R-:W-:Y:S01]  /*5460*/  UISETP.GT.AND UP0, UPT, UR6, UR7, UPT ;  /* 0x000000070600728c */ /* 0x000fe2000bf04270 */
[----:B------:R-:W-:Y:S01]  /*5470*/  FMNMX.FTZ R3, R5, R2, !PT ;  /* 0x0000000205037209 */ /* 0x000fe20007810000 */
[----:B------:R-:W-:Y:S01]  /*5480*/  UIADD3 UR6, UR6, -0x1, URZ ;  /* 0xffffffff06067890 */ /* 0x000fe2000fffe03f */
[----:B------:R-:W-:Y:S02]  /*5490*/  FMNMX.FTZ R135, R7, R132, !PT ;  /* 0x0000008407877209 */ /* 0x000fe40007810000 */
[----:B------:R-:W-:Y:S01]  /*54a0*/  FMNMX.FTZ R2, R8, R3, !PT ;  /* 0x0000000308027209 */ /* 0x000fe20007810000 */
[----:B------:R-:W-:Y:S01]  /*54b0*/  LDSM.16.MT88.4 R144, [R189+0x100] ;  /* 0x00010000bd90783b */ /* 0x000fe20000004200 */
[----:B------:R-:W-:Y:S02]  /*54c0*/  FMNMX.FTZ R132, R10, R135, !PT ;  /* 0x000000870a847209 */ /* 0x000fe40007810000 */
[----:B------:R-:W-:Y:S02]  /*54d0*/  FMNMX.FTZ R3, R9, R2, !PT ;  /* 0x0000000209037209 */ /* 0x000fe40007810000 */
        /* <DEDUP_REMOVED lines=22> */
[----:B------:R-:W0:Y:S01]  /*5640*/  LDGDEPBAR ;  /* 0x00000000000079af */ /* 0x000e220000000000 */
[----:B------:R-:W-:Y:S02]  /*5650*/  FMNMX.FTZ R132, R30, R135, !PT ;  /* 0x000000871e847209 */ /* 0x000fe40007810000 */
[----:B------:R-:W-:Y:S02]  /*5660*/  FMNMX.FTZ R3, R29, R2, !PT ;  /* 0x000000021d037209 */ /* 0x000fe40007810000 */
[----:B------:R-:W-:Y:S02]  /*5670*/  PLOP3.LUT P4, PT, PT, PT, UP0, 0x80, 0x0 ;  /* 0x000000000000781c */ /* 0x000fe40003f8f008 */
[----:B------:R-:W-:Y:S02]  /*5680*/  FMNMX.FTZ R2, R32, R3, !PT ;  /* 0x0000000320027209 */ /* 0x000fe40007810000 */
[----:B------:R-:W-:Y:S02]  /*5690*/  FMNMX.FTZ R3, R31, R132, !PT ;  /* 0x000000841f037209 */ /* 0x000fe40007810000 */
[----:B------:R-:W-:Y:S02]  /*56a0*/  FMNMX.FTZ R138, R33, R2, !PT ;  /* 0x00000002218a7209 */ /* 0x000fe40007810000 */
[----:B------:R-:W-:Y:S03]  /*56b0*/  FMNMX.FTZ R2, R34, R3, !PT ;  /* 0x0000000322027209 */ /* 0x000fe60007810000 */
[----:B------:R-:W-:Y:S01]  /*56c0*/  SHFL.BFLY PT, R135, R138, 0x2, 0x1f ;  /* 0x0c401f008a877f89 */ /* 0x000fe200000e0000 */
[----:B------:R-:W-:Y:S07]  /*56d0*/  FMNMX.FTZ R136, R35, R2, !PT ;  /* 0x0000000223887209 */ /* 0x000fee0007810000 */
[----:B------:R-:W1:Y:S02]  /*56e0*/  SHFL.BFLY PT, R3, R136, 0x2, 0x1f ;  /* 0x0c401f0088037f89 */ /* 0x000e6400000e0000 */
[----:B-1----:R-:W-:Y:S02]  /*56f0*/  FMNMX.FTZ R134, R136, R3, !PT ;  /* 0x0000000388867209 */ /* 0x002fe40007810000 */
[----:B------:R-:W-:Y:S04]  /*5700*/  FMNMX.FTZ R137, R138, R135, !PT ;  /* 0x000000878a897209 */ /* 0x000fe80007810000 */
[----:B------:R-:W1:Y:S08]  /*5710*/  SHFL.BFLY PT, R3, R134, 0x1, 0x1f ;  /* 0x0c201f0086037f89 */ /* 0x000e7000000e0000 */
[----:B------:R-:W2:Y:S01]  /*5720*/  SHFL.BFLY PT, R132, R137, 0x1, 0x1f ;  /* 0x0c201f0089847f89 */ /* 0x000ea200000e0000 */
[----:B-1----:R-:W-:Y:S05]  /*5730*/  FMNMX.FTZ R3, R3, R134, !PT ;  /* 0x0000008603037209 */ /* 0x002fea0007810000 */
[----:B------:R-:W-:Y:S01]  /*5740*/  FMUL.FTZ R167, R3, c[0x0][0x2d0] ;  /* 0x0000b40003a77a20 */ /* 0x000fe20000410000 */
[----:B--2---:R-:W-:Y:S03]  /*5750*/  FMNMX.FTZ R132, R137, R132, !PT ;  /* 0x0000008489847209 */ /* 0x004fe60007810000 */
[--C-:B------:R-:W-:Y:S01]  /*5760*/  FFMA.FTZ R6, R6, c[0x0][0x2d0], -R167.reuse ;  /* 0x0000b40006067a23 */ /* 0x100fe200000108a7 */
[----:B------:R-:W1:Y:S01]  /*5770*/  LDSM.16.MT88.4 R136, [R195+0x100] ;  /* 0x00010000c388783b */ /* 0x000e620000004200 */
[----:B------:R-:W-:Y:S02]  /*5780*/  FFMA.FTZ R7, R7, c[0x0][0x2d0], -R167 ;  /* 0x0000b40007077a23 */ /* 0x000fe400000108a7 */
[C---:B------:R-:W-:Y:S02]  /*5790*/  FADD.FTZ R2, -R132.reuse, R133 ;  /* 0x0000008584027221 */ /* 0x040fe40000010100 */
[----:B------:R-:W-:Y:S01]  /*57a0*/  FMUL.FTZ R168, R132, c[0x0][0x2d0] ;  /* 0x0000b40084a87a20 */ /* 0x000fe20000410000 */
[----:B------:R-:W-:Y:S01]  /*57b0*/  MUFU.EX2 R6, R6 ;  /* 0x0000000600067308 */ /* 0x000fe20000000800 */
[----:B------:R-:W-:Y:S02]  /*57c0*/  FMUL.FTZ R135, R2, c[0x0][0x2d0] ;  /* 0x0000b40002877a20 */ /* 0x000fe40000410000 */
[----:B------:R-:W-:Y:S02]  /*57d0*/  FADD.FTZ R133, -R3, R0 ;  /* 0x0000000003857221 */ /* 0x000fe40000010100 */
[--C-:B------:R-:W-:Y:S02]  /*57e0*/  FFMA.FTZ R164, R4, c[0x0][0x2d0], -R168.reuse ;  /* 0x0000b40004a47a23 */ /* 0x100fe400000108a8 */
[--C-:B------:R-:W-:Y:S02]  /*57f0*/  FFMA.FTZ R5, R5, c[0x0][0x2d0], -R168.reuse ;  /* 0x0000b40005057a23 */ /* 0x100fe400000108a8 */
[--C-:B------:R-:W-:Y:S01]  /*5800*/  FFMA.FTZ R134, R8, c[0x0][0x2d0], -R168.reuse ;  /* 0x0000b40008867a23 */ /* 0x100fe200000108a8 */
[----:B------:R2:W3:Y:S01]  /*5810*/  MUFU.EX2 R2, R135 ;  /* 0x0000008700027308 */ /* 0x0004e20000000800 */
[--C-:B------:R-:W-:Y:S02]  /*5820*/  FFMA.FTZ R165, R10, c[0x0][0x2d0], -R167.reuse ;  /* 0x0000b4000aa57a23 */ /* 0x100fe400000108a7 */
[--C-:B------:R-:W-:Y:S02]  /*5830*/  FFMA.FTZ R166, R11, c[0x0][0x2d0], -R167.reuse ;  /* 0x0000b4000ba67a23 */ /* 0x100fe400000108a7 */
[----:B------:R-:W-:Y:S01]  /*5840*/  FMUL.FTZ R0, R133, c[0x0][0x2d0] ;  /* 0x0000b40085007a20 */ /* 0x000fe20000410000 */
[----:B------:R-:W-:Y:S01]  /*5850*/  MOV R133, R132 ;  /* 0x0000008400857202 */ /* 0x000fe20000000f00 */
[--C-:B------:R-:W-:Y:S02]  /*5860*/  FFMA.FTZ R212, R32, c[0x0][0x2d0], -R168.reuse ;  /* 0x0000b40020d47a23 */ /* 0x100fe400000108a8 */
[--C-:B------:R-:W-:Y:S01]  /*5870*/  FFMA.FTZ R214, R34, c[0x0][0x2d0], -R167.reuse ;  /* 0x0000b40022d67a23 */ /* 0x100fe200000108a7 */
[----:B------:R-:W-:Y:S01]  /*5880*/  MUFU.EX2 R164, R164 ;  /* 0x000000a400a47308 */ /* 0x000fe20000000800 */
[--C-:B------:R-:W-:Y:S02]  /*5890*/  FFMA.FTZ R169, R12, c[0x0][0x2d0], -R168.reuse ;  /* 0x0000b4000ca97a23 */ /* 0x100fe400000108a8 */
[--C-:B------:R-:W-:Y:S02]  /*58a0*/  FFMA.FTZ R170, R13, c[0x0][0x2d0], -R168.reuse ;  /* 0x0000b4000daa7a23 */ /* 0x100fe400000108a8 */
[--C-:B------:R-:W-:Y:S02]  /*58b0*/  FFMA.FTZ R171, R14, c[0x0][0x2d0], -R167.reuse ;  /* 0x0000b4000eab7a23 */ /* 0x100fe400000108a7 */
[--C-:B------:R-:W-:Y:S02]  /*58c0*/  FFMA.FTZ R172, R15, c[0x0][0x2d0], -R167.reuse ;  /* 0x0000b4000fac7a23 */ /* 0x100fe400000108a7 */
[--C-:B------:R-:W-:Y:S01]  /*58d0*/  FFMA.FTZ R173, R16, c[0x0][0x2d0], -R168.reuse ;  /* 0x0000b40010ad7a23 */ /* 0x100fe200000108a8 */
[----:B------:R-:W4:Y:S01]  /*58e0*/  MUFU.EX2 R0, R0 ;  /* 0x0000000000007308 */ /* 0x000f220000000800 */
[--C-:B------:R-:W-:Y:S02]  /*58f0*/  FFMA.FTZ R174, R17, c[0x0][0x2d0], -R168.reuse ;  /* 0x0000b40011ae7a23 */ /* 0x100fe400000108a8 */
[--C-:B------:R-:W-:Y:S02]  /*5900*/  FFMA.FTZ R175, R18, c[0x0][0x2d0], -R167.reuse ;  /* 0x0000b40012af7a23 */ /* 0x100fe400000108a7 */
[----:B--2---:R-:W-:Y:S02]  /*5910*/  FFMA.FTZ R135, R9, c[0x0][0x2d0], -R168 ;  /* 0x0000b40009877a23 */ /* 0x004fe400000108a8 */
[C---:B---3--:R-:W-:Y:S02]  /*5920*/  FMUL.FTZ R8, R2.reuse, R128 ;  /* 0x0000008002087220 */ /* 0x048fe40000410000 */
[C---:B------:R-:W-:Y:S01]  /*5930*/  FMUL.FTZ R9, R2.reuse, R129 ;  /* 0x0000008102097220 */ /* 0x040fe20000410000 */
[----:B------:R-:W2:Y:S01]  /*5940*/  MUFU.EX2 R5, R5 ;  /* 0x0000000500057308 */ /* 0x000ea20000000800 */
[C---:B------:R-:W-:Y:S02]  /*5950*/  FMUL.FTZ R36, R2.reuse, R36 ;  /* 0x0000002402247220 */ /* 0x040fe40000410000 */
[C---:B------:R-:W-:Y:S02]  /*5960*/  FMUL.FTZ R37, R2.reuse, R37 ;  /* 0x0000002502257220 */ /* 0x040fe40000410000 */
[C---:B------:R-:W-:Y:S02]  /*5970*/  FMUL.FTZ R40, R2.reuse, R40 ;  /* 0x0000002802287220 */ /* 0x040fe40000410000 */
[C---:B------:R-:W-:Y:S02]  /*5980*/  FMUL.FTZ R41, R2.reuse, R41 ;  /* 0x0000002902297220 */ /* 0x040fe40000410000 */
[C---:B------:R-:W-:Y:S01]  /*5990*/  FMUL.FTZ R44, R2.reuse, R44 ;  /* 0x0000002c022c7220 */ /* 0x040fe20000410000 */
[----:B------:R-:W-:Y:S01]  /*59a0*/  MUFU.EX2 R134, R134 ;  /* 0x0000008600867308 */ /* 0x000fe20000000800 */
[C---:B------:R-:W-:Y:S02]  /*59b0*/  FMUL.FTZ R45, R2.reuse, R45 ;  /* 0x0000002d022d7220 */ /* 0x040fe40000410000 */
[----:B------:R-:W-:Y:S02]  /*59c0*/  FMUL.FTZ R48, R2, R48 ;  /* 0x0000003002307220 */ /* 0x000fe40000410000 */
[C---:B----4-:R-:W-:Y:S02]  /*59d0*/  FMUL.FTZ R10, R0.reuse, R130 ;  /* 0x00000082000a7220 */ /* 0x050fe40000410000 */
[C---:B------:R-:W-:Y:S02]  /*59e0*/  FMUL.FTZ R11, R0.reuse, R131 ;  /* 0x00000083000b7220 */ /* 0x040fe40000410000 */
[C---:B------:R-:W-:Y:S01]  /*59f0*/  FMUL.FTZ R38, R0.reuse, R38 ;  /* 0x0000002600267220 */ /* 0x040fe20000410000 */
[----:B------:R-:W3:Y:S01]  /*5a00*/  MUFU.EX2 R135, R135 ;  /* 0x0000008700877308 */ /* 0x000ee20000000800 */
[C---:B------:R-:W-:Y:S02]  /*5a10*/  FMUL.FTZ R39, R0.reuse, R39 ;  /* 0x0000002700277220 */ /* 0x040fe40000410000 */
[C---:B------:R-:W-:Y:S01]  /*5a20*/  FMUL.FTZ R42, R0.reuse, R42 ;  /* 0x0000002a002a7220 */ /* 0x040fe20000410000 */
[----:B--2---:R-:W-:Y:S01]  /*5a30*/  F2FP.BF16.PACK_AB R128, R5, R164 ;  /* 0x000000a40580723e */ /* 0x004fe200000010ff */
[C---:B------:R-:W-:Y:S02]  /*5a40*/  FMUL.FTZ R43, R0.reuse, R43 ;  /* 0x0000002b002b7220 */ /* 0x040fe40000410000 */
[C---:B------:R-:W-:Y:S02]  /*5a50*/  FMUL.FTZ R46, R0.reuse, R46 ;  /* 0x0000002e002e7220 */ /* 0x040fe40000410000 */
[----:B------:R-:W-:Y:S01]  /*5a60*/  FMUL.FTZ R47, R0, R47 ;  /* 0x0000002f002f7220 */ /* 0x000fe20000410000 */
[----:B------:R-:W2:Y:S01]  /*5a70*/  MUFU.EX2 R7, R7 ;  /* 0x0000000700077308 */ /* 0x000ea20000000800 */
[----:B------:R-:W-:Y:S02]  /*5a80*/  FMUL.FTZ R49, R2, R49 ;  /* 0x0000003102317220 */ /* 0x000fe40000410000 */
[C---:B------:R-:W-:Y:S02]  /*5a90*/  FMUL.FTZ R50, R0.reuse, R50 ;  /* 0x0000003200327220 */ /* 0x040fe40000410000 */
[----:B------:R-:W-:Y:S02]  /*5aa0*/  FMUL.FTZ R51, R0, R51 ;  /* 0x0000003300337220 */ /* 0x000fe40000410000 */
[C---:B------:R-:W-:Y:S02]  /*5ab0*/  FMUL.FTZ R12, R2.reuse, R124 ;  /* 0x0000007c020c7220 */ /* 0x040fe40000410000 */
[----:B------:R-:W-:Y:S01]  /*5ac0*/  FMUL.FTZ R13, R2, R125 ;  /* 0x0000007d020d7220 */ /* 0x000fe20000410000 */
[----:B------:R-:W-:Y:S01]  /*5ad0*/  MUFU.EX2 R165, R165 ;  /* 0x000000a500a57308 */ /* 0x000fe20000000800 */
[C---:B------:R-:W-:Y:S02]  /*5ae0*/  FMUL.FTZ R14, R0.reuse, R126 ;  /* 0x0000007e000e7220 */ /* 0x040fe40000410000 */
[----:B------:R-:W-:Y:S01]  /*5af0*/  FMUL.FTZ R15, R0, R127 ;  /* 0x0000007f000f7220 */ /* 0x000fe20000410000 */
[----:B---3--:R-:W-:Y:S01]  /*5b00*/  F2FP.BF16.PACK_AB R130, R135, R134 ;  /* 0x000000868782723e */ /* 0x008fe200000010ff */
[----:B------:R-:W-:Y:S01]  /*5b10*/  LDSM.16.MT88.4 R124, [R188+0x4100] ;  /* 0x00410000bc7c783b */ /* 0x000fe20000004200 */
[C---:B------:R-:W-:Y:S02]  /*5b20*/  FMUL.FTZ R52, R2.reuse, R52 ;  /* 0x0000003402347220 */ /* 0x040fe40000410000 */
[----:B------:R-:W-:Y:S02]  /*5b30*/  FMUL.FTZ R53, R2, R53 ;  /* 0x0000003502357220 */ /* 0x000fe40000410000 */
[----:B------:R-:W3:Y:S01]  /*5b40*/  MUFU.EX2 R166, R166 ;  /* 0x000000a600a67308 */ /* 0x000ee20000000800 */
[C---:B------:R-:W-:Y:S02]  /*5b50*/  FMUL.FTZ R54, R0.reuse, R54 ;  /* 0x0000003600367220 */ /* 0x040fe40000410000 */
[----:B------:R-:W-:Y:S01]  /*5b60*/  FMUL.FTZ R55, R0, R55 ;  /* 0x0000003700377220 */ /* 0x000fe20000410000 */
[----:B--2---:R-:W-:Y:S01]  /*5b70*/  F2FP.BF16.PACK_AB R129, R7, R6 ;  /* 0x000000060781723e */ /* 0x004fe200000010ff */
[C---:B------:R-:W-:Y:S02]  /*5b80*/  FMUL.FTZ R56, R2.reuse, R56 ;  /* 0x0000003802387220 */ /* 0x040fe40000410000 */
[----:B------:R-:W-:Y:S02]  /*5b90*/  FMUL.FTZ R57, R2, R57 ;  /* 0x0000003902397220 */ /* 0x000fe40000410000 */
[C---:B------:R-:W-:Y:S01]  /*5ba0*/  FMUL.FTZ R58, R0.reuse, R58 ;  /* 0x0000003a003a7220 */ /* 0x040fe20000410000 */
[----:B------:R-:W-:Y:S01]  /*5bb0*/  MUFU.EX2 R169, R169 ;  /* 0x000000a900a97308 */ /* 0x000fe20000000800 */
[----:B------:R-:W-:Y:S02]  /*5bc0*/  FMUL.FTZ R59, R0, R59 ;  /* 0x0000003b003b7220 */ /* 0x000fe40000410000 */
[C---:B------:R-:W-:Y:S02]  /*5bd0*/  FMUL.FTZ R60, R2.reuse, R60 ;  /* 0x0000003c023c7220 */ /* 0x040fe40000410000 */
[----:B------:R-:W-:Y:S02]  /*5be0*/  FMUL.FTZ R61, R2, R61 ;  /* 0x0000003d023d7220 */ /* 0x000fe40000410000 */
[C---:B------:R-:W-:Y:S02]  /*5bf0*/  FMUL.FTZ R62, R0.reuse, R62 ;  /* 0x0000003e003e7220 */ /* 0x040fe40000410000 */
[----:B------:R-:W-:Y:S01]  /*5c00*/  FMUL.FTZ R63, R0, R63 ;  /* 0x0000003f003f7220 */ /* 0x000fe20000410000 */
[----:B------:R-:W2:Y:S01]  /*5c10*/  MUFU.EX2 R170, R170 ;  /* 0x000000aa00aa7308 */ /* 0x000ea20000000800 */
[C---:B------:R-:W-:Y:S02]  /*5c20*/  FMUL.FTZ R64, R2.reuse, R64 ;  /* 0x0000004002407220 */ /* 0x040fe40000410000 */
[----:B------:R-:W-:Y:S01]  /*5c30*/  FMUL.FTZ R65, R2, R65 ;  /* 0x0000004102417220 */ /* 0x000fe20000410000 */
[----:B---3--:R-:W-:Y:S01]  /*5c40*/  F2FP.BF16.PACK_AB R131, R166, R165 ;  /* 0x000000a5a683723e */ /* 0x008fe200000010ff */
[C---:B------:R-:W-:Y:S02]  /*5c50*/  FMUL.FTZ R66, R0.reuse, R66 ;  /* 0x0000004200427220 */ /* 0x040fe40000410000 */
[----:B------:R-:W-:Y:S02]  /*5c60*/  FMUL.FTZ R67, R0, R67 ;  /* 0x0000004300437220 */ /* 0x000fe40000410000 */
[C---:B------:R-:W-:Y:S01]  /*5c70*/  FMUL.FTZ R68, R2.reuse, R68 ;  /* 0x0000004402447220 */ /* 0x040fe20000410000 */
[----:B------:R-:W-:Y:S01]  /*5c80*/  MUFU.EX2 R171, R171 ;  /* 0x000000ab00ab7308 */ /* 0x000fe20000000800 */
[C---:B-1----:R-:W-:Y:S05]  /*5c90*/  HMMA.16816.F32.BF16 R8, R128.reuse, R136, R8 ;  /* 0x000000888008723c */ /* 0x042fea0000041808 */
[----:B------:R-:W-:Y:S02]  /*5ca0*/  FMUL.FTZ R69, R2, R69 ;  /* 0x0000004502457220 */ /* 0x000fe40000410000 */
[C---:B------:R-:W-:Y:S01]  /*5cb0*/  FMUL.FTZ R70, R0.reuse, R70 ;  /* 0x0000004600467220 */ /* 0x040fe20000410000 */
[C---:B------:R-:W-:Y:S01]  /*5cc0*/  HMMA.16816.F32.BF16 R36, R128.reuse, R138, R36 ;  /* 0x0000008a8024723c */ /* 0x040fe20000041824 */
[----:B------:R-:W1:Y:S01]  /*5cd0*/  LDSM.16.MT88.4 R136, [R188+0x100] ;  /* 0x00010000bc88783b */ /* 0x000e620000004200 */
[----:B------:R-:W3:Y:S02]  /*5ce0*/  MUFU.EX2 R172, R172 ;  /* 0x000000ac00ac7308 */ /* 0x000ee40000000800 */
[----:B------:R-:W-:Y:S02]  /*5cf0*/  FMUL.FTZ R71, R0, R71 ;  /* 0x0000004700477220 */ /* 0x000fe40000410000 */
[C---:B------:R-:W-:Y:S02]  /*5d00*/  FMUL.FTZ R72, R2.reuse, R72 ;  /* 0x0000004802487220 */ /* 0x040fe40000410000 */
[C---:B------:R-:W-:Y:S04]  /*5d10*/  HMMA.16816.F32.BF16 R40, R128.reuse, R140, R40 ;  /* 0x0000008c8028723c */ /* 0x040fe80000041828 */
[----:B------:R-:W-:Y:S01]  /*5d20*/  FMUL.FTZ R73, R2, R73 ;  /* 0x0000004902497220 */ /* 0x000fe20000410000 */
[----:B------:R-:W-:Y:S01]  /*5d30*/  MUFU.EX2 R173, R173 ;  /* 0x000000ad00ad7308 */ /* 0x000fe20000000800 */
[C---:B------:R-:W-:Y:S02]  /*5d40*/  FMUL.FTZ R74, R0.reuse, R74 ;  /* 0x0000004a004a7220 */ /* 0x040fe40000410000 */
[C---:B------:R-:W-:Y:S01]  /*5d50*/  HMMA.16816.F32.BF16 R44, R128.reuse, R142, R44 ;  /* 0x0000008e802c723c */ /* 0x040fe2000004182c */
[----:B------:R-:W4:Y:S03]  /*5d60*/  LDSM.16.MT88.4 R140, [R195+0x2100] ;  /* 0x00210000c38c783b */ /* 0x000f260000004200 */
[----:B------:R-:W-:Y:S02]  /*5d70*/  FMUL.FTZ R75, R0, R75 ;  /* 0x0000004b004b7220 */ /* 0x000fe40000410000 */
[C---:B------:R-:W-:Y:S01]  /*5d80*/  FMUL.FTZ R76, R2.reuse, R76 ;  /* 0x0000004c024c7220 */ /* 0x040fe20000410000 */
[----:B------:R-:W5:Y:S01]  /*5d90*/  MUFU.EX2 R174, R174 ;  /* 0x000000ae00ae7308 */ /* 0x000f620000000800 */
[C---:B------:R-:W-:Y:S04]  /*5da0*/  HMMA.16816.F32.BF16 R48, R128.reuse, R144, R48 ;  /* 0x000000908030723c */ /* 0x040fe80000041830 */
[----:B------:R-:W-:Y:S02]  /*5db0*/  FMUL.FTZ R77, R2, R77 ;  /* 0x0000004d024d7220 */ /* 0x000fe40000410000 */
[C---:B------:R-:W-:Y:S02]  /*5dc0*/  FMUL.FTZ R78, R0.reuse, R78 ;  /* 0x0000004e004e7220 */ /* 0x040fe40000410000 */
[C---:B------:R-:W-:Y:S01]  /*5dd0*/  HMMA.16816.F32.BF16 R52, R128.reuse, R146, R52 ;  /* 0x000000928034723c */ /* 0x040fe20000041834 */
[----:B------:R-:W2:Y:S01]  /*5de0*/  LDSM.16.MT88.4 R144, [R190+0x2100] ;  /* 0x00210000be90783b */ /* 0x000ea20000004200 */
[----:B------:R-:W-:Y:S02]  /*5df0*/  MUFU.EX2 R175, R175 ;  /* 0x000000af00af7308 */ /* 0x000fe40000000800 */
[----:B------:R-:W-:Y:S02]  /*5e00*/  FMUL.FTZ R79, R0, R79 ;  /* 0x0000004f004f7220 */ /* 0x000fe40000410000 */
[C---:B------:R-:W-:Y:S02]  /*5e10*/  FMUL.FTZ R80, R2.reuse, R80 ;  /* 0x0000005002507220 */ /* 0x040fe40000410000 */
[----:B------:R-:W-:Y:S01]  /*5e20*/  FMUL.FTZ R81, R2, R81 ;  /* 0x0000005102517220 */ /* 0x000fe20000410000 */
[C---:B-1----:R-:W-:Y:S03]  /*5e30*/  HMMA.16816.F32.BF16 R56, R128.reuse, R136, R56 ;  /* 0x000000888038723c */ /* 0x042fe60000041838 */
[C---:B------:R-:W-:Y:S01]  /*5e40*/  FMUL.FTZ R82, R0.reuse, R82 ;  /* 0x0000005200527220 */ /* 0x040fe20000410000 */
[----:B------:R-:W-:Y:S01]  /*5e50*/  MUFU.EX2 R212, R212 ;  /* 0x000000d400d47308 */ /* 0x000fe20000000800 */
[----:B------:R-:W-:Y:S02]  /*5e60*/  FMUL.FTZ R83, R0, R83 ;  /* 0x0000005300537220 */ /* 0x000fe40000410000 */
[C---:B------:R-:W-:Y:S01]  /*5e70*/  FMUL.FTZ R84, R2.reuse, R84 ;  /* 0x0000005402547220 */ /* 0x040fe20000410000 */
[C---:B------:R-:W-:Y:S01]  /*5e80*/  HMMA.16816.F32.BF16 R60, R128.reuse, R138, R60 ;  /* 0x0000008a803c723c */ /* 0x040fe2000004183c */
[----:B------:R-:W1:Y:S03]  /*5e90*/  LDSM.16.MT88.4 R136, [R189+0x2100] ;  /* 0x00210000bd88783b */ /* 0x000e660000004200 */
[----:B------:R-:W-:Y:S02]  /*5ea0*/  FMUL.FTZ R85, R2, R85 ;  /* 0x0000005502557220 */ /* 0x000fe40000410000 */
[C---:B------:R-:W-:Y:S01]  /*5eb0*/  FMUL.FTZ R86, R0.reuse, R86 ;  /* 0x0000005600567220 */ /* 0x040fe20000410000 */
[----:B------:R-:W-:Y:S01]  /*5ec0*/  MUFU.EX2 R214, R214 ;  /* 0x000000d600d67308 */ /* 0x000fe20000000800 */
[C---:B----4-:R-:W-:Y:S04]  /*5ed0*/  HMMA.16816.F32.BF16 R64, R128.reuse, R140, R64 ;  /* 0x0000008c8040723c */ /* 0x050fe80000041840 */
[----:B------:R-:W-:Y:S02]  /*5ee0*/  FMUL.FTZ R87, R0, R87 ;  /* 0x0000005700577220 */ /* 0x000fe40000410000 */
[C---:B------:R-:W-:Y:S02]  /*5ef0*/  FMUL.FTZ R88, R2.reuse, R88 ;  /* 0x0000005802587220 */ /* 0x040fe40000410000 */
[C---:B------:R-:W-:Y:S01]  /*5f00*/  HMMA.16816.F32.BF16 R68, R128.reuse, R142, R68 ;  /* 0x0000008e8044723c */ /* 0x040fe20000041844 */
[----:B------:R-:W4:Y:S03]  /*5f10*/  LDSM.16.MT88.4 R140, [R188+0x2100] ;  /* 0x00210000bc8c783b */ /* 0x000f260000004200 */
[----:B------:R-:W-:Y:S02]  /*5f20*/  FMUL.FTZ R89, R2, R89 ;  /* 0x0000005902597220 */ /* 0x000fe40000410000 */
[C---:B------:R-:W-:Y:S02]  /*5f30*/  FMUL.FTZ R90, R0.reuse, R90 ;  /* 0x0000005a005a7220 */ /* 0x040fe40000410000 */
[C---:B--2---:R-:W-:Y:S04]  /*5f40*/  HMMA.16816.F32.BF16 R72, R128.reuse, R144, R72 ;  /* 0x000000908048723c */ /* 0x044fe80000041848 */
[----:B------:R-:W-:Y:S02]  /*5f50*/  FMUL.FTZ R91, R0, R91 ;  /* 0x0000005b005b7220 */ /* 0x000fe40000410000 */
[C---:B------:R-:W-:Y:S02]  /*5f60*/  FMUL.FTZ R92, R2.reuse, R92 ;  /* 0x0000005c025c7220 */ /* 0x040fe40000410000 */
[C---:B------:R-:W-:Y:S01]  /*5f70*/  HMMA.16816.F32.BF16 R76, R128.reuse, R146, R76 ;  /* 0x00000092804c723c */ /* 0x040fe2000004184c */
[----:B------:R-:W2:Y:S03]  /*5f80*/  LDSM.16.MT88.4 R144, [R195+0x4100] ;  /* 0x00410000c390783b */ /* 0x000ea60000004200 */
[----:B------:R-:W-:Y:S02]  /*5f90*/  FMUL.FTZ R93, R2, R93 ;  /* 0x0000005d025d7220 */ /* 0x000fe40000410000 */
[C---:B------:R-:W-:Y:S02]  /*5fa0*/  FMUL.FTZ R94, R0.reuse, R94 ;  /* 0x0000005e005e7220 */ /* 0x040fe40000410000 */
[----:B------:R-:W-:Y:S01]  /*5fb0*/  FMUL.FTZ R95, R0, R95 ;  /* 0x0000005f005f7220 */ /* 0x000fe20000410000 */
[C---:B-1----:R-:W-:Y:S03]  /*5fc0*/  HMMA.16816.F32.BF16 R80, R128.reuse, R136, R80 ;  /* 0x000000888050723c */ /* 0x042fe60000041850 */
[C---:B------:R-:W-:Y:S02]  /*5fd0*/  FMUL.FTZ R96, R2.reuse, R96 ;  /* 0x0000006002607220 */ /* 0x040fe40000410000 */
[----:B------:R-:W-:Y:S02]  /*5fe0*/  FMUL.FTZ R97, R2, R97 ;  /* 0x0000006102617220 */ /* 0x000fe40000410000 */
[C---:B------:R-:W-:Y:S01]  /*5ff0*/  FMUL.FTZ R98, R0.reuse, R98 ;  /* 0x0000006200627220 */ /* 0x040fe20000410000 */
[C---:B------:R-:W-:Y:S01]  /*6000*/  HMMA.16816.F32.BF16 R84, R128.reuse, R138, R84 ;  /* 0x0000008a8054723c */ /* 0x040fe20000041854 */
[----:B------:R-:W1:Y:S03]  /*6010*/  LDSM.16.MT88.4 R136, [R190+0x4100] ;  /* 0x00410000be88783b */ /* 0x000e660000004200 */
[----:B------:R-:W-:Y:S02]  /*6020*/  FMUL.FTZ R99, R0, R99 ;  /* 0x0000006300637220 */ /* 0x000fe40000410000 */
[C---:B------:R-:W-:Y:S02]  /*6030*/  FMUL.FTZ R100, R2.reuse, R100 ;  /* 0x0000006402647220 */ /* 0x040fe40000410000 */
        /* <DEDUP_REMOVED lines=11> */
[----:B------:R-:W-:Y:S03]  /*60f0*/  LDSM.16.MT88.4 R144, [R190+0x900] ;  /* 0x00090000be90783b */ /* 0x000fe60000004200 */
[----:B------:R-:W-:Y:S02]  /*6100*/  FMUL.FTZ R107, R0, R107 ;  /* 0x0000006b006b7220 */ /* 0x000fe40000410000 */
[C---:B------:R-:W-:Y:S02]  /*6110*/  FMUL.FTZ R108, R2.reuse, R108 ;  /* 0x0000006c026c7220 */ /* 0x040fe40000410000 */
[----:B------:R-:W-:Y:S01]  /*6120*/  FMUL.FTZ R109, R2, R109 ;  /* 0x0000006d026d7220 */ /* 0x000fe20000410000 */
[C---:B-1----:R-:W-:Y:S03]  /*6130*/  HMMA.16816.F32.BF16 R12, R128.reuse, R136, R12 ;  /* 0x00000088800c723c */ /* 0x042fe6000004180c */
[C---:B------:R-:W-:Y:S02]  /*6140*/  FMUL.FTZ R110, R0.reuse, R110 ;  /* 0x0000006e006e7220 */ /* 0x040fe40000410000 */
[----:B------:R-:W-:Y:S02]  /*6150*/  FMUL.FTZ R111, R0, R111 ;  /* 0x0000006f006f7220 */ /* 0x000fe40000410000 */
[----:B------:R-:W-:Y:S01]  /*6160*/  FFMA.FTZ R210, R19, c[0x0][0x2d0], -R167 ;  /* 0x0000b40013d27a23 */ /* 0x000fe200000108a7 */
[C---:B------:R-:W-:Y:S01]  /*6170*/  HMMA.16816.F32.BF16 R104, R128.reuse, R138, R104 ;  /* 0x0000008a8068723c */ /* 0x040fe20000041868 */
[----:B------:R-:W1:Y:S03]  /*6180*/  LDSM.16.MT88.4 R136, [R195+0x900] ;  /* 0x00090000c388783b */ /* 0x000e660000004200 */
[C---:B------:R-:W-:Y:S01]  /*6190*/  FMUL.FTZ R112, R2.reuse, R112 ;  /* 0x0000007002707220 */ /* 0x040fe20000410000 */
[----:B------:R-:W2:Y:S01]  /*61a0*/  MUFU.EX2 R210, R210 ;  /* 0x000000d200d27308 */ /* 0x000ea20000000800 */
[----:B------:R-:W-:Y:S02]  /*61b0*/  FMUL.FTZ R113, R2, R113 ;  /* 0x0000007102717220 */ /* 0x000fe40000410000 */
[C---:B----4-:R-:W-:Y:S04]  /*61c0*/  HMMA.16816.F32.BF16 R108, R128.reuse, R140, R108 ;  /* 0x0000008c806c723c */ /* 0x050fe8000004186c */
[C---:B------:R-:W-:Y:S02]  /*61d0*/  FMUL.FTZ R114, R0.reuse, R114 ;  /* 0x0000007200727220 */ /* 0x040fe40000410000 */
[----:B------:R-:W-:Y:S02]  /*61e0*/  FMUL.FTZ R115, R0, R115 ;  /* 0x0000007300737220 */ /* 0x000fe40000410000 */
[----:B------:R-:W-:Y:S01]  /*61f0*/  FMUL.FTZ R16, R2, R120 ;  /* 0x0000007802107220 */ /* 0x000fe20000410000 */
[----:B------:R-:W-:Y:S03]  /*6200*/  F2FP.BF16.PACK_AB R120, R170, R169 ;  /* 0x000000a9aa78723e */ /* 0x000fe600000010ff */
[----:B------:R-:W-:Y:S01]  /*6210*/  FMUL.FTZ R17, R2, R121 ;  /* 0x0000007902117220 */ /* 0x000fe20000410000 */
[C---:B------:R-:W-:Y:S01]  /*6220*/  HMMA.16816.F32.BF16 R112, R128.reuse, R142, R112 ;  /* 0x0000008e8070723c */ /* 0x040fe20000041870 */
[----:B------:R-:W4:Y:S02]  /*6230*/  LDSM.16.MT88.4 R140, [R189+0x900] ;  /* 0x00090000bd8c783b */ /* 0x000f240000004200 */
[----:B------:R-:W-:Y:S01]  /*6240*/  FMUL.FTZ R18, R0, R122 ;  /* 0x0000007a00127220 */ /* 0x000fe20000410000 */
[----:B---3--:R-:W-:Y:S01]  /*6250*/  F2FP.BF16.PACK_AB R121, R172, R171 ;  /* 0x000000abac79723e */ /* 0x008fe200000010ff */
[----:B------:R-:W-:Y:S01]  /*6260*/  FMUL.FTZ R19, R0, R123 ;  /* 0x0000007b00137220 */ /* 0x000fe20000410000 */
[----:B-----5:R-:W-:Y:S01]  /*6270*/  F2FP.BF16.PACK_AB R122, R174, R173 ;  /* 0x000000adae7a723e */ /* 0x020fe200000010ff */
[----:B------:R-:W-:Y:S01]  /*6280*/  FMUL.FTZ R116, R2, R116 ;  /* 0x0000007402747220 */ /* 0x000fe20000410000 */
[----:B--2---:R-:W-:Y:S01]  /*6290*/  F2FP.BF16.PACK_AB R123, R210, R175 ;  /* 0x000000afd27b723e */ /* 0x004fe200000010ff */
[----:B------:R-:W-:Y:S03]  /*62a0*/  FMUL.FTZ R117, R2, R117 ;  /* 0x0000007502757220 */ /* 0x000fe60000410000 */
[C---:B------:R-:W-:Y:S03]  /*62b0*/  HMMA.16816.F32.BF16 R16, R128.reuse, R124, R16 ;  /* 0x0000007c8010723c */ /* 0x040fe60000041810 */
[C---:B------:R-:W-:Y:S02]  /*62c0*/  FMUL.FTZ R118, R0.reuse, R118 ;  /* 0x0000007600767220 */ /* 0x040fe40000410000 */
[----:B------:R-:W-:Y:S02]  /*62d0*/  FMUL.FTZ R119, R0, R119 ;  /* 0x0000007700777220 */ /* 0x000fe40000410000 */
[----:B------:R-:W-:Y:S02]  /*62e0*/  FFMA.FTZ R164, R2, R213, R164 ;  /* 0x000000d502a47223 */ /* 0x000fe400000100a4 */
[----:B------:R-:W-:Y:S03]  /*62f0*/  FFMA.FTZ R6, R0, R211, R6 ;  /* 0x000000d300067223 */ /* 0x000fe60000010006 */
[----:B------:R-:W-:Y:S01]  /*6300*/  HMMA.16816.F32.BF16 R116, R128, R126, R116 ;  /* 0x0000007e8074723c */ /* 0x000fe20000041874 */
[----:B------:R-:W2:Y:S02]  /*6310*/  LDSM.16.MT88.4 R124, [R188+0x2900] ;  /* 0x00290000bc7c783b */ /* 0x000ea40000004200 */
[----:B------:R-:W-:Y:S01]  /*6320*/  MOV R0, R3 ;  /* 0x0000000300007202 */ /* 0x000fe20000000f00 */
[----:B------:R-:W-:Y:S02]  /*6330*/  FADD.FTZ R5, R5, R164 ;  /* 0x000000a405057221 */ /* 0x000fe40000010000 */
[----:B------:R-:W-:Y:S02]  /*6340*/  FADD.FTZ R6, R7, R6 ;  /* 0x0000000607067221 */ /* 0x000fe40000010000 */
[C---:B-1----:R-:W-:Y:S01]  /*6350*/  HMMA.16816.F32.BF16 R8, R120.reuse, R136, R8 ;  /* 0x000000887808723c */ /* 0x042fe20000041808 */
[----:B------:R-:W1:Y:S04]  /*6360*/  LDSM.16.MT88.4 R128, [R195+0x4900] ;  /* 0x00490000c380783b */ /* 0x000e680000004200 */
[----:B------:R-:W-:Y:S02]  /*6370*/  FADD.FTZ R134, R134, R5 ;  /* 0x0000000586867221 */ /* 0x000fe40000010000 */
[----:B------:R-:W-:Y:S01]  /*6380*/  FADD.FTZ R165, R165, R6 ;  /* 0x00000006a5a57221 */ /* 0x000fe20000010000 */
[C---:B------:R-:W-:Y:S01]  /*6390*/  HMMA.16816.F32.BF16 R36, R120.reuse, R138, R36 ;  /* 0x0000008a7824723c */ /* 0x040fe20000041824 */
[----:B------:R-:W3:Y:S03]  /*63a0*/  LDSM.16.MT88.4 R136, [R190+0x4900] ;  /* 0x00490000be88783b */ /* 0x000ee60000004200 */
[----:B------:R-:W-:Y:S02]  /*63b0*/  FADD.FTZ R134, R135, R134 ;  /* 0x0000008687867221 */ /* 0x000fe40000010000 */
[----:B------:R-:W-:Y:S02]  /*63c0*/  FADD.FTZ R166, R166, R165 ;  /* 0x000000a5a6a67221 */ /* 0x000fe40000010000 */
[C---:B------:R-:W-:Y:S04]  /*63d0*/  HMMA.16816.F32.BF16 R40, R120.reuse, R144, R40 ;  /* 0x000000907828723c */ /* 0x040fe80000041828 */
[----:B------:R-:W-:Y:S02]  /*63e0*/  FADD.FTZ R169, R169, R134 ;  /* 0x00000086a9a97221 */ /* 0x000fe40000010000 */
[----:B------:R-:W-:Y:S02]  /*63f0*/  FADD.FTZ R171, R171, R166 ;  /* 0x000000a6abab7221 */ /* 0x000fe40000010000 */
[C---:B------:R-:W-:Y:S01]  /*6400*/  HMMA.16816.F32.BF16 R44, R120.reuse, R146, R44 ;  /* 0x00000092782c723c */ /* 0x040fe2000004182c */
[----:B------:R-:W-:Y:S03]  /*6410*/  LDSM.16.MT88.4 R144, [R190+0x3100] ;  /* 0x00310000be90783b */ /* 0x000fe60000004200 */
[----:B------:R-:W-:Y:S02]  /*6420*/  FADD.FTZ R170, R170, R169 ;  /* 0x000000a9aaaa7221 */ /* 0x000fe40000010000 */
[----:B------:R-:W-:Y:S02]  /*6430*/  FADD.FTZ R172, R172, R171 ;  /* 0x000000abacac7221 */ /* 0x000fe40000010000 */
[C---:B----4-:R-:W-:Y:S04]  /*6440*/  HMMA.16816.F32.BF16 R48, R120.reuse, R140, R48 ;  /* 0x0000008c7830723c */ /* 0x050fe80000041830 */
[----:B------:R-:W-:Y:S02]  /*6450*/  FADD.FTZ R173, R173, R170 ;  /* 0x000000aaadad7221 */ /* 0x000fe40000010000 */
[----:B------:R-:W-:Y:S02]  /*6460*/  FADD.FTZ R5, R175, R172 ;  /* 0x000000acaf057221 */ /* 0x000fe40000010000 */
[C---:B------:R-:W-:Y:S01]  /*6470*/  HMMA.16816.F32.BF16 R52, R120.reuse, R142, R52 ;  /* 0x0000008e7834723c */ /* 0x040fe20000041834 */
[----:B------:R-:W4:Y:S03]  /*6480*/  LDSM.16.MT88.4 R140, [R189+0x4900] ;  /* 0x00490000bd8c783b */ /* 0x000f260000004200 */
[----:B------:R-:W-:Y:S02]  /*6490*/  FADD.FTZ R173, R174, R173 ;  /* 0x000000adaead7221 */ /* 0x000fe40000010000 */
[----:B------:R-:W-:Y:S02]  /*64a0*/  FADD.FTZ R5, R210, R5 ;  /* 0x00000005d2057221 */ /* 0x000fe40000010000 */
[C---:B------:R-:W-:Y:S08]  /*64b0*/  HMMA.16816.F32.BF16 R56, R120.reuse, R148, R56 ;  /* 0x000000947838723c */ /* 0x040ff00000041838 */
[C---:B------:R-:W-:Y:S01]  /*64c0*/  HMMA.16816.F32.BF16 R60, R120.reuse, R150, R60 ;  /* 0x00000096783c723c */ /* 0x040fe2000004183c */
[----:B------:R-:W-:Y:S07]  /*64d0*/  LDSM.16.MT88.4 R148, [R189+0x3100] ;  /* 0x00310000bd94783b */ /* 0x000fee0000004200 */
[C---:B------:R-:W-:Y:S07]  /*64e0*/  HMMA.16816.F32.BF16 R64, R120.reuse, R152, R64 ;  /* 0x000000987840723c */ /* 0x040fee0000041840 */
[--C-:B------:R-:W-:Y:S01]  /*64f0*/  FFMA.FTZ R152, R20, c[0x0][0x2d0], -R168.reuse ;  /* 0x0000b40014987a23 */ /* 0x100fe200000108a8 */
[C---:B------:R-:W-:Y:S04]  /*6500*/  HMMA.16816.F32.BF16 R68, R120.reuse, R154, R68 ;  /* 0x0000009a7844723c */ /* 0x040fe80000041844 */
[--C-:B------:R-:W-:Y:S01]  /*6510*/  FFMA.FTZ R153, R21, c[0x0][0x2d0], -R168.reuse ;  /* 0x0000b40015997a23 */ /* 0x100fe200000108a8 */
[----:B------:R-:W-:Y:S02]  /*6520*/  MUFU.EX2 R152, R152 ;  /* 0x0000009800987308 */ /* 0x000fe40000000800 */
[--C-:B------:R-:W-:Y:S01]  /*6530*/  FFMA.FTZ R154, R22, c[0x0][0x2d0], -R167.reuse ;  /* 0x0000b400169a7a23 */ /* 0x100fe200000108a7 */
[C---:B------:R-:W-:Y:S04]  /*6540*/  HMMA.16816.F32.BF16 R72, R120.reuse, R156, R72 ;  /* 0x0000009c7848723c */ /* 0x040fe80000041848 */
[--C-:B------:R-:W-:Y:S02]  /*6550*/  FFMA.FTZ R155, R23, c[0x0][0x2d0], -R167.reuse ;  /* 0x0000b400179b7a23 */ /* 0x100fe400000108a7 */
[----:B------:R-:W5:Y:S01]  /*6560*/  LDSM.16.MT88.4 R20, [R188+0x4900] ;  /* 0x00490000bc14783b */ /* 0x000f620000004200 */
[--C-:B------:R-:W-:Y:S01]  /*6570*/  FFMA.FTZ R156, R24, c[0x0][0x2d0], -R168.reuse ;  /* 0x0000b400189c7a23 */ /* 0x100fe200000108a8 */
[C---:B------:R-:W-:Y:S01]  /*6580*/  HMMA.16816.F32.BF16 R76, R120.reuse, R158, R76 ;  /* 0x0000009e784c723c */ /* 0x040fe2000004184c */
[----:B------:R-:W1:Y:S03]  /*6590*/  MUFU.EX2 R153, R153 ;  /* 0x0000009900997308 */ /* 0x000e660000000800 */
[--C-:B------:R-:W-:Y:S03]  /*65a0*/  FFMA.FTZ R157, R25, c[0x0][0x2d0], -R168.reuse ;  /* 0x0000b400199d7a23 */ /* 0x100fe600000108a8 */
[--C-:B------:R-:W-:Y:S01]  /*65b0*/  FFMA.FTZ R158, R26, c[0x0][0x2d0], -R167.reuse ;  /* 0x0000b4001a9e7a23 */ /* 0x100fe200000108a7 */
[C---:B------:R-:W-:Y:S03]  /*65c0*/  HMMA.16816.F32.BF16 R80, R120.reuse, R160, R80 ;  /* 0x000000a07850723c */ /* 0x040fe60000041850 */
[----:B------:R-:W-:Y:S01]  /*65d0*/  MUFU.EX2 R154, R154 ;  /* 0x0000009a009a7308 */ /* 0x000fe20000000800 */
[--C-:B------:R-:W-:Y:S02]  /*65e0*/  FFMA.FTZ R159, R27, c[0x0][0x2d0], -R167.reuse ;  /* 0x0000b4001b9f7a23 */ /* 0x100fe400000108a7 */
[----:B------:R-:W-:Y:S01]  /*65f0*/  LDSM.16.MT88.4 R24, [R189+0x1100] ;  /* 0x00110000bd18783b */ /* 0x000fe20000004200 */
[--C-:B------:R-:W-:Y:S01]  /*6600*/  FFMA.FTZ R160, R28, c[0x0][0x2d0], -R168.reuse ;  /* 0x0000b4001ca07a23 */ /* 0x100fe200000108a8 */
[C---:B------:R-:W-:Y:S04]  /*6610*/  HMMA.16816.F32.BF16 R84, R120.reuse, R162, R84 ;  /* 0x000000a27854723c */ /* 0x040fe80000041854 */
[--C-:B------:R-:W-:Y:S01]  /*6620*/  FFMA.FTZ R161, R29, c[0x0][0x2d0], -R168.reuse ;  /* 0x0000b4001da17a23 */ /* 0x100fe200000108a8 */
[----:B------:R-:W3:Y:S01]  /*6630*/  MUFU.EX2 R155, R155 ;  /* 0x0000009b009b7308 */ /* 0x000ee20000000800 */
[----:B------:R-:W-:Y:S02]  /*6640*/  FFMA.FTZ R168, R33, c[0x0][0x2d0], -R168 ;  /* 0x0000b40021a87a23 */ /* 0x000fe400000108a8 */
[C---:B--2---:R-:W-:Y:S04]  /*6650*/  HMMA.16816.F32.BF16 R88, R120.reuse, R124, R88 ;  /* 0x0000007c7858723c */ /* 0x044fe80000041858 */
[--C-:B------:R-:W-:Y:S02]  /*6660*/  FFMA.FTZ R162, R30, c[0x0][0x2d0], -R167.reuse ;  /* 0x0000b4001ea27a23 */ /* 0x100fe400000108a7 */
[--C-:B------:R-:W-:Y:S01]  /*6670*/  FFMA.FTZ R163, R31, c[0x0][0x2d0], -R167.reuse ;  /* 0x0000b4001fa37a23 */ /* 0x100fe200000108a7 */
[----:B------:R-:W-:Y:S01]  /*6680*/  MUFU.EX2 R156, R156 ;  /* 0x0000009c009c7308 */ /* 0x000fe20000000800 */
[C---:B------:R-:W-:Y:S01]  /*6690*/  HMMA.16816.F32.BF16 R92, R120.reuse, R126, R92 ;  /* 0x0000007e785c723c */ /* 0x040fe2000004185c */
[----:B------:R-:W2:Y:S03]  /*66a0*/  LDSM.16.MT88.4 R124, [R195+0x1100] ;  /* 0x00110000c37c783b */ /* 0x000ea60000004200 */
[----:B------:R-:W-:Y:S04]  /*66b0*/  FFMA.FTZ R167, R35, c[0x0][0x2d0], -R167 ;  /* 0x0000b40023a77a23 */ /* 0x000fe800000108a7 */
[C---:B-1----:R-:W-:Y:S01]  /*66c0*/  HMMA.16816.F32.BF16 R96, R120.reuse, R128, R96 ;  /* 0x000000807860723c */ /* 0x042fe20000041860 */
[----:B------:R-:W-:Y:S01]  /*66d0*/  LDSM.16.MT88.4 R28, [R188+0x5100] ;  /* 0x00510000bc1c783b */ /* 0x000fe20000004200 */
[----:B------:R-:W1:Y:S06]  /*66e0*/  MUFU.EX2 R157, R157 ;  /* 0x0000009d009d7308 */ /* 0x000e6c0000000800 */
[C---:B------:R-:W-:Y:S01]  /*66f0*/  HMMA.16816.F32.BF16 R100, R120.reuse, R130, R100 ;  /* 0x000000827864723c */ /* 0x040fe20000041864 */
[----:B------:R-:W1:Y:S03]  /*6700*/  LDSM.16.MT88.4 R128, [R190+0x1100] ;  /* 0x00110000be80783b */ /* 0x000e660000004200 */
[----:B------:R-:W-:Y:S04]  /*6710*/  MUFU.EX2 R158, R158 ;  /* 0x0000009e009e7308 */ /* 0x000fe80000000800 */
[C---:B---3--:R-:W-:Y:S01]  /*6720*/  HMMA.16816.F32.BF16 R12, R120.reuse, R136, R12 ;  /* 0x00000088780c723c */ /* 0x048fe2000004180c */
[----:B------:R-:W-:Y:S05]  /*6730*/  LDSM.16.MT88.4 R32, [R189+0x1900] ;  /* 0x00190000bd20783b */ /* 0x000fea0000004200 */
[----:B------:R-:W3:Y:S02]  /*6740*/  MUFU.EX2 R159, R159 ;  /* 0x0000009f009f7308 */ /* 0x000ee40000000800 */
[C---:B------:R-:W-:Y:S01]  /*6750*/  HMMA.16816.F32.BF16 R104, R120.reuse, R138, R104 ;  /* 0x0000008a7868723c */ /* 0x040fe20000041868 */
[----:B------:R-:W2:Y:S07]  /*6760*/  LDSM.16.MT88.4 R136, [R188+0x1100] ;  /* 0x00110000bc88783b */ /* 0x000eae0000004200 */
[C---:B----4-:R-:W-:Y:S01]  /*6770*/  HMMA.16816.F32.BF16 R108, R120.reuse, R140, R108 ;  /* 0x0000008c786c723c */ /* 0x050fe2000004186c */
[----:B------:R-:W-:Y:S07]  /*6780*/  MUFU.EX2 R160, R160 ;  /* 0x000000a000a07308 */ /* 0x000fee0000000800 */
[C---:B------:R-:W-:Y:S01]  /*6790*/  HMMA.16816.F32.BF16 R112, R120.reuse, R142, R112 ;  /* 0x0000008e7870723c */ /* 0x040fe20000041870 */
[----:B------:R-:W4:Y:S02]  /*67a0*/  LDSM.16.MT88.4 R140, [R195+0x3100] ;  /* 0x00310000c38c783b */ /* 0x000f240000004200 */
[----:B------:R-:W2:Y:S05]  /*67b0*/  MUFU.EX2 R161, R161 ;  /* 0x000000a100a17308 */ /* 0x000eaa0000000800 */
[C---:B-----5:R-:W-:Y:S05]  /*67c0*/  HMMA.16816.F32.BF16 R16, R120.reuse, R20, R16 ;  /* 0x000000147810723c */ /* 0x060fea0000041810 */
[----:B------:R-:W-:Y:S02]  /*67d0*/  MUFU.EX2 R162, R162 ;  /* 0x000000a200a27308 */ /* 0x000fe40000000800 */
[----:B------:R-:W-:Y:S01]  /*67e0*/  F2FP.BF16.PACK_AB R20, R153, R152 ;  /* 0x000000989914723e */ /* 0x000fe200000010ff */
[----:B------:R-:W-:Y:S01]  /*67f0*/  HMMA.16816.F32.BF16 R116, R120, R22, R116 ;  /* 0x000000167874723c */ /* 0x000fe20000041874 */
[----:B------:R-:W5:Y:S03]  /*6800*/  LDSM.16.MT88.4 R120, [R188+0x3100] ;  /* 0x00310000bc78783b */ /* 0x000f660000004200 */
[----:B------:R-:W-:Y:S01]  /*6810*/  F2FP.BF16.PACK_AB R21, R155, R154 ;  /* 0x0000009a9b15723e */ /* 0x000fe200000010ff */
[----:B------:R-:W-:Y:S02]  /*6820*/  FADD.FTZ R152, R152, R173 ;  /* 0x000000ad98987221 */ /* 0x000fe40000010000 */
[----:B-1----:R-:W-:Y:S01]  /*6830*/  F2FP.BF16.PACK_AB R22, R157, R156 ;  /* 0x0000009c9d16723e */ /* 0x002fe200000010ff */
[----:B------:R-:W1:Y:S01]  /*6840*/  MUFU.EX2 R163, R163 ;  /* 0x000000a300a37308 */ /* 0x000e620000000800 */
[----:B---3--:R-:W-:Y:S03]  /*6850*/  F2FP.BF16.PACK_AB R23, R159, R158 ;  /* 0x0000009e9f17723e */ /* 0x008fe600000010ff */
[----:B------:R-:W-:Y:S02]  /*6860*/  FADD.FTZ R154, R154, R5 ;  /* 0x000000059a9a7221 */ /* 0x000fe40000010000 */
[----:B------:R-:W-:Y:S02]  /*6870*/  FADD.FTZ R153, R153, R152 ;  /* 0x0000009899997221 */ /* 0x000fe40000010000 */
[C---:B--2---:R-:W-:Y:S02]  /*6880*/  HMMA.16816.F32.BF16 R8, R20.reuse, R124, R8 ;  /* 0x0000007c1408723c */ /* 0x044fe40000041808 */
[----:B------:R-:W2:Y:S03]  /*6890*/  MUFU.EX2 R215, R168 ;  /* 0x000000a800d77308 */ /* 0x000ea60000000800 */
[----:B------:R-:W-:Y:S02]  /*68a0*/  FADD.FTZ R155, R155, R154 ;  /* 0x0000009a9b9b7221 */ /* 0x000fe40000010000 */
[----:B------:R-:W-:Y:S01]  /*68b0*/  FADD.FTZ R156, R156, R153 ;  /* 0x000000999c9c7221 */ /* 0x000fe20000010000 */
[C---:B------:R-:W-:Y:S01]  /*68c0*/  HMMA.16816.F32.BF16 R36, R20.reuse, R126, R36 ;  /* 0x0000007e1424723c */ /* 0x040fe20000041824 */
[----:B------:R-:W-:Y:S03]  /*68d0*/  LDSM.16.MT88.4 R124, [R190+0x5100] ;  /* 0x00510000be7c783b */ /* 0x000fe60000004200 */
[----:B------:R-:W3:Y:S01]  /*68e0*/  MUFU.EX2 R167, R167 ;  /* 0x000000a700a77308 */ /* 0x000ee20000000800 */
[----:B------:R-:W-:Y:S02]  /*68f0*/  FADD.FTZ R158, R158, R155 ;  /* 0x0000009b9e9e7221 */ /* 0x000fe40000010000 */
[----:B------:R-:W-:Y:S01]  /*6900*/  FADD.FTZ R157, R157, R156 ;  /* 0x0000009c9d9d7221 */ /* 0x000fe20000010000 */
[C---:B------:R-:W-:Y:S04]  /*6910*/  HMMA.16816.F32.BF16 R40, R20.reuse, R128, R40 ;  /* 0x000000801428723c */ /* 0x040fe80000041828 */
[----:B------:R-:W-:Y:S04]  /*6920*/  FADD.FTZ R159, R159, R158 ;  /* 0x0000009e9f9f7221 */ /* 0x000fe80000010000 */
[C---:B------:R-:W-:Y:S01]  /*6930*/  HMMA.16816.F32.BF16 R44, R20.reuse, R130, R44 ;  /* 0x00000082142c723c */ /* 0x040fe2000004182c */
[----:B------:R-:W-:Y:S07]  /*6940*/  LDSM.16.MT88.4 R128, [R189+0x5100] ;  /* 0x00510000bd80783b */ /* 0x000fee0000004200 */
[C---:B------:R-:W-:Y:S08]  /*6950*/  HMMA.16816.F32.BF16 R48, R20.reuse, R24, R48 ;  /* 0x000000181430723c */ /* 0x040ff00000041830 */
[C---:B------:R-:W-:Y:S01]  /*6960*/  HMMA.16816.F32.BF16 R52, R20.reuse, R26, R52 ;  /* 0x0000001a1434723c */ /* 0x040fe20000041834 */
[----:B------:R-:W1:Y:S07]  /*6970*/  LDSM.16.MT88.4 R24, [R195+0x5100] ;  /* 0x00510000c318783b */ /* 0x000e6e0000004200 */
[C---:B------:R-:W-:Y:S08]  /*6980*/  HMMA.16816.F32.BF16 R56, R20.reuse, R136, R56 ;  /* 0x000000881438723c */ /* 0x040ff00000041838 */
[C---:B------:R-:W-:Y:S01]  /*6990*/  HMMA.16816.F32.BF16 R60, R20.reuse, R138, R60 ;  /* 0x0000008a143c723c */ /* 0x040fe2000004183c */
[----:B------:R-:W-:Y:S07]  /*69a0*/  LDSM.16.MT88.4 R136, [R195+0x3900] ;  /* 0x00390000c388783b */ /* 0x000fee0000004200 */
[C---:B----4-:R-:W-:Y:S08]  /*69b0*/  HMMA.16816.F32.BF16 R64, R20.reuse, R140, R64 ;  /* 0x0000008c1440723c */ /* 0x050ff00000041840 */
        /* <DEDUP_REMOVED lines=8> */
[C---:B-----5:R-:W-:Y:S08]  /*6a40*/  HMMA.16816.F32.BF16 R88, R20.reuse, R120, R88 ;  /* 0x000000781458723c */ /* 0x060ff00000041858 */
[C---:B------:R-:W-:Y:S01]  /*6a50*/  HMMA.16816.F32.BF16 R92, R20.reuse, R122, R92 ;  /* 0x0000007a145c723c */ /* 0x040fe2000004185c */
[----:B------:R-:W-:Y:S07]  /*6a60*/  LDSM.16.MT88.4 R120, [R190+0x1900] ;  /* 0x00190000be78783b */ /* 0x000fee0000004200 */
[C---:B-1----:R-:W-:Y:S08]  /*6a70*/  HMMA.16816.F32.BF16 R96, R20.reuse, R24, R96 ;  /* 0x000000181460723c */ /* 0x042ff00000041860 */
[C---:B------:R-:W-:Y:S01]  /*6a80*/  HMMA.16816.F32.BF16 R100, R20.reuse, R26, R100 ;  /* 0x0000001a1464723c */ /* 0x040fe20000041864 */
[----:B------:R-:W1:Y:S07]  /*6a90*/  LDSM.16.MT88.4 R24, [R195+0x1900] ;  /* 0x00190000c318783b */ /* 0x000e6e0000004200 */
[C---:B------:R-:W-:Y:S08]  /*6aa0*/  HMMA.16816.F32.BF16 R12, R20.reuse, R124, R12 ;  /* 0x0000007c140c723c */ /* 0x040ff0000004180c */
[C---:B------:R-:W-:Y:S01]  /*6ab0*/  HMMA.16816.F32.BF16 R104, R20.reuse, R126, R104 ;  /* 0x0000007e1468723c */ /* 0x040fe20000041868 */
[----:B------:R-:W4:Y:S07]  /*6ac0*/  LDSM.16.MT88.4 R124, [R188+0x1900] ;  /* 0x00190000bc7c783b */ /* 0x000f2e0000004200 */
[C---:B------:R-:W-:Y:S08]  /*6ad0*/  HMMA.16816.F32.BF16 R108, R20.reuse, R128, R108 ;  /* 0x00000080146c723c */ /* 0x040ff0000004186c */
[C---:B------:R-:W-:Y:S08]  /*6ae0*/  HMMA.16816.F32.BF16 R112, R20.reuse, R130, R112 ;  /* 0x000000821470723c */ /* 0x040ff00000041870 */
[C---:B------:R-:W-:Y:S08]  /*6af0*/  HMMA.16816.F32.BF16 R16, R20.reuse, R28, R16 ;  /* 0x0000001c1410723c */ /* 0x040ff00000041810 */
[----:B------:R-:W-:Y:S01]  /*6b00*/  HMMA.16816.F32.BF16 R116, R20, R30, R116 ;  /* 0x0000001e1474723c */ /* 0x000fe20000041874 */
[----:B------:R-:W5:Y:S06]  /*6b10*/  LDSM.16.MT88.4 R28, [R189+0x3900] ;  /* 0x00390000bd1c783b */ /* 0x000f6c0000004200 */
[----:B------:R-:W-:Y:S01]  /*6b20*/  F2FP.BF16.PACK_AB R20, R161, R160 ;  /* 0x000000a0a114723e */ /* 0x000fe200000010ff */
[----:B------:R-:W-:Y:S01]  /*6b30*/  FADD.FTZ R160, R160, R157 ;  /* 0x0000009da0a07221 */ /* 0x000fe20000010000 */
[----:B------:R-:W-:Y:S03]  /*6b40*/  F2FP.BF16.PACK_AB R21, R163, R162 ;  /* 0x000000a2a315723e */ /* 0x000fe600000010ff */
[----:B--2---:R-:W-:Y:S01]  /*6b50*/  F2FP.BF16.PACK_AB R22, R215, R212 ;  /* 0x000000d4d716723e */ /* 0x004fe200000010ff */
[----:B------:R-:W-:Y:S01]  /*6b60*/  FADD.FTZ R162, R162, R159 ;  /* 0x0000009fa2a27221 */ /* 0x000fe20000010000 */
[----:B---3--:R-:W-:Y:S01]  /*6b70*/  F2FP.BF16.PACK_AB R23, R167, R214 ;  /* 0x000000d6a717723e */ /* 0x008fe200000010ff */
[----:B------:R-:W-:Y:S02]  /*6b80*/  FADD.FTZ R161, R161, R160 ;  /* 0x000000a0a1a17221 */ /* 0x000fe40000010000 */
[----:B------:R-:W-:Y:S02]  /*6b90*/  FADD.FTZ R163, R163, R162 ;  /* 0x000000a2a3a37221 */ /* 0x000fe40000010000 */
[----:B------:R-:W-:Y:S02]  /*6ba0*/  FADD.FTZ R212, R212, R161 ;  /* 0x000000a1d4d47221 */ /* 0x000fe40000010000 */
[C---:B-1----:R-:W-:Y:S01]  /*6bb0*/  HMMA.16816.F32.BF16 R128, R20.reuse, R24, R8 ;  /* 0x000000181480723c */ /* 0x042fe20000041808 */
[----:B------:R-:W1:Y:S02]  /*6bc0*/  LDSM.16.MT88.4 R8, [R190+0x5900] ;  /* 0x00590000be08783b */ /* 0x000e640000004200 */
[----:B------:R-:W-:Y:S02]  /*6bd0*/  FADD.FTZ R214, R214, R163 ;  /* 0x000000a3d6d67221 */ /* 0x000fe40000010000 */
[----:B------:R-:W-:Y:S02]  /*6be0*/  FADD.FTZ R213, R215, R212 ;  /* 0x000000d4d7d57221 */ /* 0x000fe40000010000 */
[----:B------:R-:W-:Y:S01]  /*6bf0*/  FADD.FTZ R211, R167, R214 ;  /* 0x000000d6a7d37221 */ /* 0x000fe20000010000 */
        /* <DEDUP_REMOVED lines=8> */
[C---:B------:R-:W-:Y:S08]  /*6c80*/  HMMA.16816.F32.BF16 R64, R20.reuse, R136, R64 ;  /* 0x000000881440723c */ /* 0x040ff00000041840 */
[C---:B------:R-:W-:Y:S08]  /*6c90*/  HMMA.16816.F32.BF16 R68, R20.reuse, R138, R68 ;  /* 0x0000008a1444723c */ /* 0x040ff00000041844 */
[C---:B------:R-:W-:Y:S08]  /*6ca0*/  HMMA.16816.F32.BF16 R72, R20.reuse, R140, R72 ;  /* 0x0000008c1448723c */ /* 0x040ff00000041848 */
[C---:B------:R-:W-:Y:S08]  /*6cb0*/  HMMA.16816.F32.BF16 R76, R20.reuse, R142, R76 ;  /* 0x0000008e144c723c */ /* 0x040ff0000004184c */
[C---:B-----5:R-:W-:Y:S08]  /*6cc0*/  HMMA.16816.F32.BF16 R80, R20.reuse, R28, R80 ;  /* 0x0000001c1450723c */ /* 0x060ff00000041850 */
[C---:B------:R-:W-:Y:S01]  /*6cd0*/  HMMA.16816.F32.BF16 R84, R20.reuse, R30, R84 ;  /* 0x0000001e1454723c */ /* 0x040fe20000041854 */
[----:B------:R-:W3:Y:S07]  /*6ce0*/  LDSM.16.MT88.4 R28, [R188+0x5900] ;  /* 0x00590000bc1c783b */ /* 0x000eee0000004200 */
[C---:B------:R-:W-:Y:S08]  /*6cf0*/  HMMA.16816.F32.BF16 R88, R20.reuse, R144, R88 ;  /* 0x000000901458723c */ /* 0x040ff00000041858 */
[C---:B------:R-:W-:Y:S08]  /*6d00*/  HMMA.16816.F32.BF16 R92, R20.reuse, R146, R92 ;  /* 0x00000092145c723c */ /* 0x040ff0000004185c */
[C---:B------:R-:W-:Y:S08]  /*6d10*/  HMMA.16816.F32.BF16 R96, R20.reuse, R148, R96 ;  /* 0x000000941460723c */ /* 0x040ff00000041860 */
[C---:B------:R-:W-:Y:S08]  /*6d20*/  HMMA.16816.F32.BF16 R100, R20.reuse, R150, R100 ;  /* 0x000000961464723c */ /* 0x040ff00000041864 */
[C---:B-1----:R-:W-:Y:S08]  /*6d30*/  HMMA.16816.F32.BF16 R124, R20.reuse, R8, R12 ;  /* 0x00000008147c723c */ /* 0x042ff0000004180c */
[C---:B------:R-:W-:Y:S08]  /*6d40*/  HMMA.16816.F32.BF16 R104, R20.reuse, R10, R104 ;  /* 0x0000000a1468723c */ /* 0x040ff00000041868 */
[C---:B--2---:R-:W-:Y:S08]  /*6d50*/  HMMA.16816.F32.BF16 R108, R20.reuse, R24, R108 ;  /* 0x00000018146c723c */ /* 0x044ff0000004186c */
[C---:B------:R-:W-:Y:S08]  /*6d60*/  HMMA.16816.F32.BF16 R112, R20.reuse, R26, R112 ;  /* 0x0000001a1470723c */ /* 0x040ff00000041870 */
[C---:B---3--:R-:W-:Y:S08]  /*6d70*/  HMMA.16816.F32.BF16 R120, R20.reuse, R28, R16 ;  /* 0x0000001c1478723c */ /* 0x048ff00000041810 */
[----:B------:R-:W-:Y:S01]  /*6d80*/  HMMA.16816.F32.BF16 R116, R20, R30, R116 ;  /* 0x0000001e1474723c */ /* 0x000fe20000041874 */
[----:B------:R-:W-:-:S07]  /*6d90*/  @P4 BRA `(.L_x_12) ;  /* 0xffffd9f000004947 */ /* 0x000fce000383ffff */
.L_x_11:
[----:B------:R-:W1:Y:S01]  /*6da0*/  SHFL.BFLY PT, R6, R213, 0x2, 0x1f ;  /* 0x0c401f00d5067f89 */ /* 0x000e6200000e0000 */
[----:B------:R-:W-:-:S03]  /*6db0*/  PLOP3.LUT P2, PT, PT, PT, PT, 0x8, 0x0 ;  /* 0x000000000000781c */ /* 0x000fc60003f4e170 */
[----:B------:R-:W2:Y:S01]  /*6dc0*/  SHFL.BFLY PT, R0, R211, 0x2, 0x1f ;  /* 0x0c401f00d3007f89 */ /* 0x000ea200000e0000 */
[----:B-1----:R-:W-:Y:S02]  /*6dd0*/  FADD.FTZ R6, R6, R213 ;  /* 0x000000d506067221 */ /* 0x002fe40000010000 */
[----:B--2---:R-:W-:-:S03]  /*6de0*/  FADD.FTZ R7, R0, R211 ;  /* 0x000000d300077221 */ /* 0x004fc60000010000 */
[----:B------:R-:W1:Y:S01]  /*6df0*/  SHFL.BFLY PT, R5, R6, 0x1, 0x1f ;  /* 0x0c201f0006057f89 */ /* 0x000e6200000e0000 */
[----:B------:R-:W-:-:S03]  /*6e00*/  MOV R0, RZ ;  /* 0x000000ff00007202 */ /* 0x000fc60000000f00 */
[----:B------:R-:W2:Y:S01]  /*6e10*/  SHFL.BFLY PT, R2, R7, 0x1, 0x1f ;  /* 0x0c201f0007027f89 */ /* 0x000ea200000e0000 */
[----:B-1----:R-:W-:Y:S01]  /*6e20*/  FADD.FTZ R4, R6, R5 ;  /* 0x0000000506047221 */ /* 0x002fe20000010000 */
[----:B------:R-:W-:Y:S01]  /*6e30*/  MOV R5, RZ ;  /* 0x000000ff00057202 */ /* 0x000fe20000000f00 */
[----:B--2---:R-:W-:-:S03]  /*6e40*/  FADD.FTZ R2, R2, R7 ;  /* 0x0000000702027221 */ /* 0x004fc60000010000 */
[----:B------:R-:W-:Y:S02]  /*6e50*/  FSETP.NE.FTZ.AND P1, PT, R4, RZ, PT ;  /* 0x000000ff0400720b */ /* 0x000fe40003f35000 */
[----:B------:R-:W-:-:S11]  /*6e60*/  FSETP.NE.FTZ.AND P0, PT, R2, RZ, PT ;  /* 0x000000ff0200720b */ /* 0x000fd60003f15000 */
[----:B------:R-:W1:Y:S01]  /*6e70*/  @P1 MUFU.RCP R5, R4 ;  /* 0x0000000400051308 */ /* 0x000e620000001000 */
[----:B------:R-:W-:Y:S02]  /*6e80*/  @P1 MOV R8, 0x3f317218 ;  /* 0x3f31721800081802 */ /* 0x000fe40000000f00 */
[----:B------:R-:W-:-:S05]  /*6e90*/  @P0 MOV R9, 0x3f317218 ;  /* 0x3f31721800090802 */ /* 0x000fca0000000f00 */
[----:B------:R-:W2:Y:S08]  /*6ea0*/  @P1 MUFU.LG2 R4, R4 ;  /* 0x0000000400041308 */ /* 0x000eb00000000c00 */
[----:B------:R-:W3:Y:S01]  /*6eb0*/  @P0 MUFU.LG2 R6, R2 ;  /* 0x0000000200060308 */ /* 0x000ee20000000c00 */
[C---:B-1----:R-:W-:Y:S02]  /*6ec0*/  FMUL.FTZ R128, R5.reuse, R128 ;  /* 0x0000008005807220 */ /* 0x042fe40000410000 */
[----:B------:R-:W-:-:S02]  /*6ed0*/  FMUL.FTZ R129, R5, R129 ;  /* 0x0000008105817220 */ /* 0x000fc40000410000 */
[C---:B------:R-:W-:Y:S02]  /*6ee0*/  FMUL.FTZ R36, R5.reuse, R36 ;  /* 0x0000002405247220 */ /* 0x040fe40000410000 */
[C---:B------:R-:W-:Y:S01]  /*6ef0*/  FMUL.FTZ R37, R5.reuse, R37 ;  /* 0x0000002505257220 */ /* 0x040fe20000410000 */
[----:B------:R1:W4:Y:S01]  /*6f00*/  @P0 MUFU.RCP R0, R2 ;  /* 0x0000000200000308 */ /* 0x0003220000001000 */
[----:B--2---:R-:W-:Y:S02]  /*6f10*/  @P1 FMUL.FTZ R7, R4, 0.69314718246459960938 ;  /* 0x3f31721804071820 */ /* 0x004fe40000410000 */
[----:B------:R-:W-:Y:S02]  /*6f20*/  @P1 FMUL.FTZ R4, R8, c[0x0][0x2d0] ;  /* 0x0000b40008041a20 */ /* 0x000fe40000410000 */
[C---:B------:R-:W-:Y:S02]  /*6f30*/  FMUL.FTZ R40, R5.reuse, R40 ;  /* 0x0000002805287220 */ /* 0x040fe40000410000 */
[----:B------:R-:W-:-:S02]  /*6f40*/  FMUL.FTZ R41, R5, R41 ;  /* 0x0000002905297220 */ /* 0x000fc40000410000 */
[----:B---3--:R-:W-:Y:S02]  /*6f50*/  @P0 FMUL.FTZ R8, R6, 0.69314718246459960938 ;  /* 0x3f31721806080820 */ /* 0x008fe40000410000 */
[----:B------:R-:W-:Y:S02]  /*6f60*/  @P0 FMUL.FTZ R6, R9, c[0x0][0x2d0] ;  /* 0x0000b40009060a20 */ /* 0x000fe40000410000 */
[C---:B------:R-:W-:Y:S02]  /*6f70*/  FMUL.FTZ R44, R5.reuse, R44 ;  /* 0x0000002c052c7220 */ /* 0x040fe40000410000 */
[C---:B------:R-:W-:Y:S01]  /*6f80*/  FMUL.FTZ R45, R5.reuse, R45 ;  /* 0x0000002d052d7220 */ /* 0x040fe20000410000 */
[----:B-1----:R-:W-:Y:S01]  /*6f90*/  MOV R2, 0xff800000 ;  /* 0xff80000000027802 */ /* 0x002fe20000000f00 */
[C---:B------:R-:W-:Y:S02]  /*6fa0*/  FMUL.FTZ R48, R5.reuse, R48 ;  /* 0x0000003005307220 */ /* 0x040fe40000410000 */
[----:B------:R-:W-:-:S02]  /*6fb0*/  FMUL.FTZ R49, R5, R49 ;  /* 0x0000003105317220 */ /* 0x000fc40000410000 */
[C---:B------:R-:W-:Y:S02]  /*6fc0*/  FMUL.FTZ R52, R5.reuse, R52 ;  /* 0x0000003405347220 */ /* 0x040fe40000410000 */
[C---:B------:R-:W-:Y:S02]  /*6fd0*/  FMUL.FTZ R53, R5.reuse, R53 ;  /* 0x0000003505357220 */ /* 0x040fe40000410000 */
[C---:B------:R-:W-:Y:S02]  /*6fe0*/  FMUL.FTZ R56, R5.reuse, R56 ;  /* 0x0000003805387220 */ /* 0x040fe40000410000 */
[C---:B------:R-:W-:Y:S02]  /*6ff0*/  FMUL.FTZ R57, R5.reuse, R57 ;  /* 0x0000003905397220 */ /* 0x040fe40000410000 */
        /* <DEDUP_REMOVED lines=33> */
[----:B------:R-:W-:Y:S01]  /*7210*/  FMUL.FTZ R117, R5, R117 ;  /* 0x0000007505757220 */ /* 0x000fe20000410000 */
[----:B------:R-:W-:Y:S01]  /*7220*/  MOV R5, 0xff800000 ;  /* 0xff80000000057802 */ /* 0x000fe20000000f00 */
[C---:B----4-:R-:W-:Y:S02]  /*7230*/  FMUL.FTZ R130, R0.reuse, R130 ;  /* 0x0000008200827220 */ /* 0x050fe40000410000 */
        /* <DEDUP_REMOVED lines=46> */
[----:B------:R-:W-:Y:S02]  /*7520*/  FMUL.FTZ R119, R0, R119 ;  /* 0x0000007700777220 */ /* 0x000fe40000410000 */
[----:B------:R-:W-:Y:S02]  /*7530*/  @P1 FFMA.FTZ R2, R4, R132, R7 ;  /* 0x0000008404021223 */ /* 0x000fe40000010007 */
[----:B------:R-:W-:Y:S02]  /*7540*/  @P0 FFMA.FTZ R5, R6, R3, R8 ;  /* 0x0000000306050223 */ /* 0x000fe40000010008 */
.L_x_3:
[----:B------:R-:W-:Y:S05]  /*7550*/  @P2 BRA `(.L_x_15) ;  /* 0x0000196000002947 */ /* 0x000fea0003800000 */
[----:B------:R-:W3:Y:S01]  /*7560*/  S2R R11, SR_TID.X ;  /* 0x00000000000b7919 */ /* 0x000ee20000002100 */
[----:B------:R-:W-:Y:S01]  /*7570*/  USHF.R.S32.HI UR6, URZ, 0x1f, UR10 ;  /* 0x0000001f3f067899 */ /* 0x000fe2000801140a */
[----:B------:R-:W-:Y:S01]  /*7580*/  IMAD R6, RZ, RZ, -UR10 ;  /* 0x8000000aff067e24 */ /* 0x000fe2000f8e02ff */
[----:B------:R-:W-:Y:S01]  /*7590*/  ULDC.64 UR4, c[0x0][0x4d0] ;  /* 0x0001340000047ab9 */ /* 0x000fe20000000a00 */
[----:B------:R-:W4:Y:S01]  /*75a0*/  S2R R3, SR_CTAID.Y ;  /* 0x0000000000037919 */ /* 0x000f220000002600 */
[----:B------:R-:W-:Y:S01]  /*75b0*/  UIMAD UR7, UR6, UR4, URZ ;  /* 0x00000004060772a4 */ /* 0x000fe2000f8e023f */
[----:B------:R-:W-:Y:S01]  /*75c0*/  IMAD.MOV.U32 R9, RZ, RZ, c[0x0][0x4e8] ;  /* 0x00013a00ff097624 */ /* 0x000fe200078e00ff */
[----:B--2---:R-:W-:Y:S01]  /*75d0*/  UIMAD.WIDE.U32 UR8, UR10, UR4, URZ ;  /* 0x000000040a0872a5 */ /* 0x004fe2000f8e003f */
[----:B------:R-:W2:Y:S01]  /*75e0*/  S2R R8, SR_CTAID.Z ;  /* 0x0000000000087919 */ /* 0x000ea20000002700 */
[----:B------:R-:W-:Y:S01]  /*75f0*/  UIMAD UR7, UR10, UR5, UR7 ;  /* 0x000000050a0772a4 */ /* 0x000fe2000f8e0207 */
[----:B------:R-:W-:Y:S01]  /*7600*/  BSSY B0, `(.L_x_16) ;  /* 0x00000f9000007945 */ /* 0x000fe20003800000 */
[C---:B------:R-:W-:Y:S01]  /*7610*/  ISETP.NE.AND P1, PT, R9.reuse, 0x1, PT ;  /* 0x000000010900780c */ /* 0x040fe20003f25270 */
[----:B------:R-:W-:Y:S01]  /*7620*/  ULDC.64 UR4, c[0x0][0x438] ;  /* 0x00010e0000047ab9 */ /* 0x000fe20000000a00 */
[----:B------:R-:W-:Y:S01]  /*7630*/  MOV R17, UR9 ;  /* 0x0000000900117c02 */ /* 0x000fe20008000f00 */
[----:B------:R-:W-:Y:S01]  /*7640*/  UIMAD.WIDE.U32 UR14, UR10, UR4, URZ ;  /* 0x000000040a0e72a5 */ /* 0x000fe2000f8e003f */
[----:B------:R-:W-:Y:S01]  /*7650*/  IMAD.U32 R16, RZ, RZ, UR8 ;  /* 0x00000008ff107e24 */ /* 0x000fe2000f8e00ff */
[----:B------:R-:W-:Y:S01]  /*7660*/  UIMAD UR4, UR6, UR4, URZ ;  /* 0x00000004060472a4 */ /* 0x000fe2000f8e023f */
[----:B------:R-:W-:Y:S01]  /*7670*/  IMAD R9, R9, c[0x0][0x388], RZ ;  /* 0x0000e20009097a24 */ /* 0x000fe200078e02ff */
[----:B------:R-:W-:-:S02]  /*7680*/  UIADD3 UR7, UR9, UR7, URZ ;  /* 0x0000000709077290 */ /* 0x000fc4000fffe03f */
[----:B------:R-:W-:Y:S01]  /*7690*/  UIMAD UR4, UR10, UR5, UR4 ;  /* 0x000000050a0472a4 */ /* 0x000fe2000f8e0204 */
[----:B------:R-:W-:Y:S01]  /*76a0*/  MOV R14, UR14 ;  /* 0x0000000e000e7c02 */ /* 0x000fe20008000f00 */
[----:B------:R-:W-:Y:S01]  /*76b0*/  IMAD.U32 R15, RZ, RZ, UR15 ;  /* 0x0000000fff0f7e24 */ /* 0x000fe2000f8e00ff */
[----:B---3--:R-:W-:Y:S01]  /*76c0*/  SHF.R.S32.HI R0, RZ, 0x1f, R11 ;  /* 0x0000001fff007819 */ /* 0x008fe2000001140b */
[----:B------:R-:W-:Y:S01]  /*76d0*/  UIADD3 UR4, UR15, UR4, URZ ;  /* 0x000000040f047290 */ /* 0x000fe2000fffe03f */
[----:B------:R-:W-:Y:S02]  /*76e0*/  IMAD.U32 R17, RZ, RZ, UR7 ;  /* 0x00000007ff117e24 */ /* 0x000fe4000f8e00ff */
[-C--:B------:R-:W-:Y:S01]  /*76f0*/  LEA.HI R13, R0, R11.reuse, RZ, 0x5 ;  /* 0x0000000b000d7211 */ /* 0x080fe200078f28ff */
[----:B----4-:R-:W-:Y:S01]  /*7700*/  IMAD R6, R6, c[0x0][0x550], R3 ;  /* 0x0001540006067a24 */ /* 0x010fe200078e0203 */
[----:B------:R-:W-:Y:S01]  /*7710*/  LEA.HI R0, R0, R11, RZ, 0x2 ;  /* 0x0000000b00007211 */ /* 0x000fe200078f10ff */
[----:B------:R-:W-:Y:S01]  /*7720*/  IMAD.U32 R15, RZ, RZ, UR4 ;  /* 0x00000004ff0f7e24 */ /* 0x000fe2000f8e00ff */
[----:B-1----:R-:W-:Y:S01]  /*7730*/  LOP3.LUT R4, R13, 0xffffffe0, RZ, 0xc0, !PT ;  /* 0xffffffe00d047812 */ /* 0x002fe200078ec0ff */
[----:B--2---:R-:W-:Y:S01]  /*7740*/  IMAD.WIDE.U32 R16, R8, c[0x0][0x4d8], R16 ;  /* 0x0001360008107a25 */ /* 0x004fe200078e0010 */
[----:B------:R-:W-:-:S02]  /*7750*/  SHF.R.S32.HI R10, RZ, 0x5, R13 ;  /* 0x00000005ff0a7819 */ /* 0x000fc4000001140d */
[----:B------:R-:W-:Y:S01]  /*7760*/  SHF.R.S32.HI R13, RZ, 0x1f, R13 ;  /* 0x0000001fff0d7819 */ /* 0x000fe2000001140d */
[----:B------:R-:W-:Y:S01]  /*7770*/  IMAD.IADD R4, R11, 0x1, -R4 ;  /* 0x000000010b047824 */ /* 0x000fe200078e0a04 */
[----:B------:R-:W-:Y:S01]  /*7780*/  LOP3.LUT R0, R0, 0xfffffffc, RZ, 0xc0, !PT ;  /* 0xfffffffc00007812 */ /* 0x000fe200078ec0ff */
[----:B------:R-:W-:Y:S01]  /*7790*/  IMAD.WIDE.U32 R14, R8, c[0x0][0x440], R14 ;  /* 0x00011000080e7a25 */ /* 0x000fe200078e000e */
[----:B------:R-:W-:Y:S02]  /*77a0*/  LEA.HI R13, R13, R10, RZ, 0x3 ;  /* 0x0000000a0d0d7211 */ /* 0x000fe400078f18ff */
[----:B------:R-:W-:Y:S01]  /*77b0*/  IADD3 R11, -R0, R11, RZ ;  /* 0x0000000b000b7210 */ /* 0x000fe20007ffe1ff */
[----:B------:R-:W-:Y:S01]  /*77c0*/  IMAD.MOV.U32 R20, RZ, RZ, R14 ;  /* 0x000000ffff147224 */ /* 0x000fe200078e000e */
[----:B------:R-:W-:Y:S01]  /*77d0*/  LOP3.LUT R13, R13, 0xffffff8, RZ, 0xc0, !PT ;  /* 0x0ffffff80d0d7812 */ /* 0x000fe200078ec0ff */
[----:B------:R-:W1:Y:S01]  /*77e0*/  S2R R0, SR_CTAID.X ;  /* 0x0000000000007919 */ /* 0x000e620000002500 */
[----:B------:R-:W-:-:S02]  /*77f0*/  SHF.R.S32.HI R3, RZ, 0x1f, R4 ;  /* 0x0000001fff037819 */ /* 0x000fc40000011404 */
[----:B------:R-:W-:Y:S01]  /*7800*/  SHF.R.S32.HI R7, RZ, 0x1f, R8 ;  /* 0x0000001fff077819 */ /* 0x000fe20000011408 */
[----:B------:R-:W-:Y:S01]  /*7810*/  IMAD.IADD R13, R10, 0x1, -R13 ;  /* 0x000000010a0d7824 */ /* 0x000fe200078e0a0d */
[----:B------:R-:W-:Y:S02]  /*7820*/  LEA.HI R10, R11, R11, RZ, 0x1 ;  /* 0x0000000b0b0a7211 */ /* 0x000fe400078f08ff */
[----:B------:R-:W-:Y:S02]  /*7830*/  LEA.HI R3, R3, R4, RZ, 0x2 ;  /* 0x0000000403037211 */ /* 0x000fe400078f10ff */
[----:B------:R-:W-:Y:S02]  /*7840*/  LOP3.LUT R10, R10, 0x1ffffffe, RZ, 0xc0, !PT ;  /* 0x1ffffffe0a0a7812 */ /* 0x000fe400078ec0ff */
[----:B------:R-:W-:Y:S02]  /*7850*/  SHF.R.S32.HI R12, RZ, 0x2, R3 ;  /* 0x00000002ff0c7819 */ /* 0x000fe40000011403 */
[----:B------:R-:W-:Y:S01]  /*7860*/  IADD3 R10, R11, -R10, RZ ;  /* 0x8000000a0b0a7210 */ /* 0x000fe20007ffe0ff */
[----:B------:R-:W-:Y:S01]  /*7870*/  IMAD R11, R7, c[0x0][0x4d8], RZ ;  /* 0x00013600070b7a24 */ /* 0x000fe200078e02ff */
[----:B------:R-:W-:Y:S01]  /*7880*/  LOP3.LUT R3, R3, 0x7ffffffc, RZ, 0xc0, !PT ;  /* 0x7ffffffc03037812 */ /* 0x000fe200078ec0ff */
[----:B------:R-:W-:-:S02]  /*7890*/  IMAD R13, R13, 0x10, R12 ;  /* 0x000000100d0d7824 */ /* 0x000fc400078e020c */
[----:B------:R-:W-:Y:S02]  /*78a0*/  IMAD R7, R7, c[0x0][0x440], RZ ;  /* 0x0001100007077a24 */ /* 0x000fe400078e02ff */
[----:B------:R-:W-:Y:S02]  /*78b0*/  IMAD R19, R10, 0x8, R13 ;  /* 0x000000080a137824 */ /* 0x000fe400078e020d */
[C---:B------:R-:W-:Y:S02]  /*78c0*/  IMAD R7, R8.reuse, c[0x0][0x444], R7 ;  /* 0x0001110008077a24 */ /* 0x040fe400078e0207 */
[----:B------:R-:W-:Y:S01]  /*78d0*/  IMAD R11, R8, c[0x0][0x4dc], R11 ;  /* 0x00013700080b7a24 */ /* 0x000fe200078e020b */
[C---:B-1----:R-:W-:Y:S01]  /*78e0*/  LEA R19, R0.reuse, R19, 0x7 ;  /* 0x0000001300137211 */ /* 0x042fe200078e38ff */
[----:B------:R-:W-:Y:S01]  /*78f0*/  IMAD.IADD R21, R15, 0x1, R7 ;  /* 0x000000010f157824 */ /* 0x000fe200078e0207 */
[----:B------:R-:W-:Y:S01]  /*7900*/  SHF.R.S32.HI R8, RZ, 0x1f, R6 ;  /* 0x0000001fff087819 */ /* 0x000fe20000011406 */
[----:B------:R-:W-:Y:S01]  /*7910*/  IMAD.IADD R17, R17, 0x1, R11 ;  /* 0x0000000111117824 */ /* 0x000fe200078e020b */
[----:B------:R-:W-:Y:S01]  /*7920*/  MOV R10, R19 ;  /* 0x00000013000a7202 */ /* 0x000fe20000000f00 */
[----:B------:R-:W-:Y:S01]  /*7930*/  @P1 IMAD.HI.U32 R7, R19, c[0x0][0x4ec], RZ ;  /* 0x00013b0013071a27 */ /* 0x000fe200078e00ff */
[----:B------:R-:W-:-:S03]  /*7940*/  LEA R0, R0, R13, 0x7 ;  /* 0x0000000d00007211 */ /* 0x000fc600078e38ff */
[C---:B------:R-:W-:Y:S01]  /*7950*/  IMAD R11, R8.reuse, c[0x0][0x4e0], RZ ;  /* 0x00013800080b7a24 */ /* 0x040fe200078e02ff */
[----:B------:R-:W-:Y:S01]  /*7960*/  @P1 SHF.R.U32.HI R10, RZ, c[0x0][0x4f0], R7 ;  /* 0x00013c00ff0a1a19 */ /* 0x000fe20000011607 */
[----:B------:R-:W-:Y:S01]  /*7970*/  IMAD R15, R8, c[0x0][0x448], RZ ;  /* 0x00011200080f7a24 */ /* 0x000fe200078e02ff */
[----:B------:R-:W-:Y:S01]  /*7980*/  MOV R7, R19 ;  /* 0x0000001300077202 */ /* 0x000fe20000000f00 */
[C---:B------:R-:W-:Y:S01]  /*7990*/  IMAD R11, R6.reuse, c[0x0][0x4e4], R11 ;  /* 0x00013900060b7a24 */ /* 0x040fe200078e020b */
[--C-:B------:R-:W-:Y:S01]  /*79a0*/  SHF.R.S32.HI R12, RZ, 0x1f, R10.reuse ;  /* 0x0000001fff0c7819 */ /* 0x100fe2000001140a */
[----:B------:R-:W-:Y:S02]  /*79b0*/  IMAD.MOV R8, RZ, RZ, -R10 ;  /* 0x000000ffff087224 */ /* 0x000fe400078e0a0a */
[C---:B------:R-:W-:Y:S02]  /*79c0*/  IMAD R15, R6.reuse, c[0x0][0x44c], R15 ;  /* 0x00011300060f7a24 */ /* 0x040fe400078e020f */
[----:B------:R-:W-:-:S04]  /*79d0*/  IMAD.WIDE.U32 R20, R6, c[0x0][0x448], R20 ;  /* 0x0001120006147a25 */ /* 0x000fc800078e0014 */
[----:B------:R-:W-:-:S04]  /*79e0*/  IMAD.WIDE.U32 R16, R6, c[0x0][0x4e0], R16 ;  /* 0x0001380006107a25 */ /* 0x000fc800078e0010 */
[----:B------:R-:W-:Y:S01]  /*79f0*/  @P1 IMAD.HI.U32 R6, R19, c[0x0][0x4ec], RZ ;  /* 0x00013b0013061a27 */ /* 0x000fe200078e00ff */
[----:B------:R-:W-:Y:S01]  /*7a00*/  BAR.SYNC.DEFER_BLOCKING 0x1, 0x100 ;  /* 0x0044000000007b1d */ /* 0x000fe20000010000 */
[----:B------:R-:W-:Y:S02]  /*7a10*/  IADD3 R10, P0, R10, R16, RZ ;  /* 0x000000100a0a7210 */ /* 0x000fe40007f1e0ff */
[----:B------:R-:W-:Y:S01]  /*7a20*/  IMAD R8, R8, c[0x0][0x4e8], R19 ;  /* 0x00013a0008087a24 */ /* 0x000fe200078e0213 */
[----:B------:R-:W-:Y:S01]  /*7a30*/  @P1 SHF.R.U32.HI R7, RZ, c[0x0][0x4f0], R6 ;  /* 0x00013c00ff071a19 */ /* 0x000fe20000011606 */
[----:B------:R-:W-:Y:S01]  /*7a40*/  IMAD.IADD R21, R21, 0x1, R15 ;  /* 0x0000000115157824 */ /* 0x000fe200078e020f */
[----:B------:R-:W-:Y:S01]  /*7a50*/  IADD3.X R11, R12, R17, R11, P0, !PT ;  /* 0x000000110c0b7210 */ /* 0x000fe200007fe40b */
[----:B------:R-:W-:Y:S01]  /*7a60*/  IMAD.IADD R3, R4, 0x1, -R3 ;  /* 0x0000000104037824 */ /* 0x000fe200078e0a03 */
[----:B------:R-:W-:Y:S01]  /*7a70*/  SHF.R.S32.HI R6, RZ, 0x1f, R8 ;  /* 0x0000001fff067819 */ /* 0x000fe20000011408 */
[C---:B------:R-:W-:Y:S01]  /*7a80*/  IMAD.WIDE.U32 R20, R7.reuse, c[0x0][0x430], R20 ;  /* 0x00010c0007147a25 */ /* 0x040fe200078e0014 */
[----:B------:R-:W-:-:S02]  /*7a90*/  IADD3 R12, -R7, RZ, RZ ;  /* 0x000000ff070c7210 */ /* 0x000fc40007ffe1ff */
[----:B------:R-:W-:Y:S01]  /*7aa0*/  LOP3.LUT P1, RZ, R4, 0x3, RZ, 0xc0, !PT ;  /* 0x0000000304ff7812 */ /* 0x000fe2000782c0ff */
[----:B------:R-:W-:Y:S01]  /*7ab0*/  IMAD R15, R6, c[0x0][0x4c8], RZ ;  /* 0x00013200060f7a24 */ /* 0x000fe200078e02ff */
[----:B------:R-:W-:Y:S01]  /*7ac0*/  SHF.R.S32.HI R6, RZ, 0x1f, R7 ;  /* 0x0000001fff067819 */ /* 0x000fe20000011407 */
[----:B------:R-:W-:Y:S01]  /*7ad0*/  IMAD.WIDE.U32 R10, R8, c[0x0][0x4c8], R10 ;  /* 0x00013200080a7a25 */ /* 0x000fe200078e000a */
[----:B------:R-:W-:-:S03]  /*7ae0*/  ISETP.GE.OR P2, PT, R0, R9, P1 ;  /* 0x000000090000720c */ /* 0x000fc60000f46670 */
[----:B------:R-:W-:Y:S01]  /*7af0*/  IMAD R15, R8, c[0x0][0x4cc], R15 ;  /* 0x00013300080f7a24 */ /* 0x000fe200078e020f */
[----:B------:R-:W-:Y:S01]  /*7b00*/  LEA R8, P0, R10, c[0x0][0x4a8], 0x2 ;  /* 0x00012a000a087a11 */ /* 0x000fe200078010ff */
[----:B------:R-:W-:Y:S02]  /*7b10*/  IMAD R12, R12, c[0x0][0x4e8], R19 ;  /* 0x00013a000c0c7a24 */ /* 0x000fe400078e0213 */
[----:B------:R-:W-:Y:S02]  /*7b20*/  IMAD.IADD R15, R11, 0x1, R15 ;  /* 0x000000010b0f7824 */ /* 0x000fe400078e020f */
[----:B------:R-:W-:Y:S01]  /*7b30*/  IMAD R6, R6, c[0x0][0x430], RZ ;  /* 0x00010c0006067a24 */ /* 0x000fe200078e02ff */
[----:B------:R-:W-:Y:S02]  /*7b40*/  SHFL.IDX PT, R16, R8, 0x1, 0x1c1f ;  /* 0x003c1f0008107f89 */ /* 0x000fe400000e0000 */
[----:B------:R-:W-:Y:S01]  /*7b50*/  LEA.HI.X R15, R10, c[0x0][0x4ac], R15, 0x2, P0 ;  /* 0x00012b000a0f7a11 */ /* 0x000fe200000f140f */
[----:B------:R-:W-:Y:S01]  /*7b60*/  IMAD R7, R7, c[0x0][0x434], R6 ;  /* 0x00010d0007077a24 */ /* 0x000fe200078e0206 */
[----:B------:R-:W-:Y:S01]  /*7b70*/  SHFL.IDX PT, R10, R8, RZ, 0x1c1f ;  /* 0x001c1fff080a7589 */ /* 0x000fe200000e0000 */
[----:B------:R-:W-:-:S02]  /*7b80*/  SHF.R.S32.HI R6, RZ, 0x1f, R12 ;  /* 0x0000001fff067819 */ /* 0x000fc4000001140c */
[----:B------:R-:W-:Y:S01]  /*7b90*/  IMAD.IADD R21, R21, 0x1, R7 ;  /* 0x0000000115157824 */ /* 0x000fe200078e0207 */
[----:B------:R-:W1:Y:S02]  /*7ba0*/  SHFL.IDX PT, R11, R15, RZ, 0x1c1f ;  /* 0x001c1fff0f0b7589 */ /* 0x000e6400000e0000 */
[----:B------:R-:W-:Y:S01]  /*7bb0*/  IMAD R7, R6, c[0x0][0x428], RZ ;  /* 0x00010a0006077a24 */ /* 0x000fe200078e02ff */
[----:B------:R-:W-:Y:S01]  /*7bc0*/  IADD3 R6, R0, 0x8, RZ ;  /* 0x0000000800067810 */ /* 0x000fe20007ffe0ff */
[----:B------:R-:W2:Y:S01]  /*7bd0*/  SHFL.IDX PT, R17, R15, 0x1, 0x1c1f ;  /* 0x003c1f000f117f89 */ /* 0x000ea200000e0000 */
[----:B------:R-:W-:Y:S02]  /*7be0*/  IMAD.WIDE.U32 R20, R12, c[0x0][0x428], R20 ;  /* 0x00010a000c147a25 */ /* 0x000fe400078e0014 */
[----:B------:R-:W-:Y:S02]  /*7bf0*/  ISETP.GE.OR P1, PT, R6, R9, P1 ;  /* 0x000000090600720c */ /* 0x000fe40000f26670 */
[----:B------:R-:W-:-:S05]  /*7c00*/  IMAD R7, R12, c[0x0][0x42c], R7 ;  /* 0x00010b000c077a24 */ /* 0x000fca00078e0207 */
[----:B------:R-:W-:Y:S02]  /*7c10*/  IADD3 R12, R21, R7, RZ ;  /* 0x00000007150c7210 */ /* 0x000fe40007ffe0ff */
[----:B------:R-:W-:-:S04]  /*7c20*/  LEA R7, P0, R20, c[0x0][0x400], 0x2 ;  /* 0x0001000014077a11 */ /* 0x000fc800078010ff */
[----:B------:R-:W-:Y:S01]  /*7c30*/  LEA.HI.X R12, R20, c[0x0][0x404], R12, 0x2, P0 ;  /* 0x00010100140c7a11 */ /* 0x000fe200000f140c */
[----:B------:R3:W4:Y:S01]  /*7c40*/  SHFL.IDX PT, R14, R7, RZ, 0x1c1f ;  /* 0x001c1fff070e7589 */ /* 0x00072200000e0000 */
[----:B------:R-:W-:-:S03]  /*7c50*/  ISETP.GE.AND P0, PT, R6, R9, PT ;  /* 0x000000090600720c */ /* 0x000fc60003f06270 */
[----:B-1----:R3:W-:Y:S04]  /*7c60*/  @!P2 ST.E [R10.64], R2 ;  /* 0x000000020a00a985 */ /* 0x0027e8000c10190c */
[----:B--2---:R3:W-:Y:S01]  /*7c70*/  @!P1 ST.E [R16.64], R5 ;  /* 0x0000000510009985 */ /* 0x0047e2000c10190c */
[----:B------:R-:W-:Y:S02]  /*7c80*/  ISETP.GE.AND P1, PT, R0, R9, PT ;  /* 0x000000090000720c */ /* 0x000fe40003f26270 */
[----:B------:R-:W-:Y:S01]  /*7c90*/  SHF.L.U32 R9, R3, 0x1, RZ ;  /* 0x0000000103097819 */ /* 0x000fe200000006ff */
[----:B------:R3:W1:Y:S10]  /*7ca0*/  SHFL.IDX PT, R15, R12, RZ, 0x1c1f ;  /* 0x001c1fff0c0f7589 */ /* 0x00067400000e0000 */
[----:B------:R-:W-:Y:S05]  /*7cb0*/  @P1 BRA `(.L_x_17) ;  /* 0x000008d000001947 */ /* 0x000fea0003800000 */
[C---:B------:R-:W-:Y:S02]  /*7cc0*/  ISETP.GE.AND P1, PT, R9.reuse, c[0x0][0x3c8], PT ;  /* 0x0000f20009007a0c */ /* 0x040fe40003f26270 */
[----:B---3--:R-:W-:-:S02]  /*7cd0*/  IADD3 R5, R9, 0x8, RZ ;  /* 0x0000000809057810 */ /* 0x008fc40007ffe0ff */
[C---:B------:R-:W-:Y:S02]  /*7ce0*/  IADD3 R4, R9.reuse, 0x10, RZ ;  /* 0x0000001009047810 */ /* 0x040fe40007ffe0ff */
[----:B------:R-:W-:Y:S02]  /*7cf0*/  IADD3 R3, R9, 0x18, RZ ;  /* 0x0000001809037810 */ /* 0x000fe40007ffe0ff */
[----:B------:R-:W-:Y:S02]  /*7d00*/  ISETP.GE.AND P5, PT, R5, c[0x0][0x3c8], PT ;  /* 0x0000f20005007a0c */ /* 0x000fe40003fa6270 */
[----:B------:R-:W-:Y:S02]  /*7d10*/  ISETP.GE.AND P4, PT, R4, c[0x0][0x3c8], PT ;  /* 0x0000f20004007a0c */ /* 0x000fe40003f86270 */
[C---:B------:R-:W-:Y:S01]  /*7d20*/  IADD3 R2, R9.reuse, 0x20, RZ ;  /* 0x0000002009027810 */ /* 0x040fe20007ffe0ff */
[----:B-1--4-:R-:W-:Y:S01]  /*7d30*/  @!P1 IMAD.WIDE R10, R9, 0x4, R14 ;  /* 0x00000004090a9825 */ /* 0x012fe200078e020e */
[----:B------:R-:W-:-:S02]  /*7d40*/  ISETP.GE.AND P3, PT, R3, c[0x0][0x3c8], PT ;  /* 0x0000f20003007a0c */ /* 0x000fc40003f66270 */
[----:B------:R-:W-:Y:S02]  /*7d50*/  ISETP.GE.AND P2, PT, R2, c[0x0][0x3c8], PT ;  /* 0x0000f20002007a0c */ /* 0x000fe40003f46270 */
[C---:B------:R-:W-:Y:S01]  /*7d60*/  IADD3 R0, R9.reuse, 0x28, RZ ;  /* 0x0000002809007810 */ /* 0x040fe20007ffe0ff */
[----:B------:R1:W-:Y:S01]  /*7d70*/  @!P1 ST.E.64 [R10.64], R128 ;  /* 0x000000800a009985 */ /* 0x0003e2000c101b0c */
[----:B------:R-:W-:Y:S02]  /*7d80*/  IADD3 R6, R9, 0x30, RZ ;  /* 0x0000003009067810 */ /* 0x000fe40007ffe0ff */
[----:B------:R-:W-:Y:S02]  /*7d90*/  ISETP.GE.AND P6, PT, R0, c[0x0][0x3c8], PT ;  /* 0x0000f20000007a0c */ /* 0x000fe40003fc6270 */
[----:B------:R-:W-:Y:S02]  /*7da0*/  @!P5 LEA.HI R5, R5, R5, RZ, 0x1 ;  /* 0x000000050505d211 */ /* 0x000fe400078f08ff */
[----:B------:R-:W-:-:S02]  /*7db0*/  ISETP.GE.AND P1, PT, R6, c[0x0][0x3c8], PT ;  /* 0x0000f20006007a0c */ /* 0x000fc40003f26270 */
[----:B------:R-:W-:Y:S02]  /*7dc0*/  @!P4 LEA.HI R4, R4, R4, RZ, 0x1 ;  /* 0x000000040404c211 */ /* 0x000fe400078f08ff */
[----:B------:R-:W-:Y:S02]  /*7dd0*/  @!P3 LEA.HI R3, R3, R3, RZ, 0x1 ;  /* 0x000000030303b211 */ /* 0x000fe400078f08ff */
[----:B------:R-:W-:Y:S02]  /*7de0*/  @!P5 LOP3.LUT R5, R5, 0xfffffffe, RZ, 0xc0, !PT ;  /* 0xfffffffe0505d812 */ /* 0x000fe400078ec0ff */
[----:B------:R-:W-:Y:S02]  /*7df0*/  @!P4 LOP3.LUT R13, R4, 0xfffffffe, RZ, 0xc0, !PT ;  /* 0xfffffffe040dc812 */ /* 0x000fe400078ec0ff */
[----:B------:R-:W-:Y:S01]  /*7e00*/  @!P2 LEA.HI R2, R2, R2, RZ, 0x1 ;  /* 0x000000020202a211 */ /* 0x000fe200078f08ff */
[----:B------:R-:W-:Y:S01]  /*7e10*/  @!P5 IMAD.WIDE R4, R5, 0x4, R14 ;  /* 0x000000040504d825 */ /* 0x000fe200078e020e */
[----:B------:R-:W-:-:S02]  /*7e20*/  @!P3 LOP3.LUT R3, R3, 0xfffffffe, RZ, 0xc0, !PT ;  /* 0xfffffffe0303b812 */ /* 0x000fc400078ec0ff */
[----:B------:R-:W-:Y:S02]  /*7e30*/  @!P2 LOP3.LUT R17, R2, 0xfffffffe, RZ, 0xc0, !PT ;  /* 0xfffffffe0211a812 */ /* 0x000fe400078ec0ff */
[----:B------:R-:W-:Y:S01]  /*7e40*/  @!P6 LEA.HI R0, R0, R0, RZ, 0x1 ;  /* 0x000000000000e211 */ /* 0x000fe200078f08ff */
[--C-:B------:R-:W-:Y:S01]  /*7e50*/  @!P3 IMAD.WIDE R2, R3, 0x4, R14.reuse ;  /* 0x000000040302b825 */ /* 0x100fe200078e020e */
[----:B------:R-:W-:Y:S01]  /*7e60*/  @!P1 LEA.HI R6, R6, R6, RZ, 0x1 ;  /* 0x0000000606069211 */ /* 0x000fe200078f08ff */
[----:B------:R2:W-:Y:S01]  /*7e70*/  @!P5 ST.E.64 [R4.64], R36 ;  /* 0x000000240400d985 */ /* 0x0005e2000c101b0c */
[----:B------:R-:W-:Y:S01]  /*7e80*/  IADD3 R19, R9, 0x38, RZ ;  /* 0x0000003809137810 */ /* 0x000fe20007ffe0ff */
[--C-:B------:R-:W-:Y:S01]  /*7e90*/  @!P2 IMAD.WIDE R16, R17, 0x4, R14.reuse ;  /* 0x000000041110a825 */ /* 0x100fe200078e020e */
[----:B------:R-:W-:Y:S02]  /*7ea0*/  IADD3 R18, R9, 0x40, RZ ;  /* 0x0000004009127810 */ /* 0x000fe40007ffe0ff */
[----:B------:R-:W-:Y:S01]  /*7eb0*/  ISETP.GE.AND P5, PT, R19, c[0x0][0x3c8], PT ;  /* 0x0000f20013007a0c */ /* 0x000fe20003fa6270 */
[----:B-1----:R-:W-:Y:S01]  /*7ec0*/  @!P4 IMAD.WIDE R10, R13, 0x4, R14 ;  /* 0x000000040d0ac825 */ /* 0x002fe200078e020e */
[----:B------:R-:W-:-:S02]  /*7ed0*/  IADD3 R13, R9, 0x48, RZ ;  /* 0x00000048090d7810 */ /* 0x000fc40007ffe0ff */
[----:B------:R-:W-:Y:S02]  /*7ee0*/  IADD3 R8, R9, 0x50, RZ ;  /* 0x0000005009087810 */ /* 0x000fe40007ffe0ff */
[----:B------:R1:W-:Y:S01]  /*7ef0*/  @!P4 ST.E.64 [R10.64], R40 ;  /* 0x000000280a00c985 */ /* 0x0003e2000c101b0c */
[----:B------:R-:W-:-:S03]  /*7f00*/  ISETP.GE.AND P4, PT, R18, c[0x0][0x3c8], PT ;  /* 0x0000f20012007a0c */ /* 0x000fc60003f86270 */
[----:B------:R3:W-:Y:S01]  /*7f10*/  @!P3 ST.E.64 [R2.64], R44 ;  /* 0x0000002c0200b985 */ /* 0x0007e2000c101b0c */
[----:B------:R-:W-:Y:S02]  /*7f20*/  ISETP.GE.AND P3, PT, R13, c[0x0][0x3c8], PT ;  /* 0x0000f2000d007a0c */ /* 0x000fe40003f66270 */
[----:B------:R-:W-:Y:S01]  /*7f30*/  @!P5 LEA.HI R19, R19, R19, RZ, 0x1 ;  /* 0x000000131313d211 */ /* 0x000fe200078f08ff */
[----:B------:R4:W-:Y:S01]  /*7f40*/  @!P2 ST.E.64 [R16.64], R48 ;  /* 0x000000301000a985 */ /* 0x0009e2000c101b0c */
[----:B------:R-:W-:Y:S02]  /*7f50*/  ISETP.GE.AND P2, PT, R8, c[0x0][0x3c8], PT ;  /* 0x0000f20008007a0c */ /* 0x000fe40003f46270 */
[----:B------:R-:W-:-:S03]  /*7f60*/  @!P5 LOP3.LUT R19, R19, 0xfffffffe, RZ, 0xc0, !PT ;  /* 0xfffffffe1313d812 */ /* 0x000fc600078ec0ff */
[----:B------:R-:W-:Y:S02]  /*7f70*/  @!P4 LEA.HI R18, R18, R18, RZ, 0x1 ;  /* 0x000000121212c211 */ /* 0x000fe400078f08ff */
[----:B--2---:R-:W-:Y:S02]  /*7f80*/  @!P6 LOP3.LUT R5, R0, 0xfffffffe, RZ, 0xc0, !PT ;  /* 0xfffffffe0005e812 */ /* 0x004fe400078ec0ff */
[----:B------:R-:W-:Y:S02]  /*7f90*/  IADD3 R0, R9, 0x58, RZ ;  /* 0x0000005809007810 */ /* 0x000fe40007ffe0ff */
[----:B------:R-:W-:Y:S01]  /*7fa0*/  @!P3 LEA.HI R13, R13, R13, RZ, 0x1 ;  /* 0x0000000d0d0db211 */ /* 0x000fe200078f08ff */
[----:B------:R-:W-:Y:S01]  /*7fb0*/  @!P6 IMAD.WIDE R4, R5, 0x4, R14 ;  /* 0x000000040504e825 */ /* 0x000fe200078e020e */
[----:B------:R-:W-:Y:S02]  /*7fc0*/  @!P2 LEA.HI R8, R8, R8, RZ, 0x1 ;  /* 0x000000080808a211 */ /* 0x000fe400078f08ff */
[----:B------:R-:W-:-:S02]  /*7fd0*/  @!P3 LOP3.LUT R13, R13, 0xfffffffe, RZ, 0xc0, !PT ;  /* 0xfffffffe0d0db812 */ /* 0x000fc400078ec0ff */
[----:B------:R2:W-:Y:S01]  /*7fe0*/  @!P6 ST.E.64 [R4.64], R52 ;  /* 0x000000340400e985 */ /* 0x0005e2000c101b0c */
[----:B-1----:R-:W-:Y:S02]  /*7ff0*/  @!P4 LOP3.LUT R11, R18, 0xfffffffe, RZ, 0xc0, !PT ;  /* 0xfffffffe120bc812 */ /* 0x002fe400078ec0ff */
[----:B------:R-:W-:Y:S02]  /*8000*/  IADD3 R18, R9, 0x68, RZ ;  /* 0x0000006809127810 */ /* 0x000fe40007ffe0ff */
[----:B---3--:R-:W-:Y:S01]  /*8010*/  @!P1 LOP3.LUT R3, R6, 0xfffffffe, RZ, 0xc0, !PT ;  /* 0xfffffffe06039812 */ /* 0x008fe200078ec0ff */
[----:B------:R-:W-:Y:S01]  /*8020*/  @!P4 IMAD.WIDE R10, R11, 0x4, R14 ;  /* 0x000000040b0ac825 */ /* 0x000fe200078e020e */
[----:B------:R-:W-:-:S03]  /*8030*/  IADD3 R6, R9, 0x60, RZ ;  /* 0x0000006009067810 */ /* 0x000fc60007ffe0ff */
[----:B------:R-:W-:Y:S01]  /*8040*/  @!P1 IMAD.WIDE R2, R3, 0x4, R14 ;  /* 0x0000000403029825 */ /* 0x000fe200078e020e */
[----:B------:R-:W-:-:S03]  /*8050*/  ISETP.GE.AND P6, PT, R6, c[0x0][0x3c8], PT ;  /* 0x0000f20006007a0c */ /* 0x000fc60003fc6270 */
[----:B----4-:R-:W-:Y:S01]  /*8060*/  @!P3 IMAD.WIDE R16, R13, 0x4, R14 ;  /* 0x000000040d10b825 */ /* 0x010fe200078e020e */
[----:B------:R1:W-:Y:S01]  /*8070*/  @!P1 ST.E.64 [R2.64], R56 ;  /* 0x0000003802009985 */ /* 0x0003e2000c101b0c */
[----:B------:R-:W-:Y:S02]  /*8080*/  ISETP.GE.AND P1, PT, R0, c[0x0][0x3c8], PT ;  /* 0x0000f20000007a0c */ /* 0x000fe40003f26270 */
[----:B------:R-:W-:-:S06]  /*8090*/  IADD3 R13, R9, 0x70, RZ ;  /* 0x00000070090d7810 */ /* 0x000fcc0007ffe0ff */
[----:B------:R-:W-:-:S05]  /*80a0*/  @!P6 LEA.HI R6, R6, R6, RZ, 0x1 ;  /* 0x000000060606e211 */ /* 0x000fca00078f08ff */
[----:B------:R-:W-:Y:S02]  /*80b0*/  @!P1 LEA.HI R0, R0, R0, RZ, 0x1 ;  /* 0x0000000000009211 */ /* 0x000fe400078f08ff */
[----:B--2---:R-:W-:Y:S02]  /*80c0*/  @!P2 LOP3.LUT R5, R8, 0xfffffffe, RZ, 0xc0, !PT ;  /* 0xfffffffe0805a812 */ /* 0x004fe400078ec0ff */
[----:B------:R-:W-:Y:S02]  /*80d0*/  @!P1 LOP3.LUT R21, R0, 0xfffffffe, RZ, 0xc0, !PT ;  /* 0xfffffffe00159812 */ /* 0x000fe400078ec0ff */
[----:B------:R-:W-:Y:S01]  /*80e0*/  IADD3 R8, R9, 0x78, RZ ;  /* 0x0000007809087810 */ /* 0x000fe20007ffe0ff */
[----:B------:R-:W-:Y:S01]  /*80f0*/  @!P2 IMAD.WIDE R4, R5, 0x4, R14 ;  /* 0x000000040504a825 */ /* 0x000fe200078e020e */
[----:B------:R-:W-:-:S03]  /*8100*/  IADD3 R0, R9, 0x88, RZ ;  /* 0x0000008809007810 */ /* 0x000fc60007ffe0ff */
[----:B-1----:R-:W-:Y:S01]  /*8110*/  @!P5 IMAD.WIDE R2, R19, 0x4, R14 ;  /* 0x000000041302d825 */ /* 0x002fe200078e020e */
[----:B------:R-:W-:-:S04]  /*8120*/  IADD3 R19, R9, 0x80, RZ ;  /* 0x0000008009137810 */ /* 0x000fc80007ffe0ff */
[----:B------:R1:W-:Y:S01]  /*8130*/  @!P5 ST.E.64 [R2.64], R60 ;  /* 0x0000003c0200d985 */ /* 0x0003e2000c101b0c */
[----:B------:R-:W-:-:S03]  /*8140*/  ISETP.GE.AND P5, PT, R18, c[0x0][0x3c8], PT ;  /* 0x0000f20012007a0c */ /* 0x000fc60003fa6270 */
[----:B------:R2:W-:Y:S01]  /*8150*/  @!P4 ST.E.64 [R10.64], R64 ;  /* 0x000000400a00c985 */ /* 0x0005e2000c101b0c */
[----:B------:R-:W-:-:S03]  /*8160*/  ISETP.GE.AND P4, PT, R13, c[0x0][0x3c8], PT ;  /* 0x0000f2000d007a0c */ /* 0x000fc60003f86270 */
[----:B------:R-:W-:Y:S01]  /*8170*/  @!P3 ST.E.64 [R16.64], R68 ;  /* 0x000000441000b985 */ /* 0x000fe2000c101b0c */
[----:B------:R-:W-:-:S03]  /*8180*/  ISETP.GE.AND P3, PT, R8, c[0x0][0x3c8], PT ;  /* 0x0000f20008007a0c */ /* 0x000fc60003f66270 */
[----:B------:R3:W-:Y:S01]  /*8190*/  @!P2 ST.E.64 [R4.64], R72 ;  /* 0x000000480400a985 */ /* 0x0007e2000c101b0c */
[----:B------:R-:W-:Y:S02]  /*81a0*/  ISETP.GE.AND P2, PT, R19, c[0x0][0x3c8], PT ;  /* 0x0000f20013007a0c */ /* 0x000fe40003f46270 */
[----:B------:R-:W-:-:S03]  /*81b0*/  @!P5 LEA.HI R18, R18, R18, RZ, 0x1 ;  /* 0x000000121212d211 */ /* 0x000fc600078f08ff */
[----:B------:R-:W-:-:S04]  /*81c0*/  @!P4 LEA.HI R13, R13, R13, RZ, 0x1 ;  /* 0x0000000d0d0dc211 */ /* 0x000fc800078f08ff */
[----:B------:R-:W-:Y:S02]  /*81d0*/  @!P3 LEA.HI R8, R8, R8, RZ, 0x1 ;  /* 0x000000080808b211 */ /* 0x000fe400078f08ff */
[----:B------:R-:W-:Y:S02]  /*81e0*/  @!P4 LOP3.LUT R13, R13, 0xfffffffe, RZ, 0xc0, !PT ;  /* 0xfffffffe0d0dc812 */ /* 0x000fe400078ec0ff */
[----:B------:R-:W-:Y:S02]  /*81f0*/  @!P2 LEA.HI R19, R19, R19, RZ, 0x1 ;  /* 0x000000131313a211 */ /* 0x000fe400078f08ff */
[----:B-1----:R-:W-:Y:S02]  /*8200*/  @!P6 LOP3.LUT R3, R6, 0xfffffffe, RZ, 0xc0, !PT ;  /* 0xfffffffe0603e812 */ /* 0x002fe400078ec0ff */
[----:B------:R-:W-:Y:S01]  /*8210*/  @!P2 LOP3.LUT R19, R19, 0xfffffffe, RZ, 0xc0, !PT ;  /* 0xfffffffe1313a812 */ /* 0x000fe200078ec0ff */
[----:B--2---:R-:W-:Y:S01]  /*8220*/  @!P1 IMAD.WIDE R10, R21, 0x4, R14 ;  /* 0x00000004150a9825 */ /* 0x004fe200078e020e */
[----:B------:R-:W-:-:S03]  /*8230*/  IADD3 R6, R9, 0x98, RZ ;  /* 0x0000009809067810 */ /* 0x000fc60007ffe0ff */
[--C-:B------:R-:W-:Y:S01]  /*8240*/  @!P6 IMAD.WIDE R2, R3, 0x4, R14.reuse ;  /* 0x000000040302e825 */ /* 0x100fe200078e020e */
[----:B------:R1:W-:Y:S01]  /*8250*/  @!P1 ST.E.64 [R10.64], R76 ;  /* 0x0000004c0a009985 */ /* 0x0003e2000c101b0c */
[----:B------:R-:W-:Y:S02]  /*8260*/  ISETP.GE.AND P1, PT, R0, c[0x0][0x3c8], PT ;  /* 0x0000f20000007a0c */ /* 0x000fe40003f26270 */
[----:B---3--:R-:W-:Y:S01]  /*8270*/  @!P5 LOP3.LUT R5, R18, 0xfffffffe, RZ, 0xc0, !PT ;  /* 0xfffffffe1205d812 */ /* 0x008fe200078ec0ff */
[----:B------:R2:W-:Y:S01]  /*8280*/  @!P6 ST.E.64 [R2.64], R80 ;  /* 0x000000500200e985 */ /* 0x0005e2000c101b0c */
[----:B------:R-:W-:Y:S01]  /*8290*/  @!P4 IMAD.WIDE R16, R13, 0x4, R14 ;  /* 0x000000040d10c825 */ /* 0x000fe200078e020e */
[----:B------:R-:W-:-:S03]  /*82a0*/  IADD3 R13, R9, 0xa0, RZ ;  /* 0x000000a0090d7810 */ /* 0x000fc60007ffe0ff */
[----:B------:R-:W-:-:S04]  /*82b0*/  @!P5 IMAD.WIDE R4, R5, 0x4, R14 ;  /* 0x000000040504d825 */ /* 0x000fc800078e020e */
[----:B------:R-:W-:Y:S01]  /*82c0*/  @!P2 IMAD.WIDE R18, R19, 0x4, R14 ;  /* 0x000000041312a825 */ /* 0x000fe200078e020e */
[----:B------:R-:W-:Y:S01]  /*82d0*/  @!P1 LEA.HI R0, R0, R0, RZ, 0x1 ;  /* 0x0000000000009211 */ /* 0x000fe200078f08ff */
[----:B------:R3:W-:Y:S01]  /*82e0*/  @!P5 ST.E.64 [R4.64], R84 ;  /* 0x000000540400d985 */ /* 0x0007e2000c101b0c */
[----:B------:R-:W-:-:S03]  /*82f0*/  ISETP.GE.AND P5, PT, R6, c[0x0][0x3c8], PT ;  /* 0x0000f20006007a0c */ /* 0x000fc60003fa6270 */
[----:B------:R4:W-:Y:S01]  /*8300*/  @!P4 ST.E.64 [R16.64], R88 ;  /* 0x000000581000c985 */ /* 0x0009e2000c101b0c */
[----:B------:R-:W-:Y:S02]  /*8310*/  ISETP.GE.AND P4, PT, R13, c[0x0][0x3c8], PT ;  /* 0x0000f2000d007a0c */ /* 0x000fe40003f86270 */
[----:B-1----:R-:W-:Y:S02]  /*8320*/  @!P3 LOP3.LUT R11, R8, 0xfffffffe, RZ, 0xc0, !PT ;  /* 0xfffffffe080bb812 */ /* 0x002fe400078ec0ff */
[----:B------:R-:W-:Y:S02]  /*8330*/  IADD3 R8, R9, 0xa8, RZ ;  /* 0x000000a809087810 */ /* 0x000fe40007ffe0ff */
[----:B--2---:R-:W-:Y:S01]  /*8340*/  @!P1 LOP3.LUT R3, R0, 0xfffffffe, RZ, 0xc0, !PT ;  /* 0xfffffffe00039812 */ /* 0x004fe200078ec0ff */
[--C-:B------:R-:W-:Y:S01]  /*8350*/  @!P3 IMAD.WIDE R10, R11, 0x4, R14.reuse ;  /* 0x000000040b0ab825 */ /* 0x100fe200078e020e */
[----:B------:R-:W-:Y:S02]  /*8360*/  IADD3 R0, R9, 0x90, RZ ;  /* 0x0000009009007810 */ /* 0x000fe40007ffe0ff */
[----:B------:R-:W-:Y:S01]  /*8370*/  @!P5 LEA.HI R6, R6, R6, RZ, 0x1 ;  /* 0x000000060606d211 */ /* 0x000fe200078f08ff */
[----:B------:R-:W-:Y:S01]  /*8380*/  @!P1 IMAD.WIDE R2, R3, 0x4, R14 ;  /* 0x0000000403029825 */ /* 0x000fe200078e020e */
[----:B------:R-:W-:Y:S01]  /*8390*/  ISETP.GE.AND P6, PT, R0, c[0x0][0x3c8], PT ;  /* 0x0000f20000007a0c */ /* 0x000fe20003fc6270 */
[----:B------:R1:W-:Y:S01]  /*83a0*/  @!P3 ST.E.64 [R10.64], R92 ;  /* 0x0000005c0a00b985 */ /* 0x0003e2000c101b0c */
[----:B------:R-:W-:-:S02]  /*83b0*/  ISETP.GE.AND P3, PT, R8, c[0x0][0x3c8], PT ;  /* 0x0000f20008007a0c */ /* 0x000fc40003f66270 */
[----:B------:R-:W-:Y:S01]  /*83c0*/  @!P4 LEA.HI R13, R13, R13, RZ, 0x1 ;  /* 0x0000000d0d0dc211 */ /* 0x000fe200078f08ff */
[----:B------:R2:W-:Y:S01]  /*83d0*/  @!P2 ST.E.64 [R18.64], R96 ;  /* 0x000000601200a985 */ /* 0x0005e2000c101b0c */
[C---:B---3--:R-:W-:Y:S02]  /*83e0*/  IADD3 R5, R9.reuse, 0xb0, RZ ;  /* 0x000000b009057810 */ /* 0x048fe40007ffe0ff */
[----:B------:R-:W-:Y:S01]  /*83f0*/  IADD3 R4, R9, 0xb8, RZ ;  /* 0x000000b809047810 */ /* 0x000fe20007ffe0ff */
[----:B------:R3:W-:Y:S01]  /*8400*/  @!P1 ST.E.64 [R2.64], R100 ;  /* 0x0000006402009985 */ /* 0x0007e2000c101b0c */
[----:B------:R-:W-:Y:S02]  /*8410*/  ISETP.GE.AND P2, PT, R5, c[0x0][0x3c8], PT ;  /* 0x0000f20005007a0c */ /* 0x000fe40003f46270 */
[----:B------:R-:W-:Y:S02]  /*8420*/  ISETP.GE.AND P1, PT, R4, c[0x0][0x3c8], PT ;  /* 0x0000f20004007a0c */ /* 0x000fe40003f26270 */
[----:B------:R-:W-:-:S02]  /*8430*/  @!P6 LEA.HI R0, R0, R0, RZ, 0x1 ;  /* 0x000000000000e211 */ /* 0x000fc400078f08ff */
[----:B------:R-:W-:Y:S02]  /*8440*/  @!P3 LEA.HI R8, R8, R8, RZ, 0x1 ;  /* 0x000000080808b211 */ /* 0x000fe400078f08ff */
[----:B------:R-:W-:Y:S02]  /*8450*/  @!P4 LOP3.LUT R13, R13, 0xfffffffe, RZ, 0xc0, !PT ;  /* 0xfffffffe0d0dc812 */ /* 0x000fe400078ec0ff */
[----:B----4-:R-:W-:-:S03]  /*8460*/  @!P3 LOP3.LUT R17, R8, 0xfffffffe, RZ, 0xc0, !PT ;  /* 0xfffffffe0811b812 */ /* 0x010fc600078ec0ff */
[----:B------:R-:W-:Y:S01]  /*8470*/  @!P2 LEA.HI R5, R5, R5, RZ, 0x1 ;  /* 0x000000050505a211 */ /* 0x000fe200078f08ff */
[--C-:B------:R-:W-:Y:S01]  /*8480*/  @!P4 IMAD.WIDE R20, R13, 0x4, R14.reuse ;  /* 0x000000040d14c825 */ /* 0x100fe200078e020e */
[----:B------:R-:W-:Y:S02]  /*8490*/  @!P1 LEA.HI R4, R4, R4, RZ, 0x1 ;  /* 0x0000000404049211 */ /* 0x000fe400078f08ff */
[----:B------:R-:W-:Y:S01]  /*84a0*/  @!P2 LOP3.LUT R5, R5, 0xfffffffe, RZ, 0xc0, !PT ;  /* 0xfffffffe0505a812 */ /* 0x000fe200078ec0ff */
[----:B------:R-:W-:Y:S01]  /*84b0*/  @!P3 IMAD.WIDE R16, R17, 0x4, R14 ;  /* 0x000000041110b825 */ /* 0x000fe200078e020e */
[----:B-1----:R-:W-:Y:S02]  /*84c0*/  @!P5 LOP3.LUT R11, R6, 0xfffffffe, RZ, 0xc0, !PT ;  /* 0xfffffffe060bd812 */ /* 0x002fe400078ec0ff */
[----:B--2---:R-:W-:-:S03]  /*84d0*/  @!P1 LOP3.LUT R19, R4, 0xfffffffe, RZ, 0xc0, !PT ;  /* 0xfffffffe04139812 */ /* 0x004fc600078ec0ff */
[----:B------:R-:W-:Y:S01]  /*84e0*/  @!P5 IMAD.WIDE R10, R11, 0x4, R14 ;  /* 0x000000040b0ad825 */ /* 0x000fe200078e020e */
[----:B---3--:R-:W-:-:S03]  /*84f0*/  @!P6 LOP3.LUT R3, R0, 0xfffffffe, RZ, 0xc0, !PT ;  /* 0xfffffffe0003e812 */ /* 0x008fc600078ec0ff */
[----:B------:R-:W-:-:S04]  /*8500*/  @!P2 IMAD.WIDE R4, R5, 0x4, R14 ;  /* 0x000000040504a825 */ /* 0x000fc800078e020e */
[----:B------:R-:W-:-:S04]  /*8510*/  @!P6 IMAD.WIDE R2, R3, 0x4, R14 ;  /* 0x000000040302e825 */ /* 0x000fc800078e020e */
[----:B------:R-:W-:Y:S01]  /*8520*/  @!P1 IMAD.WIDE R14, R19, 0x4, R14 ;  /* 0x00000004130e9825 */ /* 0x000fe200078e020e */
[----:B------:R1:W-:Y:S04]  /*8530*/  @!P6 ST.E.64 [R2.64], R124 ;  /* 0x0000007c0200e985 */ /* 0x0003e8000c101b0c */
[----:B------:R1:W-:Y:S04]  /*8540*/  @!P5 ST.E.64 [R10.64], R104 ;  /* 0x000000680a00d985 */ /* 0x0003e8000c101b0c */
[----:B------:R1:W-:Y:S04]  /*8550*/  @!P4 ST.E.64 [R20.64], R108 ;  /* 0x0000006c1400c985 */ /* 0x0003e8000c101b0c */
[----:B------:R1:W-:Y:S04]  /*8560*/  @!P3 ST.E.64 [R16.64], R112 ;  /* 0x000000701000b985 */ /* 0x0003e8000c101b0c */
[----:B------:R1:W-:Y:S04]  /*8570*/  @!P2 ST.E.64 [R4.64], R120 ;  /* 0x000000780400a985 */ /* 0x0003e8000c101b0c */
[----:B------:R1:W-:Y:S02]  /*8580*/  @!P1 ST.E.64 [R14.64], R116 ;  /* 0x000000740e009985 */ /* 0x0003e4000c101b0c */
.L_x_17:
[----:B------:R-:W-:Y:S05]  /*8590*/  BSYNC B0 ;  /* 0x0000000000007941 */ /* 0x000fea0003800000 */
.L_x_16:
[----:B-1-3--:R1:W2:Y:S04]  /*85a0*/  SHFL.IDX PT, R5, R12, 0x1, 0x1c1f ;  /* 0x003c1f000c057f89 */ /* 0x00a2a800000e0000 */
[----:B------:R1:W3:Y:S01]  /*85b0*/  SHFL.IDX PT, R4, R7, 0x1, 0x1c1f ;  /* 0x003c1f0007047f89 */ /* 0x0002e200000e0000 */
[----:B------:R-:W-:Y:S05]  /*85c0*/  @P0 EXIT ;  /* 0x000000000000094d */ /* 0x000fea0003800000 */
[C---:B------:R-:W-:Y:S02]  /*85d0*/  IADD3 R3, R9.reuse, 0x8, RZ ;  /* 0x0000000809037810 */ /* 0x040fe40007ffe0ff */
[----:B------:R-:W-:-:S02]  /*85e0*/  ISETP.GE.AND P1, PT, R9, c[0x0][0x3c8], PT ;  /* 0x0000f20009007a0c */ /* 0x000fc40003f26270 */
[----:B------:R-:W-:Y:S02]  /*85f0*/  ISETP.GE.AND P0, PT, R3, c[0x0][0x3c8], PT ;  /* 0x0000f20003007a0c */ /* 0x000fe40003f06270 */
[C---:B------:R-:W-:Y:S02]  /*8600*/  IADD3 R2, R9.reuse, 0x10, RZ ;  /* 0x0000001009027810 */ /* 0x040fe40007ffe0ff */
[C---:B------:R-:W-:Y:S02]  /*8610*/  IADD3 R0, R9.reuse, 0x18, RZ ;  /* 0x0000001809007810 */ /* 0x040fe40007ffe0ff */
[----:B------:R-:W-:Y:S02]  /*8620*/  ISETP.GE.AND P6, PT, R2, c[0x0][0x3c8], PT ;  /* 0x0000f20002007a0c */ /* 0x000fe40003fc6270 */
[----:B------:R-:W-:Y:S02]  /*8630*/  ISETP.GE.AND P5, PT, R0, c[0x0][0x3c8], PT ;  /* 0x0000f20000007a0c */ /* 0x000fe40003fa6270 */
[C---:B------:R-:W-:Y:S01]  /*8640*/  IADD3 R10, R9.reuse, 0x20, RZ ;  /* 0x00000020090a7810 */ /* 0x040fe20007ffe0ff */
[C---:B-123--:R-:W-:Y:S01]  /*8650*/  @!P1 IMAD.WIDE R12, R9.reuse, 0x4, R4 ;  /* 0x00000004090c9825 */ /* 0x04efe200078e0204 */
[----:B------:R-:W-:-:S02]  /*8660*/  IADD3 R8, R9, 0x28, RZ ;  /* 0x0000002809087810 */ /* 0x000fc40007ffe0ff */
[----:B------:R-:W-:Y:S02]  /*8670*/  @!P0 LEA.HI R3, R3, R3, RZ, 0x1 ;  /* 0x0000000303038211 */ /* 0x000fe400078f08ff */
[----:B------:R-:W-:Y:S01]  /*8680*/  IADD3 R7, R9, 0x30, RZ ;  /* 0x0000003009077810 */ /* 0x000fe20007ffe0ff */
[----:B------:R1:W-:Y:S01]  /*8690*/  @!P1 ST.E.64 [R12.64], R130 ;  /* 0x000000820c009985 */ /* 0x0003e2000c101b0c */
[----:B------:R-:W-:Y:S02]  /*86a0*/  @!P0 LOP3.LUT R3, R3, 0xfffffffe, RZ, 0xc0, !PT ;  /* 0xfffffffe03038812 */ /* 0x000fe400078ec0ff */
[----:B------:R-:W-:Y:S02]  /*86b0*/  IADD3 R6, R9, 0x38, RZ ;  /* 0x0000003809067810 */ /* 0x000fe40007ffe0ff */
[----:B------:R-:W-:Y:S01]  /*86c0*/  ISETP.GE.AND P4, PT, R10, c[0x0][0x3c8], PT ;  /* 0x0000f2000a007a0c */ /* 0x000fe20003f86270 */
[----:B----4-:R-:W-:Y:S01]  /*86d0*/  @!P0 IMAD.WIDE R14, R3, 0x4, R4 ;  /* 0x00000004030e8825 */ /* 0x010fe200078e0204 */
[----:B------:R-:W-:-:S02]  /*86e0*/  IADD3 R3, R9, 0x40, RZ ;  /* 0x0000004009037810 */ /* 0x000fc40007ffe0ff */
[----:B------:R-:W-:Y:S02]  /*86f0*/  ISETP.GE.AND P3, PT, R8, c[0x0][0x3c8], PT ;  /* 0x0000f20008007a0c */ /* 0x000fe40003f66270 */
[----:B------:R-:W-:Y:S01]  /*8700*/  ISETP.GE.AND P2, PT, R7, c[0x0][0x3c8], PT ;  /* 0x0000f20007007a0c */ /* 0x000fe20003f46270 */
[----:B------:R2:W-:Y:S01]  /*8710*/  @!P0 ST.E.64 [R14.64], R38 ;  /* 0x000000260e008985 */ /* 0x0005e2000c101b0c */
[----:B------:R-:W-:Y:S02]  /*8720*/  ISETP.GE.AND P1, PT, R6, c[0x0][0x3c8], PT ;  /* 0x0000f20006007a0c */ /* 0x000fe40003f26270 */
[----:B------:R-:W-:Y:S02]  /*8730*/  @!P6 LEA.HI R2, R2, R2, RZ, 0x1 ;  /* 0x000000020202e211 */ /* 0x000fe400078f08ff */
[----:B------:R-:W-:Y:S02]  /*8740*/  ISETP.GE.AND P0, PT, R3, c[0x0][0x3c8], PT ;  /* 0x0000f20003007a0c */ /* 0x000fe40003f06270 */
[----:B------:R-:W-:-:S02]  /*8750*/  @!P5 LEA.HI R0, R0, R0, RZ, 0x1 ;  /* 0x000000000000d211 */ /* 0x000fc400078f08ff */
[----:B------:R-:W-:Y:S02]  /*8760*/  @!P6 LOP3.LUT R11, R2, 0xfffffffe, RZ, 0xc0, !PT ;  /* 0xfffffffe020be812 */ /* 0x000fe400078ec0ff */
[----:B------:R-:W-:Y:S02]  /*8770*/  @!P4 LEA.HI R10, R10, R10, RZ, 0x1 ;  /* 0x0000000a0a0ac211 */ /* 0x000fe400078f08ff */
[----:B------:R-:W-:Y:S02]  /*8780*/  @!P3 LEA.HI R8, R8, R8, RZ, 0x1 ;  /* 0x000000080808b211 */ /* 0x000fe400078f08ff */
[----:B------:R-:W-:Y:S02]  /*8790*/  IADD3 R2, R9, 0x48, RZ ;  /* 0x0000004809027810 */ /* 0x000fe40007ffe0ff */
[----:B-1----:R-:W-:Y:S02]  /*87a0*/  @!P5 LOP3.LUT R13, R0, 0xfffffffe, RZ, 0xc0, !PT ;  /* 0xfffffffe000dd812 */ /* 0x002fe400078ec0ff */
[----:B------:R-:W-:-:S02]  /*87b0*/  @!P2 LEA.HI R7, R7, R7, RZ, 0x1 ;  /* 0x000000070707a211 */ /* 0x000fc400078f08ff */
[----:B------:R-:W-:Y:S01]  /*87c0*/  IADD3 R0, R9, 0x50, RZ ;  /* 0x0000005009007810 */ /* 0x000fe20007ffe0ff */
[--C-:B------:R-:W-:Y:S01]  /*87d0*/  @!P5 IMAD.WIDE R12, R13, 0x4, R4.reuse ;  /* 0x000000040d0cd825 */ /* 0x100fe200078e0204 */
[----:B------:R-:W-:Y:S02]  /*87e0*/  @!P1 LEA.HI R6, R6, R6, RZ, 0x1 ;  /* 0x0000000606069211 */ /* 0x000fe400078f08ff */
[----:B------:R-:W-:Y:S02]  /*87f0*/  @!P0 LEA.HI R3, R3, R3, RZ, 0x1 ;  /* 0x0000000303038211 */ /* 0x000fe400078f08ff */
[----:B------:R-:W-:Y:S01]  /*8800*/  @!P3 LOP3.LUT R17, R8, 0xfffffffe, RZ, 0xc0, !PT ;  /* 0xfffffffe0811b812 */ /* 0x000fe200078ec0ff */
[----:B--2---:R-:W-:Y:S01]  /*8810*/  @!P6 IMAD.WIDE R14, R11, 0x4, R4 ;  /* 0x000000040b0ee825 */ /* 0x004fe200078e0204 */
[----:B------:R-:W-:Y:S02]  /*8820*/  @!P4 LOP3.LUT R11, R10, 0xfffffffe, RZ, 0xc0, !PT ;  /* 0xfffffffe0a0bc812 */ /* 0x000fe400078ec0ff */
[----:B------:R-:W-:-:S02]  /*8830*/  @!P2 LOP3.LUT R7, R7, 0xfffffffe, RZ, 0xc0, !PT ;  /* 0xfffffffe0707a812 */ /* 0x000fc400078ec0ff */
[----:B------:R1:W-:Y:S01]  /*8840*/  @!P6 ST.E.64 [R14.64], R42 ;  /* 0x0000002a0e00e985 */ /* 0x0003e2000c101b0c */
[----:B------:R-:W-:Y:S01]  /*8850*/  ISETP.GE.AND P6, PT, R2, c[0x0][0x3c8], PT ;  /* 0x0000f20002007a0c */ /* 0x000fe20003fc6270 */
[----:B------:R-:W-:Y:S01]  /*8860*/  @!P4 IMAD.WIDE R10, R11, 0x4, R4 ;  /* 0x000000040b0ac825 */ /* 0x000fe200078e0204 */
[----:B------:R-:W-:Y:S01]  /*8870*/  @!P0 LOP3.LUT R3, R3, 0xfffffffe, RZ, 0xc0, !PT ;  /* 0xfffffffe03038812 */ /* 0x000fe200078ec0ff */
[----:B------:R2:W-:Y:S01]  /*8880*/  @!P5 ST.E.64 [R12.64], R46 ;  /* 0x0000002e0c00d985 */ /* 0x0005e2000c101b0c */
[----:B------:R-:W-:Y:S02]  /*8890*/  ISETP.GE.AND P5, PT, R0, c[0x0][0x3c8], PT ;  /* 0x0000f20000007a0c */ /* 0x000fe40003fa6270 */
[C---:B------:R-:W-:Y:S01]  /*88a0*/  IADD3 R20, R9.reuse, 0x58, RZ ;  /* 0x0000005809147810 */ /* 0x040fe20007ffe0ff */
[----:B------:R3:W-:Y:S01]  /*88b0*/  @!P4 ST.E.64 [R10.64], R50 ;  /* 0x000000320a00c985 */ /* 0x0007e2000c101b0c */
[C---:B------:R-:W-:Y:S02]  /*88c0*/  IADD3 R19, R9.reuse, 0x60, RZ ;  /* 0x0000006009137810 */ /* 0x040fe40007ffe0ff */
[----:B------:R-:W-:-:S02]  /*88d0*/  IADD3 R18, R9, 0x68, RZ ;  /* 0x0000006809127810 */ /* 0x000fc40007ffe0ff */
[----:B------:R-:W-:Y:S02]  /*88e0*/  IADD3 R8, R9, 0x70, RZ ;  /* 0x0000007009087810 */ /* 0x000fe40007ffe0ff */
[----:B------:R-:W-:Y:S02]  /*88f0*/  ISETP.GE.AND P4, PT, R20, c[0x0][0x3c8], PT ;  /* 0x0000f20014007a0c */ /* 0x000fe40003f86270 */
[----:B------:R-:W-:Y:S02]  /*8900*/  @!P6 LEA.HI R2, R2, R2, RZ, 0x1 ;  /* 0x000000020202e211 */ /* 0x000fe400078f08ff */
[----:B------:R-:W-:-:S09]  /*8910*/  @!P5 LEA.HI R0, R0, R0, RZ, 0x1 ;  /* 0x000000000000d211 */ /* 0x000fd200078f08ff */
[----:B------:R-:W-:Y:S01]  /*8920*/  @!P4 LEA.HI R20, R20, R20, RZ, 0x1 ;  /* 0x000000141414c211 */ /* 0x000fe200078f08ff */
[----:B-1----:R-:W-:Y:S01]  /*8930*/  @!P3 IMAD.WIDE R14, R17, 0x4, R4 ;  /* 0x00000004110eb825 */ /* 0x002fe200078e0204 */
[----:B--2---:R-:W-:-:S03]  /*8940*/  @!P1 LOP3.LUT R13, R6, 0xfffffffe, RZ, 0xc0, !PT ;  /* 0xfffffffe060d9812 */ /* 0x004fc600078ec0ff */
[--C-:B------:R-:W-:Y:S01]  /*8950*/  @!P2 IMAD.WIDE R6, R7, 0x4, R4.reuse ;  /* 0x000000040706a825 */ /* 0x100fe200078e0204 */
[----:B------:R1:W-:Y:S01]  /*8960*/  @!P3 ST.E.64 [R14.64], R54 ;  /* 0x000000360e00b985 */ /* 0x0003e2000c101b0c */
[----:B------:R-:W-:Y:S02]  /*8970*/  ISETP.GE.AND P3, PT, R19, c[0x0][0x3c8], PT ;  /* 0x0000f20013007a0c */ /* 0x000fe40003f66270 */
[--C-:B------:R-:W-:Y:S01]  /*8980*/  @!P1 IMAD.WIDE R12, R13, 0x4, R4.reuse ;  /* 0x000000040d0c9825 */ /* 0x100fe200078e0204 */
[----:B------:R2:W-:Y:S01]  /*8990*/  @!P2 ST.E.64 [R6.64], R58 ;  /* 0x0000003a0600a985 */ /* 0x0005e2000c101b0c */
[----:B------:R-:W-:Y:S02]  /*89a0*/  ISETP.GE.AND P2, PT, R18, c[0x0][0x3c8], PT ;  /* 0x0000f20012007a0c */ /* 0x000fe40003f46270 */
[----:B------:R-:W-:Y:S01]  /*89b0*/  @!P0 IMAD.WIDE R16, R3, 0x4, R4 ;  /* 0x0000000403108825 */ /* 0x000fe200078e0204 */
[----:B------:R-:W-:Y:S01]  /*89c0*/  IADD3 R3, R9, 0x78, RZ ;  /* 0x0000007809037810 */ /* 0x000fe20007ffe0ff */
[----:B------:R4:W-:Y:S01]  /*89d0*/  @!P1 ST.E.64 [R12.64], R62 ;  /* 0x0000003e0c009985 */ /* 0x0009e2000c101b0c */
[----:B------:R-:W-:-:S02]  /*89e0*/  ISETP.GE.AND P1, PT, R8, c[0x0][0x3c8], PT ;  /* 0x0000f20008007a0c */ /* 0x000fc40003f26270 */
[----:B---3--:R-:W-:Y:S01]  /*89f0*/  @!P5 LOP3.LUT R11, R0, 0xfffffffe, RZ, 0xc0, !PT ;  /* 0xfffffffe000bd812 */ /* 0x008fe200078ec0ff */
[----:B------:R3:W-:Y:S01]  /*8a00*/  @!P0 ST.E.64 [R16.64], R66 ;  /* 0x0000004210008985 */ /* 0x0007e2000c101b0c */
[----:B------:R-:W-:Y:S02]  /*8a10*/  ISETP.GE.AND P0, PT, R3, c[0x0][0x3c8], PT ;  /* 0x0000f20003007a0c */ /* 0x000fe40003f06270 */
[----:B------:R-:W-:Y:S01]  /*8a20*/  @!P3 LEA.HI R19, R19, R19, RZ, 0x1 ;  /* 0x000000131313b211 */ /* 0x000fe200078f08ff */
[----:B------:R-:W-:Y:S01]  /*8a30*/  @!P5 IMAD.WIDE R10, R11, 0x4, R4 ;  /* 0x000000040b0ad825 */ /* 0x000fe200078e0204 */
[----:B------:R-:W-:Y:S02]  /*8a40*/  @!P2 LEA.HI R18, R18, R18, RZ, 0x1 ;  /* 0x000000121212a211 */ /* 0x000fe400078f08ff */
[----:B------:R-:W-:Y:S02]  /*8a50*/  @!P3 LOP3.LUT R19, R19, 0xfffffffe, RZ, 0xc0, !PT ;  /* 0xfffffffe1313b812 */ /* 0x000fe400078ec0ff */
[----:B------:R-:W-:-:S02]  /*8a60*/  IADD3 R0, R9, 0x88, RZ ;  /* 0x0000008809007810 */ /* 0x000fc40007ffe0ff */
[----:B------:R-:W-:-:S03]  /*8a70*/  @!P1 LEA.HI R8, R8, R8, RZ, 0x1 ;  /* 0x0000000808089211 */ /* 0x000fc600078f08ff */
[----:B------:R-:W-:Y:S01]  /*8a80*/  @!P0 LEA.HI R3, R3, R3, RZ, 0x1 ;  /* 0x0000000303038211 */ /* 0x000fe200078f08ff */
[--C-:B-1----:R-:W-:Y:S01]  /*8a90*/  @!P3 IMAD.WIDE R14, R19, 0x4, R4.reuse ;  /* 0x00000004130eb825 */ /* 0x102fe200078e0204 */
[----:B------:R-:W-:Y:S02]  /*8aa0*/  IADD3 R19, R9, 0x98, RZ ;  /* 0x0000009809137810 */ /* 0x000fe40007ffe0ff */
[----:B------:R-:W-:Y:S02]  /*8ab0*/  @!P0 LOP3.LUT R3, R3, 0xfffffffe, RZ, 0xc0, !PT ;  /* 0xfffffffe03038812 */ /* 0x000fe400078ec0ff */
[----:B--2---:R-:W-:Y:S02]  /*8ac0*/  @!P6 LOP3.LUT R7, R2, 0xfffffffe, RZ, 0xc0, !PT ;  /* 0xfffffffe0207e812 */ /* 0x004fe400078ec0ff */
[----:B------:R-:W-:Y:S02]  /*8ad0*/  IADD3 R2, R9, 0x80, RZ ;  /* 0x0000008009027810 */ /* 0x000fe40007ffe0ff */
[----:B----4-:R-:W-:Y:S01]  /*8ae0*/  @!P4 LOP3.LUT R13, R20, 0xfffffffe, RZ, 0xc0, !PT ;  /* 0xfffffffe140dc812 */ /* 0x010fe200078ec0ff */
[----:B------:R-:W-:Y:S01]  /*8af0*/  @!P6 IMAD.WIDE R6, R7, 0x4, R4 ;  /* 0x000000040706e825 */ /* 0x000fe200078e0204 */
[----:B------:R-:W-:-:S03]  /*8b00*/  IADD3 R20, R9, 0x90, RZ ;  /* 0x0000009009147810 */ /* 0x000fc60007ffe0ff */
[--C-:B------:R-:W-:Y:S01]  /*8b10*/  @!P4 IMAD.WIDE R12, R13, 0x4, R4.reuse ;  /* 0x000000040d0cc825 */ /* 0x100fe200078e0204 */
[----:B------:R1:W-:Y:S01]  /*8b20*/  @!P6 ST.E.64 [R6.64], R70 ;  /* 0x000000460600e985 */ /* 0x0003e2000c101b0c */
[----:B------:R-:W-:Y:S02]  /*8b30*/  ISETP.GE.AND P6, PT, R2, c[0x0][0x3c8], PT ;  /* 0x0000f20002007a0c */ /* 0x000fe40003fc6270 */
[----:B---3--:R-:W-:Y:S01]  /*8b40*/  @!P0 IMAD.WIDE R16, R3, 0x4, R4 ;  /* 0x0000000403108825 */ /* 0x008fe200078e0204 */
[----:B------:R2:W-:Y:S01]  /*8b50*/  @!P5 ST.E.64 [R10.64], R74 ;  /* 0x0000004a0a00d985 */ /* 0x0005e2000c101b0c */
[----:B------:R-:W-:Y:S02]  /*8b60*/  ISETP.GE.AND P5, PT, R0, c[0x0][0x3c8], PT ;  /* 0x0000f20000007a0c */ /* 0x000fe40003fa6270 */
[----:B------:R-:W-:Y:S01]  /*8b70*/  IADD3 R3, R9, 0xb0, RZ ;  /* 0x000000b009037810 */ /* 0x000fe20007ffe0ff */
[----:B------:R3:W-:Y:S01]  /*8b80*/  @!P4 ST.E.64 [R12.64], R78 ;  /* 0x0000004e0c00c985 */ /* 0x0007e2000c101b0c */
[----:B------:R-:W-:-:S03]  /*8b90*/  ISETP.GE.AND P4, PT, R20, c[0x0][0x3c8], PT ;  /* 0x0000f20014007a0c */ /* 0x000fc60003f86270 */
[----:B------:R4:W-:Y:S01]  /*8ba0*/  @!P3 ST.E.64 [R14.64], R82 ;  /* 0x000000520e00b985 */ /* 0x0009e2000c101b0c */
[----:B------:R-:W-:Y:S02]  /*8bb0*/  ISETP.GE.AND P3, PT, R19, c[0x0][0x3c8], PT ;  /* 0x0000f20013007a0c */ /* 0x000fe40003f66270 */
[----:B------:R-:W-:-:S03]  /*8bc0*/  @!P6 LEA.HI R2, R2, R2, RZ, 0x1 ;  /* 0x000000020202e211 */ /* 0x000fc600078f08ff */
[----:B------:R-:W-:-:S04]  /*8bd0*/  @!P5 LEA.HI R0, R0, R0, RZ, 0x1 ;  /* 0x000000000000d211 */ /* 0x000fc800078f08ff */
[----:B------:R-:W-:-:S04]  /*8be0*/  @!P4 LEA.HI R20, R20, R20, RZ, 0x1 ;  /* 0x000000141414c211 */ /* 0x000fc800078f08ff */
[----:B------:R-:W-:Y:S02]  /*8bf0*/  @!P3 LEA.HI R19, R19, R19, RZ, 0x1 ;  /* 0x000000131313b211 */ /* 0x000fe400078f08ff */
[----:B-1----:R-:W-:Y:S02]  /*8c00*/  @!P2 LOP3.LUT R7, R18, 0xfffffffe, RZ, 0xc0, !PT ;  /* 0xfffffffe1207a812 */ /* 0x002fe400078ec0ff */
[----:B------:R-:W-:Y:S02]  /*8c10*/  IADD3 R18, R9, 0xa0, RZ ;  /* 0x000000a009127810 */ /* 0x000fe40007ffe0ff */
[----:B--2---:R-:W-:Y:S01]  /*8c20*/  @!P1 LOP3.LUT R11, R8, 0xfffffffe, RZ, 0xc0, !PT ;  /* 0xfffffffe080b9812 */ /* 0x004fe200078ec0ff */
[--C-:B------:R-:W-:Y:S01]  /*8c30*/  @!P2 IMAD.WIDE R6, R7, 0x4, R4.reuse ;  /* 0x000000040706a825 */ /* 0x100fe200078e0204 */
[----:B------:R-:W-:Y:S02]  /*8c40*/  IADD3 R8, R9, 0xa8, RZ ;  /* 0x000000a809087810 */ /* 0x000fe40007ffe0ff */
[----:B---3--:R-:W-:Y:S01]  /*8c50*/  @!P4 LOP3.LUT R13, R20, 0xfffffffe, RZ, 0xc0, !PT ;  /* 0xfffffffe140dc812 */ /* 0x008fe200078ec0ff */
[----:B------:R-:W-:Y:S01]  /*8c60*/  @!P1 IMAD.WIDE R10, R11, 0x4, R4 ;  /* 0x000000040b0a9825 */ /* 0x000fe200078e0204 */
[----:B------:R1:W-:Y:S01]  /*8c70*/  @!P2 ST.E.64 [R6.64], R86 ;  /* 0x000000560600a985 */ /* 0x0003e2000c101b0c */
[----:B------:R-:W-:-:S02]  /*8c80*/  ISETP.GE.AND P2, PT, R18, c[0x0][0x3c8], PT ;  /* 0x0000f20012007a0c */ /* 0x000fc40003f46270 */
[----:B------:R-:W-:Y:S01]  /*8c90*/  @!P3 LOP3.LUT R19, R19, 0xfffffffe, RZ, 0xc0, !PT ;  /* 0xfffffffe1313b812 */ /* 0x000fe200078ec0ff */
[----:B------:R2:W-:Y:S01]  /*8ca0*/  @!P1 ST.E.64 [R10.64], R90 ;  /* 0x0000005a0a009985 */ /* 0x0005e2000c101b0c */
[----:B------:R-:W-:Y:S02]  /*8cb0*/  ISETP.GE.AND P1, PT, R8, c[0x0][0x3c8], PT ;  /* 0x0000f20008007a0c */ /* 0x000fe40003f26270 */
[----:B------:R-:W-:Y:S01]  /*8cc0*/  IADD3 R9, R9, 0xb8, RZ ;  /* 0x000000b809097810 */ /* 0x000fe20007ffe0ff */
[----:B------:R3:W-:Y:S01]  /*8cd0*/  @!P0 ST.E.64 [R16.64], R94 ;  /* 0x0000005e10008985 */ /* 0x0007e2000c101b0c */
[----:B------:R-:W-:-:S05]  /*8ce0*/  ISETP.GE.AND P0, PT, R3, c[0x0][0x3c8], PT ;  /* 0x0000f20003007a0c */ /* 0x000fca0003f06270 */
[----:B------:R-:W-:-:S04]  /*8cf0*/  @!P2 LEA.HI R18, R18, R18, RZ, 0x1 ;  /* 0x000000121212a211 */ /* 0x000fc800078f08ff */
[----:B------:R-:W-:Y:S02]  /*8d00*/  @!P1 LEA.HI R8, R8, R8, RZ, 0x1 ;  /* 0x0000000808089211 */ /* 0x000fe400078f08ff */
[----:B----4-:R-:W-:Y:S02]  /*8d10*/  @!P2 LOP3.LUT R15, R18, 0xfffffffe, RZ, 0xc0, !PT ;  /* 0xfffffffe120fa812 */ /* 0x010fe400078ec0ff */
[----:B------:R-:W-:-:S04]  /*8d20*/  @!P0 LEA.HI R3, R3, R3, RZ, 0x1 ;  /* 0x0000000303038211 */ /* 0x000fc800078f08ff */
[----:B------:R-:W-:Y:S02]  /*8d30*/  @!P0 LOP3.LUT R3, R3, 0xfffffffe, RZ, 0xc0, !PT ;  /* 0xfffffffe03038812 */ /* 0x000fe400078ec0ff */
[----:B-1----:R-:W-:-:S03]  /*8d40*/  @!P6 LOP3.LUT R7, R2, 0xfffffffe, RZ, 0xc0, !PT ;  /* 0xfffffffe0207e812 */ /* 0x002fc600078ec0ff */
[----:B------:R-:W-:Y:S01]  /*8d50*/  @!P0 IMAD.WIDE R2, R3, 0x4, R4 ;  /* 0x0000000403028825 */ /* 0x000fe200078e0204 */
[----:B--2---:R-:W-:-:S03]  /*8d60*/  @!P5 LOP3.LUT R11, R0, 0xfffffffe, RZ, 0xc0, !PT ;  /* 0xfffffffe000bd812 */ /* 0x004fc600078ec0ff */
[----:B------:R-:W-:Y:S01]  /*8d70*/  @!P6 IMAD.WIDE R6, R7, 0x4, R4 ;  /* 0x000000040706e825 */ /* 0x000fe200078e0204 */
[----:B---3--:R-:W-:-:S03]  /*8d80*/  @!P1 LOP3.LUT R17, R8, 0xfffffffe, RZ, 0xc0, !PT ;  /* 0xfffffffe08119812 */ /* 0x008fc600078ec0ff */
[--C-:B------:R-:W-:Y:S01]  /*8d90*/  @!P5 IMAD.WIDE R10, R11, 0x4, R4.reuse ;  /* 0x000000040b0ad825 */ /* 0x100fe200078e0204 */
[----:B------:R1:W-:Y:S04]  /*8da0*/  @!P6 ST.E.64 [R6.64], R98 ;  /* 0x000000620600e985 */ /* 0x0003e8000c101b0c */
[----:B------:R2:W-:Y:S01]  /*8db0*/  @!P5 ST.E.64 [R10.64], R102 ;  /* 0x000000660a00d985 */ /* 0x0005e2000c101b0c */
[----:B-1----:R-:W-:-:S04]  /*8dc0*/  @!P4 IMAD.WIDE R6, R13, 0x4, R4 ;  /* 0x000000040d06c825 */ /* 0x002fc800078e0204 */
[--C-:B--2---:R-:W-:Y:S01]  /*8dd0*/  @!P3 IMAD.WIDE R10, R19, 0x4, R4.reuse ;  /* 0x00000004130ab825 */ /* 0x104fe200078e0204 */
[----:B------:R1:W-:Y:S03]  /*8de0*/  @!P4 ST.E.64 [R6.64], R126 ;  /* 0x0000007e0600c985 */ /* 0x0003e6000c101b0c */
[--C-:B------:R-:W-:Y:S01]  /*8df0*/  @!P2 IMAD.WIDE R12, R15, 0x4, R4.reuse ;  /* 0x000000040f0ca825 */ /* 0x100fe200078e0204 */
[----:B------:R1:W-:Y:S03]  /*8e00*/  @!P3 ST.E.64 [R10.64], R106 ;  /* 0x0000006a0a00b985 */ /* 0x0003e6000c101b0c */
[----:B------:R-:W-:Y:S01]  /*8e10*/  @!P1 IMAD.WIDE R14, R17, 0x4, R4 ;  /* 0x00000004110e9825 */ /* 0x000fe200078e0204 */
[----:B------:R1:W-:Y:S04]  /*8e20*/  @!P2 ST.E.64 [R12.64], R110 ;  /* 0x0000006e0c00a985 */ /* 0x0003e8000c101b0c */
[----:B------:R1:W-:Y:S04]  /*8e30*/  @!P1 ST.E.64 [R14.64], R114 ;  /* 0x000000720e009985 */ /* 0x0003e8000c101b0c */
[----:B------:R1:W-:Y:S01]  /*8e40*/  @!P0 ST.E.64 [R2.64], R122 ;  /* 0x0000007a02008985 */ /* 0x0003e2000c101b0c */
[----:B------:R-:W-:-:S13]  /*8e50*/  ISETP.GE.AND P0, PT, R9, c[0x0][0x3c8], PT ;  /* 0x0000f20009007a0c */ /* 0x000fda0003f06270 */
[----:B------:R-:W-:Y:S05]  /*8e60*/  @P0 EXIT ;  /* 0x000000000000094d */ /* 0x000fea0003800000 */
[----:B-1----:R-:W-:-:S04]  /*8e70*/  LEA.HI R3, R9, R9, RZ, 0x1 ;  /* 0x0000000909037211 */ /* 0x002fc800078f08ff */
[----:B------:R-:W-:-:S05]  /*8e80*/  LOP3.LUT R3, R3, 0xfffffffe, RZ, 0xc0, !PT ;  /* 0xfffffffe03037812 */ /* 0x000fca00078ec0ff */
[----:B------:R-:W-:-:S05]  /*8e90*/  IMAD.WIDE R4, R3, 0x4, R4 ;  /* 0x0000000403047825 */ /* 0x000fca00078e0204 */
[----:B------:R-:W-:Y:S01]  /*8ea0*/  ST.E.64 [R4.64], R118 ;  /* 0x0000007604007985 */ /* 0x000fe2000c101b0c */
[----:B------:R-:W-:Y:S05]  /*8eb0*/  EXIT ;  /* 0x000000000000794d */ /* 0x000fea0003800000 */
.L_x_15:
[----:B-1----:R-:W1:Y:S02]  /*8ec0*/  S2R R4, SR_TID.X ;  /* 0x0000000000047919 */ /* 0x002e640000002100 */
[----:B-1----:R-:W-:-:S13]  /*8ed0*/  ISETP.GT.AND P0, PT, R4, 0x7f, PT ;  /* 0x0000007f0400780c */ /* 0x002fda0003f04270 */
[----:B------:R-:W-:Y:S05]  /*8ee0*/  @P0 EXIT ;  /* 0x000000000000094d */ /* 0x000fea0003800000 */
[----:B------:R-:W1:Y:S01]  /*8ef0*/  S2R R7, SR_CTAID.X ;  /* 0x0000000000077919 */ /* 0x000e620000002500 */
[----:B------:R-:W-:-:S05]  /*8f00*/  MOV R0, c[0x0][0x4e8] ;  /* 0x00013a0000007a02 */ /* 0x000fca0000000f00 */
[----:B------:R-:W-:Y:S01]  /*8f10*/  IMAD R2, R0, c[0x0][0x388], RZ ;  /* 0x0000e20000027a24 */ /* 0x000fe200078e02ff */
[----:B-1----:R-:W-:-:S04]  /*8f20*/  LEA R7, R7, R4, 0x7 ;  /* 0x0000000407077211 */ /* 0x002fc800078e38ff */
[----:B------:R-:W-:-:S13]  /*8f30*/  ISETP.GE.AND P0, PT, R7, R2, PT ;  /* 0x000000020700720c */ /* 0x000fda0003f06270 */
[----:B------:R-:W-:Y:S05]  /*8f40*/  @P0 EXIT ;  /* 0x000000000000094d */ /* 0x000fea0003800000 */
[----:B------:R-:W1:Y:S01]  /*8f50*/  S2R R5, SR_CTAID.Z ;  /* 0x0000000000057919 */ /* 0x000e620000002700 */
[----:B------:R-:W-:Y:S01]  /*8f60*/  USHF.R.S32.HI UR6, URZ, 0x1f, UR10 ;  /* 0x0000001f3f067899 */ /* 0x000fe2000801140a */
[----:B------:R-:W-:Y:S01]  /*8f70*/  ISETP.NE.AND P0, PT, R0, 0x1, PT ;  /* 0x000000010000780c */ /* 0x000fe20003f05270 */
[----:B------:R-:W-:Y:S01]  /*8f80*/  ULDC.64 UR4, c[0x0][0x4d0] ;  /* 0x0001340000047ab9 */ /* 0x000fe20000000a00 */
[----:B------:R-:W3:Y:S01]  /*8f90*/  S2R R3, SR_CTAID.Y ;  /* 0x0000000000037919 */ /* 0x000ee20000002600 */
[----:B------:R-:W-:Y:S01]  /*8fa0*/  UIMAD UR6, UR6, UR4, URZ ;  /* 0x00000004060672a4 */ /* 0x000fe2000f8e023f */
[----:B------:R-:W-:Y:S01]  /*8fb0*/  IADD3 R2, RZ, -UR10, RZ ;  /* 0x8000000aff027c10 */ /* 0x000fe2000fffe0ff */
[----:B--2---:R-:W-:Y:S01]  /*8fc0*/  UIMAD.WIDE.U32 UR8, UR10, UR4, URZ ;  /* 0x000000040a0872a5 */ /* 0x004fe2000f8e003f */
[----:B------:R-:W-:Y:S01]  /*8fd0*/  MOV R6, R7 ;  /* 0x0000000700067202 */ /* 0x000fe20000000f00 */
[----:B------:R-:W-:-:S04]  /*8fe0*/  UIMAD UR4, UR10, UR5, UR6 ;  /* 0x000000050a0472a4 */ /* 0x000fc8000f8e0206 */
[----:B------:R-:W-:Y:S01]  /*8ff0*/  UIADD3 UR4, UR9, UR4, URZ ;  /* 0x0000000409047290 */ /* 0x000fe2000fffe03f */
[----:B------:R-:W-:Y:S01]  /*9000*/  MOV R9, UR9 ;  /* 0x0000000900097c02 */ /* 0x000fe20008000f00 */
[----:B------:R-:W-:-:S04]  /*9010*/  @P0 IMAD.HI.U32 R4, R7, c[0x0][0x4ec], RZ ;  /* 0x00013b0007040a27 */ /* 0x000fc800078e00ff */
[----:B------:R-:W-:Y:S01]  /*9020*/  IMAD.U32 R8, RZ, RZ, UR8 ;  /* 0x00000008ff087e24 */ /* 0x000fe2000f8e00ff */
[----:B------:R-:W-:Y:S01]  /*9030*/  @P0 SHF.R.U32.HI R6, RZ, c[0x0][0x4f0], R4 ;  /* 0x00013c00ff060a19 */ /* 0x000fe20000011604 */
[----:B------:R-:W-:Y:S01]  /*9040*/  IMAD.U32 R9, RZ, RZ, UR4 ;  /* 0x00000004ff097e24 */ /* 0x000fe2000f8e00ff */
[----:B-1----:R-:W-:-:S03]  /*9050*/  SHF.R.S32.HI R0, RZ, 0x1f, R5 ;  /* 0x0000001fff007819 */ /* 0x002fc60000011405 */
[----:B------:R-:W-:Y:S01]  /*9060*/  IMAD.WIDE.U32 R8, R5, c[0x0][0x4d8], R8 ;  /* 0x0001360005087a25 */ /* 0x000fe200078e0008 */
[----:B------:R-:W-:-:S03]  /*9070*/  IADD3 R4, -R6, RZ, RZ ;  /* 0x000000ff06047210 */ /* 0x000fc60007ffe1ff */
[----:B------:R-:W-:Y:S02]  /*9080*/  IMAD R0, R0, c[0x0][0x4d8], RZ ;  /* 0x0001360000007a24 */ /* 0x000fe400078e02ff */
[----:B---3--:R-:W-:Y:S02]  /*9090*/  IMAD R2, R2, c[0x0][0x550], R3 ;  /* 0x0001540002027a24 */ /* 0x008fe400078e0203 */
[----:B------:R-:W-:Y:S02]  /*90a0*/  IMAD R0, R5, c[0x0][0x4dc], R0 ;  /* 0x0001370005007a24 */ /* 0x000fe400078e0200 */
[----:B------:R-:W-:Y:S01]  /*90b0*/  IMAD R4, R4, c[0x0][0x4e8], R7 ;  /* 0x00013a0004047a24 */ /* 0x000fe200078e0207 */
[----:B------:R-:W-:Y:S01]  /*90c0*/  SHF.R.S32.HI R3, RZ, 0x1f, R2 ;  /* 0x0000001fff037819 */ /* 0x000fe20000011402 */
[----:B------:R-:W-:Y:S01]  /*90d0*/  IMAD.IADD R9, R0, 0x1, R9 ;  /* 0x0000000100097824 */ /* 0x000fe200078e0209 */
[----:B------:R-:W-:-:S03]  /*90e0*/  SHF.R.S32.HI R0, RZ, 0x1f, R6 ;  /* 0x0000001fff007819 */ /* 0x000fc60000011406 */
[----:B------:R-:W-:Y:S02]  /*90f0*/  IMAD R3, R3, c[0x0][0x4e0], RZ ;  /* 0x0001380003037a24 */ /* 0x000fe400078e02ff */
[----:B------:R-:W-:-:S04]  /*9100*/  IMAD.WIDE.U32 R8, R2, c[0x0][0x4e0], R8 ;  /* 0x0001380002087a25 */ /* 0x000fc800078e0008 */
[----:B------:R-:W-:Y:S01]  /*9110*/  IMAD R3, R2, c[0x0][0x4e4], R3 ;  /* 0x0001390002037a24 */ /* 0x000fe200078e0203 */
[----:B------:R-:W-:Y:S02]  /*9120*/  SHF.R.S32.HI R2, RZ, 0x1f, R4 ;  /* 0x0000001fff027819 */ /* 0x000fe40000011404 */
[----:B------:R-:W-:-:S03]  /*9130*/  IADD3 R6, P0, R6, R8, RZ ;  /* 0x0000000806067210 */ /* 0x000fc60007f1e0ff */
[----:B------:R-:W-:Y:S01]  /*9140*/  IMAD R5, R2, c[0x0][0x4c8], RZ ;  /* 0x0001320002057a24 */ /* 0x000fe200078e02ff */
[----:B------:R-:W-:-:S03]  /*9150*/  IADD3.X R7, R0, R9, R3, P0, !PT ;  /* 0x0000000900077210 */ /* 0x000fc600007fe403 */
[C---:B------:R-:W-:Y:S02]  /*9160*/  IMAD R5, R4.reuse, c[0x0][0x4cc], R5 ;  /* 0x0001330004057a24 */ /* 0x040fe400078e0205 */
[----:B------:R-:W-:-:S05]  /*9170*/  IMAD.WIDE.U32 R6, R4, c[0x0][0x4c8], R6 ;  /* 0x0001320004067a25 */ /* 0x000fca00078e0006 */
[----:B------:R-:W-:Y:S02]  /*9180*/  IADD3 R5, R7, R5, RZ ;  /* 0x0000000507057210 */ /* 0x000fe40007ffe0ff */
[----:B------:R-:W-:-:S04]  /*9190*/  LEA R2, P0, R6, c[0x0][0x4a8], 0x2 ;  /* 0x00012a0006027a11 */ /* 0x000fc800078010ff */
[----:B------:R-:W-:Y:S02]  /*91a0*/  LEA.HI.X R3, R6, c[0x0][0x4ac], R5, 0x2, P0 ;  /* 0x00012b0006037a11 */ /* 0x000fe400000f1405 */
[----:B------:R-:W-:-:S05]  /*91b0*/  MOV R5, 0xff800000 ;  /* 0xff80000000057802 */ /* 0x000fca0000000f00 */
[----:B------:R-:W-:Y:S01]  /*91c0*/  STG.E [R2.64], R5 ;  /* 0x0000000502007986 */ /* 0x000fe2000c10190c */
[----:B------:R-:W-:Y:S05]  /*91d0*/  EXIT ;  /* 0x000000000000794d */ /* 0x000fea0003800000 */
.L_x_18:
[----:B------:R-:W-:-:S00]  /*91e0*/  BRA `(.L_x_18) ;  /* 0xfffffff000007947 */ /* 0x000fc0000383ffff */
[----:B------:R-:W-:-:S00]  /*91f0*/  NOP ;  /* 0x0000000000007918 */ /* 0x000fc00000000000 */
        /* <DEDUP_REMOVED lines=8> */
.L_x_3105:


//--------------------- .text._ZN7cutlass13device_kernelIN5flash19enable_sm80_to_sm89INS1_16FlashAttnFwdSm80INS1_25CollectiveMainloopFwdSm80ILi8ELi1ELb0EN4cute5tupleIJNS5_1CILi128EEENS7_ILi64EEENS7_ILi192EEEEEELi192ENS_10bfloat16_tEfNS_4arch4Sm80ELb0ELb0ELb0ELb1ELb1ELb0ELb1ELb1EEENS1_21CollectiveEpilogueFwdINS6_IJS8_SA_S9_EEENS6_IJNS7_ILi1EEESI_SI_EEESC_SE_Li256ELb1ELb1ELb1ELb0EEENS1_36VarlenDynamicPersistentTileSchedulerILi128ELi64ELi256ELi256ELb1ELb1ELb0ELb0ELb1ELb1EEEEEEEEEvNT_6ParamsE --------------------------
	.section	.text._ZN7cutlass13device_kernelIN5flash19enable_sm80_to_sm89INS1_16FlashAttnFwdSm80INS1_25CollectiveMainloopFwdSm80ILi8ELi1ELb0EN4cute5tupleIJNS5_1CILi128EEENS7_ILi64EEENS7_ILi192EEEEEELi192ENS_10bfloat16_tEfNS_4arch4Sm80ELb0ELb0ELb0ELb1ELb1ELb0ELb1ELb1EEENS1_21CollectiveEpilogueFwdINS6_IJS8_SA_S9_EEENS6_IJNS7_ILi1EEESI_SI_EEESC_SE_Li256ELb1ELb1ELb1ELb0EEENS1_36VarlenDynamicPersistentTileSchedulerILi128ELi64ELi256ELi256ELb1ELb1ELb0ELb0ELb1ELb1EEEEEEEEEvNT_6ParamsE,"ax",@progbits
	.sectioninfo	@"SHI_REGISTERS=255"
	.align	128
.text._ZN7cutlass13device_kernelIN5flash19enable_sm80_to_sm89INS1_16FlashAttnFwdSm80INS1_25CollectiveMainloopFwdSm80ILi8ELi1ELb0EN4cute5tupleIJNS5_1CILi128EEENS7_ILi64EEENS7_ILi192EEEEEELi192ENS_10bfloat16_tEfNS_4arch4Sm80ELb0ELb0ELb0ELb1ELb1ELb0ELb1ELb1EEENS1_21CollectiveEpilogueFwdINS6_IJS8_SA_S9_EEENS6_IJNS7_ILi1EEESI_SI_EEESC_SE_Li256ELb1ELb1ELb1ELb0EEENS1_36VarlenDynamicPersistentTileSchedulerILi128ELi64ELi256ELi256ELb1ELb1ELb0ELb0ELb1ELb1EEEEEEEEEvNT_6ParamsE:
        .type           _ZN7cutlass13device_kernelIN5flash19enable_sm80_to_sm89INS1_16FlashAttnFwdSm80INS1_25CollectiveMainloopFwdSm80ILi8ELi1ELb0EN4cute5tupleIJNS5_1CILi128EEENS7_ILi64EEENS7_ILi192EEEEEELi192ENS_10bfloat16_tEfNS_4arch4Sm80ELb0ELb0ELb0ELb1ELb1ELb0ELb1ELb1EEENS1_21CollectiveEpilogueFwdINS6_IJS8_SA_S9_EEENS6_IJNS7_ILi1EEESI_SI_EEESC_SE_Li256ELb1ELb1ELb1ELb0EEENS1_36VarlenDynamicPersistentTileSchedulerILi128ELi64ELi256ELi256ELb1ELb1ELb0ELb0ELb1ELb1EEEEEEEEEvNT_6ParamsE,@function
        .size           _ZN7cutlass13device_kernelIN5flash19enable_sm80_to_sm89INS1_16FlashAttnFwdSm80INS1_25CollectiveMainloopFwdSm80ILi8ELi1ELb0EN4cute5tupleIJNS5_1CILi128EEENS7_ILi64EEENS7_ILi192EEEEEELi192ENS_10bfloat16_tEfNS_4arch4Sm80ELb0ELb0ELb0ELb1ELb1ELb0ELb1ELb1EEENS1_21CollectiveEpilogueFwdINS6_IJS8_SA_S9_EEENS6_IJNS7_ILi1EEESI_SI_EEESC_SE_Li256ELb1ELb1ELb1ELb0EEENS1_36VarlenDynamicPersistentTileSchedulerILi128ELi64ELi256ELi256ELb1ELb1ELb0ELb0ELb1ELb1EEEEEEEEEvNT_6ParamsE,(.L_x_3106 - _ZN7cutlass13device_kernelIN5flash19enable_sm80_to_sm89INS1_16FlashAttnFwdSm80INS1_25CollectiveMainloopFwdSm80ILi8ELi1ELb0EN4cute5tupleIJNS5_1CILi128EEENS7_ILi64EEENS7_ILi192EEEEEELi192ENS_10bfloat16_tEfNS_4arch4Sm80ELb0ELb0ELb0ELb1ELb1ELb0ELb1ELb1EEENS1_21CollectiveEpilogueFwdINS6_IJS8_SA_S9_EEENS6_IJNS7_ILi1EEESI_SI_EEESC_SE_Li256ELb1ELb1ELb1ELb0EEENS1_36VarlenDynamicPersistentTileSchedulerILi128ELi64ELi256ELi256ELb1ELb1ELb0ELb0ELb1ELb1EEEEEEEEEvNT_6ParamsE)
        .other          _ZN7cutlass13device_kernelIN5flash19enable_sm80_to_sm89INS1_16FlashAttnFwdSm80INS1_25CollectiveMainloopFwdSm80ILi8ELi1ELb0EN4cute5tupleIJNS5_1CILi128EEENS7_ILi64EEENS7_ILi192EEEEEELi192ENS_10bfloat16_tEfNS_4arch4Sm80ELb0ELb0ELb0ELb1ELb1ELb0ELb1ELb1EEENS1_21CollectiveEpilogueFwdINS6_IJS8_SA_S9_EEENS6_IJNS7_ILi1EEESI_SI_EEESC_SE_Li256ELb1ELb1ELb1ELb0EEENS1_36VarlenDynamicPersistentTileSchedulerILi128ELi64ELi256ELi256ELb1ELb1ELb0ELb0ELb1ELb1EEEEEEEEEvNT_6ParamsE,@"STO_CUDA_ENTRY STV_DEFAULT"
_ZN7cutlass13device_kernelIN5flash19enable_sm80_to_sm89INS1_16FlashAttnFwdSm80INS1_25CollectiveMainloopFwdSm80ILi8ELi1ELb0EN4cute5tupleIJNS5_1CILi128EEENS7_ILi64EEENS7_ILi192EEEEEELi192ENS_10bfloat16_tEfNS_4arch4Sm80ELb0ELb0ELb0ELb1ELb1ELb0ELb1ELb1EEENS1_21CollectiveEpilogueFwdINS6_IJS8_SA_S9_EEENS6_IJNS7_ILi1EEESI_SI_EEESC_SE_Li256ELb1ELb1ELb1ELb0EEENS1_36VarlenDynamicPersistentTileSchedulerILi128ELi64ELi256ELi256ELb1ELb1ELb0ELb0ELb1ELb1EEEEEEEEEvNT_6ParamsE:
[----:B------:R-:W-:-:S03]  /*0000*/  MOV R1, c[0x0][0x28] ;  /* 0x00000a0000017a02 */ /* 0x000fc60000000f00 */
[----:B------:R-:W1:Y:S01]  /*0010*/  S2R R2, SR_TID.X ;  /* 0x0000000000027919 */ /* 0x000e620000002100 */
[----:B------:R-:W-:Y:S01]  /*0020*/  IADD3 R1, R1, -0x18, RZ ;  /* 0xffffffe801017810 */ /* 0x000fe20007ffe0ff */
[----:B------:R-:W-:Y:S01]  /*0030*/  ULDC.64 UR6, c[0x0][0x118] ;  /* 0x0000460000067ab9 */ /* 0x000fe20000000a00 */
[----:B-1----:R-:W-:-:S05]  /*0040*/  SHF.R.U32.HI R0, RZ, 0x5, R2 ;  /* 0x00000005ff007819 */ /* 0x002fca0000011602 */
[----:B------:R-:W1:Y:S02]  /*0050*/  SHFL.IDX PT, R3, R0, RZ, 0x1f ;  /* 0x00001fff00037589 */ /* 0x000e6400000e0000 */
[----:B-1----:R-:W-:Y:S02]  /*0060*/  ISETP.NE.AND P0, PT, R3, RZ, PT ;  /* 0x000000ff0300720c */ /* 0x002fe40003f05270 */
[----:B------:R1:W-:Y:S11]  /*0070*/  STL [R1+0x4], R3 ;  /* 0x0000040301007387 */ /* 0x0003f60000100800 */
[----:B------:R-:W-:Y:S06]  /*0080*/  @P0 BAR.SYNC.DEFER_BLOCKING 0x5, 0x100 ;  /* 0x0144000000000b1d */ /* 0x000fec0000010000 */
[----:B------:R-:W2:Y:S04]  /*0090*/  @P0 LDS.128 R212, [0x18100] ;  /* 0x01810000ffd40984 */ /* 0x000ea80000000c00 */
[----:B------:R-:W-:Y:S06]  /*00a0*/  @P0 BAR.ARV 0x4, 0x100 ;  /* 0x0104000000000b1d */ /* 0x000fec0000002000 */
[----:B------:R-:W-:Y:S05]  /*00b0*/  @P0 BRA `(.L_x_19) ;  /* 0x00000a7000000947 */ /* 0x000fea0003800000 */
[----:B-1----:R-:W-:Y:S01]  /*00c0*/  LOP3.LUT R12, R2, 0x1f, RZ, 0xc0, !PT ;  /* 0x0000001f020c7812 */ /* 0x002fe200078ec0ff */
[----:B------:R-:W-:Y:S01]  /*00d0*/  CS2R R8, SRZ ;  /* 0x0000000000087805 */ /* 0x000fe2000001ff00 */
[----:B------:R-:W-:-:S02]  /*00e0*/  IMAD.MOV.U32 R7, RZ, RZ, RZ ;  /* 0x000000ffff077224 */ /* 0x000fc400078e00ff */
[----:B------:R-:W-:-:S04]  /*00f0*/  ISETP.NE.AND P6, PT, R12, 0x1f, PT ;  /* 0x0000001f0c00780c */ /* 0x000fc80003fc5270 */
[----:B------:R-:W-:-:S13]  /*0100*/  ISETP.GE.OR P0, PT, R12, c[0x0][0x53c], !P6 ;  /* 0x00014f000c007a0c */ /* 0x000fda0007706670 */
[----:B------:R-:W-:Y:S02]  /*0110*/  @!P0 IMAD.MOV.U32 R4, RZ, RZ, 0x4 ;  /* 0x00000004ff048424 */ /* 0x000fe400078e00ff */
[----:B------:R-:W-:Y:S02]  /*0120*/  @!P0 IMAD.MOV.U32 R2, RZ, RZ, 0x4 ;  /* 0x00000004ff028424 */ /* 0x000fe400078e00ff */
[----:B------:R-:W-:-:S04]  /*0130*/  @!P0 IMAD.WIDE.U32 R4, R12, R4, c[0x0][0x580] ;  /* 0x000160000c048625 */ /* 0x000fc800078e0004 */
[C---:B------:R-:W-:Y:S01]  /*0140*/  @!P0 IMAD.WIDE.U32 R2, R12.reuse, R2, c[0x0][0x578] ;  /* 0x00015e000c028625 */ /* 0x040fe200078e0002 */
[----:B------:R-:W3:Y:S04]  /*0150*/  @!P0 LDG.E R8, [R4.64] ;  /* 0x0000000604088981 */ /* 0x000ee8000c1e1900 */
[----:B------:R-:W3:Y:S01]  /*0160*/  @!P0 LDG.E R7, [R2.64] ;  /* 0x0000000602078981 */ /* 0x000ee2000c1e1900 */
[C---:B------:R-:W-:Y:S01]  /*0170*/  ISETP.NE.AND P5, PT, R12.reuse, RZ, PT ;  /* 0x000000ff0c00720c */ /* 0x040fe20003fa5270 */
[----:B------:R-:W1:Y:S01]  /*0180*/  S2UR UR4, SR_CTAID.X ;  /* 0x00000000000479c3 */ /* 0x000e620000002500 */
[C---:B------:R-:W-:Y:S02]  /*0190*/  ISETP.GE.U32.AND P4, PT, R12.reuse, 0x2, PT ;  /* 0x000000020c00780c */ /* 0x040fe40003f86070 */
[----:B------:R-:W-:-:S02]  /*01a0*/  ISETP.GE.U32.AND P3, PT, R12, 0x4, PT ;  /* 0x000000040c00780c */ /* 0x000fc40003f66070 */
[C---:B------:R-:W-:Y:S02]  /*01b0*/  ISETP.GE.U32.AND P2, PT, R12.reuse, 0x8, PT ;  /* 0x000000080c00780c */ /* 0x040fe40003f46070 */
[----:B------:R-:W-:Y:S01]  /*01c0*/  ISETP.GE.U32.AND P1, PT, R12, 0x10, PT ;  /* 0x000000100c00780c */ /* 0x000fe20003f26070 */
[----:B---3--:R-:W-:-:S05]  /*01d0*/  IMAD R4, R8, R7, RZ ;  /* 0x0000000708047224 */ /* 0x008fca00078e02ff */
[----:B------:R-:W3:Y:S02]  /*01e0*/  SHFL.UP PT, R0, R4, 0x1, RZ ;  /* 0x0420000004007989 */ /* 0x000ee400000e00ff */
[----:B---3--:R-:W-:-:S05]  /*01f0*/  SEL R0, R0, RZ, P5 ;  /* 0x000000ff00007207 */ /* 0x008fca0002800000 */
[----:B------:R-:W-:-:S05]  /*0200*/  IMAD.IADD R4, R4, 0x1, R0 ;  /* 0x0000000104047824 */ /* 0x000fca00078e0200 */
        /* <DEDUP_REMOVED lines=12> */
[----:B------:R-:W3:Y:S02]  /*02d0*/  SHFL.IDX PT, R6, R4, 0x1f, 0x1f ;  /* 0x03e01f0004067f89 */ /* 0x000ee400000e0000 */
[----:B---3--:R-:W-:-:S04]  /*02e0*/  IMAD R6, R6, c[0x0][0x538], RZ ;  /* 0x00014e0006067a24 */ /* 0x008fc800078e02ff */
[----:B------:R-:W-:Y:S01]  /*02f0*/  IMAD.MOV.U32 R0, RZ, RZ, R6 ;  /* 0x000000ffff007224 */ /* 0x000fe200078e0006 */
[----:B-1----:R-:W-:-:S13]  /*0300*/  ISETP.GT.AND P0, PT, R6, UR4, PT ;  /* 0x0000000406007c0c */ /* 0x002fda000bf04270 */
[----:B------:R-:W-:Y:S05]  /*0310*/  @P0 BRA `(.L_x_20) ;  /* 0x0000027000000947 */ /* 0x000fea0003800000 */
[----:B------:R-:W-:Y:S02]  /*0320*/  MOV R6, R0 ;  /* 0x0000000000067202 */ /* 0x000fe40000000f00 */
[----:B------:R-:W-:-:S04]  /*0330*/  MOV R9, RZ ;  /* 0x000000ff00097202 */ /* 0x000fc80000000f00 */
.L_x_24:
[----:B------:R-:W-:-:S04]  /*0340*/  IADD3 R0, R9, 0x1f, RZ ;  /* 0x0000001f09007810 */ /* 0x000fc80007ffe0ff */
[----:B------:R-:W-:-:S13]  /*0350*/  ISETP.GE.AND P0, PT, R0, c[0x0][0x53c], PT ;  /* 0x00014f0000007a0c */ /* 0x000fda0003f06270 */
[----:B------:R-:W-:Y:S05]  /*0360*/  @P0 BRA `(.L_x_21) ;  /* 0x0000074000000947 */ /* 0x000fea0003800000 */
[----:B------:R-:W-:Y:S01]  /*0370*/  MOV R9, R0 ;  /* 0x0000000000097202 */ /* 0x000fe20000000f00 */
[----:B------:R-:W-:Y:S01]  /*0380*/  IMAD.MOV.U32 R7, RZ, RZ, RZ ;  /* 0x000000ffff077224 */ /* 0x000fe200078e00ff */
[----:B------:R-:W-:Y:S02]  /*0390*/  MOV R8, RZ ;  /* 0x000000ff00087202 */ /* 0x000fe40000000f00 */
[----:B------:R-:W-:-:S04]  /*03a0*/  IADD3 R0, R12, R9, RZ ;  /* 0x000000090c007210 */ /* 0x000fc80007ffe0ff */
[----:B------:R-:W-:-:S13]  /*03b0*/  ISETP.GE.OR P0, PT, R0, c[0x0][0x53c], !P6 ;  /* 0x00014f0000007a0c */ /* 0x000fda0007706670 */
[----:B------:R-:W-:Y:S01]  /*03c0*/  @!P0 MOV R2, 0x4 ;  /* 0x0000000400028802 */ /* 0x000fe20000000f00 */
[----:B------:R-:W-:-:S04]  /*03d0*/  @!P0 IMAD.MOV.U32 R3, RZ, RZ, 0x4 ;  /* 0x00000004ff038424 */ /* 0x000fc800078e00ff */
[----:B------:R-:W-:-:S04]  /*03e0*/  @!P0 IMAD.WIDE R4, R0, R2, c[0x0][0x580] ;  /* 0x0001600000048625 */ /* 0x000fc800078e0202 */
[----:B------:R-:W-:Y:S01]  /*03f0*/  @!P0 IMAD.WIDE R2, R0, R3, c[0x0][0x578] ;  /* 0x00015e0000028625 */ /* 0x000fe200078e0203 */
[----:B------:R-:W3:Y:S04]  /*0400*/  @!P0 LDG.E R8, [R4.64] ;  /* 0x0000000604088981 */ /* 0x000ee8000c1e1900 */
[----:B------:R-:W3:Y:S02]  /*0410*/  @!P0 LDG.E R7, [R2.64] ;  /* 0x0000000602078981 */ /* 0x000ee4000c1e1900 */
[----:B---3--:R-:W-:Y:S01]  /*0420*/  IMAD R5, R8, R7, RZ ;  /* 0x0000000708057224 */ /* 0x008fe200078e02ff */
[----:B------:R-:W-:Y:S05]  /*0430*/  BRA.DIV ~URZ, `(.L_x_22) ;  /* 0x0000c5b27f007947 */ /* 0x000fea000b800000 */
[----:B------:R1:W3:Y:S02]  /*0440*/  SHFL.UP PT, R0, R5, 0x1, RZ ;  /* 0x0420000005007989 */ /* 0x0002e400000e00ff */
.L_x_122:
[----:B---3--:R-:W-:-:S04]  /*0450*/  SEL R0, R0, RZ, P5 ;  /* 0x000000ff00007207 */ /* 0x008fc80002800000 */
[----:B-1----:R-:W-:Y:S01]  /*0460*/  IADD3 R5, R5, R0, RZ ;  /* 0x0000000005057210 */ /* 0x002fe20007ffe0ff */
[----:B------:R-:W-:Y:S05]  /*0470*/  BRA.DIV ~URZ, `(.L_x_23) ;  /* 0x0000c5d27f007947 */ /* 0x000fea000b800000 */
[----:B------:R-:W1:Y:S02]  /*0480*/  SHFL.UP PT, R0, R5, 0x2, RZ ;  /* 0x0440000005007989 */ /* 0x000e6400000e00ff */
[----:B-1----:R-:W-:-:S05]  /*0490*/  SEL R0, R0, RZ, P4 ;  /* 0x000000ff00007207 */ /* 0x002fca0002000000 */
[----:B------:R-:W-:-:S05]  /*04a0*/  IMAD.IADD R0, R5, 0x1, R0 ;  /* 0x0000000105007824 */ /* 0x000fca00078e0200 */
        /* <DEDUP_REMOVED lines=9> */
[----:B------:R1:W3:Y:S02]  /*0540*/  SHFL.IDX PT, R0, R4, 0x1f, 0x1f ;  /* 0x03e01f0004007f89 */ /* 0x0002e400000e0000 */
.L_x_123:
[----:B---3--:R-:W-:-:S05]  /*0550*/  IMAD R0, R0, c[0x0][0x538], RZ ;  /* 0x00014e0000007a24 */ /* 0x008fca00078e02ff */
[----:B------:R-:W-:-:S04]  /*0560*/  IADD3 R6, R0, R6, RZ ;  /* 0x0000000600067210 */ /* 0x000fc80007ffe0ff */
[----:B------:R-:W-:-:S13]  /*0570*/  ISETP.GT.AND P0, PT, R6, UR4, PT ;  /* 0x0000000406007c0c */ /* 0x000fda000bf04270 */
[----:B-12---:R-:W-:Y:S05]  /*0580*/  @!P0 BRA `(.L_x_24) ;  /* 0xfffffdb000008947 */ /* 0x006fea000383ffff */
.L_x_20:
[----:B--2---:R-:W-:-:S05]  /*0590*/  IADD3 R212, -R0, R6, RZ ;  /* 0x0000000600d47210 */ /* 0x004fca0007ffe1ff */
[----:B------:R-:W-:-:S05]  /*05a0*/  IMAD R0, R4, c[0x0][0x538], R212 ;  /* 0x00014e0004007a24 */ /* 0x000fca00078e02d4 */
[----:B------:R-:W-:Y:S01]  /*05b0*/  ISETP.GT.AND P0, PT, R0, UR4, PT ;  /* 0x0000000400007c0c */ /* 0x000fe2000bf04270 */
[----:B------:R-:W-:-:S12]  /*05c0*/  BRA.DIV ~URZ, `(.L_x_25) ;  /* 0x0000c6427f007947 */ /* 0x000fd8000b800000 */
[----:B------:R-:W-:-:S04]  /*05d0*/  VOTE.ANY R0, PT, !P0 ;  /* 0x0000000000007806 */ /* 0x000fc800040e0100 */
.L_x_124:
[----:B------:R1:W2:Y:S01]  /*05e0*/  POPC R215, R0 ;  /* 0x0000000000d77309 */ /* 0x0002a20000000000 */
[----:B------:R-:W-:Y:S05]  /*05f0*/  BRA.DIV ~URZ, `(.L_x_26) ;  /* 0x0000c6527f007947 */ /* 0x000fea000b800000 */
[----:B--2---:R2:W3:Y:S01]  /*0600*/  SHFL.IDX PT, R11, R8, R215, 0x1f ;  /* 0x00001fd7080b7589 */ /* 0x0044e200000e0000 */
[----:B------:R-:W-:-:S03]  /*0610*/  MOV R6, RZ ;  /* 0x000000ff00067202 */ /* 0x000fc60000000f00 */
[----:B------:R2:W4:Y:S04]  /*0620*/  SHFL.IDX PT, R10, R7, R215, 0x1f ;  /* 0x00001fd7070a7589 */ /* 0x00052800000e0000 */
.L_x_125:
[----:B------:R-:W-:Y:S01]  /*0630*/  ISETP.NE.AND P0, PT, R0, RZ, PT ;  /* 0x000000ff0000720c */ /* 0x000fe20003f05270 */
[----:B------:R-:W-:-:S12]  /*0640*/  BSSY B0, `(.L_x_27) ;  /* 0x0000005000007945 */ /* 0x000fd80003800000 */
[----:B------:R-:W-:Y:S05]  /*0650*/  @!P0 BRA `(.L_x_28) ;  /* 0x0000003000008947 */ /* 0x000fea0003800000 */
[----:B------:R-:W-:Y:S01]  /*0660*/  IADD3 R190, R215, -0x1, RZ ;  /* 0xffffffffd7be7810 */ /* 0x000fe20007ffe0ff */
[----:B------:R-:W-:Y:S05]  /*0670*/  BRA.DIV ~URZ, `(.L_x_29) ;  /* 0x0000c6b27f007947 */ /* 0x000fea000b800000 */
[----:B------:R1:W2:Y:S02]  /*0680*/  SHFL.IDX PT, R6, R4, R190, 0x1f ;  /* 0x00001fbe04067589 */ /* 0x0002a400000e0000 */
.L_x_28:
[----:B------:R-:W-:Y:S05]  /*0690*/  BSYNC B0 ;  /* 0x0000000000007941 */ /* 0x000fea0003800000 */
.L_x_27:
[----:B-1-3--:R-:W-:Y:S01]  /*06a0*/  IABS R0, R11 ;  /* 0x0000000b00007213 */ /* 0x00afe20000000000 */
[----:B--2---:R-:W-:Y:S02]  /*06b0*/  IMAD R212, R6, c[0x0][0x538], R212 ;  /* 0x00014e0006d47a24 */ /* 0x004fe400078e02d4 */
[----:B------:R-:W-:Y:S02]  /*06c0*/  IMAD.IADD R215, R215, 0x1, R9 ;  /* 0x00000001d7d77824 */ /* 0x000fe400078e0209 */
[----:B------:R-:W-:Y:S01]  /*06d0*/  IMAD.MOV.U32 R5, RZ, RZ, R0 ;  /* 0x000000ffff057224 */ /* 0x000fe200078e0000 */
[----:B----4-:R-:W-:Y:S02]  /*06e0*/  IABS R0, R10 ;  /* 0x0000000a00007213 */ /* 0x010fe40000000000 */
[----:B------:R-:W-:Y:S01]  /*06f0*/  IADD3 R213, -R212, UR4, RZ ;  /* 0x00000004d4d57c10 */ /* 0x000fe2000fffe1ff */
[----:B------:R-:W1:Y:S02]  /*0700*/  I2F.RP R2, R5 ;  /* 0x0000000500027306 */ /* 0x000e640000209400 */
[----:B------:R-:W-:Y:S01]  /*0710*/  IMAD.MOV.U32 R7, RZ, RZ, R0 ;  /* 0x000000ffff077224 */ /* 0x000fe200078e0000 */
[----:B------:R-:W-:-:S02]  /*0720*/  IABS R6, R213 ;  /* 0x000000d500067213 */ /* 0x000fc40000000000 */
[----:B------:R-:W-:-:S03]  /*0730*/  IABS R0, R11 ;  /* 0x0000000b00007213 */ /* 0x000fc60000000000 */
[----:B------:R-:W-:Y:S01]  /*0740*/  I2F.RP R8, R7 ;  /* 0x0000000700087306 */ /* 0x000fe20000209400 */
[----:B------:R-:W-:-:S07]  /*0750*/  IADD3 R0, RZ, -R0, RZ ;  /* 0x80000000ff007210 */ /* 0x000fce0007ffe0ff */
[----:B-1----:R-:W1:Y:S02]  /*0760*/  MUFU.RCP R2, R2 ;  /* 0x0000000200027308 */ /* 0x002e640000001000 */
[----:B-1----:R-:W-:-:S06]  /*0770*/  IADD3 R2, R2, 0xffffffe, RZ ;  /* 0x0ffffffe02027810 */ /* 0x002fcc0007ffe0ff */
[----:B------:R-:W1:Y:S02]  /*0780*/  F2I.FTZ.U32.TRUNC.NTZ R3, R2 ;  /* 0x0000000200037305 */ /* 0x000e64000021f000 */
[----:B-1----:R-:W-:-:S04]  /*0790*/  IMAD.MOV R2, RZ, RZ, -R3 ;  /* 0x000000ffff027224 */ /* 0x002fc800078e0a03 */
[----:B------:R-:W-:Y:S02]  /*07a0*/  IMAD R4, R2, R5, RZ ;  /* 0x0000000502047224 */ /* 0x000fe400078e02ff */
[----:B------:R-:W-:-:S04]  /*07b0*/  IMAD.MOV.U32 R2, RZ, RZ, RZ ;  /* 0x000000ffff027224 */ /* 0x000fc800078e00ff */
[----:B------:R-:W-:-:S04]  /*07c0*/  IMAD.HI.U32 R2, R3, R4, R2 ;  /* 0x0000000403027227 */ /* 0x000fc800078e0002 */
[----:B------:R-:W-:-:S04]  /*07d0*/  IMAD.MOV.U32 R3, RZ, RZ, R6 ;  /* 0x000000ffff037224 */ /* 0x000fc800078e0006 */
[----:B------:R-:W-:-:S04]  /*07e0*/  IMAD.HI.U32 R2, R2, R3, RZ ;  /* 0x0000000302027227 */ /* 0x000fc800078e00ff */
[----:B------:R-:W-:Y:S02]  /*07f0*/  IMAD R0, R2, R0, R3 ;  /* 0x0000000002007224 */ /* 0x000fe400078e0203 */
[----:B------:R-:W1:Y:S03]  /*0800*/  MUFU.RCP R3, R8 ;  /* 0x0000000800037308 */ /* 0x000e660000001000 */
[----:B------:R-:W-:Y:S02]  /*0810*/  ISETP.GT.U32.AND P1, PT, R5, R0, PT ;  /* 0x000000000500720c */ /* 0x000fe40003f24070 */
[----:B-1----:R-:W-:-:S11]  /*0820*/  IADD3 R3, R3, 0xffffffe, RZ ;  /* 0x0ffffffe03037810 */ /* 0x002fd60007ffe0ff */
[----:B------:R-:W-:Y:S01]  /*0830*/  @!P1 IMAD.IADD R0, R0, 0x1, -R5 ;  /* 0x0000000100009824 */ /* 0x000fe200078e0a05 */
[----:B------:R-:W-:Y:S02]  /*0840*/  @!P1 IADD3 R2, R2, 0x1, RZ ;  /* 0x0000000102029810 */ /* 0x000fe40007ffe0ff */
[----:B------:R-:W-:Y:S01]  /*0850*/  ISETP.NE.AND P1, PT, R11, RZ, PT ;  /* 0x000000ff0b00720c */ /* 0x000fe20003f25270 */
[----:B------:R-:W1:Y:S01]  /*0860*/  F2I.FTZ.U32.TRUNC.NTZ R3, R3 ;  /* 0x0000000300037305 */ /* 0x000e62000021f000 */
[----:B------:R-:W-:Y:S02]  /*0870*/  ISETP.GE.U32.AND P2, PT, R0, R5, PT ;  /* 0x000000050000720c */ /* 0x000fe40003f46070 */
[----:B------:R-:W-:-:S04]  /*0880*/  LOP3.LUT R0, R213, R11, RZ, 0x3c, !PT ;  /* 0x0000000bd5007212 */ /* 0x000fc800078e3cff */
[----:B------:R-:W-:-:S07]  /*0890*/  ISETP.GE.AND P0, PT, R0, RZ, PT ;  /* 0x000000ff0000720c */ /* 0x000fce0003f06270 */
[----:B------:R-:W-:Y:S02]  /*08a0*/  @P2 IADD3 R2, R2, 0x1, RZ ;  /* 0x0000000102022810 */ /* 0x000fe40007ffe0ff */
[----:B-1----:R-:W-:-:S03]  /*08b0*/  IADD3 R0, RZ, -R3, RZ ;  /* 0x80000003ff007210 */ /* 0x002fc60007ffe0ff */
[----:B------:R-:W-:Y:S02]  /*08c0*/  IMAD.MOV.U32 R4, RZ, RZ, R2 ;  /* 0x000000ffff047224 */ /* 0x000fe400078e0002 */
[----:B------:R-:W-:Y:S01]  /*08d0*/  IMAD.MOV.U32 R2, RZ, RZ, R0 ;  /* 0x000000ffff027224 */ /* 0x000fe200078e0000 */
[----:B------:R-:W-:Y:S01]  /*08e0*/  IABS R0, R10 ;  /* 0x0000000a00007213 */ /* 0x000fe20000000000 */
[----:B------:R-:W-:Y:S01]  /*08f0*/  @!P0 IMAD.MOV R4, RZ, RZ, -R4 ;  /* 0x000000ffff048224 */ /* 0x000fe200078e0a04 */
[----:B------:R-:W-:Y:S01]  /*0900*/  @!P1 LOP3.LUT R4, RZ, R11, RZ, 0x33, !PT ;  /* 0x0000000bff049212 */ /* 0x000fe200078e33ff */
[----:B------:R-:W-:Y:S01]  /*0910*/  IMAD R5, R2, R7, RZ ;  /* 0x0000000702057224 */ /* 0x000fe200078e02ff */
[----:B------:R-:W-:Y:S01]  /*0920*/  MOV R2, RZ ;  /* 0x000000ff00027202 */ /* 0x000fe20000000f00 */
[----:B------:R-:W-:Y:S01]  /*0930*/  IMAD.MOV R6, RZ, RZ, -R0 ;  /* 0x000000ffff067224 */ /* 0x000fe200078e0a00 */
[----:B------:R-:W-:-:S03]  /*0940*/  IABS R8, R4 ;  /* 0x0000000400087213 */ /* 0x000fc60000000000 */
[----:B------:R-:W-:-:S04]  /*0950*/  IMAD.HI.U32 R0, R3, R5, R2 ;  /* 0x0000000503007227 */ /* 0x000fc800078e0002 */
[----:B------:R-:W-:Y:S02]  /*0960*/  IMAD.MOV.U32 R2, RZ, RZ, R8 ;  /* 0x000000ffff027224 */ /* 0x000fe400078e0008 */
[----:B------:R-:W-:Y:S02]  /*0970*/  IMAD.MOV.U32 R3, RZ, RZ, R6 ;  /* 0x000000ffff037224 */ /* 0x000fe400078e0006 */
[----:B------:R-:W-:-:S04]  /*0980*/  IMAD.HI.U32 R0, R0, R2, RZ ;  /* 0x0000000200007227 */ /* 0x000fc800078e00ff */
[----:B------:R-:W-:Y:S02]  /*0990*/  IMAD R2, R0, R3, R2 ;  /* 0x0000000300027224 */ /* 0x000fe400078e0202 */
[----:B------:R-:W-:-:S03]  /*09a0*/  IMAD R3, R4, R11, RZ ;  /* 0x0000000b04037224 */ /* 0x000fc600078e02ff */
[----:B------:R-:W-:Y:S02]  /*09b0*/  ISETP.GT.U32.AND P1, PT, R7, R2, PT ;  /* 0x000000020700720c */ /* 0x000fe40003f24070 */
[----:B------:R-:W-:-:S11]  /*09c0*/  IADD3 R213, R213, -R3, RZ ;  /* 0x80000003d5d57210 */ /* 0x000fd60007ffe0ff */
[----:B------:R-:W-:Y:S01]  /*09d0*/  @!P1 IMAD.IADD R2, R2, 0x1, -R7 ;  /* 0x0000000102029824 */ /* 0x000fe200078e0a07 */
[----:B------:R-:W-:Y:S02]  /*09e0*/  @!P1 IADD3 R0, R0, 0x1, RZ ;  /* 0x0000000100009810 */ /* 0x000fe40007ffe0ff */
[----:B------:R-:W-:Y:S02]  /*09f0*/  ISETP.NE.AND P1, PT, R10, RZ, PT ;  /* 0x000000ff0a00720c */ /* 0x000fe40003f25270 */
[----:B------:R-:W-:Y:S02]  /*0a00*/  ISETP.GE.U32.AND P2, PT, R2, R7, PT ;  /* 0x000000070200720c */ /* 0x000fe40003f46070 */
[----:B------:R-:W-:-:S04]  /*0a10*/  LOP3.LUT R2, R4, R10, RZ, 0x3c, !PT ;  /* 0x0000000a04027212 */ /* 0x000fc800078e3cff */
[----:B------:R-:W-:-:S07]  /*0a20*/  ISETP.GE.AND P0, PT, R2, RZ, PT ;  /* 0x000000ff0200720c */ /* 0x000fce0003f06270 */
[----:B------:R-:W-:-:S06]  /*0a30*/  @P2 IADD3 R0, R0, 0x1, RZ ;  /* 0x0000000100002810 */ /* 0x000fcc0007ffe0ff */
[----:B------:R-:W-:Y:S02]  /*0a40*/  @!P0 IADD3 R0, -R0, RZ, RZ ;  /* 0x000000ff00008210 */ /* 0x000fe40007ffe1ff */
[----:B------:R-:W-:-:S05]  /*0a50*/  @!P1 LOP3.LUT R0, RZ, R10, RZ, 0x33, !PT ;  /* 0x0000000aff009212 */ /* 0x000fca00078e33ff */
[--C-:B------:R-:W-:Y:S02]  /*0a60*/  IMAD.MOV R2, RZ, RZ, -R0.reuse ;  /* 0x000000ffff027224 */ /* 0x100fe400078e0a00 */
[C---:B------:R-:W-:Y:S02]  /*0a70*/  IMAD R0, R10.reuse, 0x1000000, R0 ;  /* 0x010000000a007824 */ /* 0x040fe400078e0200 */
[----:B------:R-:W-:-:S04]  /*0a80*/  IMAD R2, R10, R2, R4 ;  /* 0x000000020a027224 */ /* 0x000fc800078e0204 */
[----:B------:R-:W-:Y:S01]  /*0a90*/  IMAD R214, R2, 0x10000, R0 ;  /* 0x0001000002d67824 */ /* 0x000fe200078e0200 */
[----:B------:R-:W-:Y:S05]  /*0aa0*/  BRA `(.L_x_30) ;  /* 0x0000004000007947 */ /* 0x000fea0003800000 */
.L_x_21:
[----:B--2---:R-:W-:Y:S01]  /*0ab0*/  IMAD.MOV.U32 R213, RZ, RZ, RZ ;  /* 0x000000ffffd57224 */ /* 0x004fe200078e00ff */
[----:B------:R-:W-:Y:S01]  /*0ac0*/  MOV R214, RZ ;  /* 0x000000ff00d67202 */ /* 0x000fe20000000f00 */
[----:B------:R-:W-:Y:S01]  /*0ad0*/  IMAD.U32 R212, RZ, RZ, UR4 ;  /* 0x00000004ffd47e24 */ /* 0x000fe2000f8e00ff */
[----:B------:R-:W-:Y:S02]  /*0ae0*/  MOV R215, c[0x0][0x53c] ;  /* 0x00014f0000d77a02 */ /* 0x000fe40000000f00 */
.L_x_30:
[----:B------:R-:W-:Y:S01]  /*0af0*/  ISETP.NE.AND P0, PT, R12, RZ, PT ;  /* 0x000000ff0c00720c */ /* 0x000fe20003f05270 */
[----:B------:R-:W-:-:S12]  /*0b00*/  WARPSYNC 0xffffffff ;  /* 0xffffffff00007948 */ /* 0x000fd80003800000 */
[----:B------:R1:W-:Y:S04]  /*0b10*/  @!P0 STS.128 [0x18100], R212 ;  /* 0x018100d4ff008388 */ /* 0x0003e80000000c00 */
[----:B------:R-:W-:Y:S06]  /*0b20*/  BAR.ARV 0x5, 0x100 ;  /* 0x0144000000007b1d */ /* 0x000fec0000002000 */
.L_x_19:
[----:B-12---:R-:W-:-:S13]  /*0b30*/  ISETP.GE.AND P0, PT, R215, c[0x0][0x53c], PT ;  /* 0x00014f00d7007a0c */ /* 0x006fda0003f06270 */
[----:B------:R-:W-:Y:S05]  /*0b40*/  @P0 EXIT ;  /* 0x000000000000094d */ /* 0x000fea0003800000 */
[----:B------:R-:W1:Y:S01]  /*0b50*/  S2R R17, SR_TID.X ;  /* 0x0000000000117919 */ /* 0x000e620000002100 */
[----:B------:R-:W-:Y:S02]  /*0b60*/  ULDC UR5, c[0x0][0x2ac] ;  /* 0x0000ab0000057ab9 */ /* 0x000fe40000000800 */
[----:B------:R-:W-:Y:S02]  /*0b70*/  ULDC UR4, c[0x0][0x1d0] ;  /* 0x0000740000047ab9 */ /* 0x000fe40000000800 */
[----:B------:R-:W-:Y:S01]  /*0b80*/  UIMAD UR5, UR5, UR4, URZ ;  /* 0x00000004050572a4 */ /* 0x000fe2000f8e023f */
[----:B-1----:R-:W-:-:S04]  /*0b90*/  SHF.R.S32.HI R9, RZ, 0x1f, R17 ;  /* 0x0000001fff097819 */ /* 0x002fc80000011411 */
[CC--:B------:R-:W-:Y:S02]  /*0ba0*/  LEA.HI R2, R9.reuse, R17.reuse, RZ, 0x4 ;  /* 0x0000001109027211 */ /* 0x0c0fe400078f20ff */
[CC--:B------:R-:W-:Y:S02]  /*0bb0*/  LEA.HI R15, R9.reuse, R17.reuse, RZ, 0x3 ;  /* 0x00000011090f7211 */ /* 0x0c0fe400078f18ff */
[----:B------:R-:W-:Y:S02]  /*0bc0*/  SHF.R.S32.HI R3, RZ, 0x4, R2 ;  /* 0x00000004ff037819 */ /* 0x000fe40000011402 */
[----:B------:R-:W-:Y:S02]  /*0bd0*/  LEA.HI R13, R9, R17, RZ, 0x2 ;  /* 0x00000011090d7211 */ /* 0x000fe400078f10ff */
[----:B------:R-:W-:Y:S02]  /*0be0*/  LEA.HI R0, R2, R3, RZ, 0x1 ;  /* 0x0000000302007211 */ /* 0x000fe400078f08ff */
[----:B------:R-:W-:-:S02]  /*0bf0*/  SHF.R.S32.HI R201, RZ, 0x3, R15 ;  /* 0x00000003ffc97819 */ /* 0x000fc4000001140f */
[----:B------:R-:W-:Y:S02]  /*0c00*/  LOP3.LUT R0, R0, 0xfffffffe, RZ, 0xc0, !PT ;  /* 0xfffffffe00007812 */ /* 0x000fe400078ec0ff */
[--C-:B------:R-:W-:Y:S02]  /*0c10*/  SHF.R.S32.HI R8, RZ, 0x2, R13.reuse ;  /* 0x00000002ff087819 */ /* 0x100fe4000001140d */
[----:B------:R-:W-:Y:S01]  /*0c20*/  LOP3.LUT R197, R15, 0xfffffff8, RZ, 0xc0, !PT ;  /* 0xfffffff80fc57812 */ /* 0x000fe200078ec0ff */
[----:B------:R-:W-:Y:S01]  /*0c30*/  IMAD.IADD R14, R3, 0x1, -R0 ;  /* 0x00000001030e7824 */ /* 0x000fe200078e0a00 */
[----:B------:R-:W-:Y:S01]  /*0c40*/  LOP3.LUT R0, R2, 0xfffffff0, RZ, 0xc0, !PT ;  /* 0xfffffff002007812 */ /* 0x000fe200078ec0ff */
[----:B------:R-:W-:Y:S01]  /*0c50*/  IMAD.SHL.U32 R3, R201, 0x40, RZ ;  /* 0x00000040c9037824 */ /* 0x000fe200078e00ff */
[----:B------:R-:W-:Y:S01]  /*0c60*/  SHF.R.S32.HI R2, RZ, 0x1f, R13 ;  /* 0x0000001fff027819 */ /* 0x000fe2000001140d */
[----:B------:R-:W-:Y:S01]  /*0c70*/  IMAD.IADD R197, R17, 0x1, -R197 ;  /* 0x0000000111c57824 */ /* 0x000fe200078e0ac5 */
[-C--:B------:R-:W-:Y:S01]  /*0c80*/  LEA.HI R7, R9, R17.reuse, RZ, 0x5 ;  /* 0x0000001109077211 */ /* 0x080fe200078f28ff */
[----:B------:R-:W-:Y:S01]  /*0c90*/  IMAD.IADD R0, R17, 0x1, -R0 ;  /* 0x0000000111007824 */ /* 0x000fe200078e0a00 */
[----:B------:R-:W-:Y:S01]  /*0ca0*/  LEA.HI R2, R2, R8, RZ, 0x3 ;  /* 0x0000000802027211 */ /* 0x000fe200078f18ff */
[----:B------:R-:W-:Y:S01]  /*0cb0*/  IMAD.SHL.U32 R194, R197, 0x8, RZ ;  /* 0x00000008c5c27824 */ /* 0x000fe200078e00ff */
[----:B------:R-:W-:-:S02]  /*0cc0*/  LEA.HI R9, R9, R17, RZ, 0x6 ;  /* 0x0000001109097211 */ /* 0x000fc400078f30ff */
[----:B------:R-:W-:Y:S02]  /*0cd0*/  SHF.R.S32.HI R5, RZ, 0x1f, R0 ;  /* 0x0000001fff057819 */ /* 0x000fe40000011400 */
[----:B------:R-:W-:Y:S01]  /*0ce0*/  LOP3.LUT R4, R2, 0xfffffff8, RZ, 0xc0, !PT ;  /* 0xfffffff802047812 */ /* 0x000fe200078ec0ff */
[----:B------:R-:W-:Y:S01]  /*0cf0*/  IMAD.SHL.U32 R9, R9, 0x8, RZ ;  /* 0x0000000809097824 */ /* 0x000fe200078e00ff */
[----:B------:R-:W-:Y:S02]  /*0d00*/  LEA.HI R10, R5, R0, RZ, 0x3 ;  /* 0x00000000050a7211 */ /* 0x000fe400078f18ff */
[----:B------:R-:W-:Y:S01]  /*0d10*/  LOP3.LUT R2, R3, 0x1c0, RZ, 0xc0, !PT ;  /* 0x000001c003027812 */ /* 0x000fe200078ec0ff */
[----:B------:R-:W-:Y:S01]  /*0d20*/  IMAD.IADD R8, R8, 0x1, -R4 ;  /* 0x0000000108087824 */ /* 0x000fe200078e0a04 */
[----:B------:R-:W-:Y:S02]  /*0d30*/  LOP3.LUT R3, R10, 0xfffffff8, RZ, 0xc0, !PT ;  /* 0xfffffff80a037812 */ /* 0x000fe400078ec0ff */
[----:B------:R-:W-:-:S02]  /*0d40*/  SHF.R.U32.HI R4, RZ, 0x3, R2 ;  /* 0x00000003ff047819 */ /* 0x000fc40000011602 */
[----:B------:R-:W-:Y:S01]  /*0d50*/  LOP3.LUT R2, R2, 0x38, R194, 0xf8, !PT ;  /* 0x0000003802027812 */ /* 0x000fe200078ef8c2 */
[----:B------:R-:W-:Y:S01]  /*0d60*/  IMAD.IADD R5, R0, 0x1, -R3 ;  /* 0x0000000100057824 */ /* 0x000fe200078e0a03 */
[----:B------:R-:W-:Y:S02]  /*0d70*/  LOP3.LUT R0, R7, 0xffffffe0, RZ, 0xc0, !PT ;  /* 0xffffffe007007812 */ /* 0x000fe400078ec0ff */
[----:B------:R-:W-:Y:S02]  /*0d80*/  LOP3.LUT R12, R2, R4, RZ, 0x3c, !PT ;  /* 0x00000004020c7212 */ /* 0x000fe400078e3cff */
[--C-:B------:R-:W-:Y:S01]  /*0d90*/  SHF.R.S32.HI R4, RZ, 0x5, R7.reuse ;  /* 0x00000005ff047819 */ /* 0x100fe20000011407 */
[----:B------:R-:W-:Y:S01]  /*0da0*/  IMAD.IADD R16, R17, 0x1, -R0 ;  /* 0x0000000111107824 */ /* 0x000fe200078e0a00 */
[----:B------:R-:W-:Y:S01]  /*0db0*/  SHF.R.S32.HI R2, RZ, 0x1f, R7 ;  /* 0x0000001fff027819 */ /* 0x000fe20000011407 */
[----:B------:R-:W-:Y:S01]  /*0dc0*/  IMAD.SHL.U32 R0, R197, 0x40, RZ ;  /* 0x00000040c5007824 */ /* 0x000fe200078e00ff */
[----:B------:R-:W-:-:S02]  /*0dd0*/  LOP3.LUT R6, R8, 0x1, RZ, 0xc0, !PT ;  /* 0x0000000108067812 */ /* 0x000fc400078ec0ff */
[----:B------:R-:W-:Y:S02]  /*0de0*/  LEA.HI R2, R2, R4, RZ, 0x3 ;  /* 0x0000000402027211 */ /* 0x000fe400078f18ff */
[----:B------:R-:W-:Y:S02]  /*0df0*/  SHF.R.S32.HI R11, RZ, 0x1f, R16 ;  /* 0x0000001fff0b7819 */ /* 0x000fe40000011410 */
[----:B------:R-:W-:Y:S02]  /*0e00*/  LOP3.LUT R0, R0, 0x1c0, RZ, 0xc0, !PT ;  /* 0x000001c000007812 */ /* 0x000fe400078ec0ff */
[----:B------:R-:W-:Y:S02]  /*0e10*/  LOP3.LUT R2, R2, 0xffffff8, RZ, 0xc0, !PT ;  /* 0x0ffffff802027812 */ /* 0x000fe400078ec0ff */
[----:B------:R-:W-:Y:S02]  /*0e20*/  ISETP.NE.U32.AND P0, PT, R6, 0x1, PT ;  /* 0x000000010600780c */ /* 0x000fe40003f05070 */
[----:B------:R-:W-:Y:S01]  /*0e30*/  LEA.HI R11, R11, R16, RZ, 0x2 ;  /* 0x000000100b0b7211 */ /* 0x000fe200078f10ff */
[----:B------:R-:W-:Y:S01]  /*0e40*/  IMAD.IADD R3, R4, 0x1, -R2 ;  /* 0x0000000104037824 */ /* 0x000fe200078e0a02 */
[----:B------:R-:W-:-:S02]  /*0e50*/  LOP3.LUT R7, R0, 0x8, R15, 0xf8, !PT ;  /* 0x0000000800077812 */ /* 0x000fc400078ef80f */
[----:B------:R-:W-:Y:S02]  /*0e60*/  SHF.R.U32.HI R6, RZ, 0x3, R0 ;  /* 0x00000003ff067819 */ /* 0x000fe40000011600 */
[----:B------:R-:W-:Y:S02]  /*0e70*/  LOP3.LUT R0, R13, 0xfffffffc, RZ, 0xc0, !PT ;  /* 0xfffffffc0d007812 */ /* 0x000fe400078ec0ff */
[----:B------:R-:W-:Y:S02]  /*0e80*/  SHF.R.S32.HI R2, RZ, 0x2, R11 ;  /* 0x00000002ff027819 */ /* 0x000fe4000001140b */
[----:B------:R-:W-:Y:S01]  /*0e90*/  LOP3.LUT R13, R7, R6, RZ, 0x3c, !PT ;  /* 0x00000006070d7212 */ /* 0x000fe200078e3cff */
[----:B------:R-:W-:Y:S01]  /*0ea0*/  IMAD.IADD R0, R17, 0x1, -R0 ;  /* 0x0000000111007824 */ /* 0x000fe200078e0a00 */
[----:B------:R-:W-:Y:S01]  /*0eb0*/  LOP3.LUT P4, RZ, R5, 0x2, RZ, 0xc0, !PT ;  /* 0x0000000205ff7812 */ /* 0x000fe2000788c0ff */
[----:B------:R-:W-:Y:S01]  /*0ec0*/  IMAD R15, R3, 0x10, R2 ;  /* 0x00000010030f7824 */ /* 0x000fe200078e0202 */
[C---:B------:R-:W-:Y:S01]  /*0ed0*/  LOP3.LUT P3, RZ, R5.reuse, 0x4, RZ, 0xc0, !PT ;  /* 0x0000000405ff7812 */ /* 0x040fe2000786c0ff */
[----:B------:R-:W-:Y:S01]  /*0ee0*/  IMAD.SHL.U32 R2, R5, 0x40, RZ ;  /* 0x0000004005027824 */ /* 0x000fe200078e00ff */
[----:B------:R-:W-:Y:S01]  /*0ef0*/  LEA.HI R3, R0, R0, RZ, 0x1 ;  /* 0x0000000000037211 */ /* 0x000fe200078f08ff */
[----:B------:R-:W-:Y:S01]  /*0f00*/  IMAD.SHL.U32 R7, R4, 0x400, RZ ;  /* 0x0000040004077824 */ /* 0x000fe200078e00ff */
[C---:B------:R-:W-:Y:S01]  /*0f10*/  R2P PR, R8.reuse, 0x6 ;  /* 0x0000000608007804 */ /* 0x040fe20000000000 */
[----:B------:R-:W-:Y:S01]  /*0f20*/  IMAD.SHL.U32 R4, R8, 0x40, RZ ;  /* 0x0000004008047824 */ /* 0x000fe200078e00ff */
[----:B------:R-:W-:Y:S01]  /*0f30*/  LOP3.LUT R2, R2, 0x1c0, RZ, 0xc0, !PT ;  /* 0x000001c002027812 */ /* 0x000fe200078ec0ff */
[----:B------:R-:W-:Y:S01]  /*0f40*/  IMAD.SHL.U32 R6, R14, 0x8, RZ ;  /* 0x000000080e067824 */ /* 0x000fe200078e00ff */
[----:B------:R-:W-:Y:S01]  /*0f50*/  LOP3.LUT R3, R3, 0x1ffffffe, RZ, 0xc0, !PT ;  /* 0x1ffffffe03037812 */ /* 0x000fe200078ec0ff */
[----:B------:R-:W-:Y:S01]  /*0f60*/  IMAD.SHL.U32 R8, R10, 0x40, RZ ;  /* 0x000000400a087824 */ /* 0x000fe200078e00ff */
[----:B------:R-:W-:Y:S01]  /*0f70*/  LOP3.LUT R4, R4, 0x1c0, RZ, 0xc0, !PT ;  /* 0x000001c004047812 */ /* 0x000fe200078ec0ff */
[----:B------:R-:W-:Y:S01]  /*0f80*/  IMAD R5, R0, 0x2, R7 ;  /* 0x0000000200057824 */ /* 0x000fe200078e0207 */
[----:B------:R-:W-:Y:S01]  /*0f90*/  LOP3.LUT R6, R2, 0x8, R6, 0xf8, !PT ;  /* 0x0000000802067812 */ /* 0x000fe200078ef806 */
[----:B------:R-:W-:Y:S01]  /*0fa0*/  IMAD.MOV.U32 R10, RZ, RZ, 0x40 ;  /* 0x00000040ff0a7424 */ /* 0x000fe200078e00ff */
[----:B------:R-:W-:Y:S01]  /*0fb0*/  LOP3.LUT R12, R12, 0x7ffffe00, R9, 0xf8, !PT ;  /* 0x7ffffe000c0c7812 */ /* 0x000fe200078ef809 */
[----:B------:R-:W-:Y:S01]  /*0fc0*/  IMAD.IADD R9, R0, 0x1, -R3 ;  /* 0x0000000100097824 */ /* 0x000fe200078e0a03 */
[----:B------:R-:W-:Y:S01]  /*0fd0*/  SHF.R.U32.HI R2, RZ, 0x3, R2 ;  /* 0x00000003ff027819 */ /* 0x000fe20000011602 */
[----:B------:R-:W-:Y:S01]  /*0fe0*/  STL [R1+0x8], R15 ;  /* 0x0000080f01007387 */ /* 0x000fe20000100800 */
[----:B------:R-:W-:Y:S01]  /*0ff0*/  LEA.HI R3, R4, R4, RZ, 0x1d ;  /* 0x0000000404037211 */ /* 0x000fe200078fe8ff */
[----:B------:R-:W-:Y:S01]  /*1000*/  IMAD R9, R9, 0x8, R15 ;  /* 0x0000000809097824 */ /* 0x000fe200078e020f */
[----:B------:R-:W-:Y:S01]  /*1010*/  LOP3.LUT R2, R6, R2, RZ, 0x3c, !PT ;  /* 0x0000000206027212 */ /* 0x000fe200078e3cff */
[----:B------:R-:W-:Y:S01]  /*1020*/  IMAD R0, R14, 0x200, R13 ;  /* 0x000002000e007824 */ /* 0x000fe200078e020d */
[----:B------:R-:W-:Y:S01]  /*1030*/  LOP3.LUT R4, R8, 0xfffffe00, RZ, 0xc0, !PT ;  /* 0xfffffe0008047812 */ /* 0x000fe200078ec0ff */
[----:B------:R-:W-:Y:S01]  /*1040*/  IMAD.IADD R8, R5, 0x1, R3 ;  /* 0x0000000105087824 */ /* 0x000fe200078e0203 */
[----:B------:R-:W-:Y:S01]  /*1050*/  IADD3 R198, R194, 0x40, RZ ;  /* 0x00000040c2c67810 */ /* 0x000fe20007ffe0ff */
[----:B------:R1:W-:Y:S01]  /*1060*/  STL [R1+0xc], R9 ;  /* 0x00000c0901007387 */ /* 0x0003e20000100800 */
[CC--:B------:R-:W-:Y:S01]  /*1070*/  IADD3 R3, R2.reuse, R4.reuse, R7 ;  /* 0x0000000402037210 */ /* 0x0c0fe20007ffe007 */
[----:B------:R-:W-:Y:S01]  /*1080*/  IMAD.MOV.U32 R7, RZ, RZ, 0x20 ;  /* 0x00000020ff077424 */ /* 0x000fe200078e00ff */
[----:B------:R-:W-:Y:S01]  /*1090*/  LOP3.LUT R4, R2, R4, RZ, 0xfc, !PT ;  /* 0x0000000402047212 */ /* 0x000fe200078efcff */
[----:B------:R-:W-:Y:S01]  /*10a0*/  IMAD.SHL.U32 R187, R12, 0x2, RZ ;  /* 0x000000020cbb7824 */ /* 0x000fe200078e00ff */
[----:B------:R-:W-:-:S02]  /*10b0*/  LOP3.LUT R2, R11, 0x7ffffffc, RZ, 0xc0, !PT ;  /* 0x7ffffffc0b027812 */ /* 0x000fc400078ec0ff */
[----:B------:R-:W-:Y:S02]  /*10c0*/  IADD3 R199, R194, 0x80, RZ ;  /* 0x00000080c2c77810 */ /* 0x000fe40007ffe0ff */
[----:B------:R-:W-:Y:S01]  /*10d0*/  SHF.R.S32.HI R5, RZ, 0x1f, R198 ;  /* 0x0000001fff057819 */ /* 0x000fe200000114c6 */
[----:B------:R-:W-:Y:S01]  /*10e0*/  IMAD.IADD R2, R16, 0x1, -R2 ;  /* 0x0000000110027824 */ /* 0x000fe200078e0a02 */
[C---:B------:R-:W-:Y:S02]  /*10f0*/  SEL R5, R7.reuse, 0xffffffe0, !P1 ;  /* 0xffffffe007057807 */ /* 0x040fe40004800000 */
[----:B------:R-:W-:Y:S01]  /*1100*/  SHF.R.S32.HI R6, RZ, 0x1f, R199 ;  /* 0x0000001fff067819 */ /* 0x000fe200000114c7 */
[----:B------:R-:W-:Y:S01]  /*1110*/  IMAD.SHL.U32 R222, R2, 0x2, RZ ;  /* 0x0000000202de7824 */ /* 0x000fe200078e00ff */
[----:B------:R-:W-:Y:S02]  /*1120*/  SEL R2, R7, 0xffffffe0, !P4 ;  /* 0xffffffe007027807 */ /* 0x000fe40006000000 */
[----:B------:R-:W-:-:S02]  /*1130*/  SEL R6, R10, 0xffffffc0, !P2 ;  /* 0xffffffc00a067807 */ /* 0x000fc40005000000 */
[C---:B------:R-:W-:Y:S02]  /*1140*/  IADD3 R249, R222.reuse, 0x8, RZ ;  /* 0x00000008def97810 */ /* 0x040fe40007ffe0ff */
[C---:B------:R-:W-:Y:S02]  /*1150*/  IADD3 R246, R222.reuse, 0x20, RZ ;  /* 0x00000020def67810 */ /* 0x040fe40007ffe0ff */
[C---:B------:R-:W-:Y:S02]  /*1160*/  IADD3 R243, R222.reuse, 0x38, RZ ;  /* 0x00000038def37810 */ /* 0x040fe40007ffe0ff */
[C---:B------:R-:W-:Y:S02]  /*1170*/  IADD3 R240, R222.reuse, 0x50, RZ ;  /* 0x00000050def07810 */ /* 0x040fe40007ffe0ff */
[----:B------:R-:W-:Y:S02]  /*1180*/  IADD3 R237, R222, 0x68, RZ ;  /* 0x00000068deed7810 */ /* 0x000fe40007ffe0ff */
[----:B------:R-:W-:-:S02]  /*1190*/  SHF.R.S32.HI R7, RZ, 0x1f, R249 ;  /* 0x0000001fff077819 */ /* 0x000fc400000114f9 */
[C---:B------:R-:W-:Y:S02]  /*11a0*/  IADD3 R234, R222.reuse, 0x80, RZ ;  /* 0x00000080deea7810 */ /* 0x040fe40007ffe0ff */
[----:B------:R-:W-:Y:S02]  /*11b0*/  SHF.R.S32.HI R7, RZ, 0x1f, R246 ;  /* 0x0000001fff077819 */ /* 0x000fe400000114f6 */
[C---:B------:R-:W-:Y:S02]  /*11c0*/  IADD3 R231, R222.reuse, 0x98, RZ ;  /* 0x00000098dee77810 */ /* 0x040fe40007ffe0ff */
[----:B------:R-:W-:Y:S02]  /*11d0*/  SHF.R.S32.HI R7, RZ, 0x1f, R243 ;  /* 0x0000001fff077819 */ /* 0x000fe400000114f3 */
[----:B------:R-:W-:Y:S02]  /*11e0*/  IADD3 R228, R222, 0xb0, RZ ;  /* 0x000000b0dee47810 */ /* 0x000fe40007ffe0ff */
[----:B------:R-:W-:-:S02]  /*11f0*/  LEA R223, R8, 0x80, 0x1 ;  /* 0x0000008008df7811 */ /* 0x000fc400078e08ff */
[----:B------:R-:W-:Y:S02]  /*1200*/  SHF.R.S32.HI R7, RZ, 0x1f, R240 ;  /* 0x0000001fff077819 */ /* 0x000fe400000114f0 */
[----:B------:R-:W-:Y:S01]  /*1210*/  SHF.R.S32.HI R7, RZ, 0x1f, R237 ;  /* 0x0000001fff077819 */ /* 0x000fe200000114ed */
[C---:B------:R-:W-:Y:S01]  /*1220*/  IMAD.IADD R226, R223.reuse, 0x1, R5 ;  /* 0x00000001dfe27824 */ /* 0x040fe200078e0205 */
[----:B------:R-:W-:Y:S02]  /*1230*/  SHF.R.S32.HI R7, RZ, 0x1f, R234 ;  /* 0x0000001fff077819 */ /* 0x000fe400000114ea */
[----:B------:R-:W-:Y:S01]  /*1240*/  SHF.R.S32.HI R7, RZ, 0x1f, R231 ;  /* 0x0000001fff077819 */ /* 0x000fe200000114e7 */
[----:B------:R-:W-:Y:S01]  /*1250*/  IMAD.IADD R252, R226, 0x1, R6 ;  /* 0x00000001e2fc7824 */ /* 0x000fe200078e0206 */
[----:B------:R-:W-:Y:S01]  /*1260*/  SHF.R.S32.HI R7, RZ, 0x1f, R228 ;  /* 0x0000001fff077819 */ /* 0x000fe200000114e4 */
[----:B------:R-:W-:Y:S01]  /*1270*/  IMAD.IADD R7, R223, 0x1, R6 ;  /* 0x00000001df077824 */ /* 0x000fe200078e0206 */
[----:B------:R-:W-:-:S02]  /*1280*/  IADD3 R247, R222, 0x18, RZ ;  /* 0x00000018def77810 */ /* 0x000fc40007ffe0ff */
[C---:B------:R-:W-:Y:S02]  /*1290*/  IADD3 R248, R222.reuse, 0x10, RZ ;  /* 0x00000010def87810 */ /* 0x040fe40007ffe0ff */
[----:B------:R2:W-:Y:S01]  /*12a0*/  STL [R1], R7 ;  /* 0x0000000701007387 */ /* 0x0005e20000100800 */
[C---:B------:R-:W-:Y:S02]  /*12b0*/  IADD3 R244, R222.reuse, 0x30, RZ ;  /* 0x00000030def47810 */ /* 0x040fe40007ffe0ff */
[C---:B------:R-:W-:Y:S02]  /*12c0*/  IADD3 R224, R223.reuse, -0x10, RZ ;  /* 0xfffffff0dfe07810 */ /* 0x040fe40007ffe0ff */
[C---:B------:R-:W-:Y:S02]  /*12d0*/  IADD3 R245, R222.reuse, 0x28, RZ ;  /* 0x00000028def57810 */ /* 0x040fe40007ffe0ff */
[----:B------:R-:W-:Y:S02]  /*12e0*/  IADD3 R241, R222, 0x48, RZ ;  /* 0x00000048def17810 */ /* 0x000fe40007ffe0ff */
[----:B------:R-:W-:-:S02]  /*12f0*/  @P0 IADD3 R224, R223, 0x10, RZ ;  /* 0x00000010dfe00810 */ /* 0x000fc40007ffe0ff */
[----:B------:R-:W-:Y:S02]  /*1300*/  LEA R183, R3, 0xc100, 0x1 ;  /* 0x0000c10003b77811 */ /* 0x000fe400078e08ff */
[----:B------:R-:W-:Y:S01]  /*1310*/  LEA R178, R4, 0x100, 0x1 ;  /* 0x0000010004b27811 */ /* 0x000fe200078e08ff */
[----:B------:R-:W-:Y:S01]  /*1320*/  IMAD.IADD R225, R5, 0x1, R224 ;  /* 0x0000000105e17824 */ /* 0x000fe200078e02e0 */
[C---:B------:R-:W-:Y:S01]  /*1330*/  IADD3 R242, R222.reuse, 0x40, RZ ;  /* 0x00000040def27810 */ /* 0x040fe20007ffe0ff */
[----:B------:R-:W-:Y:S01]  /*1340*/  IMAD.IADD R184, R183, 0x1, R2 ;  /* 0x00000001b7b87824 */ /* 0x000fe200078e0202 */
[----:B------:R-:W-:Y:S01]  /*1350*/  IADD3 R238, R222, 0x60, RZ ;  /* 0x00000060deee7810 */ /* 0x000fe20007ffe0ff */
[----:B------:R-:W-:Y:S01]  /*1360*/  IMAD.IADD R179, R2, 0x1, R178 ;  /* 0x0000000102b37824 */ /* 0x000fe200078e02b2 */
[----:B------:R-:W-:Y:S01]  /*1370*/  IADD3 R239, R222, 0x58, RZ ;  /* 0x00000058deef7810 */ /* 0x000fe20007ffe0ff */
[----:B------:R-:W-:Y:S01]  /*1380*/  IMAD.IADD R251, R6, 0x1, R224 ;  /* 0x0000000106fb7824 */ /* 0x000fe200078e02e0 */
[----:B------:R-:W-:Y:S01]  /*1390*/  IADD3 R235, R222, 0x78, RZ ;  /* 0x00000078deeb7810 */ /* 0x000fe20007ffe0ff */
[----:B------:R-:W-:Y:S01]  /*13a0*/  IMAD.IADD R250, R225, 0x1, R6 ;  /* 0x00000001e1fa7824 */ /* 0x000fe200078e0206 */
[----:B------:R-:W-:-:S02]  /*13b0*/  SHF.R.S32.HI R8, RZ, 0x1f, R247 ;  /* 0x0000001fff087819 */ /* 0x000fc400000114f7 */
[----:B------:R-:W-:Y:S02]  /*13c0*/  LEA R176, R0, 0x6100, 0x1 ;  /* 0x0000610000b07811 */ /* 0x000fe400078e08ff */
[C---:B------:R-:W-:Y:S02]  /*13d0*/  IADD3 R236, R222.reuse, 0x70, RZ ;  /* 0x00000070deec7810 */ /* 0x040fe40007ffe0ff */
[----:B------:R-:W-:Y:S02]  /*13e0*/  IADD3 R232, R222, 0x90, RZ ;  /* 0x00000090dee87810 */ /* 0x000fe40007ffe0ff */
[----:B-1----:R-:W-:Y:S02]  /*13f0*/  SHF.R.S32.HI R9, RZ, 0x1f, R248 ;  /* 0x0000001fff097819 */ /* 0x002fe400000114f8 */
[----:B------:R-:W-:Y:S02]  /*1400*/  SHF.R.S32.HI R8, RZ, 0x1f, R244 ;  /* 0x0000001fff087819 */ /* 0x000fe400000114f4 */
[----:B------:R-:W-:-:S02]  /*1410*/  SEL R0, R10, 0xffffffc0, !P3 ;  /* 0xffffffc00a007807 */ /* 0x000fc40005800000 */
[C---:B------:R-:W-:Y:S02]  /*1420*/  IADD3 R233, R222.reuse, 0x88, RZ ;  /* 0x00000088dee97810 */ /* 0x040fe40007ffe0ff */
[----:B------:R-:W-:Y:S01]  /*1430*/  IADD3 R229, R222, 0xa8, RZ ;  /* 0x000000a8dee57810 */ /* 0x000fe20007ffe0ff */
[----:B------:R-:W-:Y:S01]  /*1440*/  IMAD.IADD R186, R183, 0x1, R0 ;  /* 0x00000001b7ba7824 */ /* 0x000fe200078e0200 */
[----:B------:R-:W-:Y:S01]  /*1450*/  SHF.R.S32.HI R9, RZ, 0x1f, R245 ;  /* 0x0000001fff097819 */ /* 0x000fe200000114f5 */
[----:B------:R-:W-:Y:S01]  /*1460*/  IMAD.IADD R181, R0, 0x1, R178 ;  /* 0x0000000100b57824 */ /* 0x000fe200078e02b2 */
[----:B------:R-:W-:Y:S01]  /*1470*/  SHF.R.S32.HI R8, RZ, 0x1f, R241 ;  /* 0x0000001fff087819 */ /* 0x000fe200000114f1 */
[----:B------:R-:W-:Y:S01]  /*1480*/  IMAD.IADD R185, R184, 0x1, R0 ;  /* 0x00000001b8b97824 */ /* 0x000fe200078e0200 */
[----:B------:R-:W-:Y:S01]  /*1490*/  IADD3 R230, R222, 0xa0, RZ ;  /* 0x000000a0dee67810 */ /* 0x000fe20007ffe0ff */
[----:B------:R-:W-:Y:S01]  /*14a0*/  IMAD.IADD R180, R0, 0x1, R179 ;  /* 0x0000000100b47824 */ /* 0x000fe200078e02b3 */
[----:B------:R-:W-:-:S02]  /*14b0*/  IADD3 R227, R222, 0xb8, RZ ;  /* 0x000000b8dee37810 */ /* 0x000fc40007ffe0ff */
[----:B------:R-:W-:Y:S02]  /*14c0*/  SHF.R.S32.HI R9, RZ, 0x1f, R242 ;  /* 0x0000001fff097819 */ /* 0x000fe400000114f2 */
[----:B------:R-:W-:Y:S02]  /*14d0*/  SHF.R.S32.HI R8, RZ, 0x1f, R238 ;  /* 0x0000001fff087819 */ /* 0x000fe400000114ee */
[----:B------:R-:W-:Y:S02]  /*14e0*/  SHF.R.S32.HI R9, RZ, 0x1f, R239 ;  /* 0x0000001fff097819 */ /* 0x000fe400000114ef */
[----:B------:R-:W-:Y:S02]  /*14f0*/  SHF.R.S32.HI R8, RZ, 0x1f, R235 ;  /* 0x0000001fff087819 */ /* 0x000fe400000114eb */
[----:B------:R-:W-:Y:S02]  /*1500*/  SHF.R.S32.HI R9, RZ, 0x1f, R236 ;  /* 0x0000001fff097819 */ /* 0x000fe400000114ec */
[----:B------:R-:W-:-:S02]  /*1510*/  SHF.R.S32.HI R8, RZ, 0x1f, R232 ;  /* 0x0000001fff087819 */ /* 0x000fc400000114e8 */
[----:B------:R-:W-:Y:S02]  /*1520*/  SHF.R.S32.HI R9, RZ, 0x1f, R233 ;  /* 0x0000001fff097819 */ /* 0x000fe400000114e9 */
[----:B------:R-:W-:Y:S02]  /*1530*/  SHF.R.S32.HI R8, RZ, 0x1f, R229 ;  /* 0x0000001fff087819 */ /* 0x000fe400000114e5 */
[----:B------:R-:W-:Y:S02]  /*1540*/  SHF.R.S32.HI R11, RZ, 0x1f, R194 ;  /* 0x0000001fff0b7819 */ /* 0x000fe400000114c2 */
[----:B------:R-:W-:Y:S02]  /*1550*/  SHF.R.S32.HI R9, RZ, 0x1f, R230 ;  /* 0x0000001fff097819 */ /* 0x000fe400000114e6 */
[----:B--2---:R-:W-:Y:S02]  /*1560*/  SHF.R.S32.HI R8, RZ, 0x1f, R227 ;  /* 0x0000001fff087819 */ /* 0x004fe400000114e3 */
.L_x_121:
[----:B------:R-:W-:-:S04]  /*1570*/  IMAD.MOV.U32 R8, RZ, RZ, 0x4 ;  /* 0x00000004ff087424 */ /* 0x000fc800078e00ff */
[----:B------:R-:W-:-:S05]  /*1580*/  IMAD.WIDE R2, R215, R8, c[0x0][0x588] ;  /* 0x00016200d7027625 */ /* 0x000fca00078e0208 */
[----:B------:R-:W2:Y:S01]  /*1590*/  LDG.E R216, [R2.64] ;  /* 0x0000000602d87981 */ /* 0x000ea2000c1e1900 */
[----:B------:R-:W-:Y:S01]  /*15a0*/  ISETP.NE.U32.AND P4, PT, RZ, c[0x0][0x370], PT ;  /* 0x0000dc00ff007a0c */ /* 0x000fe20003f85070 */
[----:B------:R-:W-:Y:S01]  /*15b0*/  IMAD.MOV.U32 R202, RZ, RZ, RZ ;  /* 0x000000ffffca7224 */ /* 0x000fe200078e00ff */
[----:B------:R-:W-:Y:S01]  /*15c0*/  ISETP.NE.U32.AND P3, PT, RZ, c[0x0][0x360], PT ;  /* 0x0000d800ff007a0c */ /* 0x000fe20003f65070 */
[----:B------:R-:W-:Y:S01]  /*15d0*/  IMAD.MOV.U32 R11, RZ, RZ, RZ ;  /* 0x000000ffff0b7224 */ /* 0x000fe200078e00ff */
[----:B------:R-:W-:Y:S02]  /*15e0*/  ISETP.NE.AND.EX P4, PT, RZ, c[0x0][0x374], PT, P4 ;  /* 0x0000dd00ff007a0c */ /* 0x000fe40003f85340 */
[----:B------:R-:W-:Y:S02]  /*15f0*/  ISETP.NE.AND.EX P3, PT, RZ, c[0x0][0x364], PT, P3 ;  /* 0x0000d900ff007a0c */ /* 0x000fe40003f65330 */
[----:B------:R-:W-:-:S04]  /*1600*/  ISETP.NE.U32.AND P0, PT, RZ, c[0x0][0x348], PT ;  /* 0x0000d200ff007a0c */ /* 0x000fc80003f05070 */
[----:B------:R-:W-:Y:S02]  /*1610*/  ISETP.NE.AND.EX P0, PT, RZ, c[0x0][0x34c], PT, P0 ;  /* 0x0000d300ff007a0c */ /* 0x000fe40003f05300 */
[----:B--2---:R-:W-:Y:S01]  /*1620*/  SHF.R.S32.HI R220, RZ, 0x1f, R216 ;  /* 0x0000001fffdc7819 */ /* 0x004fe200000114d8 */
[C---:B------:R-:W-:Y:S02]  /*1630*/  IMAD.SHL.U32 R217, R216.reuse, 0x4, RZ ;  /* 0x00000004d8d97824 */ /* 0x040fe400078e00ff */
[C---:B------:R-:W-:Y:S02]  /*1640*/  @P4 LEA R6, P2, R216.reuse, c[0x0][0x370], 0x2 ;  /* 0x0000dc00d8064a11 */ /* 0x040fe400078410ff */
[C-C-:B------:R-:W-:Y:S02]  /*1650*/  SHF.L.U64.HI R218, R216.reuse, 0x2, R220.reuse ;  /* 0x00000002d8da7819 */ /* 0x140fe400000102dc */
[----:B------:R-:W-:Y:S02]  /*1660*/  @P4 LEA.HI.X R7, R216, c[0x0][0x374], R220, 0x2, P2 ;  /* 0x0000dd00d8074a11 */ /* 0x000fe400010f14dc */
[----:B------:R-:W-:-:S02]  /*1670*/  @P3 IADD3 R4, P1, R217, c[0x0][0x360], RZ ;  /* 0x0000d800d9043a10 */ /* 0x000fc40007f3e0ff */
[----:B------:R-:W-:Y:S01]  /*1680*/  IADD3 R2, P2, R217, c[0x0][0x348], RZ ;  /* 0x0000d200d9027a10 */ /* 0x000fe20007f5e0ff */
[----:B------:R1:W5:Y:S01]  /*1690*/  @P4 LDG.E R202, [R6.64] ;  /* 0x0000000606ca4981 */ /* 0x000362000c1e1900 */
[C---:B------:R-:W-:Y:S02]  /*16a0*/  @P3 IADD3.X R5, R218.reuse, c[0x0][0x364], RZ, P1, !PT ;  /* 0x0000d900da053a10 */ /* 0x040fe40000ffe4ff */
[----:B------:R-:W-:-:S03]  /*16b0*/  IADD3.X R3, R218, c[0x0][0x34c], RZ, P2, !PT ;  /* 0x0000d300da037a10 */ /* 0x000fc600017fe4ff */
[----:B------:R1:W5:Y:S04]  /*16c0*/  @P3 LDG.E R15, [R4.64] ;  /* 0x00000006040f3981 */ /* 0x000368000c1e1900 */
[----:B------:R1:W5:Y:S01]  /*16d0*/  @P0 LDG.E R11, [R2.64] ;  /* 0x00000006020b0981 */ /* 0x000362000c1e1900 */
[----:B------:R-:W-:Y:S01]  /*16e0*/  YIELD ;  /* 0x0000000000007946 */ /* 0x000fe20003800000 */
[----:B------:R-:W-:Y:S05]  /*16f0*/  @P3 BRA `(.L_x_31) ;  /* 0x0000005000003947 */ /* 0x000fea0003800000 */
[----:B-----5:R-:W-:Y:S01]  /*1700*/  MOV R15, c[0x0][0x168] ;  /* 0x00005a00000f7a02 */ /* 0x020fe20000000f00 */
[----:B------:R-:W-:Y:S05]  /*1710*/  @!P0 BRA `(.L_x_31) ;  /* 0x0000003000008947 */ /* 0x000fea0003800000 */
[----:B------:R2:W3:Y:S04]  /*1720*/  LDG.E R0, [R2.64] ;  /* 0x0000000602007981 */ /* 0x0004e8000c1e1900 */
[----:B-12---:R-:W3:Y:S02]  /*1730*/  LDG.E R2, [R2.64+0x4] ;  /* 0x0000040602027981 */ /* 0x006ee4000c1e1900 */
[----:B---3--:R-:W-:-:S02]  /*1740*/  IADD3 R15, -R0, R2, RZ ;  /* 0x00000002000f7210 */ /* 0x008fc40007ffe1ff */
.L_x_31:
[----:B------:R-:W-:-:S04]  /*1750*/  ISETP.NE.U32.AND P1, PT, RZ, c[0x0][0x368], PT ;  /* 0x0000da00ff007a0c */ /* 0x000fc80003f25070 */
[----:B------:R-:W-:-:S13]  /*1760*/  ISETP.NE.AND.EX P1, PT, RZ, c[0x0][0x36c], PT, P1 ;  /* 0x0000db00ff007a0c */ /* 0x000fda0003f25310 */
[----:B------:R-:W-:Y:S05]  /*1770*/  @!P1 BRA `(.L_x_32) ;  /* 0x0000004000009947 */ /* 0x000fea0003800000 */
[----:B-1----:R-:W-:-:S04]  /*1780*/  IADD3 R2, P1, R217, c[0x0][0x368], RZ ;  /* 0x0000da00d9027a10 */ /* 0x002fc80007f3e0ff */
[----:B------:R-:W-:-:S05]  /*1790*/  IADD3.X R3, R218, c[0x0][0x36c], RZ, P1, !PT ;  /* 0x0000db00da037a10 */ /* 0x000fca0000ffe4ff */
[----:B------:R1:W5:Y:S01]  /*17a0*/  LDG.E R0, [R2.64] ;  /* 0x0000000602007981 */ /* 0x000362000c1e1900 */
[----:B------:R-:W-:Y:S05]  /*17b0*/  BRA `(.L_x_33) ;  /* 0x0000008000007947 */ /* 0x000fea0003800000 */
.L_x_32:
[----:B------:R-:W-:Y:S01]  /*17c0*/  ISETP.NE.U32.AND P1, PT, RZ, c[0x0][0x350], PT ;  /* 0x0000d400ff007a0c */ /* 0x000fe20003f25070 */
[----:B------:R-:W-:-:S03]  /*17d0*/  IMAD.U32 R0, RZ, RZ, UR5 ;  /* 0x00000005ff007e24 */ /* 0x000fc6000f8e00ff */
[----:B------:R-:W-:-:S13]  /*17e0*/  ISETP.NE.AND.EX P1, PT, RZ, c[0x0][0x354], PT, P1 ;  /* 0x0000d500ff007a0c */ /* 0x000fda0003f25310 */
[----:B------:R-:W-:Y:S05]  /*17f0*/  @!P1 BRA `(.L_x_33) ;  /* 0x0000004000009947 */ /* 0x000fea0003800000 */
[----:B-1----:R-:W-:-:S05]  /*1800*/  IMAD.WIDE R2, R216, R8, c[0x0][0x350] ;  /* 0x0000d400d8027625 */ /* 0x002fca00078e0208 */
[----:B------:R-:W2:Y:S04]  /*1810*/  LDG.E R4, [R2.64] ;  /* 0x0000000602047981 */ /* 0x000ea8000c1e1900 */
[----:B------:R-:W2:Y:S02]  /*1820*/  LDG.E R0, [R2.64+0x4] ;  /* 0x0000040602007981 */ /* 0x000ea4000c1e1900 */
[----:B--2---:R-:W-:-:S05]  /*1830*/  IADD3 R0, -R4, R0, RZ ;  /* 0x0000000004007210 */ /* 0x004fca0007ffe1ff */
.L_x_33:
[----:B-----5:R-:W-:Y:S01]  /*1840*/  IMAD.IADD R16, R0, 0x1, -R202 ;  /* 0x0000000100107824 */ /* 0x020fe200078e0aca */
[C---:B-1----:R-:W-:Y:S01]  /*1850*/  LOP3.LUT R3, R214.reuse, 0xff000000, RZ, 0xc0, !PT ;  /* 0xff000000d6037812 */ /* 0x042fe200078ec0ff */
[----:B------:R-:W-:Y:S01]  /*1860*/  BSSY B0, `(.L_x_34) ;  /* 0x000002b000007945 */ /* 0x000fe20003800000 */
[----:B------:R-:W-:Y:S02]  /*1870*/  LOP3.LUT R4, R214, 0xff0000, RZ, 0xc0, !PT ;  /* 0x00ff0000d6047812 */ /* 0x000fe400078ec0ff */
[----:B------:R-:W-:-:S02]  /*1880*/  ISETP.GE.AND P1, PT, R16, 0x1, PT ;  /* 0x000000011000780c */ /* 0x000fc40003f26270 */
[----:B------:R-:W-:Y:S02]  /*1890*/  IADD3 R0, R16, 0x3f, RZ ;  /* 0x0000003f10007810 */ /* 0x000fe40007ffe0ff */
[----:B------:R-:W-:Y:S02]  /*18a0*/  SHF.R.U32.HI R3, RZ, 0x8, R3 ;  /* 0x00000008ff037819 */ /* 0x000fe40000011603 */
[----:B------:R-:W-:Y:S02]  /*18b0*/  SHF.R.S32.HI R2, RZ, 0x1f, R0 ;  /* 0x0000001fff027819 */ /* 0x000fe40000011400 */
[----:B------:R-:W-:Y:S02]  /*18c0*/  LEA.HI R3, R4, R3, RZ, 0x10 ;  /* 0x0000000304037211 */ /* 0x000fe400078f80ff */
[----:B------:R-:W-:Y:S01]  /*18d0*/  LEA.HI R0, R2, R0, RZ, 0x6 ;  /* 0x0000000002007211 */ /* 0x000fe200078f30ff */
[----:B------:R-:W-:Y:S01]  /*18e0*/  IMAD.MOV.U32 R2, RZ, RZ, RZ ;  /* 0x000000ffff027224 */ /* 0x000fe200078e00ff */
[----:B------:R-:W-:-:S02]  /*18f0*/  LOP3.LUT R221, R3, 0xff, RZ, 0xc0, !PT ;  /* 0x000000ff03dd7812 */ /* 0x000fc400078ec0ff */
[----:B------:R-:W-:Y:S02]  /*1900*/  SHF.R.U32.HI R219, RZ, 0x10, R3 ;  /* 0x00000010ffdb7819 */ /* 0x000fe40000011603 */
[----:B------:R-:W-:Y:S01]  /*1910*/  SHF.R.S32.HI R10, RZ, 0x6, R0 ;  /* 0x00000006ff0a7819 */ /* 0x000fe20000011400 */
[----:B------:R-:W-:Y:S05]  /*1920*/  @!P1 BRA `(.L_x_35) ;  /* 0x000001e000009947 */ /* 0x000fea0003800000 */
[----:B------:R-:W-:Y:S01]  /*1930*/  ISETP.NE.AND P1, PT, R219, RZ, PT ;  /* 0x000000ffdb00720c */ /* 0x000fe20003f25270 */
[----:B------:R-:W-:-:S03]  /*1940*/  IMAD.MOV.U32 R4, RZ, RZ, RZ ;  /* 0x000000ffff047224 */ /* 0x000fc600078e00ff */
[----:B------:R-:W-:-:S04]  /*1950*/  SEL R0, R219, c[0x0][0x338], P1 ;  /* 0x0000ce00db007a07 */ /* 0x000fc80000800000 */
[----:B------:R-:W-:Y:S02]  /*1960*/  IABS R3, R0 ;  /* 0x0000000000037213 */ /* 0x000fe40000000000 */
[----:B------:R-:W-:Y:S02]  /*1970*/  IADD3 R6, R10, -0x1, R0 ;  /* 0xffffffff0a067810 */ /* 0x000fe40007ffe000 */
[----:B------:R-:W1:Y:S02]  /*1980*/  I2F.RP R2, R3 ;  /* 0x0000000300027306 */ /* 0x000e640000209400 */
[----:B------:R-:W-:-:S06]  /*1990*/  IABS R9, R6 ;  /* 0x0000000600097213 */ /* 0x000fcc0000000000 */
[----:B-1----:R-:W1:Y:S02]  /*19a0*/  MUFU.RCP R2, R2 ;  /* 0x0000000200027308 */ /* 0x002e640000001000 */
[----:B-1----:R-:W-:-:S06]  /*19b0*/  IADD3 R2, R2, 0xffffffe, RZ ;  /* 0x0ffffffe02027810 */ /* 0x002fcc0007ffe0ff */
[----:B------:R-:W1:Y:S02]  /*19c0*/  F2I.FTZ.U32.TRUNC.NTZ R5, R2 ;  /* 0x0000000200057305 */ /* 0x000e64000021f000 */
[----:B-1----:R-:W-:-:S04]  /*19d0*/  IMAD.MOV R2, RZ, RZ, -R5 ;  /* 0x000000ffff027224 */ /* 0x002fc800078e0a05 */
[----:B------:R-:W-:Y:S01]  /*19e0*/  IMAD.MOV.U32 R7, RZ, RZ, R2 ;  /* 0x000000ffff077224 */ /* 0x000fe200078e0002 */
[----:B------:R-:W-:-:S03]  /*19f0*/  IABS R2, R0 ;  /* 0x0000000000027213 */ /* 0x000fc60000000000 */
[----:B------:R-:W-:Y:S02]  /*1a00*/  IMAD R7, R7, R3, RZ ;  /* 0x0000000307077224 */ /* 0x000fe400078e02ff */
[----:B------:R-:W-:Y:S02]  /*1a10*/  IMAD.MOV R8, RZ, RZ, -R2 ;  /* 0x000000ffff087224 */ /* 0x000fe400078e0a02 */
[----:B------:R-:W-:-:S04]  /*1a20*/  IMAD.HI.U32 R2, R5, R7, R4 ;  /* 0x0000000705027227 */ /* 0x000fc800078e0004 */
[----:B------:R-:W-:Y:S02]  /*1a30*/  IMAD.MOV.U32 R4, RZ, RZ, R9 ;  /* 0x000000ffff047224 */ /* 0x000fe400078e0009 */
[----:B------:R-:W-:Y:S02]  /*1a40*/  IMAD.MOV.U32 R5, RZ, RZ, R8 ;  /* 0x000000ffff057224 */ /* 0x000fe400078e0008 */
[----:B------:R-:W-:-:S04]  /*1a50*/  IMAD.HI.U32 R2, R2, R4, RZ ;  /* 0x0000000402027227 */ /* 0x000fc800078e00ff */
[----:B------:R-:W-:-:S05]  /*1a60*/  IMAD R4, R2, R5, R4 ;  /* 0x0000000502047224 */ /* 0x000fca00078e0204 */
[----:B------:R-:W-:-:S13]  /*1a70*/  ISETP.GT.U32.AND P2, PT, R3, R4, PT ;  /* 0x000000040300720c */ /* 0x000fda0003f44070 */
[----:B------:R-:W-:Y:S01]  /*1a80*/  @!P2 IMAD.IADD R4, R4, 0x1, -R3 ;  /* 0x000000010404a824 */ /* 0x000fe200078e0a03 */
[----:B------:R-:W-:Y:S02]  /*1a90*/  @!P2 IADD3 R2, R2, 0x1, RZ ;  /* 0x000000010202a810 */ /* 0x000fe40007ffe0ff */
[----:B------:R-:W-:Y:S02]  /*1aa0*/  ISETP.NE.AND P2, PT, R0, RZ, PT ;  /* 0x000000ff0000720c */ /* 0x000fe40003f45270 */
[----:B------:R-:W-:Y:S02]  /*1ab0*/  ISETP.GE.U32.AND P3, PT, R4, R3, PT ;  /* 0x000000030400720c */ /* 0x000fe40003f66070 */
[----:B------:R-:W-:-:S04]  /*1ac0*/  LOP3.LUT R3, R6, R0, RZ, 0x3c, !PT ;  /* 0x0000000006037212 */ /* 0x000fc800078e3cff */
[----:B------:R-:W-:-:S07]  /*1ad0*/  ISETP.GE.AND P1, PT, R3, RZ, PT ;  /* 0x000000ff0300720c */ /* 0x000fce0003f26270 */
[----:B------:R-:W-:-:S06]  /*1ae0*/  @P3 IADD3 R2, R2, 0x1, RZ ;  /* 0x0000000102023810 */ /* 0x000fcc0007ffe0ff */
[----:B------:R-:W-:Y:S01]  /*1af0*/  @!P1 IMAD.MOV R2, RZ, RZ, -R2 ;  /* 0x000000ffff029224 */ /* 0x000fe200078e0a02 */
[----:B------:R-:W-:Y:S02]  /*1b00*/  @!P2 LOP3.LUT R2, RZ, R0, RZ, 0x33, !PT ;  /* 0x00000000ff02a212 */ /* 0x000fe400078e33ff */
.L_x_35:
[----:B------:R-:W-:Y:S05]  /*1b10*/  BSYNC B0 ;  /* 0x0000000000007941 */ /* 0x000fea0003800000 */
.L_x_34:
[----:B------:R-:W-:Y:S01]  /*1b20*/  IMAD R200, R221, R2, RZ ;  /* 0x00000002ddc87224 */ /* 0x000fe200078e02ff */
[----:B------:R-:W-:Y:S01]  /*1b30*/  PRMT R0, RZ, 0x7610, R0 ;  /* 0x00007610ff007816 */ /* 0x000fe20000000000 */
[----:B------:R-:W-:Y:S01]  /*1b40*/  CS2R R22, SRZ ;  /* 0x0000000000167805 */ /* 0x000fe2000001ff00 */
[----:B------:R-:W-:Y:S01]  /*1b50*/  CS2R R26, SRZ ;  /* 0x00000000001a7805 */ /* 0x000fe2000001ff00 */
[----:B------:R-:W-:Y:S01]  /*1b60*/  IMAD.IADD R2, R200, 0x1, R2 ;  /* 0x00000001c8027824 */ /* 0x000fe200078e0202 */
[----:B------:R-:W-:Y:S01]  /*1b70*/  CS2R R24, SRZ ;  /* 0x0000000000187805 */ /* 0x000fe2000001ff00 */
[----:B------:R-:W-:Y:S01]  /*1b80*/  CS2R R42, SRZ ;  /* 0x00000000002a7805 */ /* 0x000fe2000001ff00 */
[----:B------:R-:W-:Y:S01]  /*1b90*/  CS2R R92, SRZ ;  /* 0x00000000005c7805 */ /* 0x000fe2000001ff00 */
[----:B------:R-:W-:Y:S01]  /*1ba0*/  CS2R R70, SRZ ;  /* 0x0000000000467805 */ /* 0x000fe2000001ff00 */
[----:B------:R-:W-:Y:S01]  /*1bb0*/  IMNMX R160, R10, R2, PT ;  /* 0x000000020aa07217 */ /* 0x000fe20003800200 */
[----:B------:R-:W-:Y:S01]  /*1bc0*/  CS2R R100, SRZ ;  /* 0x0000000000647805 */ /* 0x000fe2000001ff00 */
[----:B------:R-:W-:Y:S01]  /*1bd0*/  CS2R R82, SRZ ;  /* 0x0000000000527805 */ /* 0x000fe2000001ff00 */
[----:B------:R-:W-:Y:S01]  /*1be0*/  CS2R R128, SRZ ;  /* 0x0000000000807805 */ /* 0x000fe2000001ff00 */
[----:B------:R-:W-:Y:S01]  /*1bf0*/  ISETP.GT.AND P1, PT, R160, R200, PT ;  /* 0x000000c8a000720c */ /* 0x000fe20003f24270 */
        /* <DEDUP_REMOVED lines=41> */
[----:B------:R-:W-:-:S04]  /*1e90*/  ISETP.NE.U32.AND P1, PT, RZ, c[0x0][0x340], PT ;  /* 0x0000d000ff007a0c */ /* 0x000fc80003f25070 */
[----:B------:R-:W-:-:S13]  /*1ea0*/  ISETP.NE.AND.EX P1, PT, RZ, c[0x0][0x344], PT, P1 ;  /* 0x0000d100ff007a0c */ /* 0x000fda0003f25310 */
[----:B------:R-:W-:-:S04]  /*1eb0*/  @P1 IADD3 R2, P2, R217, c[0x0][0x340], RZ ;  /* 0x0000d000d9021a10 */ /* 0x000fc80007f5e0ff */
[----:B------:R-:W-:-:S05]  /*1ec0*/  @P1 IADD3.X R3, R218, c[0x0][0x344], RZ, P2, !PT ;  /* 0x0000d100da031a10 */ /* 0x000fca00017fe4ff */
[----:B------:R1:W5:Y:S01]  /*1ed0*/  @P1 LDG.E R14, [R2.64] ;  /* 0x00000006020e1981 */ /* 0x000362000c1e1900 */
[----:B------:R-:W-:Y:S01]  /*1ee0*/  SHF.R.S32.HI R0, RZ, 0x1f, R11 ;  /* 0x0000001fff007819 */ /* 0x000fe2000001140b */
[----:B------:R-:W-:Y:S01]  /*1ef0*/  IMAD.MOV.U32 R4, RZ, RZ, c[0x0][0x2c4] ;  /* 0x0000b100ff047624 */ /* 0x000fe200078e00ff */
[----:B------:R-:W-:Y:S01]  /*1f00*/  LOP3.LUT R13, R214, 0xffff, RZ, 0xc0, !PT ;  /* 0x0000ffffd60d7812 */ /* 0x000fe200078ec0ff */
[----:B------:R-:W-:Y:S01]  /*1f10*/  IMAD R5, R197, 0x20, R201 ;  /* 0x00000020c5057824 */ /* 0x000fe200078e02c9 */
[----:B------:R-:W-:Y:S01]  /*1f20*/  SEL R6, R220, RZ, !P0 ;  /* 0x000000ffdc067207 */ /* 0x000fe20004000000 */
[----:B------:R-:W-:Y:S01]  /*1f30*/  IMAD R0, R0, c[0x0][0x178], RZ ;  /* 0x00005e0000007a24 */ /* 0x000fe200078e02ff */
[----:B------:R-:W-:Y:S01]  /*1f40*/  ISETP.NE.AND P2, PT, R4, 0x1, PT ;  /* 0x000000010400780c */ /* 0x000fe20003f45270 */
[----:B------:R-:W-:Y:S01]  /*1f50*/  IMAD R5, R213, 0x80, R5 ;  /* 0x00000080d5057824 */ /* 0x000fe200078e0205 */
[----:B------:R-:W-:Y:S01]  /*1f60*/  SEL R4, R216, RZ, !P0 ;  /* 0x000000ffd8047207 */ /* 0x000fe20004000000 */
[----:B------:R-:W-:Y:S01]  /*1f70*/  IMAD R0, R11, c[0x0][0x17c], R0 ;  /* 0x00005f000b007a24 */ /* 0x000fe200078e0200 */
[----:B------:R-:W-:Y:S01]  /*1f80*/  ISETP.GE.AND P6, PT, R194, c[0x0][0x198], PT ;  /* 0x00006600c2007a0c */ /* 0x000fe20003fc6270 */
[----:B------:R-:W-:Y:S01]  /*1f90*/  IMAD R6, R6, c[0x0][0x1c0], RZ ;  /* 0x0000700006067a24 */ /* 0x000fe200078e02ff */
[----:B------:R-:W-:-:S02]  /*1fa0*/  ISETP.GE.AND P5, PT, R198, c[0x0][0x198], PT ;  /* 0x00006600c6007a0c */ /* 0x000fc40003fa6270 */
[----:B------:R-:W-:Y:S01]  /*1fb0*/  ISETP.GE.AND P4, PT, R199, c[0x0][0x198], PT ;  /* 0x00006600c7007a0c */ /* 0x000fe20003f86270 */
[----:B------:R-:W-:Y:S01]  /*1fc0*/  IMAD R6, R4, c[0x0][0x1c4], R6 ;  /* 0x0000710004067a24 */ /* 0x000fe200078e0206 */
[----:B------:R-:W-:-:S03]  /*1fd0*/  IADD3 R115, R160, -0x1, RZ ;  /* 0xffffffffa0737810 */ /* 0x000fc60007ffe0ff */
[----:B------:R-:W-:-:S04]  /*1fe0*/  @P2 IMAD.HI.U32 R7, R5, c[0x0][0x2c8], RZ ;  /* 0x0000b20005072a27 */ /* 0x000fc800078e00ff */
[----:B-1----:R-:W-:-:S05]  /*1ff0*/  IMAD.WIDE.U32 R2, R11, c[0x0][0x178], RZ ;  /* 0x00005e000b027a25 */ /* 0x002fca00078e00ff */
[----:B------:R-:W-:Y:S02]  /*2000*/  IADD3 R3, R3, R0, RZ ;  /* 0x0000000003037210 */ /* 0x000fe40007ffe0ff */
[----:B------:R-:W-:Y:S02]  /*2010*/  MOV R0, R5 ;  /* 0x0000000500007202 */ /* 0x000fe40000000f00 */
[----:B------:R-:W-:Y:S01]  /*2020*/  @P2 SHF.R.U32.HI R0, RZ, c[0x0][0x2cc], R7 ;  /* 0x0000b300ff002a19 */ /* 0x000fe20000011607 */
[----:B------:R-:W-:-:S03]  /*2030*/  IMAD.WIDE.U32 R2, R13, c[0x0][0x1b8], R2 ;  /* 0x00006e000d027a25 */ /* 0x000fc600078e0002 */
[----:B------:R-:W-:Y:S01]  /*2040*/  SHF.R.S32.HI R7, RZ, 0x1f, R0 ;  /* 0x0000001fff077819 */ /* 0x000fe20000011400 */
[----:B------:R-:W-:-:S04]  /*2050*/  IMAD R3, R13, c[0x0][0x1bc], R3 ;  /* 0x00006f000d037a24 */ /* 0x000fc800078e0203 */
[----:B------:R-:W-:-:S04]  /*2060*/  IMAD.WIDE.U32 R2, R4, c[0x0][0x1c0], R2 ;  /* 0x0000700004027a25 */ /* 0x000fc800078e0002 */
[----:B------:R-:W-:Y:S01]  /*2070*/  IMAD.MOV R4, RZ, RZ, -R0 ;  /* 0x000000ffff047224 */ /* 0x000fe200078e0a00 */
[----:B------:R-:W-:-:S03]  /*2080*/  IADD3 R3, R3, R6, RZ ;  /* 0x0000000603037210 */ /* 0x000fc60007ffe0ff */
[----:B------:R-:W-:Y:S02]  /*2090*/  IMAD R4, R4, c[0x0][0x2c4], R5 ;  /* 0x0000b10004047a24 */ /* 0x000fe400078e0205 */
[----:B------:R-:W-:Y:S02]  /*20a0*/  IMAD R5, R7, c[0x0][0x1b0], RZ ;  /* 0x00006c0007057a24 */ /* 0x000fe400078e02ff */
[----:B------:R-:W-:-:S04]  /*20b0*/  IMAD.WIDE.U32 R2, R0, c[0x0][0x1b0], R2 ;  /* 0x00006c0000027a25 */ /* 0x000fc800078e0002 */
[----:B------:R-:W-:Y:S01]  /*20c0*/  IMAD R6, R0, c[0x0][0x1b4], R5 ;  /* 0x00006d0000067a24 */ /* 0x000fe200078e0205 */
[----:B------:R-:W-:-:S03]  /*20d0*/  SHF.R.S32.HI R5, RZ, 0x1f, R4 ;  /* 0x0000001fff057819 */ /* 0x000fc60000011404 */
[----:B------:R-:W-:Y:S02]  /*20e0*/  IMAD.IADD R3, R3, 0x1, R6 ;  /* 0x0000000103037824 */ /* 0x000fe400078e0206 */
[----:B------:R-:W-:Y:S02]  /*20f0*/  IMAD R0, R5, c[0x0][0x1a8], RZ ;  /* 0x00006a0005007a24 */ /* 0x000fe400078e02ff */
[----:B------:R-:W-:-:S04]  /*2100*/  IMAD.WIDE.U32 R2, R4, c[0x0][0x1a8], R2 ;  /* 0x00006a0004027a25 */ /* 0x000fc800078e0002 */
[----:B------:R-:W-:Y:S01]  /*2110*/  IMAD R0, R4, c[0x0][0x1ac], R0 ;  /* 0x00006b0004007a24 */ /* 0x000fe200078e0200 */
[----:B------:R-:W-:-:S04]  /*2120*/  LEA R12, P0, R2, c[0x0][0x160], 0x1 ;  /* 0x00005800020c7a11 */ /* 0x000fc800078008ff */
[----:B------:R-:W-:-:S04]  /*2130*/  IADD3 R0, R3, R0, RZ ;  /* 0x0000000003007210 */ /* 0x000fc80007ffe0ff */
[----:B------:R-:W-:Y:S01]  /*2140*/  LEA.HI.X R9, R2, c[0x0][0x164], R0, 0x1, P0 ;  /* 0x0000590002097a11 */ /* 0x000fe200000f0c00 */
[----:B------:R-:W-:Y:S01]  /*2150*/  @!P1 IMAD.MOV.U32 R14, RZ, RZ, R216 ;  /* 0x000000ffff0e9224 */ /* 0x000fe200078e00d8 */
[----:B------:R-:W-:Y:S05]  /*2160*/  BRA.DIV ~URZ, `(.L_x_37) ;  /* 0x0000ac227f007947 */ /* 0x000fea000b800000 */
[----:B------:R1:W2:Y:S02]  /*2170*/  SHFL.IDX PT, R8, R9, RZ, 0x181f ;  /* 0x00181fff09087589 */ /* 0x0002a400000e0000 */
.L_x_126:
[----:B------:R-:W-:Y:S05]  /*2180*/  BRA.DIV ~URZ, `(.L_x_38) ;  /* 0x0000ac727f007947 */ /* 0x000fea000b800000 */
[----:B------:R3:W4:Y:S02]  /*2190*/  SHFL.IDX PT, R0, R12, RZ, 0x181f ;  /* 0x00181fff0c007589 */ /* 0x00072400000e0000 */
.L_x_127:
[----:B------:R-:W-:Y:S01]  /*21a0*/  IMAD R11, R15, c[0x0][0x2c4], RZ ;  /* 0x0000b1000f0b7a24 */ /* 0x000fe200078e02ff */
[----:B------:R-:W-:Y:S01]  /*21b0*/  LEA R10, R213, R201, 0x7 ;  /* 0x000000c9d50a7211 */ /* 0x000fe200078e38ff */
[----:B------:R-:W-:Y:S03]  /*21c0*/  BSSY B0, `(.L_x_39) ;  /* 0x0000012000007945 */ /* 0x000fe60003800000 */
[----:B------:R-:W-:-:S13]  /*21d0*/  ISETP.GE.AND P0, PT, R10, R11, PT ;  /* 0x0000000b0a00720c */ /* 0x000fda0003f06270 */
[----:B------:R-:W-:Y:S05]  /*21e0*/  @P0 BRA `(.L_x_40) ;  /* 0x000000f000000947 */ /* 0x000fea0003800000 */
[-C--:B----4-:R-:W-:Y:S02]  /*21f0*/  LEA R6, P2, R194, R0.reuse, 0x1 ;  /* 0x00000000c2067211 */ /* 0x090fe400078408ff */
[----:B------:R-:W-:Y:S02]  /*2200*/  SHF.R.S32.HI R19, RZ, 0x1f, R194 ;  /* 0x0000001fff137819 */ /* 0x000fe400000114c2 */
[-C--:B------:R-:W-:Y:S02]  /*2210*/  LEA R4, P1, R198, R0.reuse, 0x1 ;  /* 0x00000000c6047211 */ /* 0x080fe400078208ff */
[----:B------:R-:W-:Y:S02]  /*2220*/  SHF.R.S32.HI R18, RZ, 0x1f, R198 ;  /* 0x0000001fff127819 */ /* 0x000fe400000114c6 */
[----:B------:R-:W-:Y:S02]  /*2230*/  SHF.R.S32.HI R17, RZ, 0x1f, R199 ;  /* 0x0000001fff117819 */ /* 0x000fe400000114c7 */
[----:B------:R-:W-:-:S02]  /*2240*/  LEA R2, P0, R199, R0, 0x1 ;  /* 0x00000000c7027211 */ /* 0x000fc400078008ff */
[-C--:B--2---:R-:W-:Y:S02]  /*2250*/  LEA.HI.X R7, R194, R8.reuse, R19, 0x1, P2 ;  /* 0x00000008c2077211 */ /* 0x084fe400010f0c13 */
[-C--:B------:R-:W-:Y:S02]  /*2260*/  LEA.HI.X R5, R198, R8.reuse, R18, 0x1, P1 ;  /* 0x00000008c6057211 */ /* 0x080fe400008f0c12 */
[----:B------:R-:W-:Y:S01]  /*2270*/  LEA.HI.X R3, R199, R8, R17, 0x1, P0 ;  /* 0x00000008c7037211 */ /* 0x000fe200000f0c11 */
[----:B------:R-:W-:Y:S01]  /*2280*/  @!PT LDS RZ, [RZ] ;  /* 0x00000000fffff984 */ /* 0x000fe20000000800 */
[----:B------:R-:W-:Y:S01]  /*2290*/  @!PT LDS RZ, [RZ] ;  /* 0x00000000fffff984 */ /* 0x000fe20000000800 */
[----:B------:R-:W-:Y:S01]  /*22a0*/  @!PT LDS RZ, [RZ] ;  /* 0x00000000fffff984 */ /* 0x000fe20000000800 */
[----:B------:R2:W-:Y:S04]  /*22b0*/  LDGSTS.E.BYPASS.LTC128B.128 [R187+0xc100], [R6.64], !P6 ;  /* 0x0c10000006bb7fae */ /* 0x0005e8000f101d46 */
[----:B------:R2:W-:Y:S04]  /*22c0*/  LDGSTS.E.BYPASS.LTC128B.128 [R187+0x10100], [R4.64], !P5 ;  /* 0x1010000004bb7fae */ /* 0x0005e8000e901d46 */
[----:B------:R2:W-:Y:S02]  /*22d0*/  LDGSTS.E.BYPASS.LTC128B.128 [R187+0x14100], [R2.64], !P4 ;  /* 0x1410000002bb7fae */ /* 0x0005e4000e101d46 */
.L_x_40:
[----:B------:R-:W-:Y:S05]  /*22e0*/  BSYNC B0 ;  /* 0x0000000000007941 */ /* 0x000fea0003800000 */
.L_x_39:
[----:B------:R-:W-:Y:S05]  /*22f0*/  BRA.DIV ~URZ, `(.L_x_41) ;  /* 0x0000ab727f007947 */ /* 0x000fea000b800000 */
[----:B--2---:R2:W1:Y:S04]  /*2300*/  SHFL.IDX PT, R8, R9, 0x1, 0x181f ;  /* 0x00381f0009087f89 */ /* 0x00446800000e0000 */
[----:B----4-:R2:W4:Y:S02]  /*2310*/  SHFL.IDX PT, R0, R12, 0x1, 0x181f ;  /* 0x00381f000c007f89 */ /* 0x01052400000e0000 */
.L_x_128:
[----:B------:R-:W-:Y:S01]  /*2320*/  IADD3 R2, R10, 0x20, RZ ;  /* 0x000000200a027810 */ /* 0x000fe20007ffe0ff */
        /* <DEDUP_REMOVED lines=9> */
[-C--:B-1----:R-:W-:Y:S02]  /*23c0*/  LEA.HI.X R7, R194, R8.reuse, R18, 0x1, P2 ;  /* 0x00000008c2077211 */ /* 0x082fe400010f0c12 */
        /* <DEDUP_REMOVED lines=8> */
.L_x_43:
[----:B------:R-:W-:Y:S05]  /*2450*/  BSYNC B0 ;  /* 0x0000000000007941 */ /* 0x000fea0003800000 */
.L_x_42:
[----:B------:R-:W-:Y:S05]  /*2460*/  BRA.DIV ~URZ, `(.L_x_44) ;  /* 0x0000aad27f007947 */ /* 0x000fea000b800000 */
[----:B-1----:R1:W2:Y:S02]  /*2470*/  SHFL.IDX PT, R8, R9, 0x2, 0x181f ;  /* 0x00581f0009087f89 */ /* 0x0022a400000e0000 */
.L_x_129:
[----:B------:R-:W-:Y:S05]  /*2480*/  BRA.DIV ~URZ, `(.L_x_45) ;  /* 0x0000ab227f007947 */ /* 0x000fea000b800000 */
[----:B----4-:R4:W1:Y:S02]  /*2490*/  SHFL.IDX PT, R0, R12, 0x2, 0x181f ;  /* 0x00581f000c007f89 */ /* 0x01086400000e0000 */
.L_x_130:
[----:B------:R-:W-:Y:S01]  /*24a0*/  IADD3 R2, R10, 0x40, RZ ;  /* 0x000000400a027810 */ /* 0x000fe20007ffe0ff */
[----:B------:R-:W-:Y:S03]  /*24b0*/  BSSY B0, `(.L_x_46) ;  /* 0x0000012000007945 */ /* 0x000fe60003800000 */
[----:B------:R-:W-:-:S13]  /*24c0*/  ISETP.GE.AND P0, PT, R2, R11, PT ;  /* 0x0000000b0200720c */ /* 0x000fda0003f06270 */
[----:B------:R-:W-:Y:S05]  /*24d0*/  @P0 BRA `(.L_x_47) ;  /* 0x000000f000000947 */ /* 0x000fea0003800000 */
[-C--:B-1----:R-:W-:Y:S02]  /*24e0*/  LEA R6, P2, R194, R0.reuse, 0x1 ;  /* 0x00000000c2067211 */ /* 0x082fe400078408ff */
        /* <DEDUP_REMOVED lines=14> */
.L_x_47:
[----:B------:R-:W-:Y:S05]  /*25d0*/  BSYNC B0 ;  /* 0x0000000000007941 */ /* 0x000fea0003800000 */
.L_x_46:
[----:B------:R-:W-:Y:S05]  /*25e0*/  BRA.DIV ~URZ, `(.L_x_48) ;  /* 0x0000aa327f007947 */ /* 0x000fea000b800000 */
[----:B--2---:R2:W3:Y:S04]  /*25f0*/  SHFL.IDX PT, R8, R9, 0x3, 0x181f ;  /* 0x00781f0009087f89 */ /* 0x0044e800000e0000 */
[----:B-1----:R2:W1:Y:S02]  /*2600*/  SHFL.IDX PT, R0, R12, 0x3, 0x181f ;  /* 0x00781f000c007f89 */ /* 0x00246400000e0000 */
.L_x_131:
[----:B------:R-:W-:Y:S01]  /*2610*/  IADD3 R2, R10, 0x60, RZ ;  /* 0x000000600a027810 */ /* 0x000fe20007ffe0ff */
[----:B-----5:R-:W-:Y:S01]  /*2620*/  IMAD.WIDE.U32 R206, R14, c[0x0][0x2b0], RZ ;  /* 0x0000ac000ece7a25 */ /* 0x020fe200078e00ff */
[----:B------:R-:W-:-:S02]  /*2630*/  SHF.R.S32.HI R18, RZ, 0x1f, R194 ;  /* 0x0000001fff127819 */ /* 0x000fc400000114c2 */
[----:B------:R-:W-:Y:S01]  /*2640*/  ISETP.GE.AND P3, PT, R2, R11, PT ;  /* 0x0000000b0200720c */ /* 0x000fe20003f66270 */
[----:B------:R-:W-:Y:S01]  /*2650*/  IMAD R116, R197, 0x20, R201 ;  /* 0x00000020c5747824 */ /* 0x000fe200078e02c9 */
[----:B------:R-:W-:Y:S02]  /*2660*/  SHF.R.S32.HI R17, RZ, 0x1f, R198 ;  /* 0x0000001fff117819 */ /* 0x000fe400000114c6 */
[----:B------:R-:W-:-:S09]  /*2670*/  SHF.R.S32.HI R15, RZ, 0x1f, R199 ;  /* 0x0000001fff0f7819 */ /* 0x000fd200000114c7 */
[-C--:B-1----:R-:W-:Y:S02]  /*2680*/  @!P3 LEA R6, P2, R194, R0.reuse, 0x1 ;  /* 0x00000000c206b211 */ /* 0x082fe400078408ff */
[-C--:B------:R-:W-:Y:S02]  /*2690*/  @!P3 LEA R4, P1, R198, R0.reuse, 0x1 ;  /* 0x00000000c604b211 */ /* 0x080fe400078208ff */
[C---:B------:R-:W-:Y:S02]  /*26a0*/  @!P3 LEA R2, P0, R199.reuse, R0, 0x1 ;  /* 0x00000000c702b211 */ /* 0x040fe400078008ff */
[----:B------:R-:W-:Y:S02]  /*26b0*/  SHF.R.S32.HI R0, RZ, 0x1f, R14 ;  /* 0x0000001fff007819 */ /* 0x000fe4000001140e */
[-C--:B---3--:R-:W-:Y:S02]  /*26c0*/  @!P3 LEA.HI.X R7, R194, R8.reuse, R18, 0x1, P2 ;  /* 0x00000008c207b211 */ /* 0x088fe400010f0c12 */
[-C--:B------:R-:W-:Y:S01]  /*26d0*/  @!P3 LEA.HI.X R5, R198, R8.reuse, R17, 0x1, P1 ;  /* 0x00000008c605b211 */ /* 0x080fe200008f0c11 */
[----:B------:R-:W-:Y:S01]  /*26e0*/  IMAD R0, R0, c[0x0][0x2b0], RZ ;  /* 0x0000ac0000007a24 */ /* 0x000fe200078e02ff */
[----:B------:R-:W-:Y:S01]  /*26f0*/  @!P3 LEA.HI.X R3, R199, R8, R15, 0x1, P0 ;  /* 0x00000008c703b211 */ /* 0x000fe200000f0c0f */
[----:B------:R-:W-:Y:S01]  /*2700*/  @!PT LDS RZ, [RZ] ;  /* 0x00000000fffff984 */ /* 0x000fe20000000800 */
[----:B------:R-:W-:Y:S01]  /*2710*/  @!PT LDS RZ, [RZ] ;  /* 0x00000000fffff984 */ /* 0x000fe20000000800 */
[----:B------:R-:W-:Y:S01]  /*2720*/  @!PT LDS RZ, [RZ] ;  /* 0x00000000fffff984 */ /* 0x000fe20000000800 */
[----:B------:R1:W-:Y:S02]  /*2730*/  @!P3 LDGSTS.E.BYPASS.LTC128B.128 [R187+0xf100], [R6.64], !P6 ;  /* 0x0f10000006bbbfae */ /* 0x0003e4000f101d46 */
[----:B------:R-:W-:-:S02]  /*2740*/  IMAD R0, R14, c[0x0][0x2b4], R0 ;  /* 0x0000ad000e007a24 */ /* 0x000fc400078e0200 */
[----:B------:R1:W-:Y:S01]  /*2750*/  @!P3 LDGSTS.E.BYPASS.LTC128B.128 [R187+0x13100], [R4.64], !P5 ;  /* 0x1310000004bbbfae */ /* 0x0003e2000e901d46 */
[----:B------:R-:W-:Y:S01]  /*2760*/  ISETP.GE.AND P5, PT, R194, c[0x0][0x1d4], PT ;  /* 0x00007500c2007a0c */ /* 0x000fe20003fa6270 */
[----:B------:R-:W-:Y:S02]  /*2770*/  IMAD.IADD R210, R207, 0x1, R0 ;  /* 0x00000001cfd27824 */ /* 0x000fe400078e0200 */
[----:B------:R1:W-:Y:S01]  /*2780*/  @!P3 LDGSTS.E.BYPASS.LTC128B.128 [R187+0x17100], [R2.64], !P4 ;  /* 0x1710000002bbbfae */ /* 0x0003e2000e101d46 */
[----:B------:R-:W-:Y:S02]  /*2790*/  ISETP.GE.AND P4, PT, R198, c[0x0][0x1d4], PT ;  /* 0x00007500c6007a0c */ /* 0x000fe40003f86270 */
[----:B------:R-:W-:Y:S01]  /*27a0*/  ISETP.GE.AND P3, PT, R199, c[0x0][0x1d4], PT ;  /* 0x00007500c7007a0c */ /* 0x000fe20003f66270 */
[----:B------:R-:W0:Y:S01]  /*27b0*/  LDGDEPBAR ;  /* 0x00000000000079af */ /* 0x000e220000000000 */
[----:B------:R-:W-:Y:S03]  /*27c0*/  WARPSYNC 0xffffffff ;  /* 0xffffffff00007948 */ /* 0x000fe60003800000 */
[----:B------:R-:W-:Y:S01]  /*27d0*/  IMAD.MOV.U32 R0, RZ, RZ, c[0x0][0x2b8] ;  /* 0x0000ae00ff007624 */ /* 0x000fe200078e00ff */
[----:B------:R-:W-:Y:S01]  /*27e0*/  BAR.SYNC.DEFER_BLOCKING 0x0 ;  /* 0x0000000000007b1d */ /* 0x000fe20000010000 */
[----:B-1----:R-:W-:-:S02]  /*27f0*/  IMAD R2, R115, 0x40, R116 ;  /* 0x0000004073027824 */ /* 0x002fc400078e0274 */
[----:B------:R-:W-:Y:S01]  /*2800*/  IMAD.MOV.U32 R188, RZ, RZ, RZ ;  /* 0x000000ffffbc7224 */ /* 0x000fe200078e00ff */
[----:B------:R-:W-:Y:S02]  /*2810*/  ISETP.NE.AND P0, PT, R0, 0x1, PT ;  /* 0x000000010000780c */ /* 0x000fe40003f05270 */
[C---:B------:R-:W-:Y:S01]  /*2820*/  ISETP.GE.AND P2, PT, R2.reuse, R16, PT ;  /* 0x000000100200720c */ /* 0x040fe20003f46270 */
[----:B------:R-:W-:-:S03]  /*2830*/  IMAD.IADD R2, R2, 0x1, R202 ;  /* 0x0000000102027824 */ /* 0x000fc600078e02ca */
[----:B------:R-:W-:Y:S01]  /*2840*/  ISETP.GT.OR P2, PT, R116, 0x3f, P2 ;  /* 0x0000003f7400780c */ /* 0x000fe20001744670 */
[----:B------:R-:W-:-:S06]  /*2850*/  IMAD.MOV.U32 R0, RZ, RZ, R2 ;  /* 0x000000ffff007224 */ /* 0x000fcc00078e0002 */
[----:B------:R-:W-:-:S05]  /*2860*/  @P0 IMAD.HI.U32 R3, R2, c[0x0][0x2bc], RZ ;  /* 0x0000af0002030a27 */ /* 0x000fca00078e00ff */
[----:B------:R-:W-:-:S04]  /*2870*/  @P0 SHF.R.U32.HI R0, RZ, c[0x0][0x2c0], R3 ;  /* 0x0000b000ff000a19 */ /* 0x000fc80000011603 */
[----:B------:R-:W-:-:S04]  /*2880*/  @!P2 IADD3 R3, P1, R0, R206, RZ ;  /* 0x000000ce0003a210 */ /* 0x000fc80007f3e0ff */
[----:B------:R-:W-:Y:S02]  /*2890*/  @!P2 LEA.HI.X.SX32 R5, R0, R210, 0x1, P1 ;  /* 0x000000d20005a211 */ /* 0x000fe400008f0eff */
[----:B------:R-:W-:-:S04]  /*28a0*/  @!P2 LEA R4, P1, R3, c[0x0][0x2a0], 0x2 ;  /* 0x0000a8000304aa11 */ /* 0x000fc800078210ff */
[----:B------:R-:W-:-:S05]  /*28b0*/  @!P2 LEA.HI.X R5, R3, c[0x0][0x2a4], R5, 0x2, P1 ;  /* 0x0000a9000305aa11 */ /* 0x000fca00008f1405 */
[----:B------:R-:W3:Y:S01]  /*28c0*/  @!P2 LDG.E R188, [R4.64] ;  /* 0x0000000604bca981 */ /* 0x000ee2000c1e1900 */
[----:B------:R-:W-:Y:S01]  /*28d0*/  IMAD.MOV R0, RZ, RZ, -R0 ;  /* 0x000000ffff007224 */ /* 0x000fe200078e0a00 */
[----:B------:R-:W-:Y:S01]  /*28e0*/  SHF.L.U64.HI R112, R194, 0x1, R18 ;  /* 0x00000001c2707819 */ /* 0x000fe20000010212 */
[----:B------:R-:W-:Y:S01]  /*28f0*/  IMAD.WIDE.U32 R204, R13, c[0x0][0x1e8], RZ ;  /* 0x00007a000dcc7a25 */ /* 0x000fe200078e00ff */
[----:B------:R-:W-:Y:S01]  /*2900*/  SHF.L.U64.HI R113, R198, 0x1, R17 ;  /* 0x00000001c6717819 */ /* 0x000fe20000010211 */
[----:B------:R-:W-:Y:S01]  /*2910*/  BSSY B0, `(.L_x_49) ;  /* 0x0000153000007945 */ /* 0x000fe20003800000 */
[----:B------:R-:W-:Y:S01]  /*2920*/  SHF.L.U64.HI R114, R199, 0x1, R15 ;  /* 0x00000001c7727819 */ /* 0x000fe2000001020f */
[----:B------:R-:W-:Y:S02]  /*2930*/  IMAD R189, R0, c[0x0][0x2b8], R2 ;  /* 0x0000ae0000bd7a24 */ /* 0x000fe400078e0202 */
[----:B------:R-:W-:Y:S02]  /*2940*/  IMAD R203, R13, c[0x0][0x1ec], R205 ;  /* 0x00007b000dcb7a24 */ /* 0x000fe400078e02cd */
[----:B------:R-:W-:Y:S01]  /*2950*/  IMAD.WIDE.U32 R2, R189, c[0x0][0x1e0], RZ ;  /* 0x00007800bd027a25 */ /* 0x000fe200078e00ff */
[----:B------:R-:W-:-:S03]  /*2960*/  SHF.R.S32.HI R6, RZ, 0x1f, R189 ;  /* 0x0000001fff067819 */ /* 0x000fc600000114bd */
[----:B------:R-:W-:Y:S02]  /*2970*/  IMAD R117, R115, -0x40, R16 ;  /* 0xffffffc073757824 */ /* 0x000fe400078e0210 */
[C---:B------:R-:W-:Y:S02]  /*2980*/  IMAD R0, R6.reuse, c[0x0][0x1e0], RZ ;  /* 0x0000780006007a24 */ /* 0x040fe400078e02ff */
[----:B------:R-:W-:Y:S02]  /*2990*/  IMAD.IADD R22, R117, 0x1, -R201 ;  /* 0x0000000175167824 */ /* 0x000fe400078e0ac9 */
[----:B------:R-:W-:Y:S02]  /*29a0*/  IMAD R0, R189, c[0x0][0x1e4], R0 ;  /* 0x00007900bd007a24 */ /* 0x000fe400078e0200 */
[----:B------:R-:W-:Y:S01]  /*29b0*/  IMAD R6, R6, c[0x0][0x208], RZ ;  /* 0x0000820006067a24 */ /* 0x000fe200078e02ff */
[----:B------:R-:W-:Y:S01]  /*29c0*/  ISETP.GE.AND P2, PT, R22, 0x1, PT ;  /* 0x000000011600780c */ /* 0x000fe20003f46270 */
[----:B------:R-:W-:-:S02]  /*29d0*/  IMAD.IADD R3, R3, 0x1, R0 ;  /* 0x0000000103037824 */ /* 0x000fc400078e0200 */
[----:B------:R-:W-:Y:S02]  /*29e0*/  IMAD R6, R189, c[0x0][0x20c], R6 ;  /* 0x00008300bd067a24 */ /* 0x000fe400078e0206 */
[----:B------:R-:W-:-:S04]  /*29f0*/  IMAD.WIDE.U32 R208, R13, c[0x0][0x210], RZ ;  /* 0x000084000dd07a25 */ /* 0x000fc800078e00ff */
[----:B------:R-:W-:Y:S02]  /*2a00*/  IMAD R211, R13, c[0x0][0x214], R209 ;  /* 0x000085000dd37a24 */ /* 0x000fe400078e02d1 */
[----:B------:R-:W-:Y:S02]  /*2a10*/  IMAD.SHL.U32 R118, R194, 0x2, RZ ;  /* 0x00000002c2767824 */ /* 0x000fe400078e00ff */
[----:B------:R-:W-:Y:S02]  /*2a20*/  IMAD.SHL.U32 R119, R198, 0x2, RZ ;  /* 0x00000002c6777824 */ /* 0x000fe400078e00ff */
[----:B------:R-:W-:Y:S01]  /*2a30*/  IMAD.SHL.U32 R120, R199, 0x2, RZ ;  /* 0x00000002c7787824 */ /* 0x000fe200078e00ff */
[----:B---3--:R-:W-:Y:S01]  /*2a40*/  SHF.R.S32.HI R7, RZ, 0x1f, R188 ;  /* 0x0000001fff077819 */ /* 0x008fe200000114bc */
[----:B------:R-:W-:-:S04]  /*2a50*/  IMAD.WIDE.U32 R2, R188, c[0x0][0x1f0], R2 ;  /* 0x00007c00bc027a25 */ /* 0x000fc800078e0002 */
[C---:B------:R-:W-:Y:S02]  /*2a60*/  IMAD R0, R7.reuse, c[0x0][0x1f0], RZ ;  /* 0x00007c0007007a24 */ /* 0x040fe400078e02ff */
[----:B------:R-:W-:Y:S02]  /*2a70*/  IMAD R7, R7, c[0x0][0x218], RZ ;  /* 0x0000860007077a24 */ /* 0x000fe400078e02ff */
[----:B------:R-:W-:Y:S01]  /*2a80*/  IMAD R4, R188, c[0x0][0x1f4], R0 ;  /* 0x00007d00bc047a24 */ /* 0x000fe200078e0200 */
[----:B------:R-:W-:Y:S01]  /*2a90*/  IADD3 R0, P1, R2, R204, RZ ;  /* 0x000000cc02007210 */ /* 0x000fe20007f3e0ff */
[----:B--2-4-:R-:W-:-:S03]  /*2aa0*/  IMAD R12, R188, c[0x0][0x21c], R7 ;  /* 0x00008700bc0c7a24 */ /* 0x014fc600078e0207 */
[----:B------:R-:W-:Y:S02]  /*2ab0*/  IADD3.X R2, R203, R3, R4, P1, !PT ;  /* 0x00000003cb027210 */ /* 0x000fe40000ffe404 */
[----:B------:R-:W-:-:S04]  /*2ac0*/  LEA R4, P1, R0, c[0x0][0x1c8], 0x1 ;  /* 0x0000720000047a11 */ /* 0x000fc800078208ff */
[----:B------:R-:W-:Y:S01]  /*2ad0*/  LEA.HI.X R11, R0, c[0x0][0x1cc], R2, 0x1, P1 ;  /* 0x00007300000b7a11 */ /* 0x000fe200008f0c02 */
[----:B------:R-:W-:Y:S01]  /*2ae0*/  IMAD.WIDE.U32 R2, R189, c[0x0][0x208], RZ ;  /* 0x00008200bd027a25 */ /* 0x000fe200078e00ff */
[----:B------:R-:W1:Y:S03]  /*2af0*/  SHFL.IDX PT, R0, R4, RZ, 0x181f ;  /* 0x00181fff04007589 */ /* 0x000e6600000e0000 */
[----:B------:R-:W-:Y:S01]  /*2b00*/  IMAD.IADD R3, R3, 0x1, R6 ;  /* 0x0000000103037824 */ /* 0x000fe200078e0206 */
[----:B------:R-:W2:Y:S03]  /*2b10*/  SHFL.IDX PT, R5, R11, RZ, 0x181f ;  /* 0x00181fff0b057589 */ /* 0x000ea600000e0000 */
[----:B------:R-:W-:Y:S01]  /*2b20*/  IMAD.WIDE.U32 R2, R188, c[0x0][0x218], R2 ;  /* 0x00008600bc027a25 */ /* 0x000fe200078e0002 */
[----:B------:R3:W4:Y:S04]  /*2b30*/  SHFL.IDX PT, R10, R4, 0x1, 0x181f ;  /* 0x00381f00040a7f89 */ /* 0x00072800000e0000 */
[----:B------:R-:W5:Y:S01]  /*2b40*/  SHFL.IDX PT, R11, R11, 0x1, 0x181f ;  /* 0x00381f000b0b7f89 */ /* 0x000f6200000e0000 */
[----:B-1----:R-:W-:-:S02]  /*2b50*/  @P2 LEA R8, P6, R194, R0, 0x1 ;  /* 0x00000000c2082211 */ /* 0x002fc400078c08ff */
[-C--:B------:R-:W-:Y:S02]  /*2b60*/  @P2 LEA R6, P1, R198, R0.reuse, 0x1 ;  /* 0x00000000c6062211 */ /* 0x080fe400078208ff */
[-C--:B--2---:R-:W-:Y:S02]  /*2b70*/  @P2 LEA.HI.X R9, R194, R5.reuse, R18, 0x1, P6 ;  /* 0x00000005c2092211 */ /* 0x084fe400030f0c12 */
[-C--:B------:R-:W-:Y:S02]  /*2b80*/  @P2 LEA.HI.X R7, R198, R5.reuse, R17, 0x1, P1 ;  /* 0x00000005c6072211 */ /* 0x080fe400008f0c11 */
[C---:B---3--:R-:W-:Y:S01]  /*2b90*/  @P2 LEA R4, P6, R199.reuse, R0, 0x1 ;  /* 0x00000000c7042211 */ /* 0x048fe200078c08ff */
[----:B------:R4:W-:Y:S01]  /*2ba0*/  @P2 LDGSTS.E.BYPASS.LTC128B.128 [R187+0x6100], [R8.64], !P5 ;  /* 0x0610000008bb2fae */ /* 0x0009e2000e901d46 */
[----:B------:R-:W-:Y:S02]  /*2bb0*/  IADD3 R0, P1, R2, R208, RZ ;  /* 0x000000d002007210 */ /* 0x000fe40007f3e0ff */
[----:B------:R-:W-:Y:S01]  /*2bc0*/  @P2 LEA.HI.X R5, R199, R5, R15, 0x1, P6 ;  /* 0x00000005c7052211 */ /* 0x000fe200030f0c0f */
[----:B------:R1:W-:Y:S01]  /*2bd0*/  @P2 LDGSTS.E.BYPASS.LTC128B.128 [R187+0x8100], [R6.64], !P4 ;  /* 0x0810000006bb2fae */ /* 0x0003e2000e101d46 */
[----:B------:R-:W-:-:S02]  /*2be0*/  ISETP.GE.AND P6, PT, R22, 0x21, PT ;  /* 0x000000211600780c */ /* 0x000fc40003fc6270 */
[----:B------:R-:W-:Y:S01]  /*2bf0*/  IADD3.X R2, R211, R3, R12, P1, !PT ;  /* 0x00000003d3027210 */ /* 0x000fe20000ffe40c */
[----:B------:R2:W-:Y:S01]  /*2c00*/  @P2 LDGSTS.E.BYPASS.LTC128B.128 [R187+0xa100], [R4.64], !P3 ;  /* 0x0a10000004bb2fae */ /* 0x0005e2000d901d46 */
[----:B------:R-:W-:-:S04]  /*2c10*/  LEA R3, P1, R0, c[0x0][0x1f8], 0x1 ;  /* 0x00007e0000037a11 */ /* 0x000fc800078208ff */
[----:B------:R-:W-:Y:S01]  /*2c20*/  LEA.HI.X R12, R0, c[0x0][0x1fc], R2, 0x1, P1 ;  /* 0x00007f00000c7a11 */ /* 0x000fe200008f0c02 */
[----:B------:R-:W-:Y:S04]  /*2c30*/  SHFL.IDX PT, R21, R3, 0x1, 0x181f ;  /* 0x00381f0003157f89 */ /* 0x000fe800000e0000 */
[----:B------:R3:W3:Y:S04]  /*2c40*/  SHFL.IDX PT, R0, R3, RZ, 0x181f ;  /* 0x00181fff03007589 */ /* 0x0006e800000e0000 */
[----:B------:R-:W3:Y:S04]  /*2c50*/  SHFL.IDX PT, R2, R12, RZ, 0x181f ;  /* 0x00181fff0c027589 */ /* 0x000ee800000e0000 */
[----:B------:R3:W3:Y:S01]  /*2c60*/  SHFL.IDX PT, R20, R12, 0x1, 0x181f ;  /* 0x00381f000c147f89 */ /* 0x0006e200000e0000 */
[----:B----4-:R-:W-:-:S04]  /*2c70*/  @P6 LEA R8, P2, R194, R10, 0x1 ;  /* 0x0000000ac2086211 */ /* 0x010fc800078408ff */
[-C--:B-----5:R-:W-:Y:S02]  /*2c80*/  @P6 LEA.HI.X R9, R194, R11.reuse, R18, 0x1, P2 ;  /* 0x0000000bc2096211 */ /* 0x0a0fe400010f0c12 */
[CC--:B-1----:R-:W-:Y:S02]  /*2c90*/  @P6 LEA R6, P2, R198.reuse, R10.reuse, 0x1 ;  /* 0x0000000ac6066211 */ /* 0x0c2fe400078408ff */
[C---:B--2---:R-:W-:Y:S01]  /*2ca0*/  @P6 LEA R4, P1, R199.reuse, R10, 0x1 ;  /* 0x0000000ac7046211 */ /* 0x044fe200078208ff */
[----:B------:R1:W-:Y:S01]  /*2cb0*/  @P6 LDGSTS.E.BYPASS.LTC128B.128 [R187+0x7100], [R8.64], !P5 ;  /* 0x0710000008bb6fae */ /* 0x0003e2000e901d46 */
[-C--:B------:R-:W-:Y:S02]  /*2cc0*/  @P6 LEA.HI.X R7, R198, R11.reuse, R17, 0x1, P2 ;  /* 0x0000000bc6076211 */ /* 0x080fe400010f0c11 */
[----:B------:R-:W-:Y:S02]  /*2cd0*/  @P6 LEA.HI.X R5, R199, R11, R15, 0x1, P1 ;  /* 0x0000000bc7056211 */ /* 0x000fe400008f0c0f */
[----:B---3--:R-:W-:Y:S01]  /*2ce0*/  IADD3 R3, R176, 0x20, RZ ;  /* 0x00000020b0037810 */ /* 0x008fe20007ffe0ff */
[----:B------:R2:W-:Y:S04]  /*2cf0*/  @P6 LDGSTS.E.BYPASS.LTC128B.128 [R187+0x9100], [R6.64], !P4 ;  /* 0x0910000006bb6fae */ /* 0x0005e8000e101d46 */
[----:B------:R2:W-:Y:S02]  /*2d00*/  @P6 LDGSTS.E.BYPASS.LTC128B.128 [R187+0xb100], [R4.64], !P3 ;  /* 0x0b10000004bb6fae */ /* 0x0005e4000d901d46 */
[----:B------:R-:W-:-:S02]  /*2d10*/  R2P PR, R197, 0x6 ;  /* 0x00000006c5007804 */ /* 0x000fc40000000000 */
[----:B------:R-:W0:Y:S01]  /*2d20*/  LDGDEPBAR ;  /* 0x00000000000079af */ /* 0x000e220000000000 */
[----:B------:R-:W-:-:S05]  /*2d30*/  IADD3 R16, P6, R0, R118, RZ ;  /* 0x0000007600107210 */ /* 0x000fca0007fde0ff */
[----:B------:R-:W-:Y:S01]  /*2d40*/  IMAD.X R17, R2, 0x1, R112, P6 ;  /* 0x0000000102117824 */ /* 0x000fe200030e0670 */
[----:B------:R-:W-:-:S04]  /*2d50*/  IADD3 R12, P6, R0, R120, RZ ;  /* 0x00000078000c7210 */ /* 0x000fc80007fde0ff */
[----:B------:R-:W-:Y:S01]  /*2d60*/  @P1 IADD3 R3, R176, -0x20, RZ ;  /* 0xffffffe0b0031810 */ /* 0x000fe20007ffe0ff */
[----:B------:R-:W-:Y:S01]  /*2d70*/  IMAD.X R13, R2, 0x1, R114, P6 ;  /* 0x00000001020d7824 */ /* 0x000fe200030e0672 */
[----:B------:R-:W-:Y:S01]  /*2d80*/  IADD3 R14, P1, R0, R119, RZ ;  /* 0x00000077000e7210 */ /* 0x000fe20007f3e0ff */
[----:B------:R-:W-:Y:S01]  /*2d90*/  IMAD.MOV.U32 R0, RZ, RZ, 0x40 ;  /* 0x00000040ff007424 */ /* 0x000fe200078e00ff */
[----:B------:R-:W-:-:S03]  /*2da0*/  ISETP.GE.AND P6, PT, R194, c[0x0][0x1d4], PT ;  /* 0x00007500c2007a0c */ /* 0x000fc60003fc6270 */
[----:B------:R-:W-:Y:S01]  /*2db0*/  IMAD.X R15, R2, 0x1, R113, P1 ;  /* 0x00000001020f7824 */ /* 0x000fe200008e0671 */
[----:B------:R-:W-:Y:S02]  /*2dc0*/  IADD3 R18, P1, R21, R118, RZ ;  /* 0x0000007615127210 */ /* 0x000fe40007f3e0ff */
[----:B------:R-:W-:Y:S02]  /*2dd0*/  SEL R0, R0, 0xffffffc0, !P2 ;  /* 0xffffffc000007807 */ /* 0x000fe40005000000 */
[----:B------:R-:W-:Y:S01]  /*2de0*/  IADD3 R2, R3, 0x4000, RZ ;  /* 0x0000400003027810 */ /* 0x000fe20007ffe0ff */
[----:B------:R-:W-:-:S04]  /*2df0*/  DEPBAR.LE SB0, 0x1 ;  /* 0x000080400000791a */ /* 0x000fc80000000000 */
[----:B------:R-:W-:-:S04]  /*2e00*/  DEPBAR.LE SB0, 0x0 ;  /* 0x000080000000791a */ /* 0x000fc80000000000 */
[----:B------:R-:W-:Y:S01]  /*2e10*/  BAR.SYNC.DEFER_BLOCKING 0x0 ;  /* 0x0000000000007b1d */ /* 0x000fe20000010000 */
[----:B------:R-:W-:Y:S01]  /*2e20*/  IMAD.X R19, R20, 0x1, R112, P1 ;  /* 0x0000000114137824 */ /* 0x000fe200008e0670 */
[----:B------:R-:W-:Y:S01]  /*2e30*/  ISETP.LT.OR P1, PT, R22, 0x1, P6 ;  /* 0x000000011600780c */ /* 0x000fe20003721670 */
[----:B------:R-:W-:Y:S01]  /*2e40*/  IMAD.IADD R177, R2, 0x1, R0 ;  /* 0x0000000102b17824 */ /* 0x000fe200078e0200 */
[----:B------:R-:W-:Y:S02]  /*2e50*/  ISETP.GE.AND P6, PT, R198, c[0x0][0x1d4], PT ;  /* 0x00007500c6007a0c */ /* 0x000fe40003fc6270 */
[----:B--2---:R-:W-:Y:S04]  /*2e60*/  LDSM.16.M88.4 R4, [R183] ;  /* 0x00000000b704783b */ /* 0x004fe80000000200 */
[----:B------:R-:W2:Y:S04]  /*2e70*/  LDSM.16.M88.4 R28, [R176] ;  /* 0x00000000b01c783b */ /* 0x000ea80000000200 */
[----:B------:R-:W3:Y:S04]  /*2e80*/  LDSM.16.M88.4 R32, [R176+0x800] ;  /* 0x00080000b020783b */ /* 0x000ee80000000200 */
[----:B------:R-:W-:Y:S04]  /*2e90*/  LDSM.16.M88.4 R40, [R176+0x1000] ;  /* 0x00100000b028783b */ /* 0x000fe80000000200 */
[----:B------:R-:W4:Y:S04]  /*2ea0*/  LDSM.16.M88.4 R52, [R176+0x1800] ;  /* 0x00180000b034783b */ /* 0x000f280000000200 */
[----:B-1----:R-:W-:Y:S04]  /*2eb0*/  LDSM.16.M88.4 R8, [R184] ;  /* 0x00000000b808783b */ /* 0x002fe80000000200 */
[----:B------:R-:W-:Y:S04]  /*2ec0*/  LDSM.16.M88.4 R48, [R3] ;  /* 0x000000000330783b */ /* 0x000fe80000000200 */
[----:B------:R-:W1:Y:S04]  /*2ed0*/  LDSM.16.M88.4 R44, [R3+0x800] ;  /* 0x00080000032c783b */ /* 0x000e680000000200 */
[----:B------:R-:W-:Y:S04]  /*2ee0*/  LDSM.16.M88.4 R68, [R3+0x1000] ;  /* 0x001000000344783b */ /* 0x000fe80000000200 */
[----:B------:R-:W5:Y:S04]  /*2ef0*/  LDSM.16.M88.4 R72, [R3+0x1800] ;  /* 0x001800000348783b */ /* 0x000f680000000200 */
[----:B------:R-:W-:Y:S01]  /*2f00*/  @!PT LDS RZ, [RZ] ;  /* 0x00000000fffff984 */ /* 0x000fe20000000800 */
[----:B------:R-:W-:Y:S01]  /*2f10*/  @!PT LDS RZ, [RZ] ;  /* 0x00000000fffff984 */ /* 0x000fe20000000800 */
[----:B------:R-:W-:Y:S01]  /*2f20*/  @!PT LDS RZ, [RZ] ;  /* 0x00000000fffff984 */ /* 0x000fe20000000800 */
[----:B------:R1:W-:Y:S01]  /*2f30*/  LDGSTS.E.BYPASS.LTC128B.128 [R187+0x100], [R16.64], !P1 ;  /* 0x0010000010bb7fae */ /* 0x0003e2000c901d46 */
[----:B------:R-:W-:-:S02]  /*2f40*/  ISETP.LT.OR P1, PT, R22, 0x1, P6 ;  /* 0x000000011600780c */ /* 0x000fc40003721670 */
[----:B------:R-:W-:Y:S01]  /*2f50*/  ISETP.GE.AND P6, PT, R199, c[0x0][0x1d4], PT ;  /* 0x00007500c7007a0c */ /* 0x000fe20003fc6270 */
[C---:B--2---:R-:W-:Y:S08]  /*2f60*/  HMMA.16816.F32.BF16 R36, R4.reuse, R28, RZ ;  /* 0x0000001c0424723c */ /* 0x044ff000000418ff */
[C---:B---3--:R-:W-:Y:S02]  /*2f70*/  HMMA.16816.F32.BF16 R24, R4.reuse, R32, RZ ;  /* 0x000000200418723c */ /* 0x048fe400000418ff */
[----:B------:R2:W-:Y:S06]  /*2f80*/  LDGSTS.E.BYPASS.LTC128B.128 [R187+0x2100], [R14.64], !P1 ;  /* 0x021000000ebb7fae */ /* 0x0005ec000c901d46 */
[C---:B------:R-:W-:Y:S08]  /*2f90*/  HMMA.16816.F32.BF16 R28, R4.reuse, R30, RZ ;  /* 0x0000001e041c723c */ /* 0x040ff000000418ff */
[C---:B----4-:R-:W-:Y:S08]  /*2fa0*/  HMMA.16816.F32.BF16 R64, R4.reuse, R52, RZ ;  /* 0x000000340440723c */ /* 0x050ff000000418ff */
[----:B------:R-:W-:Y:S01]  /*2fb0*/  HMMA.16816.F32.BF16 R60, R4, R54, RZ ;  /* 0x00000036043c723c */ /* 0x000fe200000418ff */
[----:B--2---:R-:W-:-:S07]  /*2fc0*/  IADD3 R14, P1, R21, R119, RZ ;  /* 0x00000077150e7210 */ /* 0x004fce0007f3e0ff */
[----:B-1----:R-:W-:Y:S01]  /*2fd0*/  HMMA.16816.F32.BF16 R52, R8, R44, R24 ;  /* 0x0000002c0834723c */ /* 0x002fe20000041818 */
[----:B------:R-:W-:Y:S01]  /*2fe0*/  IMAD.X R15, R20, 0x1, R113, P1 ;  /* 0x00000001140f7824 */ /* 0x000fe200008e0671 */
[C---:B------:R-:W-:Y:S02]  /*2ff0*/  ISETP.LT.OR P1, PT, R22.reuse, 0x1, P6 ;  /* 0x000000011600780c */ /* 0x040fe40003721670 */
[----:B------:R-:W-:-:S04]  /*3000*/  ISETP.LT.OR P6, PT, R22, 0x21, P6 ;  /* 0x000000211600780c */ /* 0x000fc800037c1670 */
[C---:B------:R-:W-:Y:S07]  /*3010*/  HMMA.16816.F32.BF16 R76, R8.reuse, R48, R36 ;  /* 0x00000030084c723c */ /* 0x040fee0000041824 */
[----:B------:R1:W-:Y:S01]  /*3020*/  LDGSTS.E.BYPASS.LTC128B.128 [R187+0x4100], [R12.64], !P1 ;  /* 0x041000000cbb7fae */ /* 0x0003e2000c901d46 */
[C---:B------:R-:W-:Y:S08]  /*3030*/  HMMA.16816.F32.BF16 R56, R8.reuse, R50, R28 ;  /* 0x000000320838723c */ /* 0x040ff0000004181c */
[----:B-----5:R-:W-:Y:S01]  /*3040*/  HMMA.16816.F32.BF16 R36, R8, R74, R60 ;  /* 0x0000004a0824723c */ /* 0x020fe2000004183c */
[----:B-1----:R-:W-:-:S05]  /*3050*/  IADD3 R12, P1, R21, R120, RZ ;  /* 0x00000078150c7210 */ /* 0x002fca0007f3e0ff */
[----:B------:R-:W-:Y:S01]  /*3060*/  IMAD.X R13, R20, 0x1, R114, P1 ;  /* 0x00000001140d7824 */ /* 0x000fe200008e0672 */
[----:B------:R-:W-:-:S04]  /*3070*/  ISETP.GE.AND P1, PT, R194, c[0x0][0x1d4], PT ;  /* 0x00007500c2007a0c */ /* 0x000fc80003f26270 */
[----:B------:R-:W-:Y:S11]  /*3080*/  ISETP.LT.OR P1, PT, R22, 0x21, P1 ;  /* 0x000000211600780c */ /* 0x000ff60000f21670 */
[----:B------:R-:W-:Y:S02]  /*3090*/  @!UPT UIADD3 URZ, URZ, URZ, URZ ;  /* 0x0000003f3f3ff290 */ /* 0x000fe4000fffe03f */
[----:B------:R1:W-:Y:S01]  /*30a0*/  LDGSTS.E.BYPASS.LTC128B.128 [R187+0x1100], [R18.64], !P1 ;  /* 0x0110000012bb7fae */ /* 0x0003e2000c901d46 */
[----:B------:R-:W-:-:S04]  /*30b0*/  ISETP.GE.AND P1, PT, R198, c[0x0][0x1d4], PT ;  /* 0x00007500c6007a0c */ /* 0x000fc80003f26270 */
[----:B------:R-:W-:Y:S11]  /*30c0*/  ISETP.LT.OR P1, PT, R22, 0x21, P1 ;  /* 0x000000211600780c */ /* 0x000ff60000f21670 */
[----:B------:R-:W-:Y:S02]  /*30d0*/  @!UPT UIADD3 URZ, URZ, URZ, URZ ;  /* 0x0000003f3f3ff290 */ /* 0x000fe4000fffe03f */
[----:B------:R2:W-:Y:S01]  /*30e0*/  LDGSTS.E.BYPASS.LTC128B.128 [R187+0x3100], [R14.64], !P1 ;  /* 0x031000000ebb7fae */ /* 0x0005e2000c901d46 */
[----:B------:R-:W-:-:S03]  /*30f0*/  ISETP.GT.AND P1, PT, R115, R200, PT ;  /* 0x000000c87300720c */ /* 0x000fc60003f24270 */
[----:B------:R2:W-:Y:S01]  /*3100*/  LDGSTS.E.BYPASS.LTC128B.128 [R187+0x5100], [R12.64], !P6 ;  /* 0x051000000cbb7fae */ /* 0x0005e2000f101d46 */
[----:B------:R-:W-:-:S03]  /*3110*/  ISETP.GT.AND P6, PT, R116, 0x3f, PT ;  /* 0x0000003f7400780c */ /* 0x000fc60003fc4270 */
[----:B------:R-:W-:Y:S01]  /*3120*/  LDSM.16.M88.4 R80, [R177+-0x3800] ;  /* 0xffc80000b150783b */ /* 0x000fe20000000200 */
[C---:B-1----:R-:W-:Y:S03]  /*3130*/  HMMA.16816.F32.BF16 R16, R4.reuse, R34, RZ ;  /* 0x000000220410723c */ /* 0x042fe600000418ff */
[----:B------:R-:W-:Y:S04]  /*3140*/  LDSM.16.M88.4 R84, [R177+-0x3000] ;  /* 0xffd00000b154783b */ /* 0x000fe80000000200 */
[----:B------:R-:W-:Y:S01]  /*3150*/  LDSM.16.M88.4 R92, [R177+-0x2800] ;  /* 0xffd80000b15c783b */ /* 0x000fe20000000200 */
[C---:B------:R-:W-:Y:S03]  /*3160*/  HMMA.16816.F32.BF16 R32, R4.reuse, R40, RZ ;  /* 0x000000280420723c */ /* 0x040fe600000418ff */
[----:B------:R-:W-:Y:S04]  /*3170*/  LDSM.16.M88.4 R88, [R176+0x3800] ;  /* 0x00380000b058783b */ /* 0x000fe80000000200 */
[----:B------:R-:W-:Y:S01]  /*3180*/  LDSM.16.M88.4 R96, [R3+0x5000] ;  /* 0x005000000360783b */ /* 0x000fe20000000200 */
[----:B------:R-:W-:Y:S03]  /*3190*/  HMMA.16816.F32.BF16 R40, R4, R42, RZ ;  /* 0x0000002a0428723c */ /* 0x000fe600000418ff */
[----:B------:R-:W-:Y:S04]  /*31a0*/  LDSM.16.M88.4 R4, [R186] ;  /* 0x00000000ba04783b */ /* 0x000fe80000000200 */
[----:B------:R-:W-:Y:S01]  /*31b0*/  LDSM.16.M88.4 R108, [R3+0x5800] ;  /* 0x00580000036c783b */ /* 0x000fe20000000200 */
[C---:B------:R-:W-:Y:S03]  /*31c0*/  HMMA.16816.F32.BF16 R44, R8.reuse, R46, R16 ;  /* 0x0000002e082c723c */ /* 0x040fe60000041810 */
[----:B------:R-:W0:Y:S04]  /*31d0*/  LDGDEPBAR ;  /* 0x00000000000079af */ /* 0x000e280000000000 */
[----:B------:R-:W-:Y:S01]  /*31e0*/  IMAD.IADD R16, R176, 0x1, R0 ;  /* 0x00000001b0107824 */ /* 0x000fe200078e0200 */
[C---:B------:R-:W-:Y:S04]  /*31f0*/  HMMA.16816.F32.BF16 R32, R8.reuse, R68, R32 ;  /* 0x000000440820723c */ /* 0x040fe80000041820 */
[----:B------:R-:W1:Y:S04]  /*3200*/  LDSM.16.M88.4 R20, [R16] ;  /* 0x000000001014783b */ /* 0x000e680000000200 */
[----:B--2---:R-:W2:Y:S01]  /*3210*/  LDSM.16.M88.4 R12, [R16+0x800] ;  /* 0x00080000100c783b */ /* 0x004ea20000000200 */
[C---:B------:R-:W-:Y:S03]  /*3220*/  HMMA.16816.F32.BF16 R28, R8.reuse, R70, R40 ;  /* 0x00000046081c723c */ /* 0x040fe60000041828 */
[----:B------:R-:W3:Y:S04]  /*3230*/  LDSM.16.M88.4 R24, [R16+0x1000] ;  /* 0x001000001018783b */ /* 0x000ee80000000200 */
[----:B------:R-:W4:Y:S01]  /*3240*/  LDSM.16.M88.4 R48, [R16+0x1800] ;  /* 0x001800001030783b */ /* 0x000f220000000200 */
[----:B------:R-:W-:Y:S03]  /*3250*/  HMMA.16816.F32.BF16 R40, R8, R72, R64 ;  /* 0x000000480828723c */ /* 0x000fe60000041840 */
[----:B------:R-:W-:Y:S04]  /*3260*/  LDSM.16.M88.4 R8, [R185] ;  /* 0x00000000b908783b */ /* 0x000fe80000000200 */
[----:B------:R-:W5:Y:S04]  /*3270*/  LDSM.16.M88.4 R72, [R177+-0x4000] ;  /* 0xffc00000b148783b */ /* 0x000f680000000200 */
[----:B------:R-:W-:Y:S04]  /*3280*/  LDSM.16.M88.4 R68, [R176+0x2800] ;  /* 0x00280000b044783b */ /* 0x000fe80000000200 */
[----:B------:R-:W-:Y:S04]  /*3290*/  LDSM.16.M88.4 R100, [R16+0x5000] ;  /* 0x005000001064783b */ /* 0x000fe80000000200 */
[----:B------:R-:W-:Y:S01]  /*32a0*/  LDSM.16.M88.4 R104, [R16+0x5800] ;  /* 0x005800001068783b */ /* 0x000fe20000000200 */
[C---:B-1----:R-:W-:Y:S08]  /*32b0*/  HMMA.16816.F32.BF16 R60, R4.reuse, R22, R56 ;  /* 0x00000016043c723c */ /* 0x042ff00000041838 */
[C---:B------:R-:W-:Y:S01]  /*32c0*/  HMMA.16816.F32.BF16 R64, R4.reuse, R20, R76 ;  /* 0x000000140440723c */ /* 0x040fe2000004184c */
[----:B------:R-:W-:Y:S07]  /*32d0*/  LDSM.16.M88.4 R76, [R176+0x3000] ;  /* 0x00300000b04c783b */ /* 0x000fee0000000200 */
[C---:B--2---:R-:W-:Y:S08]  /*32e0*/  HMMA.16816.F32.BF16 R56, R4.reuse, R12, R52 ;  /* 0x0000000c0438723c */ /* 0x044ff00000041834 */
[C---:B------:R-:W-:Y:S08]  /*32f0*/  HMMA.16816.F32.BF16 R52, R4.reuse, R14, R44 ;  /* 0x0000000e0434723c */ /* 0x040ff0000004182c */
[C---:B---3--:R-:W-:Y:S08]  /*3300*/  HMMA.16816.F32.BF16 R20, R4.reuse, R24, R32 ;  /* 0x000000180414723c */ /* 0x048ff00000041820 */
[C---:B------:R-:W-:Y:S08]  /*3310*/  HMMA.16816.F32.BF16 R12, R4.reuse, R26, R28 ;  /* 0x0000001a040c723c */ /* 0x040ff0000004181c */
[C---:B----4-:R-:W-:Y:S01]  /*3320*/  HMMA.16816.F32.BF16 R32, R4.reuse, R48, R40 ;  /* 0x000000300420723c */ /* 0x050fe20000041828 */
[----:B------:R-:W-:Y:S07]  /*3330*/  LDSM.16.M88.4 R40, [R176+0x2000] ;  /* 0x00200000b028783b */ /* 0x000fee0000000200 */
[----:B------:R-:W-:Y:S01]  /*3340*/  HMMA.16816.F32.BF16 R28, R4, R50, R36 ;  /* 0x00000032041c723c */ /* 0x000fe20000041824 */
[----:B------:R-:W1:Y:S07]  /*3350*/  LDSM.16.M88.4 R4, [R183+0x4000] ;  /* 0x00400000b704783b */ /* 0x000e6e0000000200 */
[C---:B-----5:R-:W-:Y:S01]  /*3360*/  HMMA.16816.F32.BF16 R36, R8.reuse, R72, R64 ;  /* 0x000000480824723c */ /* 0x060fe20000041840 */
[----:B------:R-:W-:Y:S07]  /*3370*/  LDSM.16.M88.4 R64, [R3+0x2000] ;  /* 0x002000000340783b */ /* 0x000fee0000000200 */
[C---:B------:R-:W-:Y:S01]  /*3380*/  HMMA.16816.F32.BF16 R44, R8.reuse, R74, R60 ;  /* 0x0000004a082c723c */ /* 0x040fe2000004183c */
[----:B------:R-:W-:Y:S07]  /*3390*/  LDSM.16.M88.4 R72, [R3+0x2800] ;  /* 0x002800000348783b */ /* 0x000fee0000000200 */
[C---:B------:R-:W-:Y:S08]  /*33a0*/  HMMA.16816.F32.BF16 R56, R8.reuse, R80, R56 ;  /* 0x000000500838723c */ /* 0x040ff00000041838 */
[C---:B------:R-:W-:Y:S08]  /*33b0*/  HMMA.16816.F32.BF16 R48, R8.reuse, R84, R20 ;  /* 0x000000540830723c */ /* 0x040ff00000041814 */
[C---:B------:R-:W-:Y:S01]  /*33c0*/  HMMA.16816.F32.BF16 R24, R8.reuse, R86, R12 ;  /* 0x000000560818723c */ /* 0x040fe2000004180c */
[----:B------:R-:W-:Y:S07]  /*33d0*/  LDSM.16.M88.4 R84, [R3+0x3800] ;  /* 0x003800000354783b */ /* 0x000fee0000000200 */
[C---:B------:R-:W-:Y:S01]  /*33e0*/  HMMA.16816.F32.BF16 R52, R8.reuse, R82, R52 ;  /* 0x000000520834723c */ /* 0x040fe20000041834 */
[----:B------:R-:W-:Y:S07]  /*33f0*/  LDSM.16.M88.4 R80, [R3+0x3000] ;  /* 0x003000000350783b */ /* 0x000fee0000000200 */
[C---:B------:R-:W-:Y:S08]  /*3400*/  HMMA.16816.F32.BF16 R20, R8.reuse, R92, R32 ;  /* 0x0000005c0814723c */ /* 0x040ff00000041820 */
[----:B------:R-:W-:Y:S01]  /*3410*/  HMMA.16816.F32.BF16 R12, R8, R94, R28 ;  /* 0x0000005e080c723c */ /* 0x000fe2000004181c */
[----:B------:R-:W2:Y:S04]  /*3420*/  LDSM.16.M88.4 R8, [R184+0x4000] ;  /* 0x00400000b808783b */ /* 0x000ea80000000200 */
[----:B------:R-:W-:Y:S03]  /*3430*/  LDSM.16.M88.4 R92, [R16+0x4800] ;  /* 0x00480000105c783b */ /* 0x000fe60000000200 */
[C---:B-1----:R-:W-:Y:S08]  /*3440*/  HMMA.16816.F32.BF16 R32, R4.reuse, R40, R36 ;  /* 0x000000280420723c */ /* 0x042ff00000041824 */
[C---:B------:R-:W-:Y:S08]  /*3450*/  HMMA.16816.F32.BF16 R36, R4.reuse, R42, R44 ;  /* 0x0000002a0424723c */ /* 0x040ff0000004182c */
[C---:B------:R-:W-:Y:S01]  /*3460*/  HMMA.16816.F32.BF16 R40, R4.reuse, R68, R56 ;  /* 0x000000440428723c */ /* 0x040fe20000041838 */
[----:B------:R-:W-:Y:S07]  /*3470*/  LDSM.16.M88.4 R56, [R16+0x2800] ;  /* 0x002800001038783b */ /* 0x000fee0000000200 */
[C---:B------:R-:W-:Y:S08]  /*3480*/  HMMA.16816.F32.BF16 R28, R4.reuse, R78, R24 ;  /* 0x0000004e041c723c */ /* 0x040ff00000041818 */
[C---:B------:R-:W-:Y:S01]  /*3490*/  HMMA.16816.F32.BF16 R60, R4.reuse, R70, R52 ;  /* 0x00000046043c723c */ /* 0x040fe20000041834 */
[----:B------:R-:W-:Y:S04]  /*34a0*/  LDSM.16.M88.4 R68, [R16+0x3000] ;  /* 0x003000001044783b */ /* 0x000fe80000000200 */
[----:B------:R-:W-:Y:S03]  /*34b0*/  LDSM.16.M88.4 R52, [R177+-0x2000] ;  /* 0xffe00000b134783b */ /* 0x000fe60000000200 */
[C---:B------:R-:W-:Y:S01]  /*34c0*/  HMMA.16816.F32.BF16 R44, R4.reuse, R76, R48 ;  /* 0x0000004c042c723c */ /* 0x040fe20000041830 */
[----:B------:R-:W-:Y:S04]  /*34d0*/  LDSM.16.M88.4 R48, [R16+0x2000] ;  /* 0x002000001030783b */ /* 0x000fe80000000200 */
[----:B------:R-:W-:Y:S03]  /*34e0*/  LDSM.16.M88.4 R76, [R16+0x3800] ;  /* 0x00380000104c783b */ /* 0x000fe60000000200 */
[C---:B------:R-:W-:Y:S08]  /*34f0*/  HMMA.16816.F32.BF16 R24, R4.reuse, R88, R20 ;  /* 0x000000580418723c */ /* 0x040ff00000041814 */
[----:B------:R-:W-:Y:S01]  /*3500*/  HMMA.16816.F32.BF16 R12, R4, R90, R12 ;  /* 0x0000005a040c723c */ /* 0x000fe2000004180c */
[----:B------:R-:W1:Y:S04]  /*3510*/  LDSM.16.M88.4 R4, [R186+0x4000] ;  /* 0x00400000ba04783b */ /* 0x000e680000000200 */
[----:B------:R-:W-:Y:S03]  /*3520*/  LDSM.16.M88.4 R88, [R176+0x5800] ;  /* 0x00580000b058783b */ /* 0x000fe60000000200 */
[C---:B--2---:R-:W-:Y:S08]  /*3530*/  HMMA.16816.F32.BF16 R20, R8.reuse, R64, R32 ;  /* 0x000000400814723c */ /* 0x044ff00000041820 */
[C---:B------:R-:W-:Y:S01]  /*3540*/  HMMA.16816.F32.BF16 R36, R8.reuse, R66, R36 ;  /* 0x000000420824723c */ /* 0x040fe20000041824 */
[----:B------:R-:W-:Y:S07]  /*3550*/  LDSM.16.M88.4 R64, [R177+-0x1800] ;  /* 0xffe80000b140783b */ /* 0x000fee0000000200 */
[C---:B------:R-:W-:Y:S08]  /*3560*/  HMMA.16816.F32.BF16 R40, R8.reuse, R72, R40 ;  /* 0x000000480828723c */ /* 0x040ff00000041828 */
[C---:B------:R-:W-:Y:S08]  /*3570*/  HMMA.16816.F32.BF16 R32, R8.reuse, R82, R28 ;  /* 0x000000520820723c */ /* 0x040ff0000004181c */
[C---:B------:R-:W-:Y:S01]  /*3580*/  HMMA.16816.F32.BF16 R60, R8.reuse, R74, R60 ;  /* 0x0000004a083c723c */ /* 0x040fe2000004183c */
[----:B------:R-:W-:Y:S07]  /*3590*/  LDSM.16.M88.4 R72, [R176+0x4800] ;  /* 0x00480000b048783b */ /* 0x000fee0000000200 */
[C---:B------:R-:W-:Y:S01]  /*35a0*/  HMMA.16816.F32.BF16 R44, R8.reuse, R80, R44 ;  /* 0x00000050082c723c */ /* 0x040fe2000004182c */
[----:B------:R-:W-:Y:S07]  /*35b0*/  LDSM.16.M88.4 R80, [R177+-0x1000] ;  /* 0xfff00000b150783b */ /* 0x000fee0000000200 */
[C---:B------:R-:W-:Y:S08]  /*35c0*/  HMMA.16816.F32.BF16 R28, R8.reuse, R84, R24 ;  /* 0x00000054081c723c */ /* 0x040ff00000041818 */
[----:B------:R-:W-:Y:S01]  /*35d0*/  HMMA.16816.F32.BF16 R12, R8, R86, R12 ;  /* 0x00000056080c723c */ /* 0x000fe2000004180c */
[----:B------:R-:W2:Y:S04]  /*35e0*/  LDSM.16.M88.4 R8, [R185+0x4000] ;  /* 0x00400000b908783b */ /* 0x000ea80000000200 */
[----:B------:R-:W3:Y:S03]  /*35f0*/  LDSM.16.M88.4 R84, [R177+-0x800] ;  /* 0xfff80000b154783b */ /* 0x000ee60000000200 */
[C---:B-1----:R-:W-:Y:S08]  /*3600*/  HMMA.16816.F32.BF16 R20, R4.reuse, R48, R20 ;  /* 0x000000300414723c */ /* 0x042ff00000041814 */
[C---:B------:R-:W-:Y:S08]  /*3610*/  HMMA.16816.F32.BF16 R24, R4.reuse, R50, R36 ;  /* 0x000000320418723c */ /* 0x040ff00000041824 */
[C---:B------:R-:W-:Y:S08]  /*3620*/  HMMA.16816.F32.BF16 R40, R4.reuse, R56, R40 ;  /* 0x000000380428723c */ /* 0x040ff00000041828 */
[C---:B------:R-:W-:Y:S08]  /*3630*/  HMMA.16816.F32.BF16 R36, R4.reuse, R70, R32 ;  /* 0x000000460424723c */ /* 0x040ff00000041820 */
[C---:B------:R-:W-:Y:S08]  /*3640*/  HMMA.16816.F32.BF16 R60, R4.reuse, R58, R60 ;  /* 0x0000003a043c723c */ /* 0x040ff0000004183c */
[C---:B------:R-:W-:Y:S01]  /*3650*/  HMMA.16816.F32.BF16 R44, R4.reuse, R68, R44 ;  /* 0x00000044042c723c */ /* 0x040fe2000004182c */
[----:B------:R-:W-:Y:S07]  /*3660*/  LDSM.16.M88.4 R68, [R176+0x4000] ;  /* 0x00400000b044783b */ /* 0x000fee0000000200 */
[C---:B------:R-:W-:Y:S08]  /*3670*/  HMMA.16816.F32.BF16 R32, R4.reuse, R76, R28 ;  /* 0x0000004c0420723c */ /* 0x040ff0000004181c */
[----:B------:R-:W-:Y:S01]  /*3680*/  HMMA.16816.F32.BF16 R12, R4, R78, R12 ;  /* 0x0000004e040c723c */ /* 0x000fe2000004180c */
[----:B------:R-:W1:Y:S04]  /*3690*/  LDSM.16.M88.4 R4, [R183+0x8000] ;  /* 0x00800000b704783b */ /* 0x000e680000000200 */
[----:B------:R-:W4:Y:S03]  /*36a0*/  LDSM.16.M88.4 R76, [R176+0x5000] ;  /* 0x00500000b04c783b */ /* 0x000f260000000200 */
[C---:B--2---:R-:W-:Y:S08]  /*36b0*/  HMMA.16816.F32.BF16 R28, R8.reuse, R52, R20 ;  /* 0x00000034081c723c */ /* 0x044ff00000041814 */
[C---:B------:R-:W-:Y:S08]  /*36c0*/  HMMA.16816.F32.BF16 R24, R8.reuse, R54, R24 ;  /* 0x000000360818723c */ /* 0x040ff00000041818 */
[C---:B------:R-:W-:Y:S08]  /*36d0*/  HMMA.16816.F32.BF16 R20, R8.reuse, R64, R40 ;  /* 0x000000400814723c */ /* 0x040ff00000041828 */
[C---:B------:R-:W-:Y:S01]  /*36e0*/  HMMA.16816.F32.BF16 R60, R8.reuse, R66, R60 ;  /* 0x00000042083c723c */ /* 0x040fe2000004183c */
[----:B------:R-:W-:Y:S07]  /*36f0*/  LDSM.16.M88.4 R64, [R3+0x4000] ;  /* 0x004000000340783b */ /* 0x000fee0000000200 */
[C---:B------:R-:W-:Y:S08]  /*3700*/  HMMA.16816.F32.BF16 R56, R8.reuse, R80, R44 ;  /* 0x000000500838723c */ /* 0x040ff0000004182c */
[C---:B------:R-:W-:Y:S08]  /*3710*/  HMMA.16816.F32.BF16 R52, R8.reuse, R82, R36 ;  /* 0x000000520834723c */ /* 0x040ff00000041824 */
[C---:B---3--:R-:W-:Y:S08]  /*3720*/  HMMA.16816.F32.BF16 R48, R8.reuse, R84, R32 ;  /* 0x000000540830723c */ /* 0x048ff00000041820 */
[----:B------:R-:W-:Y:S01]  /*3730*/  HMMA.16816.F32.BF16 R8, R8, R86, R12 ;  /* 0x000000560808723c */ /* 0x000fe2000004180c */
[----:B------:R-:W2:Y:S04]  /*3740*/  LDSM.16.M88.4 R12, [R184+0x8000] ;  /* 0x00800000b80c783b */ /* 0x000ea80000000200 */
[----:B------:R-:W3:Y:S03]  /*3750*/  LDSM.16.M88.4 R84, [R3+0x4800] ;  /* 0x004800000354783b */ /* 0x000ee60000000200 */
[C---:B-1----:R-:W-:Y:S08]  /*3760*/  HMMA.16816.F32.BF16 R44, R4.reuse, R68, R28 ;  /* 0x00000044042c723c */ /* 0x042ff0000004181c */
[C---:B------:R-:W-:Y:S08]  /*3770*/  HMMA.16816.F32.BF16 R40, R4.reuse, R70, R24 ;  /* 0x000000460428723c */ /* 0x040ff00000041818 */
[C---:B------:R-:W-:Y:S08]  /*3780*/  HMMA.16816.F32.BF16 R36, R4.reuse, R72, R20 ;  /* 0x000000480424723c */ /* 0x040ff00000041814 */
[C---:B------:R-:W-:Y:S08]  /*3790*/  HMMA.16816.F32.BF16 R32, R4.reuse, R74, R60 ;  /* 0x0000004a0420723c */ /* 0x040ff0000004183c */
[C---:B----4-:R-:W-:Y:S01]  /*37a0*/  HMMA.16816.F32.BF16 R28, R4.reuse, R76, R56 ;  /* 0x0000004c041c723c */ /* 0x050fe20000041838 */
[----:B------:R-:W-:Y:S07]  /*37b0*/  LDSM.16.M88.4 R56, [R177] ;  /* 0x00000000b138783b */ /* 0x000fee0000000200 */
[C---:B------:R-:W-:Y:S01]  /*37c0*/  HMMA.16816.F32.BF16 R24, R4.reuse, R78, R52 ;  /* 0x0000004e0418723c */ /* 0x040fe20000041834 */
[----:B------:R-:W-:Y:S07]  /*37d0*/  LDSM.16.M88.4 R52, [R177+0x800] ;  /* 0x00080000b134783b */ /* 0x000fee0000000200 */
[C---:B------:R-:W-:Y:S01]  /*37e0*/  HMMA.16816.F32.BF16 R20, R4.reuse, R88, R48 ;  /* 0x000000580414723c */ /* 0x040fe20000041830 */
[----:B------:R-:W-:Y:S07]  /*37f0*/  LDSM.16.M88.4 R48, [R177+0x1000] ;  /* 0x00100000b130783b */ /* 0x000fee0000000200 */
[----:B------:R-:W-:Y:S01]  /*3800*/  HMMA.16816.F32.BF16 R4, R4, R90, R8 ;  /* 0x0000005a0404723c */ /* 0x000fe20000041808 */
[----:B------:R-:W-:Y:S04]  /*3810*/  LDSM.16.M88.4 R8, [R186+0x8000] ;  /* 0x00800000ba08783b */ /* 0x000fe80000000200 */
[----:B------:R1:W4:Y:S03]  /*3820*/  LDSM.16.M88.4 R88, [R16+0x4000] ;  /* 0x004000001058783b */ /* 0x0003260000000200 */
[C---:B--2---:R-:W-:Y:S01]  /*3830*/  HMMA.16816.F32.BF16 R80, R12.reuse, R64, R44 ;  /* 0x000000400c50723c */ /* 0x044fe2000004182c */
[----:B------:R-:W-:Y:S07]  /*3840*/  LDSM.16.M88.4 R44, [R177+0x1800] ;  /* 0x00180000b12c783b */ /* 0x000fee0000000200 */
[C---:B------:R-:W-:Y:S08]  /*3850*/  HMMA.16816.F32.BF16 R76, R12.reuse, R66, R40 ;  /* 0x000000420c4c723c */ /* 0x040ff00000041828 */
[C---:B---3--:R-:W-:Y:S08]  /*3860*/  HMMA.16816.F32.BF16 R72, R12.reuse, R84, R36 ;  /* 0x000000540c48723c */ /* 0x048ff00000041824 */
[C---:B------:R-:W-:Y:S08]  /*3870*/  HMMA.16816.F32.BF16 R68, R12.reuse, R86, R32 ;  /* 0x000000560c44723c */ /* 0x040ff00000041820 */
[C---:B------:R-:W-:Y:S08]  /*3880*/  HMMA.16816.F32.BF16 R64, R12.reuse, R96, R28 ;  /* 0x000000600c40723c */ /* 0x040ff0000004181c */
[C---:B------:R-:W-:Y:S08]  /*3890*/  HMMA.16816.F32.BF16 R60, R12.reuse, R98, R24 ;  /* 0x000000620c3c723c */ /* 0x040ff00000041818 */
[C---:B-1----:R-:W-:Y:S08]  /*38a0*/  HMMA.16816.F32.BF16 R16, R12.reuse, R108, R20 ;  /* 0x0000006c0c10723c */ /* 0x042ff00000041814 */
[----:B------:R-:W-:Y:S01]  /*38b0*/  HMMA.16816.F32.BF16 R12, R12, R110, R4 ;  /* 0x0000006e0c0c723c */ /* 0x000fe20000041804 */
[----:B------:R-:W1:Y:S01]  /*38c0*/  LDSM.16.M88.4 R4, [R185+0x8000] ;  /* 0x00800000b904783b */ /* 0x000e620000000200 */
[----:B------:R-:W-:-:S06]  /*38d0*/  DEPBAR.LE SB0, 0x0 ;  /* 0x000080000000791a */ /* 0x000fcc0000000000 */
[C---:B----4-:R-:W-:Y:S08]  /*38e0*/  HMMA.16816.F32.BF16 R40, R8.reuse, R88, R80 ;  /* 0x000000580828723c */ /* 0x050ff00000041850 */
[C---:B------:R-:W-:Y:S08]  /*38f0*/  HMMA.16816.F32.BF16 R36, R8.reuse, R90, R76 ;  /* 0x0000005a0824723c */ /* 0x040ff0000004184c */
[C---:B------:R-:W-:Y:S08]  /*3900*/  HMMA.16816.F32.BF16 R32, R8.reuse, R92, R72 ;  /* 0x0000005c0820723c */ /* 0x040ff00000041848 */
[C---:B------:R-:W-:Y:S08]  /*3910*/  HMMA.16816.F32.BF16 R28, R8.reuse, R94, R68 ;  /* 0x0000005e081c723c */ /* 0x040ff00000041844 */
[C---:B------:R-:W-:Y:S08]  /*3920*/  HMMA.16816.F32.BF16 R24, R8.reuse, R100, R64 ;  /* 0x000000640818723c */ /* 0x040ff00000041840 */
[C---:B------:R-:W-:Y:S08]  /*3930*/  HMMA.16816.F32.BF16 R20, R8.reuse, R102, R60 ;  /* 0x000000660814723c */ /* 0x040ff0000004183c */
[C---:B------:R-:W-:Y:S08]  /*3940*/  HMMA.16816.F32.BF16 R16, R8.reuse, R104, R16 ;  /* 0x000000680810723c */ /* 0x040ff00000041810 */
[----:B------:R-:W-:Y:S08]  /*3950*/  HMMA.16816.F32.BF16 R8, R8, R106, R12 ;  /* 0x0000006a0808723c */ /* 0x000ff0000004180c */
[C---:B-1----:R-:W-:Y:S08]  /*3960*/  HMMA.16816.F32.BF16 R40, R4.reuse, R56, R40 ;  /* 0x000000380428723c */ /* 0x042ff00000041828 */
        /* <DEDUP_REMOVED lines=8> */
[----:B------:R-:W-:Y:S01]  /*39f0*/  @!UPT UIADD3 URZ, URZ, URZ, URZ ;  /* 0x0000003f3f3ff290 */ /* 0x000fe2000fffe03f */
[----:B------:R-:W-:Y:S11]  /*3a00*/  @!P1 BRA `(.L_x_50) ;  /* 0x0000043000009947 */ /* 0x000ff60003800000 */
[----:B------:R-:W-:Y:S02]  /*3a10*/  IMAD R2, R115, 0x40, R202 ;  /* 0x0000004073027824 */ /* 0x000fe400078e02ca */
[----:B------:R-:W-:-:S03]  /*3a20*/  IMAD.MOV.U32 R188, RZ, RZ, RZ ;  /* 0x000000ffffbc7224 */ /* 0x000fc600078e00ff */
[----:B------:R-:W-:-:S05]  /*3a30*/  IADD3 R2, R2, -0x40, R116 ;  /* 0xffffffc002027810 */ /* 0x000fca0007ffe074 */
[----:B------:R-:W-:-:S04]  /*3a40*/  @P0 IMAD.HI.U32 R3, R2, c[0x0][0x2bc], RZ ;  /* 0x0000af0002030a27 */ /* 0x000fc800078e00ff */
[----:B------:R-:W-:Y:S01]  /*3a50*/  IMAD.MOV.U32 R0, RZ, RZ, R2 ;  /* 0x000000ffff007224 */ /* 0x000fe200078e0002 */
[----:B------:R-:W-:-:S04]  /*3a60*/  @P0 SHF.R.U32.HI R0, RZ, c[0x0][0x2c0], R3 ;  /* 0x0000b000ff000a19 */ /* 0x000fc80000011603 */
[----:B------:R-:W-:-:S04]  /*3a70*/  @!P6 IADD3 R3, P0, R0, R206, RZ ;  /* 0x000000ce0003e210 */ /* 0x000fc80007f1e0ff */
[----:B------:R-:W-:Y:S02]  /*3a80*/  @!P6 LEA.HI.X.SX32 R5, R0, R210, 0x1, P0 ;  /* 0x000000d20005e211 */ /* 0x000fe400000f0eff */
[----:B------:R-:W-:-:S04]  /*3a90*/  @!P6 LEA R4, P0, R3, c[0x0][0x2a0], 0x2 ;  /* 0x0000a8000304ea11 */ /* 0x000fc800078010ff */
[----:B------:R-:W-:-:S05]  /*3aa0*/  @!P6 LEA.HI.X R5, R3, c[0x0][0x2a4], R5, 0x2, P0 ;  /* 0x0000a9000305ea11 */ /* 0x000fca00000f1405 */
[----:B------:R-:W2:Y:S01]  /*3ab0*/  @!P6 LDG.E R188, [R4.64] ;  /* 0x0000000604bce981 */ /* 0x000ea2000c1e1900 */
[----:B------:R-:W-:Y:S01]  /*3ac0*/  IMAD.MOV R0, RZ, RZ, -R0 ;  /* 0x000000ffff007224 */ /* 0x000fe200078e0a00 */
[----:B------:R-:W-:-:S03]  /*3ad0*/  SEL R11, RZ, 0x10, P3 ;  /* 0x00000010ff0b7807 */ /* 0x000fc60001800000 */
[----:B------:R-:W-:-:S04]  /*3ae0*/  IMAD R189, R0, c[0x0][0x2b8], R2 ;  /* 0x0000ae0000bd7a24 */ /* 0x000fc800078e0202 */
[----:B------:R-:W-:Y:S01]  /*3af0*/  IMAD.WIDE.U32 R2, R189, c[0x0][0x1e0], RZ ;  /* 0x00007800bd027a25 */ /* 0x000fe200078e00ff */
[----:B------:R-:W-:-:S05]  /*3b00*/  SHF.R.S32.HI R0, RZ, 0x1f, R189 ;  /* 0x0000001fff007819 */ /* 0x000fca00000114bd */
[----:B------:R-:W-:-:S04]  /*3b10*/  IMAD R0, R0, c[0x0][0x1e0], RZ ;  /* 0x0000780000007a24 */ /* 0x000fc800078e02ff */
[----:B------:R-:W-:-:S04]  /*3b20*/  IMAD R0, R189, c[0x0][0x1e4], R0 ;  /* 0x00007900bd007a24 */ /* 0x000fc800078e0200 */
[----:B------:R-:W-:Y:S01]  /*3b30*/  IMAD.IADD R3, R3, 0x1, R0 ;  /* 0x0000000103037824 */ /* 0x000fe200078e0200 */
[----:B--2---:R-:W-:-:S03]  /*3b40*/  SHF.R.S32.HI R0, RZ, 0x1f, R188 ;  /* 0x0000001fff007819 */ /* 0x004fc600000114bc */
[----:B------:R-:W-:-:S04]  /*3b50*/  IMAD.WIDE.U32 R2, R188, c[0x0][0x1f0], R2 ;  /* 0x00007c00bc027a25 */ /* 0x000fc800078e0002 */
[----:B------:R-:W-:Y:S01]  /*3b60*/  IMAD R4, R0, c[0x0][0x1f0], RZ ;  /* 0x00007c0000047a24 */ /* 0x000fe200078e02ff */
[----:B------:R-:W-:-:S03]  /*3b70*/  IADD3 R0, P1, R204, R2, RZ ;  /* 0x00000002cc007210 */ /* 0x000fc60007f3e0ff */
[----:B------:R-:W-:Y:S01]  /*3b80*/  IMAD R2, R188, c[0x0][0x1f4], R4 ;  /* 0x00007d00bc027a24 */ /* 0x000fe200078e0204 */
[----:B------:R-:W-:-:S04]  /*3b90*/  LEA R10, P0, R0, c[0x0][0x1c8], 0x1 ;  /* 0x00007200000a7a11 */ /* 0x000fc800078008ff */
[----:B------:R-:W-:-:S04]  /*3ba0*/  IADD3.X R2, R203, R3, R2, P1, !PT ;  /* 0x00000003cb027210 */ /* 0x000fc80000ffe402 */
[----:B------:R-:W-:Y:S01]  /*3bb0*/  LEA.HI.X R5, R0, c[0x0][0x1cc], R2, 0x1, P0 ;  /* 0x0000730000057a11 */ /* 0x000fe200000f0c02 */
[----:B------:R-:W-:Y:S05]  /*3bc0*/  BRA.DIV ~URZ, `(.L_x_51) ;  /* 0x000095227f007947 */ /* 0x000fea000b800000 */
[----:B------:R1:W2:Y:S02]  /*3bd0*/  SHFL.IDX PT, R4, R5, RZ, 0x181f ;  /* 0x00181fff05047589 */ /* 0x0002a400000e0000 */
.L_x_132:
[----:B------:R-:W-:Y:S05]  /*3be0*/  BRA.DIV ~URZ, `(.L_x_52) ;  /* 0x000095727f007947 */ /* 0x000fea000b800000 */
[----:B------:R-:W3:Y:S02]  /*3bf0*/  SHFL.IDX PT, R0, R10, RZ, 0x181f ;  /* 0x00181fff0a007589 */ /* 0x000ee400000e0000 */
[C---:B---3--:R-:W-:Y:S02]  /*3c00*/  IADD3 R8, P2, R0.reuse, R118, RZ ;  /* 0x0000007600087210 */ /* 0x048fe40007f5e0ff */
[C---:B------:R-:W-:Y:S02]  /*3c10*/  IADD3 R6, P1, R0.reuse, R119, RZ ;  /* 0x0000007700067210 */ /* 0x040fe40007f3e0ff */
[----:B------:R-:W-:Y:S01]  /*3c20*/  IADD3 R2, P0, R0, R120, RZ ;  /* 0x0000007800027210 */ /* 0x000fe20007f1e0ff */
[C---:B--2---:R-:W-:Y:S01]  /*3c30*/  IMAD.X R9, R4.reuse, 0x1, R112, P2 ;  /* 0x0000000104097824 */ /* 0x044fe200010e0670 */
[----:B------:R-:W2:Y:S01]  /*3c40*/  SHFL.IDX PT, R0, R10, 0x1, 0x181f ;  /* 0x00381f000a007f89 */ /* 0x000ea200000e0000 */
[----:B------:R-:W-:-:S02]  /*3c50*/  IMAD.X R7, R4, 0x1, R113, P1 ;  /* 0x0000000104077824 */ /* 0x000fc400008e0671 */
[----:B------:R-:W-:Y:S01]  /*3c60*/  IMAD.X R3, R4, 0x1, R114, P0 ;  /* 0x0000000104037824 */ /* 0x000fe200000e0672 */
[----:B------:R-:W-:Y:S01]  /*3c70*/  @!PT LDS RZ, [RZ] ;  /* 0x00000000fffff984 */ /* 0x000fe20000000800 */
[----:B------:R3:W-:Y:S01]  /*3c80*/  LDGSTS.E.BYPASS.LTC128B.128 [R187+0x6100], [R8.64], !P5 ;  /* 0x0610000008bb7fae */ /* 0x0007e2000e901d46 */
[----:B------:R-:W-:-:S03]  /*3c90*/  SEL R4, RZ, 0x10, P5 ;  /* 0x00000010ff047807 */ /* 0x000fc60002800000 */
[----:B------:R4:W-:Y:S04]  /*3ca0*/  LDGSTS.E.BYPASS.LTC128B.128 [R187+0x8100], [R6.64], !P4 ;  /* 0x0810000006bb7fae */ /* 0x0009e8000e101d46 */
[----:B------:R4:W-:Y:S04]  /*3cb0*/  LDGSTS.E.BYPASS.LTC128B.128 [R187+0xa100], [R2.64], !P3 ;  /* 0x0a10000002bb7fae */ /* 0x0009e8000d901d46 */
[----:B---3--:R3:W1:Y:S01]  /*3cc0*/  SHFL.IDX PT, R8, R5, 0x1, 0x181f ;  /* 0x00381f0005087f89 */ /* 0x00866200000e0000 */
[----:B------:R-:W-:Y:S01]  /*3cd0*/  IMAD.MOV.U32 R9, RZ, RZ, R11 ;  /* 0x000000ffff097224 */ /* 0x000fe200078e000b */
[----:B-1-3--:R-:W-:-:S02]  /*3ce0*/  SEL R5, RZ, 0x10, P4 ;  /* 0x00000010ff057807 */ /* 0x00afc40002000000 */
.L_x_133:
[----:B--2-4-:R-:W-:Y:S02]  /*3cf0*/  IADD3 R2, -R4, 0x10, RZ ;  /* 0x0000001004027810 */ /* 0x014fe40007ffe1ff */
[----:B------:R-:W-:-:S02]  /*3d00*/  IADD3 R3, -R5, 0x10, RZ ;  /* 0x0000001005037810 */ /* 0x000fc40007ffe1ff */
[----:B------:R-:W-:Y:S02]  /*3d10*/  LOP3.LUT R2, R2, 0xf, RZ, 0xc0, !PT ;  /* 0x0000000f02027812 */ /* 0x000fe400078ec0ff */
[----:B------:R-:W-:Y:S02]  /*3d20*/  IADD3 R7, -R9, 0x10, RZ ;  /* 0x0000001009077810 */ /* 0x000fe40007ffe1ff */
[----:B------:R-:W-:Y:S02]  /*3d30*/  IADD3 R6, P3, P2, R2, R0, R118 ;  /* 0x0000000002067210 */ /* 0x000fe40007a7e076 */
[----:B------:R-:W-:Y:S02]  /*3d40*/  LOP3.LUT R3, R3, 0xf, RZ, 0xc0, !PT ;  /* 0x0000000f03037812 */ /* 0x000fe400078ec0ff */
[----:B------:R-:W-:Y:S02]  /*3d50*/  LOP3.LUT R2, R7, 0xf, RZ, 0xc0, !PT ;  /* 0x0000000f07027812 */ /* 0x000fe400078ec0ff */
[----:B------:R-:W-:-:S02]  /*3d60*/  ISETP.NE.U32.AND P4, PT, R4, RZ, PT ;  /* 0x000000ff0400720c */ /* 0x000fc40003f85070 */
[----:B------:R-:W-:Y:S02]  /*3d70*/  IADD3.X R7, RZ, R8, R112, P3, P2 ;  /* 0x00000008ff077210 */ /* 0x000fe40001fe4470 */
[----:B------:R-:W-:Y:S02]  /*3d80*/  IADD3 R4, P1, P0, R3, R0, R119 ;  /* 0x0000000003047210 */ /* 0x000fe4000783e077 */
[----:B------:R-:W-:Y:S02]  /*3d90*/  ISETP.NE.U32.AND P3, PT, R5, RZ, PT ;  /* 0x000000ff0500720c */ /* 0x000fe40003f65070 */
[----:B------:R-:W-:Y:S02]  /*3da0*/  ISETP.NE.U32.AND P2, PT, R9, RZ, PT ;  /* 0x000000ff0900720c */ /* 0x000fe40003f45070 */
[----:B------:R-:W-:Y:S02]  /*3db0*/  IADD3.X R5, RZ, R8, R113, P1, P0 ;  /* 0x00000008ff057210 */ /* 0x000fe40000fe0471 */
[----:B------:R-:W-:Y:S01]  /*3dc0*/  IADD3 R2, P1, P0, R2, R0, R120 ;  /* 0x0000000002027210 */ /* 0x000fe2000783e078 */
[----:B------:R-:W-:Y:S01]  /*3dd0*/  @!PT LDS RZ, [RZ] ;  /* 0x00000000fffff984 */ /* 0x000fe20000000800 */
[----:B------:R-:W-:Y:S01]  /*3de0*/  @!PT LDS RZ, [RZ] ;  /* 0x00000000fffff984 */ /* 0x000fe20000000800 */
[----:B------:R-:W-:Y:S01]  /*3df0*/  @!PT LDS RZ, [RZ] ;  /* 0x00000000fffff984 */ /* 0x000fe20000000800 */
[----:B------:R1:W-:Y:S03]  /*3e00*/  LDGSTS.E.BYPASS.LTC128B.128.ZFILL [R187+0x7100], [R6.64], P4 ;  /* 0x0710000006bb7fae */ /* 0x0003e6000a141d46 */
[----:B------:R-:W-:-:S03]  /*3e10*/  IADD3.X R3, RZ, R8, R114, P1, P0 ;  /* 0x00000008ff037210 */ /* 0x000fc60000fe0472 */
[----:B------:R1:W-:Y:S04]  /*3e20*/  LDGSTS.E.BYPASS.LTC128B.128.ZFILL [R187+0x9100], [R4.64], P3 ;  /* 0x0910000004bb7fae */ /* 0x0003e80009941d46 */
[----:B------:R1:W-:Y:S02]  /*3e30*/  LDGSTS.E.BYPASS.LTC128B.128.ZFILL [R187+0xb100], [R2.64], P2 ;  /* 0x0b10000002bb7fae */ /* 0x0003e40009141d46 */
.L_x_50:
[----:B------:R-:W-:Y:S05]  /*3e40*/  BSYNC B0 ;  /* 0x0000000000007941 */ /* 0x000fea0003800000 */
.L_x_49:
[----:B------:R-:W-:Y:S01]  /*3e50*/  IMAD.IADD R0, R117, 0x1, -R222 ;  /* 0x0000000175007824 */ /* 0x000fe200078e0ade */
[----:B------:R-:W0:Y:S04]  /*3e60*/  LDGDEPBAR ;  /* 0x00000000000079af */ /* 0x000e280000000000 */
[C---:B------:R-:W-:Y:S02]  /*3e70*/  ISETP.GT.AND P3, PT, R0.reuse, RZ, PT ;  /* 0x000000ff0000720c */ /* 0x040fe40003f64270 */
[----:B------:R-:W-:-:S02]  /*3e80*/  ISETP.GT.AND P2, PT, R0, 0x1, PT ;  /* 0x000000010000780c */ /* 0x000fc40003f44270 */
[----:B------:R-:W-:Y:S02]  /*3e90*/  ISETP.GT.AND P1, PT, R0, 0x8, PT ;  /* 0x000000080000780c */ /* 0x000fe40003f24270 */
[----:B-1----:R-:W-:Y:S02]  /*3ea0*/  FSEL R6, R40, -INF , P3 ;  /* 0xff80000028067808 */ /* 0x002fe40001800000 */
[----:B------:R-:W-:Y:S02]  /*3eb0*/  FSEL R7, R41, -INF , P2 ;  /* 0xff80000029077808 */ /* 0x000fe40001000000 */
[----:B------:R-:W-:Y:S02]  /*3ec0*/  FSEL R10, R42, -INF , P3 ;  /* 0xff8000002a0a7808 */ /* 0x000fe40001800000 */
[----:B------:R-:W-:Y:S02]  /*3ed0*/  FSEL R11, R43, -INF , P2 ;  /* 0xff8000002b0b7808 */ /* 0x000fe40001000000 */
[----:B------:R-:W-:-:S02]  /*3ee0*/  ISETP.GT.AND P0, PT, R0, 0x9, PT ;  /* 0x000000090000780c */ /* 0x000fc40003f04270 */
[----:B------:R-:W-:Y:S02]  /*3ef0*/  FSEL R8, R56, -INF , P1 ;  /* 0xff80000038087808 */ /* 0x000fe40000800000 */
[----:B------:R-:W-:Y:S02]  /*3f00*/  FMNMX.FTZ R2, R6, R7, !PT ;  /* 0x0000000706027209 */ /* 0x000fe40007810000 */
[----:B------:R-:W-:Y:S02]  /*3f10*/  FSEL R13, R58, -INF , P1 ;  /* 0xff8000003a0d7808 */ /* 0x000fe40000800000 */
[----:B------:R-:W-:Y:S02]  /*3f20*/  FMNMX.FTZ R3, R10, R11, !PT ;  /* 0x0000000b0a037209 */ /* 0x000fe40007810000 */
[----:B------:R-:W-:Y:S02]  /*3f30*/  FSEL R9, R57, -INF , P0 ;  /* 0xff80000039097808 */ /* 0x000fe40000000000 */
[----:B------:R-:W-:-:S02]  /*3f40*/  ISETP.GT.AND P3, PT, R0, 0x10, PT ;  /* 0x000000100000780c */ /* 0x000fc40003f64270 */
[----:B------:R-:W-:Y:S02]  /*3f50*/  FMNMX.FTZ R2, R8, R2, !PT ;  /* 0x0000000208027209 */ /* 0x000fe40007810000 */
[----:B------:R-:W-:Y:S02]  /*3f60*/  FSEL R14, R59, -INF , P0 ;  /* 0xff8000003b0e7808 */ /* 0x000fe40000000000 */
[----:B------:R-:W-:Y:S02]  /*3f70*/  FMNMX.FTZ R3, R13, R3, !PT ;  /* 0x000000030d037209 */ /* 0x000fe40007810000 */
[----:B------:R-:W-:Y:S02]  /*3f80*/  ISETP.GT.AND P2, PT, R0, 0x11, PT ;  /* 0x000000110000780c */ /* 0x000fe40003f44270 */
[----:B------:R-:W-:Y:S02]  /*3f90*/  FSEL R15, R32, -INF , P3 ;  /* 0xff800000200f7808 */ /* 0x000fe40001800000 */
[----:B------:R-:W-:-:S02]  /*3fa0*/  FMNMX.FTZ R2, R9, R2, !PT ;  /* 0x0000000209027209 */ /* 0x000fc40007810000 */
[----:B------:R-:W-:Y:S02]  /*3fb0*/  FSEL R23, R34, -INF , P3 ;  /* 0xff80000022177808 */ /* 0x000fe40001800000 */
[----:B------:R-:W-:Y:S02]  /*3fc0*/  FMNMX.FTZ R3, R14, R3, !PT ;  /* 0x000000030e037209 */ /* 0x000fe40007810000 */
[----:B------:R-:W-:Y:S02]  /*3fd0*/  ISETP.GT.AND P1, PT, R0, 0x18, PT ;  /* 0x000000180000780c */ /* 0x000fe40003f24270 */
[----:B------:R-:W-:Y:S02]  /*3fe0*/  FSEL R20, R33, -INF , P2 ;  /* 0xff80000021147808 */ /* 0x000fe40001000000 */
[----:B------:R-:W-:Y:S02]  /*3ff0*/  FMNMX.FTZ R2, R15, R2, !PT ;  /* 0x000000020f027209 */ /* 0x000fe40007810000 */
[----:B------:R-:W-:-:S02]  /*4000*/  FSEL R24, R35, -INF , P2 ;  /* 0xff80000023187808 */ /* 0x000fc40001000000 */
[----:B------:R-:W-:Y:S02]  /*4010*/  FMNMX.FTZ R3, R23, R3, !PT ;  /* 0x0000000317037209 */ /* 0x000fe40007810000 */
[----:B------:R-:W-:Y:S02]  /*4020*/  ISETP.GT.AND P0, PT, R0, 0x19, PT ;  /* 0x000000190000780c */ /* 0x000fe40003f04270 */
[----:B------:R-:W-:Y:S02]  /*4030*/  FSEL R21, R28, -INF , P1 ;  /* 0xff8000001c157808 */ /* 0x000fe40000800000 */
[----:B------:R-:W-:Y:S02]  /*4040*/  FMNMX.FTZ R2, R20, R2, !PT ;  /* 0x0000000214027209 */ /* 0x000fe40007810000 */
[----:B------:R-:W-:Y:S02]  /*4050*/  FSEL R25, R30, -INF , P1 ;  /* 0xff8000001e197808 */ /* 0x000fe40000800000 */
[----:B------:R-:W-:-:S02]  /*4060*/  FMNMX.FTZ R3, R24, R3, !PT ;  /* 0x0000000318037209 */ /* 0x000fc40007810000 */
[----:B------:R-:W-:Y:S02]  /*4070*/  FSEL R26, R31, -INF , P0 ;  /* 0xff8000001f1a7808 */ /* 0x000fe40000000000 */
[----:B------:R-:W-:Y:S02]  /*4080*/  FSEL R22, R29, -INF , P0 ;  /* 0xff8000001d167808 */ /* 0x000fe40000000000 */
[C---:B------:R-:W-:Y:S02]  /*4090*/  ISETP.GT.AND P1, PT, R0.reuse, 0x20, PT ;  /* 0x000000200000780c */ /* 0x040fe40003f24270 */
[----:B------:R-:W-:Y:S02]  /*40a0*/  FMNMX.FTZ R2, R21, R2, !PT ;  /* 0x0000000215027209 */ /* 0x000fe40007810000 */
[----:B------:R-:W-:Y:S02]  /*40b0*/  ISETP.GT.AND P0, PT, R0, 0x21, PT ;  /* 0x000000210000780c */ /* 0x000fe40003f04270 */
[----:B------:R-:W-:-:S02]  /*40c0*/  FMNMX.FTZ R3, R25, R3, !PT ;  /* 0x0000000319037209 */ /* 0x000fc40007810000 */
[----:B------:R-:W-:Y:S02]  /*40d0*/  FSEL R81, R36, -INF , P1 ;  /* 0xff80000024517808 */ /* 0x000fe40000800000 */
[----:B------:R-:W-:Y:S02]  /*40e0*/  FMNMX.FTZ R2, R22, R2, !PT ;  /* 0x0000000216027209 */ /* 0x000fe40007810000 */
[----:B------:R-:W-:Y:S02]  /*40f0*/  FSEL R83, R38, -INF , P1 ;  /* 0xff80000026537808 */ /* 0x000fe40000800000 */
[----:B------:R-:W-:Y:S02]  /*4100*/  FSEL R82, R39, -INF , P0 ;  /* 0xff80000027527808 */ /* 0x000fe40000000000 */
[----:B------:R-:W-:Y:S02]  /*4110*/  FSEL R79, R37, -INF , P0 ;  /* 0xff800000254f7808 */ /* 0x000fe40000000000 */
[----:B------:R-:W-:-:S02]  /*4120*/  FMNMX.FTZ R3, R26, R3, !PT ;  /* 0x000000031a037209 */ /* 0x000fc40007810000 */
[----:B------:R-:W-:Y:S02]  /*4130*/  ISETP.GT.AND P0, PT, R0, 0x28, PT ;  /* 0x000000280000780c */ /* 0x000fe40003f04270 */
[----:B------:R-:W-:Y:S02]  /*4140*/  FMNMX.FTZ R2, R81, R2, !PT ;  /* 0x0000000251027209 */ /* 0x000fe40007810000 */
[----:B------:R-:W-:Y:S02]  /*4150*/  FMNMX.FTZ R3, R83, R3, !PT ;  /* 0x0000000353037209 */ /* 0x000fe40007810000 */
[----:B------:R-:W-:Y:S02]  /*4160*/  FSEL R80, R50, -INF , P0 ;  /* 0xff80000032507808 */ /* 0x000fe40000000000 */
[----:B------:R-:W-:Y:S02]  /*4170*/  FSEL R77, R48, -INF , P0 ;  /* 0xff800000304d7808 */ /* 0x000fe40000000000 */
[----:B------:R-:W-:-:S02]  /*4180*/  ISETP.GT.AND P4, PT, R0, 0x29, PT ;  /* 0x000000290000780c */ /* 0x000fc40003f84270 */
[C---:B------:R-:W-:Y:S02]  /*4190*/  ISETP.GT.AND P3, PT, R0.reuse, 0x30, PT ;  /* 0x000000300000780c */ /* 0x040fe40003f64270 */
[C---:B------:R-:W-:Y:S02]  /*41a0*/  ISETP.GT.AND P2, PT, R0.reuse, 0x31, PT ;  /* 0x000000310000780c */ /* 0x040fe40003f44270 */
[C---:B------:R-:W-:Y:S02]  /*41b0*/  ISETP.GT.AND P1, PT, R0.reuse, 0x38, PT ;  /* 0x000000380000780c */ /* 0x040fe40003f24270 */
[----:B------:R-:W-:Y:S02]  /*41c0*/  ISETP.GT.AND P0, PT, R0, 0x39, PT ;  /* 0x000000390000780c */ /* 0x000fe40003f04270 */
[----:B------:R-:W-:Y:S02]  /*41d0*/  FMNMX.FTZ R0, R79, R2, !PT ;  /* 0x000000024f007209 */ /* 0x000fe40007810000 */
[----:B------:R-:W-:-:S02]  /*41e0*/  FMNMX.FTZ R2, R82, R3, !PT ;  /* 0x0000000352027209 */ /* 0x000fc40007810000 */
[----:B------:R-:W-:Y:S02]  /*41f0*/  FSEL R78, R51, -INF , P4 ;  /* 0xff800000334e7808 */ /* 0x000fe40002000000 */
[----:B------:R-:W-:Y:S02]  /*4200*/  FSEL R76, R49, -INF , P4 ;  /* 0xff800000314c7808 */ /* 0x000fe40002000000 */
[----:B------:R-:W-:Y:S02]  /*4210*/  FMNMX.FTZ R0, R77, R0, !PT ;  /* 0x000000004d007209 */ /* 0x000fe40007810000 */
[----:B------:R-:W-:Y:S02]  /*4220*/  FMNMX.FTZ R2, R80, R2, !PT ;  /* 0x0000000250027209 */ /* 0x000fe40007810000 */
[----:B------:R-:W-:Y:S02]  /*4230*/  FSEL R153, R18, -INF , P3 ;  /* 0xff80000012997808 */ /* 0x000fe40001800000 */
[----:B------:R-:W-:-:S02]  /*4240*/  FSEL R151, R16, -INF , P3 ;  /* 0xff80000010977808 */ /* 0x000fc40001800000 */
[----:B------:R-:W-:Y:S02]  /*4250*/  FMNMX.FTZ R0, R76, R0, !PT ;  /* 0x000000004c007209 */ /* 0x000fe40007810000 */
[----:B------:R-:W-:Y:S02]  /*4260*/  FMNMX.FTZ R2, R78, R2, !PT ;  /* 0x000000024e027209 */ /* 0x000fe40007810000 */
[----:B------:R-:W-:Y:S02]  /*4270*/  FSEL R152, R19, -INF , P2 ;  /* 0xff80000013987808 */ /* 0x000fe40001000000 */
[----:B------:R-:W-:Y:S02]  /*4280*/  FSEL R149, R17, -INF , P2 ;  /* 0xff80000011957808 */ /* 0x000fe40001000000 */
        /* <DEDUP_REMOVED lines=10> */
[----:B------:R-:W-:Y:S02]  /*4330*/  FMNMX.FTZ R4, R126, R0, !PT ;  /* 0x000000007e047209 */ /* 0x000fe40007810000 */
[----:B------:R-:W-:Y:S01]  /*4340*/  FMNMX.FTZ R5, R148, R2, !PT ;  /* 0x0000000294057209 */ /* 0x000fe20007810000 */
[----:B------:R-:W-:Y:S05]  /*4350*/  BRA.DIV ~URZ, `(.L_x_53) ;  /* 0x000090127f007947 */ /* 0x000fea000b800000 */
[----:B------:R-:W1:Y:S04]  /*4360*/  SHFL.BFLY PT, R0, R4, 0x2, 0x1f ;  /* 0x0c401f0004007f89 */ /* 0x000e6800000e0000 */
[----:B------:R-:W2:Y:S01]  /*4370*/  SHFL.BFLY PT, R3, R5, 0x2, 0x1f ;  /* 0x0c401f0005037f89 */ /* 0x000ea200000e0000 */
[----:B-1----:R-:W-:-:S02]  /*4380*/  FMNMX.FTZ R0, R4, R0, !PT ;  /* 0x0000000004007209 */ /* 0x002fc40007810000 */
[----:B--2---:R-:W-:-:S03]  /*4390*/  FMNMX.FTZ R5, R5, R3, !PT ;  /* 0x0000000305057209 */ /* 0x004fc60007810000 */
[----:B------:R-:W1:Y:S04]  /*43a0*/  SHFL.BFLY PT, R2, R0, 0x1, 0x1f ;  /* 0x0c201f0000027f89 */ /* 0x000e6800000e0000 */
[----:B------:R2:W3:Y:S01]  /*43b0*/  SHFL.BFLY PT, R3, R5, 0x1, 0x1f ;  /* 0x0c201f0005037f89 */ /* 0x0004e200000e0000 */
[----:B-1----:R-:W-:-:S05]  /*43c0*/  FMNMX.FTZ R125, R0, R2, !PT ;  /* 0x00000002007d7209 */ /* 0x002fca0007810000 */
.L_x_134:
[C---:B------:R-:W-:Y:S01]  /*43d0*/  FMUL.FTZ R2, R125.reuse, c[0x0][0x2d0] ;  /* 0x0000b4007d027a20 */ /* 0x040fe20000410000 */
[----:B------:R-:W-:Y:S01]  /*43e0*/  FSETP.NEU.FTZ.AND P0, PT, R125, -INF , PT ;  /* 0xff8000007d00780b */ /* 0x000fe20003f1d000 */
[----:B------:R-:W-:Y:S01]  /*43f0*/  WARPSYNC 0xffffffff ;  /* 0xffffffff00007948 */ /* 0x000fe20003800000 */
[----:B---3--:R-:W-:Y:S01]  /*4400*/  FMNMX.FTZ R12, R3, R5, !PT ;  /* 0x00000005030c7209 */ /* 0x008fe20007810000 */
[----:B------:R-:W-:Y:S01]  /*4410*/  LDSM.16.MT88.4 R16, [R178] ;  /* 0x00000000b210783b */ /* 0x000fe20000004200 */
[----:B------:R-:W-:-:S02]  /*4420*/  FSEL R2, R2, RZ, P0 ;  /* 0x000000ff02027208 */ /* 0x000fc40000000000 */
[----:B------:R-:W-:Y:S01]  /*4430*/  FSETP.NEU.FTZ.AND P0, PT, R12, -INF , PT ;  /* 0xff8000000c00780b */ /* 0x000fe20003f1d000 */
[----:B------:R-:W-:Y:S02]  /*4440*/  LDSM.16.MT88.4 R32, [R181] ;  /* 0x00000000b520783b */ /* 0x000fe40000004200 */
[--C-:B------:R-:W-:Y:S02]  /*4450*/  FFMA.FTZ R0, R6, c[0x0][0x2d0], -R2.reuse ;  /* 0x0000b40006007a23 */ /* 0x100fe40000010802 */
[--C-:B------:R-:W-:Y:S01]  /*4460*/  FFMA.FTZ R3, R8, c[0x0][0x2d0], -R2.reuse ;  /* 0x0000b40008037a23 */ /* 0x100fe20000010802 */
[----:B------:R-:W-:Y:S01]  /*4470*/  LDSM.16.MT88.4 R44, [R179+0x800] ;  /* 0x00080000b32c783b */ /* 0x000fe20000004200 */
[----:B------:R1:W-:Y:S03]  /*4480*/  MUFU.EX2 R164, R0 ;  /* 0x0000000000a47308 */ /* 0x0003e60000000800 */
[----:B------:R-:W-:Y:S04]  /*4490*/  LDSM.16.MT88.4 R48, [R178+0x800] ;  /* 0x00080000b230783b */ /* 0x000fe80000004200 */
[----:B------:R-:W-:Y:S01]  /*44a0*/  LDSM.16.MT88.4 R40, [R181+0x800] ;  /* 0x00080000b528783b */ /* 0x000fe20000004200 */
[----:B------:R3:W-:Y:S03]  /*44b0*/  MUFU.EX2 R168, R3 ;  /* 0x0000000300a87308 */ /* 0x0007e60000000800 */
[----:B------:R-:W-:Y:S04]  /*44c0*/  LDSM.16.MT88.4 R64, [R179+0x2000] ;  /* 0x00200000b340783b */ /* 0x000fe80000004200 */
[----:B------:R-:W-:Y:S01]  /*44d0*/  LDSM.16.MT88.4 R60, [R178+0x2000] ;  /* 0x00200000b23c783b */ /* 0x000fe20000004200 */
[----:B-1----:R-:W-:-:S03]  /*44e0*/  FFMA.FTZ R0, R7, c[0x0][0x2d0], -R2 ;  /* 0x0000b40007007a23 */ /* 0x002fc60000010802 */
[----:B--2---:R-:W1:Y:S01]  /*44f0*/  LDSM.16.MT88.4 R4, [R179] ;  /* 0x00000000b304783b */ /* 0x004e620000004200 */
[----:B------:R2:W4:Y:S03]  /*4500*/  MUFU.EX2 R163, R0 ;  /* 0x0000000000a37308 */ /* 0x0005260000000800 */
[----:B------:R-:W-:Y:S01]  /*4510*/  LDSM.16.MT88.4 R68, [R178+0x4000] ;  /* 0x00400000b244783b */ /* 0x000fe20000004200 */
[----:B---3--:R-:W-:-:S04]  /*4520*/  FFMA.FTZ R3, R9, c[0x0][0x2d0], -R2 ;  /* 0x0000b40009037a23 */ /* 0x008fc80000010802 */
[----:B------:R3:W5:Y:S01]  /*4530*/  MUFU.EX2 R167, R3 ;  /* 0x0000000300a77308 */ /* 0x0007620000000800 */
[----:B--2---:R-:W-:Y:S01]  /*4540*/  FMUL.FTZ R0, R12, c[0x0][0x2d0] ;  /* 0x0000b4000c007a20 */ /* 0x004fe20000410000 */
[----:B----4-:R-:W-:-:S04]  /*4550*/  F2FP.BF16.PACK_AB R8, R163, R164 ;  /* 0x000000a4a308723e */ /* 0x010fc800000010ff */
[----:B------:R-:W-:-:S05]  /*4560*/  FSEL R0, R0, RZ, P0 ;  /* 0x000000ff00007208 */ /* 0x000fca0000000000 */
[----:B---3--:R-:W-:Y:S01]  /*4570*/  FFMA.FTZ R3, R10, c[0x0][0x2d0], -R0 ;  /* 0x0000b4000a037a23 */ /* 0x008fe20000010800 */
[----:B-----5:R-:W-:-:S03]  /*4580*/  F2FP.BF16.PACK_AB R10, R167, R168 ;  /* 0x000000a8a70a723e */ /* 0x020fc600000010ff */
[----:B------:R2:W-:Y:S02]  /*4590*/  MUFU.EX2 R162, R3 ;  /* 0x0000000300a27308 */ /* 0x0005e40000000800 */
[----:B--2---:R-:W-:-:S06]  /*45a0*/  FFMA.FTZ R3, R11, c[0x0][0x2d0], -R0 ;  /* 0x0000b4000b037a23 */ /* 0x004fcc0000010800 */
[----:B------:R2:W3:Y:S02]  /*45b0*/  MUFU.EX2 R161, R3 ;  /* 0x0000000300a17308 */ /* 0x0004e40000000800 */
[----:B--2---:R-:W-:Y:S01]  /*45c0*/  FFMA.FTZ R3, R13, c[0x0][0x2d0], -R0 ;  /* 0x0000b4000d037a23 */ /* 0x004fe20000010800 */
[----:B---3--:R-:W-:-:S05]  /*45d0*/  F2FP.BF16.PACK_AB R9, R161, R162 ;  /* 0x000000a2a109723e */ /* 0x008fca00000010ff */
[----:B------:R2:W-:Y:S02]  /*45e0*/  MUFU.EX2 R166, R3 ;  /* 0x0000000300a67308 */ /* 0x0005e40000000800 */
[----:B--2---:R-:W-:-:S06]  /*45f0*/  FFMA.FTZ R3, R14, c[0x0][0x2d0], -R0 ;  /* 0x0000b4000e037a23 */ /* 0x004fcc0000010800 */
[----:B------:R2:W3:Y:S02]  /*4600*/  MUFU.EX2 R165, R3 ;  /* 0x0000000300a57308 */ /* 0x0004e40000000800 */
[----:B--2---:R-:W-:Y:S01]  /*4610*/  FFMA.FTZ R3, R15, c[0x0][0x2d0], -R2 ;  /* 0x0000b4000f037a23 */ /* 0x004fe20000010802 */
[----:B---3--:R-:W-:-:S05]  /*4620*/  F2FP.BF16.PACK_AB R11, R165, R166 ;  /* 0x000000a6a50b723e */ /* 0x008fca00000010ff */
[----:B------:R2:W-:Y:S02]  /*4630*/  MUFU.EX2 R173, R3 ;  /* 0x0000000300ad7308 */ /* 0x0005e40000000800 */
[C---:B-1----:R-:W-:Y:S08]  /*4640*/  HMMA.16816.F32.BF16 R36, R8.reuse, R4, RZ ;  /* 0x000000040824723c */ /* 0x042ff000000418ff */
[----:B------:R-:W-:Y:S01]  /*4650*/  HMMA.16816.F32.BF16 R56, R8, R16, RZ ;  /* 0x000000100838723c */ /* 0x000fe200000418ff */
[----:B--2---:R-:W-:-:S04]  /*4660*/  FFMA.FTZ R3, R20, c[0x0][0x2d0], -R2 ;  /* 0x0000b40014037a23 */ /* 0x004fc80000010802 */
[----:B------:R1:W2:Y:S03]  /*4670*/  MUFU.EX2 R175, R3 ;  /* 0x0000000300af7308 */ /* 0x0002a60000000800 */
[C---:B------:R-:W-:Y:S08]  /*4680*/  HMMA.16816.F32.BF16 R52, R8.reuse, R18, RZ ;  /* 0x000000120834723c */ /* 0x040ff000000418ff */
[----:B------:R-:W-:Y:S01]  /*4690*/  HMMA.16816.F32.BF16 R28, R8, R6, RZ ;  /* 0x00000006081c723c */ /* 0x000fe200000418ff */
[----:B-1----:R-:W-:-:S07]  /*46a0*/  FFMA.FTZ R3, R21, c[0x0][0x2d0], -R2 ;  /* 0x0000b40015037a23 */ /* 0x002fce0000010802 */
[----:B------:R-:W-:Y:S01]  /*46b0*/  HMMA.16816.F32.BF16 R16, R8, R34, RZ ;  /* 0x000000220810723c */ /* 0x000fe200000418ff */
[----:B--2---:R-:W-:Y:S01]  /*46c0*/  F2FP.BF16.PACK_AB R4, R175, R173 ;  /* 0x000000adaf04723e */ /* 0x004fe200000010ff */
[----:B------:R1:W-:Y:S02]  /*46d0*/  MUFU.EX2 R174, R3 ;  /* 0x0000000300ae7308 */ /* 0x0003e40000000800 */
[----:B-1----:R-:W-:-:S06]  /*46e0*/  FFMA.FTZ R3, R22, c[0x0][0x2d0], -R2 ;  /* 0x0000b40016037a23 */ /* 0x002fcc0000010802 */
[----:B------:R1:W2:Y:S02]  /*46f0*/  MUFU.EX2 R182, R3 ;  /* 0x0000000300b67308 */ /* 0x0002a40000000800 */
[--C-:B-1----:R-:W-:Y:S01]  /*4700*/  FFMA.FTZ R3, R23, c[0x0][0x2d0], -R0.reuse ;  /* 0x0000b40017037a23 */ /* 0x102fe20000010800 */
[----:B--2---:R-:W-:Y:S01]  /*4710*/  F2FP.BF16.PACK_AB R6, R182, R174 ;  /* 0x000000aeb606723e */ /* 0x004fe200000010ff */
[----:B------:R-:W-:Y:S04]  /*4720*/  HMMA.16816.F32.BF16 R20, R8, R32, RZ ;  /* 0x000000200814723c */ /* 0x000fe800000418ff */
[----:B------:R1:W-:Y:S02]  /*4730*/  MUFU.EX2 R170, R3 ;  /* 0x0000000300aa7308 */ /* 0x0003e40000000800 */
[----:B-1----:R-:W-:-:S06]  /*4740*/  FFMA.FTZ R3, R24, c[0x0][0x2d0], -R0 ;  /* 0x0000b40018037a23 */ /* 0x002fcc0000010800 */
[----:B------:R1:W2:Y:S02]  /*4750*/  MUFU.EX2 R172, R3 ;  /* 0x0000000300ac7308 */ /* 0x0002a40000000800 */
[----:B-1----:R-:W-:Y:S01]  /*4760*/  FFMA.FTZ R3, R25, c[0x0][0x2d0], -R0 ;  /* 0x0000b40019037a23 */ /* 0x002fe20000010800 */
[----:B--2---:R-:W-:-:S05]  /*4770*/  F2FP.BF16.PACK_AB R5, R172, R170 ;  /* 0x000000aaac05723e */ /* 0x004fca00000010ff */
[----:B------:R1:W-:Y:S02]  /*4780*/  MUFU.EX2 R169, R3 ;  /* 0x0000000300a97308 */ /* 0x0003e40000000800 */
[----:B-1----:R-:W-:Y:S02]  /*4790*/  FFMA.FTZ R3, R26, c[0x0][0x2d0], -R0 ;  /* 0x0000b4001a037a23 */ /* 0x002fe40000010800 */
[----:B------:R-:W1:Y:S04]  /*47a0*/  LDSM.16.MT88.4 R24, [R180] ;  /* 0x00000000b418783b */ /* 0x000e680000004200 */
[----:B------:R-:W2:Y:S02]  /*47b0*/  MUFU.EX2 R171, R3 ;  /* 0x0000000300ab7308 */ /* 0x000ea40000000800 */
[----:B--2---:R-:W-:Y:S01]  /*47c0*/  F2FP.BF16.PACK_AB R7, R171, R169 ;  /* 0x000000a9ab07723e */ /* 0x004fe200000010ff */
[----:B------:R-:W-:-:S05]  /*47d0*/  FFMA.FTZ R3, R81, c[0x0][0x2d0], -R2 ;  /* 0x0000b40051037a23 */ /* 0x000fca0000010802 */
[----:B------:R2:W-:Y:S01]  /*47e0*/  MUFU.EX2 R155, R3 ;  /* 0x00000003009b7308 */ /* 0x0005e20000000800 */
[C---:B------:R-:W-:Y:S01]  /*47f0*/  HMMA.16816.F32.BF16 R140, R4.reuse, R44, R36 ;  /* 0x0000002c048c723c */ /* 0x040fe20000041824 */
[----:B------:R-:W3:Y:S07]  /*4800*/  LDSM.16.MT88.4 R36, [R179+0x2800] ;  /* 0x00280000b324783b */ /* 0x000eee0000004200 */
[----:B------:R-:W-:Y:S01]  /*4810*/  HMMA.16816.F32.BF16 R132, R4, R48, R56 ;  /* 0x000000300484723c */ /* 0x000fe20000041838 */
[----:B------:R-:W4:Y:S01]  /*4820*/  LDSM.16.MT88.4 R56, [R180+0x2000] ;  /* 0x00200000b438783b */ /* 0x000f220000004200 */
[----:B--2---:R-:W-:-:S06]  /*4830*/  FFMA.FTZ R3, R79, c[0x0][0x2d0], -R2 ;  /* 0x0000b4004f037a23 */ /* 0x004fcc0000010802 */
[C---:B------:R-:W-:Y:S01]  /*4840*/  HMMA.16816.F32.BF16 R128, R4.reuse, R50, R52 ;  /* 0x000000320480723c */ /* 0x040fe20000041834 */
[----:B------:R-:W2:Y:S01]  /*4850*/  LDSM.16.MT88.4 R52, [R180+0x800] ;  /* 0x00080000b434783b */ /* 0x000ea20000004200 */
[----:B------:R5:W1:Y:S03]  /*4860*/  MUFU.EX2 R158, R3 ;  /* 0x00000003009e7308 */ /* 0x000a660000000800 */
[----:B------:R-:W-:Y:S03]  /*4870*/  LDSM.16.MT88.4 R48, [R181+0x2000] ;  /* 0x00200000b530783b */ /* 0x000fe60000004200 */
[----:B------:R-:W-:Y:S08]  /*4880*/  HMMA.16816.F32.BF16 R116, R4, R42, R16 ;  /* 0x0000002a0474723c */ /* 0x000ff00000041810 */
[----:B------:R-:W-:Y:S01]  /*4890*/  HMMA.16816.F32.BF16 R16, R8, R66, RZ ;  /* 0x000000420810723c */ /* 0x000fe200000418ff */
[----:B-----5:R-:W-:-:S04]  /*48a0*/  FFMA.FTZ R3, R77, c[0x0][0x2d0], -R2 ;  /* 0x0000b4004d037a23 */ /* 0x020fc80000010802 */
[----:B------:R5:W-:Y:S03]  /*48b0*/  MUFU.EX2 R157, R3 ;  /* 0x00000003009d7308 */ /* 0x000be60000000800 */
[----:B------:R-:W-:Y:S01]  /*48c0*/  HMMA.16816.F32.BF16 R136, R4, R40, R20 ;  /* 0x000000280488723c */ /* 0x000fe20000041814 */
[----:B------:R-:W2:Y:S07]  /*48d0*/  LDSM.16.MT88.4 R40, [R178+0x2800] ;  /* 0x00280000b228783b */ /* 0x000eae0000004200 */
[----:B------:R-:W-:Y:S01]  /*48e0*/  HMMA.16816.F32.BF16 R20, R8, R64, RZ ;  /* 0x000000400814723c */ /* 0x000fe200000418ff */
[----:B------:R-:W2:Y:S01]  /*48f0*/  LDSM.16.MT88.4 R64, [R180+0x2800] ;  /* 0x00280000b440783b */ /* 0x000ea20000004200 */
[----:B-----5:R-:W-:-:S06]  /*4900*/  FFMA.FTZ R3, R76, c[0x0][0x2d0], -R2 ;  /* 0x0000b4004c037a23 */ /* 0x020fcc0000010802 */
[----:B-1----:R-:W-:Y:S01]  /*4910*/  HMMA.16816.F32.BF16 R32, R8, R26, RZ ;  /* 0x0000001a0820723c */ /* 0x002fe200000418ff */
[----:B------:R1:W5:Y:S07]  /*4920*/  MUFU.EX2 R159, R3 ;  /* 0x00000003009f7308 */ /* 0x00036e0000000800 */
[----:B------:R-:W-:Y:S08]  /*4930*/  HMMA.16816.F32.BF16 R120, R4, R46, R28 ;  /* 0x0000002e0478723c */ /* 0x000ff0000004181c */
[----:B------:R-:W-:Y:S01]  /*4940*/  HMMA.16816.F32.BF16 R44, R8, R24, RZ ;  /* 0x00000018082c723c */ /* 0x000fe200000418ff */
[----:B-1----:R-:W-:-:S04]  /*4950*/  FFMA.FTZ R3, R83, c[0x0][0x2d0], -R0 ;  /* 0x0000b40053037a23 */ /* 0x002fc80000010800 */
[----:B------:R1:W-:Y:S03]  /*4960*/  MUFU.EX2 R15, R3 ;  /* 0x00000003000f7308 */ /* 0x0003e60000000800 */
[----:B------:R-:W-:Y:S08]  /*4970*/  HMMA.16816.F32.BF16 R24, R8, R62, RZ ;  /* 0x0000003e0818723c */ /* 0x000ff000000418ff */
[----:B---3--:R-:W-:Y:S01]  /*4980*/  HMMA.16816.F32.BF16 R88, R4, R38, R16 ;  /* 0x000000260458723c */ /* 0x008fe20000041810 */
[----:B-1----:R-:W-:-:S07]  /*4990*/  FFMA.FTZ R3, R82, c[0x0][0x2d0], -R0 ;  /* 0x0000b40052037a23 */ /* 0x002fce0000010800 */
[----:B----4-:R-:W-:Y:S01]  /*49a0*/  HMMA.16816.F32.BF16 R16, R8, R56, RZ ;  /* 0x000000380810723c */ /* 0x010fe200000418ff */
[----:B------:R1:W3:Y:S07]  /*49b0*/  MUFU.EX2 R154, R3 ;  /* 0x00000003009a7308 */ /* 0x0002ee0000000800 */
[----:B------:R-:W-:Y:S01]  /*49c0*/  HMMA.16816.F32.BF16 R108, R4, R36, R20 ;  /* 0x00000024046c723c */ /* 0x000fe20000041814 */
[----:B------:R-:W4:Y:S07]  /*49d0*/  LDSM.16.MT88.4 R36, [R178+0x4800] ;  /* 0x00480000b224783b */ /* 0x000f2e0000004200 */
[----:B------:R-:W-:Y:S01]  /*49e0*/  HMMA.16816.F32.BF16 R28, R8, R60, RZ ;  /* 0x0000003c081c723c */ /* 0x000fe200000418ff */
[----:B------:R-:W-:Y:S01]  /*49f0*/  LDSM.16.MT88.4 R60, [R181+0x2800] ;  /* 0x00280000b53c783b */ /* 0x000fe20000004200 */
[----:B-1----:R-:W-:-:S04]  /*4a00*/  FFMA.FTZ R3, R80, c[0x0][0x2d0], -R0 ;  /* 0x0000b40050037a23 */ /* 0x002fc80000010800 */
[----:B------:R1:W-:Y:S02]  /*4a10*/  MUFU.EX2 R124, R3 ;  /* 0x00000003007c7308 */ /* 0x0003e40000000800 */
[C---:B--2---:R-:W-:Y:S01]  /*4a20*/  HMMA.16816.F32.BF16 R104, R4.reuse, R54, R32 ;  /* 0x000000360468723c */ /* 0x044fe20000041820 */
[----:B------:R-:W2:Y:S07]  /*4a30*/  LDSM.16.MT88.4 R32, [R179+0x4000] ;  /* 0x00400000b320783b */ /* 0x000eae0000004200 */
[----:B------:R-:W-:Y:S01]  /*4a40*/  HMMA.16816.F32.BF16 R84, R4, R42, R24 ;  /* 0x0000002a0454723c */ /* 0x000fe20000041818 */
[----:B-1----:R-:W-:-:S07]  /*4a50*/  FFMA.FTZ R3, R78, c[0x0][0x2d0], -R0 ;  /* 0x0000b4004e037a23 */ /* 0x002fce0000010800 */
[----:B------:R-:W-:Y:S01]  /*4a60*/  HMMA.16816.F32.BF16 R24, R8, R58, RZ ;  /* 0x0000003a0818723c */ /* 0x000fe200000418ff */
[----:B------:R1:W1:Y:S07]  /*4a70*/  MUFU.EX2 R156, R3 ;  /* 0x00000003009c7308 */ /* 0x00026e0000000800 */
[----:B------:R-:W-:Y:S08]  /*4a80*/  HMMA.16816.F32.BF16 R92, R4, R64, R16 ;  /* 0x00000040045c723c */ /* 0x000ff00000041810 */
[----:B------:R-:W-:Y:S01]  /*4a90*/  HMMA.16816.F32.BF16 R16, R8, R68, RZ ;  /* 0x000000440810723c */ /* 0x000fe200000418ff */
[----:B-1----:R-:W-:-:S07]  /*4aa0*/  FFMA.FTZ R3, R151, c[0x0][0x2d0], -R2 ;  /* 0x0000b40097037a23 */ /* 0x002fce0000010802 */
[----:B------:R-:W-:Y:S01]  /*4ab0*/  HMMA.16816.F32.BF16 R112, R4, R40, R28 ;  /* 0x000000280470723c */ /* 0x000fe2000004181c */
[----:B------:R-:W1:Y:S07]  /*4ac0*/  LDSM.16.MT88.4 R28, [R179+0x4800] ;  /* 0x00480000b31c783b */ /* 0x000e6e0000004200 */
[----:B------:R-:W-:Y:S08]  /*4ad0*/  HMMA.16816.F32.BF16 R20, R8, R50, RZ ;  /* 0x000000320814723c */ /* 0x000ff000000418ff */
[C---:B------:R-:W-:Y:S08]  /*4ae0*/  HMMA.16816.F32.BF16 R72, R4.reuse, R66, R24 ;  /* 0x000000420448723c */ /* 0x040ff00000041818 */
[----:B----4-:R-:W-:Y:S08]  /*4af0*/  HMMA.16816.F32.BF16 R64, R4, R36, R16 ;  /* 0x000000240440723c */ /* 0x010ff00000041810 */
[----:B--2---:R-:W-:Y:S08]  /*4b00*/  HMMA.16816.F32.BF16 R16, R8, R34, RZ ;  /* 0x000000220810723c */ /* 0x004ff000000418ff */
[----:B------:R-:W-:Y:S08]  /*4b10*/  HMMA.16816.F32.BF16 R96, R4, R62, R20 ;  /* 0x0000003e0460723c */ /* 0x000ff00000041814 */
[----:B------:R-:W-:Y:S01]  /*4b20*/  HMMA.16816.F32.BF16 R20, R8, R32, RZ ;  /* 0x000000200814723c */ /* 0x000fe200000418ff */
[----:B------:R-:W2:Y:S07]  /*4b30*/  LDSM.16.MT88.4 R32, [R181+0x4000] ;  /* 0x00400000b520783b */ /* 0x000eae0000004200 */
[C---:B-1----:R-:W-:Y:S01]  /*4b40*/  HMMA.16816.F32.BF16 R40, R4.reuse, R30, R16 ;  /* 0x0000001e0428723c */ /* 0x042fe20000041810 */
[----:B------:R-:W1:Y:S07]  /*4b50*/  LDSM.16.MT88.4 R16, [R180+0x4000] ;  /* 0x00400000b410783b */ /* 0x000e6e0000004200 */
[----:B------:R-:W-:Y:S08]  /*4b60*/  HMMA.16816.F32.BF16 R144, R4, R52, R44 ;  /* 0x000000340490723c */ /* 0x000ff0000004182c */
[C---:B------:R-:W-:Y:S08]  /*4b70*/  HMMA.16816.F32.BF16 R44, R8.reuse, R48, RZ ;  /* 0x00000030082c723c */ /* 0x040ff000000418ff */
[----:B------:R-:W-:Y:S08]  /*4b80*/  HMMA.16816.F32.BF16 R24, R8, R70, RZ ;  /* 0x000000460818723c */ /* 0x000ff000000418ff */
[C---:B------:R-:W-:Y:S01]  /*4b90*/  HMMA.16816.F32.BF16 R48, R4.reuse, R28, R20 ;  /* 0x0000001c0430723c */ /* 0x040fe20000041814 */
[----:B------:R-:W4:Y:S07]  /*4ba0*/  LDSM.16.MT88.4 R28, [R181+0x4800] ;  /* 0x00480000b51c783b */ /* 0x000f2e0000004200 */
[C---:B------:R-:W-:Y:S08]  /*4bb0*/  HMMA.16816.F32.BF16 R100, R4.reuse, R60, R44 ;  /* 0x0000003c0464723c */ /* 0x040ff0000004182c */
[----:B------:R-:W-:Y:S08]  /*4bc0*/  HMMA.16816.F32.BF16 R60, R4, R38, R24 ;  /* 0x00000026043c723c */ /* 0x000ff00000041818 */
[C---:B--2---:R-:W-:Y:S08]  /*4bd0*/  HMMA.16816.F32.BF16 R24, R8.reuse, R32, RZ ;  /* 0x000000200818723c */ /* 0x044ff000000418ff */
[C---:B------:R-:W-:Y:S08]  /*4be0*/  HMMA.16816.F32.BF16 R20, R8.reuse, R34, RZ ;  /* 0x000000220814723c */ /* 0x040ff000000418ff */
[C---:B-1----:R-:W-:Y:S08]  /*4bf0*/  HMMA.16816.F32.BF16 R32, R8.reuse, R16, RZ ;  /* 0x000000100820723c */ /* 0x042ff000000418ff */
[----:B------:R-:W-:Y:S01]  /*4c00*/  HMMA.16816.F32.BF16 R8, R8, R18, RZ ;  /* 0x000000120808723c */ /* 0x000fe200000418ff */
[----:B------:R-:W1:Y:S07]  /*4c10*/  LDSM.16.MT88.4 R16, [R180+0x4800] ;  /* 0x00480000b410783b */ /* 0x000e6e0000004200 */
[C---:B----4-:R-:W-:Y:S08]  /*4c20*/  HMMA.16816.F32.BF16 R24, R4.reuse, R28, R24 ;  /* 0x0000001c0418723c */ /* 0x050ff00000041818 */
[C---:B------:R-:W-:Y:S08]  /*4c30*/  HMMA.16816.F32.BF16 R20, R4.reuse, R30, R20 ;  /* 0x0000001e0414723c */ /* 0x040ff00000041814 */
[C---:B-1----:R-:W-:Y:S08]  /*4c40*/  HMMA.16816.F32.BF16 R32, R4.reuse, R16, R32 ;  /* 0x000000100420723c */ /* 0x042ff00000041820 */
[----:B------:R-:W-:Y:S01]  /*4c50*/  HMMA.16816.F32.BF16 R16, R4, R18, R8 ;  /* 0x000000120410723c */ /* 0x000fe20000041808 */
[----:B------:R-:W1:Y:S06]  /*4c60*/  LDSM.16.MT88.4 R8, [R178+0x1000] ;  /* 0x00100000b208783b */ /* 0x000e6c0000004200 */
[----:B------:R-:W-:-:S02]  /*4c70*/  F2FP.BF16.PACK_AB R4, R158, R155 ;  /* 0x0000009b9e04723e */ /* 0x000fc400000010ff */
[----:B-----5:R-:W-:Y:S02]  /*4c80*/  F2FP.BF16.PACK_AB R6, R159, R157 ;  /* 0x0000009d9f06723e */ /* 0x020fe400000010ff */
[----:B---3--:R-:W-:Y:S02]  /*4c90*/  F2FP.BF16.PACK_AB R5, R154, R15 ;  /* 0x0000000f9a05723e */ /* 0x008fe400000010ff */
[----:B------:R-:W-:-:S07]  /*4ca0*/  F2FP.BF16.PACK_AB R7, R156, R124 ;  /* 0x0000007c9c07723e */ /* 0x000fce00000010ff */
[C---:B-1----:R-:W-:Y:S08]  /*4cb0*/  HMMA.16816.F32.BF16 R132, R4.reuse, R8, R132 ;  /* 0x000000080484723c */ /* 0x042ff00000041884 */
[C---:B------:R-:W-:Y:S01]  /*4cc0*/  HMMA.16816.F32.BF16 R28, R4.reuse, R10, R128 ;  /* 0x0000000a041c723c */ /* 0x040fe20000041880 */
[----:B------:R-:W1:Y:S04]  /*4cd0*/  LDSM.16.MT88.4 R8, [R179+0x1000] ;  /* 0x00100000b308783b */ /* 0x000e680000004200 */
[----:B------:R-:W-:Y:S03]  /*4ce0*/  LDSM.16.MT88.4 R128, [R178+0x1800] ;  /* 0x00180000b280783b */ /* 0x000fe60000004200 */
[C---:B-1----:R-:W-:Y:S08]  /*4cf0*/  HMMA.16816.F32.BF16 R36, R4.reuse, R8, R140 ;  /* 0x000000080424723c */ /* 0x042ff0000004188c */
[C---:B------:R-:W-:Y:S01]  /*4d00*/  HMMA.16816.F32.BF16 R44, R4.reuse, R10, R120 ;  /* 0x0000000a042c723c */ /* 0x040fe20000041878 */
[----:B------:R-:W1:Y:S07]  /*4d10*/  LDSM.16.MT88.4 R8, [R181+0x1000] ;  /* 0x00100000b508783b */ /* 0x000e6e0000004200 */
        /* <DEDUP_REMOVED lines=14> */
[----:B------:R-:W1:Y:S04]  /*4e00*/  LDSM.16.MT88.4 R8, [R180+0x3000] ;  /* 0x00300000b408783b */ /* 0x000e680000004200 */
[----:B------:R-:W-:Y:S03]  /*4e10*/  LDSM.16.MT88.4 R96, [R178+0x5800] ;  /* 0x00580000b260783b */ /* 0x000fe60000004200 */
[C---:B-1----:R-:W-:Y:S08]  /*4e20*/  HMMA.16816.F32.BF16 R104, R4.reuse, R8, R92 ;  /* 0x000000080468723c */ /* 0x042ff0000004185c */
[C---:B------:R-:W-:Y:S01]  /*4e30*/  HMMA.16816.F32.BF16 R100, R4.reuse, R10, R72 ;  /* 0x0000000a0464723c */ /* 0x040fe20000041848 */
[----:B------:R-:W1:Y:S04]  /*4e40*/  LDSM.16.MT88.4 R8, [R178+0x5000] ;  /* 0x00500000b208783b */ /* 0x000e680000004200 */
[----:B------:R-:W-:Y:S03]  /*4e50*/  LDSM.16.MT88.4 R72, [R179+0x3800] ;  /* 0x00380000b348783b */ /* 0x000fe60000004200 */
[C---:B-1----:R-:W-:Y:S01]  /*4e60*/  HMMA.16816.F32.BF16 R92, R4.reuse, R8, R64 ;  /* 0x00000008045c723c */ /* 0x042fe20000041840 */
[----:B------:R-:W-:Y:S07]  /*4e70*/  LDSM.16.MT88.4 R64, [R178+0x3800] ;  /* 0x00380000b240783b */ /* 0x000fee0000004200 */
[C---:B------:R-:W-:Y:S01]  /*4e80*/  HMMA.16816.F32.BF16 R116, R4.reuse, R10, R60 ;  /* 0x0000000a0474723c */ /* 0x040fe2000004183c */
[----:B------:R-:W1:Y:S07]  /*4e90*/  LDSM.16.MT88.4 R8, [R179+0x5000] ;  /* 0x00500000b308783b */ /* 0x000e6e0000004200 */
[C---:B-1----:R-:W-:Y:S01]  /*4ea0*/  HMMA.16816.F32.BF16 R136, R4.reuse, R8, R48 ;  /* 0x000000080488723c */ /* 0x042fe20000041830 */
[----:B------:R-:W-:Y:S07]  /*4eb0*/  LDSM.16.MT88.4 R48, [R181+0x1800] ;  /* 0x00180000b530783b */ /* 0x000fee0000004200 */
[C---:B------:R-:W-:Y:S01]  /*4ec0*/  HMMA.16816.F32.BF16 R108, R4.reuse, R10, R40 ;  /* 0x0000000a046c723c */ /* 0x040fe20000041828 */
[----:B------:R-:W1:Y:S04]  /*4ed0*/  LDSM.16.MT88.4 R8, [R181+0x5000] ;  /* 0x00500000b508783b */ /* 0x000e680000004200 */
[----:B------:R-:W-:Y:S03]  /*4ee0*/  LDSM.16.MT88.4 R40, [R179+0x1800] ;  /* 0x00180000b328783b */ /* 0x000fe60000004200 */
[C---:B-1----:R-:W-:Y:S08]  /*4ef0*/  HMMA.16816.F32.BF16 R24, R4.reuse, R8, R24 ;  /* 0x000000080418723c */ /* 0x042ff00000041818 */
[C---:B------:R-:W-:Y:S01]  /*4f00*/  HMMA.16816.F32.BF16 R20, R4.reuse, R10, R20 ;  /* 0x0000000a0414723c */ /* 0x040fe20000041814 */
[----:B------:R-:W1:Y:S07]  /*4f10*/  LDSM.16.MT88.4 R8, [R180+0x5000] ;  /* 0x00500000b408783b */ /* 0x000e6e0000004200 */
[C---:B-1----:R-:W-:Y:S01]  /*4f20*/  HMMA.16816.F32.BF16 R16, R4.reuse, R10, R16 ;  /* 0x0000000a0410723c */ /* 0x042fe20000041810 */
[----:B------:R1:W-:Y:S07]  /*4f30*/  MUFU.EX2 R11, R3 ;  /* 0x00000003000b7308 */ /* 0x0003ee0000000800 */
[----:B------:R-:W-:Y:S07]  /*4f40*/  HMMA.16816.F32.BF16 R32, R4, R8, R32 ;  /* 0x000000080420723c */ /* 0x000fee0000041820 */
[----:B------:R-:W-:-:S02]  /*4f50*/  FADD.FTZ R4, R162, R161 ;  /* 0x000000a1a2047221 */ /* 0x000fc40000010000 */
[----:B-1----:R-:W-:-:S04]  /*4f60*/  FFMA.FTZ R3, R149, c[0x0][0x2d0], -R2 ;  /* 0x0000b40095037a23 */ /* 0x002fc80000010802 */
[----:B------:R1:W2:Y:S02]  /*4f70*/  MUFU.EX2 R14, R3 ;  /* 0x00000003000e7308 */ /* 0x0002a40000000800 */
[--C-:B-1----:R-:W-:Y:S01]  /*4f80*/  FFMA.FTZ R3, R127, c[0x0][0x2d0], -R2.reuse ;  /* 0x0000b4007f037a23 */ /* 0x102fe20000010802 */
[----:B--2---:R-:W-:Y:S01]  /*4f90*/  F2FP.BF16.PACK_AB R120, R14, R11 ;  /* 0x0000000b0e78723e */ /* 0x004fe200000010ff */
[----:B------:R-:W-:-:S04]  /*4fa0*/  FFMA.FTZ R2, R126, c[0x0][0x2d0], -R2 ;  /* 0x0000b4007e027a23 */ /* 0x000fc80000010802 */
[----:B------:R1:W-:Y:S08]  /*4fb0*/  MUFU.EX2 R13, R3 ;  /* 0x00000003000d7308 */ /* 0x0003f00000000800 */
[----:B------:R2:W3:Y:S01]  /*4fc0*/  MUFU.EX2 R195, R2 ;  /* 0x0000000200c37308 */ /* 0x0004e20000000800 */
[----:B-1----:R-:W-:Y:S02]  /*4fd0*/  FADD.FTZ R3, R164, R163 ;  /* 0x000000a3a4037221 */ /* 0x002fe40000010000 */
[----:B--2---:R-:W-:Y:S01]  /*4fe0*/  FFMA.FTZ R2, R153, c[0x0][0x2d0], -R0 ;  /* 0x0000b40099027a23 */ /* 0x004fe20000010800 */
[----:B---3--:R-:W-:-:S04]  /*4ff0*/  F2FP.BF16.PACK_AB R122, R195, R13 ;  /* 0x0000000dc37a723e */ /* 0x008fc800000010ff */
[----:B------:R1:W-:Y:S02]  /*5000*/  MUFU.EX2 R9, R2 ;  /* 0x0000000200097308 */ /* 0x0003e40000000800 */
[----:B-1----:R-:W-:-:S06]  /*5010*/  FFMA.FTZ R2, R152, c[0x0][0x2d0], -R0 ;  /* 0x0000b40098027a23 */ /* 0x002fcc0000010800 */
[----:B------:R1:W2:Y:S02]  /*5020*/  MUFU.EX2 R10, R2 ;  /* 0x00000002000a7308 */ /* 0x0002a40000000800 */
[--C-:B-1----:R-:W-:Y:S01]  /*5030*/  FFMA.FTZ R2, R150, c[0x0][0x2d0], -R0.reuse ;  /* 0x0000b40096027a23 */ /* 0x102fe20000010800 */
[----:B--2---:R-:W-:Y:S01]  /*5040*/  F2FP.BF16.PACK_AB R121, R10, R9 ;  /* 0x000000090a79723e */ /* 0x004fe200000010ff */
[----:B------:R-:W-:-:S04]  /*5050*/  FFMA.FTZ R0, R148, c[0x0][0x2d0], -R0 ;  /* 0x0000b40094007a23 */ /* 0x000fc80000010800 */
[----:B------:R1:W-:Y:S08]  /*5060*/  MUFU.EX2 R8, R2 ;  /* 0x0000000200087308 */ /* 0x0003f00000000800 */
[----:B------:R-:W2:Y:S01]  /*5070*/  MUFU.EX2 R196, R0 ;  /* 0x0000000000c47308 */ /* 0x000ea20000000800 */
[----:B-1----:R-:W-:-:S04]  /*5080*/  FADD.FTZ R2, R168, R3 ;  /* 0x00000003a8027221 */ /* 0x002fc80000010000 */
[----:B------:R-:W-:Y:S01]  /*5090*/  FADD.FTZ R2, R167, R2 ;  /* 0x00000002a7027221 */ /* 0x000fe20000010000 */
[----:B--2---:R-:W-:Y:S01]  /*50a0*/  F2FP.BF16.PACK_AB R123, R196, R8 ;  /* 0x00000008c47b723e */ /* 0x004fe200000010ff */
[----:B------:R-:W-:Y:S02]  /*50b0*/  FADD.FTZ R0, R166, R4 ;  /* 0x00000004a6007221 */ /* 0x000fe40000010000 */
[----:B------:R-:W-:Y:S01]  /*50c0*/  FADD.FTZ R2, R173, R2 ;  /* 0x00000002ad027221 */ /* 0x000fe20000010000 */
[----:B------:R-:W-:Y:S01]  /*50d0*/  LDSM.16.MT88.4 R4, [R180+0x5800] ;  /* 0x00580000b404783b */ /* 0x000fe20000004200 */
[----:B------:R-:W-:Y:S02]  /*50e0*/  FADD.FTZ R0, R165, R0 ;  /* 0x00000000a5007221 */ /* 0x000fe40000010000 */
[----:B------:R-:W-:Y:S01]  /*50f0*/  HMMA.16816.F32.BF16 R36, R120, R40, R36 ;  /* 0x000000287824723c */ /* 0x000fe20000041824 */
[----:B------:R-:W-:Y:S02]  /*5100*/  FADD.FTZ R2, R175, R2 ;  /* 0x00000002af027221 */ /* 0x000fe40000010000 */
[----:B------:R-:W-:-:S02]  /*5110*/  FADD.FTZ R0, R170, R0 ;  /* 0x00000000aa007221 */ /* 0x000fc40000010000 */
[----:B------:R-:W-:Y:S02]  /*5120*/  FADD.FTZ R2, R174, R2 ;  /* 0x00000002ae027221 */ /* 0x000fe40000010000 */
[----:B------:R-:W-:Y:S01]  /*5130*/  FADD.FTZ R0, R172, R0 ;  /* 0x00000000ac007221 */ /* 0x000fe20000010000 */
[C---:B------:R-:W-:Y:S01]  /*5140*/  HMMA.16816.F32.BF16 R40, R120.reuse, R42, R44 ;  /* 0x0000002a7828723c */ /* 0x040fe2000004182c */
[----:B------:R-:W-:Y:S02]  /*5150*/  FADD.FTZ R2, R182, R2 ;  /* 0x00000002b6027221 */ /* 0x000fe40000010000 */
[----:B------:R-:W-:Y:S02]  /*5160*/  FADD.FTZ R0, R169, R0 ;  /* 0x00000000a9007221 */ /* 0x000fe40000010000 */
[----:B------:R-:W-:Y:S02]  /*5170*/  FADD.FTZ R2, R155, R2 ;  /* 0x000000029b027221 */ /* 0x000fe40000010000 */
[----:B------:R-:W-:Y:S01]  /*5180*/  FADD.FTZ R0, R171, R0 ;  /* 0x00000000ab007221 */ /* 0x000fe20000010000 */
[----:B------:R-:W-:Y:S01]  /*5190*/  HMMA.16816.F32.BF16 R44, R120, R48, R52 ;  /* 0x00000030782c723c */ /* 0x000fe20000041834 */
[----:B------:R-:W-:-:S02]  /*51a0*/  FADD.FTZ R2, R158, R2 ;  /* 0x000000029e027221 */ /* 0x000fc40000010000 */
[----:B------:R-:W-:Y:S02]  /*51b0*/  FADD.FTZ R0, R15, R0 ;  /* 0x000000000f007221 */ /* 0x000fe40000010000 */
[----:B------:R-:W-:Y:S02]  /*51c0*/  FADD.FTZ R2, R157, R2 ;  /* 0x000000029d027221 */ /* 0x000fe40000010000 */
[----:B------:R-:W-:Y:S01]  /*51d0*/  FADD.FTZ R0, R154, R0 ;  /* 0x000000009a007221 */ /* 0x000fe20000010000 */
[----:B------:R-:W-:Y:S01]  /*51e0*/  HMMA.16816.F32.BF16 R48, R120, R50, R56 ;  /* 0x000000327830723c */ /* 0x000fe20000041838 */
[----:B------:R-:W1:Y:S01]  /*51f0*/  LDSM.16.MT88.4 R56, [R180+0x1800] ;  /* 0x00180000b438783b */ /* 0x000e620000004200 */
[----:B------:R-:W-:Y:S02]  /*5200*/  FADD.FTZ R2, R159, R2 ;  /* 0x000000029f027221 */ /* 0x000fe40000010000 */
[----:B------:R-:W-:Y:S02]  /*5210*/  FADD.FTZ R0, R124, R0 ;  /* 0x000000007c007221 */ /* 0x000fe40000010000 */
[----:B------:R-:W-:-:S02]  /*5220*/  FADD.FTZ R3, R11, R2 ;  /* 0x000000020b037221 */ /* 0x000fc40000010000 */
[C---:B------:R-:W-:Y:S01]  /*5230*/  HMMA.16816.F32.BF16 R60, R120.reuse, R64, R76 ;  /* 0x00000040783c723c */ /* 0x040fe2000004184c */
[----:B------:R-:W-:Y:S02]  /*5240*/  FADD.FTZ R0, R156, R0 ;  /* 0x000000009c007221 */ /* 0x000fe40000010000 */
[----:B------:R-:W-:Y:S02]  /*5250*/  FADD.FTZ R3, R14, R3 ;  /* 0x000000030e037221 */ /* 0x000fe40000010000 */
[----:B------:R-:W-:Y:S01]  /*5260*/  FADD.FTZ R2, R9, R0 ;  /* 0x0000000009027221 */ /* 0x000fe20000010000 */
[----:B------:R-:W-:Y:S01]  /*5270*/  IADD3 R0, R160, -0x2, RZ ;  /* 0xfffffffea0007810 */ /* 0x000fe20007ffe0ff */
[----:B------:R-:W-:Y:S01]  /*5280*/  FADD.FTZ R3, R13, R3 ;  /* 0x000000030d037221 */ /* 0x000fe20000010000 */
[----:B------:R-:W-:Y:S01]  /*5290*/  HMMA.16816.F32.BF16 R64, R120, R66, R80 ;  /* 0x000000427840723c */ /* 0x000fe20000041850 */
[----:B------:R-:W2:Y:S01]  /*52a0*/  LDSM.16.MT88.4 R80, [R181+0x3800] ;  /* 0x00380000b550783b */ /* 0x000ea20000004200 */
[----:B------:R-:W-:Y:S01]  /*52b0*/  ISETP.GE.AND P0, PT, R0, R200, PT ;  /* 0x000000c80000720c */ /* 0x000fe20003f06270 */
[----:B------:R-:W-:-:S02]  /*52c0*/  FADD.FTZ R2, R10, R2 ;  /* 0x000000020a027221 */ /* 0x000fc40000010000 */
[----:B------:R-:W-:Y:S02]  /*52d0*/  FADD.FTZ R195, R195, R3 ;  /* 0x00000003c3c37221 */ /* 0x000fe40000010000 */
[----:B------:R-:W-:Y:S01]  /*52e0*/  FADD.FTZ R2, R8, R2 ;  /* 0x0000000208027221 */ /* 0x000fe20000010000 */
[----:B------:R-:W-:Y:S03]  /*52f0*/  HMMA.16816.F32.BF16 R92, R120, R96, R92 ;  /* 0x00000060785c723c */ /* 0x000fe6000004185c */
[----:B------:R-:W-:-:S05]  /*5300*/  FADD.FTZ R196, R196, R2 ;  /* 0x00000002c4c47221 */ /* 0x000fca0000010000 */
[C---:B------:R-:W-:Y:S08]  /*5310*/  HMMA.16816.F32.BF16 R132, R120.reuse, R128, R132 ;  /* 0x000000807884723c */ /* 0x040ff00000041884 */
[C---:B------:R-:W-:Y:S08]  /*5320*/  HMMA.16816.F32.BF16 R96, R120.reuse, R98, R116 ;  /* 0x000000627860723c */ /* 0x040ff00000041874 */
[C---:B-1----:R-:W-:Y:S08]  /*5330*/  HMMA.16816.F32.BF16 R52, R120.reuse, R56, R144 ;  /* 0x000000387834723c */ /* 0x042ff00000041890 */
[C---:B------:R-:W-:Y:S08]  /*5340*/  HMMA.16816.F32.BF16 R56, R120.reuse, R58, R68 ;  /* 0x0000003a7838723c */ /* 0x040ff00000041844 */
[C---:B------:R-:W-:Y:S08]  /*5350*/  HMMA.16816.F32.BF16 R68, R120.reuse, R72, R84 ;  /* 0x000000487844723c */ /* 0x040ff00000041854 */
[C---:B------:R-:W-:Y:S01]  /*5360*/  HMMA.16816.F32.BF16 R72, R120.reuse, R74, R88 ;  /* 0x0000004a7848723c */ /* 0x040fe20000041858 */
[----:B------:R-:W1:Y:S07]  /*5370*/  LDSM.16.MT88.4 R88, [R180+0x3800] ;  /* 0x00380000b458783b */ /* 0x000e6e0000004200 */
[C---:B--2---:R-:W-:Y:S08]  /*5380*/  HMMA.16816.F32.BF16 R76, R120.reuse, R80, R140 ;  /* 0x00000050784c723c */ /* 0x044ff0000004188c */
[C---:B------:R-:W-:Y:S01]  /*5390*/  HMMA.16816.F32.BF16 R80, R120.reuse, R82, R112 ;  /* 0x000000527850723c */ /* 0x040fe20000041870 */
[----:B------:R-:W-:Y:S07]  /*53a0*/  LDSM.16.MT88.4 R112, [R181+0x5800] ;  /* 0x00580000b570783b */ /* 0x000fee0000004200 */
[C---:B------:R-:W-:Y:S08]  /*53b0*/  HMMA.16816.F32.BF16 R128, R120.reuse, R130, R28 ;  /* 0x000000827880723c */ /* 0x040ff0000004181c */
[C---:B------:R-:W-:Y:S08]  /*53c0*/  HMMA.16816.F32.BF16 R116, R120.reuse, R4, R32 ;  /* 0x000000047874723c */ /* 0x040ff00000041820 */
[C---:B-1----:R-:W-:Y:S01]  /*53d0*/  HMMA.16816.F32.BF16 R84, R120.reuse, R88, R104 ;  /* 0x000000587854723c */ /* 0x042fe20000041868 */
[----:B------:R-:W1:Y:S07]  /*53e0*/  LDSM.16.MT88.4 R104, [R179+0x5800] ;  /* 0x00580000b368783b */ /* 0x000e6e0000004200 */
[C---:B------:R-:W-:Y:S08]  /*53f0*/  HMMA.16816.F32.BF16 R88, R120.reuse, R90, R100 ;  /* 0x0000005a7858723c */ /* 0x040ff00000041864 */
[C---:B-1----:R-:W-:Y:S08]  /*5400*/  HMMA.16816.F32.BF16 R100, R120.reuse, R104, R136 ;  /* 0x000000687864723c */ /* 0x042ff00000041888 */
[C---:B------:R-:W-:Y:S08]  /*5410*/  HMMA.16816.F32.BF16 R104, R120.reuse, R106, R108 ;  /* 0x0000006a7868723c */ /* 0x040ff0000004186c */
[C---:B------:R-:W-:Y:S08]  /*5420*/  HMMA.16816.F32.BF16 R108, R120.reuse, R112, R24 ;  /* 0x00000070786c723c */ /* 0x040ff00000041818 */
[C---:B------:R-:W-:Y:S08]  /*5430*/  HMMA.16816.F32.BF16 R112, R120.reuse, R114, R20 ;  /* 0x000000727870723c */ /* 0x040ff00000041814 */
[----:B------:R-:W-:Y:S01]  /*5440*/  HMMA.16816.F32.BF16 R120, R120, R6, R16 ;  /* 0x000000067878723c */ /* 0x000fe20000041810 */
[----:B------:R-:W-:Y:S07]  /*5450*/  @!UPT UIADD3 URZ, URZ, URZ, URZ ;  /* 0x0000003f3f3ff290 */ /* 0x000fee000fffe03f */
[----:B------:R-:W-:Y:S11]  /*5460*/  @!P0 BRA `(.L_x_54) ;  /* 0x00002e1000008947 */ /* 0x000ff60003800000 */
[----:B------:R-:W-:Y:S02]  /*5470*/  MOV R193, R0 ;  /* 0x0000000000c17202 */ /* 0x000fe40000000f00 */
[----:B------:R-:W-:-:S02]  /*5480*/  MOV R127, R12 ;  /* 0x0000000c007f7202 */ /* 0x000fc40000000f00 */
[----:B------:R-:W-:Y:S02]  /*5490*/  MOV R126, R125 ;  /* 0x0000007d007e7202 */ /* 0x000fe40000000f00 */
.L_x_61:
[----:B------:R-:W-:Y:S01]  /*54a0*/  SHF.R.S32.HI R0, RZ, 0x1f, R189 ;  /* 0x0000001fff007819 */ /* 0x000fe200000114bd */
[----:B------:R-:W-:Y:S04]  /*54b0*/  DEPBAR.LE SB0, 0x0 ;  /* 0x000080000000791a */ /* 0x000fe80000000000 */
[----:B------:R-:W-:Y:S01]  /*54c0*/  SHF.R.S32.HI R4, RZ, 0x1f, R188 ;  /* 0x0000001fff047819 */ /* 0x000fe200000114bc */
[----:B------:R-:W-:Y:S01]  /*54d0*/  WARPSYNC 0xffffffff ;  /* 0xffffffff00007948 */ /* 0x000fe20003800000 */
[----:B------:R-:W-:Y:S01]  /*54e0*/  R2P PR, R197, 0x6 ;  /* 0x00000006c5007804 */ /* 0x000fe20000000000 */
[----:B------:R-:W-:Y:S01]  /*54f0*/  BAR.SYNC.DEFER_BLOCKING 0x0 ;  /* 0x0000000000007b1d */ /* 0x000fe20000010000 */
[----:B------:R-:W-:Y:S01]  /*5500*/  SHF.R.S32.HI R5, RZ, 0x1f, R199 ;  /* 0x0000001fff057819 */ /* 0x000fe200000114c7 */
[----:B------:R-:W-:Y:S01]  /*5510*/  IMAD R0, R0, c[0x0][0x208], RZ ;  /* 0x0000820000007a24 */ /* 0x000fe200078e02ff */
[----:B------:R-:W-:Y:S01]  /*5520*/  IADD3 R124, R176, 0x40, RZ ;  /* 0x00000040b07c7810 */ /* 0x000fe20007ffe0ff */
[----:B------:R-:W-:Y:S01]  /*5530*/  IMAD.WIDE.U32 R2, R189, c[0x0][0x208], RZ ;  /* 0x00008200bd027a25 */ /* 0x000fe200078e00ff */
[----:B------:R-:W-:Y:S02]  /*5540*/  SHF.R.S32.HI R12, RZ, 0x1f, R198 ;  /* 0x0000001fff0c7819 */ /* 0x000fe400000114c6 */
[----:B------:R-:W-:Y:S01]  /*5550*/  SHF.L.U64.HI R22, R199, 0x1, R5 ;  /* 0x00000001c7167819 */ /* 0x000fe20000010205 */
[----:B------:R-:W-:Y:S01]  /*5560*/  IMAD R0, R189, c[0x0][0x20c], R0 ;  /* 0x00008300bd007a24 */ /* 0x000fe200078e0200 */
[----:B------:R-:W-:Y:S01]  /*5570*/  SHF.R.S32.HI R5, RZ, 0x1f, R194 ;  /* 0x0000001fff057819 */ /* 0x000fe200000114c2 */
[----:B------:R-:W-:Y:S01]  /*5580*/  IMAD R4, R4, c[0x0][0x218], RZ ;  /* 0x0000860004047a24 */ /* 0x000fe200078e02ff */
[----:B------:R-:W-:Y:S01]  /*5590*/  SHF.L.U64.HI R14, R198, 0x1, R12 ;  /* 0x00000001c60e7819 */ /* 0x000fe2000001020c */
[----:B------:R-:W-:Y:S01]  /*55a0*/  IMAD.IADD R3, R3, 0x1, R0 ;  /* 0x0000000103037824 */ /* 0x000fe200078e0200 */
[----:B------:R-:W-:Y:S01]  /*55b0*/  IADD3 R0, R176, 0x20, RZ ;  /* 0x00000020b0007810 */ /* 0x000fe20007ffe0ff */
[----:B------:R-:W-:Y:S01]  /*55c0*/  IMAD R4, R188, c[0x0][0x21c], R4 ;  /* 0x00008700bc047a24 */ /* 0x000fe200078e0204 */
[----:B------:R-:W-:Y:S01]  /*55d0*/  @P2 IADD3 R124, R176, -0x40, RZ ;  /* 0xffffffc0b07c2810 */ /* 0x000fe20007ffe0ff */
[----:B------:R-:W-:Y:S01]  /*55e0*/  IMAD.WIDE.U32 R2, R188, c[0x0][0x218], R2 ;  /* 0x00008600bc027a25 */ /* 0x000fe200078e0002 */
[----:B------:R-:W-:Y:S02]  /*55f0*/  @P1 IADD3 R0, R176, -0x20, RZ ;  /* 0xffffffe0b0001810 */ /* 0x000fe40007ffe0ff */
[C---:B------:R-:W-:Y:S01]  /*5600*/  ISETP.GE.AND P1, PT, R199.reuse, c[0x0][0x1d4], PT ;  /* 0x00007500c7007a0c */ /* 0x040fe20003f26270 */
[----:B------:R-:W-:Y:S01]  /*5610*/  IMAD.SHL.U32 R28, R199, 0x2, RZ ;  /* 0x00000002c71c7824 */ /* 0x000fe200078e00ff */
[----:B------:R-:W-:Y:S01]  /*5620*/  IADD3 R2, P0, R208, R2, RZ ;  /* 0x00000002d0027210 */ /* 0x000fe20007f1e0ff */
[----:B------:R-:W-:Y:S01]  /*5630*/  IMAD.SHL.U32 R15, R198, 0x2, RZ ;  /* 0x00000002c60f7824 */ /* 0x000fe200078e00ff */
[C---:B------:R-:W-:Y:S01]  /*5640*/  SHF.L.U64.HI R13, R194.reuse, 0x1, R5 ;  /* 0x00000001c20d7819 */ /* 0x040fe20000010205 */
[----:B------:R-:W1:Y:S01]  /*5650*/  LDSM.16.M88.4 R32, [R183] ;  /* 0x00000000b720783b */ /* 0x000e620000000200 */
[----:B------:R-:W-:Y:S01]  /*5660*/  IADD3.X R3, R211, R3, R4, P0, !PT ;  /* 0x00000003d3037210 */ /* 0x000fe200007fe404 */
[----:B------:R-:W-:Y:S01]  /*5670*/  IMAD.SHL.U32 R12, R194, 0x2, RZ ;  /* 0x00000002c20c7824 */ /* 0x000fe200078e00ff */
[----:B------:R-:W-:Y:S01]  /*5680*/  LEA R6, P0, R2, c[0x0][0x1f8], 0x1 ;  /* 0x00007e0002067a11 */ /* 0x000fe200078008ff */
[----:B------:R-:W2:Y:S01]  /*5690*/  LDSM.16.M88.4 R8, [R176] ;  /* 0x00000000b008783b */ /* 0x000ea20000000200 */
[----:B------:R-:W-:Y:S02]  /*56a0*/  IADD3 R172, R0, 0x5800, RZ ;  /* 0x0000580000ac7810 */ /* 0x000fe40007ffe0ff */
[----:B------:R-:W-:Y:S01]  /*56b0*/  LEA.HI.X R7, R2, c[0x0][0x1fc], R3, 0x1, P0 ;  /* 0x00007f0002077a11 */ /* 0x000fe200000f0c03 */
[----:B------:R-:W3:Y:S01]  /*56c0*/  LDSM.16.M88.4 R16, [R176+0x800] ;  /* 0x00080000b010783b */ /* 0x000ee20000000200 */
[----:B------:R-:W-:Y:S02]  /*56d0*/  ISETP.GE.AND P0, PT, R198, c[0x0][0x1d4], PT ;  /* 0x00007500c6007a0c */ /* 0x000fe40003f06270 */
[C---:B------:R-:W-:Y:S01]  /*56e0*/  IADD3 R171, R0.reuse, 0x5000, RZ ;  /* 0x0000500000ab7810 */ /* 0x040fe20007ffe0ff */
[----:B------:R-:W4:Y:S01]  /*56f0*/  LDSM.16.M88.4 R24, [R176+0x1000] ;  /* 0x00100000b018783b */ /* 0x000f220000000200 */
[C---:B------:R-:W-:Y:S02]  /*5700*/  IADD3 R170, R0.reuse, 0x4800, RZ ;  /* 0x0000480000aa7810 */ /* 0x040fe40007ffe0ff */
[C---:B------:R-:W-:Y:S01]  /*5710*/  IADD3 R169, R0.reuse, 0x4000, RZ ;  /* 0x0000400000a97810 */ /* 0x040fe20007ffe0ff */
[----:B------:R-:W1:Y:S01]  /*5720*/  LDSM.16.M88.4 R136, [R176+0x1800] ;  /* 0x00180000b088783b */ /* 0x000e620000000200 */
[C---:B------:R-:W-:Y:S02]  /*5730*/  IADD3 R164, R0.reuse, 0x3800, RZ ;  /* 0x0000380000a47810 */ /* 0x040fe40007ffe0ff */
[C---:B------:R-:W-:Y:S01]  /*5740*/  IADD3 R163, R0.reuse, 0x3000, RZ ;  /* 0x0000300000a37810 */ /* 0x040fe20007ffe0ff */
[----:B------:R-:W1:Y:S01]  /*5750*/  LDSM.16.M88.4 R140, [R184] ;  /* 0x00000000b88c783b */ /* 0x000e620000000200 */
[C---:B------:R-:W-:Y:S02]  /*5760*/  IADD3 R162, R0.reuse, 0x2800, RZ ;  /* 0x0000280000a27810 */ /* 0x040fe40007ffe0ff */
[----:B------:R-:W-:Y:S01]  /*5770*/  IADD3 R161, R0, 0x2000, RZ ;  /* 0x0000200000a17810 */ /* 0x000fe20007ffe0ff */
[----:B------:R-:W1:Y:S01]  /*5780*/  LDSM.16.M88.4 R144, [R0] ;  /* 0x000000000090783b */ /* 0x000e620000000200 */
[C---:B------:R-:W-:Y:S02]  /*5790*/  IADD3 R182, R124.reuse, 0x5800, RZ ;  /* 0x000058007cb67810 */ /* 0x040fe40007ffe0ff */
[C---:B------:R-:W-:Y:S01]  /*57a0*/  IADD3 R175, R124.reuse, 0x5000, RZ ;  /* 0x000050007caf7810 */ /* 0x040fe20007ffe0ff */
[----:B------:R-:W1:Y:S01]  /*57b0*/  LDSM.16.M88.4 R148, [R0+0x800] ;  /* 0x000800000094783b */ /* 0x000e620000000200 */
[C---:B------:R-:W-:Y:S02]  /*57c0*/  IADD3 R174, R124.reuse, 0x4800, RZ ;  /* 0x000048007cae7810 */ /* 0x040fe40007ffe0ff */
[C---:B------:R-:W-:Y:S01]  /*57d0*/  IADD3 R173, R124.reuse, 0x4000, RZ ;  /* 0x000040007cad7810 */ /* 0x040fe20007ffe0ff */
[----:B------:R-:W1:Y:S01]  /*57e0*/  LDSM.16.M88.4 R152, [R0+0x1000] ;  /* 0x001000000098783b */ /* 0x000e620000000200 */
[C---:B------:R-:W-:Y:S02]  /*57f0*/  IADD3 R168, R124.reuse, 0x3800, RZ ;  /* 0x000038007ca87810 */ /* 0x040fe40007ffe0ff */
[C---:B------:R-:W-:Y:S01]  /*5800*/  IADD3 R167, R124.reuse, 0x3000, RZ ;  /* 0x000030007ca77810 */ /* 0x040fe20007ffe0ff */
[----:B------:R5:W1:Y:S01]  /*5810*/  LDSM.16.M88.4 R156, [R0+0x1800] ;  /* 0x00180000009c783b */ /* 0x000a620000000200 */
[C---:B------:R-:W-:Y:S02]  /*5820*/  IADD3 R166, R124.reuse, 0x2800, RZ ;  /* 0x000028007ca67810 */ /* 0x040fe40007ffe0ff */
[C---:B------:R-:W-:Y:S02]  /*5830*/  IADD3 R165, R124.reuse, 0x2000, RZ ;  /* 0x000020007ca57810 */ /* 0x040fe40007ffe0ff */
[C---:B------:R-:W-:Y:S02]  /*5840*/  IADD3 R160, R124.reuse, 0x1800, RZ ;  /* 0x000018007ca07810 */ /* 0x040fe40007ffe0ff */
[C---:B------:R-:W-:Y:S02]  /*5850*/  IADD3 R125, R124.reuse, 0x1000, RZ ;  /* 0x000010007c7d7810 */ /* 0x040fe40007ffe0ff */
[----:B-----5:R-:W-:Y:S01]  /*5860*/  IADD3 R0, R124, 0x800, RZ ;  /* 0x000008007c007810 */ /* 0x020fe20007ffe0ff */
[----:B------:R-:W-:-:S05]  /*5870*/  BRA.DIV ~URZ, `(.L_x_55) ;  /* 0x00007c427f007947 */ /* 0x000fca000b800000 */
[----:B--234-:R2:W3:Y:S02]  /*5880*/  SHFL.IDX PT, R2, R7, RZ, 0x181f ;  /* 0x00181fff07027589 */ /* 0x01c4e400000e0000 */
.L_x_135:
[----:B------:R-:W4:Y:S01]  /*5890*/  SHFL.IDX PT, R3, R6, RZ, 0x181f ;  /* 0x00181fff06037589 */ /* 0x000f2200000e0000 */
[----:B------:R-:W-:Y:S01]  /*58a0*/  SEL R192, RZ, 0x10, P5 ;  /* 0x00000010ffc07807 */ /* 0x000fe20002800000 */
[----:B------:R-:W-:Y:S03]  /*58b0*/  BSSY B0, `(.L_x_56) ;  /* 0x0000102000007945 */ /* 0x000fe60003800000 */
[----:B------:R-:W5:Y:S05]  /*58c0*/  SHFL.IDX PT, R20, R6, 0x1, 0x181f ;  /* 0x00381f0006147f89 */ /* 0x000f6a00000e0000 */
[----:B------:R-:W2:Y:S01]  /*58d0*/  SHFL.IDX PT, R21, R7, 0x1, 0x181f ;  /* 0x00381f0007157f89 */ /* 0x000ea200000e0000 */
[C---:B----4-:R-:W-:Y:S05]  /*58e0*/  IADD3 R4, P2, R3.reuse, R12, RZ ;  /* 0x0000000c03047210 */ /* 0x050fea0007f5e0ff */
[C-C-:B---3--:R-:W-:Y:S05]  /*58f0*/  IMAD.X R5, R2.reuse, 0x1, R13.reuse, P2 ;  /* 0x0000000102057824 */ /* 0x148fea00010e060d */
[----:B------:R3:W-:Y:S02]  /*5900*/  LDGSTS.E.BYPASS.LTC128B.128 [R187+0x100], [R4.64], !P5 ;  /* 0x0010000004bb7fae */ /* 0x0007e4000e901d46 */
[C---:B---3--:R-:W-:Y:S05]  /*5910*/  IADD3 R4, P2, R3.reuse, R15, RZ ;  /* 0x0000000f03047210 */ /* 0x048fea0007f5e0ff */
[----:B------:R-:W-:Y:S05]  /*5920*/  IMAD.X R5, R2, 0x1, R14, P2 ;  /* 0x0000000102057824 */ /* 0x000fea00010e060e */
[----:B------:R3:W-:Y:S02]  /*5930*/  LDGSTS.E.BYPASS.LTC128B.128 [R187+0x2100], [R4.64], !P0 ;  /* 0x0210000004bb7fae */ /* 0x0007e4000c101d46 */
[----:B---3--:R-:W-:Y:S02]  /*5940*/  IADD3 R5, -R192, 0x10, RZ ;  /* 0x00000010c0057810 */ /* 0x008fe40007ffe1ff */
[----:B------:R-:W-:Y:S02]  /*5950*/  IADD3 R4, P3, R3, R28, RZ ;  /* 0x0000001c03047210 */ /* 0x000fe40007f7e0ff */
[----:B------:R-:W-:Y:S04]  /*5960*/  LOP3.LUT R5, R5, 0xf, RZ, 0xc0, !PT ;  /* 0x0000000f05057812 */ /* 0x000fe800078ec0ff */
[-C--:B-----5:R-:W-:Y:S01]  /*5970*/  IADD3 R12, P4, P2, R5, R20.reuse, R12 ;  /* 0x00000014050c7210 */ /* 0x0a0fe20007a9e00c */
[----:B------:R-:W-:Y:S01]  /*5980*/  IMAD.X R5, R2, 0x1, R22, P3 ;  /* 0x0000000102057824 */ /* 0x000fe200018e0616 */
[----:B------:R-:W-:Y:S02]  /*5990*/  ISETP.NE.U32.AND P3, PT, R192, RZ, PT ;  /* 0x000000ffc000720c */ /* 0x000fe40003f65070 */
[----:B------:R-:W-:Y:S02]  /*59a0*/  SEL R2, RZ, 0x10, P0 ;  /* 0x00000010ff027807 */ /* 0x000fe40000000000 */
[----:B------:R3:W-:Y:S01]  /*59b0*/  LDGSTS.E.BYPASS.LTC128B.128 [R187+0x4100], [R4.64], !P1 ;  /* 0x0410000004bb7fae */ /* 0x0007e2000c901d46 */
[-C--:B--2---:R-:W-:Y:S02]  /*59c0*/  IADD3.X R13, RZ, R21.reuse, R13, P4, P2 ;  /* 0x00000015ff0d7210 */ /* 0x084fe400027e440d */
[C---:B------:R-:W-:Y:S02]  /*59d0*/  ISETP.NE.U32.AND P2, PT, R2.reuse, RZ, PT ;  /* 0x000000ff0200720c */ /* 0x040fe40003f45070 */
[----:B------:R-:W-:Y:S04]  /*59e0*/  IADD3 R2, -R2, 0x10, RZ ;  /* 0x0000001002027810 */ /* 0x000fe80007ffe1ff */
[----:B------:R-:W-:Y:S01]  /*59f0*/  LOP3.LUT R2, R2, 0xf, RZ, 0xc0, !PT ;  /* 0x0000000f02027812 */ /* 0x000fe200078ec0ff */
[----:B------:R2:W-:Y:S03]  /*5a00*/  LDGSTS.E.BYPASS.LTC128B.128.ZFILL [R187+0x1100], [R12.64], P3 ;  /* 0x011000000cbb7fae */ /* 0x0005e60009941d46 */
[-C--:B------:R-:W-:Y:S04]  /*5a10*/  IADD3 R2, P4, P3, R2, R20.reuse, R15 ;  /* 0x0000001402027210 */ /* 0x080fe80007b9e00f */
[-C--:B------:R-:W-:Y:S05]  /*5a20*/  IADD3.X R3, RZ, R21.reuse, R14, P4, P3 ;  /* 0x00000015ff037210 */ /* 0x080fea00027e640e */
[----:B------:R4:W-:Y:S01]  /*5a30*/  LDGSTS.E.BYPASS.LTC128B.128.ZFILL [R187+0x3100], [R2.64], P2 ;  /* 0x0310000002bb7fae */ /* 0x0009e20009141d46 */
[C---:B-1-3--:R-:W-:Y:S08]  /*5a40*/  HMMA.16816.F32.BF16 R4, R32.reuse, R8, RZ ;  /* 0x000000082004723c */ /* 0x04aff000000418ff */
[C---:B------:R-:W-:Y:S01]  /*5a50*/  HMMA.16816.F32.BF16 R8, R32.reuse, R10, RZ ;  /* 0x0000000a2008723c */ /* 0x040fe200000418ff */
[----:B--2---:R-:W-:Y:S04]  /*5a60*/  SEL R12, RZ, 0x10, P1 ;  /* 0x00000010ff0c7807 */ /* 0x004fe80000800000 */
[C---:B------:R-:W-:Y:S02]  /*5a70*/  ISETP.NE.U32.AND P4, PT, R12.reuse, RZ, PT ;  /* 0x000000ff0c00720c */ /* 0x040fe40003f85070 */
[----:B------:R-:W-:Y:S02]  /*5a80*/  IADD3 R23, -R12, 0x10, RZ ;  /* 0x000000100c177810 */ /* 0x000fe40007ffe1ff */
[C---:B------:R-:W-:Y:S03]  /*5a90*/  HMMA.16816.F32.BF16 R12, R32.reuse, R16, RZ ;  /* 0x00000010200c723c */ /* 0x040fe600000418ff */
[----:B----4-:R-:W-:Y:S04]  /*5aa0*/  LOP3.LUT R2, R23, 0xf, RZ, 0xc0, !PT ;  /* 0x0000000f17027812 */ /* 0x010fe800078ec0ff */
[----:B------:R-:W-:Y:S01]  /*5ab0*/  IADD3 R2, P3, P2, R2, R20, R28 ;  /* 0x0000001402027210 */ /* 0x000fe20007a7e01c */
[C---:B------:R-:W-:Y:S04]  /*5ac0*/  HMMA.16816.F32.BF16 R16, R32.reuse, R18, RZ ;  /* 0x000000122010723c */ /* 0x040fe800000418ff */
[----:B------:R-:W-:Y:S02]  /*5ad0*/  IADD3.X R3, RZ, R21, R22, P3, P2 ;  /* 0x00000015ff037210 */ /* 0x000fe40001fe4416 */
[----:B------:R-:W-:Y:S02]  /*5ae0*/  ISETP.GT.AND P2, PT, R193, R200, PT ;  /* 0x000000c8c100720c */ /* 0x000fe40003f44270 */
[C---:B------:R-:W-:Y:S01]  /*5af0*/  HMMA.16816.F32.BF16 R20, R32.reuse, R24, RZ ;  /* 0x000000182014723c */ /* 0x040fe200000418ff */
[----:B------:R1:W-:Y:S05]  /*5b00*/  LDGSTS.E.BYPASS.LTC128B.128.ZFILL [R187+0x5100], [R2.64], P4 ;  /* 0x0510000002bb7fae */ /* 0x0003ea000a141d46 */
[----:B------:R-:W0:Y:S02]  /*5b10*/  LDGDEPBAR ;  /* 0x00000000000079af */ /* 0x000e240000000000 */
[C---:B------:R-:W-:Y:S08]  /*5b20*/  HMMA.16816.F32.BF16 R24, R32.reuse, R26, RZ ;  /* 0x0000001a2018723c */ /* 0x040ff000000418ff */
[C---:B------:R-:W-:Y:S08]  /*5b30*/  HMMA.16816.F32.BF16 R28, R32.reuse, R136, RZ ;  /* 0x00000088201c723c */ /* 0x040ff000000418ff */
[----:B------:R-:W-:Y:S01]  /*5b40*/  HMMA.16816.F32.BF16 R32, R32, R138, RZ ;  /* 0x0000008a2020723c */ /* 0x000fe200000418ff */
[----:B------:R-:W-:Y:S07]  /*5b50*/  LDSM.16.M88.4 R136, [R186] ;  /* 0x00000000ba88783b */ /* 0x000fee0000000200 */
[C---:B------:R-:W-:Y:S08]  /*5b60*/  HMMA.16816.F32.BF16 R4, R140.reuse, R144, R4 ;  /* 0x000000908c04723c */ /* 0x040ff00000041804 */
[C---:B------:R-:W-:Y:S01]  /*5b70*/  HMMA.16816.F32.BF16 R8, R140.reuse, R146, R8 ;  /* 0x000000928c08723c */ /* 0x040fe20000041808 */
[----:B------:R-:W2:Y:S07]  /*5b80*/  LDSM.16.M88.4 R144, [R124] ;  /* 0x000000007c90783b */ /* 0x000eae0000000200 */
[C---:B------:R-:W-:Y:S08]  /*5b90*/  HMMA.16816.F32.BF16 R12, R140.reuse, R148, R12 ;  /* 0x000000948c0c723c */ /* 0x040ff0000004180c */
[C---:B------:R-:W-:Y:S01]  /*5ba0*/  HMMA.16816.F32.BF16 R16, R140.reuse, R150, R16 ;  /* 0x000000968c10723c */ /* 0x040fe20000041810 */
[----:B------:R-:W3:Y:S07]  /*5bb0*/  LDSM.16.M88.4 R148, [R0] ;  /* 0x000000000094783b */ /* 0x000eee0000000200 */
[C---:B------:R-:W-:Y:S08]  /*5bc0*/  HMMA.16816.F32.BF16 R20, R140.reuse, R152, R20 ;  /* 0x000000988c14723c */ /* 0x040ff00000041814 */
[C---:B------:R-:W-:Y:S01]  /*5bd0*/  HMMA.16816.F32.BF16 R24, R140.reuse, R154, R24 ;  /* 0x0000009a8c18723c */ /* 0x040fe20000041818 */
[----:B------:R-:W4:Y:S07]  /*5be0*/  LDSM.16.M88.4 R152, [R125] ;  /* 0x000000007d98783b */ /* 0x000f2e0000000200 */
[C---:B------:R-:W-:Y:S08]  /*5bf0*/  HMMA.16816.F32.BF16 R28, R140.reuse, R156, R28 ;  /* 0x0000009c8c1c723c */ /* 0x040ff0000004181c */
[----:B------:R-:W-:Y:S01]  /*5c00*/  HMMA.16816.F32.BF16 R32, R140, R158, R32 ;  /* 0x0000009e8c20723c */ /* 0x000fe20000041820 */
[----:B------:R-:W5:Y:S05]  /*5c10*/  LDSM.16.M88.4 R140, [R160] ;  /* 0x00000000a08c783b */ /* 0x000f6a0000000200 */
[----:B------:R-:W-:Y:S02]  /*5c20*/  LDSM.16.M88.4 R156, [R177+-0x3800] ;  /* 0xffc80000b19c783b */ /* 0x000fe40000000200 */
[C---:B--2---:R-:W-:Y:S08]  /*5c30*/  HMMA.16816.F32.BF16 R4, R136.reuse, R144, R4 ;  /* 0x000000908804723c */ /* 0x044ff00000041804 */
[C---:B------:R-:W-:Y:S01]  /*5c40*/  HMMA.16816.F32.BF16 R8, R136.reuse, R146, R8 ;  /* 0x000000928808723c */ /* 0x040fe20000041808 */
[----:B------:R-:W-:Y:S07]  /*5c50*/  LDSM.16.M88.4 R144, [R185] ;  /* 0x00000000b990783b */ /* 0x000fee0000000200 */
[C---:B---3--:R-:W-:Y:S08]  /*5c60*/  HMMA.16816.F32.BF16 R12, R136.reuse, R148, R12 ;  /* 0x00000094880c723c */ /* 0x048ff0000004180c */
[C---:B------:R-:W-:Y:S01]  /*5c70*/  HMMA.16816.F32.BF16 R16, R136.reuse, R150, R16 ;  /* 0x000000968810723c */ /* 0x040fe20000041810 */
[----:B------:R-:W2:Y:S07]  /*5c80*/  LDSM.16.M88.4 R148, [R177+-0x4000] ;  /* 0xffc00000b194783b */ /* 0x000eae0000000200 */
[C---:B----4-:R-:W-:Y:S08]  /*5c90*/  HMMA.16816.F32.BF16 R20, R136.reuse, R152, R20 ;  /* 0x000000988814723c */ /* 0x050ff00000041814 */
[C---:B------:R-:W-:Y:S01]  /*5ca0*/  HMMA.16816.F32.BF16 R24, R136.reuse, R154, R24 ;  /* 0x0000009a8818723c */ /* 0x040fe20000041818 */
[----:B------:R-:W3:Y:S07]  /*5cb0*/  LDSM.16.M88.4 R152, [R177+-0x3000] ;  /* 0xffd00000b198783b */ /* 0x000eee0000000200 */
[C---:B-----5:R-:W-:Y:S08]  /*5cc0*/  HMMA.16816.F32.BF16 R28, R136.reuse, R140, R28 ;  /* 0x0000008c881c723c */ /* 0x060ff0000004181c */
[----:B------:R-:W-:Y:S01]  /*5cd0*/  HMMA.16816.F32.BF16 R32, R136, R142, R32 ;  /* 0x0000008e8820723c */ /* 0x000fe20000041820 */
[----:B------:R-:W4:Y:S05]  /*5ce0*/  LDSM.16.M88.4 R136, [R177+-0x2800] ;  /* 0xffd80000b188783b */ /* 0x000f2a0000000200 */
[----:B------:R-:W-:Y:S02]  /*5cf0*/  LDSM.16.M88.4 R140, [R183+0x4000] ;  /* 0x00400000b78c783b */ /* 0x000fe40000000200 */
[C---:B--2---:R-:W-:Y:S08]  /*5d00*/  HMMA.16816.F32.BF16 R4, R144.reuse, R148, R4 ;  /* 0x000000949004723c */ /* 0x044ff00000041804 */
[C---:B------:R-:W-:Y:S01]  /*5d10*/  HMMA.16816.F32.BF16 R8, R144.reuse, R150, R8 ;  /* 0x000000969008723c */ /* 0x040fe20000041808 */
[----:B------:R-:W2:Y:S07]  /*5d20*/  LDSM.16.M88.4 R148, [R176+0x2000] ;  /* 0x00200000b094783b */ /* 0x000eae0000000200 */
[C---:B------:R-:W-:Y:S08]  /*5d30*/  HMMA.16816.F32.BF16 R12, R144.reuse, R156, R12 ;  /* 0x0000009c900c723c */ /* 0x040ff0000004180c */
[C---:B------:R-:W-:Y:S01]  /*5d40*/  HMMA.16816.F32.BF16 R16, R144.reuse, R158, R16 ;  /* 0x0000009e9010723c */ /* 0x040fe20000041810 */
[----:B------:R-:W-:Y:S07]  /*5d50*/  LDSM.16.M88.4 R156, [R176+0x3000] ;  /* 0x00300000b09c783b */ /* 0x000fee0000000200 */
[C---:B---3--:R-:W-:Y:S08]  /*5d60*/  HMMA.16816.F32.BF16 R20, R144.reuse, R152, R20 ;  /* 0x000000989014723c */ /* 0x048ff00000041814 */
[C---:B------:R-:W-:Y:S01]  /*5d70*/  HMMA.16816.F32.BF16 R24, R144.reuse, R154, R24 ;  /* 0x0000009a9018723c */ /* 0x040fe20000041818 */
[----:B------:R-:W3:Y:S07]  /*5d80*/  LDSM.16.M88.4 R152, [R176+0x2800] ;  /* 0x00280000b098783b */ /* 0x000eee0000000200 */
[C---:B----4-:R-:W-:Y:S08]  /*5d90*/  HMMA.16816.F32.BF16 R28, R144.reuse, R136, R28 ;  /* 0x00000088901c723c */ /* 0x050ff0000004181c */
[----:B------:R-:W-:Y:S01]  /*5da0*/  HMMA.16816.F32.BF16 R32, R144, R138, R32 ;  /* 0x0000008a9020723c */ /* 0x000fe20000041820 */
[----:B------:R-:W4:Y:S05]  /*5db0*/  LDSM.16.M88.4 R136, [R176+0x3800] ;  /* 0x00380000b088783b */ /* 0x000f2a0000000200 */
[----:B------:R-:W-:Y:S02]  /*5dc0*/  LDSM.16.M88.4 R144, [R184+0x4000] ;  /* 0x00400000b890783b */ /* 0x000fe40000000200 */
[C---:B--2---:R-:W-:Y:S08]  /*5dd0*/  HMMA.16816.F32.BF16 R4, R140.reuse, R148, R4 ;  /* 0x000000948c04723c */ /* 0x044ff00000041804 */
[C---:B------:R-:W-:Y:S01]  /*5de0*/  HMMA.16816.F32.BF16 R8, R140.reuse, R150, R8 ;  /* 0x000000968c08723c */ /* 0x040fe20000041808 */
[----:B------:R-:W2:Y:S07]  /*5df0*/  LDSM.16.M88.4 R148, [R161] ;  /* 0x00000000a194783b */ /* 0x000eae0000000200 */
[C---:B---3--:R-:W-:Y:S08]  /*5e00*/  HMMA.16816.F32.BF16 R12, R140.reuse, R152, R12 ;  /* 0x000000988c0c723c */ /* 0x048ff0000004180c */
[C---:B------:R-:W-:Y:S01]  /*5e10*/  HMMA.16816.F32.BF16 R16, R140.reuse, R154, R16 ;  /* 0x0000009a8c10723c */ /* 0x040fe20000041810 */
[----:B------:R-:W3:Y:S05]  /*5e20*/  LDSM.16.M88.4 R152, [R162] ;  /* 0x00000000a298783b */ /* 0x000eea0000000200 */
[----:B------:R-:W5:Y:S02]  /*5e30*/  LDSM.16.M88.4 R160, [R163] ;  /* 0x00000000a3a0783b */ /* 0x000f640000000200 */
[C---:B------:R-:W-:Y:S08]  /*5e40*/  HMMA.16816.F32.BF16 R20, R140.reuse, R156, R20 ;  /* 0x0000009c8c14723c */ /* 0x040ff00000041814 */
[C---:B------:R-:W-:Y:S01]  /*5e50*/  HMMA.16816.F32.BF16 R24, R140.reuse, R158, R24 ;  /* 0x0000009e8c18723c */ /* 0x040fe20000041818 */
[----:B------:R-:W-:Y:S07]  /*5e60*/  LDSM.16.M88.4 R156, [R165] ;  /* 0x00000000a59c783b */ /* 0x000fee0000000200 */
[C---:B----4-:R-:W-:Y:S08]  /*5e70*/  HMMA.16816.F32.BF16 R28, R140.reuse, R136, R28 ;  /* 0x000000888c1c723c */ /* 0x050ff0000004181c */
[----:B------:R-:W-:Y:S01]  /*5e80*/  HMMA.16816.F32.BF16 R32, R140, R138, R32 ;  /* 0x0000008a8c20723c */ /* 0x000fe20000041820 */
[----:B------:R-:W4:Y:S05]  /*5e90*/  LDSM.16.M88.4 R136, [R164] ;  /* 0x00000000a488783b */ /* 0x000f2a0000000200 */
[----:B------:R-:W1:Y:S02]  /*5ea0*/  LDSM.16.M88.4 R140, [R186+0x4000] ;  /* 0x00400000ba8c783b */ /* 0x000e640000000200 */
[C---:B--2---:R-:W-:Y:S08]  /*5eb0*/  HMMA.16816.F32.BF16 R4, R144.reuse, R148, R4 ;  /* 0x000000949004723c */ /* 0x044ff00000041804 */
[C---:B------:R-:W-:Y:S01]  /*5ec0*/  HMMA.16816.F32.BF16 R8, R144.reuse, R150, R8 ;  /* 0x000000969008723c */ /* 0x040fe20000041808 */
[----:B------:R-:W2:Y:S07]  /*5ed0*/  LDSM.16.M88.4 R148, [R166] ;  /* 0x00000000a694783b */ /* 0x000eae0000000200 */
[C---:B---3--:R-:W-:Y:S08]  /*5ee0*/  HMMA.16816.F32.BF16 R12, R144.reuse, R152, R12 ;  /* 0x00000098900c723c */ /* 0x048ff0000004180c */
[C---:B------:R-:W-:Y:S01]  /*5ef0*/  HMMA.16816.F32.BF16 R16, R144.reuse, R154, R16 ;  /* 0x0000009a9010723c */ /* 0x040fe20000041810 */
[----:B------:R-:W3:Y:S05]  /*5f00*/  LDSM.16.M88.4 R152, [R167] ;  /* 0x00000000a798783b */ /* 0x000eea0000000200 */
[----:B------:R-:W2:Y:S02]  /*5f10*/  LDSM.16.M88.4 R164, [R168] ;  /* 0x00000000a8a4783b */ /* 0x000ea40000000200 */
[C---:B-----5:R-:W-:Y:S08]  /*5f20*/  HMMA.16816.F32.BF16 R20, R144.reuse, R160, R20 ;  /* 0x000000a09014723c */ /* 0x060ff00000041814 */
[C---:B------:R-:W-:Y:S01]  /*5f30*/  HMMA.16816.F32.BF16 R24, R144.reuse, R162, R24 ;  /* 0x000000a29018723c */ /* 0x040fe20000041818 */
[----:B------:R-:W-:Y:S07]  /*5f40*/  LDSM.16.M88.4 R160, [R177+-0x1000] ;  /* 0xfff00000b1a0783b */ /* 0x000fee0000000200 */
[C---:B----4-:R-:W-:Y:S08]  /*5f50*/  HMMA.16816.F32.BF16 R28, R144.reuse, R136, R28 ;  /* 0x00000088901c723c */ /* 0x050ff0000004181c */
[----:B------:R-:W-:Y:S01]  /*5f60*/  HMMA.16816.F32.BF16 R32, R144, R138, R32 ;  /* 0x0000008a9020723c */ /* 0x000fe20000041820 */
[----:B------:R-:W-:Y:S05]  /*5f70*/  LDSM.16.M88.4 R136, [R185+0x4000] ;  /* 0x00400000b988783b */ /* 0x000fea0000000200 */
[----:B------:R-:W4:Y:S02]  /*5f80*/  LDSM.16.M88.4 R144, [R177+-0x2000] ;  /* 0xffe00000b190783b */ /* 0x000f240000000200 */
[C---:B-1----:R-:W-:Y:S08]  /*5f90*/  HMMA.16816.F32.BF16 R4, R140.reuse, R156, R4 ;  /* 0x0000009c8c04723c */ /* 0x042ff00000041804 */
[C---:B------:R-:W-:Y:S01]  /*5fa0*/  HMMA.16816.F32.BF16 R8, R140.reuse, R158, R8 ;  /* 0x0000009e8c08723c */ /* 0x040fe20000041808 */
[----:B------:R-:W1:Y:S07]  /*5fb0*/  LDSM.16.M88.4 R156, [R177+-0x1800] ;  /* 0xffe80000b19c783b */ /* 0x000e6e0000000200 */
[C---:B--2---:R-:W-:Y:S08]  /*5fc0*/  HMMA.16816.F32.BF16 R12, R140.reuse, R148, R12 ;  /* 0x000000948c0c723c */ /* 0x044ff0000004180c */
[C---:B------:R-:W-:Y:S01]  /*5fd0*/  HMMA.16816.F32.BF16 R16, R140.reuse, R150, R16 ;  /* 0x000000968c10723c */ /* 0x040fe20000041810 */
[----:B------:R-:W-:Y:S07]  /*5fe0*/  LDSM.16.M88.4 R148, [R183+0x8000] ;  /* 0x00800000b794783b */ /* 0x000fee0000000200 */
[C---:B---3--:R-:W-:Y:S08]  /*5ff0*/  HMMA.16816.F32.BF16 R20, R140.reuse, R152, R20 ;  /* 0x000000988c14723c */ /* 0x048ff00000041814 */
[C---:B------:R-:W-:Y:S01]  /*6000*/  HMMA.16816.F32.BF16 R24, R140.reuse, R154, R24 ;  /* 0x0000009a8c18723c */ /* 0x040fe20000041818 */
[----:B------:R-:W-:Y:S07]  /*6010*/  LDSM.16.M88.4 R152, [R176+0x4000] ;  /* 0x00400000b098783b */ /* 0x000fee0000000200 */
[C---:B------:R-:W-:Y:S08]  /*6020*/  HMMA.16816.F32.BF16 R28, R140.reuse, R164, R28 ;  /* 0x000000a48c1c723c */ /* 0x040ff0000004181c */
[----:B------:R-:W-:Y:S01]  /*6030*/  HMMA.16816.F32.BF16 R32, R140, R166, R32 ;  /* 0x000000a68c20723c */ /* 0x000fe20000041820 */
[----:B------:R-:W2:Y:S05]  /*6040*/  LDSM.16.M88.4 R140, [R177+-0x800] ;  /* 0xfff80000b18c783b */ /* 0x000eaa0000000200 */
[----:B------:R-:W3:Y:S02]  /*6050*/  LDSM.16.M88.4 R164, [R176+0x4800] ;  /* 0x00480000b0a4783b */ /* 0x000ee40000000200 */
[C---:B----4-:R-:W-:Y:S08]  /*6060*/  HMMA.16816.F32.BF16 R4, R136.reuse, R144, R4 ;  /* 0x000000908804723c */ /* 0x050ff00000041804 */
[C---:B------:R-:W-:Y:S01]  /*6070*/  HMMA.16816.F32.BF16 R8, R136.reuse, R146, R8 ;  /* 0x000000928808723c */ /* 0x040fe20000041808 */
[----:B------:R-:W4:Y:S07]  /*6080*/  LDSM.16.M88.4 R144, [R176+0x5000] ;  /* 0x00500000b090783b */ /* 0x000f2e0000000200 */
[C---:B-1----:R-:W-:Y:S08]  /*6090*/  HMMA.16816.F32.BF16 R12, R136.reuse, R156, R12 ;  /* 0x0000009c880c723c */ /* 0x042ff0000004180c */
[C---:B------:R-:W-:Y:S01]  /*60a0*/  HMMA.16816.F32.BF16 R16, R136.reuse, R158, R16 ;  /* 0x0000009e8810723c */ /* 0x040fe20000041810 */
[----:B------:R-:W1:Y:S07]  /*60b0*/  LDSM.16.M88.4 R156, [R176+0x5800] ;  /* 0x00580000b09c783b */ /* 0x000e6e0000000200 */
[C---:B------:R-:W-:Y:S08]  /*60c0*/  HMMA.16816.F32.BF16 R20, R136.reuse, R160, R20 ;  /* 0x000000a08814723c */ /* 0x040ff00000041814 */
[C---:B------:R-:W-:Y:S01]  /*60d0*/  HMMA.16816.F32.BF16 R24, R136.reuse, R162, R24 ;  /* 0x000000a28818723c */ /* 0x040fe20000041818 */
[----:B------:R-:W-:Y:S07]  /*60e0*/  LDSM.16.M88.4 R160, [R171] ;  /* 0x00000000aba0783b */ /* 0x000fee0000000200 */
[C---:B--2---:R-:W-:Y:S08]  /*60f0*/  HMMA.16816.F32.BF16 R28, R136.reuse, R140, R28 ;  /* 0x0000008c881c723c */ /* 0x044ff0000004181c */
[----:B------:R-:W-:Y:S01]  /*6100*/  HMMA.16816.F32.BF16 R32, R136, R142, R32 ;  /* 0x0000008e8820723c */ /* 0x000fe20000041820 */
[----:B------:R-:W-:Y:S05]  /*6110*/  LDSM.16.M88.4 R140, [R169] ;  /* 0x00000000a98c783b */ /* 0x000fea0000000200 */
[----:B------:R-:W2:Y:S02]  /*6120*/  LDSM.16.M88.4 R136, [R184+0x8000] ;  /* 0x00800000b888783b */ /* 0x000ea40000000200 */
[C---:B------:R-:W-:Y:S08]  /*6130*/  HMMA.16816.F32.BF16 R4, R148.reuse, R152, R4 ;  /* 0x000000989404723c */ /* 0x040ff00000041804 */
[C---:B------:R-:W-:Y:S01]  /*6140*/  HMMA.16816.F32.BF16 R8, R148.reuse, R154, R8 ;  /* 0x0000009a9408723c */ /* 0x040fe20000041808 */
[----:B------:R-:W5:Y:S05]  /*6150*/  LDSM.16.M88.4 R152, [R170] ;  /* 0x00000000aa98783b */ /* 0x000f6a0000000200 */
[----:B------:R-:W2:Y:S02]  /*6160*/  LDSM.16.M88.4 R168, [R172] ;  /* 0x00000000aca8783b */ /* 0x000ea40000000200 */
[C---:B---3--:R-:W-:Y:S08]  /*6170*/  HMMA.16816.F32.BF16 R12, R148.reuse, R164, R12 ;  /* 0x000000a4940c723c */ /* 0x048ff0000004180c */
[C---:B------:R-:W-:Y:S01]  /*6180*/  HMMA.16816.F32.BF16 R16, R148.reuse, R166, R16 ;  /* 0x000000a69410723c */ /* 0x040fe20000041810 */
[----:B------:R-:W-:Y:S07]  /*6190*/  LDSM.16.M88.4 R164, [R173] ;  /* 0x00000000ada4783b */ /* 0x000fee0000000200 */
[C---:B----4-:R-:W-:Y:S08]  /*61a0*/  HMMA.16816.F32.BF16 R20, R148.reuse, R144, R20 ;  /* 0x000000909414723c */ /* 0x050ff00000041814 */
[C---:B------:R-:W-:Y:S01]  /*61b0*/  HMMA.16816.F32.BF16 R24, R148.reuse, R146, R24 ;  /* 0x000000929418723c */ /* 0x040fe20000041818 */
[----:B------:R-:W3:Y:S07]  /*61c0*/  LDSM.16.M88.4 R144, [R186+0x8000] ;  /* 0x00800000ba90783b */ /* 0x000eee0000000200 */
[C---:B-1----:R-:W-:Y:S08]  /*61d0*/  HMMA.16816.F32.BF16 R28, R148.reuse, R156, R28 ;  /* 0x0000009c941c723c */ /* 0x042ff0000004181c */
[----:B------:R-:W-:Y:S01]  /*61e0*/  HMMA.16816.F32.BF16 R32, R148, R158, R32 ;  /* 0x0000009e9420723c */ /* 0x000fe20000041820 */
[----:B------:R-:W1:Y:S05]  /*61f0*/  LDSM.16.M88.4 R148, [R174] ;  /* 0x00000000ae94783b */ /* 0x000e6a0000000200 */
[----:B------:R-:W4:Y:S02]  /*6200*/  LDSM.16.M88.4 R156, [R175] ;  /* 0x00000000af9c783b */ /* 0x000f240000000200 */
[C---:B--2---:R-:W-:Y:S03]  /*6210*/  HMMA.16816.F32.BF16 R4, R136.reuse, R140, R4 ;  /* 0x0000008c8804723c */ /* 0x044fe60000041804 */
[----:B------:R-:W2:Y:S05]  /*6220*/  LDSM.16.M88.4 R172, [R182] ;  /* 0x00000000b6ac783b */ /* 0x000eaa0000000200 */
[C---:B------:R-:W-:Y:S01]  /*6230*/  HMMA.16816.F32.BF16 R8, R136.reuse, R142, R8 ;  /* 0x0000008e8808723c */ /* 0x040fe20000041808 */
[----:B------:R-:W-:Y:S07]  /*6240*/  LDSM.16.M88.4 R140, [R185+0x8000] ;  /* 0x00800000b98c783b */ /* 0x000fee0000000200 */
[C---:B-----5:R-:W-:Y:S08]  /*6250*/  HMMA.16816.F32.BF16 R12, R136.reuse, R152, R12 ;  /* 0x00000098880c723c */ /* 0x060ff0000004180c */
[C---:B------:R-:W-:Y:S01]  /*6260*/  HMMA.16816.F32.BF16 R16, R136.reuse, R154, R16 ;  /* 0x0000009a8810723c */ /* 0x040fe20000041810 */
[----:B------:R-:W5:Y:S07]  /*6270*/  LDSM.16.M88.4 R152, [R177] ;  /* 0x00000000b198783b */ /* 0x000f6e0000000200 */
[C---:B------:R-:W-:Y:S08]  /*6280*/  HMMA.16816.F32.BF16 R20, R136.reuse, R160, R20 ;  /* 0x000000a08814723c */ /* 0x040ff00000041814 */
[C---:B------:R-:W-:Y:S01]  /*6290*/  HMMA.16816.F32.BF16 R24, R136.reuse, R162, R24 ;  /* 0x000000a28818723c */ /* 0x040fe20000041818 */
[----:B------:R-:W2:Y:S07]  /*62a0*/  LDSM.16.M88.4 R160, [R177+0x800] ;  /* 0x00080000b1a0783b */ /* 0x000eae0000000200 */
[C---:B------:R-:W-:Y:S08]  /*62b0*/  HMMA.16816.F32.BF16 R28, R136.reuse, R168, R28 ;  /* 0x000000a8881c723c */ /* 0x040ff0000004181c */
[----:B------:R-:W-:Y:S01]  /*62c0*/  HMMA.16816.F32.BF16 R32, R136, R170, R32 ;  /* 0x000000aa8820723c */ /* 0x000fe20000041820 */
[----:B------:R-:W2:Y:S05]  /*62d0*/  LDSM.16.M88.4 R136, [R177+0x1000] ;  /* 0x00100000b188783b */ /* 0x000eaa0000000200 */
[----:B------:R-:W2:Y:S02]  /*62e0*/  LDSM.16.M88.4 R168, [R177+0x1800] ;  /* 0x00180000b1a8783b */ /* 0x000ea40000000200 */
[C---:B---3--:R-:W-:Y:S01]  /*62f0*/  HMMA.16816.F32.BF16 R4, R144.reuse, R164, R4 ;  /* 0x000000a49004723c */ /* 0x048fe20000041804 */
[----:B------:R-:W-:Y:S04]  /*6300*/  DEPBAR.LE SB0, 0x0 ;  /* 0x000080000000791a */ /* 0x000fe80000000000 */
[----:B------:R-:W-:Y:S03]  /*6310*/  BAR.SYNC.DEFER_BLOCKING 0x0 ;  /* 0x0000000000007b1d */ /* 0x000fe60000010000 */
[C---:B------:R-:W-:Y:S08]  /*6320*/  HMMA.16816.F32.BF16 R8, R144.reuse, R166, R8 ;  /* 0x000000a69008723c */ /* 0x040ff00000041808 */
[C---:B-1----:R-:W-:Y:S08]  /*6330*/  HMMA.16816.F32.BF16 R12, R144.reuse, R148, R12 ;  /* 0x00000094900c723c */ /* 0x042ff0000004180c */
[C---:B------:R-:W-:Y:S08]  /*6340*/  HMMA.16816.F32.BF16 R16, R144.reuse, R150, R16 ;  /* 0x000000969010723c */ /* 0x040ff00000041810 */
[C---:B----4-:R-:W-:Y:S08]  /*6350*/  HMMA.16816.F32.BF16 R20, R144.reuse, R156, R20 ;  /* 0x0000009c9014723c */ /* 0x050ff00000041814 */
[C---:B------:R-:W-:Y:S08]  /*6360*/  HMMA.16816.F32.BF16 R24, R144.reuse, R158, R24 ;  /* 0x0000009e9018723c */ /* 0x040ff00000041818 */
[C---:B--2---:R-:W-:Y:S08]  /*6370*/  HMMA.16816.F32.BF16 R28, R144.reuse, R172, R28 ;  /* 0x000000ac901c723c */ /* 0x044ff0000004181c */
[----:B------:R-:W-:Y:S08]  /*6380*/  HMMA.16816.F32.BF16 R32, R144, R174, R32 ;  /* 0x000000ae9020723c */ /* 0x000ff00000041820 */
[C---:B-----5:R-:W-:Y:S08]  /*6390*/  HMMA.16816.F32.BF16 R4, R140.reuse, R152, R4 ;  /* 0x000000988c04723c */ /* 0x060ff00000041804 */
[C---:B------:R-:W-:Y:S08]  /*63a0*/  HMMA.16816.F32.BF16 R8, R140.reuse, R154, R8 ;  /* 0x0000009a8c08723c */ /* 0x040ff00000041808 */
[C---:B------:R-:W-:Y:S08]  /*63b0*/  HMMA.16816.F32.BF16 R12, R140.reuse, R160, R12 ;  /* 0x000000a08c0c723c */ /* 0x040ff0000004180c */
[C---:B------:R-:W-:Y:S08]  /*63c0*/  HMMA.16816.F32.BF16 R16, R140.reuse, R162, R16 ;  /* 0x000000a28c10723c */ /* 0x040ff00000041810 */
[C---:B------:R-:W-:Y:S08]  /*63d0*/  HMMA.16816.F32.BF16 R20, R140.reuse, R136, R20 ;  /* 0x000000888c14723c */ /* 0x040ff00000041814 */
[C---:B------:R-:W-:Y:S08]  /*63e0*/  HMMA.16816.F32.BF16 R24, R140.reuse, R138, R24 ;  /* 0x0000008a8c18723c */ /* 0x040ff00000041818 */
[C---:B------:R-:W-:Y:S08]  /*63f0*/  HMMA.16816.F32.BF16 R28, R140.reuse, R168, R28 ;  /* 0x000000a88c1c723c */ /* 0x040ff0000004181c */
[----:B------:R-:W-:Y:S01]  /*6400*/  HMMA.16816.F32.BF16 R32, R140, R170, R32 ;  /* 0x000000aa8c20723c */ /* 0x000fe20000041820 */
[----:B------:R-:W-:Y:S07]  /*6410*/  @!UPT UIADD3 URZ, URZ, URZ, URZ ;  /* 0x0000003f3f3ff290 */ /* 0x000fee000fffe03f */
[----:B------:R-:W-:-:S11]  /*6420*/  @!P2 BRA `(.L_x_57) ;  /* 0x000004a00000a947 */ /* 0x000fd60003800000 */
[----:B------:R-:W-:Y:S01]  /*6430*/  IMAD.MOV.U32 R0, RZ, RZ, 0x1 ;  /* 0x00000001ff007424 */ /* 0x000fe200078e00ff */
[----:B------:R-:W-:Y:S01]  /*6440*/  SHF.R.S32.HI R190, RZ, 0x1f, R199 ;  /* 0x0000001fffbe7819 */ /* 0x000fe200000114c7 */
[----:B------:R-:W-:Y:S01]  /*6450*/  IMAD R2, R193, 0x40, R202 ;  /* 0x00000040c1027824 */ /* 0x000fe200078e02ca */
[----:B------:R-:W-:Y:S01]  /*6460*/  SHF.R.S32.HI R191, RZ, 0x1f, R198 ;  /* 0x0000001fffbf7819 */ /* 0x000fe200000114c6 */
[----:B------:R-:W-:Y:S01]  /*6470*/  IMAD.MOV.U32 R188, RZ, RZ, RZ ;  /* 0x000000ffffbc7224 */ /* 0x000fe200078e00ff */
[----:B------:R-:W-:Y:S01]  /*6480*/  ISETP.NE.AND P2, PT, R0, c[0x0][0x2b8], PT ;  /* 0x0000ae0000007a0c */ /* 0x000fe20003f45270 */
[----:B------:R-:W-:Y:S01]  /*6490*/  IMAD R0, R197, 0x20, R201 ;  /* 0x00000020c5007824 */ /* 0x000fe200078e02c9 */
[C---:B------:R-:W-:Y:S01]  /*64a0*/  SHF.L.U64.HI R141, R199.reuse, 0x1, R190 ;  /* 0x00000001c78d7819 */ /* 0x040fe200000102be */
[----:B------:R-:W-:Y:S01]  /*64b0*/  IMAD.SHL.U32 R144, R199, 0x2, RZ ;  /* 0x00000002c7907824 */ /* 0x000fe200078e00ff */
[----:B------:R-:W-:Y:S01]  /*64c0*/  SHF.R.S32.HI R190, RZ, 0x1f, R194 ;  /* 0x0000001fffbe7819 */ /* 0x000fe200000114c2 */
[----:B------:R-:W-:Y:S01]  /*64d0*/  IMAD.SHL.U32 R143, R198, 0x2, RZ ;  /* 0x00000002c68f7824 */ /* 0x000fe200078e00ff */
[----:B------:R-:W-:Y:S01]  /*64e0*/  IADD3 R2, R2, -0x40, R0 ;  /* 0xffffffc002027810 */ /* 0x000fe20007ffe000 */
[----:B------:R-:W-:Y:S01]  /*64f0*/  IMAD.SHL.U32 R142, R194, 0x2, RZ ;  /* 0x00000002c28e7824 */ /* 0x000fe200078e00ff */
[----:B------:R-:W-:Y:S02]  /*6500*/  SHF.L.U64.HI R139, R198, 0x1, R191 ;  /* 0x00000001c68b7819 */ /* 0x000fe400000102bf */
[----:B------:R-:W-:Y:S01]  /*6510*/  SHF.L.U64.HI R140, R194, 0x1, R190 ;  /* 0x00000001c28c7819 */ /* 0x000fe200000102be */
[----:B------:R-:W-:Y:S02]  /*6520*/  IMAD.MOV.U32 R0, RZ, RZ, R2 ;  /* 0x000000ffff007224 */ /* 0x000fe400078e0002 */
[----:B------:R-:W-:Y:S05]  /*6530*/  @P2 IMAD.HI.U32 R3, R2, c[0x0][0x2bc], RZ ;  /* 0x0000af0002032a27 */ /* 0x000fea00078e00ff */
[----:B------:R-:W-:Y:S04]  /*6540*/  @P2 SHF.R.U32.HI R0, RZ, c[0x0][0x2c0], R3 ;  /* 0x0000b000ff002a19 */ /* 0x000fe80000011603 */
[C---:B------:R-:W-:Y:S04]  /*6550*/  @!P6 IADD3 R3, P2, R0.reuse, R206, RZ ;  /* 0x000000ce0003e210 */ /* 0x040fe80007f5e0ff */
[----:B------:R-:W-:Y:S01]  /*6560*/  @!P6 LEA.HI.X.SX32 R125, R0, R210, 0x1, P2 ;  /* 0x000000d2007de211 */ /* 0x000fe200010f0eff */
[----:B------:R-:W-:Y:S01]  /*6570*/  IMAD.MOV R0, RZ, RZ, -R0 ;  /* 0x000000ffff007224 */ /* 0x000fe200078e0a00 */
[C---:B------:R-:W-:Y:S03]  /*6580*/  @!P6 LEA R124, P2, R3.reuse, c[0x0][0x2a0], 0x2 ;  /* 0x0000a800037cea11 */ /* 0x040fe600078410ff */
[----:B------:R-:W-:Y:S01]  /*6590*/  IMAD R189, R0, c[0x0][0x2b8], R2 ;  /* 0x0000ae0000bd7a24 */ /* 0x000fe200078e0202 */
[----:B------:R-:W-:Y:S03]  /*65a0*/  @!P6 LEA.HI.X R125, R3, c[0x0][0x2a4], R125, 0x2, P2 ;  /* 0x0000a900037dea11 */ /* 0x000fe600010f147d */
[C---:B------:R-:W-:Y:S01]  /*65b0*/  IMAD.WIDE.U32 R2, R189.reuse, c[0x0][0x1e0], RZ ;  /* 0x00007800bd027a25 */ /* 0x040fe200078e00ff */
[----:B------:R-:W-:Y:S01]  /*65c0*/  SHF.R.S32.HI R0, RZ, 0x1f, R189 ;  /* 0x0000001fff007819 */ /* 0x000fe200000114bd */
[----:B------:R-:W2:Y:S04]  /*65d0*/  @!P6 LDG.E R188, [R124.64] ;  /* 0x000000067cbce981 */ /* 0x000ea8000c1e1900 */
[----:B------:R-:W-:Y:S04]  /*65e0*/  IMAD R0, R0, c[0x0][0x1e0], RZ ;  /* 0x0000780000007a24 */ /* 0x000fe800078e02ff */
[----:B------:R-:W-:Y:S04]  /*65f0*/  IMAD R0, R189, c[0x0][0x1e4], R0 ;  /* 0x00007900bd007a24 */ /* 0x000fe800078e0200 */
[----:B------:R-:W-:Y:S01]  /*6600*/  IMAD.IADD R3, R3, 0x1, R0 ;  /* 0x0000000103037824 */ /* 0x000fe200078e0200 */
[----:B--2---:R-:W-:Y:S03]  /*6610*/  SHF.R.S32.HI R0, RZ, 0x1f, R188 ;  /* 0x0000001fff007819 */ /* 0x004fe600000114bc */
[----:B------:R-:W-:Y:S04]  /*6620*/  IMAD.WIDE.U32 R2, R188, c[0x0][0x1f0], R2 ;  /* 0x00007c00bc027a25 */ /* 0x000fe800078e0002 */
[----:B------:R-:W-:Y:S01]  /*6630*/  IMAD R124, R0, c[0x0][0x1f0], RZ ;  /* 0x00007c00007c7a24 */ /* 0x000fe200078e02ff */
[----:B------:R-:W-:Y:S03]  /*6640*/  IADD3 R0, P2, R204, R2, RZ ;  /* 0x00000002cc007210 */ /* 0x000fe60007f5e0ff */
[----:B------:R-:W-:Y:S05]  /*6650*/  IMAD R124, R188, c[0x0][0x1f4], R124 ;  /* 0x00007d00bc7c7a24 */ /* 0x000fea00078e027c */
[----:B------:R-:W-:Y:S02]  /*6660*/  IADD3.X R2, R203, R3, R124, P2, !PT ;  /* 0x00000003cb027210 */ /* 0x000fe400017fe47c */
[C---:B------:R-:W-:Y:S04]  /*6670*/  LEA R138, P2, R0.reuse, c[0x0][0x1c8], 0x1 ;  /* 0x00007200008a7a11 */ /* 0x040fe800078408ff */
[----:B------:R-:W-:Y:S01]  /*6680*/  LEA.HI.X R125, R0, c[0x0][0x1cc], R2, 0x1, P2 ;  /* 0x00007300007d7a11 */ /* 0x000fe200010f0c02 */
[----:B------:R-:W-:-:S06]  /*6690*/  BRA.DIV ~URZ, `(.L_x_58) ;  /* 0x00006e927f007947 */ /* 0x000fcc000b800000 */
[----:B------:R1:W2:Y:S02]  /*66a0*/  SHFL.IDX PT, R124, R125, RZ, 0x181f ;  /* 0x00181fff7d7c7589 */ /* 0x0002a400000e0000 */
.L_x_136:
[----:B------:R-:W-:-:S05]  /*66b0*/  BRA.DIV ~URZ, `(.L_x_59) ;  /* 0x00006ee27f007947 */ /* 0x000fca000b800000 */
[----:B------:R-:W3:Y:S01]  /*66c0*/  SHFL.IDX PT, R0, R138, RZ, 0x181f ;  /* 0x00181fff8a007589 */ /* 0x000ee200000e0000 */
[C---:B------:R-:W-:Y:S02]  /*66d0*/  IADD3 R2, -R192.reuse, 0x10, RZ ;  /* 0x00000010c0027810 */ /* 0x040fe40007ffe1ff */
[----:B------:R-:W-:Y:S02]  /*66e0*/  ISETP.NE.U32.AND P2, PT, R192, RZ, PT ;  /* 0x000000ffc000720c */ /* 0x000fe40003f45070 */
[----:B------:R-:W-:Y:S04]  /*66f0*/  LOP3.LUT R2, R2, 0xf, RZ, 0xc0, !PT ;  /* 0x0000000f02027812 */ /* 0x000fe800078ec0ff */
[----:B---3--:R-:W-:Y:S04]  /*6700*/  IADD3 R2, P4, P3, R2, R0, R142 ;  /* 0x0000000002027210 */ /* 0x008fe80007b9e08e */
[----:B--2---:R-:W-:Y:S05]  /*6710*/  IADD3.X R3, RZ, R124, R140, P4, P3 ;  /* 0x0000007cff037210 */ /* 0x004fea00027e648c */
[----:B------:R-:W-:Y:S01]  /*6720*/  @!PT LDS RZ, [RZ] ;  /* 0x00000000fffff984 */ /* 0x000fe20000000800 */
[----:B------:R-:W-:Y:S01]  /*6730*/  @!PT LDS RZ, [RZ] ;  /* 0x00000000fffff984 */ /* 0x000fe20000000800 */
[----:B------:R2:W-:Y:S01]  /*6740*/  LDGSTS.E.BYPASS.LTC128B.128.ZFILL [R187+0x6100], [R2.64], P2 ;  /* 0x0610000002bb7fae */ /* 0x0005e20009141d46 */
[----:B------:R-:W-:Y:S05]  /*6750*/  IADD3 R136, P2, R0, R143, RZ ;  /* 0x0000008f00887210 */ /* 0x000fea0007f5e0ff */
[----:B------:R-:W-:Y:S05]  /*6760*/  IMAD.X R137, R124, 0x1, R139, P2 ;  /* 0x000000017c897824 */ /* 0x000fea00010e068b */
[----:B------:R3:W-:Y:S01]  /*6770*/  LDGSTS.E.BYPASS.LTC128B.128 [R187+0x8100], [R136.64], !P0 ;  /* 0x0810000088bb7fae */ /* 0x0007e2000c101d46 */
[----:B--2---:R-:W-:Y:S03]  /*6780*/  IADD3 R2, P2, R0, R144, RZ ;  /* 0x0000009000027210 */ /* 0x004fe60007f5e0ff */
[----:B------:R3:W2:Y:S02]  /*6790*/  SHFL.IDX PT, R0, R138, 0x1, 0x181f ;  /* 0x00381f008a007f89 */ /* 0x0006a400000e0000 */
[----:B------:R-:W-:Y:S02]  /*67a0*/  IMAD.X R3, R124, 0x1, R141, P2 ;  /* 0x000000017c037824 */ /* 0x000fe400010e068d */
[----:B------:R3:W4:Y:S04]  /*67b0*/  SHFL.IDX PT, R124, R125, 0x1, 0x181f ;  /* 0x00381f007d7c7f89 */ /* 0x00072800000e0000 */
[----:B------:R3:W-:Y:S02]  /*67c0*/  LDGSTS.E.BYPASS.LTC128B.128 [R187+0xa100], [R2.64], !P1 ;  /* 0x0a10000002bb7fae */ /* 0x0007e4000c901d46 */
.L_x_137:
[----:B---3--:R-:W-:Y:S02]  /*67d0*/  IADD3 R2, -R192, 0x10, RZ ;  /* 0x00000010c0027810 */ /* 0x008fe40007ffe1ff */
[----:B--2---:R-:W-:Y:S02]  /*67e0*/  IADD3 R136, P2, R0, R143, RZ ;  /* 0x0000008f00887210 */ /* 0x004fe40007f5e0ff */
[----:B------:R-:W-:Y:S03]  /*67f0*/  LOP3.LUT R2, R2, 0xf, RZ, 0xc0, !PT ;  /* 0x0000000f02027812 */ /* 0x000fe600078ec0ff */
[----:B----4-:R-:W-:Y:S01]  /*6800*/  IMAD.X R137, R124, 0x1, R139, P2 ;  /* 0x000000017c897824 */ /* 0x010fe200010e068b */
[----:B------:R-:W-:Y:S02]  /*6810*/  IADD3 R138, P4, P3, R2, R0, R142 ;  /* 0x00000000028a7210 */ /* 0x000fe40007b9e08e */
[----:B------:R-:W-:Y:S02]  /*6820*/  IADD3 R2, P2, R0, R144, RZ ;  /* 0x0000009000027210 */ /* 0x000fe40007f5e0ff */
[----:B------:R-:W-:Y:S03]  /*6830*/  IADD3.X R139, RZ, R124, R140, P4, P3 ;  /* 0x0000007cff8b7210 */ /* 0x000fe600027e648c */
[----:B------:R-:W-:Y:S01]  /*6840*/  IMAD.X R3, R124, 0x1, R141, P2 ;  /* 0x000000017c037824 */ /* 0x000fe200010e068d */
[----:B------:R-:W-:Y:S11]  /*6850*/  ISETP.NE.U32.AND P2, PT, R192, RZ, PT ;  /* 0x000000ffc000720c */ /* 0x000ff60003f45070 */
[----:B------:R-:W-:Y:S02]  /*6860*/  @!UPT UIADD3 URZ, URZ, URZ, URZ ;  /* 0x0000003f3f3ff290 */ /* 0x000fe4000fffe03f */
[----:B------:R-:W-:Y:S01]  /*6870*/  @!PT LDS RZ, [RZ] ;  /* 0x00000000fffff984 */ /* 0x000fe20000000800 */
[----:B------:R-:W-:Y:S01]  /*6880*/  @!PT LDS RZ, [RZ] ;  /* 0x00000000fffff984 */ /* 0x000fe20000000800 */
[----:B------:R-:W-:Y:S01]  /*6890*/  @!PT LDS RZ, [RZ] ;  /* 0x00000000fffff984 */ /* 0x000fe20000000800 */
[----:B------:R2:W-:Y:S04]  /*68a0*/  LDGSTS.E.BYPASS.LTC128B.128.ZFILL [R187+0x7100], [R138.64], P2 ;  /* 0x071000008abb7fae */ /* 0x0005e80009141d46 */
[----:B------:R2:W-:Y:S04]  /*68b0*/  LDGSTS.E.BYPASS.LTC128B.128 [R187+0x9100], [R136.64], !P0 ;  /* 0x0910000088bb7fae */ /* 0x0005e8000c101d46 */
[----:B------:R2:W-:Y:S02]  /*68c0*/  LDGSTS.E.BYPASS.LTC128B.128 [R187+0xb100], [R2.64], !P1 ;  /* 0x0b10000002bb7fae */ /* 0x0005e4000c901d46 */
.L_x_57:
[----:B------:R-:W-:Y:S05]  /*68d0*/  BSYNC B0 ;  /* 0x0000000000007941 */ /* 0x000fea0003800000 */
.L_x_56:
[----:B--2---:R-:W-:Y:S01]  /*68e0*/  FMNMX.FTZ R2, R4, R126, !PT ;  /* 0x0000007e04027209 */ /* 0x004fe20007810000 */
[----:B------:R-:W0:Y:S01]  /*68f0*/  LDGDEPBAR ;  /* 0x00000000000079af */ /* 0x000e220000000000 */
[----:B------:R-:W-:Y:S02]  /*6900*/  FMNMX.FTZ R0, R6, R127, !PT ;  /* 0x0000007f06007209 */ /* 0x000fe40007810000 */
        /* <DEDUP_REMOVED lines=29> */
[----:B------:R-:W-:Y:S01]  /*6ae0*/  FMNMX.FTZ R136, R35, R0, !PT ;  /* 0x0000000023887209 */ /* 0x000fe20007810000 */
[----:B------:R-:W-:-:S05]  /*6af0*/  BRA.DIV ~URZ, `(.L_x_60) ;  /* 0x00006cb27f007947 */ /* 0x000fca000b800000 */
[----:B------:R-:W2:Y:S04]  /*6b00*/  SHFL.BFLY PT, R2, R124, 0x2, 0x1f ;  /* 0x0c401f007c027f89 */ /* 0x000ea800000e0000 */
[----:B------:R-:W3:Y:S01]  /*6b10*/  SHFL.BFLY PT, R0, R136, 0x2, 0x1f ;  /* 0x0c401f0088007f89 */ /* 0x000ee200000e0000 */
[----:B--2---:R-:W-:Y:S02]  /*6b20*/  FMNMX.FTZ R2, R124, R2, !PT ;  /* 0x000000027c027209 */ /* 0x004fe40007810000 */
[----:B---3--:R-:W-:Y:S03]  /*6b30*/  FMNMX.FTZ R124, R136, R0, !PT ;  /* 0x00000000887c7209 */ /* 0x008fe60007810000 */
[----:B------:R-:W2:Y:S04]  /*6b40*/  SHFL.BFLY PT, R3, R2, 0x1, 0x1f ;  /* 0x0c201f0002037f89 */ /* 0x000ea800000e0000 */
[----:B------:R3:W4:Y:S01]  /*6b50*/  SHFL.BFLY PT, R0, R124, 0x1, 0x1f ;  /* 0x0c201f007c007f89 */ /* 0x00072200000e0000 */
[----:B-12---:R-:W-:Y:S05]  /*6b60*/  FMNMX.FTZ R125, R2, R3, !PT ;  /* 0x00000003027d7209 */ /* 0x006fea0007810000 */
.L_x_138:
[C---:B------:R-:W-:Y:S01]  /*6b70*/  FMUL.FTZ R144, R125.reuse, c[0x0][0x2d0] ;  /* 0x0000b4007d907a20 */ /* 0x040fe20000410000 */
[----:B------:R-:W-:Y:S01]  /*6b80*/  WARPSYNC 0xffffffff ;  /* 0xffffffff00007948 */ /* 0x000fe20003800000 */
[----:B------:R-:W-:Y:S01]  /*6b90*/  FADD.FTZ R2, -R125, R126 ;  /* 0x0000007e7d027221 */ /* 0x000fe20000010100 */
[----:B------:R-:W1:Y:S01]  /*6ba0*/  LDSM.16.MT88.4 R140, [R178] ;  /* 0x00000000b28c783b */ /* 0x000e620000004200 */
[--C-:B------:R-:W-:Y:S01]  /*6bb0*/  FFMA.FTZ R3, R4, c[0x0][0x2d0], -R144.reuse ;  /* 0x0000b40004037a23 */ /* 0x100fe20000010890 */
[----:B------:R-:W-:Y:S01]  /*6bc0*/  ISETP.GT.AND P0, PT, R193, R200, PT ;  /* 0x000000c8c100720c */ /* 0x000fe20003f04270 */
[----:B------:R-:W-:Y:S02]  /*6bd0*/  FMUL.FTZ R2, R2, c[0x0][0x2d0] ;  /* 0x0000b40002027a20 */ /* 0x000fe40000410000 */
[----:B------:R2:W-:Y:S01]  /*6be0*/  MUFU.EX2 R126, R3 ;  /* 0x00000003007e7308 */ /* 0x0005e20000000800 */
[--C-:B------:R-:W-:Y:S09]  /*6bf0*/  FFMA.FTZ R29, R29, c[0x0][0x2d0], -R144.reuse ;  /* 0x0000b4001d1d7a23 */ /* 0x100ff20000010890 */
[----:B------:R-:W-:Y:S01]  /*6c00*/  MUFU.EX2 R2, R2 ;  /* 0x0000000200027308 */ /* 0x000fe20000000800 */
[--C-:B--2---:R-:W-:Y:S09]  /*6c10*/  FFMA.FTZ R3, R5, c[0x0][0x2d0], -R144.reuse ;  /* 0x0000b40005037a23 */ /* 0x104ff20000010890 */
[----:B------:R2:W5:Y:S02]  /*6c20*/  MUFU.EX2 R147, R3 ;  /* 0x0000000300937308 */ /* 0x0005640000000800 */
[--C-:B--2---:R-:W-:Y:S01]  /*6c30*/  FFMA.FTZ R3, R8, c[0x0][0x2d0], -R144.reuse ;  /* 0x0000b40008037a23 */ /* 0x104fe20000010890 */
[----:B-----5:R-:W-:Y:S01]  /*6c40*/  F2FP.BF16.PACK_AB R136, R147, R126 ;  /* 0x0000007e9388723e */ /* 0x020fe200000010ff */
[C---:B------:R-:W-:Y:S06]  /*6c50*/  FMUL.FTZ R8, R2.reuse, R128 ;  /* 0x0000008002087220 */ /* 0x040fec0000410000 */
[----:B------:R2:W-:Y:S01]  /*6c60*/  MUFU.EX2 R153, R3 ;  /* 0x0000000300997308 */ /* 0x0005e20000000800 */
[C---:B------:R-:W-:Y:S02]  /*6c70*/  FMUL.FTZ R5, R2.reuse, R133 ;  /* 0x0000008502057220 */ /* 0x040fe40000410000 */
        /* <DEDUP_REMOVED lines=10> */
[----:B------:R-:W-:Y:S01]  /*6d20*/  FMUL.FTZ R56, R2, R56 ;  /* 0x0000003802387220 */ /* 0x000fe20000410000 */
[----:B--2-4-:R-:W-:Y:S01]  /*6d30*/  FMNMX.FTZ R3, R0, R124, !PT ;  /* 0x0000007c00037209 */ /* 0x014fe20007810000 */
[----:B------:R-:W-:Y:S02]  /*6d40*/  FFMA.FTZ R0, R9, c[0x0][0x2d0], -R144 ;  /* 0x0000b40009007a23 */ /* 0x000fe40000010890 */
[C---:B------:R-:W-:Y:S02]  /*6d50*/  FMUL.FTZ R9, R2.reuse, R129 ;  /* 0x0000008102097220 */ /* 0x040fe40000410000 */
[----:B------:R-:W2:Y:S01]  /*6d60*/  MUFU.EX2 R154, R0 ;  /* 0x00000000009a7308 */ /* 0x000ea20000000800 */
        /* <DEDUP_REMOVED lines=12> */
[----:B--2---:R-:W-:Y:S01]  /*6e30*/  F2FP.BF16.PACK_AB R138, R154, R153 ;  /* 0x000000999a8a723e */ /* 0x004fe200000010ff */
[C---:B------:R-:W-:Y:S02]  /*6e40*/  FADD.FTZ R0, -R3.reuse, R127 ;  /* 0x0000007f03007221 */ /* 0x040fe40000010100 */
[----:B------:R-:W-:Y:S02]  /*6e50*/  FMUL.FTZ R127, R3, c[0x0][0x2d0] ;  /* 0x0000b400037f7a20 */ /* 0x000fe40000410000 */
[----:B------:R-:W-:Y:S02]  /*6e60*/  FMUL.FTZ R0, R0, c[0x0][0x2d0] ;  /* 0x0000b40000007a20 */ /* 0x000fe40000410000 */
[--C-:B------:R-:W-:Y:S02]  /*6e70*/  FFMA.FTZ R4, R10, c[0x0][0x2d0], -R127.reuse ;  /* 0x0000b4000a047a23 */ /* 0x100fe4000001087f */
[--C-:B------:R-:W-:Y:S02]  /*6e80*/  FFMA.FTZ R6, R6, c[0x0][0x2d0], -R127.reuse ;  /* 0x0000b40006067a23 */ /* 0x100fe4000001087f */
[----:B------:R2:W-:Y:S01]  /*6e90*/  MUFU.EX2 R152, R4 ;  /* 0x0000000400987308 */ /* 0x0005e20000000800 */
[--C-:B------:R-:W-:Y:S02]  /*6ea0*/  FFMA.FTZ R7, R7, c[0x0][0x2d0], -R127.reuse ;  /* 0x0000b40007077a23 */ /* 0x100fe4000001087f */
[C---:B------:R-:W-:Y:S02]  /*6eb0*/  FMUL.FTZ R81, R2.reuse, R81 ;  /* 0x0000005102517220 */ /* 0x040fe40000410000 */
[C---:B------:R-:W-:Y:S02]  /*6ec0*/  FMUL.FTZ R84, R2.reuse, R84 ;  /* 0x0000005402547220 */ /* 0x040fe40000410000 */
[C---:B------:R-:W-:Y:S02]  /*6ed0*/  FMUL.FTZ R85, R2.reuse, R85 ;  /* 0x0000005502557220 */ /* 0x040fe40000410000 */
[C---:B------:R-:W-:Y:S01]  /*6ee0*/  FMUL.FTZ R88, R2.reuse, R88 ;  /* 0x0000005802587220 */ /* 0x040fe20000410000 */
[----:B------:R-:W4:Y:S01]  /*6ef0*/  MUFU.EX2 R0, R0 ;  /* 0x0000000000007308 */ /* 0x000f220000000800 */
[C---:B------:R-:W-:Y:S02]  /*6f00*/  FMUL.FTZ R89, R2.reuse, R89 ;  /* 0x0000005902597220 */ /* 0x040fe40000410000 */
[C---:B------:R-:W-:Y:S02]  /*6f10*/  FMUL.FTZ R92, R2.reuse, R92 ;  /* 0x0000005c025c7220 */ /* 0x040fe40000410000 */
[C---:B------:R-:W-:Y:S02]  /*6f20*/  FMUL.FTZ R93, R2.reuse, R93 ;  /* 0x0000005d025d7220 */ /* 0x040fe40000410000 */
[C---:B------:R-:W-:Y:S02]  /*6f30*/  FMUL.FTZ R96, R2.reuse, R96 ;  /* 0x0000006002607220 */ /* 0x040fe40000410000 */
[C---:B------:R-:W-:Y:S01]  /*6f40*/  FMUL.FTZ R97, R2.reuse, R97 ;  /* 0x0000006102617220 */ /* 0x040fe20000410000 */
[----:B------:R5:W-:Y:S01]  /*6f50*/  MUFU.EX2 R145, R6 ;  /* 0x0000000600917308 */ /* 0x000be20000000800 */
[C---:B------:R-:W-:Y:S02]  /*6f60*/  FMUL.FTZ R100, R2.reuse, R100 ;  /* 0x0000006402647220 */ /* 0x040fe40000410000 */
[C---:B------:R-:W-:Y:S02]  /*6f70*/  FMUL.FTZ R101, R2.reuse, R101 ;  /* 0x0000006502657220 */ /* 0x040fe40000410000 */
[--C-:B--2---:R-:W-:Y:S02]  /*6f80*/  FFMA.FTZ R4, R11, c[0x0][0x2d0], -R127.reuse ;  /* 0x0000b4000b047a23 */ /* 0x104fe4000001087f */
[C---:B------:R-:W-:Y:S02]  /*6f90*/  FMUL.FTZ R104, R2.reuse, R104 ;  /* 0x0000006802687220 */ /* 0x040fe40000410000 */
[C---:B------:R-:W-:Y:S01]  /*6fa0*/  FMUL.FTZ R105, R2.reuse, R105 ;  /* 0x0000006902697220 */ /* 0x040fe20000410000 */
[----:B------:R-:W2:Y:S01]  /*6fb0*/  MUFU.EX2 R146, R7 ;  /* 0x0000000700927308 */ /* 0x000ea20000000800 */
[C---:B------:R-:W-:Y:S02]  /*6fc0*/  FMUL.FTZ R108, R2.reuse, R108 ;  /* 0x0000006c026c7220 */ /* 0x040fe40000410000 */
[----:B------:R-:W-:Y:S02]  /*6fd0*/  FMUL.FTZ R109, R2, R109 ;  /* 0x0000006d026d7220 */ /* 0x000fe40000410000 */
[C---:B----4-:R-:W-:Y:S02]  /*6fe0*/  FMUL.FTZ R10, R0.reuse, R130 ;  /* 0x00000082000a7220 */ /* 0x050fe40000410000 */
[C---:B------:R-:W-:Y:S02]  /*6ff0*/  FMUL.FTZ R11, R0.reuse, R131 ;  /* 0x00000083000b7220 */ /* 0x040fe40000410000 */
[----:B------:R-:W4:Y:S01]  /*7000*/  LDSM.16.MT88.4 R128, [R179] ;  /* 0x00000000b380783b */ /* 0x000f220000004200 */
[----:B------:R-:W3:Y:S01]  /*7010*/  MUFU.EX2 R159, R4 ;  /* 0x00000004009f7308 */ /* 0x000ee20000000800 */
[C---:B------:R-:W-:Y:S02]  /*7020*/  FMUL.FTZ R38, R0.reuse, R38 ;  /* 0x0000002600267220 */ /* 0x040fe40000410000 */
[C---:B------:R-:W-:Y:S02]  /*7030*/  FMUL.FTZ R39, R0.reuse, R39 ;  /* 0x0000002700277220 */ /* 0x040fe40000410000 */
[C---:B-----5:R-:W-:Y:S02]  /*7040*/  FMUL.FTZ R6, R0.reuse, R134 ;  /* 0x0000008600067220 */ /* 0x060fe40000410000 */
[C---:B------:R-:W-:Y:S02]  /*7050*/  FMUL.FTZ R42, R0.reuse, R42 ;  /* 0x0000002a002a7220 */ /* 0x040fe40000410000 */
[C---:B------:R-:W-:Y:S02]  /*7060*/  FMUL.FTZ R43, R0.reuse, R43 ;  /* 0x0000002b002b7220 */ /* 0x040fe40000410000 */
[C---:B------:R-:W-:Y:S02]  /*7070*/  FMUL.FTZ R46, R0.reuse, R46 ;  /* 0x0000002e002e7220 */ /* 0x040fe40000410000 */
[----:B------:R-:W-:Y:S01]  /*7080*/  FMUL.FTZ R47, R0, R47 ;  /* 0x0000002f002f7220 */ /* 0x000fe20000410000 */
[----:B--2---:R-:W-:Y:S01]  /*7090*/  F2FP.BF16.PACK_AB R137, R146, R145 ;  /* 0x000000919289723e */ /* 0x004fe200000010ff */
[C---:B------:R-:W-:Y:S02]  /*70a0*/  FMUL.FTZ R7, R0.reuse, R135 ;  /* 0x0000008700077220 */ /* 0x040fe40000410000 */
[C---:B------:R-:W-:Y:S02]  /*70b0*/  FMUL.FTZ R50, R0.reuse, R50 ;  /* 0x0000003200327220 */ /* 0x040fe40000410000 */
[C---:B------:R-:W-:Y:S02]  /*70c0*/  FMUL.FTZ R51, R0.reuse, R51 ;  /* 0x0000003300337220 */ /* 0x040fe40000410000 */
[C---:B------:R-:W-:Y:S02]  /*70d0*/  FMUL.FTZ R54, R0.reuse, R54 ;  /* 0x0000003600367220 */ /* 0x040fe40000410000 */
[----:B------:R-:W-:Y:S01]  /*70e0*/  FMUL.FTZ R55, R0, R55 ;  /* 0x0000003700377220 */ /* 0x000fe20000410000 */
[----:B---3--:R-:W-:Y:S01]  /*70f0*/  F2FP.BF16.PACK_AB R139, R159, R152 ;  /* 0x000000989f8b723e */ /* 0x008fe200000010ff */
[----:B------:R-:W-:Y:S02]  /*7100*/  FMUL.FTZ R4, R2, R132 ;  /* 0x0000008402047220 */ /* 0x000fe40000410000 */
[----:B------:R-:W-:Y:S01]  /*7110*/  LDSM.16.MT88.4 R132, [R179+0x800] ;  /* 0x00080000b384783b */ /* 0x000fe20000004200 */
[C---:B------:R-:W-:Y:S02]  /*7120*/  FMUL.FTZ R58, R0.reuse, R58 ;  /* 0x0000003a003a7220 */ /* 0x040fe40000410000 */
[C---:B------:R-:W-:Y:S02]  /*7130*/  FMUL.FTZ R59, R0.reuse, R59 ;  /* 0x0000003b003b7220 */ /* 0x040fe40000410000 */
[C---:B-1----:R-:W-:Y:S05]  /*7140*/  HMMA.16816.F32.BF16 R4, R136.reuse, R140, R4 ;  /* 0x0000008c8804723c */ /* 0x042fea0000041804 */
[C---:B------:R-:W-:Y:S02]  /*7150*/  FMUL.FTZ R62, R0.reuse, R62 ;  /* 0x0000003e003e7220 */ /* 0x040fe40000410000 */
[C---:B------:R-:W-:Y:S01]  /*7160*/  FMUL.FTZ R63, R0.reuse, R63 ;  /* 0x0000003f003f7220 */ /* 0x040fe20000410000 */
[C---:B------:R-:W-:Y:S04]  /*7170*/  HMMA.16816.F32.BF16 R8, R136.reuse, R142, R8 ;  /* 0x0000008e8808723c */ /* 0x040fe80000041808 */
[C---:B------:R-:W-:Y:S02]  /*7180*/  FMUL.FTZ R66, R0.reuse, R66 ;  /* 0x0000004200427220 */ /* 0x040fe40000410000 */
[C---:B------:R-:W-:Y:S02]  /*7190*/  FMUL.FTZ R67, R0.reuse, R67 ;  /* 0x0000004300437220 */ /* 0x040fe40000410000 */
[C---:B----4-:R-:W-:Y:S04]  /*71a0*/  HMMA.16816.F32.BF16 R36, R136.reuse, R128, R36 ;  /* 0x000000808824723c */ /* 0x050fe80000041824 */
[C---:B------:R-:W-:Y:S02]  /*71b0*/  FMUL.FTZ R70, R0.reuse, R70 ;  /* 0x0000004600467220 */ /* 0x040fe40000410000 */
[C---:B------:R-:W-:Y:S02]  /*71c0*/  FMUL.FTZ R71, R0.reuse, R71 ;  /* 0x0000004700477220 */ /* 0x040fe40000410000 */
[C---:B------:R-:W-:Y:S01]  /*71d0*/  HMMA.16816.F32.BF16 R40, R136.reuse, R130, R40 ;  /* 0x000000828828723c */ /* 0x040fe20000041828 */
[----:B------:R-:W1:Y:S03]  /*71e0*/  LDSM.16.MT88.4 R128, [R181] ;  /* 0x00000000b580783b */ /* 0x000e660000004200 */
[C---:B------:R-:W-:Y:S02]  /*71f0*/  FMUL.FTZ R74, R0.reuse, R74 ;  /* 0x0000004a004a7220 */ /* 0x040fe40000410000 */
[C---:B------:R-:W-:Y:S02]  /*7200*/  FMUL.FTZ R75, R0.reuse, R75 ;  /* 0x0000004b004b7220 */ /* 0x040fe40000410000 */
[C---:B------:R-:W-:Y:S04]  /*7210*/  FMUL.FTZ R78, R0.reuse, R78 ;  /* 0x0000004e004e7220 */ /* 0x040fe80000410000 */
[C---:B------:R-:W-:Y:S02]  /*7220*/  FMUL.FTZ R79, R0.reuse, R79 ;  /* 0x0000004f004f7220 */ /* 0x040fe40000410000 */
[C---:B------:R-:W-:Y:S02]  /*7230*/  FMUL.FTZ R82, R0.reuse, R82 ;  /* 0x0000005200527220 */ /* 0x040fe40000410000 */
[C---:B------:R-:W-:Y:S02]  /*7240*/  FMUL.FTZ R83, R0.reuse, R83 ;  /* 0x0000005300537220 */ /* 0x040fe40000410000 */
[C---:B------:R-:W-:Y:S02]  /*7250*/  FMUL.FTZ R86, R0.reuse, R86 ;  /* 0x0000005600567220 */ /* 0x040fe40000410000 */
[C---:B------:R-:W-:Y:S02]  /*7260*/  FMUL.FTZ R87, R0.reuse, R87 ;  /* 0x0000005700577220 */ /* 0x040fe40000410000 */
[C---:B------:R-:W-:Y:S02]  /*7270*/  FMUL.FTZ R90, R0.reuse, R90 ;  /* 0x0000005a005a7220 */ /* 0x040fe40000410000 */
[----:B------:R-:W-:Y:S02]  /*7280*/  FMUL.FTZ R91, R0, R91 ;  /* 0x0000005b005b7220 */ /* 0x000fe40000410000 */
[C---:B------:R-:W-:Y:S02]  /*7290*/  FMUL.FTZ R112, R2.reuse, R112 ;  /* 0x0000007002707220 */ /* 0x040fe40000410000 */
[C---:B------:R-:W-:Y:S02]  /*72a0*/  FMUL.FTZ R113, R2.reuse, R113 ;  /* 0x0000007102717220 */ /* 0x040fe40000410000 */
[C---:B------:R-:W-:Y:S02]  /*72b0*/  FMUL.FTZ R116, R2.reuse, R116 ;  /* 0x0000007402747220 */ /* 0x040fe40000410000 */
[C---:B------:R-:W-:Y:S02]  /*72c0*/  FMUL.FTZ R117, R2.reuse, R117 ;  /* 0x0000007502757220 */ /* 0x040fe40000410000 */
[C---:B------:R-:W-:Y:S02]  /*72d0*/  FMUL.FTZ R120, R2.reuse, R120 ;  /* 0x0000007802787220 */ /* 0x040fe40000410000 */
[----:B------:R-:W-:Y:S02]  /*72e0*/  FMUL.FTZ R121, R2, R121 ;  /* 0x0000007902797220 */ /* 0x000fe40000410000 */
[C---:B------:R-:W-:Y:S02]  /*72f0*/  FMUL.FTZ R94, R0.reuse, R94 ;  /* 0x0000005e005e7220 */ /* 0x040fe40000410000 */
[C---:B------:R-:W-:Y:S01]  /*7300*/  FMUL.FTZ R95, R0.reuse, R95 ;  /* 0x0000005f005f7220 */ /* 0x040fe20000410000 */
[C---:B-1----:R-:W-:Y:S03]  /*7310*/  HMMA.16816.F32.BF16 R44, R136.reuse, R128, R44 ;  /* 0x00000080882c723c */ /* 0x042fe6000004182c */
[C---:B------:R-:W-:Y:S02]  /*7320*/  FMUL.FTZ R98, R0.reuse, R98 ;  /* 0x0000006200627220 */ /* 0x040fe40000410000 */
[C---:B------:R-:W-:Y:S02]  /*7330*/  FMUL.FTZ R99, R0.reuse, R99 ;  /* 0x0000006300637220 */ /* 0x040fe40000410000 */
[C---:B------:R-:W-:Y:S01]  /*7340*/  FMUL.FTZ R102, R0.reuse, R102 ;  /* 0x0000006600667220 */ /* 0x040fe20000410000 */
        /* <DEDUP_REMOVED lines=11> */
[C---:B------:R-:W-:Y:S02]  /*7400*/  FMUL.FTZ R122, R0.reuse, R122 ;  /* 0x0000007a007a7220 */ /* 0x040fe40000410000 */
[----:B------:R-:W-:Y:S02]  /*7410*/  FMUL.FTZ R123, R0, R123 ;  /* 0x0000007b007b7220 */ /* 0x000fe40000410000 */
[----:B------:R-:W-:Y:S02]  /*7420*/  FFMA.FTZ R124, R2, R195, R126 ;  /* 0x000000c3027c7223 */ /* 0x000fe4000001007e */
[----:B------:R-:W-:Y:S02]  /*7430*/  FFMA.FTZ R2, R12, c[0x0][0x2d0], -R144 ;  /* 0x0000b4000c027a23 */ /* 0x000fe40000010890 */
[----:B------:R-:W-:Y:S02]  /*7440*/  FADD.FTZ R124, R147, R124 ;  /* 0x0000007c937c7221 */ /* 0x000fe40000010000 */
[----:B------:R2:W-:Y:S01]  /*7450*/  MUFU.EX2 R149, R2 ;  /* 0x0000000200957308 */ /* 0x0005e20000000800 */
[C---:B-1----:R-:W-:Y:S08]  /*7460*/  HMMA.16816.F32.BF16 R52, R136.reuse, R128, R52 ;  /* 0x000000808834723c */ /* 0x042ff00000041834 */
[C---:B------:R-:W-:Y:S01]  /*7470*/  HMMA.16816.F32.BF16 R56, R136.reuse, R130, R56 ;  /* 0x000000828838723c */ /* 0x040fe20000041838 */
[----:B------:R-:W1:Y:S03]  /*7480*/  LDSM.16.MT88.4 R128, [R178+0x2000] ;  /* 0x00200000b280783b */ /* 0x000e660000004200 */
[--C-:B--2---:R-:W-:Y:S04]  /*7490*/  FFMA.FTZ R2, R13, c[0x0][0x2d0], -R144.reuse ;  /* 0x0000b4000d027a23 */ /* 0x104fe80000010890 */
[----:B------:R2:W3:Y:S04]  /*74a0*/  MUFU.EX2 R151, R2 ;  /* 0x0000000200977308 */ /* 0x0004e80000000800 */
[--C-:B--2---:R-:W-:Y:S01]  /*74b0*/  FFMA.FTZ R2, R16, c[0x0][0x2d0], -R144.reuse ;  /* 0x0000b40010027a23 */ /* 0x104fe20000010890 */
[----:B---3--:R-:W-:Y:S01]  /*74c0*/  F2FP.BF16.PACK_AB R12, R151, R149 ;  /* 0x00000095970c723e */ /* 0x008fe200000010ff */
[C---:B-1----:R-:W-:Y:S04]  /*74d0*/  HMMA.16816.F32.BF16 R60, R136.reuse, R128, R60 ;  /* 0x00000080883c723c */ /* 0x042fe8000004183c */
[----:B------:R1:W-:Y:S04]  /*74e0*/  MUFU.EX2 R157, R2 ;  /* 0x00000002009d7308 */ /* 0x0003e80000000800 */
[C---:B------:R-:W-:Y:S01]  /*74f0*/  HMMA.16816.F32.BF16 R64, R136.reuse, R130, R64 ;  /* 0x000000828840723c */ /* 0x040fe20000041840 */
[----:B------:R-:W2:Y:S03]  /*7500*/  LDSM.16.MT88.4 R128, [R179+0x2000] ;  /* 0x00200000b380783b */ /* 0x000ea60000004200 */
[----:B-1----:R-:W-:Y:S04]  /*7510*/  FFMA.FTZ R2, R17, c[0x0][0x2d0], -R144 ;  /* 0x0000b40011027a23 */ /* 0x002fe80000010890 */
[----:B------:R1:W3:Y:S01]  /*7520*/  MUFU.EX2 R158, R2 ;  /* 0x00000002009e7308 */ /* 0x0002e20000000800 */
[C---:B--2---:R-:W-:Y:S03]  /*7530*/  HMMA.16816.F32.BF16 R68, R136.reuse, R128, R68 ;  /* 0x000000808844723c */ /* 0x044fe60000041844 */
[--C-:B-1----:R-:W-:Y:S01]  /*7540*/  FFMA.FTZ R2, R14, c[0x0][0x2d0], -R127.reuse ;  /* 0x0000b4000e027a23 */ /* 0x102fe2000001087f */
[----:B---3--:R-:W-:Y:S04]  /*7550*/  F2FP.BF16.PACK_AB R14, R158, R157 ;  /* 0x0000009d9e0e723e */ /* 0x008fe800000010ff */
[C---:B------:R-:W-:Y:S01]  /*7560*/  HMMA.16816.F32.BF16 R72, R136.reuse, R130, R72 ;  /* 0x000000828848723c */ /* 0x040fe20000041848 */
[----:B------:R-:W1:Y:S01]  /*7570*/  LDSM.16.MT88.4 R128, [R181+0x2000] ;  /* 0x00200000b580783b */ /* 0x000e620000004200 */
[----:B------:R2:W-:Y:S02]  /*7580*/  MUFU.EX2 R148, R2 ;  /* 0x0000000200947308 */ /* 0x0005e40000000800 */
[--C-:B--2---:R-:W-:Y:S08]  /*7590*/  FFMA.FTZ R2, R15, c[0x0][0x2d0], -R127.reuse ;  /* 0x0000b4000f027a23 */ /* 0x104ff0000001087f */
[----:B------:R2:W3:Y:S01]  /*75a0*/  MUFU.EX2 R150, R2 ;  /* 0x0000000200967308 */ /* 0x0004e20000000800 */
[C---:B-1----:R-:W-:Y:S08]  /*75b0*/  HMMA.16816.F32.BF16 R76, R136.reuse, R128, R76 ;  /* 0x00000080884c723c */ /* 0x042ff0000004184c */
[C---:B------:R-:W-:Y:S01]  /*75c0*/  HMMA.16816.F32.BF16 R80, R136.reuse, R130, R80 ;  /* 0x000000828850723c */ /* 0x040fe20000041850 */
[----:B------:R-:W1:Y:S03]  /*75d0*/  LDSM.16.MT88.4 R128, [R180+0x2000] ;  /* 0x00200000b480783b */ /* 0x000e660000004200 */
[----:B--2---:R-:W-:Y:S01]  /*75e0*/  FFMA.FTZ R2, R18, c[0x0][0x2d0], -R127 ;  /* 0x0000b40012027a23 */ /* 0x004fe2000001087f */
[----:B---3--:R-:W-:Y:S03]  /*75f0*/  F2FP.BF16.PACK_AB R13, R150, R148 ;  /* 0x00000094960d723e */ /* 0x008fe600000010ff */
[----:B------:R2:W-:Y:S04]  /*7600*/  MUFU.EX2 R156, R2 ;  /* 0x00000002009c7308 */ /* 0x0005e80000000800 */
[----:B--2---:R-:W-:Y:S02]  /*7610*/  FFMA.FTZ R2, R0, R196, R145 ;  /* 0x000000c400027223 */ /* 0x004fe40000010091 */
[--C-:B------:R-:W-:Y:S02]  /*7620*/  FFMA.FTZ R0, R19, c[0x0][0x2d0], -R127.reuse ;  /* 0x0000b40013007a23 */ /* 0x100fe4000001087f */
[----:B------:R-:W-:Y:S01]  /*7630*/  LDSM.16.MT88.4 R16, [R181+0x800] ;  /* 0x00080000b510783b */ /* 0x000fe20000004200 */
[----:B------:R-:W-:Y:S01]  /*7640*/  FADD.FTZ R126, R146, R2 ;  /* 0x00000002927e7221 */ /* 0x000fe20000010000 */
[----:B------:R2:W3:Y:S01]  /*7650*/  MUFU.EX2 R155, R0 ;  /* 0x00000000009b7308 */ /* 0x0004e20000000800 */
[----:B------:R-:W-:Y:S01]  /*7660*/  FFMA.FTZ R2, R33, c[0x0][0x2d0], -R144 ;  /* 0x0000b40021027a23 */ /* 0x000fe20000010890 */
[C---:B-1----:R-:W-:Y:S03]  /*7670*/  HMMA.16816.F32.BF16 R84, R136.reuse, R128, R84 ;  /* 0x000000808854723c */ /* 0x042fe60000041854 */
[----:B------:R-:W-:Y:S05]  /*7680*/  FADD.FTZ R33, R152, R126 ;  /* 0x0000007e98217221 */ /* 0x000fea0000010000 */
[C---:B------:R-:W-:Y:S01]  /*7690*/  HMMA.16816.F32.BF16 R88, R136.reuse, R130, R88 ;  /* 0x000000828858723c */ /* 0x040fe20000041858 */
[----:B------:R-:W1:Y:S03]  /*76a0*/  LDSM.16.MT88.4 R128, [R178+0x4000] ;  /* 0x00400000b280783b */ /* 0x000e660000004200 */
[--C-:B--2---:R-:W-:Y:S01]  /*76b0*/  FFMA.FTZ R0, R20, c[0x0][0x2d0], -R144.reuse ;  /* 0x0000b40014007a23 */ /* 0x104fe20000010890 */
[----:B---3--:R-:W-:Y:S03]  /*76c0*/  F2FP.BF16.PACK_AB R15, R155, R156 ;  /* 0x0000009c9b0f723e */ /* 0x008fe600000010ff */
[----:B------:R2:W-:Y:S01]  /*76d0*/  MUFU.EX2 R143, R0 ;  /* 0x00000000008f7308 */ /* 0x0005e20000000800 */
[C---:B-1----:R-:W-:Y:S03]  /*76e0*/  HMMA.16816.F32.BF16 R92, R136.reuse, R128, R92 ;  /* 0x00000080885c723c */ /* 0x042fe6000004185c */
[--C-:B--2---:R-:W-:Y:S06]  /*76f0*/  FFMA.FTZ R0, R21, c[0x0][0x2d0], -R144.reuse ;  /* 0x0000b40015007a23 */ /* 0x104fec0000010890 */
[----:B------:R1:W-:Y:S01]  /*7700*/  MUFU.EX2 R146, R0 ;  /* 0x0000000000927308 */ /* 0x0003e20000000800 */
[C---:B------:R-:W-:Y:S01]  /*7710*/  HMMA.16816.F32.BF16 R96, R136.reuse, R130, R96 ;  /* 0x000000828860723c */ /* 0x040fe20000041860 */
[----:B------:R-:W2:Y:S02]  /*7720*/  LDSM.16.MT88.4 R128, [R179+0x4000] ;  /* 0x00400000b380783b */ /* 0x000ea40000004200 */
[--C-:B-1----:R-:W-:Y:S06]  /*7730*/  FFMA.FTZ R0, R24, c[0x0][0x2d0], -R144.reuse ;  /* 0x0000b40018007a23 */ /* 0x102fec0000010890 */
[----:B------:R1:W-:Y:S01]  /*7740*/  MUFU.EX2 R145, R0 ;  /* 0x0000000000917308 */ /* 0x0003e20000000800 */
[C---:B--2---:R-:W-:Y:S08]  /*7750*/  HMMA.16816.F32.BF16 R100, R136.reuse, R128, R100 ;  /* 0x000000808864723c */ /* 0x044ff00000041864 */
[C---:B------:R-:W-:Y:S01]  /*7760*/  HMMA.16816.F32.BF16 R104, R136.reuse, R130, R104 ;  /* 0x000000828868723c */ /* 0x040fe20000041868 */
[----:B------:R-:W2:Y:S03]  /*7770*/  LDSM.16.MT88.4 R128, [R181+0x4000] ;  /* 0x00400000b580783b */ /* 0x000ea60000004200 */
[----:B-1----:R-:W-:Y:S04]  /*7780*/  FFMA.FTZ R0, R25, c[0x0][0x2d0], -R144 ;  /* 0x0000b40019007a23 */ /* 0x002fe80000010890 */
[----:B------:R1:W-:Y:S04]  /*7790*/  MUFU.EX2 R147, R0 ;  /* 0x0000000000937308 */ /* 0x0003e80000000800 */
[--C-:B-1----:R-:W-:Y:S06]  /*77a0*/  FFMA.FTZ R0, R22, c[0x0][0x2d0], -R127.reuse ;  /* 0x0000b40016007a23 */ /* 0x102fec000001087f */
[----:B------:R1:W3:Y:S01]  /*77b0*/  MUFU.EX2 R142, R0 ;  /* 0x00000000008e7308 */ /* 0x0002e20000000800 */
[C---:B--2---:R-:W-:Y:S08]  /*77c0*/  HMMA.16816.F32.BF16 R108, R136.reuse, R128, R108 ;  /* 0x00000080886c723c */ /* 0x044ff0000004186c */
[C---:B------:R-:W-:Y:S01]  /*77d0*/  HMMA.16816.F32.BF16 R112, R136.reuse, R130, R112 ;  /* 0x000000828870723c */ /* 0x040fe20000041870 */
[----:B------:R-:W2:Y:S03]  /*77e0*/  LDSM.16.MT88.4 R128, [R180+0x4000] ;  /* 0x00400000b480783b */ /* 0x000ea60000004200 */
[--C-:B-1----:R-:W-:Y:S05]  /*77f0*/  FFMA.FTZ R0, R23, c[0x0][0x2d0], -R127.reuse ;  /* 0x0000b40017007a23 */ /* 0x102fea000001087f */
[----:B------:R-:W-:Y:S01]  /*7800*/  LDSM.16.MT88.4 R20, [R179+0x1000] ;  /* 0x00100000b314783b */ /* 0x000fe20000004200 */
[----:B------:R1:W4:Y:S02]  /*7810*/  MUFU.EX2 R141, R0 ;  /* 0x00000000008d7308 */ /* 0x0003240000000800 */
[--C-:B-1----:R-:W-:Y:S01]  /*7820*/  FFMA.FTZ R0, R26, c[0x0][0x2d0], -R127.reuse ;  /* 0x0000b4001a007a23 */ /* 0x102fe2000001087f */
[C---:B--2---:R-:W-:Y:S07]  /*7830*/  HMMA.16816.F32.BF16 R116, R136.reuse, R128, R116 ;  /* 0x000000808874723c */ /* 0x044fee0000041874 */
[----:B------:R1:W2:Y:S01]  /*7840*/  MUFU.EX2 R140, R0 ;  /* 0x00000000008c7308 */ /* 0x0002a20000000800 */
[----:B------:R-:W-:Y:S01]  /*7850*/  HMMA.16816.F32.BF16 R120, R136, R130, R120 ;  /* 0x000000828878723c */ /* 0x000fe20000041878 */
[----:B------:R-:W5:Y:S08]  /*7860*/  LDSM.16.MT88.4 R128, [R178+0x800] ;  /* 0x00080000b280783b */ /* 0x000f700000004200 */
[----:B------:R-:W-:Y:S10]  /*7870*/  MUFU.EX2 R136, R29 ;  /* 0x0000001d00887308 */ /* 0x000ff40000000800 */
[----:B------:R2:W-:Y:S01]  /*7880*/  MUFU.EX2 R138, R2 ;  /* 0x00000002008a7308 */ /* 0x0005e20000000800 */
[----:B-1----:R-:W-:Y:S02]  /*7890*/  FFMA.FTZ R0, R27, c[0x0][0x2d0], -R127 ;  /* 0x0000b4001b007a23 */ /* 0x002fe4000001087f */
[----:B------:R-:W-:Y:S07]  /*78a0*/  LDSM.16.MT88.4 R24, [R181+0x1000] ;  /* 0x00100000b518783b */ /* 0x000fee0000004200 */
[----:B------:R1:W1:Y:S01]  /*78b0*/  MUFU.EX2 R139, R0 ;  /* 0x00000000008b7308 */ /* 0x0002620000000800 */
[----:B--2---:R-:W-:Y:S01]  /*78c0*/  FADD.FTZ R2, R159, R33 ;  /* 0x000000219f027221 */ /* 0x004fe20000010000 */
[C---:B-----5:R-:W-:Y:S05]  /*78d0*/  HMMA.16816.F32.BF16 R4, R12.reuse, R128, R4 ;  /* 0x000000800c04723c */ /* 0x060fea0000041804 */
[----:B------:R-:W-:Y:S03]  /*78e0*/  FADD.FTZ R2, R148, R2 ;  /* 0x0000000294027221 */ /* 0x000fe60000010000 */
[C---:B------:R-:W-:Y:S01]  /*78f0*/  HMMA.16816.F32.BF16 R8, R12.reuse, R130, R8 ;  /* 0x000000820c08723c */ /* 0x040fe20000041808 */
[----:B------:R-:W2:Y:S03]  /*7900*/  LDSM.16.MT88.4 R128, [R180+0x800] ;  /* 0x00080000b480783b */ /* 0x000ea60000004200 */
[----:B-1----:R-:W-:Y:S02]  /*7910*/  FADD.FTZ R0, R153, R124 ;  /* 0x0000007c99007221 */ /* 0x002fe40000010000 */
[--C-:B------:R-:W-:Y:S02]  /*7920*/  FFMA.FTZ R124, R28, c[0x0][0x2d0], -R144.reuse ;  /* 0x0000b4001c7c7a23 */ /* 0x100fe40000010890 */
[C---:B------:R-:W-:Y:S02]  /*7930*/  HMMA.16816.F32.BF16 R36, R12.reuse, R132, R36 ;  /* 0x000000840c24723c */ /* 0x040fe40000041824 */
[----:B------:R-:W1:Y:S02]  /*7940*/  MUFU.EX2 R126, R124 ;  /* 0x0000007c007e7308 */ /* 0x000e640000000800 */
[----:B------:R-:W-:Y:S02]  /*7950*/  FFMA.FTZ R28, R32, c[0x0][0x2d0], -R144 ;  /* 0x0000b400201c7a23 */ /* 0x000fe40000010890 */
[----:B------:R-:W-:Y:S02]  /*7960*/  FADD.FTZ R32, R154, R0 ;  /* 0x000000009a207221 */ /* 0x000fe40000010000 */
[C---:B------:R-:W-:Y:S04]  /*7970*/  HMMA.16816.F32.BF16 R40, R12.reuse, R134, R40 ;  /* 0x000000860c28723c */ /* 0x040fe80000041828 */
[----:B------:R5:W1:Y:S01]  /*7980*/  MUFU.EX2 R137, R28 ;  /* 0x0000001c00897308 */ /* 0x000a620000000800 */
[--C-:B------:R-:W-:Y:S02]  /*7990*/  FFMA.FTZ R0, R30, c[0x0][0x2d0], -R127.reuse ;  /* 0x0000b4001e007a23 */ /* 0x100fe4000001087f */
[----:B------:R-:W-:Y:S01]  /*79a0*/  FADD.FTZ R29, R149, R32 ;  /* 0x00000020951d7221 */ /* 0x000fe20000010000 */
[C---:B------:R-:W-:Y:S04]  /*79b0*/  HMMA.16816.F32.BF16 R44, R12.reuse, R16, R44 ;  /* 0x000000100c2c723c */ /* 0x040fe8000004182c */
[----:B------:R-:W-:Y:S02]  /*79c0*/  FADD.FTZ R2, R150, R2 ;  /* 0x0000000296027221 */ /* 0x000fe40000010000 */
[----:B------:R1:W-:Y:S02]  /*79d0*/  MUFU.EX2 R124, R0 ;  /* 0x00000000007c7308 */ /* 0x0003e40000000800 */
[C---:B------:R-:W-:Y:S01]  /*79e0*/  HMMA.16816.F32.BF16 R48, R12.reuse, R18, R48 ;  /* 0x000000120c30723c */ /* 0x040fe20000041830 */
[----:B------:R-:W1:Y:S03]  /*79f0*/  LDSM.16.MT88.4 R16, [R178+0x2800] ;  /* 0x00280000b210783b */ /* 0x000e660000004200 */
[----:B------:R-:W-:Y:S04]  /*7a00*/  FADD.FTZ R2, R156, R2 ;  /* 0x000000029c027221 */ /* 0x000fe80000010000 */
[----:B------:R-:W-:Y:S01]  /*7a10*/  FADD.FTZ R2, R155, R2 ;  /* 0x000000029b027221 */ /* 0x000fe20000010000 */
[C---:B--2---:R-:W-:Y:S03]  /*7a20*/  HMMA.16816.F32.BF16 R52, R12.reuse, R128, R52 ;  /* 0x000000800c34723c */ /* 0x044fe60000041834 */
[--C-:B-----5:R-:W-:Y:S02]  /*7a30*/  FFMA.FTZ R28, R35, c[0x0][0x2d0], -R127.reuse ;  /* 0x0000b400231c7a23 */ /* 0x120fe4000001087f */
[----:B---3--:R-:W-:Y:S03]  /*7a40*/  FADD.FTZ R2, R142, R2 ;  /* 0x000000028e027221 */ /* 0x008fe60000010000 */
[C---:B------:R-:W-:Y:S01]  /*7a50*/  HMMA.16816.F32.BF16 R56, R12.reuse, R130, R56 ;  /* 0x000000820c38723c */ /* 0x040fe20000041838 */
[----:B------:R-:W2:Y:S01]  /*7a60*/  LDSM.16.MT88.4 R128, [R179+0x2800] ;  /* 0x00280000b380783b */ /* 0x000ea20000004200 */
[----:B------:R-:W-:Y:S02]  /*7a70*/  MUFU.EX2 R28, R28 ;  /* 0x0000001c001c7308 */ /* 0x000fe40000000800 */
[----:B----4-:R-:W-:Y:S02]  /*7a80*/  FADD.FTZ R2, R141, R2 ;  /* 0x000000028d027221 */ /* 0x010fe40000010000 */
[--C-:B-1----:R-:W-:Y:S02]  /*7a90*/  FFMA.FTZ R0, R31, c[0x0][0x2d0], -R127.reuse ;  /* 0x0000b4001f007a23 */ /* 0x102fe4000001087f */
[----:B------:R-:W-:Y:S04]  /*7aa0*/  FADD.FTZ R2, R140, R2 ;  /* 0x000000028c027221 */ /* 0x000fe80000010000 */
[----:B------:R1:W3:Y:S01]  /*7ab0*/  MUFU.EX2 R31, R0 ;  /* 0x00000000001f7308 */ /* 0x0002e20000000800 */
[C---:B------:R-:W-:Y:S08]  /*7ac0*/  HMMA.16816.F32.BF16 R60, R12.reuse, R16, R60 ;  /* 0x000000100c3c723c */ /* 0x040ff0000004183c */
[C---:B------:R-:W-:Y:S01]  /*7ad0*/  HMMA.16816.F32.BF16 R64, R12.reuse, R18, R64 ;  /* 0x000000120c40723c */ /* 0x040fe20000041840 */
[----:B------:R-:W4:Y:S03]  /*7ae0*/  LDSM.16.MT88.4 R16, [R181+0x2800] ;  /* 0x00280000b510783b */ /* 0x000f260000004200 */
[----:B-1----:R-:W-:Y:S01]  /*7af0*/  FFMA.FTZ R0, R34, c[0x0][0x2d0], -R127 ;  /* 0x0000b40022007a23 */ /* 0x002fe2000001087f */
[----:B------:R-:W-:Y:S03]  /*7b00*/  MOV R127, R3 ;  /* 0x00000003007f7202 */ /* 0x000fe60000000f00 */
[----:B------:R1:W5:Y:S01]  /*7b10*/  MUFU.EX2 R30, R0 ;  /* 0x00000000001e7308 */ /* 0x0003620000000800 */
[C---:B--2---:R-:W-:Y:S08]  /*7b20*/  HMMA.16816.F32.BF16 R68, R12.reuse, R128, R68 ;  /* 0x000000800c44723c */ /* 0x044ff00000041844 */
[C---:B------:R-:W-:Y:S01]  /*7b30*/  HMMA.16816.F32.BF16 R72, R12.reuse, R130, R72 ;  /* 0x000000820c48723c */ /* 0x040fe20000041848 */
[----:B------:R-:W2:Y:S03]  /*7b40*/  LDSM.16.MT88.4 R128, [R180+0x2800] ;  /* 0x00280000b480783b */ /* 0x000ea60000004200 */
[----:B-1----:R-:W-:Y:S04]  /*7b50*/  FADD.FTZ R0, R151, R29 ;  /* 0x0000001d97007221 */ /* 0x002fe80000010000 */
[----:B------:R-:W-:Y:S04]  /*7b60*/  FADD.FTZ R0, R157, R0 ;  /* 0x000000009d007221 */ /* 0x000fe80000010000 */
[----:B------:R-:W-:Y:S01]  /*7b70*/  FADD.FTZ R0, R158, R0 ;  /* 0x000000009e007221 */ /* 0x000fe20000010000 */
[C---:B----4-:R-:W-:Y:S03]  /*7b80*/  HMMA.16816.F32.BF16 R76, R12.reuse, R16, R76 ;  /* 0x000000100c4c723c */ /* 0x050fe6000004184c */
[----:B------:R-:W-:Y:S04]  /*7b90*/  FADD.FTZ R0, R143, R0 ;  /* 0x000000008f007221 */ /* 0x000fe80000010000 */
[C---:B------:R-:W-:Y:S01]  /*7ba0*/  FADD.FTZ R0, R146.reuse, R0 ;  /* 0x0000000092007221 */ /* 0x040fe20000010000 */
[C---:B------:R-:W-:Y:S01]  /*7bb0*/  HMMA.16816.F32.BF16 R80, R12.reuse, R18, R80 ;  /* 0x000000120c50723c */ /* 0x040fe20000041850 */
[----:B------:R-:W1:Y:S03]  /*7bc0*/  LDSM.16.MT88.4 R16, [R178+0x4800] ;  /* 0x00480000b210783b */ /* 0x000e660000004200 */
[----:B------:R-:W-:Y:S04]  /*7bd0*/  FADD.FTZ R0, R145, R0 ;  /* 0x0000000091007221 */ /* 0x000fe80000010000 */
[C---:B------:R-:W-:Y:S01]  /*7be0*/  FADD.FTZ R0, R147.reuse, R0 ;  /* 0x0000000093007221 */ /* 0x040fe20000010000 */
[C---:B--2---:R-:W-:Y:S08]  /*7bf0*/  HMMA.16816.F32.BF16 R84, R12.reuse, R128, R84 ;  /* 0x000000800c54723c */ /* 0x044ff00000041854 */
[C---:B------:R-:W-:Y:S01]  /*7c00*/  HMMA.16816.F32.BF16 R88, R12.reuse, R130, R88 ;  /* 0x000000820c58723c */ /* 0x040fe20000041858 */
[----:B------:R-:W2:Y:S07]  /*7c10*/  LDSM.16.MT88.4 R128, [R179+0x4800] ;  /* 0x00480000b380783b */ /* 0x000eae0000004200 */
[C---:B-1----:R-:W-:Y:S08]  /*7c20*/  HMMA.16816.F32.BF16 R92, R12.reuse, R16, R92 ;  /* 0x000000100c5c723c */ /* 0x042ff0000004185c */
[C---:B------:R-:W-:Y:S01]  /*7c30*/  HMMA.16816.F32.BF16 R96, R12.reuse, R18, R96 ;  /* 0x000000120c60723c */ /* 0x040fe20000041860 */
[----:B------:R-:W1:Y:S07]  /*7c40*/  LDSM.16.MT88.4 R16, [R181+0x4800] ;  /* 0x00480000b510783b */ /* 0x000e6e0000004200 */
[C---:B--2---:R-:W-:Y:S08]  /*7c50*/  HMMA.16816.F32.BF16 R100, R12.reuse, R128, R100 ;  /* 0x000000800c64723c */ /* 0x044ff00000041864 */
[C---:B------:R-:W-:Y:S01]  /*7c60*/  HMMA.16816.F32.BF16 R104, R12.reuse, R130, R104 ;  /* 0x000000820c68723c */ /* 0x040fe20000041868 */
[----:B------:R-:W2:Y:S07]  /*7c70*/  LDSM.16.MT88.4 R128, [R180+0x4800] ;  /* 0x00480000b480783b */ /* 0x000eae0000004200 */
[C---:B-1----:R-:W-:Y:S08]  /*7c80*/  HMMA.16816.F32.BF16 R108, R12.reuse, R16, R108 ;  /* 0x000000100c6c723c */ /* 0x042ff0000004186c */
[C---:B------:R-:W-:Y:S01]  /*7c90*/  HMMA.16816.F32.BF16 R112, R12.reuse, R18, R112 ;  /* 0x000000120c70723c */ /* 0x040fe20000041870 */
[----:B------:R-:W1:Y:S07]  /*7ca0*/  LDSM.16.MT88.4 R16, [R178+0x1000] ;  /* 0x00100000b210783b */ /* 0x000e6e0000004200 */
[C---:B--2---:R-:W-:Y:S08]  /*7cb0*/  HMMA.16816.F32.BF16 R116, R12.reuse, R128, R116 ;  /* 0x000000800c74723c */ /* 0x044ff00000041874 */
[----:B------:R-:W-:Y:S01]  /*7cc0*/  HMMA.16816.F32.BF16 R120, R12, R130, R120 ;  /* 0x000000820c78723c */ /* 0x000fe20000041878 */
[----:B------:R-:W-:Y:S06]  /*7cd0*/  LDSM.16.MT88.4 R128, [R178+0x1800] ;  /* 0x00180000b280783b */ /* 0x000fec0000004200 */
[----:B------:R-:W-:Y:S02]  /*7ce0*/  F2FP.BF16.PACK_AB R12, R146, R143 ;  /* 0x0000008f920c723e */ /* 0x000fe400000010ff */
[----:B------:R-:W-:Y:S03]  /*7cf0*/  F2FP.BF16.PACK_AB R14, R147, R145 ;  /* 0x00000091930e723e */ /* 0x000fe600000010ff */
[----:B------:R-:W-:Y:S02]  /*7d00*/  F2FP.BF16.PACK_AB R13, R141, R142 ;  /* 0x0000008e8d0d723e */ /* 0x000fe400000010ff */
[----:B------:R-:W-:Y:S07]  /*7d10*/  F2FP.BF16.PACK_AB R15, R139, R140 ;  /* 0x0000008c8b0f723e */ /* 0x000fee00000010ff */
[C---:B-1----:R-:W-:Y:S08]  /*7d20*/  HMMA.16816.F32.BF16 R4, R12.reuse, R16, R4 ;  /* 0x000000100c04723c */ /* 0x042ff00000041804 */
[C---:B------:R-:W-:Y:S01]  /*7d30*/  HMMA.16816.F32.BF16 R8, R12.reuse, R18, R8 ;  /* 0x000000120c08723c */ /* 0x040fe20000041808 */
[----:B------:R-:W1:Y:S07]  /*7d40*/  LDSM.16.MT88.4 R16, [R180+0x1000] ;  /* 0x00100000b410783b */ /* 0x000e6e0000004200 */
[C---:B------:R-:W-:Y:S08]  /*7d50*/  HMMA.16816.F32.BF16 R36, R12.reuse, R20, R36 ;  /* 0x000000140c24723c */ /* 0x040ff00000041824 */
[C---:B------:R-:W-:Y:S01]  /*7d60*/  HMMA.16816.F32.BF16 R40, R12.reuse, R22, R40 ;  /* 0x000000160c28723c */ /* 0x040fe20000041828 */
[----:B------:R-:W2:Y:S07]  /*7d70*/  LDSM.16.MT88.4 R20, [R178+0x3000] ;  /* 0x00300000b214783b */ /* 0x000eae0000004200 */
        /* <DEDUP_REMOVED lines=9> */
[C---:B----4-:R-:W-:Y:S08]  /*7e10*/  HMMA.16816.F32.BF16 R68, R12.reuse, R24, R68 ;  /* 0x000000180c44723c */ /* 0x050ff00000041844 */
        /* <DEDUP_REMOVED lines=18> */
[----:B------:R-:W-:Y:S01]  /*7f40*/  HMMA.16816.F32.BF16 R120, R12, R26, R120 ;  /* 0x0000001a0c78723c */ /* 0x000fe20000041878 */
[----:B------:R-:W4:Y:S06]  /*7f50*/  LDSM.16.MT88.4 R24, [R180+0x1800] ;  /* 0x00180000b418783b */ /* 0x000f2c0000004200 */
[----:B------:R-:W-:Y:S02]  /*7f60*/  F2FP.BF16.PACK_AB R12, R136, R126 ;  /* 0x0000007e880c723e */ /* 0x000fe400000010ff */
[----:B------:R-:W-:Y:S03]  /*7f70*/  F2FP.BF16.PACK_AB R14, R138, R137 ;  /* 0x000000898a0e723e */ /* 0x000fe600000010ff */
[----:B---3--:R-:W-:Y:S02]  /*7f80*/  F2FP.BF16.PACK_AB R13, R31, R124 ;  /* 0x0000007c1f0d723e */ /* 0x008fe400000010ff */
[----:B-----5:R-:W-:Y:S07]  /*7f90*/  F2FP.BF16.PACK_AB R15, R28, R30 ;  /* 0x0000001e1c0f723e */ /* 0x020fee00000010ff */
[C---:B------:R-:W-:Y:S01]  /*7fa0*/  HMMA.16816.F32.BF16 R132, R12.reuse, R128, R4 ;  /* 0x000000800c84723c */ /* 0x040fe20000041804 */
[----:B------:R-:W3:Y:S07]  /*7fb0*/  LDSM.16.MT88.4 R4, [R178+0x3800] ;  /* 0x00380000b204783b */ /* 0x000eee0000004200 */
[C---:B------:R-:W-:Y:S01]  /*7fc0*/  HMMA.16816.F32.BF16 R128, R12.reuse, R130, R8 ;  /* 0x000000820c80723c */ /* 0x040fe20000041808 */
[----:B------:R-:W5:Y:S07]  /*7fd0*/  LDSM.16.MT88.4 R8, [R179+0x3800] ;  /* 0x00380000b308783b */ /* 0x000f6e0000004200 */
[C---:B-1----:R-:W-:Y:S08]  /*7fe0*/  HMMA.16816.F32.BF16 R36, R12.reuse, R16, R36 ;  /* 0x000000100c24723c */ /* 0x042ff00000041824 */
[C---:B------:R-:W-:Y:S01]  /*7ff0*/  HMMA.16816.F32.BF16 R40, R12.reuse, R18, R40 ;  /* 0x000000120c28723c */ /* 0x040fe20000041828 */
[----:B------:R-:W1:Y:S07]  /*8000*/  LDSM.16.MT88.4 R16, [R181+0x3800] ;  /* 0x00380000b510783b */ /* 0x000e6e0000004200 */
[C---:B--2---:R-:W-:Y:S08]  /*8010*/  HMMA.16816.F32.BF16 R44, R12.reuse, R20, R44 ;  /* 0x000000140c2c723c */ /* 0x044ff0000004182c */
[C---:B------:R-:W-:Y:S01]  /*8020*/  HMMA.16816.F32.BF16 R48, R12.reuse, R22, R48 ;  /* 0x000000160c30723c */ /* 0x040fe20000041830 */
[----:B------:R-:W2:Y:S07]  /*8030*/  LDSM.16.MT88.4 R20, [R180+0x3800] ;  /* 0x00380000b414783b */ /* 0x000eae0000004200 */
[C---:B----4-:R-:W-:Y:S08]  /*8040*/  HMMA.16816.F32.BF16 R52, R12.reuse, R24, R52 ;  /* 0x000000180c34723c */ /* 0x050ff00000041834 */
[C---:B------:R-:W-:Y:S08]  /*8050*/  HMMA.16816.F32.BF16 R56, R12.reuse, R26, R56 ;  /* 0x0000001a0c38723c */ /* 0x040ff00000041838 */
[C---:B---3--:R-:W-:Y:S08]  /*8060*/  HMMA.16816.F32.BF16 R60, R12.reuse, R4, R60 ;  /* 0x000000040c3c723c */ /* 0x048ff0000004183c */
[C---:B------:R-:W-:Y:S01]  /*8070*/  HMMA.16816.F32.BF16 R64, R12.reuse, R6, R64 ;  /* 0x000000060c40723c */ /* 0x040fe20000041840 */
[----:B------:R-:W3:Y:S07]  /*8080*/  LDSM.16.MT88.4 R4, [R178+0x5800] ;  /* 0x00580000b204783b */ /* 0x000eee0000004200 */
[C---:B-----5:R-:W-:Y:S08]  /*8090*/  HMMA.16816.F32.BF16 R68, R12.reuse, R8, R68 ;  /* 0x000000080c44723c */ /* 0x060ff00000041844 */
        /* <DEDUP_REMOVED lines=8> */
[C---:B---3--:R-:W-:Y:S07]  /*8120*/  HMMA.16816.F32.BF16 R92, R12.reuse, R4, R92 ;  /* 0x000000040c5c723c */ /* 0x048fee000004185c */
[----:B------:R-:W-:Y:S01]  /*8130*/  FADD.FTZ R4, R139, R2 ;  /* 0x000000028b047221 */ /* 0x000fe20000010000 */
[C---:B------:R-:W-:Y:S04]  /*8140*/  HMMA.16816.F32.BF16 R96, R12.reuse, R6, R96 ;  /* 0x000000060c60723c */ /* 0x040fe80000041860 */
[----:B------:R-:W-:Y:S01]  /*8150*/  FADD.FTZ R2, R126, R0 ;  /* 0x000000007e027221 */ /* 0x000fe20000010000 */
[----:B------:R-:W-:Y:S01]  /*8160*/  MOV R126, R125 ;  /* 0x0000007d007e7202 */ /* 0x000fe20000000f00 */
[----:B------:R-:W-:Y:S02]  /*8170*/  FADD.FTZ R0, R124, R4 ;  /* 0x000000047c007221 */ /* 0x000fe40000010000 */
[C---:B----4-:R-:W-:Y:S04]  /*8180*/  HMMA.16816.F32.BF16 R100, R12.reuse, R8, R100 ;  /* 0x000000080c64723c */ /* 0x050fe80000041864 */
[----:B------:R-:W-:Y:S02]  /*8190*/  FADD.FTZ R2, R136, R2 ;  /* 0x0000000288027221 */ /* 0x000fe40000010000 */
[----:B------:R-:W-:Y:S02]  /*81a0*/  FADD.FTZ R0, R31, R0 ;  /* 0x000000001f007221 */ /* 0x000fe40000010000 */
[C---:B------:R-:W-:Y:S04]  /*81b0*/  HMMA.16816.F32.BF16 R104, R12.reuse, R10, R104 ;  /* 0x0000000a0c68723c */ /* 0x040fe80000041868 */
[----:B------:R-:W-:Y:S02]  /*81c0*/  FADD.FTZ R4, R137, R2 ;  /* 0x0000000289047221 */ /* 0x000fe40000010000 */
[----:B------:R-:W-:Y:S01]  /*81d0*/  FADD.FTZ R2, R30, R0 ;  /* 0x000000001e027221 */ /* 0x000fe20000010000 */
[----:B------:R-:W-:Y:S01]  /*81e0*/  IADD3 R0, R193, -0x1, RZ ;  /* 0xffffffffc1007810 */ /* 0x000fe20007ffe0ff */
[C---:B-1----:R-:W-:Y:S04]  /*81f0*/  HMMA.16816.F32.BF16 R108, R12.reuse, R16, R108 ;  /* 0x000000100c6c723c */ /* 0x042fe8000004186c */
[----:B------:R-:W-:Y:S01]  /*8200*/  FADD.FTZ R195, R138, R4 ;  /* 0x000000048ac37221 */ /* 0x000fe20000010000 */
[----:B------:R-:W-:Y:S01]  /*8210*/  MOV R193, R0 ;  /* 0x0000000000c17202 */ /* 0x000fe20000000f00 */
[----:B------:R-:W-:Y:S02]  /*8220*/  FADD.FTZ R196, R28, R2 ;  /* 0x000000021cc47221 */ /* 0x000fe40000010000 */
[C---:B------:R-:W-:Y:S08]  /*8230*/  HMMA.16816.F32.BF16 R112, R12.reuse, R18, R112 ;  /* 0x000000120c70723c */ /* 0x040ff00000041870 */
[C---:B--2---:R-:W-:Y:S08]  /*8240*/  HMMA.16816.F32.BF16 R116, R12.reuse, R20, R116 ;  /* 0x000000140c74723c */ /* 0x044ff00000041874 */
[----:B------:R-:W-:Y:S07]  /*8250*/  HMMA.16816.F32.BF16 R120, R12, R22, R120 ;  /* 0x000000160c78723c */ /* 0x000fee0000041878 */
[----:B------:R-:W-:Y:S01]  /*8260*/  MOV R12, R3 ;  /* 0x00000003000c7202 */ /* 0x000fe20000000f00 */
[----:B------:R-:W-:-:S11]  /*8270*/  @P0 BRA `(.L_x_61) ;  /* 0xffffd22000000947 */ /* 0x000fd6000383ffff */
.L_x_54:
[----:B------:R-:W-:Y:S05]  /*8280*/  BRA.DIV ~URZ, `(.L_x_62) ;  /* 0x000056327f007947 */ /* 0x000fea000b800000 */
[----:B------:R1:W2:Y:S02]  /*8290*/  SHFL.BFLY PT, R0, R195, 0x2, 0x1f ;  /* 0x0c401f00c3007f89 */ /* 0x0002a400000e0000 */
.L_x_139:
[----:B--2---:R-:W-:Y:S01]  /*82a0*/  FADD.FTZ R4, R0, R195 ;  /* 0x000000c300047221 */ /* 0x004fe20000010000 */
[----:B------:R-:W-:Y:S05]  /*82b0*/  BRA.DIV ~URZ, `(.L_x_63) ;  /* 0x000056527f007947 */ /* 0x000fea000b800000 */
[----:B------:R-:W2:Y:S04]  /*82c0*/  SHFL.BFLY PT, R0, R196, 0x2, 0x1f ;  /* 0x0c401f00c4007f89 */ /* 0x000ea800000e0000 */
[----:B------:R-:W3:Y:S01]  /*82d0*/  SHFL.BFLY PT, R2, R4, 0x1, 0x1f ;  /* 0x0c201f0004027f89 */ /* 0x000ee200000e0000 */
[----:B--2---:R-:W-:-:S02]  /*82e0*/  FADD.FTZ R5, R0, R196 ;  /* 0x000000c400057221 */ /* 0x004fc40000010000 */
[----:B---3--:R-:W-:-:S03]  /*82f0*/  FADD.FTZ R4, R4, R2 ;  /* 0x0000000204047221 */ /* 0x008fc60000010000 */
[----:B------:R2:W3:Y:S04]  /*8300*/  SHFL.BFLY PT, R3, R5, 0x1, 0x1f ;  /* 0x0c201f0005037f89 */ /* 0x0004e800000e0000 */
.L_x_140:
[----:B------:R-:W-:Y:S01]  /*8310*/  FSETP.NE.FTZ.AND P1, PT, R4, RZ, PT ;  /* 0x000000ff0400720b */ /* 0x000fe20003f35000 */
[----:B---3--:R-:W-:Y:S01]  /*8320*/  FADD.FTZ R3, R3, R5 ;  /* 0x0000000503037221 */ /* 0x008fe20000010000 */
[----:B------:R-:W-:Y:S02]  /*8330*/  MOV R2, RZ ;  /* 0x000000ff00027202 */ /* 0x000fe40000000f00 */
[----:B------:R-:W-:Y:S02]  /*8340*/  MOV R0, RZ ;  /* 0x000000ff00007202 */ /* 0x000fe40000000f00 */
[----:B------:R-:W-:Y:S02]  /*8350*/  FSETP.NE.FTZ.AND P0, PT, R3, RZ, PT ;  /* 0x000000ff0300720b */ /* 0x000fe40003f15000 */
[----:B------:R-:W-:Y:S02]  /*8360*/  MOV R23, 0xff800000 ;  /* 0xff80000000177802 */ /* 0x000fe40000000f00 */
[----:B------:R-:W-:-:S03]  /*8370*/  MOV R22, 0xff800000 ;  /* 0xff80000000167802 */ /* 0x000fc60000000f00 */
[----:B------:R-:W3:Y:S08]  /*8380*/  @P1 MUFU.RCP R2, R4 ;  /* 0x0000000400021308 */ /* 0x000ef00000001000 */
[----:B------:R4:W5:Y:S01]  /*8390*/  @P1 MUFU.LG2 R6, R4 ;  /* 0x0000000400061308 */ /* 0x0009620000000c00 */
[----:B---3--:R-:W-:-:S07]  /*83a0*/  FMUL.FTZ R30, R2, R36 ;  /* 0x00000024021e7220 */ /* 0x008fce0000410000 */
[----:B------:R-:W3:Y:S01]  /*83b0*/  @P0 MUFU.RCP R0, R3 ;  /* 0x0000000300000308 */ /* 0x000ee20000001000 */
[C---:B------:R-:W-:Y:S02]  /*83c0*/  FMUL.FTZ R31, R2.reuse, R37 ;  /* 0x00000025021f7220 */ /* 0x040fe40000410000 */
[C---:B------:R-:W-:Y:S02]  /*83d0*/  FMUL.FTZ R32, R2.reuse, R40 ;  /* 0x0000002802207220 */ /* 0x040fe40000410000 */
[----:B------:R-:W-:Y:S01]  /*83e0*/  FMUL.FTZ R33, R2, R41 ;  /* 0x0000002902217220 */ /* 0x000fe20000410000 */
[----:B----4-:R-:W-:Y:S01]  /*83f0*/  @P1 MOV R4, 0x3f317218 ;  /* 0x3f31721800041802 */ /* 0x010fe20000000f00 */
[----:B-----5:R-:W-:Y:S02]  /*8400*/  @P1 FMUL.FTZ R6, R6, 0.69314718246459960938 ;  /* 0x3f31721806061820 */ /* 0x020fe40000410000 */
[----:B------:R-:W-:Y:S02]  /*8410*/  FMUL.FTZ R36, R2, R48 ;  /* 0x0000003002247220 */ /* 0x000fe40000410000 */
[----:B------:R-:W-:-:S02]  /*8420*/  @P1 FMUL.FTZ R4, R4, c[0x0][0x2d0] ;  /* 0x0000b40004041a20 */ /* 0x000fc40000410000 */
        /* <DEDUP_REMOVED lines=18> */
[----:B------:R-:W-:Y:S02]  /*8550*/  FMUL.FTZ R73, R2, R85 ;  /* 0x0000005502497220 */ /* 0x000fe40000410000 */
[----:B------:R-:W-:Y:S01]  /*8560*/  @P1 FFMA.FTZ R23, R4, R125, R6 ;  /* 0x0000007d04171223 */ /* 0x000fe20000010006 */
[----:B------:R-:W-:Y:S01]  /*8570*/  MOV R4, 0x1 ;  /* 0x0000000100047802 */ /* 0x000fe20000000f00 */
        /* <DEDUP_REMOVED lines=24> */
[----:B------:R4:W5:Y:S01]  /*8700*/  @P0 MUFU.LG2 R2, R3 ;  /* 0x0000000300020308 */ /* 0x0009620000000c00 */
[C---:B---3--:R-:W-:Y:S02]  /*8710*/  FMUL.FTZ R104, R0.reuse, R134 ;  /* 0x0000008600687220 */ /* 0x048fe40000410000 */
[C---:B------:R-:W-:Y:S02]  /*8720*/  FMUL.FTZ R105, R0.reuse, R135 ;  /* 0x0000008700697220 */ /* 0x040fe40000410000 */
[C---:B------:R-:W-:Y:S02]  /*8730*/  FMUL.FTZ R96, R0.reuse, R130 ;  /* 0x0000008200607220 */ /* 0x040fe40000410000 */
[----:B------:R-:W-:-:S02]  /*8740*/  FMUL.FTZ R97, R0, R131 ;  /* 0x0000008300617220 */ /* 0x000fc40000410000 */
[C---:B------:R-:W-:Y:S02]  /*8750*/  FMUL.FTZ R130, R0.reuse, R50 ;  /* 0x0000003200827220 */ /* 0x040fe40000410000 */
[C---:B------:R-:W-:Y:S02]  /*8760*/  FMUL.FTZ R131, R0.reuse, R51 ;  /* 0x0000003300837220 */ /* 0x040fe40000410000 */
[C---:B------:R-:W-:Y:S02]  /*8770*/  FMUL.FTZ R134, R0.reuse, R74 ;  /* 0x0000004a00867220 */ /* 0x040fe40000410000 */
[----:B------:R-:W-:Y:S01]  /*8780*/  FMUL.FTZ R135, R0, R75 ;  /* 0x0000004b00877220 */ /* 0x000fe20000410000 */
[----:B----4-:R-:W-:Y:S01]  /*8790*/  @P0 MOV R3, 0x3f317218 ;  /* 0x3f31721800030802 */ /* 0x010fe20000000f00 */
[----:B-----5:R-:W-:Y:S02]  /*87a0*/  @P0 FMUL.FTZ R2, R2, 0.69314718246459960938 ;  /* 0x3f31721802020820 */ /* 0x020fe40000410000 */
[----:B------:R-:W-:-:S02]  /*87b0*/  FMUL.FTZ R112, R0, R54 ;  /* 0x0000003600707220 */ /* 0x000fc40000410000 */
[----:B------:R-:W-:Y:S02]  /*87c0*/  @P0 FMUL.FTZ R3, R3, c[0x0][0x2d0] ;  /* 0x0000b40003030a20 */ /* 0x000fe40000410000 */
        /* <DEDUP_REMOVED lines=38> */
[----:B------:R-:W-:Y:S01]  /*8a30*/  FMUL.FTZ R27, R0, R123 ;  /* 0x0000007b001b7220 */ /* 0x000fe20000410000 */
[----:B------:R-:W-:Y:S01]  /*8a40*/  PRMT R0, R4, 0x7610, R0 ;  /* 0x0000761004007816 */ /* 0x000fe20000000000 */
[----:B------:R-:W-:Y:S02]  /*8a50*/  @P0 FFMA.FTZ R22, R3, R12, R2 ;  /* 0x0000000c03160223 */ /* 0x000fe40000010002 */
.L_x_36:
[----:B------:R-:W3:Y:S01]  /*8a60*/  S2R R2, SR_TID.X ;  /* 0x0000000000027919 */ /* 0x000ee20000002100 */
[----:B------:R-:W-:Y:S01]  /*8a70*/  BSSY B0, `(.L_x_64) ;  /* 0x0000010000007945 */ /* 0x000fe20003800000 */
[----:B---3--:R-:W-:-:S13]  /*8a80*/  LOP3.LUT P0, RZ, R2, 0xff, RZ, 0xc0, !PT ;  /* 0x000000ff02ff7812 */ /* 0x008fda000780c0ff */
[----:B------:R-:W-:Y:S05]  /*8a90*/  @P0 BRA `(.L_x_65) ;  /* 0x000000d000000947 */ /* 0x000fea0003800000 */
[----:B------:R-:W3:Y:S01]  /*8aa0*/  S2R R4, SR_LANEID ;  /* 0x0000000000047919 */ /* 0x000ee20000000000 */
[----:B------:R-:W-:Y:S01]  /*8ab0*/  VOTEU.ANY UR4, UPT, PT ;  /* 0x0000000000047886 */ /* 0x000fe200038e0100 */
[----:B--2---:R-:W-:Y:S01]  /*8ac0*/  IMAD.MOV.U32 R5, RZ, RZ, c[0x0][0x564] ;  /* 0x00015900ff057624 */ /* 0x004fe200078e00ff */
[----:B------:R-:W3:Y:S08]  /*8ad0*/  FLO.U32 R3, UR4 ;  /* 0x0000000400037d00 */ /* 0x000ef000080e0000 */
[----:B------:R-:W2:Y:S01]  /*8ae0*/  POPC R2, UR4 ;  /* 0x0000000400027d09 */ /* 0x000ea20008000000 */
[----:B---3--:R-:W-:Y:S01]  /*8af0*/  ISETP.EQ.U32.AND P0, PT, R3, R4, PT ;  /* 0x000000040300720c */ /* 0x008fe20003f02070 */
[----:B------:R-:W-:-:S12]  /*8b00*/  IMAD.MOV.U32 R4, RZ, RZ, c[0x0][0x560] ;  /* 0x00015800ff047624 */ /* 0x000fd800078e00ff */
[----:B--2---:R2:W3:Y:S04]  /*8b10*/  @P0 ATOMG.E.ADD.STRONG.GPU PT, R2, [R4.64], R2 ;  /* 0x00000002040209a8 */ /* 0x0044e800081ee1c6 */
[----:B--2---:R-:W2:Y:S04]  /*8b20*/  S2R R4, SR_LTMASK ;  /* 0x0000000000047919 */ /* 0x004ea80000003900 */
[----:B---3--:R2:W3:Y:S02]  /*8b30*/  SHFL.IDX PT, R3, R2, R3, 0x1f ;  /* 0x00001f0302037589 */ /* 0x0084e400000e0000 */
[----:B--2---:R-:W-:-:S06]  /*8b40*/  LOP3.LUT R2, R4, UR4, RZ, 0xc0, !PT ;  /* 0x0000000404027c12 */ /* 0x004fcc000f8ec0ff */
[----:B------:R-:W3:Y:S02]  /*8b50*/  POPC R2, R2 ;  /* 0x0000000200027309 */ /* 0x000ee40000000000 */
[----:B---3--:R-:W-:-:S06]  /*8b60*/  IADD3 R212, R3, c[0x0][0xc], R2 ;  /* 0x0000030003d47a10 */ /* 0x008fcc0007ffe002 */
.L_x_65:
[----:B------:R-:W-:Y:S05]  /*8b70*/  BSYNC B0 ;  /* 0x0000000000007941 */ /* 0x000fea0003800000 */
.L_x_64:
[----:B------:R-:W-:Y:S01]  /*8b80*/  PRMT R0, R0, 0x9910, RZ ;  /* 0x0000991000007816 */ /* 0x000fe200000000ff */
[----:B------:R-:W-:Y:S01]  /*8b90*/  BSSY B1, `(.L_x_66) ;  /* 0x000032d000017945 */ /* 0x000fe20003800000 */
[----:B------:R-:W-:Y:S02]  /*8ba0*/  IMAD.MOV.U32 R94, RZ, RZ, R212 ;  /* 0x000000ffff5e7224 */ /* 0x000fe400078e00d4 */
[----:B------:R-:W-:-:S13]  /*8bb0*/  ISETP.NE.AND P0, PT, R0, RZ, PT ;  /* 0x000000ff0000720c */ /* 0x000fda0003f05270 */
[----:B------:R-:W-:Y:S05]  /*8bc0*/  @!P0 BRA `(.L_x_67) ;  /* 0x0000260000008947 */ /* 0x000fea0003800000 */
[----:B--2---:R-:W2:Y:S01]  /*8bd0*/  LDL R5, [R1] ;  /* 0x0000000001057983 */ /* 0x004ea20000100800 */
[----:B------:R-:W-:Y:S01]  /*8be0*/  WARPSYNC 0xffffffff ;  /* 0xffffffff00007948 */ /* 0x000fe20003800000 */
[----:B------:R-:W-:Y:S01]  /*8bf0*/  F2FP.BF16.PACK_AB R0, R125, R124 ;  /* 0x0000007c7d00723e */ /* 0x000fe200000010ff */
[----:B------:R-:W-:Y:S01]  /*8c00*/  IMAD.MOV.U32 R14, RZ, RZ, c[0x0][0x388] ;  /* 0x0000e200ff0e7624 */ /* 0x000fe200078e00ff */
[----:B------:R-:W-:Y:S01]  /*8c10*/  BAR.SYNC.DEFER_BLOCKING 0x1, 0x100 ;  /* 0x0044000000007b1d */ /* 0x000fe20000010000 */
[----:B------:R-:W-:Y:S02]  /*8c20*/  F2FP.BF16.PACK_AB R2, R105, R104 ;  /* 0x000000686902723e */ /* 0x000fe400000010ff */
[----:B------:R-:W-:Y:S02]  /*8c30*/  F2FP.BF16.PACK_AB R3, R29, R28 ;  /* 0x0000001c1d03723e */ /* 0x000fe400000010ff */
[----:B------:R-:W-:Y:S02]  /*8c40*/  F2FP.BF16.PACK_AB R4, R69, R68 ;  /* 0x000000444504723e */ /* 0x000fe400000010ff */
[----:B------:R-:W-:-:S02]  /*8c50*/  ISETP.NE.U32.AND P2, PT, RZ, c[0x0][0x500], PT ;  /* 0x00014000ff007a0c */ /* 0x000fc40003f45070 */
[----:B------:R-:W-:Y:S02]  /*8c60*/  ISETP.NE.U32.AND P3, PT, RZ, c[0x0][0x508], PT ;  /* 0x00014200ff007a0c */ /* 0x000fe40003f65070 */
[----:B------:R-:W-:Y:S02]  /*8c70*/  ISETP.NE.AND.EX P2, PT, RZ, c[0x0][0x504], PT, P2 ;  /* 0x00014100ff007a0c */ /* 0x000fe40003f45320 */
[----:B------:R-:W-:Y:S01]  /*8c80*/  ISETP.NE.AND.EX P3, PT, RZ, c[0x0][0x50c], PT, P3 ;  /* 0x00014300ff007a0c */ /* 0x000fe20003f65330 */
[----:B------:R3:W-:Y:S04]  /*8c90*/  STS [R223], R0 ;  /* 0x00000000df007388 */ /* 0x0007e80000000800 */
[----:B------:R4:W-:Y:S04]  /*8ca0*/  STS [R223+0x400], R2 ;  /* 0x00040002df007388 */ /* 0x0009e80000000800 */
[----:B------:R1:W-:Y:S01]  /*8cb0*/  STS [R224], R3 ;  /* 0x00000003e0007388 */ /* 0x0003e20000000800 */
[----:B---3--:R-:W-:-:S02]  /*8cc0*/  F2FP.BF16.PACK_AB R0, R97, R96 ;  /* 0x000000606100723e */ /* 0x008fc400000010ff */
[----:B----4-:R-:W-:-:S03]  /*8cd0*/  F2FP.BF16.PACK_AB R2, R31, R30 ;  /* 0x0000001e1f02723e */ /* 0x010fc600000010ff */
[----:B------:R3:W-:Y:S01]  /*8ce0*/  STS [R224+0x400], R0 ;  /* 0x00040000e0007388 */ /* 0x0007e20000000800 */
[----:B-1----:R-:W-:-:S03]  /*8cf0*/  F2FP.BF16.PACK_AB R3, R121, R120 ;  /* 0x000000787903723e */ /* 0x002fc600000010ff */
[----:B------:R1:W-:Y:S04]  /*8d00*/  STS [R226], R2 ;  /* 0x00000002e2007388 */ /* 0x0003e80000000800 */
[----:B------:R4:W-:Y:S01]  /*8d10*/  STS [R226+0x400], R3 ;  /* 0x00040003e2007388 */ /* 0x0009e20000000800 */
[----:B---3--:R-:W-:Y:S02]  /*8d20*/  F2FP.BF16.PACK_AB R0, R33, R32 ;  /* 0x000000202100723e */ /* 0x008fe400000010ff */
[----:B-1----:R-:W-:-:S03]  /*8d30*/  F2FP.BF16.PACK_AB R2, R109, R108 ;  /* 0x0000006c6d02723e */ /* 0x002fc600000010ff */
[----:B------:R1:W-:Y:S01]  /*8d40*/  STS [R225], R0 ;  /* 0x00000000e1007388 */ /* 0x0003e20000000800 */
[----:B----4-:R-:W-:-:S03]  /*8d50*/  F2FP.BF16.PACK_AB R3, R35, R34 ;  /* 0x000000222303723e */ /* 0x010fc600000010ff */
[----:B------:R3:W-:Y:S01]  /*8d60*/  STS [R225+0x400], R2 ;  /* 0x00040002e1007388 */ /* 0x0007e20000000800 */
[----:B-1----:R-:W-:Y:S02]  /*8d70*/  F2FP.BF16.PACK_AB R0, R47, R46 ;  /* 0x0000002e2f00723e */ /* 0x002fe400000010ff */
[----:B---3--:R-:W-:Y:S01]  /*8d80*/  F2FP.BF16.PACK_AB R2, R37, R36 ;  /* 0x000000242502723e */ /* 0x008fe200000010ff */
[----:B--2---:R1:W-:Y:S04]  /*8d90*/  STS [R5], R3 ;  /* 0x0000000305007388 */ /* 0x0043e80000000800 */
[----:B------:R2:W-:Y:S04]  /*8da0*/  STS [R5+0x400], R0 ;  /* 0x0004000005007388 */ /* 0x0005e80000000800 */
[----:B------:R3:W-:Y:S01]  /*8db0*/  STS [R251], R2 ;  /* 0x00000002fb007388 */ /* 0x0007e20000000800 */
[----:B-1----:R-:W-:-:S02]  /*8dc0*/  F2FP.BF16.PACK_AB R3, R131, R130 ;  /* 0x000000828303723e */ /* 0x002fc400000010ff */
[----:B--2---:R-:W-:-:S03]  /*8dd0*/  F2FP.BF16.PACK_AB R0, R41, R40 ;  /* 0x000000282900723e */ /* 0x004fc600000010ff */
[----:B------:R1:W-:Y:S01]  /*8de0*/  STS [R251+0x400], R3 ;  /* 0x00040003fb007388 */ /* 0x0003e20000000800 */
[----:B---3--:R-:W-:-:S03]  /*8df0*/  F2FP.BF16.PACK_AB R2, R113, R112 ;  /* 0x000000707102723e */ /* 0x008fc600000010ff */
[----:B------:R2:W-:Y:S04]  /*8e00*/  STS [R252], R0 ;  /* 0x00000000fc007388 */ /* 0x0005e80000000800 */
[----:B------:R3:W-:Y:S01]  /*8e10*/  STS [R252+0x400], R2 ;  /* 0x00040002fc007388 */ /* 0x0007e20000000800 */
[----:B-1----:R-:W-:Y:S02]  /*8e20*/  F2FP.BF16.PACK_AB R3, R45, R44 ;  /* 0x0000002c2d03723e */ /* 0x002fe400000010ff */
[----:B--2---:R-:W-:-:S03]  /*8e30*/  F2FP.BF16.PACK_AB R0, R51, R50 ;  /* 0x000000323300723e */ /* 0x004fc600000010ff */
[----:B------:R1:W-:Y:S01]  /*8e40*/  STS [R250], R3 ;  /* 0x00000003fa007388 */ /* 0x0003e20000000800 */
[----:B---3--:R-:W-:-:S03]  /*8e50*/  F2FP.BF16.PACK_AB R2, R49, R48 ;  /* 0x000000303102723e */ /* 0x008fc600000010ff */
[----:B------:R2:W-:Y:S04]  /*8e60*/  STS [R250+0x400], R0 ;  /* 0x00040000fa007388 */ /* 0x0005e80000000800 */
[----:B------:R3:W-:Y:S01]  /*8e70*/  STS [R223+0x4000], R2 ;  /* 0x00400002df007388 */ /* 0x0007e20000000800 */
[----:B-1----:R-:W-:Y:S02]  /*8e80*/  F2FP.BF16.PACK_AB R3, R133, R132 ;  /* 0x000000848503723e */ /* 0x002fe400000010ff */
[----:B--2---:R-:W-:-:S03]  /*8e90*/  F2FP.BF16.PACK_AB R0, R53, R52 ;  /* 0x000000343500723e */ /* 0x004fc600000010ff */
[----:B------:R1:W-:Y:S01]  /*8ea0*/  STS [R223+0x4400], R3 ;  /* 0x00440003df007388 */ /* 0x0003e20000000800 */
        /* <DEDUP_REMOVED lines=14> */
[----:B------:R3:W-:Y:S04]  /*8f90*/  STS [R5+0x4400], R2 ;  /* 0x0044000205007388 */ /* 0x0007e80000000800 */
[----:B------:R4:W-:Y:S01]  /*8fa0*/  STS [R251+0x4000], R4 ;  /* 0x00400004fb007388 */ /* 0x0009e20000000800 */
[----:B-1----:R-:W-:Y:S02]  /*8fb0*/  F2FP.BF16.PACK_AB R3, R73, R72 ;  /* 0x000000484903723e */ /* 0x002fe400000010ff */
[----:B--2---:R-:W-:-:S02]  /*8fc0*/  F2FP.BF16.PACK_AB R0, R59, R58 ;  /* 0x0000003a3b00723e */ /* 0x004fc400000010ff */
[----:B---3--:R-:W-:-:S03]  /*8fd0*/  F2FP.BF16.PACK_AB R2, R77, R76 ;  /* 0x0000004c4d02723e */ /* 0x008fc600000010ff */
[----:B------:R1:W-:Y:S01]  /*8fe0*/  STS [R251+0x4400], R0 ;  /* 0x00440000fb007388 */ /* 0x0003e20000000800 */
[----:B----4-:R-:W-:-:S03]  /*8ff0*/  F2FP.BF16.PACK_AB R4, R87, R86 ;  /* 0x000000565704723e */ /* 0x010fc600000010ff */
[----:B------:R2:W-:Y:S04]  /*9000*/  STS [R252+0x4000], R3 ;  /* 0x00400003fc007388 */ /* 0x0005e80000000800 */
[----:B------:R3:W-:Y:S04]  /*9010*/  STS [R252+0x4400], R4 ;  /* 0x00440004fc007388 */ /* 0x0007e80000000800 */
[----:B------:R4:W-:Y:S01]  /*9020*/  STS [R250+0x4000], R2 ;  /* 0x00400002fa007388 */ /* 0x0009e20000000800 */
[----:B-1----:R-:W-:Y:S02]  /*9030*/  F2FP.BF16.PACK_AB R0, R79, R78 ;  /* 0x0000004e4f00723e */ /* 0x002fe400000010ff */
[----:B--2---:R-:W-:-:S03]  /*9040*/  F2FP.BF16.PACK_AB R3, R39, R38 ;  /* 0x000000262703723e */ /* 0x004fc600000010ff */
[----:B------:R1:W-:Y:S01]  /*9050*/  STS [R250+0x4400], R0 ;  /* 0x00440000fa007388 */ /* 0x0003e20000000800 */
[----:B---3--:R-:W-:-:S03]  /*9060*/  F2FP.BF16.PACK_AB R4, R127, R126 ;  /* 0x0000007e7f04723e */ /* 0x008fc600000010ff */
[----:B------:R2:W-:Y:S01]  /*9070*/  STS [R223+0x8400], R3 ;  /* 0x00840003df007388 */ /* 0x0005e20000000800 */
[----:B----4-:R-:W-:-:S03]  /*9080*/  F2FP.BF16.PACK_AB R2, R81, R80 ;  /* 0x000000505102723e */ /* 0x010fc600000010ff */
        /* <DEDUP_REMOVED lines=13> */
[----:B---3--:R-:W-:Y:S02]  /*9160*/  F2FP.BF16.PACK_AB R4, R83, R82 ;  /* 0x000000525304723e */ /* 0x008fe400000010ff */
[----:B----4-:R-:W-:Y:S02]  /*9170*/  F2FP.BF16.PACK_AB R2, R71, R70 ;  /* 0x000000464702723e */ /* 0x010fe400000010ff */
[----:B-1----:R-:W-:-:S05]  /*9180*/  F2FP.BF16.PACK_AB R0, R129, R128 ;  /* 0x000000808100723e */ /* 0x002fca00000010ff */
[----:B------:R1:W-:Y:S04]  /*9190*/  STS [R5+0x8000], R0 ;  /* 0x0080000005007388 */ /* 0x0003e80000000800 */
[----:B------:R2:W-:Y:S04]  /*91a0*/  STS [R5+0x8400], R4 ;  /* 0x0084000405007388 */ /* 0x0005e80000000800 */
[----:B------:R3:W-:Y:S04]  /*91b0*/  STS [R251+0x8000], R3 ;  /* 0x00800003fb007388 */ /* 0x0007e80000000800 */
[----:B------:R4:W-:Y:S01]  /*91c0*/  STS [R251+0x8400], R2 ;  /* 0x00840002fb007388 */ /* 0x0009e20000000800 */
[----:B-1----:R-:W-:-:S02]  /*91d0*/  F2FP.BF16.PACK_AB R0, R93, R92 ;  /* 0x0000005c5d00723e */ /* 0x002fc400000010ff */
[----:B--2---:R-:W-:-:S03]  /*91e0*/  @P3 IADD3 R4, P0, R217, c[0x0][0x508], RZ ;  /* 0x00014200d9043a10 */ /* 0x004fc60007f1e0ff */
[----:B------:R1:W-:Y:S01]  /*91f0*/  STS [R252+0x8000], R0 ;  /* 0x00800000fc007388 */ /* 0x0003e20000000800 */
[----:B---3--:R-:W-:Y:S02]  /*9200*/  F2FP.BF16.PACK_AB R3, R27, R26 ;  /* 0x0000001a1b03723e */ /* 0x008fe400000010ff */
[----:B------:R-:W-:Y:S02]  /*9210*/  @P3 IADD3.X R5, R218, c[0x0][0x50c], RZ, P0, !PT ;  /* 0x00014300da053a10 */ /* 0x000fe400007fe4ff */
[----:B----4-:R-:W-:-:S05]  /*9220*/  F2FP.BF16.PACK_AB R2, R43, R42 ;  /* 0x0000002a2b02723e */ /* 0x010fca00000010ff */
[----:B------:R2:W-:Y:S04]  /*9230*/  STS [R252+0x8400], R2 ;  /* 0x00840002fc007388 */ /* 0x0005e80000000800 */
[----:B------:R3:W-:Y:S01]  /*9240*/  STS [R250+0x8400], R3 ;  /* 0x00840003fa007388 */ /* 0x0007e20000000800 */
[----:B-1----:R-:W-:-:S05]  /*9250*/  F2FP.BF16.PACK_AB R0, R25, R24 ;  /* 0x000000181900723e */ /* 0x002fca00000010ff */
[----:B------:R1:W-:Y:S04]  /*9260*/  STS [R250+0x8000], R0 ;  /* 0x00800000fa007388 */ /* 0x0003e80000000800 */
[----:B------:R-:W-:Y:S01]  /*9270*/  BAR.SYNC.DEFER_BLOCKING 0x1, 0x100 ;  /* 0x0044000000007b1d */ /* 0x000fe20000010000 */
[----:B--2---:R-:W-:-:S04]  /*9280*/  IADD3 R2, P1, R217, c[0x0][0x500], RZ ;  /* 0x00014000d9027a10 */ /* 0x004fc80007f3e0ff */
[----:B---3--:R-:W-:Y:S01]  /*9290*/  IADD3.X R3, R218, c[0x0][0x504], RZ, P1, !PT ;  /* 0x00014100da037a10 */ /* 0x008fe20000ffe4ff */
[----:B-1----:R-:W-:Y:S01]  /*92a0*/  IMAD.MOV.U32 R0, RZ, RZ, RZ ;  /* 0x000000ffff007224 */ /* 0x002fe200078e00ff */
[C---:B------:R-:W-:Y:S01]  /*92b0*/  ISETP.NE.AND P0, PT, R219.reuse, RZ, PT ;  /* 0x000000ffdb00720c */ /* 0x040fe20003f05270 */
[----:B------:R1:W5:Y:S04]  /*92c0*/  @P3 LDG.E R14, [R4.64] ;  /* 0x00000006040e3981 */ /* 0x000368000c1e1900 */
[----:B------:R2:W5:Y:S01]  /*92d0*/  @P2 LDG.E R0, [R2.64] ;  /* 0x0000000602002981 */ /* 0x000562000c1e1900 */
[----:B-1----:R-:W-:Y:S01]  /*92e0*/  SEL R5, R219, c[0x0][0x3d4], P0 ;  /* 0x0000f500db057a07 */ /* 0x002fe20000000000 */
[----:B------:R-:W-:Y:S05]  /*92f0*/  @P3 BRA `(.L_x_68) ;  /* 0x0000004000003947 */ /* 0x000fea0003800000 */
[----:B------:R-:W-:Y:S05]  /*9300*/  @!P2 BRA `(.L_x_68) ;  /* 0x000000300000a947 */ /* 0x000fea0003800000 */
[----:B------:R1:W3:Y:S04]  /*9310*/  LDG.E R4, [R2.64] ;  /* 0x0000000602047981 */ /* 0x0002e8000c1e1900 */
[----:B-12---:R-:W3:Y:S02]  /*9320*/  LDG.E R2, [R2.64+0x4] ;  /* 0x0000040602027981 */ /* 0x006ee4000c1e1900 */
[----:B---3-5:R-:W-:-:S02]  /*9330*/  IADD3 R14, -R4, R2, RZ ;  /* 0x00000002040e7210 */ /* 0x028fc40007ffe1ff */
.L_x_68:
[----:B--2---:R-:W2:Y:S01]  /*9340*/  LDL R3, [R1+0xc] ;  /* 0x00000c0001037983 */ /* 0x004ea20000100800 */
[----:B------:R-:W-:Y:S01]  /*9350*/  IMAD.MOV.U32 R9, RZ, RZ, 0x368 ;  /* 0x00000368ff097424 */ /* 0x000fe200078e00ff */
[----:B------:R-:W-:Y:S01]  /*9360*/  ISETP.GT.AND P3, PT, R5, 0x1, PT ;  /* 0x000000010500780c */ /* 0x000fe20003f64270 */
[----:B------:R-:W-:Y:S01]  /*9370*/  IMAD.MOV.U32 R2, RZ, RZ, c[0x0][0x4e8] ;  /* 0x00013a00ff027624 */ /* 0x000fe200078e00ff */
[----:B------:R-:W3:Y:S01]  /*9380*/  LDL R98, [R1+0x8] ;  /* 0x0000080001627983 */ /* 0x000ee20000100800 */
[----:B------:R-:W-:-:S02]  /*9390*/  ISETP.NE.U32.AND P0, PT, RZ, c[0x0][0x500], PT ;  /* 0x00014000ff007a0c */ /* 0x000fc40003f05070 */
[----:B------:R-:W-:Y:S02]  /*93a0*/  SEL R9, R9, 0x328, P3 ;  /* 0x0000032809097807 */ /* 0x000fe40001800000 */
[----:B------:R-:W-:Y:S02]  /*93b0*/  ISETP.NE.AND.EX P0, PT, RZ, c[0x0][0x504], PT, P0 ;  /* 0x00014100ff007a0c */ /* 0x000fe40003f05300 */
[----:B------:R-:W1:Y:S01]  /*93c0*/  LDC.64 R4, c[0x0][R9+0x170] ;  /* 0x00005c0009047b82 */ /* 0x000e620000000a00 */
[----:B------:R-:W-:Y:S02]  /*93d0*/  ISETP.NE.AND P2, PT, R2, 0x1, PT ;  /* 0x000000010200780c */ /* 0x000fe40003f45270 */
[----:B------:R-:W-:-:S05]  /*93e0*/  SEL R8, R216, RZ, !P0 ;  /* 0x000000ffd8087207 */ /* 0x000fca0004000000 */
[----:B------:R-:W4:Y:S08]  /*93f0*/  LDC.64 R16, c[0x0][R9+0x168] ;  /* 0x00005a0009107b82 */ /* 0x000f300000000a00 */
[----:B------:R1:W2:Y:S08]  /*9400*/  LDC.64 R18, c[0x0][R9+0x178] ;  /* 0x00005e0009127b82 */ /* 0x0002b00000000a00 */
[----:B------:R1:W2:Y:S01]  /*9410*/  LDC.64 R20, c[0x0][R9+0x160] ;  /* 0x0000580009147b82 */ /* 0x0002a20000000a00 */
[----:B------:R-:W-:Y:S01]  /*9420*/  LOP3.LUT R10, R214, 0xffff, RZ, 0xc0, !PT ;  /* 0x0000ffffd60a7812 */ /* 0x000fe200078ec0ff */
[----:B------:R-:W4:Y:S01]  /*9430*/  S2R R99, SR_TID.X ;  /* 0x0000000000637919 */ /* 0x000f220000002100 */
[----:B-1----:R-:W-:-:S03]  /*9440*/  IMAD R2, R5, R8, RZ ;  /* 0x0000000805027224 */ /* 0x002fc600078e02ff */
[----:B----4-:R-:W-:-:S04]  /*9450*/  IMAD.WIDE.U32 R6, R16, R10, RZ ;  /* 0x0000000a10067225 */ /* 0x010fc800078e00ff */
[----:B------:R-:W-:Y:S01]  /*9460*/  IMAD R9, R17, R10, RZ ;  /* 0x0000000a11097224 */ /* 0x000fe200078e02ff */
[----:B------:R-:W-:-:S04]  /*9470*/  SHF.R.S32.HI R95, RZ, 0x1f, R99 ;  /* 0x0000001fff5f7819 */ /* 0x000fc80000011463 */
[----:B------:R-:W-:-:S04]  /*9480*/  LEA.HI R95, R95, R99, RZ, 0x5 ;  /* 0x000000635f5f7211 */ /* 0x000fc800078f28ff */
[----:B------:R-:W-:-:S05]  /*9490*/  LOP3.LUT R95, R95, 0xffffffe0, RZ, 0xc0, !PT ;  /* 0xffffffe05f5f7812 */ /* 0x000fca00078ec0ff */
[----:B------:R-:W-:Y:S02]  /*94a0*/  IMAD.IADD R95, R99, 0x1, -R95 ;  /* 0x00000001635f7824 */ /* 0x000fe400078e0a5f */
[----:B--2---:R-:W-:Y:S01]  /*94b0*/  IMAD R12, R213, 0x80, R3 ;  /* 0x00000080d50c7824 */ /* 0x004fe200078e0203 */
[----:B------:R-:W-:-:S05]  /*94c0*/  SEL R3, R220, RZ, !P0 ;  /* 0x000000ffdc037207 */ /* 0x000fca0004000000 */
[----:B------:R-:W-:Y:S02]  /*94d0*/  IMAD R11, R4, R3, R2 ;  /* 0x00000003040b7224 */ /* 0x000fe400078e0202 */
[----:B------:R-:W-:-:S04]  /*94e0*/  @P2 IMAD.HI.U32 R3, R12, c[0x0][0x4ec], RZ ;  /* 0x00013b000c032a27 */ /* 0x000fc800078e00ff */
[----:B------:R-:W-:-:S04]  /*94f0*/  IMAD.WIDE.U32 R4, R4, R8, RZ ;  /* 0x0000000804047225 */ /* 0x000fc800078e00ff */
[----:B------:R-:W-:Y:S01]  /*9500*/  IMAD.MOV.U32 R2, RZ, RZ, R12 ;  /* 0x000000ffff027224 */ /* 0x000fe200078e000c */
[----:B------:R-:W-:Y:S02]  /*9510*/  @P2 SHF.R.U32.HI R2, RZ, c[0x0][0x4f0], R3 ;  /* 0x00013c00ff022a19 */ /* 0x000fe40000011603 */
[----:B------:R-:W-:Y:S02]  /*9520*/  SEL R3, R221, RZ, P3 ;  /* 0x000000ffdd037207 */ /* 0x000fe40001800000 */
[--C-:B-----5:R-:W-:Y:S01]  /*9530*/  IADD3 R15, P1, P0, R4, R6, R0.reuse ;  /* 0x00000006040f7210 */ /* 0x120fe2000783e000 */
[----:B------:R-:W-:Y:S01]  /*9540*/  IMAD.IADD R6, R7, 0x1, R9 ;  /* 0x0000000107067824 */ /* 0x000fe200078e0209 */
[----:B------:R-:W-:Y:S01]  /*9550*/  SHF.R.S32.HI R9, RZ, 0x1f, R0 ;  /* 0x0000001fff097819 */ /* 0x000fe20000011400 */
[----:B------:R-:W-:Y:S02]  /*9560*/  IMAD.IADD R13, R5, 0x1, R11 ;  /* 0x00000001050d7824 */ /* 0x000fe400078e020b */
[----:B------:R-:W-:-:S02]  /*9570*/  IMAD.MOV R7, RZ, RZ, -R2 ;  /* 0x000000ffff077224 */ /* 0x000fc400078e0a02 */
[-C--:B------:R-:W-:Y:S02]  /*9580*/  IMAD R11, R19, R3.reuse, RZ ;  /* 0x00000003130b7224 */ /* 0x080fe400078e02ff */
[----:B------:R-:W-:Y:S01]  /*9590*/  IMAD.WIDE.U32 R4, R18, R3, RZ ;  /* 0x0000000312047225 */ /* 0x000fe200078e00ff */
[----:B------:R-:W-:-:S03]  /*95a0*/  IADD3.X R13, R13, R6, R9, P1, P0 ;  /* 0x000000060d0d7210 */ /* 0x000fc60000fe0409 */
[----:B------:R-:W-:Y:S01]  /*95b0*/  IMAD R3, R7, c[0x0][0x4e8], R12 ;  /* 0x00013a0007037a24 */ /* 0x000fe200078e020c */
[----:B------:R-:W-:Y:S01]  /*95c0*/  IADD3 R4, P1, P0, R2, R15, R4 ;  /* 0x0000000f02047210 */ /* 0x000fe2000783e004 */
[----:B------:R-:W-:Y:S01]  /*95d0*/  IMAD.IADD R11, R5, 0x1, R11 ;  /* 0x00000001050b7824 */ /* 0x000fe200078e020b */
[----:B------:R-:W-:Y:S01]  /*95e0*/  SHF.R.S32.HI R5, RZ, 0x1f, R2 ;  /* 0x0000001fff057819 */ /* 0x000fe20000011402 */
[----:B------:R-:W-:Y:S01]  /*95f0*/  IMAD R2, R21, R3, RZ ;  /* 0x0000000315027224 */ /* 0x000fe200078e02ff */
[----:B------:R-:W-:Y:S02]  /*9600*/  SHF.R.S32.HI R6, RZ, 0x1f, R3 ;  /* 0x0000001fff067819 */ /* 0x000fe40000011403 */
[----:B------:R-:W-:Y:S01]  /*9610*/  IADD3.X R5, R5, R13, R11, P1, P0 ;  /* 0x0000000d05057210 */ /* 0x000fe20000fe040b */
[----:B------:R-:W-:Y:S02]  /*9620*/  IMAD.MOV.U32 R7, RZ, RZ, c[0x0][0x4a8] ;  /* 0x00012a00ff077624 */ /* 0x000fe400078e00ff */
[----:B------:R-:W-:-:S02]  /*9630*/  IMAD R6, R20, R6, R2 ;  /* 0x0000000614067224 */ /* 0x000fc400078e0202 */
[----:B------:R-:W-:Y:S01]  /*9640*/  IMAD.WIDE.U32 R2, R20, R3, R4 ;  /* 0x0000000314027225 */ /* 0x000fe200078e0004 */
[----:B------:R-:W-:-:S03]  /*9650*/  SEL R4, R7, c[0x0][0x450], P3 ;  /* 0x0001140007047a07 */ /* 0x000fc60001800000 */
[----:B------:R-:W-:Y:S01]  /*9660*/  IMAD.MOV.U32 R5, RZ, RZ, c[0x0][0x4ac] ;  /* 0x00012b00ff057624 */ /* 0x000fe200078e00ff */
[----:B------:R-:W-:Y:S01]  /*9670*/  LEA R4, P0, R2, R4, 0x2 ;  /* 0x0000000402047211 */ /* 0x000fe200078010ff */
[----:B------:R-:W-:-:S03]  /*9680*/  IMAD.IADD R3, R3, 0x1, R6 ;  /* 0x0000000103037824 */ /* 0x000fc600078e0206 */
[----:B------:R-:W-:-:S04]  /*9690*/  SEL R5, R5, c[0x0][0x454], P3 ;  /* 0x0001150005057a07 */ /* 0x000fc80001800000 */
[----:B------:R-:W-:Y:S01]  /*96a0*/  LEA.HI.X R2, R2, R5, R3, 0x2, P0 ;  /* 0x0000000502027211 */ /* 0x000fe200000f1403 */
[----:B------:R-:W-:Y:S04]  /*96b0*/  SHFL.IDX PT, R6, R4, RZ, 0x1c1f ;  /* 0x001c1fff04067589 */ /* 0x000fe800000e0000 */
[----:B------:R-:W1:Y:S04]  /*96c0*/  SHFL.IDX PT, R7, R2, RZ, 0x1c1f ;  /* 0x001c1fff02077589 */ /* 0x000e6800000e0000 */
[----:B------:R-:W-:Y:S04]  /*96d0*/  SHFL.IDX PT, R4, R4, 0x1, 0x1c1f ;  /* 0x003c1f0004047f89 */ /* 0x000fe800000e0000 */
[----:B------:R3:W2:Y:S01]  /*96e0*/  SHFL.IDX PT, R5, R2, 0x1, 0x1c1f ;  /* 0x003c1f0002057f89 */ /* 0x0006a200000e0000 */
[----:B------:R-:W-:Y:S01]  /*96f0*/  IMAD R11, R14, c[0x0][0x4e8], RZ ;  /* 0x00013a000e0b7a24 */ /* 0x000fe200078e02ff */
[----:B------:R-:W-:Y:S01]  /*9700*/  LOP3.LUT P0, RZ, R95, 0x3, RZ, 0xc0, !PT ;  /* 0x000000035fff7812 */ /* 0x000fe2000780c0ff */
[----:B---3--:R-:W-:-:S05]  /*9710*/  IMAD R2, R213, 0x80, R98 ;  /* 0x00000080d5027824 */ /* 0x008fca00078e0262 */
[C---:B------:R-:W-:Y:S02]  /*9720*/  IADD3 R3, R2.reuse, 0x8, RZ ;  /* 0x0000000802037810 */ /* 0x040fe40007ffe0ff */
[-C--:B------:R-:W-:Y:S02]  /*9730*/  ISETP.GE.OR P1, PT, R2, R11.reuse, P0 ;  /* 0x0000000b0200720c */ /* 0x080fe40000726670 */
[----:B------:R-:W-:-:S11]  /*9740*/  ISETP.GE.OR P0, PT, R3, R11, P0 ;  /* 0x0000000b0300720c */ /* 0x000fd60000706670 */
[----:B-1----:R1:W-:Y:S01]  /*9750*/  @!P1 ST.E [R6.64], R23 ;  /* 0x0000001706009985 */ /* 0x0023e2000c101906 */
[----:B------:R-:W-:-:S03]  /*9760*/  ISETP.GE.AND P1, PT, R2, R11, PT ;  /* 0x0000000b0200720c */ /* 0x000fc60003f26270 */
[----:B--2---:R1:W-:Y:S01]  /*9770*/  @!P0 ST.E [R4.64], R22 ;  /* 0x0000001604008985 */ /* 0x0043e2000c101906 */
[----:B------:R-:W-:Y:S01]  /*9780*/  ISETP.GE.AND P0, PT, R3, R11, PT ;  /* 0x0000000b0300720c */ /* 0x000fe20003f06270 */
[----:B------:R-:W-:Y:S05]  /*9790*/  @P3 BRA `(.L_x_69) ;  /* 0x0000088000003947 */ /* 0x000fea0003800000 */
[----:B-1----:R-:W-:Y:S01]  /*97a0*/  IMAD R4, R9, c[0x0][0x3a0], RZ ;  /* 0x0000e80009047a24 */ /* 0x002fe200078e02ff */
[----:B------:R-:W-:Y:S01]  /*97b0*/  SHF.R.S32.HI R5, RZ, 0x1f, R8 ;  /* 0x0000001fff057819 */ /* 0x000fe20000011408 */
[C---:B------:R-:W-:Y:S01]  /*97c0*/  IMAD.WIDE.U32 R2, R0.reuse, c[0x0][0x3a0], RZ ;  /* 0x0000e80000027a25 */ /* 0x040fe200078e00ff */
[----:B------:R1:W2:Y:S03]  /*97d0*/  LDS.128 R24, [R187+0x80] ;  /* 0x00008000bb187984 */ /* 0x0002a60000000c00 */
[----:B------:R-:W-:Y:S01]  /*97e0*/  IMAD R0, R0, c[0x0][0x3a4], R4 ;  /* 0x0000e90000007a24 */ /* 0x000fe200078e0204 */
[----:B------:R-:W-:Y:S01]  /*97f0*/  LEA R4, R197, R201, 0x5 ;  /* 0x000000c9c5047211 */ /* 0x000fe200078e28ff */
[----:B------:R1:W3:Y:S01]  /*9800*/  LDS.128 R36, [R187+0x1080] ;  /* 0x00108000bb247984 */ /* 0x0002e20000000c00 */
[----:B------:R-:W-:-:S02]  /*9810*/  IMAD R5, R5, c[0x0][0x3f0], RZ ;  /* 0x0000fc0005057a24 */ /* 0x000fc400078e02ff */
[----:B------:R-:W-:Y:S01]  /*9820*/  IADD3 R3, R3, R0, RZ ;  /* 0x0000000003037210 */ /* 0x000fe20007ffe0ff */
[----:B------:R1:W4:Y:S01]  /*9830*/  LDS.128 R48, [R187+0x2080] ;  /* 0x00208000bb307984 */ /* 0x0003220000000c00 */
[----:B------:R-:W-:Y:S01]  /*9840*/  LEA R4, R213, R4, 0x7 ;  /* 0x00000004d5047211 */ /* 0x000fe200078e38ff */
[----:B------:R-:W-:Y:S02]  /*9850*/  IMAD R7, R8, c[0x0][0x3f4], R5 ;  /* 0x0000fd0008077a24 */ /* 0x000fe400078e0205 */
[----:B------:R-:W-:Y:S01]  /*9860*/  IMAD.WIDE.U32 R2, R10, c[0x0][0x3e8], R2 ;  /* 0x0000fa000a027a25 */ /* 0x000fe200078e0002 */
[----:B------:R1:W1:Y:S01]  /*9870*/  LDS.128 R56, [R187+0x3080] ;  /* 0x00308000bb387984 */ /* 0x0002620000000c00 */
[----:B------:R-:W-:Y:S02]  /*9880*/  MOV R0, R4 ;  /* 0x0000000400007202 */ /* 0x000fe40000000f00 */
[----:B------:R-:W-:Y:S01]  /*9890*/  @P2 IMAD.HI.U32 R6, R4, c[0x0][0x4ec], RZ ;  /* 0x00013b0004062a27 */ /* 0x000fe200078e00ff */
[----:B------:R1:W1:Y:S03]  /*98a0*/  LDS.128 R20, [R187+0x4080] ;  /* 0x00408000bb147984 */ /* 0x0002660000000c00 */
[----:B------:R-:W-:Y:S01]  /*98b0*/  IMAD R3, R10, c[0x0][0x3ec], R3 ;  /* 0x0000fb000a037a24 */ /* 0x000fe200078e0203 */
[----:B------:R1:W1:Y:S01]  /*98c0*/  LDS.128 R32, [R187+0x5080] ;  /* 0x00508000bb207984 */ /* 0x0002620000000c00 */
[----:B------:R-:W-:-:S02]  /*98d0*/  @P2 SHF.R.U32.HI R0, RZ, c[0x0][0x4f0], R6 ;  /* 0x00013c00ff002a19 */ /* 0x000fc40000011606 */
[----:B------:R-:W-:Y:S01]  /*98e0*/  IMAD.WIDE.U32 R2, R8, c[0x0][0x3f0], R2 ;  /* 0x0000fc0008027a25 */ /* 0x000fe200078e0002 */
[----:B------:R1:W1:Y:S01]  /*98f0*/  LDS.128 R44, [R187+0x6080] ;  /* 0x00608000bb2c7984 */ /* 0x0002620000000c00 */
[----:B------:R-:W-:Y:S02]  /*9900*/  SHF.R.S32.HI R6, RZ, 0x1f, R0 ;  /* 0x0000001fff067819 */ /* 0x000fe40000011400 */
[----:B------:R-:W-:Y:S01]  /*9910*/  IADD3 R5, -R0, RZ, RZ ;  /* 0x000000ff00057210 */ /* 0x000fe20007ffe1ff */
[----:B------:R1:W1:Y:S01]  /*9920*/  LDS.128 R52, [R187+0x7080] ;  /* 0x00708000bb347984 */ /* 0x0002620000000c00 */
[----:B------:R-:W-:Y:S01]  /*9930*/  IADD3 R3, R3, R7, RZ ;  /* 0x0000000703037210 */ /* 0x000fe20007ffe0ff */
[----:B------:R-:W-:Y:S02]  /*9940*/  IMAD R6, R6, c[0x0][0x3e0], RZ ;  /* 0x0000f80006067a24 */ /* 0x000fe400078e02ff */
[----:B------:R1:W1:Y:S01]  /*9950*/  LDS.128 R16, [R187+0x8080] ;  /* 0x00808000bb107984 */ /* 0x0002620000000c00 */
[----:B------:R-:W-:-:S02]  /*9960*/  IMAD R4, R5, c[0x0][0x4e8], R4 ;  /* 0x00013a0005047a24 */ /* 0x000fc400078e0204 */
[C---:B------:R-:W-:Y:S01]  /*9970*/  IMAD R5, R0.reuse, c[0x0][0x3e4], R6 ;  /* 0x0000f90000057a24 */ /* 0x040fe200078e0206 */
[----:B------:R1:W1:Y:S01]  /*9980*/  LDS.128 R28, [R187+0x9080] ;  /* 0x00908000bb1c7984 */ /* 0x0002620000000c00 */
[----:B------:R-:W-:Y:S01]  /*9990*/  IMAD.WIDE.U32 R2, R0, c[0x0][0x3e0], R2 ;  /* 0x0000f80000027a25 */ /* 0x000fe200078e0002 */
[----:B------:R-:W-:Y:S02]  /*99a0*/  SHF.R.S32.HI R0, RZ, 0x1f, R4 ;  /* 0x0000001fff007819 */ /* 0x000fe40000011404 */
[----:B------:R1:W1:Y:S02]  /*99b0*/  LDS.128 R40, [R187+0xa080] ;  /* 0x00a08000bb287984 */ /* 0x0002640000000c00 */
[----:B------:R-:W-:Y:S01]  /*99c0*/  IADD3 R3, R3, R5, RZ ;  /* 0x0000000503037210 */ /* 0x000fe20007ffe0ff */
[----:B------:R-:W-:Y:S01]  /*99d0*/  IMAD R0, R0, c[0x0][0x3d8], RZ ;  /* 0x0000f60000007a24 */ /* 0x000fe200078e02ff */
[----:B------:R1:W1:Y:S03]  /*99e0*/  LDS.128 R60, [R187+0xb080] ;  /* 0x00b08000bb3c7984 */ /* 0x0002660000000c00 */
[----:B------:R-:W-:-:S04]  /*99f0*/  IMAD.WIDE.U32 R2, R4, c[0x0][0x3d8], R2 ;  /* 0x0000f60004027a25 */ /* 0x000fc800078e0002 */
[----:B------:R-:W-:Y:S01]  /*9a00*/  IMAD R0, R4, c[0x0][0x3dc], R0 ;  /* 0x0000f70004007a24 */ /* 0x000fe200078e0200 */
[----:B------:R-:W-:-:S04]  /*9a10*/  LEA R12, P0, R2, c[0x0][0x380], 0x1 ;  /* 0x0000e000020c7a11 */ /* 0x000fc800078008ff */
[----:B------:R-:W-:-:S04]  /*9a20*/  IADD3 R0, R3, R0, RZ ;  /* 0x0000000003007210 */ /* 0x000fc80007ffe0ff */
[----:B------:R-:W-:Y:S01]  /*9a30*/  LEA.HI.X R9, R2, c[0x0][0x384], R0, 0x1, P0 ;  /* 0x0000e10002097a11 */ /* 0x000fe200000f0c00 */
[----:B------:R-:W-:Y:S05]  /*9a40*/  BRA.DIV ~URZ, `(.L_x_70) ;  /* 0x00003fc27f007947 */ /* 0x000fea000b800000 */
[----:B--234-:R2:W3:Y:S02]  /*9a50*/  SHFL.IDX PT, R8, R9, RZ, 0x181f ;  /* 0x00181fff09087589 */ /* 0x01c4e400000e0000 */
.L_x_141:
[----:B------:R-:W-:Y:S05]  /*9a60*/  BRA.DIV ~URZ, `(.L_x_71) ;  /* 0x000040127f007947 */ /* 0x000fea000b800000 */
[----:B------:R4:W2:Y:S02]  /*9a70*/  SHFL.IDX PT, R0, R12, RZ, 0x181f ;  /* 0x00181fff0c007589 */ /* 0x0008a400000e0000 */
.L_x_142:
[----:B------:R-:W-:Y:S01]  /*9a80*/  LEA R10, R213, R201, 0x7 ;  /* 0x000000c9d50a7211 */ /* 0x000fe200078e38ff */
[----:B------:R-:W-:Y:S03]  /*9a90*/  BSSY B0, `(.L_x_72) ;  /* 0x0000012000007945 */ /* 0x000fe60003800000 */
[----:B------:R-:W-:-:S13]  /*9aa0*/  ISETP.GE.AND P0, PT, R10, R11, PT ;  /* 0x0000000b0a00720c */ /* 0x000fda0003f06270 */
[----:B------:R-:W-:Y:S05]  /*9ab0*/  @P0 BRA `(.L_x_73) ;  /* 0x000000f000000947 */ /* 0x000fea0003800000 */
[----:B------:R-:W-:Y:S02]  /*9ac0*/  ISETP.GE.AND P5, PT, R194, c[0x0][0x3c8], PT ;  /* 0x0000f200c2007a0c */ /* 0x000fe40003fa6270 */
[----:B------:R-:W-:Y:S02]  /*9ad0*/  ISETP.GE.AND P4, PT, R198, c[0x0][0x3c8], PT ;  /* 0x0000f200c6007a0c */ /* 0x000fe40003f86270 */
[----:B------:R-:W-:Y:S02]  /*9ae0*/  ISETP.GE.AND P3, PT, R199, c[0x0][0x3c8], PT ;  /* 0x0000f200c7007a0c */ /* 0x000fe40003f66270 */
[----:B------:R-:W-:Y:S02]  /*9af0*/  SHF.R.S32.HI R15, RZ, 0x1f, R194 ;  /* 0x0000001fff0f7819 */ /* 0x000fe400000114c2 */
[----:B------:R-:W-:Y:S02]  /*9b00*/  SHF.R.S32.HI R14, RZ, 0x1f, R198 ;  /* 0x0000001fff0e7819 */ /* 0x000fe400000114c6 */
[----:B------:R-:W-:-:S03]  /*9b10*/  SHF.R.S32.HI R13, RZ, 0x1f, R199 ;  /* 0x0000001fff0d7819 */ /* 0x000fc600000114c7 */
[-C--:B--2---:R-:W-:Y:S02]  /*9b20*/  @!P5 LEA R6, P2, R194, R0.reuse, 0x1 ;  /* 0x00000000c206d211 */ /* 0x084fe400078408ff */
[-C--:B------:R-:W-:Y:S02]  /*9b30*/  @!P4 LEA R4, P1, R198, R0.reuse, 0x1 ;  /* 0x00000000c604c211 */ /* 0x080fe400078208ff */
[C---:B------:R-:W-:Y:S02]  /*9b40*/  @!P3 LEA R2, P0, R199.reuse, R0, 0x1 ;  /* 0x00000000c702b211 */ /* 0x040fe400078008ff */
[-C--:B---3--:R-:W-:Y:S02]  /*9b50*/  @!P5 LEA.HI.X R7, R194, R8.reuse, R15, 0x1, P2 ;  /* 0x00000008c207d211 */ /* 0x088fe400010f0c0f */
[-C--:B------:R-:W-:Y:S02]  /*9b60*/  @!P4 LEA.HI.X R5, R198, R8.reuse, R14, 0x1, P1 ;  /* 0x00000008c605c211 */ /* 0x080fe400008f0c0e */
[----:B------:R-:W-:Y:S01]  /*9b70*/  @!P3 LEA.HI.X R3, R199, R8, R13, 0x1, P0 ;  /* 0x00000008c703b211 */ /* 0x000fe200000f0c0d */
[----:B------:R2:W-:Y:S04]  /*9b80*/  @!P5 ST.E.128 [R6.64], R24 ;  /* 0x000000180600d985 */ /* 0x0005e8000c101d06 */
[----:B-1----:R2:W-:Y:S04]  /*9b90*/  @!P4 ST.E.128 [R4.64], R20 ;  /* 0x000000140400c985 */ /* 0x0025e8000c101d06 */
[----:B------:R2:W-:Y:S02]  /*9ba0*/  @!P3 ST.E.128 [R2.64], R16 ;  /* 0x000000100200b985 */ /* 0x0005e4000c101d06 */
.L_x_73:
[----:B------:R-:W-:Y:S05]  /*9bb0*/  BSYNC B0 ;  /* 0x0000000000007941 */ /* 0x000fea0003800000 */
.L_x_72:
[----:B------:R-:W-:Y:S05]  /*9bc0*/  BRA.DIV ~URZ, `(.L_x_74) ;  /* 0x00003f227f007947 */ /* 0x000fea000b800000 */
[----:B---3--:R3:W4:Y:S04]  /*9bd0*/  SHFL.IDX PT, R8, R9, 0x1, 0x181f ;  /* 0x00381f0009087f89 */ /* 0x00872800000e0000 */
[----:B--2---:R3:W2:Y:S02]  /*9be0*/  SHFL.IDX PT, R0, R12, 0x1, 0x181f ;  /* 0x00381f000c007f89 */ /* 0x0046a400000e0000 */
.L_x_143:
[----:B------:R-:W-:Y:S01]  /*9bf0*/  IADD3 R2, R10, 0x20, RZ ;  /* 0x000000200a027810 */ /* 0x000fe20007ffe0ff */
        /* <DEDUP_REMOVED lines=12> */
[-C--:B----4-:R-:W-:Y:S02]  /*9cc0*/  @!P2 LEA.HI.X R7, R194, R8.reuse, R15, 0x1, P5 ;  /* 0x00000008c207a211 */ /* 0x090fe400028f0c0f */
[-C--:B------:R-:W-:Y:S02]  /*9cd0*/  @!P1 LEA.HI.X R5, R198, R8.reuse, R14, 0x1, P4 ;  /* 0x00000008c6059211 */ /* 0x080fe400020f0c0e */
[----:B------:R-:W-:Y:S01]  /*9ce0*/  @!P0 LEA.HI.X R3, R199, R8, R13, 0x1, P3 ;  /* 0x00000008c7038211 */ /* 0x000fe200018f0c0d */
[----:B------:R2:W-:Y:S04]  /*9cf0*/  @!P2 ST.E.128 [R6.64], R36 ;  /* 0x000000240600a985 */ /* 0x0005e8000c101d06 */
[----:B-1----:R2:W-:Y:S04]  /*9d00*/  @!P1 ST.E.128 [R4.64], R32 ;  /* 0x0000002004009985 */ /* 0x0025e8000c101d06 */
[----:B------:R2:W-:Y:S02]  /*9d10*/  @!P0 ST.E.128 [R2.64], R28 ;  /* 0x0000001c02008985 */ /* 0x0005e4000c101d06 */
.L_x_76:
[----:B------:R-:W-:Y:S05]  /*9d20*/  BSYNC B0 ;  /* 0x0000000000007941 */ /* 0x000fea0003800000 */
.L_x_75:
[----:B------:R-:W-:Y:S05]  /*9d30*/  BRA.DIV ~URZ, `(.L_x_77) ;  /* 0x00003e827f007947 */ /* 0x000fea000b800000 */
[----:B----4-:R4:W3:Y:S02]  /*9d40*/  SHFL.IDX PT, R8, R9, 0x2, 0x181f ;  /* 0x00581f0009087f89 */ /* 0x0108e400000e0000 */
.L_x_144:
[----:B------:R-:W-:Y:S05]  /*9d50*/  BRA.DIV ~URZ, `(.L_x_78) ;  /* 0x00003ed27f007947 */ /* 0x000fea000b800000 */
[----:B--2---:R2:W4:Y:S02]  /*9d60*/  SHFL.IDX PT, R0, R12, 0x2, 0x181f ;  /* 0x00581f000c007f89 */ /* 0x00452400000e0000 */
.L_x_145:
        /* <DEDUP_REMOVED lines=10> */
[-C--:B----4-:R-:W-:Y:S02]  /*9e10*/  @!P2 LEA R6, P5, R194, R0.reuse, 0x1 ;  /* 0x00000000c206a211 */ /* 0x090fe400078a08ff */
        /* <DEDUP_REMOVED lines=8> */
.L_x_80:
[----:B------:R-:W-:Y:S05]  /*9ea0*/  BSYNC B0 ;  /* 0x0000000000007941 */ /* 0x000fea0003800000 */
.L_x_79:
[----:B------:R-:W-:Y:S05]  /*9eb0*/  BRA.DIV ~URZ, `(.L_x_81) ;  /* 0x00003de27f007947 */ /* 0x000fea000b800000 */
[----:B---3--:R3:W2:Y:S04]  /*9ec0*/  SHFL.IDX PT, R6, R9, 0x3, 0x181f ;  /* 0x00781f0009067f89 */ /* 0x0086a800000e0000 */
[----:B----4-:R3:W4:Y:S02]  /*9ed0*/  SHFL.IDX PT, R0, R12, 0x3, 0x181f ;  /* 0x00781f000c007f89 */ /* 0x01072400000e0000 */
.L_x_146:
[----:B------:R-:W-:-:S04]  /*9ee0*/  IADD3 R2, R10, 0x60, RZ ;  /* 0x000000600a027810 */ /* 0x000fc80007ffe0ff */
[----:B------:R-:W-:-:S13]  /*9ef0*/  ISETP.GE.AND P0, PT, R2, R11, PT ;  /* 0x0000000b0200720c */ /* 0x000fda0003f06270 */
[----:B------:R-:W-:Y:S05]  /*9f00*/  @P0 BRA `(.L_x_82) ;  /* 0x00001f5000000947 */ /* 0x000fea0003800000 */
[----:B------:R-:W-:Y:S02]  /*9f10*/  ISETP.GE.AND P1, PT, R194, c[0x0][0x3c8], PT ;  /* 0x0000f200c2007a0c */ /* 0x000fe40003f26270 */
[----:B------:R-:W-:Y:S02]  /*9f20*/  ISETP.GE.AND P0, PT, R198, c[0x0][0x3c8], PT ;  /* 0x0000f200c6007a0c */ /* 0x000fe40003f06270 */
[----:B------:R-:W-:Y:S02]  /*9f30*/  SHF.R.S32.HI R8, RZ, 0x1f, R194 ;  /* 0x0000001fff087819 */ /* 0x000fe400000114c2 */
[----:B------:R-:W-:-:S07]  /*9f40*/  SHF.R.S32.HI R7, RZ, 0x1f, R198 ;  /* 0x0000001fff077819 */ /* 0x000fce00000114c6 */
[-C--:B----4-:R-:W-:Y:S02]  /*9f50*/  @!P1 LEA R4, P3, R194, R0.reuse, 0x1 ;  /* 0x00000000c2049211 */ /* 0x090fe400078608ff */
[----:B------:R-:W-:Y:S02]  /*9f60*/  @!P0 LEA R2, P2, R198, R0, 0x1 ;  /* 0x00000000c6028211 */ /* 0x000fe400078408ff */
[-C--:B--2---:R-:W-:Y:S02]  /*9f70*/  @!P1 LEA.HI.X R5, R194, R6.reuse, R8, 0x1, P3 ;  /* 0x00000006c2059211 */ /* 0x084fe400018f0c08 */
[----:B------:R-:W-:-:S03]  /*9f80*/  @!P0 LEA.HI.X R3, R198, R6, R7, 0x1, P2 ;  /* 0x00000006c6038211 */ /* 0x000fc600010f0c07 */
[----:B-1----:R1:W-:Y:S04]  /*9f90*/  @!P1 ST.E.128 [R4.64], R56 ;  /* 0x0000003804009985 */ /* 0x0023e8000c101d06 */
[----:B------:R1:W-:Y:S01]  /*9fa0*/  @!P0 ST.E.128 [R2.64], R52 ;  /* 0x0000003402008985 */ /* 0x0003e2000c101d06 */
[----:B------:R-:W-:-:S13]  /*9fb0*/  ISETP.GE.AND P0, PT, R199, c[0x0][0x3c8], PT ;  /* 0x0000f200c7007a0c */ /* 0x000fda0003f06270 */
[----:B------:R-:W-:Y:S05]  /*9fc0*/  @P0 BRA `(.L_x_82) ;  /* 0x00001e9000000947 */ /* 0x000fea0003800000 */
[----:B------:R-:W-:Y:S02]  /*9fd0*/  SHF.R.S32.HI R7, RZ, 0x1f, R199 ;  /* 0x0000001fff077819 */ /* 0x000fe400000114c7 */
[----:B-1----:R-:W-:-:S04]  /*9fe0*/  LEA R2, P0, R199, R0, 0x1 ;  /* 0x00000000c7027211 */ /* 0x002fc800078008ff */
[----:B------:R-:W-:-:S05]  /*9ff0*/  LEA.HI.X R3, R199, R6, R7, 0x1, P0 ;  /* 0x00000006c7037211 */ /* 0x000fca00000f0c07 */
[----:B------:R1:W-:Y:S01]  /*a000*/  ST.E.128 [R2.64], R60 ;  /* 0x0000003c02007985 */ /* 0x0003e2000c101d06 */
[----:B------:R-:W-:Y:S05]  /*a010*/  BRA `(.L_x_82) ;  /* 0x00001e4000007947 */ /* 0x000fea0003800000 */
.L_x_69:
[----:B-1----:R-:W-:Y:S02]  /*a020*/  IMAD R4, R9, c[0x0][0x408], RZ ;  /* 0x0001020009047a24 */ /* 0x002fe400078e02ff */
[----:B------:R-:W-:-:S04]  /*a030*/  IMAD.WIDE.U32 R2, R0, c[0x0][0x408], RZ ;  /* 0x0001020000027a25 */ /* 0x000fc800078e00ff */
[----:B------:R-:W-:Y:S02]  /*a040*/  IMAD R0, R0, c[0x0][0x40c], R4 ;  /* 0x0001030000007a24 */ /* 0x000fe400078e0204 */
[----:B------:R-:W-:-:S03]  /*a050*/  @P2 IMAD.HI.U32 R5, R12, c[0x0][0x4ec], RZ ;  /* 0x00013b000c052a27 */ /* 0x000fc600078e00ff */
[----:B------:R-:W-:Y:S02]  /*a060*/  IADD3 R3, R3, R0, RZ ;  /* 0x0000000003037210 */ /* 0x000fe40007ffe0ff */
[----:B------:R-:W-:-:S03]  /*a070*/  SHF.R.S32.HI R0, RZ, 0x1f, R8 ;  /* 0x0000001fff007819 */ /* 0x000fc60000011408 */
[----:B------:R-:W-:-:S04]  /*a080*/  IMAD.WIDE.U32 R2, R10, c[0x0][0x438], R2 ;  /* 0x00010e000a027a25 */ /* 0x000fc800078e0002 */
[----:B------:R-:W-:Y:S02]  /*a090*/  IMAD R0, R0, c[0x0][0x440], RZ ;  /* 0x0001100000007a24 */ /* 0x000fe400078e02ff */
[----:B------:R-:W-:Y:S02]  /*a0a0*/  IMAD R3, R10, c[0x0][0x43c], R3 ;  /* 0x00010f000a037a24 */ /* 0x000fe400078e0203 */
[C---:B------:R-:W-:Y:S01]  /*a0b0*/  IMAD R4, R8.reuse, c[0x0][0x444], R0 ;  /* 0x0001110008047a24 */ /* 0x040fe200078e0200 */
[----:B------:R-:W-:Y:S01]  /*a0c0*/  MOV R0, R12 ;  /* 0x0000000c00007202 */ /* 0x000fe20000000f00 */
[----:B------:R-:W-:Y:S01]  /*a0d0*/  IMAD.WIDE.U32 R2, R8, c[0x0][0x440], R2 ;  /* 0x0001100008027a25 */ /* 0x000fe200078e0002 */
[----:B------:R-:W-:-:S04]  /*a0e0*/  @P2 SHF.R.U32.HI R0, RZ, c[0x0][0x4f0], R5 ;  /* 0x00013c00ff002a19 */ /* 0x000fc80000011605 */
[----:B------:R-:W-:Y:S02]  /*a0f0*/  IADD3 R3, R3, R4, RZ ;  /* 0x0000000403037210 */ /* 0x000fe40007ffe0ff */
[----:B------:R-:W-:Y:S02]  /*a100*/  SHF.R.S32.HI R5, RZ, 0x1f, R0 ;  /* 0x0000001fff057819 */ /* 0x000fe40000011400 */
[----:B------:R-:W-:Y:S01]  /*a110*/  IADD3 R4, -R0, RZ, RZ ;  /* 0x000000ff00047210 */ /* 0x000fe20007ffe1ff */
[----:B------:R-:W-:-:S04]  /*a120*/  IMAD.WIDE.U32 R2, R221, c[0x0][0x448], R2 ;  /* 0x00011200dd027a25 */ /* 0x000fc800078e0002 */
[----:B------:R-:W-:Y:S02]  /*a130*/  IMAD R5, R5, c[0x0][0x430], RZ ;  /* 0x00010c0005057a24 */ /* 0x000fe400078e02ff */
[----:B------:R-:W-:Y:S02]  /*a140*/  IMAD R3, R221, c[0x0][0x44c], R3 ;  /* 0x00011300dd037a24 */ /* 0x000fe400078e0203 */
[----:B------:R-:W-:Y:S02]  /*a150*/  IMAD R4, R4, c[0x0][0x4e8], R12 ;  /* 0x00013a0004047a24 */ /* 0x000fe400078e020c */
[C---:B------:R-:W-:Y:S02]  /*a160*/  IMAD R5, R0.reuse, c[0x0][0x434], R5 ;  /* 0x00010d0000057a24 */ /* 0x040fe400078e0205 */
[----:B------:R-:W-:Y:S01]  /*a170*/  IMAD.WIDE.U32 R2, R0, c[0x0][0x430], R2 ;  /* 0x00010c0000027a25 */ /* 0x000fe200078e0002 */
[----:B------:R-:W-:-:S04]  /*a180*/  SHF.R.S32.HI R0, RZ, 0x1f, R4 ;  /* 0x0000001fff007819 */ /* 0x000fc80000011404 */
[----:B------:R-:W-:Y:S01]  /*a190*/  IADD3 R3, R3, R5, RZ ;  /* 0x0000000503037210 */ /* 0x000fe20007ffe0ff */
[----:B------:R-:W-:-:S04]  /*a1a0*/  IMAD R0, R0, c[0x0][0x428], RZ ;  /* 0x00010a0000007a24 */ /* 0x000fc800078e02ff */
[----:B------:R-:W-:-:S04]  /*a1b0*/  IMAD.WIDE.U32 R2, R4, c[0x0][0x428], R2 ;  /* 0x00010a0004027a25 */ /* 0x000fc800078e0002 */
[----:B------:R-:W-:Y:S01]  /*a1c0*/  IMAD R4, R4, c[0x0][0x42c], R0 ;  /* 0x00010b0004047a24 */ /* 0x000fe200078e0200 */
[----:B------:R-:W-:-:S04]  /*a1d0*/  LEA R12, P2, R2, c[0x0][0x400], 0x2 ;  /* 0x00010000020c7a11 */ /* 0x000fc800078410ff */
[----:B------:R-:W-:-:S04]  /*a1e0*/  IADD3 R4, R3, R4, RZ ;  /* 0x0000000403047210 */ /* 0x000fc80007ffe0ff */
[----:B------:R-:W-:Y:S01]  /*a1f0*/  LEA.HI.X R5, R2, c[0x0][0x404], R4, 0x2, P2 ;  /* 0x0001010002057a11 */ /* 0x000fe200010f1404 */
[----:B------:R-:W-:Y:S05]  /*a200*/  BRA.DIV ~URZ, `(.L_x_83) ;  /* 0x00003b627f007947 */ /* 0x000fea000b800000 */
[----:B------:R1:W2:Y:S02]  /*a210*/  SHFL.IDX PT, R4, R5, RZ, 0x1c1f ;  /* 0x001c1fff05047589 */ /* 0x0002a400000e0000 */
.L_x_147:
[----:B------:R-:W-:Y:S05]  /*a220*/  BRA.DIV ~URZ, `(.L_x_84) ;  /* 0x00003bb27f007947 */ /* 0x000fea000b800000 */
[----:B------:R3:W4:Y:S02]  /*a230*/  SHFL.IDX PT, R0, R12, RZ, 0x1c1f ;  /* 0x001c1fff0c007589 */ /* 0x00072400000e0000 */
.L_x_148:
[----:B------:R-:W-:Y:S01]  /*a240*/  BSSY B0, `(.L_x_85) ;  /* 0x000007a000007945 */ /* 0x000fe20003800000 */
[----:B------:R-:W-:Y:S05]  /*a250*/  @P1 BRA `(.L_x_86) ;  /* 0x0000078000001947 */ /* 0x000fea0003800000 */
[----:B------:R-:W-:Y:S02]  /*a260*/  ISETP.GE.AND P4, PT, R222, c[0x0][0x3c8], PT ;  /* 0x0000f200de007a0c */ /* 0x000fe40003f86270 */
[----:B------:R-:W-:Y:S02]  /*a270*/  ISETP.GE.AND P2, PT, R249, c[0x0][0x3c8], PT ;  /* 0x0000f200f9007a0c */ /* 0x000fe40003f46270 */
[----:B------:R-:W-:Y:S02]  /*a280*/  ISETP.GE.AND P5, PT, R248, c[0x0][0x3c8], PT ;  /* 0x0000f200f8007a0c */ /* 0x000fe40003fa6270 */
[----:B------:R-:W-:Y:S02]  /*a290*/  ISETP.GE.AND P1, PT, R247, c[0x0][0x3c8], PT ;  /* 0x0000f200f7007a0c */ /* 0x000fe40003f26270 */
[----:B------:R-:W-:-:S02]  /*a2a0*/  SHF.R.S32.HI R8, RZ, 0x1f, R249 ;  /* 0x0000001fff087819 */ /* 0x000fc400000114f9 */
[----:B------:R-:W-:Y:S02]  /*a2b0*/  ISETP.GE.AND P6, PT, R246, c[0x0][0x3c8], PT ;  /* 0x0000f200f6007a0c */ /* 0x000fe40003fc6270 */
[----:B------:R-:W-:Y:S01]  /*a2c0*/  SHF.R.S32.HI R9, RZ, 0x1f, R248 ;  /* 0x0000001fff097819 */ /* 0x000fe200000114f8 */
[----:B----4-:R-:W-:Y:S01]  /*a2d0*/  @!P4 IMAD.MOV.U32 R6, RZ, RZ, R0 ;  /* 0x000000ffff06c224 */ /* 0x010fe200078e0000 */
[----:B------:R-:W-:Y:S01]  /*a2e0*/  SHF.R.S32.HI R10, RZ, 0x1f, R234 ;  /* 0x0000001fff0a7819 */ /* 0x000fe200000114ea */
[----:B--2---:R-:W-:Y:S01]  /*a2f0*/  @!P4 IMAD.MOV.U32 R7, RZ, RZ, R4 ;  /* 0x000000ffff07c224 */ /* 0x004fe200078e0004 */
[C---:B------:R-:W-:Y:S02]  /*a300*/  @!P2 LEA R2, P3, R249.reuse, R0, 0x2 ;  /* 0x00000000f902a211 */ /* 0x040fe400078610ff */
[----:B------:R-:W-:Y:S01]  /*a310*/  SHF.R.S32.HI R11, RZ, 0x1f, R233 ;  /* 0x0000001fff0b7819 */ /* 0x000fe200000114e9 */
[----:B------:R-:W-:Y:S01]  /*a320*/  @!P4 IMAD.WIDE R6, R222, 0x4, R6 ;  /* 0x00000004de06c825 */ /* 0x000fe200078e0206 */
[----:B------:R-:W-:-:S02]  /*a330*/  @!P2 LEA.HI.X R3, R249, R4, R8, 0x2, P3 ;  /* 0x00000004f903a211 */ /* 0x000fc400018f1408 */
[----:B------:R-:W-:Y:S02]  /*a340*/  SHF.R.S32.HI R8, RZ, 0x1f, R247 ;  /* 0x0000001fff087819 */ /* 0x000fe400000114f7 */
[----:B------:R2:W-:Y:S01]  /*a350*/  @!P4 ST.E.64 [R6.64], R124 ;  /* 0x0000007c0600c985 */ /* 0x0005e2000c101b06 */
[----:B------:R-:W-:Y:S02]  /*a360*/  SHF.R.S32.HI R13, RZ, 0x1f, R230 ;  /* 0x0000001fff0d7819 */ /* 0x000fe400000114e6 */
[----:B------:R-:W-:Y:S01]  /*a370*/  SHF.R.S32.HI R15, RZ, 0x1f, R229 ;  /* 0x0000001fff0f7819 */ /* 0x000fe200000114e5 */
[----:B------:R4:W-:Y:S01]  /*a380*/  @!P2 ST.E.64 [R2.64], R28 ;  /* 0x0000001c0200a985 */ /* 0x0009e2000c101b06 */
[----:B------:R-:W-:Y:S02]  /*a390*/  ISETP.GE.AND P2, PT, R245, c[0x0][0x3c8], PT ;  /* 0x0000f200f5007a0c */ /* 0x000fe40003f46270 */
[----:B------:R-:W-:Y:S02]  /*a3a0*/  SHF.R.S32.HI R14, RZ, 0x1f, R228 ;  /* 0x0000001fff0e7819 */ /* 0x000fe400000114e4 */
[----:B--2---:R-:W-:-:S02]  /*a3b0*/  @!P5 LEA R6, P4, R248, R0, 0x2 ;  /* 0x00000000f806d211 */ /* 0x004fc400078810ff */
[C---:B----4-:R-:W-:Y:S02]  /*a3c0*/  @!P1 LEA R2, P3, R247.reuse, R0, 0x2 ;  /* 0x00000000f7029211 */ /* 0x050fe400078610ff */
[-C--:B------:R-:W-:Y:S02]  /*a3d0*/  @!P5 LEA.HI.X R7, R248, R4.reuse, R9, 0x2, P4 ;  /* 0x00000004f807d211 */ /* 0x080fe400020f1409 */
[----:B------:R-:W-:Y:S02]  /*a3e0*/  @!P1 LEA.HI.X R3, R247, R4, R8, 0x2, P3 ;  /* 0x00000004f7039211 */ /* 0x000fe400018f1408 */
[----:B------:R-:W-:Y:S01]  /*a3f0*/  SHF.R.S32.HI R9, RZ, 0x1f, R246 ;  /* 0x0000001fff097819 */ /* 0x000fe200000114f6 */
[----:B------:R2:W-:Y:S01]  /*a400*/  @!P5 ST.E.64 [R6.64], R30 ;  /* 0x0000001e0600d985 */ /* 0x0005e2000c101b06 */
[----:B------:R-:W-:Y:S02]  /*a410*/  ISETP.GE.AND P5, PT, R244, c[0x0][0x3c8], PT ;  /* 0x0000f200f4007a0c */ /* 0x000fe40003fa6270 */
[----:B------:R-:W-:Y:S01]  /*a420*/  SHF.R.S32.HI R8, RZ, 0x1f, R245 ;  /* 0x0000001fff087819 */ /* 0x000fe200000114f5 */
[----:B------:R4:W-:Y:S01]  /*a430*/  @!P1 ST.E.64 [R2.64], R32 ;  /* 0x0000002002009985 */ /* 0x0009e2000c101b06 */
[----:B------:R-:W-:-:S02]  /*a440*/  ISETP.GE.AND P1, PT, R243, c[0x0][0x3c8], PT ;  /* 0x0000f200f3007a0c */ /* 0x000fc40003f26270 */
[CC--:B--2---:R-:W-:Y:S02]  /*a450*/  @!P6 LEA R6, P4, R246.reuse, R0.reuse, 0x2 ;  /* 0x00000000f606e211 */ /* 0x0c4fe400078810ff */
[C---:B----4-:R-:W-:Y:S02]  /*a460*/  @!P2 LEA R2, P3, R245.reuse, R0, 0x2 ;  /* 0x00000000f502a211 */ /* 0x050fe400078610ff */
[-C--:B------:R-:W-:Y:S02]  /*a470*/  @!P6 LEA.HI.X R7, R246, R4.reuse, R9, 0x2, P4 ;  /* 0x00000004f607e211 */ /* 0x080fe400020f1409 */
[----:B------:R-:W-:Y:S02]  /*a480*/  @!P2 LEA.HI.X R3, R245, R4, R8, 0x2, P3 ;  /* 0x00000004f503a211 */ /* 0x000fe400018f1408 */
[----:B------:R-:W-:Y:S01]  /*a490*/  SHF.R.S32.HI R9, RZ, 0x1f, R244 ;  /* 0x0000001fff097819 */ /* 0x000fe200000114f4 */
[----:B------:R2:W-:Y:S01]  /*a4a0*/  @!P6 ST.E.64 [R6.64], R34 ;  /* 0x000000220600e985 */ /* 0x0005e2000c101b06 */
[----:B------:R-:W-:-:S02]  /*a4b0*/  ISETP.GE.AND P6, PT, R242, c[0x0][0x3c8], PT ;  /* 0x0000f200f2007a0c */ /* 0x000fc40003fc6270 */
[----:B------:R-:W-:Y:S01]  /*a4c0*/  SHF.R.S32.HI R8, RZ, 0x1f, R243 ;  /* 0x0000001fff087819 */ /* 0x000fe200000114f3 */
[----:B------:R4:W-:Y:S01]  /*a4d0*/  @!P2 ST.E.64 [R2.64], R36 ;  /* 0x000000240200a985 */ /* 0x0009e2000c101b06 */
[----:B------:R-:W-:Y:S02]  /*a4e0*/  ISETP.GE.AND P2, PT, R241, c[0x0][0x3c8], PT ;  /* 0x0000f200f1007a0c */ /* 0x000fe40003f46270 */
[CC--:B--2---:R-:W-:Y:S02]  /*a4f0*/  @!P5 LEA R6, P4, R244.reuse, R0.reuse, 0x2 ;  /* 0x00000000f406d211 */ /* 0x0c4fe400078810ff */
[C---:B----4-:R-:W-:Y:S02]  /*a500*/  @!P1 LEA R2, P3, R243.reuse, R0, 0x2 ;  /* 0x00000000f3029211 */ /* 0x050fe400078610ff */
[-C--:B------:R-:W-:Y:S02]  /*a510*/  @!P5 LEA.HI.X R7, R244, R4.reuse, R9, 0x2, P4 ;  /* 0x00000004f407d211 */ /* 0x080fe400020f1409 */
[----:B------:R-:W-:-:S02]  /*a520*/  @!P1 LEA.HI.X R3, R243, R4, R8, 0x2, P3 ;  /* 0x00000004f3039211 */ /* 0x000fc400018f1408 */
[----:B------:R-:W-:Y:S01]  /*a530*/  SHF.R.S32.HI R9, RZ, 0x1f, R242 ;  /* 0x0000001fff097819 */ /* 0x000fe200000114f2 */
[----:B------:R2:W-:Y:S01]  /*a540*/  @!P5 ST.E.64 [R6.64], R40 ;  /* 0x000000280600d985 */ /* 0x0005e2000c101b06 */
[----:B------:R-:W-:Y:S02]  /*a550*/  ISETP.GE.AND P5, PT, R240, c[0x0][0x3c8], PT ;  /* 0x0000f200f0007a0c */ /* 0x000fe40003fa6270 */
[----:B------:R-:W-:Y:S01]  /*a560*/  SHF.R.S32.HI R8, RZ, 0x1f, R241 ;  /* 0x0000001fff087819 */ /* 0x000fe200000114f1 */
[----:B------:R4:W-:Y:S01]  /*a570*/  @!P1 ST.E.64 [R2.64], R44 ;  /* 0x0000002c02009985 */ /* 0x0009e2000c101b06 */
[----:B------:R-:W-:Y:S02]  /*a580*/  ISETP.GE.AND P1, PT, R239, c[0x0][0x3c8], PT ;  /* 0x0000f200ef007a0c */ /* 0x000fe40003f26270 */
[-C--:B--2---:R-:W-:Y:S02]  /*a590*/  @!P6 LEA R6, P4, R242, R0.reuse, 0x2 ;  /* 0x00000000f206e211 */ /* 0x084fe400078810ff */
[----:B----4-:R-:W-:-:S02]  /*a5a0*/  @!P2 LEA R2, P3, R241, R0, 0x2 ;  /* 0x00000000f102a211 */ /* 0x010fc400078610ff */
        /* <DEDUP_REMOVED lines=25> */
[----:B------:R-:W-:Y:S01]  /*a740*/  ISETP.GE.AND P4, PT, R233, c[0x0][0x3c8], PT ;  /* 0x0000f200e9007a0c */ /* 0x000fe20003f86270 */
[----:B------:R4:W-:Y:S01]  /*a750*/  @!P2 ST.E.64 [R2.64], R68 ;  /* 0x000000440200a985 */ /* 0x0009e2000c101b06 */
[----:B------:R-:W-:Y:S02]  /*a760*/  SHF.R.S32.HI R8, RZ, 0x1f, R235 ;  /* 0x0000001fff087819 */ /* 0x000fe400000114eb */
[-C--:B--2---:R-:W-:Y:S02]  /*a770*/  @!P5 LEA R6, P3, R236, R0.reuse, 0x2 ;  /* 0x00000000ec06d211 */ /* 0x084fe400078610ff */
[----:B----4-:R-:W-:-:S02]  /*a780*/  @!P1 LEA R2, P2, R235, R0, 0x2 ;  /* 0x00000000eb029211 */ /* 0x010fc400078410ff */
[-C--:B------:R-:W-:Y:S02]  /*a790*/  @!P5 LEA.HI.X R7, R236, R4.reuse, R9, 0x2, P3 ;  /* 0x00000004ec07d211 */ /* 0x080fe400018f1409 */
[----:B------:R-:W-:Y:S02]  /*a7a0*/  ISETP.GE.AND P3, PT, R232, c[0x0][0x3c8], PT ;  /* 0x0000f200e8007a0c */ /* 0x000fe40003f66270 */
[----:B------:R-:W-:Y:S01]  /*a7b0*/  @!P1 LEA.HI.X R3, R235, R4, R8, 0x2, P2 ;  /* 0x00000004eb039211 */ /* 0x000fe200010f1408 */
[----:B------:R2:W-:Y:S01]  /*a7c0*/  @!P5 ST.E.64 [R6.64], R72 ;  /* 0x000000480600d985 */ /* 0x0005e2000c101b06 */
[----:B------:R-:W-:-:S03]  /*a7d0*/  @!P6 LEA R8, P2, R234, R0, 0x2 ;  /* 0x00000000ea08e211 */ /* 0x000fc600078410ff */
[----:B------:R4:W-:Y:S01]  /*a7e0*/  @!P1 ST.E.64 [R2.64], R76 ;  /* 0x0000004c02009985 */ /* 0x0009e2000c101b06 */
[----:B------:R-:W-:Y:S02]  /*a7f0*/  ISETP.GE.AND P1, PT, R231, c[0x0][0x3c8], PT ;  /* 0x0000f200e7007a0c */ /* 0x000fe40003f26270 */
[----:B------:R-:W-:Y:S02]  /*a800*/  @!P6 LEA.HI.X R9, R234, R4, R10, 0x2, P2 ;  /* 0x00000004ea09e211 */ /* 0x000fe400010f140a */
[----:B------:R-:W-:-:S03]  /*a810*/  SHF.R.S32.HI R10, RZ, 0x1f, R232 ;  /* 0x0000001fff0a7819 */ /* 0x000fc600000114e8 */
[----:B------:R-:W-:Y:S01]  /*a820*/  @!P6 ST.E.64 [R8.64], R126 ;  /* 0x0000007e0800e985 */ /* 0x000fe2000c101b06 */
[----:B------:R-:W-:Y:S02]  /*a830*/  ISETP.GE.AND P6, PT, R230, c[0x0][0x3c8], PT ;  /* 0x0000f200e6007a0c */ /* 0x000fe40003fc6270 */
[CC--:B--2---:R-:W-:Y:S02]  /*a840*/  @!P3 LEA R6, P2, R232.reuse, R0.reuse, 0x2 ;  /* 0x00000000e806b211 */ /* 0x0c4fe400078410ff */
[C---:B----4-:R-:W-:Y:S02]  /*a850*/  @!P4 LEA R2, P5, R233.reuse, R0, 0x2 ;  /* 0x00000000e902c211 */ /* 0x050fe400078a10ff */
[-C--:B------:R-:W-:Y:S02]  /*a860*/  @!P3 LEA.HI.X R7, R232, R4.reuse, R10, 0x2, P2 ;  /* 0x00000004e807b211 */ /* 0x080fe400010f140a */
[----:B------:R-:W-:Y:S02]  /*a870*/  @!P4 LEA.HI.X R3, R233, R4, R11, 0x2, P5 ;  /* 0x00000004e903c211 */ /* 0x000fe400028f140b */
[----:B------:R-:W-:-:S02]  /*a880*/  ISETP.GE.AND P5, PT, R229, c[0x0][0x3c8], PT ;  /* 0x0000f200e5007a0c */ /* 0x000fc40003fa6270 */
[----:B------:R-:W-:Y:S01]  /*a890*/  SHF.R.S32.HI R10, RZ, 0x1f, R231 ;  /* 0x0000001fff0a7819 */ /* 0x000fe200000114e7 */
[----:B------:R2:W-:Y:S01]  /*a8a0*/  @!P4 ST.E.64 [R2.64], R80 ;  /* 0x000000500200c985 */ /* 0x0005e2000c101b06 */
[----:B------:R-:W-:-:S03]  /*a8b0*/  ISETP.GE.AND P4, PT, R228, c[0x0][0x3c8], PT ;  /* 0x0000f200e4007a0c */ /* 0x000fc60003f86270 */
[----:B------:R4:W-:Y:S01]  /*a8c0*/  @!P3 ST.E.64 [R6.64], R84 ;  /* 0x000000540600b985 */ /* 0x0009e2000c101b06 */
[----:B------:R-:W-:Y:S02]  /*a8d0*/  ISETP.GE.AND P3, PT, R227, c[0x0][0x3c8], PT ;  /* 0x0000f200e3007a0c */ /* 0x000fe40003f66270 */
[----:B--2---:R-:W-:-:S04]  /*a8e0*/  @!P1 LEA R2, P2, R231, R0, 0x2 ;  /* 0x00000000e7029211 */ /* 0x004fc800078410ff */
[----:B------:R-:W-:Y:S02]  /*a8f0*/  @!P1 LEA.HI.X R3, R231, R4, R10, 0x2, P2 ;  /* 0x00000004e7039211 */ /* 0x000fe400010f140a */
[----:B------:R-:W-:-:S03]  /*a900*/  @!P6 LEA R10, P2, R230, R0, 0x2 ;  /* 0x00000000e60ae211 */ /* 0x000fc600078410ff */
[----:B------:R2:W-:Y:S01]  /*a910*/  @!P1 ST.E.64 [R2.64], R88 ;  /* 0x0000005802009985 */ /* 0x0005e2000c101b06 */
[C---:B------:R-:W-:Y:S02]  /*a920*/  @!P5 LEA R8, P1, R229.reuse, R0, 0x2 ;  /* 0x00000000e508d211 */ /* 0x040fe400078210ff */
[----:B------:R-:W-:Y:S02]  /*a930*/  @!P6 LEA.HI.X R11, R230, R4, R13, 0x2, P2 ;  /* 0x00000004e60be211 */ /* 0x000fe400010f140d */
[C---:B----4-:R-:W-:Y:S02]  /*a940*/  @!P4 LEA R6, P2, R228.reuse, R0, 0x2 ;  /* 0x00000000e406c211 */ /* 0x050fe400078410ff */
[-C--:B------:R-:W-:Y:S01]  /*a950*/  @!P5 LEA.HI.X R9, R229, R4.reuse, R15, 0x2, P1 ;  /* 0x00000004e509d211 */ /* 0x080fe200008f140f */
[----:B------:R4:W-:Y:S01]  /*a960*/  @!P6 ST.E.64 [R10.64], R128 ;  /* 0x000000800a00e985 */ /* 0x0009e2000c101b06 */
[----:B------:R-:W-:Y:S02]  /*a970*/  SHF.R.S32.HI R13, RZ, 0x1f, R227 ;  /* 0x0000001fff0d7819 */ /* 0x000fe400000114e3 */
[----:B------:R-:W-:Y:S01]  /*a980*/  @!P4 LEA.HI.X R7, R228, R4, R14, 0x2, P2 ;  /* 0x00000004e407c211 */ /* 0x000fe200010f140e */
[----:B------:R4:W-:Y:S04]  /*a990*/  @!P5 ST.E.64 [R8.64], R100 ;  /* 0x000000640800d985 */ /* 0x0009e8000c101b06 */
[----:B------:R4:W-:Y:S01]  /*a9a0*/  @!P4 ST.E.64 [R6.64], R92 ;  /* 0x0000005c0600c985 */ /* 0x0009e2000c101b06 */
[----:B--2---:R-:W-:-:S04]  /*a9b0*/  @!P3 LEA R2, P1, R227, R0, 0x2 ;  /* 0x00000000e302b211 */ /* 0x004fc800078210ff */
[----:B------:R-:W-:-:S05]  /*a9c0*/  @!P3 LEA.HI.X R3, R227, R4, R13, 0x2, P1 ;  /* 0x00000004e303b211 */ /* 0x000fca00008f140d */
[----:B------:R4:W-:Y:S04]  /*a9d0*/  @!P3 ST.E.64 [R2.64], R24 ;  /* 0x000000180200b985 */ /* 0x0009e8000c101b06 */
.L_x_86:
[----:B------:R-:W-:Y:S05]  /*a9e0*/  BSYNC B0 ;  /* 0x0000000000007941 */ /* 0x000fea0003800000 */
.L_x_85:
[----:B------:R-:W-:Y:S05]  /*a9f0*/  BRA.DIV ~URZ, `(.L_x_87) ;  /* 0x000034527f007947 */ /* 0x000fea000b800000 */
[----:B--2---:R2:W1:Y:S04]  /*aa00*/  SHFL.IDX PT, R4, R5, 0x1, 0x1c1f ;  /* 0x003c1f0005047f89 */ /* 0x00446800000e0000 */
[----:B----4-:R2:W4:Y:S02]  /*aa10*/  SHFL.IDX PT, R0, R12, 0x1, 0x1c1f ;  /* 0x003c1f000c007f89 */ /* 0x01052400000e0000 */
.L_x_149:
[----:B------:R-:W-:Y:S05]  /*aa20*/  @P0 BRA `(.L_x_82) ;  /* 0x0000143000000947 */ /* 0x000fea0003800000 */
[----:B------:R-:W-:Y:S02]  /*aa30*/  ISETP.GE.AND P4, PT, R222, c[0x0][0x3c8], PT ;  /* 0x0000f200de007a0c */ /* 0x000fe40003f86270 */
[----:B------:R-:W-:Y:S02]  /*aa40*/  ISETP.GE.AND P3, PT, R249, c[0x0][0x3c8], PT ;  /* 0x0000f200f9007a0c */ /* 0x000fe40003f66270 */
[----:B------:R-:W-:Y:S02]  /*aa50*/  ISETP.GE.AND P2, PT, R248, c[0x0][0x3c8], PT ;  /* 0x0000f200f8007a0c */ /* 0x000fe40003f46270 */
[----:B------:R-:W-:-:S02]  /*aa60*/  ISETP.GE.AND P1, PT, R247, c[0x0][0x3c8], PT ;  /* 0x0000f200f7007a0c */ /* 0x000fc40003f26270 */
[----:B------:R-:W-:Y:S02]  /*aa70*/  ISETP.GE.AND P0, PT, R246, c[0x0][0x3c8], PT ;  /* 0x0000f200f6007a0c */ /* 0x000fe40003f06270 */
[----:B-12---:R-:W-:Y:S02]  /*aa80*/  SHF.R.S32.HI R5, RZ, 0x1f, R249 ;  /* 0x0000001fff057819 */ /* 0x006fe400000114f9 */
[----:B------:R-:W-:Y:S01]  /*aa90*/  SHF.R.S32.HI R10, RZ, 0x1f, R247 ;  /* 0x0000001fff0a7819 */ /* 0x000fe200000114f7 */
[----:B----4-:R-:W-:Y:S01]  /*aaa0*/  @!P4 IMAD.MOV.U32 R6, RZ, RZ, R0 ;  /* 0x000000ffff06c224 */ /* 0x010fe200078e0000 */
[----:B------:R-:W-:Y:S01]  /*aab0*/  SHF.R.S32.HI R11, RZ, 0x1f, R236 ;  /* 0x0000001fff0b7819 */ /* 0x000fe200000114ec */
[----:B------:R-:W-:Y:S01]  /*aac0*/  @!P4 IMAD.MOV.U32 R7, RZ, RZ, R4 ;  /* 0x000000ffff07c224 */ /* 0x000fe200078e0004 */
[CC--:B------:R-:W-:Y:S02]  /*aad0*/  @!P3 LEA R2, P5, R249.reuse, R0.reuse, 0x2 ;  /* 0x00000000f902b211 */ /* 0x0c0fe400078a10ff */
[----:B------:R-:W-:Y:S01]  /*aae0*/  @!P2 LEA R8, P6, R248, R0, 0x2 ;  /* 0x00000000f808a211 */ /* 0x000fe200078c10ff */
[----:B------:R-:W-:Y:S01]  /*aaf0*/  @!P4 IMAD.WIDE R6, R222, 0x4, R6 ;  /* 0x00000004de06c825 */ /* 0x000fe200078e0206 */
[----:B------:R-:W-:-:S02]  /*ab00*/  @!P3 LEA.HI.X R3, R249, R4, R5, 0x2, P5 ;  /* 0x00000004f903b211 */ /* 0x000fc400028f1405 */
[----:B------:R-:W-:Y:S02]  /*ab10*/  SHF.R.S32.HI R5, RZ, 0x1f, R248 ;  /* 0x0000001fff057819 */ /* 0x000fe400000114f8 */
[----:B------:R1:W-:Y:S01]  /*ab20*/  @!P4 ST.E.64 [R6.64], R104 ;  /* 0x000000680600c985 */ /* 0x0003e2000c101b06 */
[----:B------:R-:W-:Y:S02]  /*ab30*/  ISETP.GE.AND P5, PT, R245, c[0x0][0x3c8], PT ;  /* 0x0000f200f5007a0c */ /* 0x000fe40003fa6270 */
[----:B------:R-:W-:Y:S01]  /*ab40*/  ISETP.GE.AND P4, PT, R244, c[0x0][0x3c8], PT ;  /* 0x0000f200f4007a0c */ /* 0x000fe20003f86270 */
[----:B------:R2:W-:Y:S01]  /*ab50*/  @!P3 ST.E.64 [R2.64], R96 ;  /* 0x000000600200b985 */ /* 0x0005e2000c101b06 */
[----:B------:R-:W-:Y:S02]  /*ab60*/  @!P2 LEA.HI.X R9, R248, R4, R5, 0x2, P6 ;  /* 0x00000004f809a211 */ /* 0x000fe400030f1405 */
[----:B------:R-:W-:Y:S02]  /*ab70*/  SHF.R.S32.HI R5, RZ, 0x1f, R246 ;  /* 0x0000001fff057819 */ /* 0x000fe400000114f6 */
[----:B------:R-:W-:Y:S01]  /*ab80*/  SHF.R.S32.HI R13, RZ, 0x1f, R230 ;  /* 0x0000001fff0d7819 */ /* 0x000fe200000114e6 */
[----:B------:R4:W-:Y:S01]  /*ab90*/  @!P2 ST.E.64 [R8.64], R120 ;  /* 0x000000780800a985 */ /* 0x0009e2000c101b06 */
[----:B------:R-:W-:-:S02]  /*aba0*/  ISETP.GE.AND P2, PT, R242, c[0x0][0x3c8], PT ;  /* 0x0000f200f2007a0c */ /* 0x000fc40003f46270 */
[----:B---3--:R-:W-:Y:S02]  /*abb0*/  SHF.R.S32.HI R12, RZ, 0x1f, R229 ;  /* 0x0000001fff0c7819 */ /* 0x008fe400000114e5 */
[CC--:B-1----:R-:W-:Y:S02]  /*abc0*/  @!P1 LEA R6, P3, R247.reuse, R0.reuse, 0x2 ;  /* 0x00000000f7069211 */ /* 0x0c2fe400078610ff */
[C---:B--2---:R-:W-:Y:S02]  /*abd0*/  @!P0 LEA R2, P6, R246.reuse, R0, 0x2 ;  /* 0x00000000f6028211 */ /* 0x044fe400078c10ff */
[-C--:B------:R-:W-:Y:S02]  /*abe0*/  @!P1 LEA.HI.X R7, R247, R4.reuse, R10, 0x2, P3 ;  /* 0x00000004f7079211 */ /* 0x080fe400018f140a */
[----:B------:R-:W-:Y:S02]  /*abf0*/  ISETP.GE.AND P3, PT, R243, c[0x0][0x3c8], PT ;  /* 0x0000f200f3007a0c */ /* 0x000fe40003f66270 */
[----:B------:R-:W-:Y:S01]  /*ac00*/  @!P0 LEA.HI.X R3, R246, R4, R5, 0x2, P6 ;  /* 0x00000004f6038211 */ /* 0x000fe200030f1405 */
[----:B------:R1:W-:Y:S01]  /*ac10*/  @!P1 ST.E.64 [R6.64], R108 ;  /* 0x0000006c06009985 */ /* 0x0003e2000c101b06 */
[----:B----4-:R-:W-:-:S02]  /*ac20*/  @!P5 LEA R8, P1, R245, R0, 0x2 ;  /* 0x00000000f508d211 */ /* 0x010fc400078210ff */
[----:B------:R-:W-:Y:S01]  /*ac30*/  SHF.R.S32.HI R5, RZ, 0x1f, R245 ;  /* 0x0000001fff057819 */ /* 0x000fe200000114f5 */
[----:B------:R2:W-:Y:S01]  /*ac40*/  @!P0 ST.E.64 [R2.64], R46 ;  /* 0x0000002e02008985 */ /* 0x0005e2000c101b06 */
[----:B------:R-:W-:Y:S02]  /*ac50*/  SHF.R.S32.HI R10, RZ, 0x1f, R244 ;  /* 0x0000001fff0a7819 */ /* 0x000fe400000114f4 */
[----:B------:R-:W-:Y:S02]  /*ac60*/  @!P5 LEA.HI.X R9, R245, R4, R5, 0x2, P1 ;  /* 0x00000004f509d211 */ /* 0x000fe400008f1405 */
[----:B------:R-:W-:Y:S02]  /*ac70*/  ISETP.GE.AND P1, PT, R241, c[0x0][0x3c8], PT ;  /* 0x0000f200f1007a0c */ /* 0x000fe40003f26270 */
[----:B------:R-:W-:Y:S01]  /*ac80*/  SHF.R.S32.HI R5, RZ, 0x1f, R243 ;  /* 0x0000001fff057819 */ /* 0x000fe200000114f3 */
[----:B------:R3:W-:Y:S01]  /*ac90*/  @!P5 ST.E.64 [R8.64], R130 ;  /* 0x000000820800d985 */ /* 0x0007e2000c101b06 */
[----:B------:R-:W-:-:S02]  /*aca0*/  ISETP.GE.AND P5, PT, R239, c[0x0][0x3c8], PT ;  /* 0x0000f200ef007a0c */ /* 0x000fc40003fa6270 */
[----:B-1----:R-:W-:-:S04]  /*acb0*/  @!P4 LEA R6, P0, R244, R0, 0x2 ;  /* 0x00000000f406c211 */ /* 0x002fc800078010ff */
[----:B------:R-:W-:Y:S02]  /*acc0*/  @!P4 LEA.HI.X R7, R244, R4, R10, 0x2, P0 ;  /* 0x00000004f407c211 */ /* 0x000fe400000f140a */
[----:B------:R-:W-:Y:S02]  /*acd0*/  ISETP.GE.AND P0, PT, R240, c[0x0][0x3c8], PT ;  /* 0x0000f200f0007a0c */ /* 0x000fe40003f06270 */
[C---:B--2---:R-:W-:Y:S01]  /*ace0*/  @!P3 LEA R2, P6, R243.reuse, R0, 0x2 ;  /* 0x00000000f302b211 */ /* 0x044fe200078c10ff */
[----:B------:R1:W-:Y:S01]  /*acf0*/  @!P4 ST.E.64 [R6.64], R112 ;  /* 0x000000700600c985 */ /* 0x0003e2000c101b06 */
[----:B------:R-:W-:Y:S02]  /*ad00*/  ISETP.GE.AND P4, PT, R238, c[0x0][0x3c8], PT ;  /* 0x0000f200ee007a0c */ /* 0x000fe40003f86270 */
[----:B------:R-:W-:Y:S02]  /*ad10*/  @!P3 LEA.HI.X R3, R243, R4, R5, 0x2, P6 ;  /* 0x00000004f303b211 */ /* 0x000fe400030f1405 */
[----:B---3--:R-:W-:-:S02]  /*ad20*/  @!P2 LEA R8, P6, R242, R0, 0x2 ;  /* 0x00000000f208a211 */ /* 0x008fc400078c10ff */
[----:B------:R-:W-:Y:S01]  /*ad30*/  SHF.R.S32.HI R5, RZ, 0x1f, R242 ;  /* 0x0000001fff057819 */ /* 0x000fe200000114f2 */
[----:B------:R2:W-:Y:S01]  /*ad40*/  @!P3 ST.E.64 [R2.64], R50 ;  /* 0x000000320200b985 */ /* 0x0005e2000c101b06 */
[----:B------:R-:W-:Y:S02]  /*ad50*/  SHF.R.S32.HI R10, RZ, 0x1f, R241 ;  /* 0x0000001fff0a7819 */ /* 0x000fe400000114f1 */
[----:B------:R-:W-:Y:S02]  /*ad60*/  @!P2 LEA.HI.X R9, R242, R4, R5, 0x2, P6 ;  /* 0x00000004f209a211 */ /* 0x000fe400030f1405 */
[----:B------:R-:W-:-:S03]  /*ad70*/  SHF.R.S32.HI R5, RZ, 0x1f, R240 ;  /* 0x0000001fff057819 */ /* 0x000fc600000114f0 */
[----:B------:R3:W-:Y:S01]  /*ad80*/  @!P2 ST.E.64 [R8.64], R132 ;  /* 0x000000840800a985 */ /* 0x0007e2000c101b06 */
[----:B------:R-:W-:Y:S02]  /*ad90*/  ISETP.GE.AND P2, PT, R236, c[0x0][0x3c8], PT ;  /* 0x0000f200ec007a0c */ /* 0x000fe40003f46270 */
[----:B-1----:R-:W-:-:S04]  /*ada0*/  @!P1 LEA R6, P3, R241, R0, 0x2 ;  /* 0x00000000f1069211 */ /* 0x002fc800078610ff */
[----:B------:R-:W-:Y:S02]  /*adb0*/  @!P1 LEA.HI.X R7, R241, R4, R10, 0x2, P3 ;  /* 0x00000004f1079211 */ /* 0x000fe400018f140a */
[----:B------:R-:W-:Y:S02]  /*adc0*/  ISETP.GE.AND P3, PT, R237, c[0x0][0x3c8], PT ;  /* 0x0000f200ed007a0c */ /* 0x000fe40003f66270 */
[C---:B--2---:R-:W-:Y:S01]  /*add0*/  @!P0 LEA R2, P6, R240.reuse, R0, 0x2 ;  /* 0x00000000f0028211 */ /* 0x044fe200078c10ff */
[----:B------:R1:W-:Y:S01]  /*ade0*/  @!P1 ST.E.64 [R6.64], R116 ;  /* 0x0000007406009985 */ /* 0x0003e2000c101b06 */
[----:B------:R-:W-:Y:S02]  /*adf0*/  SHF.R.S32.HI R10, RZ, 0x1f, R238 ;  /* 0x0000001fff0a7819 */ /* 0x000fe400000114ee */
[----:B------:R-:W-:Y:S02]  /*ae00*/  @!P0 LEA.HI.X R3, R240, R4, R5, 0x2, P6 ;  /* 0x00000004f0038211 */ /* 0x000fe400030f1405 */
[----:B------:R-:W-:-:S02]  /*ae10*/  SHF.R.S32.HI R5, RZ, 0x1f, R239 ;  /* 0x0000001fff057819 */ /* 0x000fc400000114ef */
[----:B---3--:R-:W-:Y:S01]  /*ae20*/  @!P5 LEA R8, P6, R239, R0, 0x2 ;  /* 0x00000000ef08d211 */ /* 0x008fe200078c10ff */
[----:B------:R2:W-:Y:S01]  /*ae30*/  @!P0 ST.E.64 [R2.64], R54 ;  /* 0x0000003602008985 */ /* 0x0005e2000c101b06 */
[----:B------:R-:W-:Y:S02]  /*ae40*/  ISETP.GE.AND P1, PT, R235, c[0x0][0x3c8], PT ;  /* 0x0000f200eb007a0c */ /* 0x000fe40003f26270 */
[----:B------:R-:W-:Y:S02]  /*ae50*/  @!P5 LEA.HI.X R9, R239, R4, R5, 0x2, P6 ;  /* 0x00000004ef09d211 */ /* 0x000fe400030f1405 */
[----:B------:R-:W-:-:S03]  /*ae60*/  SHF.R.S32.HI R5, RZ, 0x1f, R237 ;  /* 0x0000001fff057819 */ /* 0x000fc600000114ed */
[----:B------:R3:W-:Y:S01]  /*ae70*/  @!P5 ST.E.64 [R8.64], R134 ;  /* 0x000000860800d985 */ /* 0x0007e2000c101b06 */
[----:B-1----:R-:W-:-:S04]  /*ae80*/  @!P4 LEA R6, P0, R238, R0, 0x2 ;  /* 0x00000000ee06c211 */ /* 0x002fc800078010ff */
[----:B------:R-:W-:Y:S02]  /*ae90*/  @!P4 LEA.HI.X R7, R238, R4, R10, 0x2, P0 ;  /* 0x00000004ee07c211 */ /* 0x000fe400000f140a */
[----:B------:R-:W-:Y:S02]  /*aea0*/  ISETP.GE.AND P0, PT, R234, c[0x0][0x3c8], PT ;  /* 0x0000f200ea007a0c */ /* 0x000fe40003f06270 */
[----:B--2---:R-:W-:Y:S01]  /*aeb0*/  @!P3 LEA R2, P6, R237, R0, 0x2 ;  /* 0x00000000ed02b211 */ /* 0x004fe200078c10ff */
[----:B------:R1:W-:Y:S01]  /*aec0*/  @!P4 ST.E.64 [R6.64], R74 ;  /* 0x0000004a0600c985 */ /* 0x0003e2000c101b06 */
[----:B------:R-:W-:Y:S02]  /*aed0*/  ISETP.GE.AND P4, PT, R233, c[0x0][0x3c8], PT ;  /* 0x0000f200e9007a0c */ /* 0x000fe40003f86270 */
[----:B------:R-:W-:Y:S02]  /*aee0*/  @!P3 LEA.HI.X R3, R237, R4, R5, 0x2, P6 ;  /* 0x00000004ed03b211 */ /* 0x000fe400030f1405 */
[----:B------:R-:W-:-:S02]  /*aef0*/  SHF.R.S32.HI R10, RZ, 0x1f, R235 ;  /* 0x0000001fff0a7819 */ /* 0x000fc400000114eb */
[C---:B---3--:R-:W-:Y:S01]  /*af00*/  @!P2 LEA R8, P5, R236.reuse, R0, 0x2 ;  /* 0x00000000ec08a211 */ /* 0x048fe200078a10ff */
[----:B------:R2:W-:Y:S01]  /*af10*/  @!P3 ST.E.64 [R2.64], R58 ;  /* 0x0000003a0200b985 */ /* 0x0005e2000c101b06 */
[----:B------:R-:W-:Y:S02]  /*af20*/  SHF.R.S32.HI R5, RZ, 0x1f, R234 ;  /* 0x0000001fff057819 */ /* 0x000fe400000114ea */
[----:B------:R-:W-:Y:S02]  /*af30*/  @!P2 LEA.HI.X R9, R236, R4, R11, 0x2, P5 ;  /* 0x00000004ec09a211 */ /* 0x000fe400028f140b */
[----:B------:R-:W-:-:S03]  /*af40*/  ISETP.GE.AND P5, PT, R232, c[0x0][0x3c8], PT ;  /* 0x0000f200e8007a0c */ /* 0x000fc60003fa6270 */
[----:B------:R-:W-:Y:S01]  /*af50*/  @!P2 ST.E.64 [R8.64], R86 ;  /* 0x000000560800a985 */ /* 0x000fe2000c101b06 */
[----:B------:R-:W-:Y:S02]  /*af60*/  ISETP.GE.AND P2, PT, R230, c[0x0][0x3c8], PT ;  /* 0x0000f200e6007a0c */ /* 0x000fe40003f46270 */
[----:B-1----:R-:W-:-:S04]  /*af70*/  @!P1 LEA R6, P6, R235, R0, 0x2 ;  /* 0x00000000eb069211 */ /* 0x002fc800078c10ff */
[----:B------:R-:W-:Y:S02]  /*af80*/  @!P1 LEA.HI.X R7, R235, R4, R10, 0x2, P6 ;  /* 0x00000004eb079211 */ /* 0x000fe400030f140a */
[----:B------:R-:W-:Y:S02]  /*af90*/  SHF.R.S32.HI R10, RZ, 0x1f, R233 ;  /* 0x0000001fff0a7819 */ /* 0x000fe400000114e9 */
[C---:B--2---:R-:W-:Y:S01]  /*afa0*/  @!P0 LEA R2, P3, R234.reuse, R0, 0x2 ;  /* 0x00000000ea028211 */ /* 0x044fe200078610ff */
[----:B------:R1:W-:Y:S01]  /*afb0*/  @!P1 ST.E.64 [R6.64], R78 ;  /* 0x0000004e06009985 */ /* 0x0003e2000c101b06 */
[----:B------:R-:W-:Y:S02]  /*afc0*/  ISETP.GE.AND P1, PT, R229, c[0x0][0x3c8], PT ;  /* 0x0000f200e5007a0c */ /* 0x000fe40003f26270 */
[----:B------:R-:W-:Y:S02]  /*afd0*/  @!P0 LEA.HI.X R3, R234, R4, R5, 0x2, P3 ;  /* 0x00000004ea038211 */ /* 0x000fe400018f1405 */
[----:B------:R-:W-:-:S02]  /*afe0*/  ISETP.GE.AND P3, PT, R231, c[0x0][0x3c8], PT ;  /* 0x0000f200e7007a0c */ /* 0x000fc40003f66270 */
[----:B------:R-:W-:Y:S01]  /*aff0*/  SHF.R.S32.HI R5, RZ, 0x1f, R232 ;  /* 0x0000001fff057819 */ /* 0x000fe200000114e8 */
[----:B------:R2:W-:Y:S01]  /*b000*/  @!P0 ST.E.64 [R2.64], R38 ;  /* 0x0000002602008985 */ /* 0x0005e2000c101b06 */
[----:B-1----:R-:W-:-:S04]  /*b010*/  @!P4 LEA R6, P0, R233, R0, 0x2 ;  /* 0x00000000e906c211 */ /* 0x002fc800078010ff */
[----:B------:R-:W-:Y:S02]  /*b020*/  @!P4 LEA.HI.X R7, R233, R4, R10, 0x2, P0 ;  /* 0x00000004e907c211 */ /* 0x000fe400000f140a */
[----:B------:R-:W-:Y:S02]  /*b030*/  ISETP.GE.AND P0, PT, R228, c[0x0][0x3c8], PT ;  /* 0x0000f200e4007a0c */ /* 0x000fe40003f06270 */
[CC--:B--2---:R-:W-:Y:S01]  /*b040*/  @!P5 LEA R2, P6, R232.reuse, R0.reuse, 0x2 ;  /* 0x00000000e802d211 */ /* 0x0c4fe200078c10ff */
[----:B------:R1:W-:Y:S01]  /*b050*/  @!P4 ST.E.64 [R6.64], R62 ;  /* 0x0000003e0600c985 */ /* 0x0003e2000c101b06 */
[----:B------:R-:W-:Y:S02]  /*b060*/  @!P3 LEA R10, P4, R231, R0, 0x2 ;  /* 0x00000000e70ab211 */ /* 0x000fe400078810ff */
[----:B------:R-:W-:Y:S02]  /*b070*/  @!P5 LEA.HI.X R3, R232, R4, R5, 0x2, P6 ;  /* 0x00000004e803d211 */ /* 0x000fe400030f1405 */
[----:B------:R-:W-:-:S02]  /*b080*/  SHF.R.S32.HI R5, RZ, 0x1f, R231 ;  /* 0x0000001fff057819 */ /* 0x000fc400000114e7 */
[C---:B------:R-:W-:Y:S01]  /*b090*/  @!P2 LEA R8, P6, R230.reuse, R0, 0x2 ;  /* 0x00000000e608a211 */ /* 0x040fe200078c10ff */
[----:B------:R2:W-:Y:S01]  /*b0a0*/  @!P5 ST.E.64 [R2.64], R66 ;  /* 0x000000420200d985 */ /* 0x0005e2000c101b06 */
[-C--:B------:R-:W-:Y:S02]  /*b0b0*/  @!P3 LEA.HI.X R11, R231, R4.reuse, R5, 0x2, P4 ;  /* 0x00000004e70bb211 */ /* 0x080fe400020f1405 */
[----:B------:R-:W-:Y:S02]  /*b0c0*/  SHF.R.S32.HI R5, RZ, 0x1f, R228 ;  /* 0x0000001fff057819 */ /* 0x000fe400000114e4 */
[----:B------:R-:W-:Y:S01]  /*b0d0*/  @!P2 LEA.HI.X R9, R230, R4, R13, 0x2, P6 ;  /* 0x00000004e609a211 */ /* 0x000fe200030f140d */
[----:B------:R3:W-:Y:S04]  /*b0e0*/  @!P3 ST.E.64 [R10.64], R90 ;  /* 0x0000005a0a00b985 */ /* 0x0007e8000c101b06 */
[----:B------:R3:W-:Y:S01]  /*b0f0*/  @!P2 ST.E.64 [R8.64], R82 ;  /* 0x000000520800a985 */ /* 0x0007e2000c101b06 */
[----:B-1----:R-:W-:-:S04]  /*b100*/  @!P1 LEA R6, P5, R229, R0, 0x2 ;  /* 0x00000000e5069211 */ /* 0x002fc800078a10ff */
[----:B------:R-:W-:Y:S02]  /*b110*/  @!P1 LEA.HI.X R7, R229, R4, R12, 0x2, P5 ;  /* 0x00000004e5079211 */ /* 0x000fe400028f140c */
[----:B--2---:R-:W-:-:S03]  /*b120*/  @!P0 LEA R2, P4, R228, R0, 0x2 ;  /* 0x00000000e4028211 */ /* 0x004fc600078810ff */
[----:B------:R3:W-:Y:S01]  /*b130*/  @!P1 ST.E.64 [R6.64], R70 ;  /* 0x0000004606009985 */ /* 0x0007e2000c101b06 */
[----:B------:R-:W-:-:S05]  /*b140*/  @!P0 LEA.HI.X R3, R228, R4, R5, 0x2, P4 ;  /* 0x00000004e4038211 */ /* 0x000fca00020f1405 */
[----:B------:R3:W-:Y:S01]  /*b150*/  @!P0 ST.E.64 [R2.64], R42 ;  /* 0x0000002a02008985 */ /* 0x0007e2000c101b06 */
[----:B------:R-:W-:-:S13]  /*b160*/  ISETP.GE.AND P0, PT, R227, c[0x0][0x3c8], PT ;  /* 0x0000f200e3007a0c */ /* 0x000fda0003f06270 */
[----:B------:R-:W-:Y:S05]  /*b170*/  @P0 BRA `(.L_x_82) ;  /* 0x00000ce000000947 */ /* 0x000fea0003800000 */
[----:B------:R-:W-:Y:S02]  /*b180*/  SHF.R.S32.HI R5, RZ, 0x1f, R227 ;  /* 0x0000001fff057819 */ /* 0x000fe400000114e3 */
[----:B---3--:R-:W-:-:S04]  /*b190*/  LEA R2, P0, R227, R0, 0x2 ;  /* 0x00000000e3027211 */ /* 0x008fc800078010ff */
[----:B------:R-:W-:-:S05]  /*b1a0*/  LEA.HI.X R3, R227, R4, R5, 0x2, P0 ;  /* 0x00000004e3037211 */ /* 0x000fca00000f1405 */
[----:B------:R1:W-:Y:S01]  /*b1b0*/  ST.E.64 [R2.64], R26 ;  /* 0x0000001a02007985 */ /* 0x0003e2000c101b06 */
[----:B------:R-:W-:Y:S05]  /*b1c0*/  BRA `(.L_x_82) ;  /* 0x00000c9000007947 */ /* 0x000fea0003800000 */
.L_x_67:
[----:B------:R-:W-:Y:S01]  /*b1d0*/  ISETP.NE.U32.AND P1, PT, RZ, c[0x0][0x508], PT ;  /* 0x00014200ff007a0c */ /* 0x000fe20003f25070 */
[----:B------:R-:W-:Y:S01]  /*b1e0*/  IMAD.MOV.U32 R8, RZ, RZ, RZ ;  /* 0x000000ffff087224 */ /* 0x000fe200078e00ff */
[----:B------:R-:W-:Y:S01]  /*b1f0*/  ISETP.NE.U32.AND P3, PT, RZ, c[0x0][0x500], PT ;  /* 0x00014000ff007a0c */ /* 0x000fe20003f65070 */
[----:B------:R-:W-:Y:S01]  /*b200*/  IMAD.MOV.U32 R20, RZ, RZ, c[0x0][0x388] ;  /* 0x0000e200ff147624 */ /* 0x000fe200078e00ff */
[----:B------:R-:W-:Y:S02]  /*b210*/  ISETP.NE.AND.EX P1, PT, RZ, c[0x0][0x50c], PT, P1 ;  /* 0x00014300ff007a0c */ /* 0x000fe40003f25310 */
[----:B------:R-:W-:Y:S02]  /*b220*/  ISETP.NE.AND.EX P3, PT, RZ, c[0x0][0x504], PT, P3 ;  /* 0x00014100ff007a0c */ /* 0x000fe40003f65330 */
[----:B------:R-:W-:-:S04]  /*b230*/  IADD3 R2, P2, R217, c[0x0][0x500], RZ ;  /* 0x00014000d9027a10 */ /* 0x000fc80007f5e0ff */
[----:B------:R-:W-:-:S05]  /*b240*/  IADD3.X R3, R218, c[0x0][0x504], RZ, P2, !PT ;  /* 0x00014100da037a10 */ /* 0x000fca00017fe4ff */
[----:B------:R-:W-:Y:S02]  /*b250*/  @P1 IADD3 R4, P0, R217, c[0x0][0x508], RZ ;  /* 0x00014200d9041a10 */ /* 0x000fe40007f1e0ff */
[----:B------:R3:W5:Y:S02]  /*b260*/  @P3 LDG.E R8, [R2.64] ;  /* 0x0000000602083981 */ /* 0x000764000c1e1900 */
[----:B--2---:R-:W-:-:S05]  /*b270*/  @P1 IADD3.X R5, R218, c[0x0][0x50c], RZ, P0, !PT ;  /* 0x00014300da051a10 */ /* 0x004fca00007fe4ff */
[----:B------:R3:W5:Y:S01]  /*b280*/  @P1 LDG.E R20, [R4.64] ;  /* 0x0000000604141981 */ /* 0x000762000c1e1900 */
[----:B------:R-:W-:-:S04]  /*b290*/  ISETP.NE.AND P0, PT, R219, RZ, PT ;  /* 0x000000ffdb00720c */ /* 0x000fc80003f05270 */
[----:B------:R-:W-:Y:S01]  /*b2a0*/  SEL R19, R219, c[0x0][0x3d4], P0 ;  /* 0x0000f500db137a07 */ /* 0x000fe20000000000 */
[----:B------:R-:W-:Y:S05]  /*b2b0*/  @P1 BRA `(.L_x_88) ;  /* 0x0000004000001947 */ /* 0x000fea0003800000 */
[----:B------:R-:W-:Y:S05]  /*b2c0*/  @!P3 BRA `(.L_x_88) ;  /* 0x000000300000b947 */ /* 0x000fea0003800000 */
[----:B------:R2:W4:Y:S04]  /*b2d0*/  LDG.E R0, [R2.64] ;  /* 0x0000000602007981 */ /* 0x000528000c1e1900 */
[----:B--23--:R-:W4:Y:S02]  /*b2e0*/  LDG.E R2, [R2.64+0x4] ;  /* 0x0000040602027981 */ /* 0x00cf24000c1e1900 */
[----:B----45:R-:W-:Y:S02]  /*b2f0*/  IADD3 R20, -R0, R2, RZ ;  /* 0x0000000200147210 */ /* 0x030fe40007ffe1ff */
.L_x_88:
[----:B---3--:R-:W2:Y:S01]  /*b300*/  S2R R2, SR_TID.X ;  /* 0x0000000000027919 */ /* 0x008ea20000002100 */
[----:B------:R-:W-:Y:S01]  /*b310*/  BSSY B0, `(.L_x_89) ;  /* 0x0000036000007945 */ /* 0x000fe20003800000 */
[----:B------:R-:W-:Y:S02]  /*b320*/  LOP3.LUT R14, R214, 0xffff, RZ, 0xc0, !PT ;  /* 0x0000ffffd60e7812 */ /* 0x000fe400078ec0ff */
[----:B------:R-:W-:-:S02]  /*b330*/  SEL R15, R216, RZ, !P3 ;  /* 0x000000ffd80f7207 */ /* 0x000fc40005800000 */
[----:B------:R-:W-:Y:S02]  /*b340*/  SEL R21, R220, RZ, !P3 ;  /* 0x000000ffdc157207 */ /* 0x000fe40005800000 */
[----:B-----5:R-:W-:Y:S02]  /*b350*/  SHF.R.S32.HI R18, RZ, 0x1f, R8 ;  /* 0x0000001fff127819 */ /* 0x020fe40000011408 */
[----:B--2---:R-:W-:-:S13]  /*b360*/  ISETP.GT.AND P0, PT, R2, 0x7f, PT ;  /* 0x0000007f0200780c */ /* 0x004fda0003f04270 */
[----:B------:R-:W-:Y:S05]  /*b370*/  @P0 BRA `(.L_x_90) ;  /* 0x000002f000000947 */ /* 0x000fea0003800000 */
[----:B------:R-:W-:Y:S01]  /*b380*/  IMAD R0, R20, c[0x0][0x4e8], RZ ;  /* 0x00013a0014007a24 */ /* 0x000fe200078e02ff */
[----:B------:R-:W-:-:S04]  /*b390*/  LEA R9, R213, R2, 0x7 ;  /* 0x00000002d5097211 */ /* 0x000fc800078e38ff */
[----:B------:R-:W-:-:S13]  /*b3a0*/  ISETP.GE.AND P0, PT, R9, R0, PT ;  /* 0x000000000900720c */ /* 0x000fda0003f06270 */
[----:B------:R-:W-:Y:S05]  /*b3b0*/  @P0 BRA `(.L_x_90) ;  /* 0x000002b000000947 */ /* 0x000fea0003800000 */
[----:B------:R-:W-:Y:S01]  /*b3c0*/  IMAD.MOV.U32 R0, RZ, RZ, 0x368 ;  /* 0x00000368ff007424 */ /* 0x000fe200078e00ff */
[----:B------:R-:W-:-:S04]  /*b3d0*/  ISETP.GT.AND P2, PT, R19, 0x1, PT ;  /* 0x000000011300780c */ /* 0x000fc80003f44270 */
[----:B------:R-:W-:-:S04]  /*b3e0*/  SEL R0, R0, 0x328, P2 ;  /* 0x0000032800007807 */ /* 0x000fc80001000000 */
[----:B------:R2:W3:Y:S08]  /*b3f0*/  LDC.64 R6, c[0x0][R0+0x170] ;  /* 0x00005c0000067b82 */ /* 0x0004f00000000a00 */
[----:B------:R2:W4:Y:S08]  /*b400*/  LDC.64 R4, c[0x0][R0+0x168] ;  /* 0x00005a0000047b82 */ /* 0x0005300000000a00 */
[----:B------:R2:W5:Y:S08]  /*b410*/  LDC.64 R12, c[0x0][R0+0x178] ;  /* 0x00005e00000c7b82 */ /* 0x0005700000000a00 */
[----:B------:R2:W1:Y:S02]  /*b420*/  LDC.64 R10, c[0x0][R0+0x160] ;  /* 0x00005800000a7b82 */ /* 0x0004640000000a00 */
[----:B--2---:R-:W-:-:S02]  /*b430*/  IMAD.MOV.U32 R0, RZ, RZ, c[0x0][0x4e8] ;  /* 0x00013a00ff007624 */ /* 0x004fc400078e00ff */
[-C--:B---3--:R-:W-:Y:S02]  /*b440*/  IMAD R7, R7, R15.reuse, RZ ;  /* 0x0000000f07077224 */ /* 0x088fe400078e02ff */
[----:B------:R-:W-:Y:S01]  /*b450*/  IMAD.WIDE.U32 R2, R6, R15, RZ ;  /* 0x0000000f06027225 */ /* 0x000fe200078e00ff */
[----:B------:R-:W-:Y:S02]  /*b460*/  ISETP.NE.AND P0, PT, R0, 0x1, PT ;  /* 0x000000010000780c */ /* 0x000fe40003f05270 */
[----:B------:R-:W-:Y:S01]  /*b470*/  MOV R0, R9 ;  /* 0x0000000900007202 */ /* 0x000fe20000000f00 */
[----:B------:R-:W-:Y:S01]  /*b480*/  IMAD R7, R6, R21, R7 ;  /* 0x0000001506077224 */ /* 0x000fe200078e0207 */
[----:B------:R-:W-:Y:S01]  /*b490*/  SEL R6, R221, RZ, P2 ;  /* 0x000000ffdd067207 */ /* 0x000fe20001000000 */
[-C--:B----4-:R-:W-:Y:S02]  /*b4a0*/  IMAD R16, R5, R14.reuse, RZ ;  /* 0x0000000e05107224 */ /* 0x090fe400078e02ff */
[----:B------:R-:W-:Y:S01]  /*b4b0*/  IMAD.WIDE.U32 R4, R4, R14, RZ ;  /* 0x0000000e04047225 */ /* 0x000fe200078e00ff */
[----:B------:R-:W-:-:S03]  /*b4c0*/  IADD3 R3, R3, R7, RZ ;  /* 0x0000000703037210 */ /* 0x000fc60007ffe0ff */
[----:B------:R-:W-:Y:S02]  /*b4d0*/  IMAD.IADD R16, R5, 0x1, R16 ;  /* 0x0000000105107824 */ /* 0x000fe400078e0210 */
[----:B------:R-:W-:-:S04]  /*b4e0*/  @P0 IMAD.HI.U32 R17, R9, c[0x0][0x4ec], RZ ;  /* 0x00013b0009110a27 */ /* 0x000fc800078e00ff */
[----:B-----5:R-:W-:Y:S01]  /*b4f0*/  IMAD R7, R13, R6, RZ ;  /* 0x000000060d077224 */ /* 0x020fe200078e02ff */
[----:B------:R-:W-:Y:S02]  /*b500*/  @P0 SHF.R.U32.HI R0, RZ, c[0x0][0x4f0], R17 ;  /* 0x00013c00ff000a19 */ /* 0x000fe40000011611 */
[----:B------:R-:W-:Y:S01]  /*b510*/  IADD3 R17, P1, P0, R2, R4, R8 ;  /* 0x0000000402117210 */ /* 0x000fe2000783e008 */
[----:B------:R-:W-:-:S04]  /*b520*/  IMAD.WIDE.U32 R4, R12, R6, RZ ;  /* 0x000000060c047225 */ /* 0x000fc800078e00ff */
[----:B------:R-:W-:Y:S01]  /*b530*/  IMAD.MOV R2, RZ, RZ, -R0 ;  /* 0x000000ffff027224 */ /* 0x000fe200078e0a00 */
[----:B------:R-:W-:Y:S01]  /*b540*/  IADD3 R5, R5, R7, RZ ;  /* 0x0000000705057210 */ /* 0x000fe20007ffe0ff */
[----:B------:R-:W-:Y:S02]  /*b550*/  IMAD.MOV.U32 R7, RZ, RZ, c[0x0][0x4a8] ;  /* 0x00012a00ff077624 */ /* 0x000fe400078e00ff */
[----:B------:R-:W-:Y:S01]  /*b560*/  IMAD R2, R2, c[0x0][0x4e8], R9 ;  /* 0x00013a0002027a24 */ /* 0x000fe200078e0209 */
[----:B------:R-:W-:Y:S02]  /*b570*/  IADD3.X R9, R3, R16, R18, P1, P0 ;  /* 0x0000001003097210 */ /* 0x000fe40000fe0412 */
[----:B------:R-:W-:Y:S02]  /*b580*/  IADD3 R4, P1, P0, R0, R17, R4 ;  /* 0x0000001100047210 */ /* 0x000fe4000783e004 */
[----:B------:R-:W-:Y:S01]  /*b590*/  SHF.R.S32.HI R3, RZ, 0x1f, R0 ;  /* 0x0000001fff037819 */ /* 0x000fe20000011400 */
[----:B-1----:R-:W-:Y:S01]  /*b5a0*/  IMAD R0, R11, R2, RZ ;  /* 0x000000020b007224 */ /* 0x002fe200078e02ff */
[----:B------:R-:W-:-:S02]  /*b5b0*/  SHF.R.S32.HI R6, RZ, 0x1f, R2 ;  /* 0x0000001fff067819 */ /* 0x000fc40000011402 */
[----:B------:R-:W-:-:S03]  /*b5c0*/  IADD3.X R5, R3, R9, R5, P1, P0 ;  /* 0x0000000903057210 */ /* 0x000fc60000fe0405 */
[C---:B------:R-:W-:Y:S02]  /*b5d0*/  IMAD R0, R10.reuse, R6, R0 ;  /* 0x000000060a007224 */ /* 0x040fe400078e0200 */
[----:B------:R-:W-:Y:S01]  /*b5e0*/  IMAD.WIDE.U32 R2, R10, R2, R4 ;  /* 0x000000020a027225 */ /* 0x000fe200078e0004 */
[----:B------:R-:W-:Y:S02]  /*b5f0*/  MOV R5, c[0x0][0x4ac] ;  /* 0x00012b0000057a02 */ /* 0x000fe40000000f00 */
[----:B------:R-:W-:Y:S01]  /*b600*/  SEL R4, R7, c[0x0][0x450], P2 ;  /* 0x0001140007047a07 */ /* 0x000fe20001000000 */
[----:B------:R-:W-:Y:S01]  /*b610*/  IMAD.IADD R0, R3, 0x1, R0 ;  /* 0x0000000103007824 */ /* 0x000fe200078e0200 */
[----:B------:R-:W-:Y:S02]  /*b620*/  SEL R5, R5, c[0x0][0x454], P2 ;  /* 0x0001150005057a07 */ /* 0x000fe40001000000 */
[----:B------:R-:W-:-:S04]  /*b630*/  LEA R4, P0, R2, R4, 0x2 ;  /* 0x0000000402047211 */ /* 0x000fc800078010ff */
[----:B------:R-:W-:Y:S02]  /*b640*/  LEA.HI.X R5, R2, R5, R0, 0x2, P0 ;  /* 0x0000000502057211 */ /* 0x000fe400000f1400 */
[----:B------:R-:W-:-:S05]  /*b650*/  MOV R0, 0xff800000 ;  /* 0xff80000000007802 */ /* 0x000fca0000000f00 */
[----:B------:R1:W-:Y:S02]  /*b660*/  STG.E [R4.64], R0 ;  /* 0x0000000004007986 */ /* 0x0003e4000c101906 */
.L_x_90:
[----:B------:R-:W-:Y:S05]  /*b670*/  BSYNC B0 ;  /* 0x0000000000007941 */ /* 0x000fea0003800000 */
.L_x_89:
[----:B------:R-:W-:-:S13]  /*b680*/  ISETP.GT.AND P0, PT, R19, 0x1, PT ;  /* 0x000000011300780c */ /* 0x000fda0003f04270 */
[----:B------:R-:W-:Y:S05]  /*b690*/  @P0 BRA `(.L_x_82) ;  /* 0x000007c000000947 */ /* 0x000fea0003800000 */
[----:B------:R-:W-:Y:S01]  /*b6a0*/  MOV R2, c[0x0][0x4e8] ;  /* 0x00013a0000027a02 */ /* 0x000fe20000000f00 */
[----:B-1----:R-:W-:Y:S01]  /*b6b0*/  IMAD R0, R18, c[0x0][0x3a0], RZ ;  /* 0x0000e80012007a24 */ /* 0x002fe200078e02ff */
[----:B------:R-:W-:Y:S01]  /*b6c0*/  LEA R4, R197, R201, 0x5 ;  /* 0x000000c9c5047211 */ /* 0x000fe200078e28ff */
[----:B------:R-:W-:Y:S01]  /*b6d0*/  IMAD R5, R21, c[0x0][0x3f0], RZ ;  /* 0x0000fc0015057a24 */ /* 0x000fe200078e02ff */
[----:B------:R-:W-:Y:S01]  /*b6e0*/  ISETP.NE.AND P0, PT, R2, 0x1, PT ;  /* 0x000000010200780c */ /* 0x000fe20003f05270 */
[----:B------:R-:W-:Y:S01]  /*b6f0*/  IMAD.WIDE.U32 R2, R8, c[0x0][0x3a0], RZ ;  /* 0x0000e80008027a25 */ /* 0x000fe200078e00ff */
[----:B------:R-:W-:-:S03]  /*b700*/  LEA R4, R213, R4, 0x7 ;  /* 0x00000004d5047211 */ /* 0x000fc600078e38ff */
[----:B------:R-:W-:Y:S02]  /*b710*/  IMAD R0, R8, c[0x0][0x3a4], R0 ;  /* 0x0000e90008007a24 */ /* 0x000fe400078e0200 */
[----:B------:R-:W-:-:S03]  /*b720*/  IMAD R7, R15, c[0x0][0x3f4], R5 ;  /* 0x0000fd000f077a24 */ /* 0x000fc600078e0205 */
[----:B------:R-:W-:Y:S02]  /*b730*/  IADD3 R3, R3, R0, RZ ;  /* 0x0000000003037210 */ /* 0x000fe40007ffe0ff */
[----:B------:R-:W-:Y:S01]  /*b740*/  MOV R0, R4 ;  /* 0x0000000400007202 */ /* 0x000fe20000000f00 */
[----:B------:R-:W-:-:S04]  /*b750*/  @P0 IMAD.HI.U32 R6, R4, c[0x0][0x4ec], RZ ;  /* 0x00013b0004060a27 */ /* 0x000fc800078e00ff */
[----:B------:R-:W-:Y:S01]  /*b760*/  IMAD.WIDE.U32 R2, R14, c[0x0][0x3e8], R2 ;  /* 0x0000fa000e027a25 */ /* 0x000fe200078e0002 */
[----:B------:R-:W-:-:S03]  /*b770*/  @P0 SHF.R.U32.HI R0, RZ, c[0x0][0x4f0], R6 ;  /* 0x00013c00ff000a19 */ /* 0x000fc60000011606 */
[----:B------:R-:W-:Y:S01]  /*b780*/  IMAD R3, R14, c[0x0][0x3ec], R3 ;  /* 0x0000fb000e037a24 */ /* 0x000fe200078e0203 */
[----:B------:R-:W-:Y:S02]  /*b790*/  SHF.R.S32.HI R6, RZ, 0x1f, R0 ;  /* 0x0000001fff067819 */ /* 0x000fe40000011400 */
[----:B------:R-:W-:Y:S01]  /*b7a0*/  IADD3 R5, -R0, RZ, RZ ;  /* 0x000000ff00057210 */ /* 0x000fe20007ffe1ff */
[----:B------:R-:W-:-:S04]  /*b7b0*/  IMAD.WIDE.U32 R2, R15, c[0x0][0x3f0], R2 ;  /* 0x0000fc000f027a25 */ /* 0x000fc800078e0002 */
[----:B------:R-:W-:Y:S01]  /*b7c0*/  IMAD R6, R6, c[0x0][0x3e0], RZ ;  /* 0x0000f80006067a24 */ /* 0x000fe200078e02ff */
[----:B------:R-:W-:Y:S01]  /*b7d0*/  IADD3 R3, R3, R7, RZ ;  /* 0x0000000703037210 */ /* 0x000fe20007ffe0ff */
        /* <DEDUP_REMOVED lines=13> */
.L_x_150:
[----:B------:R-:W-:Y:S05]  /*b8b0*/  BRA.DIV ~URZ, `(.L_x_92) ;  /* 0x000026d27f007947 */ /* 0x000fea000b800000 */
[----:B------:R3:W4:Y:S02]  /*b8c0*/  SHFL.IDX PT, R0, R12, RZ, 0x181f ;  /* 0x00181fff0c007589 */ /* 0x00072400000e0000 */
.L_x_151:
[----:B------:R-:W-:Y:S01]  /*b8d0*/  IMAD R11, R20, c[0x0][0x4e8], RZ ;  /* 0x00013a00140b7a24 */ /* 0x000fe200078e02ff */
        /* <DEDUP_REMOVED lines=13> */
[-C--:B--2---:R-:W-:Y:S02]  /*b9b0*/  @!P2 LEA.HI.X R7, R194, R8.reuse, R15, 0x1, P5 ;  /* 0x00000008c207a211 */ /* 0x084fe400028f0c0f */
[-C--:B------:R-:W-:Y:S02]  /*b9c0*/  @!P1 LEA.HI.X R5, R198, R8.reuse, R14, 0x1, P4 ;  /* 0x00000008c6059211 */ /* 0x080fe400020f0c0e */
[----:B------:R-:W-:Y:S01]  /*b9d0*/  @!P0 LEA.HI.X R3, R199, R8, R13, 0x1, P3 ;  /* 0x00000008c7038211 */ /* 0x000fe200018f0c0d */
[----:B------:R2:W-:Y:S04]  /*b9e0*/  @!P2 ST.E.128 [R6.64], RZ ;  /* 0x000000ff0600a985 */ /* 0x0005e8000c101d06 */
[----:B------:R2:W-:Y:S04]  /*b9f0*/  @!P1 ST.E.128 [R4.64], RZ ;  /* 0x000000ff04009985 */ /* 0x0005e8000c101d06 */
[----:B------:R2:W-:Y:S02]  /*ba00*/  @!P0 ST.E.128 [R2.64], RZ ;  /* 0x000000ff02008985 */ /* 0x0005e4000c101d06 */
.L_x_94:
[----:B------:R-:W-:Y:S05]  /*ba10*/  BSYNC B0 ;  /* 0x0000000000007941 */ /* 0x000fea0003800000 */
.L_x_93:
[----:B------:R-:W-:Y:S05]  /*ba20*/  BRA.DIV ~URZ, `(.L_x_95) ;  /* 0x000025d27f007947 */ /* 0x000fea000b800000 */
[----:B--2---:R2:W1:Y:S04]  /*ba30*/  SHFL.IDX PT, R8, R9, 0x1, 0x181f ;  /* 0x00381f0009087f89 */ /* 0x00446800000e0000 */
[----:B----4-:R2:W4:Y:S02]  /*ba40*/  SHFL.IDX PT, R0, R12, 0x1, 0x181f ;  /* 0x00381f000c007f89 */ /* 0x01052400000e0000 */
.L_x_152:
        /* <DEDUP_REMOVED lines=13> */
[-C--:B-1----:R-:W-:Y:S02]  /*bb20*/  @!P2 LEA.HI.X R7, R194, R8.reuse, R15, 0x1, P5 ;  /* 0x00000008c207a211 */ /* 0x082fe400028f0c0f */
[-C--:B------:R-:W-:Y:S02]  /*bb30*/  @!P1 LEA.HI.X R5, R198, R8.reuse, R14, 0x1, P4 ;  /* 0x00000008c6059211 */ /* 0x080fe400020f0c0e */
[----:B------:R-:W-:Y:S01]  /*bb40*/  @!P0 LEA.HI.X R3, R199, R8, R13, 0x1, P3 ;  /* 0x00000008c7038211 */ /* 0x000fe200018f0c0d */
[----:B------:R1:W-:Y:S04]  /*bb50*/  @!P2 ST.E.128 [R6.64], RZ ;  /* 0x000000ff0600a985 */ /* 0x0003e8000c101d06 */
[----:B------:R1:W-:Y:S04]  /*bb60*/  @!P1 ST.E.128 [R4.64], RZ ;  /* 0x000000ff04009985 */ /* 0x0003e8000c101d06 */
[----:B------:R1:W-:Y:S02]  /*bb70*/  @!P0 ST.E.128 [R2.64], RZ ;  /* 0x000000ff02008985 */ /* 0x0003e4000c101d06 */
.L_x_97:
[----:B------:R-:W-:Y:S05]  /*bb80*/  BSYNC B0 ;  /* 0x0000000000007941 */ /* 0x000fea0003800000 */
.L_x_96:
[----:B------:R-:W-:Y:S05]  /*bb90*/  BRA.DIV ~URZ, `(.L_x_98) ;  /* 0x000025327f007947 */ /* 0x000fea000b800000 */
[----:B-1----:R1:W2:Y:S02]  /*bba0*/  SHFL.IDX PT, R8, R9, 0x2, 0x181f ;  /* 0x00581f0009087f89 */ /* 0x0022a400000e0000 */
.L_x_153:
[----:B------:R-:W-:Y:S05]  /*bbb0*/  BRA.DIV ~URZ, `(.L_x_99) ;  /* 0x000025827f007947 */ /* 0x000fea000b800000 */
[----:B----4-:R4:W1:Y:S02]  /*bbc0*/  SHFL.IDX PT, R0, R12, 0x2, 0x181f ;  /* 0x00581f000c007f89 */ /* 0x01086400000e0000 */
.L_x_154:
        /* <DEDUP_REMOVED lines=10> */
[-C--:B-1----:R-:W-:Y:S02]  /*bc70*/  @!P2 LEA R6, P5, R194, R0.reuse, 0x1 ;  /* 0x00000000c206a211 */ /* 0x082fe400078a08ff */
        /* <DEDUP_REMOVED lines=8> */
.L_x_101:
[----:B------:R-:W-:Y:S05]  /*bd00*/  BSYNC B0 ;  /* 0x0000000000007941 */ /* 0x000fea0003800000 */
.L_x_100:
[----:B------:R-:W-:Y:S05]  /*bd10*/  BRA.DIV ~URZ, `(.L_x_102) ;  /* 0x000024927f007947 */ /* 0x000fea000b800000 */
[----:B--2---:R2:W3:Y:S04]  /*bd20*/  SHFL.IDX PT, R8, R9, 0x3, 0x181f ;  /* 0x00781f0009087f89 */ /* 0x0044e800000e0000 */
[----:B-1----:R2:W1:Y:S02]  /*bd30*/  SHFL.IDX PT, R0, R12, 0x3, 0x181f ;  /* 0x00781f000c007f89 */ /* 0x00246400000e0000 */
.L_x_155:
[----:B------:R-:W-:-:S04]  /*bd40*/  IADD3 R2, R10, 0x60, RZ ;  /* 0x000000600a027810 */ /* 0x000fc80007ffe0ff */
[----:B------:R-:W-:-:S13]  /*bd50*/  ISETP.GE.AND P0, PT, R2, R11, PT ;  /* 0x0000000b0200720c */ /* 0x000fda0003f06270 */
[----:B------:R-:W-:Y:S05]  /*bd60*/  @P0 BRA `(.L_x_82) ;  /* 0x000000f000000947 */ /* 0x000fea0003800000 */
[----:B------:R-:W-:Y:S02]  /*bd70*/  ISETP.GE.AND P2, PT, R194, c[0x0][0x3c8], PT ;  /* 0x0000f200c2007a0c */ /* 0x000fe40003f46270 */
[----:B------:R-:W-:Y:S02]  /*bd80*/  ISETP.GE.AND P1, PT, R198, c[0x0][0x3c8], PT ;  /* 0x0000f200c6007a0c */ /* 0x000fe40003f26270 */
[----:B------:R-:W-:Y:S02]  /*bd90*/  ISETP.GE.AND P0, PT, R199, c[0x0][0x3c8], PT ;  /* 0x0000f200c7007a0c */ /* 0x000fe40003f06270 */
[----:B------:R-:W-:Y:S02]  /*bda0*/  SHF.R.S32.HI R13, RZ, 0x1f, R194 ;  /* 0x0000001fff0d7819 */ /* 0x000fe400000114c2 */
[----:B--234-:R-:W-:Y:S02]  /*bdb0*/  SHF.R.S32.HI R12, RZ, 0x1f, R198 ;  /* 0x0000001fff0c7819 */ /* 0x01cfe400000114c6 */
[----:B------:R-:W-:-:S03]  /*bdc0*/  SHF.R.S32.HI R9, RZ, 0x1f, R199 ;  /* 0x0000001fff097819 */ /* 0x000fc600000114c7 */
[-C--:B-1----:R-:W-:Y:S02]  /*bdd0*/  @!P2 LEA R6, P5, R194, R0.reuse, 0x1 ;  /* 0x00000000c206a211 */ /* 0x082fe400078a08ff */
[-C--:B------:R-:W-:Y:S02]  /*bde0*/  @!P1 LEA R4, P4, R198, R0.reuse, 0x1 ;  /* 0x00000000c6049211 */ /* 0x080fe400078808ff */
[C---:B------:R-:W-:Y:S02]  /*bdf0*/  @!P0 LEA R2, P3, R199.reuse, R0, 0x1 ;  /* 0x00000000c7028211 */ /* 0x040fe400078608ff */
[-C--:B------:R-:W-:Y:S02]  /*be00*/  @!P2 LEA.HI.X R7, R194, R8.reuse, R13, 0x1, P5 ;  /* 0x00000008c207a211 */ /* 0x080fe400028f0c0d */
[-C--:B------:R-:W-:Y:S02]  /*be10*/  @!P1 LEA.HI.X R5, R198, R8.reuse, R12, 0x1, P4 ;  /* 0x00000008c6059211 */ /* 0x080fe400020f0c0c */
[----:B------:R-:W-:Y:S01]  /*be20*/  @!P0 LEA.HI.X R3, R199, R8, R9, 0x1, P3 ;  /* 0x00000008c7038211 */ /* 0x000fe200018f0c09 */
[----:B------:R1:W-:Y:S04]  /*be30*/  @!P2 ST.E.128 [R6.64], RZ ;  /* 0x000000ff0600a985 */ /* 0x0003e8000c101d06 */
[----:B------:R1:W-:Y:S04]  /*be40*/  @!P1 ST.E.128 [R4.64], RZ ;  /* 0x000000ff04009985 */ /* 0x0003e8000c101d06 */
[----:B------:R1:W-:Y:S02]  /*be50*/  @!P0 ST.E.128 [R2.64], RZ ;  /* 0x000000ff02008985 */ /* 0x0003e4000c101d06 */
.L_x_82:
[----:B------:R-:W-:Y:S05]  /*be60*/  BSYNC B1 ;  /* 0x0000000000017941 */ /* 0x000fea0003800000 */
.L_x_66:
[----:B-1--4-:R-:W4:Y:S02]  /*be70*/  LDL R0, [R1+0x4] ;  /* 0x0000040001007983 */ /* 0x012f240000100800 */
[----:B----4-:R-:W-:-:S13]  /*be80*/  ISETP.NE.AND P0, PT, R0, RZ, PT ;  /* 0x000000ff0000720c */ /* 0x010fda0003f05270 */
[----:B------:R-:W-:Y:S01]  /*be90*/  @P0 WARPSYNC 0xffffffff ;  /* 0xffffffff00000948 */ /* 0x000fe20003800000 */
[----:B------:R-:W-:Y:S06]  /*bea0*/  @P0 BAR.SYNC.DEFER_BLOCKING 0x5, 0x100 ;  /* 0x0144000000000b1d */ /* 0x000fec0000010000 */
[----:B------:R-:W1:Y:S04]  /*beb0*/  @P0 LDS.128 R212, [0x18100] ;  /* 0x01810000ffd40984 */ /* 0x000e680000000c00 */
[----:B------:R-:W-:Y:S06]  /*bec0*/  @P0 BAR.ARV 0x4, 0x100 ;  /* 0x0104000000000b1d */ /* 0x000fec0000002000 */
[----:B------:R-:W-:Y:S05]  /*bed0*/  @P0 BRA `(.L_x_103) ;  /* 0x00000ad000000947 */ /* 0x000fea0003800000 */
[----:B------:R-:W4:Y:S01]  /*bee0*/  S2R R0, SR_TID.X ;  /* 0x0000000000007919 */ /* 0x000f220000002100 */
[----:B---3--:R-:W-:Y:S01]  /*bef0*/  IMAD.MOV.U32 R7, RZ, RZ, RZ ;  /* 0x000000ffff077224 */ /* 0x008fe200078e00ff */
[----:B----4-:R-:W-:-:S04]  /*bf00*/  LOP3.LUT R13, R0, 0x1f, RZ, 0xc0, !PT ;  /* 0x0000001f000d7812 */ /* 0x010fc800078ec0ff */
[----:B------:R-:W-:Y:S01]  /*bf10*/  ISETP.NE.AND P5, PT, R13, 0x1f, PT ;  /* 0x0000001f0d00780c */ /* 0x000fe20003fa5270 */
[----:B------:R-:W-:Y:S10]  /*bf20*/  BRA.DIV ~URZ, `(.L_x_104) ;  /* 0x000023527f007947 */ /* 0x000ff4000b800000 */
[----:B--2---:R2:W3:Y:S02]  /*bf30*/  SHFL.IDX PT, R9, R94, RZ, 0x1f ;  /* 0x00001fff5e097589 */ /* 0x0044e400000e0000 */
.L_x_156:
[----:B------:R-:W-:Y:S05]  /*bf40*/  BRA.DIV ~URZ, `(.L_x_105) ;  /* 0x000023a27f007947 */ /* 0x000fea000b800000 */
[----:B------:R4:W2:Y:S02]  /*bf50*/  SHFL.IDX PT, R8, R94, 0x1, 0x1f ;  /* 0x00201f005e087f89 */ /* 0x0008a400000e0000 */
.L_x_157:
[----:B-1----:R-:W-:Y:S02]  /*bf60*/  IMAD.IADD R0, R215, 0x1, R13 ;  /* 0x00000001d7007824 */ /* 0x002fe400078e020d */
[----:B------:R-:W-:-:S03]  /*bf70*/  IMAD.MOV.U32 R6, RZ, RZ, RZ ;  /* 0x000000ffff067224 */ /* 0x000fc600078e00ff */
[----:B------:R-:W-:-:S13]  /*bf80*/  ISETP.GE.OR P0, PT, R0, c[0x0][0x53c], !P5 ;  /* 0x00014f0000007a0c */ /* 0x000fda0006f06670 */
[----:B------:R-:W-:Y:S01]  /*bf90*/  @!P0 IMAD.MOV.U32 R2, RZ, RZ, 0x4 ;  /* 0x00000004ff028424 */ /* 0x000fe200078e00ff */
[----:B------:R-:W-:-:S03]  /*bfa0*/  @!P0 MOV R3, 0x4 ;  /* 0x0000000400038802 */ /* 0x000fc60000000f00 */
[----:B------:R-:W-:-:S04]  /*bfb0*/  @!P0 IMAD.WIDE R4, R0, R2, c[0x0][0x580] ;  /* 0x0001600000048625 */ /* 0x000fc800078e0202 */
[----:B------:R-:W-:Y:S01]  /*bfc0*/  @!P0 IMAD.WIDE R2, R0, R3, c[0x0][0x578] ;  /* 0x00015e0000028625 */ /* 0x000fe200078e0203 */
[----:B------:R-:W5:Y:S04]  /*bfd0*/  @!P0 LDG.E R6, [R4.64] ;  /* 0x0000000604068981 */ /* 0x000f68000c1e1900 */
[----:B------:R-:W5:Y:S01]  /*bfe0*/  @!P0 LDG.E R7, [R2.64] ;  /* 0x0000000602078981 */ /* 0x000f62000c1e1900 */
[C---:B------:R-:W-:Y:S02]  /*bff0*/  ISETP.GE.U32.AND P4, PT, R13.reuse, 0x10, PT ;  /* 0x000000100d00780c */ /* 0x040fe40003f86070 */
[C---:B------:R-:W-:Y:S02]  /*c000*/  ISETP.GE.U32.AND P3, PT, R13.reuse, 0x8, PT ;  /* 0x000000080d00780c */ /* 0x040fe40003f66070 */
[----:B------:R-:W-:-:S02]  /*c010*/  ISETP.GE.U32.AND P2, PT, R13, 0x4, PT ;  /* 0x000000040d00780c */ /* 0x000fc40003f46070 */
[C---:B------:R-:W-:Y:S02]  /*c020*/  ISETP.GE.U32.AND P1, PT, R13.reuse, 0x2, PT ;  /* 0x000000020d00780c */ /* 0x040fe40003f26070 */
[----:B------:R-:W-:Y:S02]  /*c030*/  ISETP.NE.AND P0, PT, R13, RZ, PT ;  /* 0x000000ff0d00720c */ /* 0x000fe40003f05270 */
[----:B------:R-:W-:Y:S01]  /*c040*/  MOV R10, RZ ;  /* 0x000000ff000a7202 */ /* 0x000fe20000000f00 */
[----:B-----5:R-:W-:Y:S01]  /*c050*/  IMAD R0, R7, R6, RZ ;  /* 0x0000000607007224 */ /* 0x020fe200078e02ff */
[----:B------:R-:W-:Y:S07]  /*c060*/  BRA.DIV ~URZ, `(.L_x_106) ;  /* 0x000022f27f007947 */ /* 0x000fee000b800000 */
[----:B------:R1:W4:Y:S02]  /*c070*/  SHFL.UP PT, R4, R0, 0x1, RZ ;  /* 0x0420000000047989 */ /* 0x00032400000e00ff */
.L_x_158:
[----:B----4-:R-:W-:-:S04]  /*c080*/  SEL R4, R4, RZ, P0 ;  /* 0x000000ff04047207 */ /* 0x010fc80000000000 */
        /* <DEDUP_REMOVED lines=14> */
[----:B------:R1:W4:Y:S02]  /*c170*/  SHFL.IDX PT, R0, R4, 0x1f, 0x1f ;  /* 0x03e01f0004007f89 */ /* 0x00032400000e0000 */
.L_x_159:
[----:B----4-:R-:W-:Y:S01]  /*c180*/  IMAD R0, R0, c[0x0][0x538], RZ ;  /* 0x00014e0000007a24 */ /* 0x010fe200078e02ff */
[----:B------:R-:W-:Y:S04]  /*c190*/  BSSY B1, `(.L_x_108) ;  /* 0x000007c000017945 */ /* 0x000fe80003800000 */
[----:B--2---:R-:W-:-:S04]  /*c1a0*/  IADD3 R8, R0, R8, RZ ;  /* 0x0000000800087210 */ /* 0x004fc80007ffe0ff */
[----:B---3--:R-:W-:-:S13]  /*c1b0*/  ISETP.GT.AND P6, PT, R8, R9, PT ;  /* 0x000000090800720c */ /* 0x008fda0003fc4270 */
[----:B------:R-:W-:Y:S05]  /*c1c0*/  @P6 BRA `(.L_x_109) ;  /* 0x0000024000006947 */ /* 0x000fea0003800000 */
.L_x_113:
[----:B------:R-:W-:-:S04]  /*c1d0*/  IADD3 R0, R215, 0x1f, RZ ;  /* 0x0000001fd7007810 */ /* 0x000fc80007ffe0ff */
[----:B------:R-:W-:-:S13]  /*c1e0*/  ISETP.GE.AND P6, PT, R0, c[0x0][0x53c], PT ;  /* 0x00014f0000007a0c */ /* 0x000fda0003fc6270 */
[----:B------:R-:W-:Y:S05]  /*c1f0*/  @P6 BRA `(.L_x_110) ;  /* 0x0000071000006947 */ /* 0x000fea0003800000 */
[----:B------:R-:W-:Y:S01]  /*c200*/  MOV R215, R0 ;  /* 0x0000000000d77202 */ /* 0x000fe20000000f00 */
[----:B------:R-:W-:-:S03]  /*c210*/  CS2R R6, SRZ ;  /* 0x0000000000067805 */ /* 0x000fc6000001ff00 */
[----:B------:R-:W-:-:S04]  /*c220*/  IADD3 R0, R215, R13, RZ ;  /* 0x0000000dd7007210 */ /* 0x000fc80007ffe0ff */
[----:B------:R-:W-:-:S13]  /*c230*/  ISETP.GE.OR P6, PT, R0, c[0x0][0x53c], !P5 ;  /* 0x00014f0000007a0c */ /* 0x000fda0006fc6670 */
[----:B------:R-:W-:Y:S02]  /*c240*/  @!P6 MOV R2, 0x4 ;  /* 0x000000040002e802 */ /* 0x000fe40000000f00 */
[----:B------:R-:W-:-:S03]  /*c250*/  @!P6 MOV R3, 0x4 ;  /* 0x000000040003e802 */ /* 0x000fc60000000f00 */
[----:B-1----:R-:W-:-:S04]  /*c260*/  @!P6 IMAD.WIDE R4, R0, R2, c[0x0][0x580] ;  /* 0x000160000004e625 */ /* 0x002fc800078e0202 */
[----:B------:R-:W-:Y:S01]  /*c270*/  @!P6 IMAD.WIDE R2, R0, R3, c[0x0][0x578] ;  /* 0x00015e000002e625 */ /* 0x000fe200078e0203 */
[----:B------:R-:W2:Y:S04]  /*c280*/  @!P6 LDG.E R6, [R4.64] ;  /* 0x000000060406e981 */ /* 0x000ea8000c1e1900 */
[----:B------:R-:W2:Y:S02]  /*c290*/  @!P6 LDG.E R7, [R2.64] ;  /* 0x000000060207e981 */ /* 0x000ea4000c1e1900 */
[----:B--2---:R-:W-:Y:S01]  /*c2a0*/  IMAD R0, R7, R6, RZ ;  /* 0x0000000607007224 */ /* 0x004fe200078e02ff */
[----:B------:R-:W-:Y:S05]  /*c2b0*/  BRA.DIV ~URZ, `(.L_x_111) ;  /* 0x000022927f007947 */ /* 0x000fea000b800000 */
[----:B------:R1:W2:Y:S02]  /*c2c0*/  SHFL.UP PT, R2, R0, 0x1, RZ ;  /* 0x0420000000027989 */ /* 0x0002a400000e00ff */
.L_x_160:
[----:B--2---:R-:W-:-:S04]  /*c2d0*/  SEL R2, R2, RZ, P0 ;  /* 0x000000ff02027207 */ /* 0x004fc80000000000 */
        /* <DEDUP_REMOVED lines=14> */
[----:B------:R1:W2:Y:S02]  /*c3c0*/  SHFL.IDX PT, R0, R4, 0x1f, 0x1f ;  /* 0x03e01f0004007f89 */ /* 0x0002a400000e0000 */
.L_x_161:
[----:B--2---:R-:W-:-:S05]  /*c3d0*/  IMAD R0, R0, c[0x0][0x538], RZ ;  /* 0x00014e0000007a24 */ /* 0x004fca00078e02ff */
[----:B------:R-:W-:-:S04]  /*c3e0*/  IADD3 R8, R0, R8, RZ ;  /* 0x0000000800087210 */ /* 0x000fc80007ffe0ff */
[----:B------:R-:W-:-:S13]  /*c3f0*/  ISETP.GT.AND P6, PT, R8, R9, PT ;  /* 0x000000090800720c */ /* 0x000fda0003fc4270 */
[----:B-1----:R-:W-:Y:S05]  /*c400*/  @!P6 BRA `(.L_x_113) ;  /* 0xfffffdc00000e947 */ /* 0x002fea000383ffff */
.L_x_109:
[----:B------:R-:W-:-:S05]  /*c410*/  IADD3 R8, -R0, R8, RZ ;  /* 0x0000000800087210 */ /* 0x000fca0007ffe1ff */
[----:B------:R-:W-:-:S05]  /*c420*/  IMAD R0, R4, c[0x0][0x538], R8 ;  /* 0x00014e0004007a24 */ /* 0x000fca00078e0208 */
[----:B------:R-:W-:Y:S01]  /*c430*/  ISETP.GT.AND P0, PT, R0, R9, PT ;  /* 0x000000090000720c */ /* 0x000fe20003f04270 */
[----:B------:R-:W-:-:S12]  /*c440*/  BRA.DIV ~URZ, `(.L_x_114) ;  /* 0x000023027f007947 */ /* 0x000fd8000b800000 */
[----:B------:R-:W-:-:S04]  /*c450*/  VOTE.ANY R0, PT, !P0 ;  /* 0x0000000000007806 */ /* 0x000fc800040e0100 */
.L_x_162:
[----:B------:R2:W3:Y:S01]  /*c460*/  POPC R11, R0 ;  /* 0x00000000000b7309 */ /* 0x0004e20000000000 */
[----:B------:R-:W-:Y:S05]  /*c470*/  BRA.DIV ~URZ, `(.L_x_115) ;  /* 0x000023127f007947 */ /* 0x000fea000b800000 */
[----:B---3--:R3:W4:Y:S04]  /*c480*/  SHFL.IDX PT, R6, R6, R11, 0x1f ;  /* 0x00001f0b06067589 */ /* 0x00872800000e0000 */
[----:B------:R3:W1:Y:S02]  /*c490*/  SHFL.IDX PT, R7, R7, R11, 0x1f ;  /* 0x00001f0b07077589 */ /* 0x00066400000e0000 */
.L_x_163:
[----:B------:R-:W-:Y:S01]  /*c4a0*/  ISETP.NE.AND P0, PT, R0, RZ, PT ;  /* 0x000000ff0000720c */ /* 0x000fe20003f05270 */
[----:B------:R-:W-:-:S12]  /*c4b0*/  BSSY B0, `(.L_x_116) ;  /* 0x0000005000007945 */ /* 0x000fd80003800000 */
[----:B------:R-:W-:Y:S05]  /*c4c0*/  @!P0 BRA `(.L_x_117) ;  /* 0x0000003000008947 */ /* 0x000fea0003800000 */
[----:B--2---:R-:W-:Y:S01]  /*c4d0*/  IADD3 R0, R11, -0x1, RZ ;  /* 0xffffffff0b007810 */ /* 0x004fe20007ffe0ff */
[----:B------:R-:W-:Y:S05]  /*c4e0*/  BRA.DIV ~URZ, `(.L_x_118) ;  /* 0x000023727f007947 */ /* 0x000fea000b800000 */
[----:B------:R2:W3:Y:S02]  /*c4f0*/  SHFL.IDX PT, R10, R4, R0, 0x1f ;  /* 0x00001f00040a7589 */ /* 0x0004e400000e0000 */
.L_x_117:
[----:B------:R-:W-:Y:S05]  /*c500*/  BSYNC B0 ;  /* 0x0000000000007941 */ /* 0x000fea0003800000 */
.L_x_116:
[-C--:B-12-4-:R-:W-:Y:S01]  /*c510*/  IABS R4, R6.reuse ;  /* 0x0000000600047213 */ /* 0x096fe20000000000 */
[----:B---3--:R-:W-:Y:S01]  /*c520*/  IMAD R212, R10, c[0x0][0x538], R8 ;  /* 0x00014e000ad47a24 */ /* 0x008fe200078e0208 */
[----:B------:R-:W-:Y:S01]  /*c530*/  IABS R0, R7 ;  /* 0x0000000700007213 */ /* 0x000fe20000000000 */
[----:B------:R-:W-:Y:S01]  /*c540*/  IMAD.IADD R215, R11, 0x1, R215 ;  /* 0x000000010bd77824 */ /* 0x000fe200078e02d7 */
[----:B------:R-:W1:Y:S01]  /*c550*/  I2F.RP R2, R4 ;  /* 0x0000000400027306 */ /* 0x000e620000209400 */
[----:B------:R-:W-:Y:S02]  /*c560*/  IMAD.IADD R10, R9, 0x1, -R212 ;  /* 0x00000001090a7824 */ /* 0x000fe400078e0ad4 */
[----:B------:R-:W-:Y:S01]  /*c570*/  IMAD.MOV.U32 R5, RZ, RZ, R0 ;  /* 0x000000ffff057224 */ /* 0x000fe200078e0000 */
[----:B------:R-:W-:Y:S02]  /*c580*/  IABS R0, R6 ;  /* 0x0000000600007213 */ /* 0x000fe40000000000 */
[----:B------:R-:W-:-:S02]  /*c590*/  IABS R9, R10 ;  /* 0x0000000a00097213 */ /* 0x000fc40000000000 */
[----:B------:R-:W-:Y:S01]  /*c5a0*/  I2F.RP R12, R5 ;  /* 0x00000005000c7306 */ /* 0x000fe20000209400 */
[----:B------:R-:W-:-:S07]  /*c5b0*/  IMAD.MOV R0, RZ, RZ, -R0 ;  /* 0x000000ffff007224 */ /* 0x000fce00078e0a00 */
[----:B-1----:R-:W1:Y:S02]  /*c5c0*/  MUFU.RCP R2, R2 ;  /* 0x0000000200027308 */ /* 0x002e640000001000 */
[----:B-1----:R-:W-:-:S06]  /*c5d0*/  IADD3 R2, R2, 0xffffffe, RZ ;  /* 0x0ffffffe02027810 */ /* 0x002fcc0007ffe0ff */
[----:B------:R-:W1:Y:S02]  /*c5e0*/  F2I.FTZ.U32.TRUNC.NTZ R3, R2 ;  /* 0x0000000200037305 */ /* 0x000e64000021f000 */
[----:B-1----:R-:W-:-:S04]  /*c5f0*/  IMAD.MOV R2, RZ, RZ, -R3 ;  /* 0x000000ffff027224 */ /* 0x002fc800078e0a03 */
[----:B------:R-:W-:Y:S01]  /*c600*/  IMAD R8, R2, R4, RZ ;  /* 0x0000000402087224 */ /* 0x000fe200078e02ff */
[----:B------:R-:W-:-:S05]  /*c610*/  MOV R2, RZ ;  /* 0x000000ff00027202 */ /* 0x000fca0000000f00 */
[----:B------:R-:W-:-:S04]  /*c620*/  IMAD.HI.U32 R8, R3, R8, R2 ;  /* 0x0000000803087227 */ /* 0x000fc800078e0002 */
[----:B------:R-:W-:Y:S02]  /*c630*/  IMAD.MOV.U32 R2, RZ, RZ, R9 ;  /* 0x000000ffff027224 */ /* 0x000fe400078e0009 */
[----:B------:R-:W-:Y:S02]  /*c640*/  IMAD.MOV.U32 R3, RZ, RZ, R0 ;  /* 0x000000ffff037224 */ /* 0x000fe400078e0000 */
[----:B------:R-:W-:-:S04]  /*c650*/  IMAD.HI.U32 R0, R8, R2, RZ ;  /* 0x0000000208007227 */ /* 0x000fc800078e00ff */
[----:B------:R-:W-:Y:S02]  /*c660*/  IMAD R2, R0, R3, R2 ;  /* 0x0000000300027224 */ /* 0x000fe400078e0202 */
[----:B------:R-:W1:Y:S03]  /*c670*/  MUFU.RCP R3, R12 ;  /* 0x0000000c00037308 */ /* 0x000e660000001000 */
[----:B------:R-:W-:Y:S02]  /*c680*/  ISETP.GT.U32.AND P1, PT, R4, R2, PT ;  /* 0x000000020400720c */ /* 0x000fe40003f24070 */
[----:B-1----:R-:W-:-:S11]  /*c690*/  IADD3 R3, R3, 0xffffffe, RZ ;  /* 0x0ffffffe03037810 */ /* 0x002fd60007ffe0ff */
[-C--:B------:R-:W-:Y:S02]  /*c6a0*/  @!P1 IADD3 R2, R2, -R4.reuse, RZ ;  /* 0x8000000402029210 */ /* 0x080fe40007ffe0ff */
[----:B------:R-:W-:Y:S01]  /*c6b0*/  @!P1 IADD3 R0, R0, 0x1, RZ ;  /* 0x0000000100009810 */ /* 0x000fe20007ffe0ff */
[----:B------:R-:W1:Y:S01]  /*c6c0*/  F2I.FTZ.U32.TRUNC.NTZ R3, R3 ;  /* 0x0000000300037305 */ /* 0x000e62000021f000 */
[----:B------:R-:W-:Y:S02]  /*c6d0*/  ISETP.GE.U32.AND P2, PT, R2, R4, PT ;  /* 0x000000040200720c */ /* 0x000fe40003f46070 */
[----:B------:R-:W-:Y:S02]  /*c6e0*/  LOP3.LUT R2, R10, R6, RZ, 0x3c, !PT ;  /* 0x000000060a027212 */ /* 0x000fe400078e3cff */
[----:B------:R-:W-:Y:S02]  /*c6f0*/  ISETP.NE.AND P1, PT, R6, RZ, PT ;  /* 0x000000ff0600720c */ /* 0x000fe40003f25270 */
[----:B------:R-:W-:-:S07]  /*c700*/  ISETP.GE.AND P0, PT, R2, RZ, PT ;  /* 0x000000ff0200720c */ /* 0x000fce0003f06270 */
[----:B------:R-:W-:Y:S01]  /*c710*/  @P2 IADD3 R0, R0, 0x1, RZ ;  /* 0x0000000100002810 */ /* 0x000fe20007ffe0ff */
[----:B-1----:R-:W-:-:S04]  /*c720*/  IMAD.MOV R2, RZ, RZ, -R3 ;  /* 0x000000ffff027224 */ /* 0x002fc800078e0a03 */
[----:B------:R-:W-:Y:S01]  /*c730*/  IMAD.MOV.U32 R4, RZ, RZ, R2 ;  /* 0x000000ffff047224 */ /* 0x000fe200078e0002 */
[----:B------:R-:W-:Y:S01]  /*c740*/  IABS R2, R7 ;  /* 0x0000000700027213 */ /* 0x000fe20000000000 */
[----:B------:R-:W-:Y:S01]  /*c750*/  @!P0 IMAD.MOV R0, RZ, RZ, -R0 ;  /* 0x000000ffff008224 */ /* 0x000fe200078e0a00 */
[----:B------:R-:W-:Y:S01]  /*c760*/  @!P1 LOP3.LUT R0, RZ, R6, RZ, 0x33, !PT ;  /* 0x00000006ff009212 */ /* 0x000fe200078e33ff */
[----:B------:R-:W-:Y:S01]  /*c770*/  IMAD R4, R4, R5, RZ ;  /* 0x0000000504047224 */ /* 0x000fe200078e02ff */
[----:B------:R-:W-:Y:S01]  /*c780*/  IADD3 R8, RZ, -R2, RZ ;  /* 0x80000002ff087210 */ /* 0x000fe20007ffe0ff */
[----:B------:R-:W-:Y:S01]  /*c790*/  IMAD.MOV.U32 R2, RZ, RZ, RZ ;  /* 0x000000ffff027224 */ /* 0x000fe200078e00ff */
[----:B------:R-:W-:Y:S01]  /*c7a0*/  IABS R9, R0 ;  /* 0x0000000000097213 */ /* 0x000fe20000000000 */
[----:B------:R-:W-:Y:S02]  /*c7b0*/  IMAD R6, R0, R6, RZ ;  /* 0x0000000600067224 */ /* 0x000fe400078e02ff */
[----:B------:R-:W-:Y:S01]  /*c7c0*/  IMAD.HI.U32 R2, R3, R4, R2 ;  /* 0x0000000403027227 */ /* 0x000fe200078e0002 */
[----:B------:R-:W-:-:S02]  /*c7d0*/  MOV R4, R8 ;  /* 0x0000000800047202 */ /* 0x000fc40000000f00 */
[----:B------:R-:W-:Y:S01]  /*c7e0*/  IADD3 R213, R10, -R6, RZ ;  /* 0x800000060ad57210 */ /* 0x000fe20007ffe0ff */
[----:B------:R-:W-:-:S04]  /*c7f0*/  IMAD.MOV.U32 R3, RZ, RZ, R9 ;  /* 0x000000ffff037224 */ /* 0x000fc800078e0009 */
        /* <DEDUP_REMOVED lines=11> */
[----:B------:R-:W-:-:S04]  /*c8b0*/  @!P1 LOP3.LUT R2, RZ, R7, RZ, 0x33, !PT ;  /* 0x00000007ff029212 */ /* 0x000fc800078e33ff */
[----:B------:R-:W-:Y:S01]  /*c8c0*/  IADD3 R3, -R2, RZ, RZ ;  /* 0x000000ff02037210 */ /* 0x000fe20007ffe1ff */
[----:B------:R-:W-:-:S04]  /*c8d0*/  IMAD R2, R7, 0x1000000, R2 ;  /* 0x0100000007027824 */ /* 0x000fc800078e0202 */
[----:B------:R-:W-:-:S04]  /*c8e0*/  IMAD R0, R7, R3, R0 ;  /* 0x0000000307007224 */ /* 0x000fc800078e0200 */
[----:B------:R-:W-:Y:S01]  /*c8f0*/  IMAD R214, R0, 0x10000, R2 ;  /* 0x0001000000d67824 */ /* 0x000fe200078e0202 */
[----:B------:R-:W-:Y:S05]  /*c900*/  BRA `(.L_x_119) ;  /* 0x0000004000007947 */ /* 0x000fea0003800000 */
.L_x_110:
[----:B------:R-:W-:Y:S01]  /*c910*/  IMAD.MOV.U32 R212, RZ, RZ, R9 ;  /* 0x000000ffffd47224 */ /* 0x000fe200078e0009 */
[----:B------:R-:W-:Y:S01]  /*c920*/  MOV R214, RZ ;  /* 0x000000ff00d67202 */ /* 0x000fe20000000f00 */
[----:B------:R-:W-:Y:S01]  /*c930*/  IMAD.MOV.U32 R213, RZ, RZ, RZ ;  /* 0x000000ffffd57224 */ /* 0x000fe200078e00ff */
[----:B------:R-:W-:Y:S02]  /*c940*/  MOV R215, c[0x0][0x53c] ;  /* 0x00014f0000d77a02 */ /* 0x000fe40000000f00 */
.L_x_119:
[----:B------:R-:W-:Y:S05]  /*c950*/  BSYNC B1 ;  /* 0x0000000000017941 */ /* 0x000fea0003800000 */
.L_x_108:
[----:B------:R-:W-:Y:S01]  /*c960*/  WARPSYNC 0xffffffff ;  /* 0xffffffff00007948 */ /* 0x000fe20003800000 */
[----:B------:R-:W-:Y:S01]  /*c970*/  BAR.SYNC.DEFER_BLOCKING 0x4, 0x100 ;  /* 0x0104000000007b1d */ /* 0x000fe20000010000 */
[----:B------:R-:W-:-:S13]  /*c980*/  ISETP.NE.AND P0, PT, R13, RZ, PT ;  /* 0x000000ff0d00720c */ /* 0x000fda0003f05270 */
[----:B------:R2:W-:Y:S04]  /*c990*/  @!P0 STS.128 [0x18100], R212 ;  /* 0x018100d4ff008388 */ /* 0x0005e80000000c00 */
[----:B------:R-:W-:Y:S06]  /*c9a0*/  BAR.ARV 0x5, 0x100 ;  /* 0x0144000000007b1d */ /* 0x000fec0000002000 */
.L_x_103:
[----:B-1----:R-:W-:-:S13]  /*c9b0*/  ISETP.GE.AND P0, PT, R215, c[0x0][0x53c], PT ;  /* 0x00014f00d7007a0c */ /* 0x002fda0003f06270 */
[----:B--23--:R-:W-:Y:S01]  /*c9c0*/  @P0 CALL.REL.NOINC `(.L_x_120) ;  /* 0x0000001000000944 */ /* 0x00cfe20003c00000 */
[----:B------:R-:W-:Y:S05]  /*c9d0*/  BRA `(.L_x_121) ;  /* 0xffff4b9000007947 */ /* 0x000fea000383ffff */
.L_x_120:
[----:B------:R-:W-:Y:S05]  /*c9e0*/  EXIT ;  /* 0x000000000000794d */ /* 0x000fea0003800000 */
.L_x_22:
[----:B------:R-:W-:Y:S01]  /*c9f0*/  IMAD.MOV.U32 R0, RZ, RZ, R5 ;  /* 0x000000ffff007224 */ /* 0x000fe200078e0005 */
[----:B------:R-:W-:Y:S02]  /*ca00*/  MOV R2, 0x1 ;  /* 0x0000000100027802 */ /* 0x000fe40000000f00 */
[----:B------:R-:W-:Y:S02]  /*ca10*/  MOV R3, 0xca30 ;  /* 0x0000ca3000037802 */ /* 0x000fe40000000f00 */
[----:B--2---:R-:W-:Y:S05]  /*ca20*/  CALL.REL.NOINC `($__internal_2_$__cuda_sm70_shflsync_up_p) ;  /* 0x00001f7000007944 */ /* 0x004fea0003c00000 */
[----:B------:R-:W-:Y:S01]  /*ca30*/  MOV R0, R4 ;  /* 0x0000000400007202 */ /* 0x000fe20000000f00 */
[----:B------:R-:W-:Y:S05]  /*ca40*/  BRA `(.L_x_122) ;  /* 0xffff3a0000007947 */ /* 0x000fea000383ffff */
.L_x_23:
[----:B------:R-:W-:Y:S01]  /*ca50*/  IMAD.MOV.U32 R0, RZ, RZ, R5 ;  /* 0x000000ffff007224 */ /* 0x000fe200078e0005 */
[----:B------:R-:W-:Y:S02]  /*ca60*/  MOV R2, 0x2 ;  /* 0x0000000200027802 */ /* 0x000fe40000000f00 */
[----:B------:R-:W-:Y:S02]  /*ca70*/  MOV R3, 0xca90 ;  /* 0x0000ca9000037802 */ /* 0x000fe40000000f00 */
[----:B--2---:R-:W-:Y:S05]  /*ca80*/  CALL.REL.NOINC `($__internal_2_$__cuda_sm70_shflsync_up_p) ;  /* 0x00001f1000007944 */ /* 0x004fea0003c00000 */
[----:B------:R-:W-:Y:S01]  /*ca90*/  SEL R0, R4, RZ, P4 ;  /* 0x000000ff04007207 */ /* 0x000fe20002000000 */
[----:B------:R-:W-:Y:S01]  /*caa0*/  IMAD.MOV.U32 R2, RZ, RZ, 0x4 ;  /* 0x00000004ff027424 */ /* 0x000fe200078e00ff */
[----:B------:R-:W-:-:S03]  /*cab0*/  MOV R3, 0xcae0 ;  /* 0x0000cae000037802 */ /* 0x000fc60000000f00 */
[----:B------:R-:W-:Y:S02]  /*cac0*/  IMAD.IADD R0, R5, 0x1, R0 ;  /* 0x0000000105007824 */ /* 0x000fe400078e0200 */
[----:B------:R-:W-:Y:S05]  /*cad0*/  CALL.REL.NOINC `($__internal_2_$__cuda_sm70_shflsync_up_p) ;  /* 0x00001ec000007944 */ /* 0x000fea0003c00000 */
        /* <DEDUP_REMOVED lines=12> */
[----:B------:R-:W-:Y:S02]  /*cba0*/  MOV R3, 0x1f ;  /* 0x0000001f00037802 */ /* 0x000fe40000000f00 */
[----:B------:R-:W-:Y:S01]  /*cbb0*/  MOV R2, 0xcbf0 ;  /* 0x0000cbf000027802 */ /* 0x000fe20000000f00 */
[----:B------:R-:W-:-:S04]  /*cbc0*/  IMAD.IADD R4, R0, 0x1, R4 ;  /* 0x0000000100047824 */ /* 0x000fc800078e0204 */
[----:B------:R-:W-:Y:S02]  /*cbd0*/  IMAD.MOV.U32 R191, RZ, RZ, R4 ;  /* 0x000000ffffbf7224 */ /* 0x000fe400078e0004 */
[----:B------:R-:W-:Y:S05]  /*cbe0*/  CALL.REL.NOINC `($__internal_1_$__cuda_sm70_shflsync_idx_p) ;  /* 0x00001d4000007944 */ /* 0x000fea0003c00000 */
[----:B-----5:R-:W-:Y:S01]  /*cbf0*/  MOV R0, R191 ;  /* 0x000000bf00007202 */ /* 0x020fe20000000f00 */
[----:B-1----:R-:W-:Y:S05]  /*cc00*/  BRA `(.L_x_123) ;  /* 0xffff394000007947 */ /* 0x002fea000383ffff */
.L_x_25:
[----:B------:R-:W-:Y:S02]  /*cc10*/  SEL R0, RZ, 0x1, P0 ;  /* 0x00000001ff007807 */ /* 0x000fe40000000000 */
[----:B------:R-:W-:Y:S02]  /*cc20*/  MOV R2, 0xcc40 ;  /* 0x0000cc4000027802 */ /* 0x000fe40000000f00 */
[----:B------:R-:W-:Y:S05]  /*cc30*/  CALL.REL.NOINC `($__internal_3_$__cuda_sm70_votesync_ballot) ;  /* 0x00001dd000007944 */ /* 0x000fea0003c00000 */
[----:B------:R-:W-:Y:S05]  /*cc40*/  BRA `(.L_x_124) ;  /* 0xffff399000007947 */ /* 0x000fea000383ffff */
.L_x_26:
[----:B------:R-:W-:Y:S01]  /*cc50*/  IMAD.MOV.U32 R191, RZ, RZ, R8 ;  /* 0x000000ffffbf7224 */ /* 0x000fe200078e0008 */
[----:B--2---:R-:W-:Y:S01]  /*cc60*/  MOV R190, R215 ;  /* 0x000000d700be7202 */ /* 0x004fe20000000f00 */
[----:B------:R-:W-:Y:S01]  /*cc70*/  IMAD.MOV.U32 R3, RZ, RZ, 0x1f ;  /* 0x0000001fff037424 */ /* 0x000fe200078e00ff */
[----:B------:R-:W-:Y:S02]  /*cc80*/  MOV R2, 0xcca0 ;  /* 0x0000cca000027802 */ /* 0x000fe40000000f00 */
[----:B-1----:R-:W-:Y:S05]  /*cc90*/  CALL.REL.NOINC `($__internal_1_$__cuda_sm70_shflsync_idx_p) ;  /* 0x00001c9000007944 */ /* 0x002fea0003c00000 */
[----:B------:R-:W-:Y:S01]  /*cca0*/  IMAD.MOV.U32 R11, RZ, RZ, R191 ;  /* 0x000000ffff0b7224 */ /* 0x000fe200078e00bf */
[----:B------:R-:W-:Y:S01]  /*ccb0*/  MOV R191, R7 ;  /* 0x0000000700bf7202 */ /* 0x000fe20000000f00 */
[----:B------:R-:W-:Y:S01]  /*ccc0*/  IMAD.MOV.U32 R6, RZ, RZ, RZ ;  /* 0x000000ffff067224 */ /* 0x000fe200078e00ff */
[----:B------:R-:W-:Y:S01]  /*ccd0*/  MOV R190, R215 ;  /* 0x000000d700be7202 */ /* 0x000fe20000000f00 */
[----:B------:R-:W-:Y:S01]  /*cce0*/  IMAD.MOV.U32 R3, RZ, RZ, 0x1f ;  /* 0x0000001fff037424 */ /* 0x000fe200078e00ff */
[----:B------:R-:W-:-:S02]  /*ccf0*/  MOV R2, 0xcd10 ;  /* 0x0000cd1000027802 */ /* 0x000fc40000000f00 */
[----:B-1---5:R-:W-:Y:S05]  /*cd00*/  CALL.REL.NOINC `($__internal_1_$__cuda_sm70_shflsync_idx_p) ;  /* 0x00001c2000007944 */ /* 0x022fea0003c00000 */
[----:B------:R-:W-:Y:S01]  /*cd10*/  MOV R10, R191 ;  /* 0x000000bf000a7202 */ /* 0x000fe20000000f00 */
[----:B-1---5:R-:W-:Y:S05]  /*cd20*/  BRA `(.L_x_125) ;  /* 0xffff390000007947 */ /* 0x022fea000383ffff */
.L_x_29:
[----:B------:R-:W-:Y:S01]  /*cd30*/  IMAD.MOV.U32 R191, RZ, RZ, R4 ;  /* 0x000000ffffbf7224 */ /* 0x000fe200078e0004 */
[----:B------:R-:W-:-:S02]  /*cd40*/  MOV R3, 0x1f ;  /* 0x0000001f00037802 */ /* 0x000fc40000000f00 */
[----:B------:R-:W-:Y:S02]  /*cd50*/  MOV R2, 0xcd70 ;  /* 0x0000cd7000027802 */ /* 0x000fe40000000f00 */
[----:B-1234-:R-:W-:Y:S05]  /*cd60*/  CALL.REL.NOINC `($__internal_1_$__cuda_sm70_shflsync_idx_p) ;  /* 0x00001bc000007944 */ /* 0x01efea0003c00000 */
[----:B------:R-:W-:Y:S01]  /*cd70*/  MOV R6, R191 ;  /* 0x000000bf00067202 */ /* 0x000fe20000000f00 */
[----:B-1---5:R-:W-:Y:S05]  /*cd80*/  BRA `(.L_x_28) ;  /* 0xffff390000007947 */ /* 0x022fea000383ffff */
.L_x_37:
[----:B------:R-:W-:Y:S01]  /*cd90*/  IMAD.MOV.U32 R191, RZ, RZ, R9 ;  /* 0x000000ffffbf7224 */ /* 0x000fe200078e0009 */
[----:B------:R-:W-:Y:S01]  /*cda0*/  MOV R190, RZ ;  /* 0x000000ff00be7202 */ /* 0x000fe20000000f00 */
[----:B------:R-:W-:Y:S01]  /*cdb0*/  IMAD.MOV.U32 R3, RZ, RZ, 0x181f ;  /* 0x0000181fff037424 */ /* 0x000fe200078e00ff */
[----:B------:R-:W-:Y:S02]  /*cdc0*/  MOV R2, 0xcde0 ;  /* 0x0000cde000027802 */ /* 0x000fe40000000f00 */
[----:B-----5:R-:W-:Y:S05]  /*cdd0*/  CALL.REL.NOINC `($__internal_1_$__cuda_sm70_shflsync_idx_p) ;  /* 0x00001b5000007944 */ /* 0x020fea0003c00000 */
[----:B------:R-:W-:Y:S01]  /*cde0*/  MOV R8, R191 ;  /* 0x000000bf00087202 */ /* 0x000fe20000000f00 */
[----:B-1---5:R-:W-:Y:S05]  /*cdf0*/  BRA `(.L_x_126) ;  /* 0xffff538000007947 */ /* 0x022fea000383ffff */
.L_x_38:
[----:B------:R-:W-:Y:S01]  /*ce00*/  IMAD.MOV.U32 R191, RZ, RZ, R12 ;  /* 0x000000ffffbf7224 */ /* 0x000fe200078e000c */
[----:B------:R-:W-:Y:S01]  /*ce10*/  MOV R190, RZ ;  /* 0x000000ff00be7202 */ /* 0x000fe20000000f00 */
[----:B------:R-:W-:Y:S01]  /*ce20*/  IMAD.MOV.U32 R3, RZ, RZ, 0x181f ;  /* 0x0000181fff037424 */ /* 0x000fe200078e00ff */
[----:B------:R-:W-:Y:S02]  /*ce30*/  MOV R2, 0xce50 ;  /* 0x0000ce5000027802 */ /* 0x000fe40000000f00 */
[----:B-12--5:R-:W-:Y:S05]  /*ce40*/  CALL.REL.NOINC `($__internal_1_$__cuda_sm70_shflsync_idx_p) ;  /* 0x00001ae000007944 */ /* 0x026fea0003c00000 */
[----:B-----5:R-:W-:Y:S01]  /*ce50*/  MOV R0, R191 ;  /* 0x000000bf00007202 */ /* 0x020fe20000000f00 */
[----:B-1----:R-:W-:Y:S05]  /*ce60*/  BRA `(.L_x_127) ;  /* 0xffff533000007947 */ /* 0x002fea000383ffff */
.L_x_41:
[----:B------:R-:W-:Y:S01]  /*ce70*/  IMAD.MOV.U32 R191, RZ, RZ, R9 ;  /* 0x000000ffffbf7224 */ /* 0x000fe200078e0009 */
[----:B------:R-:W-:Y:S01]  /*ce80*/  MOV R190, 0x1 ;  /* 0x0000000100be7802 */ /* 0x000fe20000000f00 */
[----:B--2---:R-:W-:Y:S01]  /*ce90*/  IMAD.MOV.U32 R3, RZ, RZ, 0x181f ;  /* 0x0000181fff037424 */ /* 0x004fe200078e00ff */
[----:B------:R-:W-:-:S02]  /*cea0*/  MOV R2, 0xcec0 ;  /* 0x0000cec000027802 */ /* 0x000fc40000000f00 */
[----:B-1-345:R-:W-:Y:S05]  /*ceb0*/  CALL.REL.NOINC `($__internal_1_$__cuda_sm70_shflsync_idx_p) ;  /* 0x00001a7000007944 */ /* 0x03afea0003c00000 */
[----:B------:R-:W-:Y:S01]  /*cec0*/  IMAD.MOV.U32 R8, RZ, RZ, R191 ;  /* 0x000000ffff087224 */ /* 0x000fe200078e00bf */
[----:B------:R-:W-:Y:S01]  /*ced0*/  MOV R190, 0x1 ;  /* 0x0000000100be7802 */ /* 0x000fe20000000f00 */
[----:B------:R-:W-:Y:S01]  /*cee0*/  IMAD.MOV.U32 R191, RZ, RZ, R12 ;  /* 0x000000ffffbf7224 */ /* 0x000fe200078e000c */
[----:B------:R-:W-:-:S02]  /*cef0*/  MOV R3, 0x181f ;  /* 0x0000181f00037802 */ /* 0x000fc40000000f00 */
[----:B------:R-:W-:Y:S02]  /*cf00*/  MOV R2, 0xcf20 ;  /* 0x0000cf2000027802 */ /* 0x000fe40000000f00 */
[----:B-1---5:R-:W-:Y:S05]  /*cf10*/  CALL.REL.NOINC `($__internal_1_$__cuda_sm70_shflsync_idx_p) ;  /* 0x00001a1000007944 */ /* 0x022fea0003c00000 */
[----:B-----5:R-:W-:Y:S01]  /*cf20*/  MOV R0, R191 ;  /* 0x000000bf00007202 */ /* 0x020fe20000000f00 */
[----:B-1----:R-:W-:Y:S05]  /*cf30*/  BRA `(.L_x_128) ;  /* 0xffff53e000007947 */ /* 0x002fea000383ffff */
.L_x_44:
[----:B------:R-:W-:Y:S01]  /*cf40*/  IMAD.MOV.U32 R191, RZ, RZ, R9 ;  /* 0x000000ffffbf7224 */ /* 0x000fe200078e0009 */
[----:B------:R-:W-:Y:S01]  /*cf50*/  MOV R190, 0x2 ;  /* 0x0000000200be7802 */ /* 0x000fe20000000f00 */
[----:B-1----:R-:W-:Y:S01]  /*cf60*/  IMAD.MOV.U32 R3, RZ, RZ, 0x181f ;  /* 0x0000181fff037424 */ /* 0x002fe200078e00ff */
[----:B------:R-:W-:Y:S02]  /*cf70*/  MOV R2, 0xcf90 ;  /* 0x0000cf9000027802 */ /* 0x000fe40000000f00 */
[----:B--2345:R-:W-:Y:S05]  /*cf80*/  CALL.REL.NOINC `($__internal_1_$__cuda_sm70_shflsync_idx_p) ;  /* 0x000019a000007944 */ /* 0x03cfea0003c00000 */
[----:B------:R-:W-:Y:S01]  /*cf90*/  MOV R8, R191 ;  /* 0x000000bf00087202 */ /* 0x000fe20000000f00 */
[----:B-1---5:R-:W-:Y:S05]  /*cfa0*/  BRA `(.L_x_129) ;  /* 0xffff54d000007947 */ /* 0x022fea000383ffff */
.L_x_45:
[----:B------:R-:W-:Y:S01]  /*cfb0*/  IMAD.MOV.U32 R191, RZ, RZ, R12 ;  /* 0x000000ffffbf7224 */ /* 0x000fe200078e000c */
[----:B------:R-:W-:Y:S01]  /*cfc0*/  MOV R190, 0x2 ;  /* 0x0000000200be7802 */ /* 0x000fe20000000f00 */
[----:B------:R-:W-:Y:S01]  /*cfd0*/  IMAD.MOV.U32 R3, RZ, RZ, 0x181f ;  /* 0x0000181fff037424 */ /* 0x000fe200078e00ff */
[----:B------:R-:W-:Y:S02]  /*cfe0*/  MOV R2, 0xd000 ;  /* 0x0000d00000027802 */ /* 0x000fe40000000f00 */
[----:B-12345:R-:W-:Y:S05]  /*cff0*/  CALL.REL.NOINC `($__internal_1_$__cuda_sm70_shflsync_idx_p) ;  /* 0x0000193000007944 */ /* 0x03efea0003c00000 */
[----:B-----5:R-:W-:Y:S01]  /*d000*/  MOV R0, R191 ;  /* 0x000000bf00007202 */ /* 0x020fe20000000f00 */
[----:B-1----:R-:W-:Y:S05]  /*d010*/  BRA `(.L_x_130) ;  /* 0xffff548000007947 */ /* 0x002fea000383ffff */
.L_x_48:
[----:B------:R-:W-:Y:S01]  /*d020*/  IMAD.MOV.U32 R191, RZ, RZ, R9 ;  /* 0x000000ffffbf7224 */ /* 0x000fe200078e0009 */
[----:B------:R-:W-:Y:S01]  /*d030*/  MOV R190, 0x3 ;  /* 0x0000000300be7802 */ /* 0x000fe20000000f00 */
[----:B-1----:R-:W-:Y:S01]  /*d040*/  IMAD.MOV.U32 R3, RZ, RZ, 0x181f ;  /* 0x0000181fff037424 */ /* 0x002fe200078e00ff */
[----:B------:R-:W-:-:S02]  /*d050*/  MOV R2, 0xd070 ;  /* 0x0000d07000027802 */ /* 0x000fc40000000f00 */
[----:B--2345:R-:W-:Y:S05]  /*d060*/  CALL.REL.NOINC `($__internal_1_$__cuda_sm70_shflsync_idx_p) ;  /* 0x000018c000007944 */ /* 0x03cfea0003c00000 */
        /* <DEDUP_REMOVED lines=8> */
.L_x_51:
[----:B------:R-:W-:Y:S01]  /*d0f0*/  IMAD.MOV.U32 R191, RZ, RZ, R5 ;  /* 0x000000ffffbf7224 */ /* 0x000fe200078e0005 */
[----:B------:R-:W-:Y:S01]  /*d100*/  MOV R190, RZ ;  /* 0x000000ff00be7202 */ /* 0x000fe20000000f00 */
[----:B------:R-:W-:Y:S01]  /*d110*/  IMAD.MOV.U32 R3, RZ, RZ, 0x181f ;  /* 0x0000181fff037424 */ /* 0x000fe200078e00ff */
[----:B------:R-:W-:Y:S02]  /*d120*/  MOV R2, 0xd140 ;  /* 0x0000d14000027802 */ /* 0x000fe40000000f00 */
[----:B------:R-:W-:Y:S05]  /*d130*/  CALL.REL.NOINC `($__internal_1_$__cuda_sm70_shflsync_idx_p) ;  /* 0x000017f000007944 */ /* 0x000fea0003c00000 */
[----:B------:R-:W-:Y:S01]  /*d140*/  MOV R4, R191 ;  /* 0x000000bf00047202 */ /* 0x000fe20000000f00 */
[----:B-1---5:R-:W-:Y:S05]  /*d150*/  BRA `(.L_x_132) ;  /* 0xffff6a8000007947 */ /* 0x022fea000383ffff */
.L_x_52:
[----:B------:R-:W-:Y:S01]  /*d160*/  IMAD.MOV.U32 R191, RZ, RZ, R10 ;  /* 0x000000ffffbf7224 */ /* 0x000fe200078e000a */
[----:B------:R-:W-:Y:S01]  /*d170*/  MOV R190, RZ ;  /* 0x000000ff00be7202 */ /* 0x000fe20000000f00 */
[----:B------:R-:W-:Y:S01]  /*d180*/  IMAD.MOV.U32 R3, RZ, RZ, 0x181f ;  /* 0x0000181fff037424 */ /* 0x000fe200078e00ff */
[----:B------:R-:W-:Y:S02]  /*d190*/  MOV R2, 0xd1b0 ;  /* 0x0000d1b000027802 */ /* 0x000fe40000000f00 */
[----:B-12---:R-:W-:Y:S05]  /*d1a0*/  CALL.REL.NOINC `($__internal_1_$__cuda_sm70_shflsync_idx_p) ;  /* 0x0000178000007944 */ /* 0x006fea0003c00000 */
[C---:B------:R-:W-:Y:S01]  /*d1b0*/  IADD3 R12, P2, R191.reuse, R118, RZ ;  /* 0x00000076bf0c7210 */ /* 0x040fe20007f5e0ff */
[----:B------:R-:W-:Y:S01]  /*d1c0*/  IMAD.MOV.U32 R190, RZ, RZ, 0x1 ;  /* 0x00000001ffbe7424 */ /* 0x000fe200078e00ff */
[----:B------:R-:W-:-:S02]  /*d1d0*/  IADD3 R6, P1, R191, R119, RZ ;  /* 0x00000077bf067210 */ /* 0x000fc40007f3e0ff */
[----:B------:R-:W-:Y:S01]  /*d1e0*/  IADD3 R2, P0, R191, R120, RZ ;  /* 0x00000078bf027210 */ /* 0x000fe20007f1e0ff */
[C---:B------:R-:W-:Y:S01]  /*d1f0*/  IMAD.X R13, R4.reuse, 0x1, R112, P2 ;  /* 0x00000001040d7824 */ /* 0x040fe200010e0670 */
[----:B------:R-:W-:Y:S01]  /*d200*/  MOV R9, R11 ;  /* 0x0000000b00097202 */ /* 0x000fe20000000f00 */
[C---:B------:R-:W-:Y:S02]  /*d210*/  IMAD.X R7, R4.reuse, 0x1, R113, P1 ;  /* 0x0000000104077824 */ /* 0x040fe400008e0671 */
[----:B------:R-:W-:Y:S01]  /*d220*/  IMAD.X R3, R4, 0x1, R114, P0 ;  /* 0x0000000104037824 */ /* 0x000fe200000e0672 */
[----:B------:R-:W-:Y:S01]  /*d230*/  @!PT LDS RZ, [RZ] ;  /* 0x00000000fffff984 */ /* 0x000fe20000000800 */
[----:B------:R-:W-:Y:S01]  /*d240*/  @!PT LDS RZ, [RZ] ;  /* 0x00000000fffff984 */ /* 0x000fe20000000800 */
[----:B------:R-:W-:Y:S01]  /*d250*/  @!PT LDS RZ, [RZ] ;  /* 0x00000000fffff984 */ /* 0x000fe20000000800 */
[----:B------:R2:W-:Y:S01]  /*d260*/  LDGSTS.E.BYPASS.LTC128B.128 [R187+0x6100], [R12.64], !P5 ;  /* 0x061000000cbb7fae */ /* 0x0005e2000e901d46 */
[----:B------:R-:W-:Y:S01]  /*d270*/  IMAD.MOV.U32 R191, RZ, RZ, R5 ;  /* 0x000000ffffbf7224 */ /* 0x000fe200078e0005 */
[----:B------:R-:W-:Y:S02]  /*d280*/  SEL R5, RZ, 0x10, P4 ;  /* 0x00000010ff057807 */ /* 0x000fe40002000000 */
[----:B------:R2:W-:Y:S01]  /*d290*/  LDGSTS.E.BYPASS.LTC128B.128 [R187+0x8100], [R6.64], !P4 ;  /* 0x0810000006bb7fae */ /* 0x0005e2000e101d46 */
[----:B------:R-:W-:-:S03]  /*d2a0*/  SEL R4, RZ, 0x10, P5 ;  /* 0x00000010ff047807 */ /* 0x000fc60002800000 */
[----:B------:R3:W-:Y:S02]  /*d2b0*/  LDGSTS.E.BYPASS.LTC128B.128 [R187+0xa100], [R2.64], !P3 ;  /* 0x0a10000002bb7fae */ /* 0x0007e4000d901d46 */
[----:B---3--:R-:W-:Y:S02]  /*d2c0*/  MOV R3, 0x181f ;  /* 0x0000181f00037802 */ /* 0x008fe40000000f00 */
[----:B------:R-:W-:Y:S02]  /*d2d0*/  MOV R2, 0xd2f0 ;  /* 0x0000d2f000027802 */ /* 0x000fe40000000f00 */
[----:B-12--5:R-:W-:Y:S05]  /*d2e0*/  CALL.REL.NOINC `($__internal_1_$__cuda_sm70_shflsync_idx_p) ;  /* 0x0000164000007944 */ /* 0x026fea0003c00000 */
[----:B------:R-:W-:Y:S01]  /*d2f0*/  IMAD.MOV.U32 R8, RZ, RZ, R191 ;  /* 0x000000ffff087224 */ /* 0x000fe200078e00bf */
[----:B------:R-:W-:Y:S01]  /*d300*/  MOV R190, 0x1 ;  /* 0x0000000100be7802 */ /* 0x000fe20000000f00 */
[----:B------:R-:W-:Y:S01]  /*d310*/  IMAD.MOV.U32 R191, RZ, RZ, R10 ;  /* 0x000000ffffbf7224 */ /* 0x000fe200078e000a */
[----:B------:R-:W-:Y:S02]  /*d320*/  MOV R3, 0x181f ;  /* 0x0000181f00037802 */ /* 0x000fe40000000f00 */
[----:B------:R-:W-:Y:S02]  /*d330*/  MOV R2, 0xd350 ;  /* 0x0000d35000027802 */ /* 0x000fe40000000f00 */
[----:B-1---5:R-:W-:Y:S05]  /*d340*/  CALL.REL.NOINC `($__internal_1_$__cuda_sm70_shflsync_idx_p) ;  /* 0x000015e000007944 */ /* 0x022fea0003c00000 */
[----:B-----5:R-:W-:Y:S01]  /*d350*/  MOV R0, R191 ;  /* 0x000000bf00007202 */ /* 0x020fe20000000f00 */
[----:B-1----:R-:W-:Y:S05]  /*d360*/  BRA `(.L_x_133) ;  /* 0xffff698000007947 */ /* 0x002fea000383ffff */
.L_x_53:
[----:B------:R-:W-:Y:S01]  /*d370*/  IMAD.MOV.U32 R124, RZ, RZ, R4 ;  /* 0x000000ffff7c7224 */ /* 0x000fe200078e0004 */
[----:B------:R-:W-:-:S02]  /*d380*/  MOV R0, 0x2 ;  /* 0x0000000200007802 */ /* 0x000fc40000000f00 */
[----:B------:R-:W-:Y:S02]  /*d390*/  MOV R2, 0xd3b0 ;  /* 0x0000d3b000027802 */ /* 0x000fe40000000f00 */
[----:B------:R-:W-:Y:S05]  /*d3a0*/  CALL.REL.NOINC `($__internal_0_$__cuda_sm70_shflsync_bfly_p) ;  /* 0x0000152000007944 */ /* 0x000fea0003c00000 */
[----:B------:R-:W-:Y:S01]  /*d3b0*/  FMNMX.FTZ R4, R4, R0, !PT ;  /* 0x0000000004047209 */ /* 0x000fe20007810000 */
[----:B------:R-:W-:Y:S01]  /*d3c0*/  IMAD.MOV.U32 R0, RZ, RZ, 0x1 ;  /* 0x00000001ff007424 */ /* 0x000fe200078e00ff */
[----:B------:R-:W-:-:S03]  /*d3d0*/  MOV R2, 0xd400 ;  /* 0x0000d40000027802 */ /* 0x000fc60000000f00 */
[----:B------:R-:W-:Y:S02]  /*d3e0*/  IMAD.MOV.U32 R124, RZ, RZ, R4 ;  /* 0x000000ffff7c7224 */ /* 0x000fe400078e0004 */
[----:B------:R-:W-:Y:S05]  /*d3f0*/  CALL.REL.NOINC `($__internal_0_$__cuda_sm70_shflsync_bfly_p) ;  /* 0x000014d000007944 */ /* 0x000fea0003c00000 */
[----:B------:R-:W-:Y:S01]  /*d400*/  FMNMX.FTZ R125, R4, R0, !PT ;  /* 0x00000000047d7209 */ /* 0x000fe20007810000 */
[----:B------:R-:W-:Y:S01]  /*d410*/  IMAD.MOV.U32 R124, RZ, RZ, R5 ;  /* 0x000000ffff7c7224 */ /* 0x000fe200078e0005 */
[----:B------:R-:W-:Y:S01]  /*d420*/  MOV R2, 0xd450 ;  /* 0x0000d45000027802 */ /* 0x000fe20000000f00 */
[----:B------:R-:W-:Y:S02]  /*d430*/  IMAD.MOV.U32 R0, RZ, RZ, 0x2 ;  /* 0x00000002ff007424 */ /* 0x000fe400078e00ff */
[----:B------:R-:W-:Y:S05]  /*d440*/  CALL.REL.NOINC `($__internal_0_$__cuda_sm70_shflsync_bfly_p) ;  /* 0x0000148000007944 */ /* 0x000fea0003c00000 */
[----:B------:R-:W-:Y:S01]  /*d450*/  FMNMX.FTZ R5, R5, R0, !PT ;  /* 0x0000000005057209 */ /* 0x000fe20007810000 */
[----:B------:R-:W-:Y:S01]  /*d460*/  IMAD.MOV.U32 R0, RZ, RZ, 0x1 ;  /* 0x00000001ff007424 */ /* 0x000fe200078e00ff */
[----:B------:R-:W-:-:S03]  /*d470*/  MOV R2, 0xd4a0 ;  /* 0x0000d4a000027802 */ /* 0x000fc60000000f00 */
[----:B------:R-:W-:Y:S02]  /*d480*/  IMAD.MOV.U32 R124, RZ, RZ, R5 ;  /* 0x000000ffff7c7224 */ /* 0x000fe400078e0005 */
[----:B------:R-:W-:Y:S05]  /*d490*/  CALL.REL.NOINC `($__internal_0_$__cuda_sm70_shflsync_bfly_p) ;  /* 0x0000143000007944 */ /* 0x000fea0003c00000 */
[----:B------:R-:W-:Y:S01]  /*d4a0*/  MOV R3, R0 ;  /* 0x0000000000037202 */ /* 0x000fe20000000f00 */
[----:B------:R-:W-:Y:S05]  /*d4b0*/  BRA `(.L_x_134) ;  /* 0xffff6f1000007947 */ /* 0x000fea000383ffff */
.L_x_55:
[----:B--234-:R-:W-:Y:S01]  /*d4c0*/  MOV R190, RZ ;  /* 0x000000ff00be7202 */ /* 0x01cfe20000000f00 */
[----:B------:R-:W-:Y:S01]  /*d4d0*/  IMAD.MOV.U32 R191, RZ, RZ, R7 ;  /* 0x000000ffffbf7224 */ /* 0x000fe200078e0007 */
[----:B------:R-:W-:Y:S01]  /*d4e0*/  MOV R2, 0xd510 ;  /* 0x0000d51000027802 */ /* 0x000fe20000000f00 */
[----:B------:R-:W-:Y:S02]  /*d4f0*/  IMAD.MOV.U32 R3, RZ, RZ, 0x181f ;  /* 0x0000181fff037424 */ /* 0x000fe400078e00ff */
[----:B-1----:R-:W-:Y:S05]  /*d500*/  CALL.REL.NOINC `($__internal_1_$__cuda_sm70_shflsync_idx_p) ;  /* 0x0000142000007944 */ /* 0x002fea0003c00000 */
[----:B------:R-:W-:Y:S01]  /*d510*/  MOV R2, R191 ;  /* 0x000000bf00027202 */ /* 0x000fe20000000f00 */
[----:B-1---5:R-:W-:-:S05]  /*d520*/  BRA `(.L_x_135) ;  /* 0xffff836000007947 */ /* 0x022fca000383ffff */
.L_x_58:
[----:B------:R-:W-:Y:S01]  /*d530*/  MOV R190, RZ ;  /* 0x000000ff00be7202 */ /* 0x000fe20000000f00 */
[----:B------:R-:W-:Y:S01]  /*d540*/  IMAD.MOV.U32 R191, RZ, RZ, R125 ;  /* 0x000000ffffbf7224 */ /* 0x000fe200078e007d */
[----:B------:R-:W-:Y:S01]  /*d550*/  MOV R2, 0xd580 ;  /* 0x0000d58000027802 */ /* 0x000fe20000000f00 */
[----:B------:R-:W-:Y:S02]  /*d560*/  IMAD.MOV.U32 R3, RZ, RZ, 0x181f ;  /* 0x0000181fff037424 */ /* 0x000fe400078e00ff */
[----:B------:R-:W-:Y:S05]  /*d570*/  CALL.REL.NOINC `($__internal_1_$__cuda_sm70_shflsync_idx_p) ;  /* 0x000013b000007944 */ /* 0x000fea0003c00000 */
[----:B------:R-:W-:Y:S01]  /*d580*/  MOV R124, R191 ;  /* 0x000000bf007c7202 */ /* 0x000fe20000000f00 */
[----:B-1---5:R-:W-:-:S05]  /*d590*/  BRA `(.L_x_136) ;  /* 0xffff911000007947 */ /* 0x022fca000383ffff */
.L_x_59:
[----:B------:R-:W-:Y:S01]  /*d5a0*/  MOV R190, RZ ;  /* 0x000000ff00be7202 */ /* 0x000fe20000000f00 */
[----:B------:R-:W-:Y:S01]  /*d5b0*/  IMAD.MOV.U32 R191, RZ, RZ, R138 ;  /* 0x000000ffffbf7224 */ /* 0x000fe200078e008a */
[----:B------:R-:W-:Y:S01]  /*d5c0*/  MOV R2, 0xd5f0 ;  /* 0x0000d5f000027802 */ /* 0x000fe20000000f00 */
[----:B------:R-:W-:Y:S02]  /*d5d0*/  IMAD.MOV.U32 R3, RZ, RZ, 0x181f ;  /* 0x0000181fff037424 */ /* 0x000fe400078e00ff */
[----:B-12---:R-:W-:Y:S05]  /*d5e0*/  CALL.REL.NOINC `($__internal_1_$__cuda_sm70_shflsync_idx_p) ;  /* 0x0000134000007944 */ /* 0x006fea0003c00000 */
[C---:B------:R-:W-:Y:S01]  /*d5f0*/  IADD3 R2, -R192.reuse, 0x10, RZ ;  /* 0x00000010c0027810 */ /* 0x040fe20007ffe1ff */
[----:B------:R-:W-:Y:S01]  /*d600*/  IMAD.MOV.U32 R190, RZ, RZ, 0x1 ;  /* 0x00000001ffbe7424 */ /* 0x000fe200078e00ff */
[----:B------:R-:W-:Y:S02]  /*d610*/  ISETP.NE.U32.AND P2, PT, R192, RZ, PT ;  /* 0x000000ffc000720c */ /* 0x000fe40003f45070 */
[----:B------:R-:W-:Y:S04]  /*d620*/  LOP3.LUT R2, R2, 0xf, RZ, 0xc0, !PT ;  /* 0x0000000f02027812 */ /* 0x000fe800078ec0ff */
[----:B------:R-:W-:Y:S04]  /*d630*/  IADD3 R2, P4, P3, R2, R191, R142 ;  /* 0x000000bf02027210 */ /* 0x000fe80007b9e08e */
[----:B------:R-:W-:Y:S05]  /*d640*/  IADD3.X R3, RZ, R124, R140, P4, P3 ;  /* 0x0000007cff037210 */ /* 0x000fea00027e648c */
[----:B------:R-:W-:Y:S01]  /*d650*/  @!PT LDS RZ, [RZ] ;  /* 0x00000000fffff984 */ /* 0x000fe20000000800 */
[----:B------:R-:W-:Y:S01]  /*d660*/  @!PT LDS RZ, [RZ] ;  /* 0x00000000fffff984 */ /* 0x000fe20000000800 */
[----:B------:R-:W-:Y:S01]  /*d670*/  @!PT LDS RZ, [RZ] ;  /* 0x00000000fffff984 */ /* 0x000fe20000000800 */
[----:B------:R2:W-:Y:S01]  /*d680*/  LDGSTS.E.BYPASS.LTC128B.128.ZFILL [R187+0x6100], [R2.64], P2 ;  /* 0x0610000002bb7fae */ /* 0x0005e20009141d46 */
[C---:B------:R-:W-:Y:S05]  /*d690*/  IADD3 R136, P2, R191.reuse, R143, RZ ;  /* 0x0000008fbf887210 */ /* 0x040fea0007f5e0ff */
[C---:B------:R-:W-:Y:S05]  /*d6a0*/  IMAD.X R137, R124.reuse, 0x1, R139, P2 ;  /* 0x000000017c897824 */ /* 0x040fea00010e068b */
[----:B------:R3:W-:Y:S01]  /*d6b0*/  LDGSTS.E.BYPASS.LTC128B.128 [R187+0x8100], [R136.64], !P0 ;  /* 0x0810000088bb7fae */ /* 0x0007e2000c101d46 */
[----:B--2---:R-:W-:Y:S01]  /*d6c0*/  IADD3 R2, P2, R191, R144, RZ ;  /* 0x00000090bf027210 */ /* 0x004fe20007f5e0ff */
[----:B------:R-:W-:Y:S04]  /*d6d0*/  IMAD.MOV.U32 R191, RZ, RZ, R125 ;  /* 0x000000ffffbf7224 */ /* 0x000fe800078e007d */
[----:B------:R-:W-:Y:S05]  /*d6e0*/  IMAD.X R3, R124, 0x1, R141, P2 ;  /* 0x000000017c037824 */ /* 0x000fea00010e068d */
[----:B------:R2:W-:Y:S02]  /*d6f0*/  LDGSTS.E.BYPASS.LTC128B.128 [R187+0xa100], [R2.64], !P1 ;  /* 0x0a10000002bb7fae */ /* 0x0005e4000c901d46 */
[----:B--2---:R-:W-:Y:S01]  /*d700*/  MOV R2, 0xd730 ;  /* 0x0000d73000027802 */ /* 0x004fe20000000f00 */
[----:B------:R-:W-:Y:S02]  /*d710*/  IMAD.MOV.U32 R3, RZ, RZ, 0x181f ;  /* 0x0000181fff037424 */ /* 0x000fe400078e00ff */
[----:B-1-3-5:R-:W-:Y:S05]  /*d720*/  CALL.REL.NOINC `($__internal_1_$__cuda_sm70_shflsync_idx_p) ;  /* 0x0000120000007944 */ /* 0x02afea0003c00000 */
[----:B------:R-:W-:Y:S01]  /*d730*/  MOV R190, 0x1 ;  /* 0x0000000100be7802 */ /* 0x000fe20000000f00 */
[----:B------:R-:W-:Y:S01]  /*d740*/  IMAD.MOV.U32 R124, RZ, RZ, R191 ;  /* 0x000000ffff7c7224 */ /* 0x000fe200078e00bf */
[----:B------:R-:W-:Y:S01]  /*d750*/  MOV R3, 0x181f ;  /* 0x0000181f00037802 */ /* 0x000fe20000000f00 */
[----:B------:R-:W-:Y:S01]  /*d760*/  IMAD.MOV.U32 R191, RZ, RZ, R138 ;  /* 0x000000ffffbf7224 */ /* 0x000fe200078e008a */
[----:B------:R-:W-:Y:S02]  /*d770*/  MOV R2, 0xd790 ;  /* 0x0000d79000027802 */ /* 0x000fe40000000f00 */
[----:B-1---5:R-:W-:Y:S05]  /*d780*/  CALL.REL.NOINC `($__internal_1_$__cuda_sm70_shflsync_idx_p) ;  /* 0x000011a000007944 */ /* 0x022fea0003c00000 */
[----:B-----5:R-:W-:Y:S01]  /*d790*/  MOV R0, R191 ;  /* 0x000000bf00007202 */ /* 0x020fe20000000f00 */
[----:B-1----:R-:W-:-:S05]  /*d7a0*/  BRA `(.L_x_137) ;  /* 0xffff902000007947 */ /* 0x002fca000383ffff */
.L_x_60:
[----:B------:R-:W-:Y:S02]  /*d7b0*/  MOV R0, 0x2 ;  /* 0x0000000200007802 */ /* 0x000fe40000000f00 */
[----:B------:R-:W-:Y:S02]  /*d7c0*/  MOV R2, 0xd7e0 ;  /* 0x0000d7e000027802 */ /* 0x000fe40000000f00 */
[----:B-1----:R-:W-:Y:S05]  /*d7d0*/  CALL.REL.NOINC `($__internal_0_$__cuda_sm70_shflsync_bfly_p) ;  /* 0x000010f000007944 */ /* 0x002fea0003c00000 */
[----:B------:R-:W-:Y:S01]  /*d7e0*/  FMNMX.FTZ R124, R124, R0, !PT ;  /* 0x000000007c7c7209 */ /* 0x000fe20007810000 */
[----:B------:R-:W-:Y:S01]  /*d7f0*/  IMAD.MOV.U32 R0, RZ, RZ, 0x1 ;  /* 0x00000001ff007424 */ /* 0x000fe200078e00ff */
[----:B------:R-:W-:Y:S02]  /*d800*/  MOV R2, 0xd820 ;  /* 0x0000d82000027802 */ /* 0x000fe40000000f00 */
        /* <DEDUP_REMOVED lines=8> */
[----:B------:R-:W-:Y:S02]  /*d890*/  MOV R2, 0xd8b0 ;  /* 0x0000d8b000027802 */ /* 0x000fe40000000f00 */
[----:B------:R-:W-:Y:S05]  /*d8a0*/  CALL.REL.NOINC `($__internal_0_$__cuda_sm70_shflsync_bfly_p) ;  /* 0x0000102000007944 */ /* 0x000fea0003c00000 */
[----:B------:R-:W-:-:S05]  /*d8b0*/  BRA `(.L_x_138) ;  /* 0xffff92b000007947 */ /* 0x000fca000383ffff */
.L_x_62:
[----:B------:R-:W-:Y:S01]  /*d8c0*/  IMAD.MOV.U32 R124, RZ, RZ, R195 ;  /* 0x000000ffff7c7224 */ /* 0x000fe200078e00c3 */
[----:B------:R-:W-:-:S02]  /*d8d0*/  MOV R0, 0x2 ;  /* 0x0000000200007802 */ /* 0x000fc40000000f00 */
[----:B------:R-:W-:Y:S02]  /*d8e0*/  MOV R2, 0xd900 ;  /* 0x0000d90000027802 */ /* 0x000fe40000000f00 */
[----:B------:R-:W-:Y:S05]  /*d8f0*/  CALL.REL.NOINC `($__internal_0_$__cuda_sm70_shflsync_bfly_p) ;  /* 0x00000fd000007944 */ /* 0x000fea0003c00000 */
[----:B------:R-:W-:Y:S05]  /*d900*/  BRA `(.L_x_139) ;  /* 0xffffa99000007947 */ /* 0x000fea000383ffff */
.L_x_63:
[----:B------:R-:W-:Y:S01]  /*d910*/  IMAD.MOV.U32 R124, RZ, RZ, R4 ;  /* 0x000000ffff7c7224 */ /* 0x000fe200078e0004 */
[----:B------:R-:W-:Y:S02]  /*d920*/  MOV R0, 0x1 ;  /* 0x0000000100007802 */ /* 0x000fe40000000f00 */
[----:B------:R-:W-:Y:S02]  /*d930*/  MOV R2, 0xd950 ;  /* 0x0000d95000027802 */ /* 0x000fe40000000f00 */
[----:B-1----:R-:W-:Y:S05]  /*d940*/  CALL.REL.NOINC `($__internal_0_$__cuda_sm70_shflsync_bfly_p) ;  /* 0x00000f8000007944 */ /* 0x002fea0003c00000 */
[----:B------:R-:W-:Y:S01]  /*d950*/  FADD.FTZ R4, R4, R0 ;  /* 0x0000000004047221 */ /* 0x000fe20000010000 */
[----:B------:R-:W-:Y:S02]  /*d960*/  MOV R124, R196 ;  /* 0x000000c4007c7202 */ /* 0x000fe40000000f00 */
[----:B------:R-:W-:Y:S02]  /*d970*/  MOV R0, 0x2 ;  /* 0x0000000200007802 */ /* 0x000fe40000000f00 */
[----:B------:R-:W-:Y:S02]  /*d980*/  MOV R2, 0xd9a0 ;  /* 0x0000d9a000027802 */ /* 0x000fe40000000f00 */
[----:B------:R-:W-:Y:S05]  /*d990*/  CALL.REL.NOINC `($__internal_0_$__cuda_sm70_shflsync_bfly_p) ;  /* 0x00000f3000007944 */ /* 0x000fea0003c00000 */
[----:B------:R-:W-:Y:S01]  /*d9a0*/  FADD.FTZ R5, R196, R0 ;  /* 0x00000000c4057221 */ /* 0x000fe20000010000 */
[----:B------:R-:W-:Y:S02]  /*d9b0*/  MOV R0, 0x1 ;  /* 0x0000000100007802 */ /* 0x000fe40000000f00 */
[----:B------:R-:W-:-:S02]  /*d9c0*/  MOV R2, 0xd9f0 ;  /* 0x0000d9f000027802 */ /* 0x000fc40000000f00 */
[----:B------:R-:W-:Y:S02]  /*d9d0*/  MOV R124, R5 ;  /* 0x00000005007c7202 */ /* 0x000fe40000000f00 */
[----:B------:R-:W-:Y:S05]  /*d9e0*/  CALL.REL.NOINC `($__internal_0_$__cuda_sm70_shflsync_bfly_p) ;  /* 0x00000ee000007944 */ /* 0x000fea0003c00000 */
[----:B------:R-:W-:Y:S01]  /*d9f0*/  MOV R3, R0 ;  /* 0x0000000000037202 */ /* 0x000fe20000000f00 */
[----:B------:R-:W-:Y:S05]  /*da00*/  BRA `(.L_x_140) ;  /* 0xffffa90000007947 */ /* 0x000fea000383ffff */
.L_x_70:
[----:B--234-:R-:W-:Y:S01]  /*da10*/  IMAD.MOV.U32 R191, RZ, RZ, R9 ;  /* 0x000000ffffbf7224 */ /* 0x01cfe200078e0009 */
[----:B------:R-:W-:Y:S01]  /*da20*/  MOV R190, RZ ;  /* 0x000000ff00be7202 */ /* 0x000fe20000000f00 */
[----:B------:R-:W-:Y:S01]  /*da30*/  IMAD.MOV.U32 R3, RZ, RZ, 0x181f ;  /* 0x0000181fff037424 */ /* 0x000fe200078e00ff */
[----:B------:R-:W-:Y:S02]  /*da40*/  MOV R2, 0xda60 ;  /* 0x0000da6000027802 */ /* 0x000fe40000000f00 */
[----:B-1----:R-:W-:Y:S05]  /*da50*/  CALL.REL.NOINC `($__internal_1_$__cuda_sm70_shflsync_idx_p) ;  /* 0x00000ed000007944 */ /* 0x002fea0003c00000 */
[----:B------:R-:W-:Y:S01]  /*da60*/  MOV R8, R191 ;  /* 0x000000bf00087202 */ /* 0x000fe20000000f00 */
[----:B-1---5:R-:W-:Y:S05]  /*da70*/  BRA `(.L_x_141) ;  /* 0xffffbfe000007947 */ /* 0x022fea000383ffff */
.L_x_71:
[----:B------:R-:W-:Y:S01]  /*da80*/  IMAD.MOV.U32 R191, RZ, RZ, R12 ;  /* 0x000000ffffbf7224 */ /* 0x000fe200078e000c */
[----:B------:R-:W-:Y:S01]  /*da90*/  MOV R190, RZ ;  /* 0x000000ff00be7202 */ /* 0x000fe20000000f00 */
[----:B------:R-:W-:Y:S01]  /*daa0*/  IMAD.MOV.U32 R3, RZ, RZ, 0x181f ;  /* 0x0000181fff037424 */ /* 0x000fe200078e00ff */
[----:B------:R-:W-:Y:S02]  /*dab0*/  MOV R2, 0xdad0 ;  /* 0x0000dad000027802 */ /* 0x000fe40000000f00 */
[----:B-123--:R-:W-:Y:S05]  /*dac0*/  CALL.REL.NOINC `($__internal_1_$__cuda_sm70_shflsync_idx_p) ;  /* 0x00000e6000007944 */ /* 0x00efea0003c00000 */
[----:B-----5:R-:W-:Y:S01]  /*dad0*/  MOV R0, R191 ;  /* 0x000000bf00007202 */ /* 0x020fe20000000f00 */
[----:B-1----:R-:W-:Y:S05]  /*dae0*/  BRA `(.L_x_142) ;  /* 0xffffbf9000007947 */ /* 0x002fea000383ffff */
.L_x_74:
[----:B------:R-:W-:Y:S01]  /*daf0*/  IMAD.MOV.U32 R191, RZ, RZ, R9 ;  /* 0x000000ffffbf7224 */ /* 0x000fe200078e0009 */
[----:B------:R-:W-:Y:S01]  /*db00*/  MOV R190, 0x1 ;  /* 0x0000000100be7802 */ /* 0x000fe20000000f00 */
[----:B--2---:R-:W-:Y:S01]  /*db10*/  IMAD.MOV.U32 R3, RZ, RZ, 0x181f ;  /* 0x0000181fff037424 */ /* 0x004fe200078e00ff */
[----:B------:R-:W-:-:S02]  /*db20*/  MOV R2, 0xdb40 ;  /* 0x0000db4000027802 */ /* 0x000fc40000000f00 */
[----:B-1-34-:R-:W-:Y:S05]  /*db30*/  CALL.REL.NOINC `($__internal_1_$__cuda_sm70_shflsync_idx_p) ;  /* 0x00000df000007944 */ /* 0x01afea0003c00000 */
        /* <DEDUP_REMOVED lines=8> */
.L_x_77:
[----:B------:R-:W-:Y:S01]  /*dbc0*/  IMAD.MOV.U32 R191, RZ, RZ, R9 ;  /* 0x000000ffffbf7224 */ /* 0x000fe200078e0009 */
[----:B------:R-:W-:Y:S01]  /*dbd0*/  MOV R190, 0x2 ;  /* 0x0000000200be7802 */ /* 0x000fe20000000f00 */
[----:B--2---:R-:W-:Y:S01]  /*dbe0*/  IMAD.MOV.U32 R3, RZ, RZ, 0x181f ;  /* 0x0000181fff037424 */ /* 0x004fe200078e00ff */
[----:B------:R-:W-:Y:S02]  /*dbf0*/  MOV R2, 0xdc10 ;  /* 0x0000dc1000027802 */ /* 0x000fe40000000f00 */
[----:B-1-34-:R-:W-:Y:S05]  /*dc00*/  CALL.REL.NOINC `($__internal_1_$__cuda_sm70_shflsync_idx_p) ;  /* 0x00000d2000007944 */ /* 0x01afea0003c00000 */
[----:B------:R-:W-:Y:S01]  /*dc10*/  MOV R8, R191 ;  /* 0x000000bf00087202 */ /* 0x000fe20000000f00 */
[----:B-1---5:R-:W-:Y:S05]  /*dc20*/  BRA `(.L_x_144) ;  /* 0xffffc12000007947 */ /* 0x022fea000383ffff */
.L_x_78:
[----:B------:R-:W-:Y:S01]  /*dc30*/  IMAD.MOV.U32 R191, RZ, RZ, R12 ;  /* 0x000000ffffbf7224 */ /* 0x000fe200078e000c */
[----:B------:R-:W-:Y:S01]  /*dc40*/  MOV R190, 0x2 ;  /* 0x0000000200be7802 */ /* 0x000fe20000000f00 */
[----:B--2---:R-:W-:Y:S01]  /*dc50*/  IMAD.MOV.U32 R3, RZ, RZ, 0x181f ;  /* 0x0000181fff037424 */ /* 0x004fe200078e00ff */
[----:B------:R-:W-:Y:S02]  /*dc60*/  MOV R2, 0xdc80 ;  /* 0x0000dc8000027802 */ /* 0x000fe40000000f00 */
[----:B-1-34-:R-:W-:Y:S05]  /*dc70*/  CALL.REL.NOINC `($__internal_1_$__cuda_sm70_shflsync_idx_p) ;  /* 0x00000cb000007944 */ /* 0x01afea0003c00000 */
[----:B-----5:R-:W-:Y:S01]  /*dc80*/  MOV R0, R191 ;  /* 0x000000bf00007202 */ /* 0x020fe20000000f00 */
[----:B-1----:R-:W-:Y:S05]  /*dc90*/  BRA `(.L_x_145) ;  /* 0xffffc0d000007947 */ /* 0x002fea000383ffff */
.L_x_81:
[----:B------:R-:W-:Y:S01]  /*dca0*/  IMAD.MOV.U32 R191, RZ, RZ, R9 ;  /* 0x000000ffffbf7224 */ /* 0x000fe200078e0009 */
[----:B------:R-:W-:Y:S01]  /*dcb0*/  MOV R190, 0x3 ;  /* 0x0000000300be7802 */ /* 0x000fe20000000f00 */
[----:B---3--:R-:W-:Y:S01]  /*dcc0*/  IMAD.MOV.U32 R3, RZ, RZ, 0x181f ;  /* 0x0000181fff037424 */ /* 0x008fe200078e00ff */
        /* <DEDUP_REMOVED lines=10> */
.L_x_83:
[----:B------:R-:W-:Y:S01]  /*dd70*/  IMAD.MOV.U32 R191, RZ, RZ, R5 ;  /* 0x000000ffffbf7224 */ /* 0x000fe200078e0005 */
[----:B------:R-:W-:Y:S01]  /*dd80*/  MOV R190, RZ ;  /* 0x000000ff00be7202 */ /* 0x000fe20000000f00 */
[----:B------:R-:W-:Y:S01]  /*dd90*/  IMAD.MOV.U32 R3, RZ, RZ, 0x1c1f ;  /* 0x00001c1fff037424 */ /* 0x000fe200078e00ff */
[----:B------:R-:W-:Y:S02]  /*dda0*/  MOV R2, 0xddc0 ;  /* 0x0000ddc000027802 */ /* 0x000fe40000000f00 */
[----:B------:R-:W-:Y:S05]  /*ddb0*/  CALL.REL.NOINC `($__internal_1_$__cuda_sm70_shflsync_idx_p) ;  /* 0x00000b7000007944 */ /* 0x000fea0003c00000 */
[----:B------:R-:W-:Y:S01]  /*ddc0*/  MOV R4, R191 ;  /* 0x000000bf00047202 */ /* 0x000fe20000000f00 */
[----:B-1---5:R-:W-:Y:S05]  /*ddd0*/  BRA `(.L_x_147) ;  /* 0xffffc44000007947 */ /* 0x022fea000383ffff */
.L_x_84:
[----:B------:R-:W-:Y:S01]  /*dde0*/  IMAD.MOV.U32 R191, RZ, RZ, R12 ;  /* 0x000000ffffbf7224 */ /* 0x000fe200078e000c */
[----:B------:R-:W-:Y:S01]  /*ddf0*/  MOV R190, RZ ;  /* 0x000000ff00be7202 */ /* 0x000fe20000000f00 */
[----:B------:R-:W-:Y:S01]  /*de00*/  IMAD.MOV.U32 R3, RZ, RZ, 0x1c1f ;  /* 0x00001c1fff037424 */ /* 0x000fe200078e00ff */
[----:B------:R-:W-:Y:S02]  /*de10*/  MOV R2, 0xde30 ;  /* 0x0000de3000027802 */ /* 0x000fe40000000f00 */
[----:B-12---:R-:W-:Y:S05]  /*de20*/  CALL.REL.NOINC `($__internal_1_$__cuda_sm70_shflsync_idx_p) ;  /* 0x00000b0000007944 */ /* 0x006fea0003c00000 */
[----:B-----5:R-:W-:Y:S01]  /*de30*/  MOV R0, R191 ;  /* 0x000000bf00007202 */ /* 0x020fe20000000f00 */
[----:B-1----:R-:W-:Y:S05]  /*de40*/  BRA `(.L_x_148) ;  /* 0xffffc3f000007947 */ /* 0x002fea000383ffff */
.L_x_87:
[----:B------:R-:W-:Y:S01]  /*de50*/  IMAD.MOV.U32 R191, RZ, RZ, R5 ;  /* 0x000000ffffbf7224 */ /* 0x000fe200078e0005 */
[----:B------:R-:W-:Y:S01]  /*de60*/  MOV R190, 0x1 ;  /* 0x0000000100be7802 */ /* 0x000fe20000000f00 */
[----:B----4-:R-:W-:Y:S01]  /*de70*/  IMAD.MOV.U32 R3, RZ, RZ, 0x1c1f ;  /* 0x00001c1fff037424 */ /* 0x010fe200078e00ff */
[----:B------:R-:W-:-:S02]  /*de80*/  MOV R2, 0xdea0 ;  /* 0x0000dea000027802 */ /* 0x000fc40000000f00 */
[----:B-123--:R-:W-:Y:S05]  /*de90*/  CALL.REL.NOINC `($__internal_1_$__cuda_sm70_shflsync_idx_p) ;  /* 0x00000a9000007944 */ /* 0x00efea0003c00000 */
        /* <DEDUP_REMOVED lines=8> */
.L_x_91:
[----:B------:R-:W-:Y:S01]  /*df20*/  IMAD.MOV.U32 R191, RZ, RZ, R9 ;  /* 0x000000ffffbf7224 */ /* 0x000fe200078e0009 */
[----:B------:R-:W-:Y:S01]  /*df30*/  MOV R190, RZ ;  /* 0x000000ff00be7202 */ /* 0x000fe20000000f00 */
[----:B------:R-:W-:Y:S01]  /*df40*/  IMAD.MOV.U32 R3, RZ, RZ, 0x181f ;  /* 0x0000181fff037424 */ /* 0x000fe200078e00ff */
[----:B------:R-:W-:Y:S02]  /*df50*/  MOV R2, 0xdf70 ;  /* 0x0000df7000027802 */ /* 0x000fe40000000f00 */
[----:B------:R-:W-:Y:S05]  /*df60*/  CALL.REL.NOINC `($__internal_1_$__cuda_sm70_shflsync_idx_p) ;  /* 0x000009c000007944 */ /* 0x000fea0003c00000 */
[----:B------:R-:W-:Y:S01]  /*df70*/  MOV R8, R191 ;  /* 0x000000bf00087202 */ /* 0x000fe20000000f00 */
[----:B-1---5:R-:W-:Y:S05]  /*df80*/  BRA `(.L_x_150) ;  /* 0xffffd92000007947 */ /* 0x022fea000383ffff */
.L_x_92:
[----:B------:R-:W-:Y:S01]  /*df90*/  IMAD.MOV.U32 R191, RZ, RZ, R12 ;  /* 0x000000ffffbf7224 */ /* 0x000fe200078e000c */
[----:B------:R-:W-:Y:S01]  /*dfa0*/  MOV R190, RZ ;  /* 0x000000ff00be7202 */ /* 0x000fe20000000f00 */
[----:B------:R-:W-:Y:S01]  /*dfb0*/  IMAD.MOV.U32 R3, RZ, RZ, 0x181f ;  /* 0x0000181fff037424 */ /* 0x000fe200078e00ff */
[----:B------:R-:W-:Y:S02]  /*dfc0*/  MOV R2, 0xdfe0 ;  /* 0x0000dfe000027802 */ /* 0x000fe40000000f00 */
[----:B-12---:R-:W-:Y:S05]  /*dfd0*/  CALL.REL.NOINC `($__internal_1_$__cuda_sm70_shflsync_idx_p) ;  /* 0x0000095000007944 */ /* 0x006fea0003c00000 */
[----:B-----5:R-:W-:Y:S01]  /*dfe0*/  MOV R0, R191 ;  /* 0x000000bf00007202 */ /* 0x020fe20000000f00 */
[----:B-1----:R-:W-:Y:S05]  /*dff0*/  BRA `(.L_x_151) ;  /* 0xffffd8d000007947 */ /* 0x002fea000383ffff */
.L_x_95:
        /* <DEDUP_REMOVED lines=13> */
.L_x_98:
[----:B------:R-:W-:Y:S01]  /*e0d0*/  IMAD.MOV.U32 R191, RZ, RZ, R9 ;  /* 0x000000ffffbf7224 */ /* 0x000fe200078e0009 */
[----:B------:R-:W-:Y:S01]  /*e0e0*/  MOV R190, 0x2 ;  /* 0x0000000200be7802 */ /* 0x000fe20000000f00 */
[----:B-1----:R-:W-:Y:S01]  /*e0f0*/  IMAD.MOV.U32 R3, RZ, RZ, 0x181f ;  /* 0x0000181fff037424 */ /* 0x002fe200078e00ff */
[----:B------:R-:W-:Y:S02]  /*e100*/  MOV R2, 0xe120 ;  /* 0x0000e12000027802 */ /* 0x000fe40000000f00 */
[----:B--234-:R-:W-:Y:S05]  /*e110*/  CALL.REL.NOINC `($__internal_1_$__cuda_sm70_shflsync_idx_p) ;  /* 0x0000081000007944 */ /* 0x01cfea0003c00000 */
[----:B------:R-:W-:Y:S01]  /*e120*/  MOV R8, R191 ;  /* 0x000000bf00087202 */ /* 0x000fe20000000f00 */
[----:B-1---5:R-:W-:Y:S05]  /*e130*/  BRA `(.L_x_153) ;  /* 0xffffda7000007947 */ /* 0x022fea000383ffff */
.L_x_99:
[----:B------:R-:W-:Y:S01]  /*e140*/  IMAD.MOV.U32 R191, RZ, RZ, R12 ;  /* 0x000000ffffbf7224 */ /* 0x000fe200078e000c */
[----:B------:R-:W-:Y:S01]  /*e150*/  MOV R190, 0x2 ;  /* 0x0000000200be7802 */ /* 0x000fe20000000f00 */
[----:B------:R-:W-:Y:S01]  /*e160*/  IMAD.MOV.U32 R3, RZ, RZ, 0x181f ;  /* 0x0000181fff037424 */ /* 0x000fe200078e00ff */
[----:B------:R-:W-:Y:S02]  /*e170*/  MOV R2, 0xe190 ;  /* 0x0000e19000027802 */ /* 0x000fe40000000f00 */
[----:B-1234-:R-:W-:Y:S05]  /*e180*/  CALL.REL.NOINC `($__internal_1_$__cuda_sm70_shflsync_idx_p) ;  /* 0x000007a000007944 */ /* 0x01efea0003c00000 */
[----:B-----5:R-:W-:Y:S01]  /*e190*/  MOV R0, R191 ;  /* 0x000000bf00007202 */ /* 0x020fe20000000f00 */
[----:B-1----:R-:W-:Y:S05]  /*e1a0*/  BRA `(.L_x_154) ;  /* 0xffffda2000007947 */ /* 0x002fea000383ffff */
.L_x_102:
[----:B------:R-:W-:Y:S01]  /*e1b0*/  IMAD.MOV.U32 R191, RZ, RZ, R9 ;  /* 0x000000ffffbf7224 */ /* 0x000fe200078e0009 */
[----:B------:R-:W-:Y:S01]  /*e1c0*/  MOV R190, 0x3 ;  /* 0x0000000300be7802 */ /* 0x000fe20000000f00 */
[----:B-1----:R-:W-:Y:S01]  /*e1d0*/  IMAD.MOV.U32 R3, RZ, RZ, 0x181f ;  /* 0x0000181fff037424 */ /* 0x002fe200078e00ff */
[----:B------:R-:W-:-:S02]  /*e1e0*/  MOV R2, 0xe200 ;  /* 0x0000e20000027802 */ /* 0x000fc40000000f00 */
[----:B--234-:R-:W-:Y:S05]  /*e1f0*/  CALL.REL.NOINC `($__internal_1_$__cuda_sm70_shflsync_idx_p) ;  /* 0x0000073000007944 */ /* 0x01cfea0003c00000 */
        /* <DEDUP_REMOVED lines=8> */
.L_x_104:
[----:B------:R-:W-:Y:S01]  /*e280*/  IMAD.MOV.U32 R191, RZ, RZ, R94 ;  /* 0x000000ffffbf7224 */ /* 0x000fe200078e005e */
[----:B------:R-:W-:Y:S01]  /*e290*/  MOV R190, RZ ;  /* 0x000000ff00be7202 */ /* 0x000fe20000000f00 */
[----:B------:R-:W-:Y:S01]  /*e2a0*/  IMAD.MOV.U32 R3, RZ, RZ, 0x1f ;  /* 0x0000001fff037424 */ /* 0x000fe200078e00ff */
[----:B------:R-:W-:Y:S02]  /*e2b0*/  MOV R2, 0xe2d0 ;  /* 0x0000e2d000027802 */ /* 0x000fe40000000f00 */
[----:B-12---:R-:W-:Y:S05]  /*e2c0*/  CALL.REL.NOINC `($__internal_1_$__cuda_sm70_shflsync_idx_p) ;  /* 0x0000066000007944 */ /* 0x006fea0003c00000 */
[----:B------:R-:W-:Y:S01]  /*e2d0*/  MOV R9, R191 ;  /* 0x000000bf00097202 */ /* 0x000fe20000000f00 */
[----:B-1---5:R-:W-:Y:S05]  /*e2e0*/  BRA `(.L_x_156) ;  /* 0xffffdc5000007947 */ /* 0x022fea000383ffff */
.L_x_105:
[----:B------:R-:W-:Y:S01]  /*e2f0*/  IMAD.MOV.U32 R191, RZ, RZ, R94 ;  /* 0x000000ffffbf7224 */ /* 0x000fe200078e005e */
[----:B------:R-:W-:Y:S01]  /*e300*/  MOV R190, 0x1 ;  /* 0x0000000100be7802 */ /* 0x000fe20000000f00 */
[----:B------:R-:W-:Y:S01]  /*e310*/  IMAD.MOV.U32 R3, RZ, RZ, 0x1f ;  /* 0x0000001fff037424 */ /* 0x000fe200078e00ff */
[----:B------:R-:W-:Y:S02]  /*e320*/  MOV R2, 0xe340 ;  /* 0x0000e34000027802 */ /* 0x000fe40000000f00 */
[----:B-123--:R-:W-:Y:S05]  /*e330*/  CALL.REL.NOINC `($__internal_1_$__cuda_sm70_shflsync_idx_p) ;  /* 0x000005f000007944 */ /* 0x00efea0003c00000 */
[----:B------:R-:W-:Y:S01]  /*e340*/  MOV R8, R191 ;  /* 0x000000bf00087202 */ /* 0x000fe20000000f00 */
[----:B-1---5:R-:W-:Y:S05]  /*e350*/  BRA `(.L_x_157) ;  /* 0xffffdc0000007947 */ /* 0x022fea000383ffff */
.L_x_106:
[----:B------:R-:W-:Y:S02]  /*e360*/  MOV R2, 0x1 ;  /* 0x0000000100027802 */ /* 0x000fe40000000f00 */
[----:B------:R-:W-:-:S02]  /*e370*/  MOV R3, 0xe390 ;  /* 0x0000e39000037802 */ /* 0x000fc40000000f00 */
[----:B--234-:R-:W-:Y:S05]  /*e380*/  CALL.REL.NOINC `($__internal_2_$__cuda_sm70_shflsync_up_p) ;  /* 0x0000061000007944 */ /* 0x01cfea0003c00000 */
[----:B------:R-:W-:Y:S05]  /*e390*/  BRA `(.L_x_158) ;  /* 0xffffdce000007947 */ /* 0x000fea000383ffff */
.L_x_107:
[----:B------:R-:W-:Y:S02]  /*e3a0*/  MOV R2, 0x2 ;  /* 0x0000000200027802 */ /* 0x000fe40000000f00 */
[----:B------:R-:W-:-:S02]  /*e3b0*/  MOV R3, 0xe3d0 ;  /* 0x0000e3d000037802 */ /* 0x000fc40000000f00 */
[----:B--23--:R-:W-:Y:S05]  /*e3c0*/  CALL.REL.NOINC `($__internal_2_$__cuda_sm70_shflsync_up_p) ;  /* 0x000005d000007944 */ /* 0x00cfea0003c00000 */
        /* <DEDUP_REMOVED lines=24> */
.L_x_111:
[----:B------:R-:W-:Y:S02]  /*e550*/  MOV R2, 0x1 ;  /* 0x0000000100027802 */ /* 0x000fe40000000f00 */
[----:B------:R-:W-:Y:S02]  /*e560*/  MOV R3, 0xe580 ;  /* 0x0000e58000037802 */ /* 0x000fe40000000f00 */
[----:B------:R-:W-:Y:S05]  /*e570*/  CALL.REL.NOINC `($__internal_2_$__cuda_sm70_shflsync_up_p) ;  /* 0x0000042000007944 */ /* 0x000fea0003c00000 */
[----:B------:R-:W-:Y:S01]  /*e580*/  MOV R2, R4 ;  /* 0x0000000400027202 */ /* 0x000fe20000000f00 */
[----:B------:R-:W-:Y:S05]  /*e590*/  BRA `(.L_x_160) ;  /* 0xffffdd3000007947 */ /* 0x000fea000383ffff */
.L_x_112:
[----:B------:R-:W-:Y:S02]  /*e5a0*/  MOV R2, 0x2 ;  /* 0x0000000200027802 */ /* 0x000fe40000000f00 */
[----:B------:R-:W-:Y:S02]  /*e5b0*/  MOV R3, 0xe5d0 ;  /* 0x0000e5d000037802 */ /* 0x000fe40000000f00 */
        /* <DEDUP_REMOVED lines=25> */
.L_x_114:
[----:B------:R-:W-:Y:S02]  /*e750*/  SEL R0, RZ, 0x1, P0 ;  /* 0x00000001ff007807 */ /* 0x000fe40000000000 */
[----:B------:R-:W-:Y:S02]  /*e760*/  MOV R2, 0xe780 ;  /* 0x0000e78000027802 */ /* 0x000fe40000000f00 */
[----:B-1----:R-:W-:Y:S05]  /*e770*/  CALL.REL.NOINC `($__internal_3_$__cuda_sm70_votesync_ballot) ;  /* 0x0000029000007944 */ /* 0x002fea0003c00000 */
[----:B------:R-:W-:Y:S05]  /*e780*/  BRA `(.L_x_162) ;  /* 0xffffdcd000007947 */ /* 0x000fea000383ffff */
.L_x_115:
[----:B------:R-:W-:Y:S01]  /*e790*/  IMAD.MOV.U32 R191, RZ, RZ, R6 ;  /* 0x000000ffffbf7224 */ /* 0x000fe200078e0006 */
[----:B---3--:R-:W-:Y:S01]  /*e7a0*/  MOV R190, R11 ;  /* 0x0000000b00be7202 */ /* 0x008fe20000000f00 */
[----:B------:R-:W-:Y:S01]  /*e7b0*/  IMAD.MOV.U32 R3, RZ, RZ, 0x1f ;  /* 0x0000001fff037424 */ /* 0x000fe200078e00ff */
[----:B------:R-:W-:Y:S02]  /*e7c0*/  MOV R2, 0xe7e0 ;  /* 0x0000e7e000027802 */ /* 0x000fe40000000f00 */
[----:B-12---:R-:W-:Y:S05]  /*e7d0*/  CALL.REL.NOINC `($__internal_1_$__cuda_sm70_shflsync_idx_p) ;  /* 0x0000015000007944 */ /* 0x006fea0003c00000 */
[----:B------:R-:W-:Y:S01]  /*e7e0*/  IMAD.MOV.U32 R6, RZ, RZ, R191 ;  /* 0x000000ffff067224 */ /* 0x000fe200078e00bf */
[----:B------:R-:W-:Y:S01]  /*e7f0*/  MOV R190, R11 ;  /* 0x0000000b00be7202 */ /* 0x000fe20000000f00 */
[----:B------:R-:W-:Y:S01]  /*e800*/  IMAD.MOV.U32 R191, RZ, RZ, R7 ;  /* 0x000000ffffbf7224 */ /* 0x000fe200078e0007 */
[----:B------:R-:W-:Y:S02]  /*e810*/  MOV R3, 0x1f ;  /* 0x0000001f00037802 */ /* 0x000fe40000000f00 */
[----:B------:R-:W-:-:S02]  /*e820*/  MOV R2, 0xe840 ;  /* 0x0000e84000027802 */ /* 0x000fc40000000f00 */
[----:B-1---5:R-:W-:Y:S05]  /*e830*/  CALL.REL.NOINC `($__internal_1_$__cuda_sm70_shflsync_idx_p) ;  /* 0x000000f000007944 */ /* 0x022fea0003c00000 */
[----:B------:R-:W-:Y:S01]  /*e840*/  MOV R7, R191 ;  /* 0x000000bf00077202 */ /* 0x000fe20000000f00 */
[----:B-1---5:R-:W-:Y:S05]  /*e850*/  BRA `(.L_x_163) ;  /* 0xffffdc4000007947 */ /* 0x022fea000383ffff */
.L_x_118:
[----:B------:R-:W-:Y:S01]  /*e860*/  IMAD.MOV.U32 R191, RZ, RZ, R4 ;  /* 0x000000ffffbf7224 */ /* 0x000fe200078e0004 */
[----:B------:R-:W-:Y:S01]  /*e870*/  MOV R190, R0 ;  /* 0x0000000000be7202 */ /* 0x000fe20000000f00 */
[----:B------:R-:W-:Y:S01]  /*e880*/  IMAD.MOV.U32 R3, RZ, RZ, 0x1f ;  /* 0x0000001fff037424 */ /* 0x000fe200078e00ff */
[----:B------:R-:W-:-:S02]  /*e890*/  MOV R2, 0xe8b0 ;  /* 0x0000e8b000027802 */ /* 0x000fc40000000f00 */
[----:B-1-34-:R-:W-:Y:S05]  /*e8a0*/  CALL.REL.NOINC `($__internal_1_$__cuda_sm70_shflsync_idx_p) ;  /* 0x0000008000007944 */ /* 0x01afea0003c00000 */
[----:B------:R-:W-:Y:S01]  /*e8b0*/  MOV R10, R191 ;  /* 0x000000bf000a7202 */ /* 0x000fe20000000f00 */
[----:B-1---5:R-:W-:Y:S05]  /*e8c0*/  BRA `(.L_x_117) ;  /* 0xffffdc3000007947 */ /* 0x022fea000383ffff */
        .weak           $__internal_0_$__cuda_sm70_shflsync_bfly_p
        .type           $__internal_0_$__cuda_sm70_shflsync_bfly_p,@function
        .size           $__internal_0_$__cuda_sm70_shflsync_bfly_p,($__internal_1_$__cuda_sm70_shflsync_idx_p - $__internal_0_$__cuda_sm70_shflsync_bfly_p)
$__internal_0_$__cuda_sm70_shflsync_bfly_p:
[----:B------:R-:W-:Y:S02]  /*e8d0*/  MOV R137, 0xffffffff ;  /* 0xffffffff00897802 */ /* 0x000fe40000000f00 */
[----:B------:R-:W-:-:S02]  /*e8e0*/  MOV R3, 0x1f ;  /* 0x0000001f00037802 */ /* 0x000fc40000000f00 */
[----:B------:R-:W-:Y:S04]  /*e8f0*/  WARPSYNC R137 ;  /* 0x0000008900007348 */ /* 0x000fe80003800000 */
[----:B------:R1:W2:Y:S02]  /*e900*/  SHFL.BFLY PT, R0, R124, R0, R3 ;  /* 0x0c0000007c007389 */ /* 0x0002a400000e0003 */
[----:B-1----:R-:W-:-:S04]  /*e910*/  MOV R3, 0x0 ;  /* 0x0000000000037802 */ /* 0x002fc80000000f00 */
[----:B--2---:R-:W-:Y:S05]  /*e920*/  RET.REL.NODEC R2 `(_ZN7cutlass13device_kernelIN5flash19enable_sm80_to_sm89INS1_16FlashAttnFwdSm80INS1_25CollectiveMainloopFwdSm80ILi8ELi1ELb0EN4cute5tupleIJNS5_1CILi128EEENS7_ILi64EEENS7_ILi192EEEEEELi192ENS_10bfloat16_tEfNS_4arch4Sm80ELb0ELb0ELb0ELb1ELb1ELb0ELb1ELb1EEENS1_21CollectiveEpilogueFwdINS6_IJS8_SA_S9_EEENS6_IJNS7_ILi1EEESI_SI_EEESC_SE_Li256ELb1ELb1ELb1ELb0EEENS1_36VarlenDynamicPersistentTileSchedulerILi128ELi64ELi256ELi256ELb1ELb1ELb0ELb0ELb1ELb1EEEEEEEEEvNT_6ParamsE) ;  /* 0xffff16d002007950 */ /* 0x004fea0003c3ffff */
        .weak           $__internal_1_$__cuda_sm70_shflsync_idx_p
        .type           $__internal_1_$__cuda_sm70_shflsync_idx_p,@function
        .size           $__internal_1_$__cuda_sm70_shflsync_idx_p,($__internal_2_$__cuda_sm70_shflsync_up_p - $__internal_1_$__cuda_sm70_shflsync_idx_p)
$__internal_1_$__cuda_sm70_shflsync_idx_p:
[----:B------:R1:W-:Y:S02]  /*e930*/  STL [R1+0x10], R0 ;  /* 0x0000100001007387 */ /* 0x0003e40000100800 */
[----:B-1----:R-:W-:-:S04]  /*e940*/  MOV R0, 0xffffffff ;  /* 0xffffffff00007802 */ /* 0x002fc80000000f00 */
[----:B------:R-:W-:Y:S04]  /*e950*/  WARPSYNC R0 ;  /* 0x0000000000007348 */ /* 0x000fe80003800000 */
[----:B------:R1:W2:Y:S04]  /*e960*/  SHFL.IDX PT, R191, R191, R190, R3 ;  /* 0x000000bebfbf7389 */ /* 0x0002a800000e0003 */
[----:B-1----:R1:W5:Y:S01]  /*e970*/  LDL.LU R0, [R1+0x10] ;  /* 0x0000100001007983 */ /* 0x0023620000300800 */
[----:B------:R-:W-:-:S04]  /*e980*/  MOV R3, 0x0 ;  /* 0x0000000000037802 */ /* 0x000fc80000000f00 */
[----:B--2---:R-:W-:Y:S05]  /*e990*/  RET.REL.NODEC R2 `(_ZN7cutlass13device_kernelIN5flash19enable_sm80_to_sm89INS1_16FlashAttnFwdSm80INS1_25CollectiveMainloopFwdSm80ILi8ELi1ELb0EN4cute5tupleIJNS5_1CILi128EEENS7_ILi64EEENS7_ILi192EEEEEELi192ENS_10bfloat16_tEfNS_4arch4Sm80ELb0ELb0ELb0ELb1ELb1ELb0ELb1ELb1EEENS1_21CollectiveEpilogueFwdINS6_IJS8_SA_S9_EEENS6_IJNS7_ILi1EEESI_SI_EEESC_SE_Li256ELb1ELb1ELb1ELb0EEENS1_36VarlenDynamicPersistentTileSchedulerILi128ELi64ELi256ELi256ELb1ELb1ELb0ELb0ELb1ELb1EEEEEEEEEvNT_6ParamsE) ;  /* 0xffff166002007950 */ /* 0x004fea0003c3ffff */
        .weak           $__internal_2_$__cuda_sm70_shflsync_up_p
        .type           $__internal_2_$__cuda_sm70_shflsync_up_p,@function
        .size           $__internal_2_$__cuda_sm70_shflsync_up_p,($__internal_3_$__cuda_sm70_votesync_ballot - $__internal_2_$__cuda_sm70_shflsync_up_p)
$__internal_2_$__cuda_sm70_shflsync_up_p:
[----:B------:R-:W-:Y:S02]  /*e9a0*/  IMAD.MOV.U32 R4, RZ, RZ, RZ ;  /* 0x000000ffff047224 */ /* 0x000fe400078e00ff */
[----:B------:R-:W-:-:S04]  /*e9b0*/  IMAD.MOV.U32 R11, RZ, RZ, -0x1 ;  /* 0xffffffffff0b7424 */ /* 0x000fc800078e00ff */
[----:B------:R-:W-:Y:S04]  /*e9c0*/  WARPSYNC R11 ;  /* 0x0000000b00007348 */ /* 0x000fe80003800000 */
[----:B------:R1:W2:Y:S02]  /*e9d0*/  SHFL.UP PT, R4, R0, R2, R4 ;  /* 0x0400000200047389 */ /* 0x0002a400000e0004 */
[----:B-1----:R-:W-:Y:S02]  /*e9e0*/  MOV R2, R3 ;  /* 0x0000000300027202 */ /* 0x002fe40000000f00 */
[----:B------:R-:W-:-:S04]  /*e9f0*/  MOV R3, 0x0 ;  /* 0x0000000000037802 */ /* 0x000fc80000000f00 */
[----:B--2---:R-:W-:Y:S05]  /*ea00*/  RET.REL.NODEC R2 `(_ZN7cutlass13device_kernelIN5flash19enable_sm80_to_sm89INS1_16FlashAttnFwdSm80INS1_25CollectiveMainloopFwdSm80ILi8ELi1ELb0EN4cute5tupleIJNS5_1CILi128EEENS7_ILi64EEENS7_ILi192EEEEEELi192ENS_10bfloat16_tEfNS_4arch4Sm80ELb0ELb0ELb0ELb1ELb1ELb0ELb1ELb1EEENS1_21CollectiveEpilogueFwdINS6_IJS8_SA_S9_EEENS6_IJNS7_ILi1EEESI_SI_EEESC_SE_Li256ELb1ELb1ELb1ELb0EEENS1_36VarlenDynamicPersistentTileSchedulerILi128ELi64ELi256ELi256ELb1ELb1ELb0ELb0ELb1ELb1EEEEEEEEEvNT_6ParamsE) ;  /* 0xffff15f002007950 */ /* 0x004fea0003c3ffff */
        .weak           $__internal_3_$__cuda_sm70_votesync_ballot
        .type           $__internal_3_$__cuda_sm70_votesync_ballot,@function
        .size           $__internal_3_$__cuda_sm70_votesync_ballot,(.L_x_3106 - $__internal_3_$__cuda_sm70_votesync_ballot)
$__internal_3_$__cuda_sm70_votesync_ballot:
[----:B------:R-:W-:Y:S01]  /*ea10*/  ISETP.NE.U32.AND P0, PT, R0, 0x1, PT ;  /* 0x000000010000780c */ /* 0x000fe20003f05070 */
[----:B------:R-:W-:-:S04]  /*ea20*/  IMAD.MOV.U32 R3, RZ, RZ, -0x1 ;  /* 0xffffffffff037424 */ /* 0x000fc800078e00ff */
[----:B------:R-:W-:Y:S08]  /*ea30*/  WARPSYNC R3 ;  /* 0x0000000300007348 */ /* 0x000ff00003800000 */
[----:B------:R-:W-:-:S04]  /*ea40*/  VOTE.ANY R0, PT, !P0 ;  /* 0x0000000000007806 */ /* 0x000fc800040e0100 */
[----:B------:R-:W-:Y:S01]  /*ea50*/  LOP3.LUT R0, R0, R3, RZ, 0xc0, !PT ;  /* 0x0000000300007212 */ /* 0x000fe200078ec0ff */
[----:B------:R-:W-:-:S04]  /*ea60*/  IMAD.MOV.U32 R3, RZ, RZ, 0x0 ;  /* 0x00000000ff037424 */ /* 0x000fc800078e00ff */
[----:B------:R-:W-:Y:S05]  /*ea70*/  RET.REL.NODEC R2 `(_ZN7cutlass13device_kernelIN5flash19enable_sm80_to_sm89INS1_16FlashAttnFwdSm80INS1_25CollectiveMainloopFwdSm80ILi8ELi1ELb0EN4cute5tupleIJNS5_1CILi128EEENS7_ILi64EEENS7_ILi192EEEEEELi192ENS_10bfloat16_tEfNS_4arch4Sm80ELb0ELb0ELb0ELb1ELb1ELb0ELb1ELb1EEENS1_21CollectiveEpilogueFwdINS6_IJS8_SA_S9_EEENS6_IJNS7_ILi1EEESI_SI_EEESC_SE_Li256ELb1ELb1ELb1ELb0EEENS1_36VarlenDynamicPersistentTileSchedulerILi128ELi64ELi256ELi256ELb1ELb1ELb0ELb0ELb1ELb1EEEEEEEEEvNT_6ParamsE) ;  /* 0xffff158002007950 */ /* 0x000fea0003c3ffff */
.L_x_164:
        /* <DEDUP_REMOVED lines=16> */
.L_x_3106:


//--------------------- .text._ZN7cutlass13device_kernelIN5flash19enable_sm80_to_sm89INS1_16FlashAttnFwdSm80INS1_25CollectiveMainloopFwdSm80ILi8ELi1ELb0EN4cute5tupleIJNS5_1CILi128EEENS7_ILi64EEENS7_ILi192EEEEEELi192ENS_10bfloat16_tEfNS_4arch4Sm80ELb0ELb0ELb0ELb1ELb1ELb1ELb1ELb1EEENS1_21CollectiveEpilogueFwdINS6_IJS8_SA_S9_EEENS6_IJNS7_ILi1EEESI_SI_EEESC_SE_Li256ELb1ELb1ELb1ELb0EEENS1_36VarlenDynamicPersistentTileSchedulerILi128ELi64ELi256ELi256ELb1ELb1ELb0ELb0ELb1ELb1EEEEEEEEEvNT_6ParamsE --------------------------
	.section	.text._ZN7cutlass13device_kernelIN5flash19enable_sm80_to_sm89INS1_16FlashAttnFwdSm80INS1_25CollectiveMainloopFwdSm80ILi8ELi1ELb0EN4cute5tupleIJNS5_1CILi128EEENS7_ILi64EEENS7_ILi192EEEEEELi192ENS_10bfloat16_tEfNS_4arch4Sm80ELb0ELb0ELb0ELb1ELb1ELb1ELb1ELb1EEENS1_21CollectiveEpilogueFwdINS6_IJS8_SA_S9_EEENS6_IJNS7_ILi1EEESI_SI_EEESC_SE_Li256ELb1ELb1ELb1ELb0EEENS1_36VarlenDynamicPersistentTileSchedulerILi128ELi64ELi256ELi256ELb1ELb1ELb0ELb0ELb1ELb1EEEEEEEEEvNT_6ParamsE,"ax",@progbits
	.sectioninfo	@"SHI_REGISTERS=255"
	.align	128
.text._ZN7cutlass13device_kernelIN5flash19enable_sm80_to_sm89INS1_16FlashAttnFwdSm80INS1_25CollectiveMainloopFwdSm80ILi8ELi1ELb0EN4cute5tupleIJNS5_1CILi128EEENS7_ILi64EEENS7_ILi192EEEEEELi192ENS_10bfloat16_tEfNS_4arch4Sm80ELb0ELb0ELb0ELb1ELb1ELb1ELb1ELb1EEENS1_21CollectiveEpilogueFwdINS6_IJS8_SA_S9_EEENS6_IJNS7_ILi1EEESI_SI_EEESC_SE_Li256ELb1ELb1ELb1ELb0EEENS1_36VarlenDynamicPersistentTileSchedulerILi128ELi64ELi256ELi256ELb1ELb1ELb0ELb0ELb1ELb1EEEEEEEEEvNT_6ParamsE:
        .type           _ZN7cutlass13device_kernelIN5flash19enable_sm80_to_sm89INS1_16FlashAttnFwdSm80INS1_25CollectiveMainloopFwdSm80ILi8ELi1ELb0EN4cute5tupleIJNS5_1CILi128EEENS7_ILi64EEENS7_ILi192EEEEEELi192ENS_10bfloat16_tEfNS_4arch4Sm80ELb0ELb0ELb0ELb1ELb1ELb1ELb1ELb1EEENS1_21CollectiveEpilogueFwdINS6_IJS8_SA_S9_EEENS6_IJNS7_ILi1EEESI_SI_EEESC_SE_Li256ELb1ELb1ELb1ELb0EEENS1_36VarlenDynamicPersistentTileSchedulerILi128ELi64ELi256ELi256ELb1ELb1ELb0ELb0ELb1ELb1EEEEEEEEEvNT_6ParamsE,@function
        .size           _ZN7cutlass13device_kernelIN5flash19enable_sm80_to_sm89INS1_16FlashAttnFwdSm80INS1_25CollectiveMainloopFwdSm80ILi8ELi1ELb0EN4cute5tupleIJNS5_1CILi128EEENS7_ILi64EEENS7_ILi192EEEEEELi192ENS_10bfloat16_tEfNS_4arch4Sm80ELb0ELb0ELb0ELb1ELb1ELb1ELb1ELb1EEENS1_21CollectiveEpilogueFwdINS6_IJS8_SA_S9_EEENS6_IJNS7_ILi1EEESI_SI_EEESC_SE_Li256ELb1ELb1ELb1ELb0EEENS1_36VarlenDynamicPersistentTileSchedulerILi128ELi64ELi256ELi256ELb1ELb1ELb0ELb0ELb1ELb1EEEEEEEEEvNT_6ParamsE,(.L_x_3111 - _ZN7cutlass13device_kernelIN5flash19enable_sm80_to_sm89INS1_16FlashAttnFwdSm80INS1_25CollectiveMainloopFwdSm80ILi8ELi1ELb0EN4cute5tupleIJNS5_1CILi128EEENS7_ILi64EEENS7_ILi192EEEEEELi192ENS_10bfloat16_tEfNS_4arch4Sm80ELb0ELb0ELb0ELb1ELb1ELb1ELb1ELb1EEENS1_21CollectiveEpilogueFwdINS6_IJS8_SA_S9_EEENS6_IJNS7_ILi1EEESI_SI_EEESC_SE_Li256ELb1ELb1ELb1ELb0EEENS1_36VarlenDynamicPersistentTileSchedulerILi128ELi64ELi256ELi256ELb1ELb1ELb0ELb0ELb1ELb1EEEEEEEEEvNT_6ParamsE)
        .other          _ZN7cutlass13device_kernelIN5flash19enable_sm80_to_sm89INS1_16FlashAttnFwdSm80INS1_25CollectiveMainloopFwdSm80ILi8ELi1ELb0EN4cute5tupleIJNS5_1CILi128EEENS7_ILi64EEENS7_ILi192EEEEEELi192ENS_10bfloat16_tEfNS_4arch4Sm80ELb0ELb0ELb0ELb1ELb1ELb1ELb1ELb1EEENS1_21CollectiveEpilogueFwdINS6_IJS8_SA_S9_EEENS6_IJNS7_ILi1EEESI_SI_EEESC_SE_Li256ELb1ELb1ELb1ELb0EEENS1_36VarlenDynamicPersistentTileSchedulerILi128ELi64ELi256ELi256ELb1ELb1ELb0ELb0ELb1ELb1EEEEEEEEEvNT_6ParamsE,@"STO_CUDA_ENTRY STV_DEFAULT"
_ZN7cutlass13device_kernelIN5flash19enable_sm80_to_sm89INS1_16FlashAttnFwdSm80INS1_25CollectiveMainloopFwdSm80ILi8ELi1ELb0EN4cute5tupleIJNS5_1CILi128EEENS7_ILi64EEENS7_ILi192EEEEEELi192ENS_10bfloat16_tEfNS_4arch4Sm80ELb0ELb0ELb0ELb1ELb1ELb1ELb1ELb1EEENS1_21CollectiveEpilogueFwdINS6_IJS8_SA_S9_EEENS6_IJNS7_ILi1EEESI_SI_EEESC_SE_Li256ELb1ELb1ELb1ELb0EEENS1_36VarlenDynamicPersistentTileSchedulerILi128ELi64ELi256ELi256ELb1ELb1ELb0ELb0ELb1ELb1EEEEEEEEEvNT_6ParamsE:
[----:B------:R-:W-:Y:S02]  /*0000*/  MOV R1, c[0x0][0x28] ;  /* 0x00000a0000017a02 */ /* 0x000fe40000000f00 */
[----:B------:R-:W1:Y:S01]  /*0010*/  S2R R2, SR_TID.X ;  /* 0x0000000000027919 */ /* 0x000e620000002100 */
[----:B------:R-:W-:Y:S01]  /*0020*/  ULDC.64 UR10, c[0x0][0x118] ;  /* 0x00004600000a7ab9 */ /* 0x000fe20000000a00 */
[----:B------:R-:W-:Y:S02]  /*0030*/  IADD3 R1, R1, -0x60, RZ ;  /* 0xffffffa001017810 */ /* 0x000fe40007ffe0ff */
[----:B-1----:R-:W-:-:S06]  /*0040*/  SHF.R.U32.HI R0, RZ, 0x5, R2 ;  /* 0x00000005ff007819 */ /* 0x002fcc0000011602 */
[----:B------:R-:W1:Y:S02]  /*0050*/  SHFL.IDX PT, R0, R0, RZ, 0x1f ;  /* 0x00001fff00007589 */ /* 0x000e6400000e0000 */
[----:B-1----:R-:W1:Y:S02]  /*0060*/  R2UR UR9, R0 ;  /* 0x00000000000973c2 */ /* 0x002e6400000e0000 */
[----:B-1----:R-:W-:-:S13]  /*0070*/  ISETP.NE.AND P0, PT, RZ, UR9, PT ;  /* 0x00000009ff007c0c */ /* 0x002fda000bf05270 */
[----:B------:R-:W-:Y:S06]  /*0080*/  @P0 BAR.SYNC.DEFER_BLOCKING 0x5, 0x100 ;  /* 0x0144000000000b1d */ /* 0x000fec0000010000 */
[----:B------:R-:W1:Y:S04]  /*0090*/  @P0 LDS.128 R236, [0x18100] ;  /* 0x01810000ffec0984 */ /* 0x000e680000000c00 */
[----:B------:R-:W-:Y:S06]  /*00a0*/  @P0 BAR.ARV 0x4, 0x100 ;  /* 0x0104000000000b1d */ /* 0x000fec0000002000 */
[----:B------:R-:W-:Y:S05]  /*00b0*/  @P0 BRA `(.L_x_165) ;  /* 0x00000a7000000947 */ /* 0x000fea0003800000 */
[----:B------:R-:W-:Y:S01]  /*00c0*/  LOP3.LUT R14, R2, 0x1f, RZ, 0xc0, !PT ;  /* 0x0000001f020e7812 */ /* 0x000fe200078ec0ff */
        /* <DEDUP_REMOVED lines=8> */
[----:B------:R-:W2:Y:S04]  /*0150*/  @!P0 LDG.E R8, [R4.64] ;  /* 0x0000000a04088981 */ /* 0x000ea8000c1e1900 */
[----:B------:R-:W2:Y:S01]  /*0160*/  @!P0 LDG.E R7, [R2.64] ;  /* 0x0000000a02078981 */ /* 0x000ea2000c1e1900 */
[C---:B------:R-:W-:Y:S01]  /*0170*/  ISETP.NE.AND P5, PT, R14.reuse, RZ, PT ;  /* 0x000000ff0e00720c */ /* 0x040fe20003fa5270 */
[----:B------:R-:W3:Y:S01]  /*0180*/  S2UR UR4, SR_CTAID.X ;  /* 0x00000000000479c3 */ /* 0x000ee20000002500 */
[C---:B------:R-:W-:Y:S02]  /*0190*/  ISETP.GE.U32.AND P4, PT, R14.reuse, 0x2, PT ;  /* 0x000000020e00780c */ /* 0x040fe40003f86070 */
[----:B------:R-:W-:-:S02]  /*01a0*/  ISETP.GE.U32.AND P3, PT, R14, 0x4, PT ;  /* 0x000000040e00780c */ /* 0x000fc40003f66070 */
[C---:B------:R-:W-:Y:S02]  /*01b0*/  ISETP.GE.U32.AND P2, PT, R14.reuse, 0x8, PT ;  /* 0x000000080e00780c */ /* 0x040fe40003f46070 */
[----:B------:R-:W-:Y:S01]  /*01c0*/  ISETP.GE.U32.AND P1, PT, R14, 0x10, PT ;  /* 0x000000100e00780c */ /* 0x000fe20003f26070 */
[----:B--2---:R-:W-:-:S05]  /*01d0*/  IMAD R4, R8, R7, RZ ;  /* 0x0000000708047224 */ /* 0x004fca00078e02ff */
[----:B------:R-:W2:Y:S02]  /*01e0*/  SHFL.UP PT, R0, R4, 0x1, RZ ;  /* 0x0420000004007989 */ /* 0x000ea400000e00ff */
[----:B--2---:R-:W-:-:S05]  /*01f0*/  SEL R0, R0, RZ, P5 ;  /* 0x000000ff00007207 */ /* 0x004fca0002800000 */
[----:B------:R-:W-:-:S05]  /*0200*/  IMAD.IADD R4, R4, 0x1, R0 ;  /* 0x0000000104047824 */ /* 0x000fca00078e0200 */
        /* <DEDUP_REMOVED lines=12> */
[----:B------:R-:W2:Y:S02]  /*02d0*/  SHFL.IDX PT, R6, R4, 0x1f, 0x1f ;  /* 0x03e01f0004067f89 */ /* 0x000ea400000e0000 */
[----:B--2---:R-:W-:-:S04]  /*02e0*/  IMAD R6, R6, c[0x0][0x538], RZ ;  /* 0x00014e0006067a24 */ /* 0x004fc800078e02ff */
[----:B------:R-:W-:Y:S01]  /*02f0*/  IMAD.MOV.U32 R0, RZ, RZ, R6 ;  /* 0x000000ffff007224 */ /* 0x000fe200078e0006 */
[----:B---3--:R-:W-:-:S13]  /*0300*/  ISETP.GT.AND P0, PT, R6, UR4, PT ;  /* 0x0000000406007c0c */ /* 0x008fda000bf04270 */
[----:B------:R-:W-:Y:S05]  /*0310*/  @P0 BRA `(.L_x_166) ;  /* 0x0000027000000947 */ /* 0x000fea0003800000 */
[----:B------:R-:W-:Y:S02]  /*0320*/  MOV R6, R0 ;  /* 0x0000000000067202 */ /* 0x000fe40000000f00 */
[----:B------:R-:W-:-:S04]  /*0330*/  MOV R9, RZ ;  /* 0x000000ff00097202 */ /* 0x000fc80000000f00 */
.L_x_170:
        /* <DEDUP_REMOVED lines=12> */
[----:B------:R-:W2:Y:S04]  /*0400*/  @!P0 LDG.E R8, [R4.64] ;  /* 0x0000000a04088981 */ /* 0x000ea8000c1e1900 */
[----:B------:R-:W2:Y:S02]  /*0410*/  @!P0 LDG.E R7, [R2.64] ;  /* 0x0000000a02078981 */ /* 0x000ea4000c1e1900 */
[----:B--2---:R-:W-:Y:S01]  /*0420*/  IMAD R5, R8, R7, RZ ;  /* 0x0000000708057224 */ /* 0x004fe200078e02ff */
[----:B------:R-:W-:Y:S05]  /*0430*/  BRA.DIV ~URZ, `(.L_x_168) ;  /* 0x00017ba27f007947 */ /* 0x000fea000b800000 */
[----:B------:R2:W3:Y:S02]  /*0440*/  SHFL.UP PT, R0, R5, 0x1, RZ ;  /* 0x0420000005007989 */ /* 0x0004e400000e00ff */
.L_x_336:
[----:B---3--:R-:W-:-:S04]  /*0450*/  SEL R0, R0, RZ, P5 ;  /* 0x000000ff00007207 */ /* 0x008fc80002800000 */
[----:B--2---:R-:W-:Y:S01]  /*0460*/  IADD3 R5, R5, R0, RZ ;  /* 0x0000000005057210 */ /* 0x004fe20007ffe0ff */
[----:B------:R-:W-:Y:S05]  /*0470*/  BRA.DIV ~URZ, `(.L_x_169) ;  /* 0x00017bc27f007947 */ /* 0x000fea000b800000 */
        /* <DEDUP_REMOVED lines=12> */
[----:B------:R2:W3:Y:S02]  /*0540*/  SHFL.IDX PT, R0, R4, 0x1f, 0x1f ;  /* 0x03e01f0004007f89 */ /* 0x0004e400000e0000 */
.L_x_337:
[----:B---3--:R-:W-:-:S05]  /*0550*/  IMAD R0, R0, c[0x0][0x538], RZ ;  /* 0x00014e0000007a24 */ /* 0x008fca00078e02ff */
[----:B------:R-:W-:-:S04]  /*0560*/  IADD3 R6, R0, R6, RZ ;  /* 0x0000000600067210 */ /* 0x000fc80007ffe0ff */
[----:B------:R-:W-:-:S13]  /*0570*/  ISETP.GT.AND P0, PT, R6, UR4, PT ;  /* 0x0000000406007c0c */ /* 0x000fda000bf04270 */
[----:B-12---:R-:W-:Y:S05]  /*0580*/  @!P0 BRA `(.L_x_170) ;  /* 0xfffffdb000008947 */ /* 0x006fea000383ffff */
.L_x_166:
[----:B------:R-:W-:-:S05]  /*0590*/  IADD3 R12, -R0, R6, RZ ;  /* 0x00000006000c7210 */ /* 0x000fca0007ffe1ff */
[----:B------:R-:W-:-:S05]  /*05a0*/  IMAD R0, R4, c[0x0][0x538], R12 ;  /* 0x00014e0004007a24 */ /* 0x000fca00078e020c */
[----:B------:R-:W-:Y:S01]  /*05b0*/  ISETP.GT.AND P0, PT, R0, UR4, PT ;  /* 0x0000000400007c0c */ /* 0x000fe2000bf04270 */
[----:B------:R-:W-:-:S12]  /*05c0*/  BRA.DIV ~URZ, `(.L_x_171) ;  /* 0x00017c227f007947 */ /* 0x000fd8000b800000 */
[----:B------:R-:W-:-:S04]  /*05d0*/  VOTE.ANY R5, PT, !P0 ;  /* 0x0000000000057806 */ /* 0x000fc800040e0100 */
.L_x_338:
[----:B------:R2:W3:Y:S01]  /*05e0*/  POPC R13, R5 ;  /* 0x00000005000d7309 */ /* 0x0004e20000000000 */
[----:B------:R-:W-:Y:S05]  /*05f0*/  BRA.DIV ~URZ, `(.L_x_172) ;  /* 0x00017c427f007947 */ /* 0x000fea000b800000 */
[----:B---3--:R3:W4:Y:S01]  /*0600*/  SHFL.IDX PT, R11, R8, R13, 0x1f ;  /* 0x00001f0d080b7589 */ /* 0x00872200000e0000 */
[----:B------:R-:W-:-:S03]  /*0610*/  MOV R6, RZ ;  /* 0x000000ff00067202 */ /* 0x000fc60000000f00 */
[----:B------:R3:W2:Y:S04]  /*0620*/  SHFL.IDX PT, R10, R7, R13, 0x1f ;  /* 0x00001f0d070a7589 */ /* 0x0006a800000e0000 */
.L_x_339:
[----:B------:R-:W-:Y:S01]  /*0630*/  ISETP.NE.AND P0, PT, R5, RZ, PT ;  /* 0x000000ff0500720c */ /* 0x000fe20003f05270 */
[----:B------:R-:W-:-:S12]  /*0640*/  BSSY B0, `(.L_x_173) ;  /* 0x0000005000007945 */ /* 0x000fd80003800000 */
[----:B------:R-:W-:Y:S05]  /*0650*/  @!P0 BRA `(.L_x_174) ;  /* 0x0000003000008947 */ /* 0x000fea0003800000 */
[----:B------:R-:W-:Y:S01]  /*0660*/  IADD3 R195, R13, -0x1, RZ ;  /* 0xffffffff0dc37810 */ /* 0x000fe20007ffe0ff */
[----:B------:R-:W-:Y:S05]  /*0670*/  BRA.DIV ~URZ, `(.L_x_175) ;  /* 0x00017ca27f007947 */ /* 0x000fea000b800000 */
[----:B------:R3:W4:Y:S02]  /*0680*/  SHFL.IDX PT, R6, R4, R195, 0x1f ;  /* 0x00001fc304067589 */ /* 0x00072400000e0000 */
.L_x_174:
[----:B------:R-:W-:Y:S05]  /*0690*/  BSYNC B0 ;  /* 0x0000000000007941 */ /* 0x000fea0003800000 */
.L_x_173:
[----:B----4-:R-:W-:Y:S01]  /*06a0*/  IABS R0, R11 ;  /* 0x0000000b00007213 */ /* 0x010fe20000000000 */
[----:B-1----:R-:W-:Y:S02]  /*06b0*/  IMAD R236, R6, c[0x0][0x538], R12 ;  /* 0x00014e0006ec7a24 */ /* 0x002fe400078e020c */
[----:B------:R-:W-:Y:S02]  /*06c0*/  IMAD.IADD R239, R13, 0x1, R9 ;  /* 0x000000010def7824 */ /* 0x000fe400078e0209 */
[----:B--2---:R-:W-:Y:S01]  /*06d0*/  IMAD.MOV.U32 R5, RZ, RZ, R0 ;  /* 0x000000ffff057224 */ /* 0x004fe200078e0000 */
[----:B------:R-:W-:Y:S02]  /*06e0*/  IABS R0, R10 ;  /* 0x0000000a00007213 */ /* 0x000fe40000000000 */
[----:B------:R-:W-:Y:S01]  /*06f0*/  IADD3 R237, -R236, UR4, RZ ;  /* 0x00000004eced7c10 */ /* 0x000fe2000fffe1ff */
[----:B------:R-:W1:Y:S02]  /*0700*/  I2F.RP R2, R5 ;  /* 0x0000000500027306 */ /* 0x000e640000209400 */
[----:B---3--:R-:W-:Y:S01]  /*0710*/  IMAD.MOV.U32 R7, RZ, RZ, R0 ;  /* 0x000000ffff077224 */ /* 0x008fe200078e0000 */
        /* <DEDUP_REMOVED lines=57> */
.L_x_167:
[----:B-1----:R-:W-:Y:S01]  /*0ab0*/  IMAD.MOV.U32 R237, RZ, RZ, RZ ;  /* 0x000000ffffed7224 */ /* 0x002fe200078e00ff */
[----:B------:R-:W-:Y:S01]  /*0ac0*/  MOV R238, RZ ;  /* 0x000000ff00ee7202 */ /* 0x000fe20000000f00 */
[----:B------:R-:W-:Y:S01]  /*0ad0*/  IMAD.U32 R236, RZ, RZ, UR4 ;  /* 0x00000004ffec7e24 */ /* 0x000fe2000f8e00ff */
[----:B------:R-:W-:Y:S02]  /*0ae0*/  MOV R239, c[0x0][0x53c] ;  /* 0x00014f0000ef7a02 */ /* 0x000fe40000000f00 */
.L_x_176:
[----:B------:R-:W-:Y:S01]  /*0af0*/  ISETP.NE.AND P0, PT, R14, RZ, PT ;  /* 0x000000ff0e00720c */ /* 0x000fe20003f05270 */
[----:B------:R-:W-:-:S12]  /*0b00*/  WARPSYNC 0xffffffff ;  /* 0xffffffff00007948 */ /* 0x000fd80003800000 */
[----:B------:R1:W-:Y:S04]  /*0b10*/  @!P0 STS.128 [0x18100], R236 ;  /* 0x018100ecff008388 */ /* 0x0003e80000000c00 */
[----:B------:R-:W-:Y:S06]  /*0b20*/  BAR.ARV 0x5, 0x100 ;  /* 0x0144000000007b1d */ /* 0x000fec0000002000 */
.L_x_165:
[----:B-1----:R-:W-:-:S13]  /*0b30*/  ISETP.GE.AND P0, PT, R239, c[0x0][0x53c], PT ;  /* 0x00014f00ef007a0c */ /* 0x002fda0003f06270 */
[----:B------:R-:W-:Y:S05]  /*0b40*/  @P0 EXIT ;  /* 0x000000000000094d */ /* 0x000fea0003800000 */
[----:B------:R-:W1:Y:S01]  /*0b50*/  S2R R13, SR_TID.X ;  /* 0x00000000000d7919 */ /* 0x000e620000002100 */
[----:B------:R-:W-:Y:S01]  /*0b60*/  IMAD.MOV.U32 R20, RZ, RZ, 0x20 ;  /* 0x00000020ff147424 */ /* 0x000fe200078e00ff */
[----:B------:R-:W-:Y:S02]  /*0b70*/  ULDC UR4, c[0x0][0x2ac] ;  /* 0x0000ab0000047ab9 */ /* 0x000fe40000000800 */
[----:B------:R-:W-:Y:S02]  /*0b80*/  ULDC UR8, c[0x0][0x1d0] ;  /* 0x0000740000087ab9 */ /* 0x000fe40000000800 */
[----:B------:R-:W-:Y:S01]  /*0b90*/  UIMAD UR8, UR4, UR8, URZ ;  /* 0x00000008040872a4 */ /* 0x000fe2000f8e023f */
[----:B-1----:R-:W-:-:S04]  /*0ba0*/  SHF.R.S32.HI R12, RZ, 0x1f, R13 ;  /* 0x0000001fff0c7819 */ /* 0x002fc8000001140d */
[CC--:B------:R-:W-:Y:S02]  /*0bb0*/  LEA.HI R9, R12.reuse, R13.reuse, RZ, 0x3 ;  /* 0x0000000d0c097211 */ /* 0x0c0fe400078f18ff */
[----:B------:R-:W-:Y:S02]  /*0bc0*/  LEA.HI R2, R12, R13, RZ, 0x4 ;  /* 0x0000000d0c027211 */ /* 0x000fe400078f20ff */
[----:B------:R-:W-:Y:S02]  /*0bd0*/  SHF.R.S32.HI R247, RZ, 0x3, R9 ;  /* 0x00000003fff77819 */ /* 0x000fe40000011409 */
[----:B------:R-:W-:Y:S02]  /*0be0*/  LOP3.LUT R4, R9, 0xfffffff8, RZ, 0xc0, !PT ;  /* 0xfffffff809047812 */ /* 0x000fe400078ec0ff */
[----:B------:R-:W-:Y:S01]  /*0bf0*/  SHF.R.S32.HI R3, RZ, 0x4, R2 ;  /* 0x00000004ff037819 */ /* 0x000fe20000011402 */
[----:B------:R-:W-:Y:S01]  /*0c00*/  IMAD.SHL.U32 R6, R247, 0x40, RZ ;  /* 0x00000040f7067824 */ /* 0x000fe200078e00ff */
[C---:B------:R-:W-:Y:S01]  /*0c10*/  LOP3.LUT R0, R2.reuse, 0xfffffff0, RZ, 0xc0, !PT ;  /* 0xfffffff002007812 */ /* 0x040fe200078ec0ff */
[----:B------:R-:W-:Y:S01]  /*0c20*/  IMAD.IADD R10, R13, 0x1, -R4 ;  /* 0x000000010d0a7824 */ /* 0x000fe200078e0a04 */
[----:B------:R-:W-:-:S03]  /*0c30*/  LEA.HI R5, R2, R3, RZ, 0x1 ;  /* 0x0000000302057211 */ /* 0x000fc600078f08ff */
[----:B------:R-:W-:Y:S01]  /*0c40*/  IMAD.IADD R2, R13, 0x1, -R0 ;  /* 0x000000010d027824 */ /* 0x000fe200078e0a00 */
[----:B------:R-:W-:Y:S01]  /*0c50*/  LOP3.LUT R0, R6, 0x1c0, RZ, 0xc0, !PT ;  /* 0x000001c006007812 */ /* 0x000fe200078ec0ff */
[C---:B------:R-:W-:Y:S01]  /*0c60*/  IMAD.SHL.U32 R210, R10.reuse, 0x8, RZ ;  /* 0x000000080ad27824 */ /* 0x040fe200078e00ff */
[----:B------:R-:W-:Y:S01]  /*0c70*/  LOP3.LUT R5, R5, 0xfffffffe, RZ, 0xc0, !PT ;  /* 0xfffffffe05057812 */ /* 0x000fe200078ec0ff */
[C---:B------:R-:W-:Y:S01]  /*0c80*/  IMAD.SHL.U32 R7, R10.reuse, 0x40, RZ ;  /* 0x000000400a077824 */ /* 0x040fe200078e00ff */
[----:B------:R-:W-:Y:S01]  /*0c90*/  SHF.R.S32.HI R8, RZ, 0x1f, R2 ;  /* 0x0000001fff087819 */ /* 0x000fe20000011402 */
[----:B------:R-:W-:Y:S01]  /*0ca0*/  IMAD R213, R10, 0x20, R247 ;  /* 0x000000200ad57824 */ /* 0x000fe200078e02f7 */
[----:B------:R-:W-:Y:S01]  /*0cb0*/  LOP3.LUT R6, R0, 0x38, R210, 0xf8, !PT ;  /* 0x0000003800067812 */ /* 0x000fe200078ef8d2 */
[----:B------:R-:W-:Y:S01]  /*0cc0*/  IMAD.IADD R11, R3, 0x1, -R5 ;  /* 0x00000001030b7824 */ /* 0x000fe200078e0a05 */
[----:B------:R-:W-:Y:S02]  /*0cd0*/  SHF.R.U32.HI R4, RZ, 0x3, R0 ;  /* 0x00000003ff047819 */ /* 0x000fe40000011600 */
[----:B------:R-:W-:-:S02]  /*0ce0*/  LEA.HI R14, R8, R2, RZ, 0x3 ;  /* 0x00000002080e7211 */ /* 0x000fc400078f18ff */
[----:B------:R-:W-:Y:S02]  /*0cf0*/  LOP3.LUT R0, R7, 0x1c0, RZ, 0xc0, !PT ;  /* 0x000001c007007812 */ /* 0x000fe400078ec0ff */
[----:B------:R-:W-:Y:S02]  /*0d00*/  LOP3.LUT R4, R6, R4, RZ, 0x3c, !PT ;  /* 0x0000000406047212 */ /* 0x000fe400078e3cff */
[-C--:B------:R-:W-:Y:S02]  /*0d10*/  LEA.HI R7, R12, R13.reuse, RZ, 0x6 ;  /* 0x0000000d0c077211 */ /* 0x080fe400078f30ff */
[----:B------:R-:W-:Y:S02]  /*0d20*/  LOP3.LUT R6, R14, 0xfffffff8, RZ, 0xc0, !PT ;  /* 0xfffffff80e067812 */ /* 0x000fe400078ec0ff */
[----:B------:R-:W-:Y:S02]  /*0d30*/  LOP3.LUT R5, R0, 0x8, R9, 0xf8, !PT ;  /* 0x0000000800057812 */ /* 0x000fe400078ef809 */
[----:B------:R-:W-:Y:S01]  /*0d40*/  SHF.R.U32.HI R3, RZ, 0x3, R0 ;  /* 0x00000003ff037819 */ /* 0x000fe20000011600 */
[----:B------:R-:W-:Y:S01]  /*0d50*/  IMAD.SHL.U32 R0, R7, 0x8, RZ ;  /* 0x0000000807007824 */ /* 0x000fe200078e00ff */
[----:B------:R-:W-:Y:S01]  /*0d60*/  IADD3 R208, R210, 0x40, RZ ;  /* 0x00000040d2d07810 */ /* 0x000fe20007ffe0ff */
[----:B------:R-:W-:Y:S01]  /*0d70*/  IMAD.IADD R9, R2, 0x1, -R6 ;  /* 0x0000000102097824 */ /* 0x000fe200078e0a06 */
[----:B------:R-:W-:-:S02]  /*0d80*/  LEA.HI R6, R12, R13, RZ, 0x2 ;  /* 0x0000000d0c067211 */ /* 0x000fc400078f10ff */
[----:B------:R-:W-:Y:S02]  /*0d90*/  LOP3.LUT R15, R5, R3, RZ, 0x3c, !PT ;  /* 0x00000003050f7212 */ /* 0x000fe400078e3cff */
[----:B------:R-:W-:Y:S02]  /*0da0*/  LOP3.LUT R192, R4, 0x7ffffe00, R0, 0xf8, !PT ;  /* 0x7ffffe0004c07812 */ /* 0x000fe400078ef800 */
[----:B------:R-:W-:Y:S02]  /*0db0*/  LEA.HI R2, R12, R13, RZ, 0x5 ;  /* 0x0000000d0c027211 */ /* 0x000fe400078f28ff */
[--C-:B------:R-:W-:Y:S01]  /*0dc0*/  SHF.R.S32.HI R212, RZ, 0x2, R6.reuse ;  /* 0x00000002ffd47819 */ /* 0x100fe20000011406 */
[----:B------:R-:W-:Y:S01]  /*0dd0*/  IMAD.SHL.U32 R192, R192, 0x2, RZ ;  /* 0x00000002c0c07824 */ /* 0x000fe200078e00ff */
[----:B------:R-:W-:Y:S02]  /*0de0*/  SHF.R.S32.HI R0, RZ, 0x1f, R6 ;  /* 0x0000001fff007819 */ /* 0x000fe40000011406 */
[----:B------:R-:W-:-:S02]  /*0df0*/  LOP3.LUT R5, R6, 0xfffffffc, RZ, 0xc0, !PT ;  /* 0xfffffffc06057812 */ /* 0x000fc400078ec0ff */
[--C-:B------:R-:W-:Y:S02]  /*0e00*/  SHF.R.S32.HI R4, RZ, 0x5, R2.reuse ;  /* 0x00000005ff047819 */ /* 0x100fe40000011402 */
[----:B------:R-:W-:Y:S01]  /*0e10*/  SHF.R.S32.HI R3, RZ, 0x1f, R2 ;  /* 0x0000001fff037819 */ /* 0x000fe20000011402 */
[----:B------:R-:W-:Y:S01]  /*0e20*/  IMAD.IADD R240, R13, 0x1, -R5 ;  /* 0x000000010df07824 */ /* 0x000fe200078e0a05 */
[----:B------:R-:W-:Y:S01]  /*0e30*/  LEA.HI R0, R0, R212, RZ, 0x3 ;  /* 0x000000d400007211 */ /* 0x000fe200078f18ff */
[----:B------:R-:W-:Y:S01]  /*0e40*/  IMAD.SHL.U32 R220, R4, 0x200, RZ ;  /* 0x0000020004dc7824 */ /* 0x000fe200078e00ff */
[----:B------:R-:W-:Y:S01]  /*0e50*/  LOP3.LUT R2, R2, 0xffffffe0, RZ, 0xc0, !PT ;  /* 0xffffffe002027812 */ /* 0x000fe200078ec0ff */
[C---:B------:R-:W-:Y:S01]  /*0e60*/  IMAD.SHL.U32 R106, R240.reuse, 0x4, RZ ;  /* 0x00000004f06a7824 */ /* 0x040fe200078e00ff */
[----:B------:R-:W-:Y:S01]  /*0e70*/  LEA.HI R3, R3, R4, RZ, 0x3 ;  /* 0x0000000403037211 */ /* 0x000fe200078f18ff */
[----:B------:R-:W-:Y:S01]  /*0e80*/  IMAD.SHL.U32 R102, R240, 0x8, RZ ;  /* 0x00000008f0667824 */ /* 0x000fe200078e00ff */
[----:B------:R-:W-:Y:S01]  /*0e90*/  LOP3.LUT R0, R0, 0xfffffff8, RZ, 0xc0, !PT ;  /* 0xfffffff800007812 */ /* 0x000fe200078ec0ff */
[----:B------:R-:W-:Y:S01]  /*0ea0*/  IMAD.IADD R24, R13, 0x1, -R2 ;  /* 0x000000010d187824 */ /* 0x000fe200078e0a02 */
[----:B------:R-:W-:Y:S01]  /*0eb0*/  LOP3.LUT R2, R3, 0xffffff8, RZ, 0xc0, !PT ;  /* 0x0ffffff803027812 */ /* 0x000fe200078ec0ff */
[----:B------:R-:W-:Y:S01]  /*0ec0*/  IMAD.SHL.U32 R13, R4, 0x400, RZ ;  /* 0x00000400040d7824 */ /* 0x000fe200078e00ff */
[----:B------:R-:W-:Y:S01]  /*0ed0*/  IADD3 R141, R106, 0x20, RZ ;  /* 0x000000206a8d7810 */ /* 0x000fe20007ffe0ff */
[----:B------:R-:W-:Y:S01]  /*0ee0*/  IMAD.IADD R3, R212, 0x1, -R0 ;  /* 0x00000001d4037824 */ /* 0x000fe200078e0a00 */
[----:B------:R-:W-:Y:S01]  /*0ef0*/  SHF.R.S32.HI R5, RZ, 0x1f, R24 ;  /* 0x0000001fff057819 */ /* 0x000fe20000011418 */
[----:B------:R-:W-:Y:S01]  /*0f00*/  IMAD.IADD R7, R4, 0x1, -R2 ;  /* 0x0000000104077824 */ /* 0x000fe200078e0a02 */
[C---:B------:R-:W-:Y:S01]  /*0f10*/  IADD3 R140, R106.reuse, 0x40, RZ ;  /* 0x000000406a8c7810 */ /* 0x040fe20007ffe0ff */
[----:B------:R-:W-:Y:S01]  /*0f20*/  IMAD.IADD R2, R106, 0x1, R141 ;  /* 0x000000016a027824 */ /* 0x000fe200078e028d */
[----:B------:R-:W-:-:S02]  /*0f30*/  LOP3.LUT R8, R3, 0x1, RZ, 0xc0, !PT ;  /* 0x0000000103087812 */ /* 0x000fc400078ec0ff */
[----:B------:R-:W-:Y:S01]  /*0f40*/  LEA.HI R16, R5, R24, RZ, 0x2 ;  /* 0x0000001805107211 */ /* 0x000fe200078f10ff */
[----:B------:R-:W-:Y:S01]  /*0f50*/  IMAD.IADD R0, R106, 0x1, R140 ;  /* 0x000000016a007824 */ /* 0x000fe200078e028c */
[----:B------:R-:W-:Y:S02]  /*0f60*/  ISETP.NE.U32.AND P0, PT, R8, 0x1, PT ;  /* 0x000000010800780c */ /* 0x000fe40003f05070 */
[----:B------:R-:W-:Y:S02]  /*0f70*/  SHF.R.S32.HI R6, RZ, 0x1f, R2 ;  /* 0x0000001fff067819 */ /* 0x000fe40000011402 */
[C---:B------:R-:W-:Y:S01]  /*0f80*/  R2P PR, R3.reuse, 0x6 ;  /* 0x0000000603007804 */ /* 0x040fe20000000000 */
[----:B------:R-:W-:Y:S01]  /*0f90*/  IMAD.SHL.U32 R3, R3, 0x40, RZ ;  /* 0x0000004003037824 */ /* 0x000fe200078e00ff */
[----:B------:R-:W-:Y:S02]  /*0fa0*/  SHF.R.S32.HI R5, RZ, 0x2, R16 ;  /* 0x00000002ff057819 */ /* 0x000fe40000011410 */
[----:B------:R-:W-:-:S02]  /*0fb0*/  LEA.HI R216, R6, R2, RZ, 0x3 ;  /* 0x0000000206d87211 */ /* 0x000fc400078f18ff */
[----:B------:R-:W-:Y:S01]  /*0fc0*/  LEA.HI R12, R6, R2, RZ, 0x6 ;  /* 0x00000002060c7211 */ /* 0x000fe200078f30ff */
[----:B------:R-:W-:Y:S01]  /*0fd0*/  IMAD.SHL.U32 R2, R9, 0x40, RZ ;  /* 0x0000004009027824 */ /* 0x000fe200078e00ff */
[----:B------:R-:W-:Y:S01]  /*0fe0*/  IADD3 R17, R212, 0x40, RZ ;  /* 0x00000040d4117810 */ /* 0x000fe20007ffe0ff */
[----:B------:R-:W-:Y:S01]  /*0ff0*/  IMAD R23, R7, 0x10, R5 ;  /* 0x0000001007177824 */ /* 0x000fe200078e0205 */
[----:B------:R-:W-:Y:S01]  /*1000*/  LOP3.LUT R218, R3, 0x1c0, RZ, 0xc0, !PT ;  /* 0x000001c003da7812 */ /* 0x000fe200078ec0ff */
[----:B------:R-:W-:Y:S01]  /*1010*/  IMAD.SHL.U32 R3, R11, 0x8, RZ ;  /* 0x000000080b037824 */ /* 0x000fe200078e00ff */
[----:B------:R-:W-:Y:S02]  /*1020*/  SHF.R.S32.HI R5, RZ, 0x1f, R0 ;  /* 0x0000001fff057819 */ /* 0x000fe40000011400 */
[----:B------:R-:W-:Y:S01]  /*1030*/  LOP3.LUT R2, R2, 0x1c0, RZ, 0xc0, !PT ;  /* 0x000001c002027812 */ /* 0x000fe200078ec0ff */
[----:B------:R-:W-:Y:S01]  /*1040*/  STL [R1+0x54], R23 ;  /* 0x0000541701007387 */ /* 0x000fe20000100800 */
[----:B------:R-:W-:-:S02]  /*1050*/  LOP3.LUT P6, RZ, R9, 0x2, RZ, 0xc0, !PT ;  /* 0x0000000209ff7812 */ /* 0x000fc400078cc0ff */
[----:B------:R-:W-:Y:S02]  /*1060*/  LOP3.LUT P5, RZ, R9, 0x4, RZ, 0xc0, !PT ;  /* 0x0000000409ff7812 */ /* 0x000fe400078ac0ff */
[----:B------:R-:W-:Y:S02]  /*1070*/  SHF.R.S32.HI R9, RZ, 0x1f, R17 ;  /* 0x0000001fff097819 */ /* 0x000fe40000011411 */
[----:B------:R-:W-:Y:S02]  /*1080*/  SHF.R.U32.HI R219, RZ, 0x3, R218 ;  /* 0x00000003ffdb7819 */ /* 0x000fe400000116da */
[CC--:B------:R-:W-:Y:S02]  /*1090*/  LEA.HI R215, R5.reuse, R0.reuse, RZ, 0x3 ;  /* 0x0000000005d77211 */ /* 0x0c0fe400078f18ff */
[----:B------:R-:W-:Y:S01]  /*10a0*/  LEA.HI R8, R5, R0, RZ, 0x6 ;  /* 0x0000000005087211 */ /* 0x000fe200078f30ff */
[----:B------:R-:W-:Y:S01]  /*10b0*/  IMAD R0, R11, 0x200, R15 ;  /* 0x000002000b007824 */ /* 0x000fe200078e020f */
[----:B------:R-:W-:Y:S01]  /*10c0*/  LOP3.LUT R6, R2, 0x8, R3, 0xf8, !PT ;  /* 0x0000000802067812 */ /* 0x000fe200078ef803 */
[----:B------:R-:W-:Y:S01]  /*10d0*/  IMAD.SHL.U32 R3, R17, 0x40, RZ ;  /* 0x0000004011037824 */ /* 0x000fe200078e00ff */
[----:B------:R-:W-:Y:S01]  /*10e0*/  SHF.R.U32.HI R5, RZ, 0x3, R2 ;  /* 0x00000003ff057819 */ /* 0x000fe20000011602 */
[----:B------:R-:W-:Y:S01]  /*10f0*/  IMAD R11, R240, 0x2, R13 ;  /* 0x00000002f00b7824 */ /* 0x000fe200078e020d */
[----:B------:R-:W-:-:S02]  /*1100*/  LEA.HI R2, R9, R17, RZ, 0x3 ;  /* 0x0000001109027211 */ /* 0x000fc400078f18ff */
[----:B------:R-:W-:Y:S02]  /*1110*/  LOP3.LUT R7, R219, R218, RZ, 0xfc, !PT ;  /* 0x000000dadb077212 */ /* 0x000fe400078efcff */
[----:B------:R-:W-:Y:S01]  /*1120*/  LOP3.LUT R25, R3, 0x1c0, RZ, 0xc0, !PT ;  /* 0x000001c003197812 */ /* 0x000fe200078ec0ff */
[----:B------:R-:W-:Y:S01]  /*1130*/  IMAD.SHL.U32 R2, R2, 0x40, RZ ;  /* 0x0000004002027824 */ /* 0x000fe200078e00ff */
[----:B------:R-:W-:Y:S01]  /*1140*/  IADD3 R144, R106, 0x10, RZ ;  /* 0x000000106a907810 */ /* 0x000fe20007ffe0ff */
[----:B------:R-:W-:Y:S01]  /*1150*/  IMAD.IADD R19, R11, 0x1, R7 ;  /* 0x000000010b137824 */ /* 0x000fe200078e0207 */
[----:B------:R-:W-:Y:S01]  /*1160*/  LOP3.LUT R7, R6, R5, RZ, 0x3c, !PT ;  /* 0x0000000506077212 */ /* 0x000fe200078e3cff */
[----:B------:R-:W-:Y:S01]  /*1170*/  IMAD.SHL.U32 R3, R12, 0x80, RZ ;  /* 0x000000800c037824 */ /* 0x000fe200078e00ff */
[----:B------:R-:W-:Y:S01]  /*1180*/  SHF.R.U32.HI R22, RZ, 0x3, R25 ;  /* 0x00000003ff167819 */ /* 0x000fe20000011619 */
[----:B------:R-:W-:Y:S01]  /*1190*/  IMAD.SHL.U32 R11, R14, 0x40, RZ ;  /* 0x000000400e0b7824 */ /* 0x000fe200078e00ff */
[----:B------:R-:W-:-:S02]  /*11a0*/  LOP3.LUT R5, R218, 0x38, R216, 0xf8, !PT ;  /* 0x00000038da057812 */ /* 0x000fc400078ef8d8 */
[C---:B------:R-:W-:Y:S02]  /*11b0*/  LOP3.LUT R4, R25.reuse, 0x38, R216, 0xf8, !PT ;  /* 0x0000003819047812 */ /* 0x040fe400078ef8d8 */
[----:B------:R-:W-:Y:S01]  /*11c0*/  LOP3.LUT R21, R2, 0xfffffe00, RZ, 0xc0, !PT ;  /* 0xfffffe0002157812 */ /* 0x000fe200078ec0ff */
[----:B------:R-:W-:Y:S01]  /*11d0*/  IMAD.SHL.U32 R2, R8, 0x80, RZ ;  /* 0x0000008008027824 */ /* 0x000fe200078e00ff */
[--C-:B------:R-:W-:Y:S02]  /*11e0*/  LOP3.LUT R6, R218, 0x38, R215.reuse, 0xf8, !PT ;  /* 0x00000038da067812 */ /* 0x100fe400078ef8d7 */
[----:B------:R-:W-:Y:S01]  /*11f0*/  LOP3.LUT R9, R25, 0x38, R215, 0xf8, !PT ;  /* 0x0000003819097812 */ /* 0x000fe200078ef8d7 */
[----:B------:R-:W-:Y:S01]  /*1200*/  STL [R1+0x10], R21 ;  /* 0x0000101501007387 */ /* 0x000fe20000100800 */
[----:B------:R-:W-:Y:S02]  /*1210*/  LOP3.LUT R3, R3, 0xffffe000, RZ, 0xc0, !PT ;  /* 0xffffe00003037812 */ /* 0x000fe400078ec0ff */
[----:B------:R-:W-:-:S02]  /*1220*/  LOP3.LUT R8, R5, R219, RZ, 0x3c, !PT ;  /* 0x000000db05087212 */ /* 0x000fc400078e3cff */
[-C--:B------:R-:W-:Y:S02]  /*1230*/  LOP3.LUT R4, R4, R22.reuse, RZ, 0x3c, !PT ;  /* 0x0000001604047212 */ /* 0x080fe400078e3cff */
[----:B------:R-:W-:Y:S02]  /*1240*/  LOP3.LUT R2, R2, 0xffffe000, RZ, 0xc0, !PT ;  /* 0xffffe00002027812 */ /* 0x000fe400078ec0ff */
[----:B------:R-:W-:Y:S02]  /*1250*/  LOP3.LUT R6, R6, R219, RZ, 0x3c, !PT ;  /* 0x000000db06067212 */ /* 0x000fe400078e3cff */
[----:B------:R-:W-:Y:S02]  /*1260*/  LOP3.LUT R5, R9, R22, RZ, 0x3c, !PT ;  /* 0x0000001609057212 */ /* 0x000fe400078e3cff */
[-C--:B------:R-:W-:Y:S02]  /*1270*/  IADD3 R18, R8, R3.reuse, R220 ;  /* 0x0000000308127210 */ /* 0x080fe40007ffe0dc */
[----:B------:R-:W-:-:S02]  /*1280*/  IADD3 R17, R4, R3, R21 ;  /* 0x0000000304117210 */ /* 0x000fc40007ffe015 */
[----:B------:R-:W-:Y:S02]  /*1290*/  LOP3.LUT R3, R11, 0xfffffe00, RZ, 0xc0, !PT ;  /* 0xfffffe000b037812 */ /* 0x000fe400078ec0ff */
[C---:B------:R-:W-:Y:S02]  /*12a0*/  LOP3.LUT P4, RZ, R10.reuse, 0x2, RZ, 0xc0, !PT ;  /* 0x000000020aff7812 */ /* 0x040fe4000788c0ff */
[----:B------:R-:W-:Y:S02]  /*12b0*/  LOP3.LUT P3, RZ, R10, 0x4, RZ, 0xc0, !PT ;  /* 0x000000040aff7812 */ /* 0x000fe4000786c0ff */
[----:B------:R-:W-:Y:S01]  /*12c0*/  LOP3.LUT R11, R25, 0x38, R102, 0xf8, !PT ;  /* 0x00000038190b7812 */ /* 0x000fe200078ef866 */
[----:B------:R-:W-:Y:S01]  /*12d0*/  IMAD.SHL.U32 R25, R144, 0x2, RZ ;  /* 0x0000000290197824 */ /* 0x000fe200078e00ff */
[----:B------:R-:W-:Y:S02]  /*12e0*/  IADD3 R143, R106, 0x30, RZ ;  /* 0x000000306a8f7810 */ /* 0x000fe40007ffe0ff */
[----:B------:R-:W-:Y:S01]  /*12f0*/  LOP3.LUT R10, R16, 0x7ffffffc, RZ, 0xc0, !PT ;  /* 0x7ffffffc100a7812 */ /* 0x000fe200078ec0ff */
[----:B------:R-:W-:Y:S01]  /*1300*/  IMAD.SHL.U32 R16, R141, 0x2, RZ ;  /* 0x000000028d107824 */ /* 0x000fe200078e00ff */
[-C--:B------:R-:W-:Y:S01]  /*1310*/  IADD3 R15, R6, R2.reuse, R220 ;  /* 0x00000002060f7210 */ /* 0x080fe20007ffe0dc */
[----:B------:R-:W-:Y:S01]  /*1320*/  IMAD.SHL.U32 R26, R143, 0x2, RZ ;  /* 0x000000028f1a7824 */ /* 0x000fe200078e00ff */
[----:B------:R-:W-:Y:S01]  /*1330*/  IADD3 R14, R5, R2, R21 ;  /* 0x00000002050e7210 */ /* 0x000fe20007ffe015 */
[----:B------:R1:W-:Y:S01]  /*1340*/  STL [R1+0x40], R25 ;  /* 0x0000401901007387 */ /* 0x0003e20000100800 */
[----:B------:R-:W-:Y:S01]  /*1350*/  LEA.HI R2, R240, R240, RZ, 0x1 ;  /* 0x000000f0f0027211 */ /* 0x000fe200078f08ff */
[----:B------:R-:W-:Y:S01]  /*1360*/  IMAD.IADD R10, R24, 0x1, -R10 ;  /* 0x00000001180a7824 */ /* 0x000fe200078e0a0a */
[----:B------:R-:W-:Y:S01]  /*1370*/  IADD3 R142, R106, 0x50, RZ ;  /* 0x000000506a8e7810 */ /* 0x000fe20007ffe0ff */
[----:B------:R2:W-:Y:S01]  /*1380*/  STL [R1+0x44], R16 ;  /* 0x0000441001007387 */ /* 0x0005e20000100800 */
[----:B------:R-:W-:Y:S01]  /*1390*/  SHF.R.S32.HI R9, RZ, 0x1f, R144 ;  /* 0x0000001fff097819 */ /* 0x000fe20000011490 */
[----:B------:R-:W-:Y:S01]  /*13a0*/  IMAD.SHL.U32 R248, R10, 0x2, RZ ;  /* 0x000000020af87824 */ /* 0x000fe200078e00ff */
[CC--:B------:R-:W-:Y:S01]  /*13b0*/  IADD3 R4, R7.reuse, R3.reuse, R13 ;  /* 0x0000000307047210 */ /* 0x0c0fe20007ffe00d */
[----:B------:R-:W-:Y:S01]  /*13c0*/  STL [R1+0x48], R26 ;  /* 0x0000481a01007387 */ /* 0x000fe20000100800 */
[----:B------:R-:W-:Y:S01]  /*13d0*/  LOP3.LUT R5, R7, R3, RZ, 0xfc, !PT ;  /* 0x0000000307057212 */ /* 0x000fe200078efcff */
[----:B------:R-:W-:Y:S01]  /*13e0*/  IMAD.MOV.U32 R13, RZ, RZ, 0x40 ;  /* 0x00000040ff0d7424 */ /* 0x000fe200078e00ff */
[----:B------:R-:W-:-:S02]  /*13f0*/  SHF.R.S32.HI R8, RZ, 0x1f, R141 ;  /* 0x0000001fff087819 */ /* 0x000fc4000001148d */
[----:B------:R-:W-:Y:S02]  /*1400*/  LOP3.LUT R3, R2, 0x1ffffffe, RZ, 0xc0, !PT ;  /* 0x1ffffffe02037812 */ /* 0x000fe400078ec0ff */
[----:B------:R-:W-:Y:S02]  /*1410*/  SHF.R.S32.HI R7, RZ, 0x1f, R143 ;  /* 0x0000001fff077819 */ /* 0x000fe4000001148f */
[----:B------:R-:W-:Y:S01]  /*1420*/  SHF.L.U64.HI R9, R144, 0x1, R9 ;  /* 0x0000000190097819 */ /* 0x000fe20000010209 */
[----:B------:R-:W-:Y:S01]  /*1430*/  IMAD.IADD R12, R240, 0x1, -R3 ;  /* 0x00000001f00c7824 */ /* 0x000fe200078e0a03 */
[----:B------:R-:W-:Y:S02]  /*1440*/  SHF.L.U64.HI R8, R141, 0x1, R8 ;  /* 0x000000018d087819 */ /* 0x000fe40000010208 */
[----:B------:R-:W-:Y:S02]  /*1450*/  SHF.L.U64.HI R7, R143, 0x1, R7 ;  /* 0x000000018f077819 */ /* 0x000fe40000010207 */
[----:B------:R-:W-:Y:S01]  /*1460*/  SHF.R.S32.HI R6, RZ, 0x1f, R140 ;  /* 0x0000001fff067819 */ /* 0x000fe2000001148c */
[----:B-1----:R-:W-:Y:S01]  /*1470*/  IMAD.SHL.U32 R25, R140, 0x2, RZ ;  /* 0x000000028c197824 */ /* 0x002fe200078e00ff */
[----:B------:R-:W-:-:S02]  /*1480*/  SHF.R.S32.HI R3, RZ, 0x1f, R142 ;  /* 0x0000001fff037819 */ /* 0x000fc4000001148e */
[----:B------:R-:W-:Y:S01]  /*1490*/  SHF.L.U64.HI R6, R140, 0x1, R6 ;  /* 0x000000018c067819 */ /* 0x000fe20000010206 */
[C---:B--2---:R-:W-:Y:S01]  /*14a0*/  IMAD.SHL.U32 R16, R142.reuse, 0x2, RZ ;  /* 0x000000028e107824 */ /* 0x044fe200078e00ff */
[----:B------:R-:W-:Y:S01]  /*14b0*/  STL [R1+0x4c], R25 ;  /* 0x00004c1901007387 */ /* 0x000fe20000100800 */
[----:B------:R-:W-:Y:S02]  /*14c0*/  SHF.L.U64.HI R3, R142, 0x1, R3 ;  /* 0x000000018e037819 */ /* 0x000fe40000010203 */
[----:B------:R-:W-:Y:S01]  /*14d0*/  LOP3.LUT R11, R21, R11, R22, 0xf6, !PT ;  /* 0x0000000b150b7212 */ /* 0x000fe200078ef616 */
[----:B------:R-:W-:Y:S01]  /*14e0*/  STL [R1+0x50], R16 ;  /* 0x0000501001007387 */ /* 0x000fe20000100800 */
[C---:B------:R-:W-:Y:S02]  /*14f0*/  IADD3 R36, R248.reuse, 0x10, RZ ;  /* 0x00000010f8247810 */ /* 0x040fe40007ffe0ff */
[C---:B------:R-:W-:Y:S01]  /*1500*/  IADD3 R33, R248.reuse, 0x28, RZ ;  /* 0x00000028f8217810 */ /* 0x040fe20007ffe0ff */
[----:B------:R1:W-:Y:S01]  /*1510*/  STL [R1+0x3c], R9 ;  /* 0x00003c0901007387 */ /* 0x0003e20000100800 */
[----:B------:R-:W-:-:S02]  /*1520*/  IADD3 R30, R248, 0x40, RZ ;  /* 0x00000040f81e7810 */ /* 0x000fc40007ffe0ff */
[----:B------:R-:W-:Y:S01]  /*1530*/  IADD3 R27, R248, 0x58, RZ ;  /* 0x00000058f81b7810 */ /* 0x000fe20007ffe0ff */
[----:B------:R2:W-:Y:S01]  /*1540*/  STL [R1+0x38], R8 ;  /* 0x0000380801007387 */ /* 0x0005e20000100800 */
[----:B------:R-:W-:Y:S02]  /*1550*/  LEA R145, R0, 0x6100, 0x1 ;  /* 0x0000610000917811 */ /* 0x000fe400078e08ff */
[C---:B------:R-:W-:Y:S01]  /*1560*/  IADD3 R24, R248.reuse, 0x70, RZ ;  /* 0x00000070f8187810 */ /* 0x040fe20007ffe0ff */
[----:B------:R3:W-:Y:S01]  /*1570*/  STL [R1+0x34], R7 ;  /* 0x0000340701007387 */ /* 0x0007e20000100800 */
[C---:B------:R-:W-:Y:S02]  /*1580*/  SEL R2, R13.reuse, 0xffffffc0, !P3 ;  /* 0xffffffc00d027807 */ /* 0x040fe40005800000 */
[----:B------:R-:W-:Y:S01]  /*1590*/  SEL R0, R13, 0xffffffc0, !P5 ;  /* 0xffffffc00d007807 */ /* 0x000fe20006800000 */
[----:B------:R4:W-:Y:S01]  /*15a0*/  STL [R1+0x30], R6 ;  /* 0x0000300601007387 */ /* 0x0009e20000100800 */
[C---:B------:R-:W-:Y:S01]  /*15b0*/  IADD3 R21, R248.reuse, 0x88, RZ ;  /* 0x00000088f8157810 */ /* 0x040fe20007ffe0ff */
[C---:B------:R-:W-:Y:S01]  /*15c0*/  IMAD.IADD R175, R145.reuse, 0x1, R2 ;  /* 0x0000000191af7824 */ /* 0x040fe200078e0202 */
[----:B------:R-:W-:Y:S01]  /*15d0*/  IADD3 R10, R248, 0xb0, RZ ;  /* 0x000000b0f80a7810 */ /* 0x000fe20007ffe0ff */
[----:B------:R5:W-:Y:S01]  /*15e0*/  STL [R1+0x2c], R3 ;  /* 0x00002c0301007387 */ /* 0x000be20000100800 */
[----:B------:R-:W-:-:S02]  /*15f0*/  IADD3 R180, R145, 0x20, RZ ;  /* 0x0000002091b47810 */ /* 0x000fc40007ffe0ff */
[----:B------:R-:W-:Y:S02]  /*1600*/  @P4 IADD3 R180, R145, -0x20, RZ ;  /* 0xffffffe091b44810 */ /* 0x000fe40007ffe0ff */
[----:B------:R-:W-:Y:S02]  /*1610*/  LEA R249, R19, 0x80, 0x1 ;  /* 0x0000008013f97811 */ /* 0x000fe400078e08ff */
[----:B------:R-:W-:Y:S01]  /*1620*/  SHF.R.S32.HI R10, RZ, 0x1f, R10 ;  /* 0x0000001fff0a7819 */ /* 0x000fe2000001140a */
[----:B------:R-:W-:Y:S01]  /*1630*/  IMAD.IADD R172, R2, 0x1, R180 ;  /* 0x0000000102ac7824 */ /* 0x000fe200078e02b4 */
[----:B-1----:R-:W-:Y:S02]  /*1640*/  LEA R9, R11, 0xc100, 0x1 ;  /* 0x0000c1000b097811 */ /* 0x002fe400078e08ff */
[----:B------:R-:W-:Y:S02]  /*1650*/  LEA R10, R17, 0xc100, 0x1 ;  /* 0x0000c100110a7811 */ /* 0x000fe400078e08ff */
[----:B--2---:R-:W-:-:S02]  /*1660*/  SEL R8, R20, 0xffffffe0, !P1 ;  /* 0xffffffe014087807 */ /* 0x004fc40004800000 */
[C---:B------:R-:W-:Y:S02]  /*1670*/  IADD3 R250, R249.reuse, -0x10, RZ ;  /* 0xfffffff0f9fa7810 */ /* 0x040fe40007ffe0ff */
[----:B---3--:R-:W-:Y:S01]  /*1680*/  LOP3.LUT R7, R218, 0x38, R102, 0xf8, !PT ;  /* 0x00000038da077812 */ /* 0x008fe200078ef866 */
[----:B------:R-:W-:Y:S01]  /*1690*/  IMAD.IADD R252, R249, 0x1, R8 ;  /* 0x00000001f9fc7824 */ /* 0x000fe200078e0208 */
[----:B------:R-:W-:Y:S02]  /*16a0*/  LEA R176, R4, 0xc100, 0x1 ;  /* 0x0000c10004b07811 */ /* 0x000fe400078e08ff */
[----:B------:R-:W-:Y:S02]  /*16b0*/  LOP3.LUT R7, R220, R7, R219, 0xf6, !PT ;  /* 0x00000007dc077212 */ /* 0x000fe400078ef6db */
[----:B----4-:R-:W-:Y:S01]  /*16c0*/  SEL R6, R13, 0xffffffc0, !P2 ;  /* 0xffffffc00d067807 */ /* 0x010fe20005000000 */
[----:B------:R-:W-:Y:S01]  /*16d0*/  IMAD.IADD R179, R176, 0x1, R0 ;  /* 0x00000001b0b37824 */ /* 0x000fe200078e0200 */
[----:B------:R-:W-:Y:S01]  /*16e0*/  LEA R7, R7, 0xc100, 0x1 ;  /* 0x0000c10007077811 */ /* 0x000fe200078e08ff */
[----:B-----5:R-:W-:Y:S01]  /*16f0*/  IMAD R3, R12, 0x8, R23 ;  /* 0x000000080c037824 */ /* 0x020fe200078e0217 */
[----:B------:R-:W-:Y:S01]  /*1700*/  IADD3 R13, R248, 0xa0, RZ ;  /* 0x000000a0f80d7810 */ /* 0x000fe20007ffe0ff */
[----:B------:R-:W-:Y:S01]  /*1710*/  IMAD.IADD R2, R249, 0x1, R6 ;  /* 0x00000001f9027824 */ /* 0x000fe200078e0206 */
[----:B------:R-:W-:-:S02]  /*1720*/  LEA R146, R5, 0x100, 0x1 ;  /* 0x0000010005927811 */ /* 0x000fc400078e08ff */
[----:B------:R1:W-:Y:S01]  /*1730*/  STL [R1+0x58], R3 ;  /* 0x0000580301007387 */ /* 0x0003e20000100800 */
[----:B------:R-:W-:Y:S02]  /*1740*/  @P0 IADD3 R250, R249, 0x10, RZ ;  /* 0x00000010f9fa0810 */ /* 0x000fe40007ffe0ff */
[----:B------:R-:W-:Y:S01]  /*1750*/  IMAD.IADD R174, R0, 0x1, R146 ;  /* 0x0000000100ae7824 */ /* 0x000fe200078e0292 */
[----:B------:R2:W-:Y:S01]  /*1760*/  STL [R1+0x28], R9 ;  /* 0x0000280901007387 */ /* 0x0005e20000100800 */
[----:B------:R-:W-:Y:S01]  /*1770*/  LOP3.LUT R202, R218, 0x18, R102, 0xf8, !PT ;  /* 0x00000018daca7812 */ /* 0x000fe200078ef866 */
[----:B------:R-:W-:Y:S01]  /*1780*/  IMAD.IADD R251, R8, 0x1, R250 ;  /* 0x0000000108fb7824 */ /* 0x000fe200078e02fa */
[----:B------:R-:W-:Y:S01]  /*1790*/  IADD3 R35, R248, 0x18, RZ ;  /* 0x00000018f8237810 */ /* 0x000fe20007ffe0ff */
[----:B------:R3:W-:Y:S01]  /*17a0*/  STL [R1+0x24], R7 ;  /* 0x0000240701007387 */ /* 0x0007e20000100800 */
[----:B------:R-:W-:Y:S02]  /*17b0*/  LOP3.LUT R202, R220, R202, R219, 0xf6, !PT ;  /* 0x000000cadcca7212 */ /* 0x000fe400078ef6db */
[----:B------:R-:W-:-:S02]  /*17c0*/  IADD3 R32, R248, 0x30, RZ ;  /* 0x00000030f8207810 */ /* 0x000fc40007ffe0ff */
[C---:B------:R-:W-:Y:S02]  /*17d0*/  IADD3 R29, R248.reuse, 0x48, RZ ;  /* 0x00000048f81d7810 */ /* 0x040fe40007ffe0ff */
[C---:B------:R-:W-:Y:S02]  /*17e0*/  IADD3 R26, R248.reuse, 0x60, RZ ;  /* 0x00000060f81a7810 */ /* 0x040fe40007ffe0ff */
[----:B------:R-:W-:Y:S02]  /*17f0*/  IADD3 R23, R248, 0x78, RZ ;  /* 0x00000078f8177810 */ /* 0x000fe40007ffe0ff */
[----:B------:R-:W-:Y:S02]  /*1800*/  SHF.R.S32.HI R11, RZ, 0x1f, R35 ;  /* 0x0000001fff0b7819 */ /* 0x000fe40000011423 */
[----:B------:R-:W-:Y:S02]  /*1810*/  LEA R202, R202, 0x100, 0x1 ;  /* 0x00000100caca7811 */ /* 0x000fe400078e08ff */
[----:B------:R-:W-:-:S02]  /*1820*/  SHF.R.S32.HI R11, RZ, 0x1f, R32 ;  /* 0x0000001fff0b7819 */ /* 0x000fc40000011420 */
[----:B-1----:R-:W-:Y:S01]  /*1830*/  SEL R3, R20, 0xffffffe0, !P6 ;  /* 0xffffffe014037807 */ /* 0x002fe20007000000 */
[----:B------:R-:W-:Y:S01]  /*1840*/  IMAD.IADD R203, R202, 0x1, R6 ;  /* 0x00000001cacb7824 */ /* 0x000fe200078e0206 */
[C---:B------:R-:W-:Y:S02]  /*1850*/  IADD3 R20, R248.reuse, 0x90, RZ ;  /* 0x00000090f8147810 */ /* 0x040fe40007ffe0ff */
[----:B--2---:R-:W-:Y:S01]  /*1860*/  IADD3 R9, R248, 0xb8, RZ ;  /* 0x000000b8f8097810 */ /* 0x004fe20007ffe0ff */
[----:B------:R-:W-:Y:S01]  /*1870*/  IMAD.IADD R177, R176, 0x1, R3 ;  /* 0x00000001b0b17824 */ /* 0x000fe200078e0203 */
[----:B------:R-:W-:Y:S01]  /*1880*/  IADD3 R209, R210, 0x80, RZ ;  /* 0x00000080d2d17810 */ /* 0x000fe20007ffe0ff */
[----:B------:R-:W-:Y:S01]  /*1890*/  IMAD.IADD R147, R3, 0x1, R146 ;  /* 0x0000000103937824 */ /* 0x000fe200078e0292 */
[----:B---3--:R-:W-:Y:S01]  /*18a0*/  SHF.R.S32.HI R7, RZ, 0x1f, R36 ;  /* 0x0000001fff077819 */ /* 0x008fe20000011424 */
[----:B------:R-:W-:Y:S01]  /*18b0*/  IMAD.IADD R178, R177, 0x1, R0 ;  /* 0x00000001b1b27824 */ /* 0x000fe200078e0200 */
[----:B------:R-:W-:Y:S01]  /*18c0*/  SHF.R.S32.HI R7, RZ, 0x1f, R33 ;  /* 0x0000001fff077819 */ /* 0x000fe20000011421 */
[----:B------:R-:W-:Y:S01]  /*18d0*/  IMAD.IADD R173, R0, 0x1, R147 ;  /* 0x0000000100ad7824 */ /* 0x000fe200078e0293 */
[----:B------:R-:W-:Y:S01]  /*18e0*/  SHF.R.S32.HI R7, RZ, 0x1f, R30 ;  /* 0x0000001fff077819 */ /* 0x000fe2000001141e */
[----:B------:R-:W-:Y:S01]  /*18f0*/  IMAD.IADD R0, R6, 0x1, R251 ;  /* 0x0000000106007824 */ /* 0x000fe200078e02fb */
[----:B------:R-:W-:-:S02]  /*1900*/  SHF.R.S32.HI R7, RZ, 0x1f, R27 ;  /* 0x0000001fff077819 */ /* 0x000fc4000001141b */
[----:B------:R-:W-:Y:S02]  /*1910*/  SHF.R.S32.HI R7, RZ, 0x1f, R24 ;  /* 0x0000001fff077819 */ /* 0x000fe40000011418 */
[----:B------:R-:W-:Y:S02]  /*1920*/  SHF.R.S32.HI R7, RZ, 0x1f, R21 ;  /* 0x0000001fff077819 */ /* 0x000fe40000011415 */
[----:B------:R-:W-:Y:S02]  /*1930*/  SHF.R.S32.HI R7, RZ, 0x1f, R13 ;  /* 0x0000001fff077819 */ /* 0x000fe4000001140d */
[----:B------:R-:W-:Y:S02]  /*1940*/  SHF.R.S32.HI R7, RZ, 0x1f, R9 ;  /* 0x0000001fff077819 */ /* 0x000fe40000011409 */
[----:B------:R-:W-:Y:S02]  /*1950*/  LEA R7, R18, 0xc100, 0x1 ;  /* 0x0000c10012077811 */ /* 0x000fe400078e08ff */
[----:B------:R-:W-:-:S02]  /*1960*/  LEA R9, R15, 0xc100, 0x1 ;  /* 0x0000c1000f097811 */ /* 0x000fc400078e08ff */
[C---:B------:R-:W-:Y:S01]  /*1970*/  IADD3 R206, R102.reuse, 0x60, RZ ;  /* 0x0000006066ce7810 */ /* 0x040fe20007ffe0ff */
[----:B------:R1:W-:Y:S01]  /*1980*/  STL [R1+0x20], R7 ;  /* 0x0000200701007387 */ /* 0x0003e20000100800 */
[C---:B------:R-:W-:Y:S02]  /*1990*/  IADD3 R205, R102.reuse, 0x80, RZ ;  /* 0x0000008066cd7810 */ /* 0x040fe40007ffe0ff */
[----:B------:R-:W-:Y:S01]  /*19a0*/  IADD3 R204, R102, 0xa0, RZ ;  /* 0x000000a066cc7810 */ /* 0x000fe20007ffe0ff */
[----:B------:R-:W-:Y:S01]  /*19b0*/  STL [R1+0x1c], R10 ;  /* 0x00001c0a01007387 */ /* 0x000fe20000100800 */
[C---:B------:R-:W-:Y:S02]  /*19c0*/  IADD3 R37, R248.reuse, 0x8, RZ ;  /* 0x00000008f8257810 */ /* 0x040fe40007ffe0ff */
[C---:B------:R-:W-:Y:S01]  /*19d0*/  IADD3 R34, R248.reuse, 0x20, RZ ;  /* 0x00000020f8227810 */ /* 0x040fe20007ffe0ff */
[----:B------:R-:W-:Y:S01]  /*19e0*/  STL [R1+0x18], R9 ;  /* 0x0000180901007387 */ /* 0x000fe20000100800 */
[----:B------:R-:W-:-:S02]  /*19f0*/  IADD3 R31, R248, 0x38, RZ ;  /* 0x00000038f81f7810 */ /* 0x000fc40007ffe0ff */
[C---:B------:R-:W-:Y:S02]  /*1a00*/  IADD3 R28, R248.reuse, 0x50, RZ ;  /* 0x00000050f81c7810 */ /* 0x040fe40007ffe0ff */
[C---:B------:R-:W-:Y:S02]  /*1a10*/  IADD3 R25, R248.reuse, 0x68, RZ ;  /* 0x00000068f8197810 */ /* 0x040fe40007ffe0ff */
[C---:B------:R-:W-:Y:S02]  /*1a20*/  IADD3 R22, R248.reuse, 0x80, RZ ;  /* 0x00000080f8167810 */ /* 0x040fe40007ffe0ff */
[C---:B------:R-:W-:Y:S02]  /*1a30*/  IADD3 R16, R248.reuse, 0x98, RZ ;  /* 0x00000098f8107810 */ /* 0x040fe40007ffe0ff */
[----:B------:R-:W-:Y:S02]  /*1a40*/  IADD3 R12, R248, 0xa8, RZ ;  /* 0x000000a8f80c7810 */ /* 0x000fe40007ffe0ff */
[----:B------:R-:W-:-:S02]  /*1a50*/  SHF.R.S32.HI R11, RZ, 0x1f, R29 ;  /* 0x0000001fff0b7819 */ /* 0x000fc4000001141d */
[----:B------:R-:W-:Y:S02]  /*1a60*/  SHF.R.S32.HI R11, RZ, 0x1f, R26 ;  /* 0x0000001fff0b7819 */ /* 0x000fe4000001141a */
[----:B-1----:R-:W-:Y:S02]  /*1a70*/  LEA R7, R14, 0xc100, 0x1 ;  /* 0x0000c1000e077811 */ /* 0x002fe400078e08ff */
[----:B------:R-:W-:Y:S02]  /*1a80*/  SHF.R.S32.HI R11, RZ, 0x1f, R23 ;  /* 0x0000001fff0b7819 */ /* 0x000fe40000011417 */
[----:B------:R-:W-:Y:S01]  /*1a90*/  SHF.R.S32.HI R11, RZ, 0x1f, R20 ;  /* 0x0000001fff0b7819 */ /* 0x000fe20000011414 */
[----:B------:R-:W-:Y:S01]  /*1aa0*/  STL [R1+0x14], R7 ;  /* 0x0000140701007387 */ /* 0x000fe20000100800 */
[----:B------:R-:W-:Y:S02]  /*1ab0*/  SHF.R.S32.HI R211, RZ, 0x1f, R210 ;  /* 0x0000001fffd37819 */ /* 0x000fe400000114d2 */
[----:B------:R-:W-:Y:S01]  /*1ac0*/  SHF.R.S32.HI R103, RZ, 0x1f, R102 ;  /* 0x0000001fff677819 */ /* 0x000fe20000011466 */
[----:B------:R1:W-:Y:S01]  /*1ad0*/  STL [R1+0xc], R2 ;  /* 0x00000c0201007387 */ /* 0x0003e20000100800 */
[----:B------:R-:W-:-:S02]  /*1ae0*/  SHF.R.S32.HI R223, RZ, 0x1f, R206 ;  /* 0x0000001fffdf7819 */ /* 0x000fc400000114ce */
        /* <DEDUP_REMOVED lines=10> */
[----:B------:R-:W-:Y:S01]  /*1b90*/  SHF.R.S32.HI R25, RZ, 0x1f, R25 ;  /* 0x0000001fff197819 */ /* 0x000fe20000011419 */
[----:B-1----:R-:W-:Y:S01]  /*1ba0*/  IMAD.IADD R2, R6, 0x1, R252 ;  /* 0x0000000106027824 */ /* 0x002fe200078e02fc */
[----:B------:R-:W-:-:S02]  /*1bb0*/  SHF.R.S32.HI R22, RZ, 0x1f, R22 ;  /* 0x0000001fff167819 */ /* 0x000fc40000011416 */
[----:B------:R-:W-:Y:S02]  /*1bc0*/  SHF.R.S32.HI R16, RZ, 0x1f, R16 ;  /* 0x0000001fff107819 */ /* 0x000fe40000011410 */
[----:B------:R1:W-:Y:S01]  /*1bd0*/  STL [R1+0x8], R2 ;  /* 0x0000080201007387 */ /* 0x0003e20000100800 */
[----:B------:R-:W-:Y:S02]  /*1be0*/  SHF.R.S32.HI R11, RZ, 0x1f, R12 ;  /* 0x0000001fff0b7819 */ /* 0x000fe4000001140c */
[C---:B------:R-:W-:Y:S02]  /*1bf0*/  IADD3 R191, R180.reuse, 0x800, RZ ;  /* 0x00000800b4bf7810 */ /* 0x040fe40007ffe0ff */
[C---:B------:R-:W-:Y:S02]  /*1c00*/  IADD3 R190, R180.reuse, 0x1000, RZ ;  /* 0x00001000b4be7810 */ /* 0x040fe40007ffe0ff */
[C---:B------:R-:W-:Y:S02]  /*1c10*/  IADD3 R189, R180.reuse, 0x1800, RZ ;  /* 0x00001800b4bd7810 */ /* 0x040fe40007ffe0ff */
[----:B------:R-:W-:-:S02]  /*1c20*/  IADD3 R188, R180, 0x2000, RZ ;  /* 0x00002000b4bc7810 */ /* 0x000fc40007ffe0ff */
[C---:B------:R-:W-:Y:S02]  /*1c30*/  IADD3 R187, R180.reuse, 0x2800, RZ ;  /* 0x00002800b4bb7810 */ /* 0x040fe40007ffe0ff */
[C---:B------:R-:W-:Y:S02]  /*1c40*/  IADD3 R186, R180.reuse, 0x3000, RZ ;  /* 0x00003000b4ba7810 */ /* 0x040fe40007ffe0ff */
[C---:B------:R-:W-:Y:S02]  /*1c50*/  IADD3 R185, R180.reuse, 0x3800, RZ ;  /* 0x00003800b4b97810 */ /* 0x040fe40007ffe0ff */
[C---:B------:R-:W-:Y:S02]  /*1c60*/  IADD3 R184, R180.reuse, 0x4000, RZ ;  /* 0x00004000b4b87810 */ /* 0x040fe40007ffe0ff */
[C---:B------:R-:W-:Y:S02]  /*1c70*/  IADD3 R183, R180.reuse, 0x4800, RZ ;  /* 0x00004800b4b77810 */ /* 0x040fe40007ffe0ff */
[----:B------:R-:W-:-:S02]  /*1c80*/  IADD3 R182, R180, 0x5000, RZ ;  /* 0x00005000b4b67810 */ /* 0x000fc40007ffe0ff */
[----:B------:R-:W-:Y:S01]  /*1c90*/  IADD3 R181, R180, 0x5800, RZ ;  /* 0x00005800b4b57810 */ /* 0x000fe20007ffe0ff */
[----:B-1----:R-:W-:-:S05]  /*1ca0*/  IMAD.IADD R2, R6, 0x1, R250 ;  /* 0x0000000106027824 */ /* 0x002fca00078e02fa */
[----:B------:R1:W-:Y:S04]  /*1cb0*/  STL [R1+0x4], R2 ;  /* 0x0000040201007387 */ /* 0x0003e80000100800 */
[----:B------:R1:W-:Y:S02]  /*1cc0*/  STL [R1], R0 ;  /* 0x0000000001007387 */ /* 0x0003e40000100800 */
.L_x_335:
[----:B-1----:R-:W-:-:S04]  /*1cd0*/  IMAD.MOV.U32 R2, RZ, RZ, 0x4 ;  /* 0x00000004ff027424 */ /* 0x002fc800078e00ff */
[----:B------:R-:W-:-:S05]  /*1ce0*/  IMAD.WIDE R2, R239, R2, c[0x0][0x588] ;  /* 0x00016200ef027625 */ /* 0x000fca00078e0202 */
[----:B------:R-:W2:Y:S01]  /*1cf0*/  LDG.E R243, [R2.64] ;  /* 0x0000000a02f37981 */ /* 0x000ea2000c1e1900 */
[----:B------:R-:W-:Y:S01]  /*1d00*/  ISETP.NE.U32.AND P0, PT, RZ, c[0x0][0x370], PT ;  /* 0x0000dc00ff007a0c */ /* 0x000fe20003f05070 */
[----:B------:R-:W-:Y:S01]  /*1d10*/  IMAD.MOV.U32 R235, RZ, RZ, RZ ;  /* 0x000000ffffeb7224 */ /* 0x000fe200078e00ff */
[----:B------:R-:W-:Y:S02]  /*1d20*/  ISETP.NE.U32.AND P4, PT, RZ, c[0x0][0x360], PT ;  /* 0x0000d800ff007a0c */ /* 0x000fe40003f85070 */
[----:B------:R-:W-:Y:S02]  /*1d30*/  ISETP.NE.AND.EX P1, PT, RZ, c[0x0][0x374], PT, P0 ;  /* 0x0000dd00ff007a0c */ /* 0x000fe40003f25300 */
[----:B------:R-:W-:Y:S02]  /*1d40*/  ISETP.NE.AND.EX P4, PT, RZ, c[0x0][0x364], PT, P4 ;  /* 0x0000d900ff007a0c */ /* 0x000fe40003f85340 */
[----:B------:R-:W-:Y:S02]  /*1d50*/  ISETP.NE.U32.AND P3, PT, RZ, c[0x0][0x348], PT ;  /* 0x0000d200ff007a0c */ /* 0x000fe40003f65070 */
[----:B------:R-:W-:-:S02]  /*1d60*/  ISETP.NE.U32.AND P5, PT, RZ, c[0x0][0x350], PT ;  /* 0x0000d400ff007a0c */ /* 0x000fc40003fa5070 */
[----:B------:R-:W-:Y:S02]  /*1d70*/  ISETP.NE.U32.AND P6, PT, RZ, c[0x0][0x358], PT ;  /* 0x0000d600ff007a0c */ /* 0x000fe40003fc5070 */
[----:B------:R-:W-:Y:S02]  /*1d80*/  ISETP.NE.AND.EX P3, PT, RZ, c[0x0][0x34c], PT, P3 ;  /* 0x0000d300ff007a0c */ /* 0x000fe40003f65330 */
[----:B------:R-:W-:Y:S02]  /*1d90*/  ISETP.NE.AND.EX P5, PT, RZ, c[0x0][0x354], PT, P5 ;  /* 0x0000d500ff007a0c */ /* 0x000fe40003fa5350 */
[----:B------:R-:W-:Y:S01]  /*1da0*/  ISETP.NE.AND.EX P6, PT, RZ, c[0x0][0x35c], PT, P6 ;  /* 0x0000d700ff007a0c */ /* 0x000fe20003fc5360 */
[----:B------:R-:W-:Y:S02]  /*1db0*/  IMAD.MOV.U32 R130, RZ, RZ, RZ ;  /* 0x000000ffff827224 */ /* 0x000fe400078e00ff */
[----:B------:R-:W-:Y:S02]  /*1dc0*/  IMAD.MOV.U32 R12, RZ, RZ, RZ ;  /* 0x000000ffff0c7224 */ /* 0x000fe400078e00ff */
[----:B------:R-:W-:Y:S01]  /*1dd0*/  IMAD.MOV.U32 R11, RZ, RZ, RZ ;  /* 0x000000ffff0b7224 */ /* 0x000fe200078e00ff */
[----:B--2---:R-:W-:Y:S01]  /*1de0*/  SHF.R.S32.HI R244, RZ, 0x1f, R243 ;  /* 0x0000001ffff47819 */ /* 0x004fe200000114f3 */
[C---:B------:R-:W-:Y:S01]  /*1df0*/  IMAD.SHL.U32 R241, R243.reuse, 0x4, RZ ;  /* 0x00000004f3f17824 */ /* 0x040fe200078e00ff */
[----:B------:R-:W-:-:S02]  /*1e00*/  @P1 LEA R4, P0, R243, c[0x0][0x370], 0x2 ;  /* 0x0000dc00f3041a11 */ /* 0x000fc400078010ff */
[C-C-:B------:R-:W-:Y:S02]  /*1e10*/  SHF.L.U64.HI R242, R243.reuse, 0x2, R244.reuse ;  /* 0x00000002f3f27819 */ /* 0x140fe400000102f4 */
[----:B------:R-:W-:Y:S02]  /*1e20*/  @P1 LEA.HI.X R5, R243, c[0x0][0x374], R244, 0x2, P0 ;  /* 0x0000dd00f3051a11 */ /* 0x000fe400000f14f4 */
[C---:B------:R-:W-:Y:S02]  /*1e30*/  @P4 IADD3 R2, P0, R241.reuse, c[0x0][0x360], RZ ;  /* 0x0000d800f1024a10 */ /* 0x040fe40007f1e0ff */
[----:B------:R-:W-:Y:S01]  /*1e40*/  IADD3 R6, P2, R241, c[0x0][0x348], RZ ;  /* 0x0000d200f1067a10 */ /* 0x000fe20007f5e0ff */
[----:B------:R1:W5:Y:S01]  /*1e50*/  @P1 LDG.E R235, [R4.64] ;  /* 0x0000000a04eb1981 */ /* 0x000362000c1e1900 */
[----:B------:R-:W-:-:S05]  /*1e60*/  @P4 IADD3.X R3, R242, c[0x0][0x364], RZ, P0, !PT ;  /* 0x0000d900f2034a10 */ /* 0x000fca00007fe4ff */
[----:B------:R2:W5:Y:S01]  /*1e70*/  @P4 LDG.E R131, [R2.64] ;  /* 0x0000000a02834981 */ /* 0x000562000c1e1900 */
[----:B------:R-:W-:-:S05]  /*1e80*/  IADD3.X R7, R242, c[0x0][0x34c], RZ, P2, !PT ;  /* 0x0000d300f2077a10 */ /* 0x000fca00017fe4ff */
[----:B------:R3:W5:Y:S01]  /*1e90*/  @P3 LDG.E R130, [R6.64] ;  /* 0x0000000a06823981 */ /* 0x000762000c1e1900 */
[C---:B-1----:R-:W-:Y:S02]  /*1ea0*/  IADD3 R4, P1, R241.reuse, c[0x0][0x350], RZ ;  /* 0x0000d400f1047a10 */ /* 0x042fe40007f3e0ff */
[----:B--2---:R-:W-:Y:S02]  /*1eb0*/  IADD3 R2, P0, R241, c[0x0][0x358], RZ ;  /* 0x0000d600f1027a10 */ /* 0x004fe40007f1e0ff */
[C---:B------:R-:W-:Y:S02]  /*1ec0*/  IADD3.X R5, R242.reuse, c[0x0][0x354], RZ, P1, !PT ;  /* 0x0000d500f2057a10 */ /* 0x040fe40000ffe4ff */
[----:B------:R-:W-:-:S03]  /*1ed0*/  IADD3.X R3, R242, c[0x0][0x35c], RZ, P0, !PT ;  /* 0x0000d700f2037a10 */ /* 0x000fc600007fe4ff */
[----:B------:R3:W5:Y:S04]  /*1ee0*/  @P5 LDG.E R12, [R4.64] ;  /* 0x0000000a040c5981 */ /* 0x000768000c1e1900 */
[----:B------:R3:W5:Y:S01]  /*1ef0*/  @P6 LDG.E R11, [R2.64] ;  /* 0x0000000a020b6981 */ /* 0x000762000c1e1900 */
[----:B------:R-:W-:Y:S01]  /*1f00*/  YIELD ;  /* 0x0000000000007946 */ /* 0x000fe20003800000 */
[----:B------:R-:W-:Y:S05]  /*1f10*/  @P4 BRA `(.L_x_177) ;  /* 0x0000005000004947 */ /* 0x000fea0003800000 */
[----:B-----5:R-:W-:Y:S01]  /*1f20*/  MOV R131, c[0x0][0x168] ;  /* 0x00005a0000837a02 */ /* 0x020fe20000000f00 */
[----:B------:R-:W-:Y:S05]  /*1f30*/  @!P3 BRA `(.L_x_177) ;  /* 0x000000300000b947 */ /* 0x000fea0003800000 */
[----:B------:R-:W2:Y:S04]  /*1f40*/  LDG.E R8, [R6.64] ;  /* 0x0000000a06087981 */ /* 0x000ea8000c1e1900 */
[----:B------:R-:W2:Y:S02]  /*1f50*/  LDG.E R0, [R6.64+0x4] ;  /* 0x0000040a06007981 */ /* 0x000ea4000c1e1900 */
[----:B--2---:R-:W-:-:S02]  /*1f60*/  IADD3 R131, -R8, R0, RZ ;  /* 0x0000000008837210 */ /* 0x004fc40007ffe1ff */
.L_x_177:
[----:B------:R-:W-:-:S04]  /*1f70*/  ISETP.NE.U32.AND P0, PT, RZ, c[0x0][0x368], PT ;  /* 0x0000da00ff007a0c */ /* 0x000fc80003f05070 */
[----:B------:R-:W-:-:S13]  /*1f80*/  ISETP.NE.AND.EX P0, PT, RZ, c[0x0][0x36c], PT, P0 ;  /* 0x0000db00ff007a0c */ /* 0x000fda0003f05300 */
[----:B------:R-:W-:Y:S05]  /*1f90*/  @!P0 BRA `(.L_x_178) ;  /* 0x0000004000008947 */ /* 0x000fea0003800000 */
[----:B---3--:R-:W-:-:S04]  /*1fa0*/  IADD3 R4, P0, R241, c[0x0][0x368], RZ ;  /* 0x0000da00f1047a10 */ /* 0x008fc80007f1e0ff */
[----:B------:R-:W-:-:S05]  /*1fb0*/  IADD3.X R5, R242, c[0x0][0x36c], RZ, P0, !PT ;  /* 0x0000db00f2057a10 */ /* 0x000fca00007fe4ff */
[----:B------:R1:W5:Y:S01]  /*1fc0*/  LDG.E R8, [R4.64] ;  /* 0x0000000a04087981 */ /* 0x000362000c1e1900 */
[----:B------:R-:W-:Y:S05]  /*1fd0*/  BRA `(.L_x_179) ;  /* 0x0000005000007947 */ /* 0x000fea0003800000 */
.L_x_178:
[----:B------:R-:W-:Y:S01]  /*1fe0*/  MOV R8, UR8 ;  /* 0x0000000800087c02 */ /* 0x000fe20008000f00 */
[----:B------:R-:W-:Y:S05]  /*1ff0*/  @!P5 BRA `(.L_x_179) ;  /* 0x000000300000d947 */ /* 0x000fea0003800000 */
[----:B---3--:R-:W2:Y:S04]  /*2000*/  LDG.E R6, [R4.64] ;  /* 0x0000000a04067981 */ /* 0x008ea8000c1e1900 */
[----:B------:R-:W2:Y:S02]  /*2010*/  LDG.E R0, [R4.64+0x4] ;  /* 0x0000040a04007981 */ /* 0x000ea4000c1e1900 */
[----:B--2---:R-:W-:Y:S02]  /*2020*/  IADD3 R8, -R6, R0, RZ ;  /* 0x0000000006087210 */ /* 0x004fe40007ffe1ff */
.L_x_179:
[----:B-1-3--:R1:W2:Y:S04]  /*2030*/  @P6 LDG.E R4, [R2.64] ;  /* 0x0000000a02046981 */ /* 0x00a2a8000c1e1900 */
[----:B------:R1:W2:Y:S01]  /*2040*/  @P6 LDG.E R0, [R2.64+0x4] ;  /* 0x0000040a02006981 */ /* 0x0002a2000c1e1900 */
[----:B------:R-:W-:Y:S01]  /*2050*/  ISETP.NE.U32.AND P0, PT, RZ, c[0x0][0x378], PT ;  /* 0x0000de00ff007a0c */ /* 0x000fe20003f05070 */
[----:B-----5:R-:W-:-:S03]  /*2060*/  IMAD.MOV.U32 R126, RZ, RZ, R8 ;  /* 0x000000ffff7e7224 */ /* 0x020fc600078e0008 */
[----:B------:R-:W-:Y:S01]  /*2070*/  ISETP.NE.AND.EX P1, PT, RZ, c[0x0][0x37c], PT, P0 ;  /* 0x0000df00ff007a0c */ /* 0x000fe20003f25300 */
[----:B------:R-:W-:Y:S02]  /*2080*/  IMAD.MOV.U32 R60, RZ, RZ, c[0x0][0x228] ;  /* 0x00008a00ff3c7624 */ /* 0x000fe400078e00ff */
[----:B------:R-:W-:-:S10]  /*2090*/  IMAD.IADD R6, R8, 0x1, -R235 ;  /* 0x0000000108067824 */ /* 0x000fd400078e0aeb */
[----:B-1----:R-:W-:-:S04]  /*20a0*/  @P1 IADD3 R2, P0, R241, c[0x0][0x378], RZ ;  /* 0x0000de00f1021a10 */ /* 0x002fc80007f1e0ff */
[----:B------:R-:W-:-:S05]  /*20b0*/  @P1 IADD3.X R3, R242, c[0x0][0x37c], RZ, P0, !PT ;  /* 0x0000df00f2031a10 */ /* 0x000fca00007fe4ff */
[----:B------:R1:W5:Y:S01]  /*20c0*/  @P1 LDG.E R126, [R2.64] ;  /* 0x0000000a027e1981 */ /* 0x000362000c1e1900 */
[----:B------:R-:W-:Y:S01]  /*20d0*/  BSSY B0, `(.L_x_180) ;  /* 0x000002e000007945 */ /* 0x000fe20003800000 */
[----:B-1----:R-:W-:-:S04]  /*20e0*/  LOP3.LUT R2, R238, 0xff000000, RZ, 0xc0, !PT ;  /* 0xff000000ee027812 */ /* 0x002fc800078ec0ff */
[----:B------:R-:W-:Y:S01]  /*20f0*/  SHF.R.U32.HI R2, RZ, 0x8, R2 ;  /* 0x00000008ff027819 */ /* 0x000fe20000011602 */
[----:B--2---:R-:W-:Y:S01]  /*2100*/  @P6 IMAD.IADD R60, R0, 0x1, -R4 ;  /* 0x00000001003c6824 */ /* 0x004fe200078e0a04 */
[----:B------:R-:W-:-:S03]  /*2110*/  LOP3.LUT R0, R238, 0xff0000, RZ, 0xc0, !PT ;  /* 0x00ff0000ee007812 */ /* 0x000fc600078ec0ff */
[----:B------:R-:W-:Y:S01]  /*2120*/  IMAD.IADD R127, R6, 0x1, R60 ;  /* 0x00000001067f7824 */ /* 0x000fe200078e023c */
[----:B------:R-:W-:-:S04]  /*2130*/  LEA.HI R2, R0, R2, RZ, 0x10 ;  /* 0x0000000200027211 */ /* 0x000fc800078f80ff */
[C---:B------:R-:W-:Y:S02]  /*2140*/  ISETP.GE.AND P0, PT, R127.reuse, 0x1, PT ;  /* 0x000000017f00780c */ /* 0x040fe40003f06270 */
[----:B------:R-:W-:Y:S02]  /*2150*/  IADD3 R0, R127, 0x3f, RZ ;  /* 0x0000003f7f007810 */ /* 0x000fe40007ffe0ff */
[----:B------:R-:W-:Y:S02]  /*2160*/  SHF.R.U32.HI R245, RZ, 0x10, R2 ;  /* 0x00000010fff57819 */ /* 0x000fe40000011602 */
[----:B------:R-:W-:Y:S02]  /*2170*/  SHF.R.S32.HI R3, RZ, 0x1f, R0 ;  /* 0x0000001fff037819 */ /* 0x000fe40000011400 */
[----:B------:R-:W-:Y:S02]  /*2180*/  ISETP.NE.AND P1, PT, R245, RZ, PT ;  /* 0x000000fff500720c */ /* 0x000fe40003f25270 */
[----:B------:R-:W-:Y:S01]  /*2190*/  LEA.HI R3, R3, R0, RZ, 0x6 ;  /* 0x0000000003037211 */ /* 0x000fe200078f30ff */
[----:B------:R-:W-:Y:S01]  /*21a0*/  IMAD.MOV.U32 R0, RZ, RZ, RZ ;  /* 0x000000ffff007224 */ /* 0x000fe200078e00ff */
[----:B------:R-:W-:-:S02]  /*21b0*/  LOP3.LUT R246, R2, 0xff, RZ, 0xc0, !PT ;  /* 0x000000ff02f67812 */ /* 0x000fc400078ec0ff */
[----:B------:R-:W-:Y:S02]  /*21c0*/  SEL R111, R245, c[0x0][0x338], P1 ;  /* 0x0000ce00f56f7a07 */ /* 0x000fe40000800000 */
[----:B------:R-:W-:Y:S01]  /*21d0*/  SHF.R.S32.HI R112, RZ, 0x6, R3 ;  /* 0x00000006ff707819 */ /* 0x000fe20000011403 */
[----:B------:R-:W-:Y:S05]  /*21e0*/  @!P0 BRA `(.L_x_181) ;  /* 0x000001c000008947 */ /* 0x000fea0003800000 */
[----:B------:R-:W-:Y:S01]  /*21f0*/  IABS R2, R111 ;  /* 0x0000006f00027213 */ /* 0x000fe20000000000 */
[----:B------:R-:W-:Y:S01]  /*2200*/  IMAD.MOV.U32 R4, RZ, RZ, RZ ;  /* 0x000000ffff047224 */ /* 0x000fe200078e00ff */
        /* <DEDUP_REMOVED lines=26> */
.L_x_181:
[----:B------:R-:W-:Y:S05]  /*23b0*/  BSYNC B0 ;  /* 0x0000000000007941 */ /* 0x000fea0003800000 */
.L_x_180:
[----:B------:R-:W-:-:S04]  /*23c0*/  IMAD R2, R246, R0, RZ ;  /* 0x00000000f6027224 */ /* 0x000fc800078e02ff */
[C---:B------:R-:W-:Y:S02]  /*23d0*/  IMAD.IADD R0, R2.reuse, 0x1, R0 ;  /* 0x0000000102007824 */ /* 0x040fe400078e0200 */
[----:B------:R-:W-:-:S03]  /*23e0*/  IMAD R3, R2, 0x40, -R6 ;  /* 0x0000004002037824 */ /* 0x000fc600078e0a06 */
[----:B------:R-:W-:Y:S02]  /*23f0*/  IMNMX R0, R112, R0, PT ;  /* 0x0000000070007217 */ /* 0x000fe40003800200 */
[----:B------:R-:W-:-:S03]  /*2400*/  IMNMX R3, RZ, R3, !PT ;  /* 0x00000003ff037217 */ /* 0x000fc60007800200 */
[----:B------:R-:W-:Y:S01]  /*2410*/  IMAD R0, R0, 0x40, -R6 ;  /* 0x0000004000007824 */ /* 0x000fe200078e0a06 */
[----:B------:R-:W-:-:S04]  /*2420*/  SHF.R.U32.HI R69, RZ, 0x6, R3 ;  /* 0x00000006ff457819 */ /* 0x000fc80000011603 */
[----:B------:R-:W-:-:S04]  /*2430*/  IMNMX R0, R0, R60, PT ;  /* 0x0000003c00007217 */ /* 0x000fc80003800200 */
[----:B------:R-:W-:-:S13]  /*2440*/  ISETP.GT.AND P0, PT, R0, R3, PT ;  /* 0x000000030000720c */ /* 0x000fda0003f04270 */
[----:B------:R-:W-:Y:S01]  /*2450*/  @P0 IADD3 R2, R0, 0x3f, RZ ;  /* 0x0000003f00020810 */ /* 0x000fe20007ffe0ff */
[----:B------:R-:W-:-:S03]  /*2460*/  IMAD.MOV.U32 R0, RZ, RZ, R69 ;  /* 0x000000ffff007224 */ /* 0x000fc600078e0045 */
[----:B------:R-:W-:-:S04]  /*2470*/  @P0 SHF.R.S32.HI R3, RZ, 0x1f, R2 ;  /* 0x0000001fff030819 */ /* 0x000fc80000011402 */
[----:B------:R-:W-:-:S04]  /*2480*/  @P0 LEA.HI R2, R3, R2, RZ, 0x6 ;  /* 0x0000000203020211 */ /* 0x000fc800078f30ff */
[----:B------:R-:W-:-:S04]  /*2490*/  @P0 SHF.R.S32.HI R0, RZ, 0x6, R2 ;  /* 0x00000006ff000819 */ /* 0x000fc80000011402 */
[----:B------:R-:W-:-:S13]  /*24a0*/  ISETP.GT.AND P0, PT, R0, R69, PT ;  /* 0x000000450000720c */ /* 0x000fda0003f04270 */
[----:B------:R-:W-:Y:S05]  /*24b0*/  @!P0 BRA `(.L_x_182) ;  /* 0x0000511000008947 */ /* 0x000fea0003800000 */
[----:B------:R-:W-:Y:S01]  /*24c0*/  SHF.R.S32.HI R2, RZ, 0x1f, R11 ;  /* 0x0000001fff027819 */ /* 0x000fe2000001140b */
[----:B------:R-:W-:Y:S01]  /*24d0*/  IMAD.IADD R108, R60, 0x1, -R247 ;  /* 0x000000013c6c7824 */ /* 0x000fe200078e0af7 */
[C---:B------:R-:W-:Y:S01]  /*24e0*/  IADD3 R64, P0, R247.reuse, R11, RZ ;  /* 0x0000000bf7407210 */ /* 0x040fe20007f1e0ff */
[----:B------:R-:W-:Y:S01]  /*24f0*/  IMAD.MOV.U32 R5, RZ, RZ, c[0x0][0x238] ;  /* 0x00008e00ff057624 */ /* 0x000fe200078e00ff */
[----:B------:R-:W-:Y:S01]  /*2500*/  LOP3.LUT R22, R238, 0xffff, RZ, 0xc0, !PT ;  /* 0x0000ffffee167812 */ /* 0x000fe200078ec0ff */
[----:B------:R-:W-:Y:S01]  /*2510*/  IMAD.MOV.U32 R117, RZ, RZ, 0x6 ;  /* 0x00000006ff757424 */ /* 0x000fe200078e00ff */
[----:B------:R-:W-:Y:S01]  /*2520*/  LEA.HI.X.SX32 R65, R247, R2, 0x1, P0 ;  /* 0x00000002f7417211 */ /* 0x000fe200000f0eff */
[----:B------:R-:W-:Y:S01]  /*2530*/  IMAD.WIDE.U32 R2, R64, c[0x0][0x238], R210 ;  /* 0x00008e0040027a25 */ /* 0x000fe200078e00d2 */
[----:B------:R-:W-:Y:S02]  /*2540*/  IADD3 R53, R0, -0x1, RZ ;  /* 0xffffffff00357810 */ /* 0x000fe40007ffe0ff */
[----:B------:R-:W-:Y:S01]  /*2550*/  SEL R10, R244, RZ, !P6 ;  /* 0x000000fff40a7207 */ /* 0x000fe20007000000 */
[----:B------:R-:W-:Y:S01]  /*2560*/  IMAD R4, R65, c[0x0][0x238], RZ ;  /* 0x00008e0041047a24 */ /* 0x000fe200078e02ff */
[----:B------:R-:W-:Y:S01]  /*2570*/  SEL R11, R243, RZ, !P6 ;  /* 0x000000fff30b7207 */ /* 0x000fe20007000000 */
[----:B------:R-:W-:Y:S01]  /*2580*/  IMAD R0, R53, -0x40, R108 ;  /* 0xffffffc035007824 */ /* 0x000fe200078e026c */
[C---:B------:R-:W-:Y:S01]  /*2590*/  SHF.L.U64.HI R115, R5.reuse, R117, c[0x0][0x23c] ;  /* 0x00008f0005737619 */ /* 0x040fe20000010275 */
[----:B------:R-:W-:Y:S01]  /*25a0*/  IMAD R4, R64, c[0x0][0x23c], R4 ;  /* 0x00008f0040047a24 */ /* 0x000fe200078e0204 */
[----:B------:R-:W-:Y:S01]  /*25b0*/  ISETP.NE.U32.AND P2, PT, RZ, c[0x0][0x340], PT ;  /* 0x0000d000ff007a0c */ /* 0x000fe20003f45070 */
[----:B------:R-:W-:Y:S01]  /*25c0*/  IMAD.SHL.U32 R118, R5, 0x40, RZ ;  /* 0x0000004005767824 */ /* 0x000fe200078e00ff */
[C---:B------:R-:W-:Y:S01]  /*25d0*/  ISETP.GT.AND P0, PT, R0.reuse, 0x20, PT ;  /* 0x000000200000780c */ /* 0x040fe20003f04270 */
[----:B------:R-:W-:Y:S01]  /*25e0*/  IMAD.IADD R3, R3, 0x1, R4 ;  /* 0x0000000103037824 */ /* 0x000fe200078e0204 */
[----:B------:R-:W-:Y:S01]  /*25f0*/  ISETP.GE.AND P1, PT, R0, 0x1, PT ;  /* 0x000000010000780c */ /* 0x000fe20003f26270 */
[----:B------:R-:W-:Y:S01]  /*2600*/  IMAD R4, R10, c[0x0][0x248], RZ ;  /* 0x000092000a047a24 */ /* 0x000fe200078e02ff */
[----:B------:R-:W-:Y:S01]  /*2610*/  ISETP.NE.AND.EX P3, PT, RZ, c[0x0][0x344], PT, P2 ;  /* 0x0000d100ff007a0c */ /* 0x000fe20003f65320 */
[----:B------:R-:W-:Y:S01]  /*2620*/  IMAD.WIDE.U32 R2, R22, c[0x0][0x240], R2 ;  /* 0x0000900016027a25 */ /* 0x000fe200078e0002 */
[----:B------:R-:W-:-:S02]  /*2630*/  ISETP.GE.AND P6, PT, R210, c[0x0][0x1d4], PT ;  /* 0x00007500d2007a0c */ /* 0x000fc40003fc6270 */
[----:B------:R-:W-:Y:S01]  /*2640*/  ISETP.GE.AND P5, PT, R208, c[0x0][0x1d4], PT ;  /* 0x00007500d0007a0c */ /* 0x000fe20003fa6270 */
[----:B------:R-:W-:Y:S01]  /*2650*/  IMAD R3, R22, c[0x0][0x244], R3 ;  /* 0x0000910016037a24 */ /* 0x000fe200078e0203 */
[----:B------:R-:W-:Y:S01]  /*2660*/  ISETP.GE.AND P4, PT, R209, c[0x0][0x1d4], PT ;  /* 0x00007500d1007a0c */ /* 0x000fe20003f86270 */
[C---:B------:R-:W-:Y:S01]  /*2670*/  IMAD R4, R11.reuse, c[0x0][0x24c], R4 ;  /* 0x000093000b047a24 */ /* 0x040fe200078e0204 */
[----:B------:R-:W-:Y:S01]  /*2680*/  P2R R9, PR, RZ, 0x8 ;  /* 0x00000008ff097803 */ /* 0x000fe20000000000 */
[----:B------:R-:W-:Y:S01]  /*2690*/  IMAD.WIDE.U32 R72, R11, c[0x0][0x248], R2 ;  /* 0x000092000b487a25 */ /* 0x000fe200078e0002 */
[----:B------:R-:W-:-:S03]  /*26a0*/  SHF.R.S32.HI R3, RZ, 0x1f, R53 ;  /* 0x0000001fff037819 */ /* 0x000fc60000011435 */
[----:B------:R-:W-:Y:S02]  /*26b0*/  IMAD.IADD R71, R73, 0x1, R4 ;  /* 0x0000000149477824 */ /* 0x000fe400078e0204 */
[----:B------:R-:W-:Y:S02]  /*26c0*/  IMAD.MOV.U32 R70, RZ, RZ, R72 ;  /* 0x000000ffff467224 */ /* 0x000fe400078e0048 */
[----:B------:R-:W-:Y:S02]  /*26d0*/  IMAD R2, R115, R53, RZ ;  /* 0x0000003573027224 */ /* 0x000fe400078e02ff */
[----:B------:R-:W-:Y:S02]  /*26e0*/  IMAD.MOV.U32 R114, RZ, RZ, 0x5 ;  /* 0x00000005ff727424 */ /* 0x000fe400078e00ff */
[----:B------:R-:W-:-:S03]  /*26f0*/  IMAD.WIDE.U32 R6, R53, R118, R70 ;  /* 0x0000007635067225 */ /* 0x000fc600078e0046 */
[C---:B------:R-:W-:Y:S01]  /*2700*/  SHF.L.U64.HI R114, R5.reuse, R114, c[0x0][0x23c] ;  /* 0x00008f0005727619 */ /* 0x040fe20000010272 */
[----:B------:R-:W-:Y:S01]  /*2710*/  IMAD.SHL.U32 R119, R5, 0x20, RZ ;  /* 0x0000002005777824 */ /* 0x000fe200078e00ff */
[----:B------:R-:W-:Y:S01]  /*2720*/  @P1 LEA R4, P3, R6, c[0x0][0x220], 0x1 ;  /* 0x0000880006041a11 */ /* 0x000fe200078608ff */
[----:B------:R-:W-:-:S03]  /*2730*/  IMAD R0, R3, R118, R2 ;  /* 0x0000007603007224 */ /* 0x000fc600078e0202 */
[----:B------:R-:W-:Y:S01]  /*2740*/  @P0 IADD3 R3, P2, R119, R6, RZ ;  /* 0x0000000677030210 */ /* 0x000fe20007f5e0ff */
[----:B------:R-:W-:-:S04]  /*2750*/  IMAD.IADD R0, R7, 0x1, R0 ;  /* 0x0000000107007824 */ /* 0x000fc800078e0200 */
[----:B------:R-:W-:Y:S01]  /*2760*/  @P0 IMAD.X R7, R0, 0x1, R114, P2 ;  /* 0x0000000100070824 */ /* 0x000fe200010e0672 */
[----:B------:R-:W-:Y:S02]  /*2770*/  @P0 LEA R2, P2, R3, c[0x0][0x220], 0x1 ;  /* 0x0000880003020a11 */ /* 0x000fe400078408ff */
[----:B------:R-:W-:Y:S02]  /*2780*/  @P1 LEA.HI.X R5, R6, c[0x0][0x224], R0, 0x1, P3 ;  /* 0x0000890006051a11 */ /* 0x000fe400018f0c00 */
[----:B------:R-:W-:Y:S02]  /*2790*/  ISETP.NE.AND P3, PT, R9, RZ, PT ;  /* 0x000000ff0900720c */ /* 0x000fe40003f65270 */
[----:B------:R-:W-:Y:S01]  /*27a0*/  @P0 LEA.HI.X R3, R3, c[0x0][0x224], R7, 0x1, P2 ;  /* 0x0000890003030a11 */ /* 0x000fe200010f0c07 */
[----:B------:R-:W-:Y:S01]  /*27b0*/  @!PT LDS RZ, [RZ] ;  /* 0x00000000fffff984 */ /* 0x000fe20000000800 */
[----:B------:R-:W-:Y:S01]  /*27c0*/  @!PT LDS RZ, [RZ] ;  /* 0x00000000fffff984 */ /* 0x000fe20000000800 */
[----:B------:R-:W-:Y:S01]  /*27d0*/  @!PT LDS RZ, [RZ] ;  /* 0x00000000fffff984 */ /* 0x000fe20000000800 */
[----:B------:R1:W-:Y:S04]  /*27e0*/  @P1 LDGSTS.E.BYPASS.LTC128B.128 [R192+0x6100], [R4.64], !P6 ;  /* 0x0610000004c01fae */ /* 0x0003e8000f101d4a */
[----:B------:R1:W-:Y:S04]  /*27f0*/  @P1 LDGSTS.E.BYPASS.LTC128B.128 [R192+0x8100], [R4.64+0x80], !P5 ;  /* 0x0810008004c01fae */ /* 0x0003e8000e901d4a */
[----:B------:R1:W-:Y:S02]  /*2800*/  @P1 LDGSTS.E.BYPASS.LTC128B.128 [R192+0xa100], [R4.64+0x100], !P4 ;  /* 0x0a10010004c01fae */ /* 0x0003e4000e101d4a */
[----:B------:R-:W-:-:S02]  /*2810*/  @P3 IADD3 R6, P2, R241, c[0x0][0x340], RZ ;  /* 0x0000d000f1063a10 */ /* 0x000fc40007f5e0ff */
[----:B------:R2:W-:Y:S02]  /*2820*/  @P0 LDGSTS.E.BYPASS.LTC128B.128 [R192+0x7100], [R2.64], !P6 ;  /* 0x0710000002c00fae */ /* 0x0005e4000f101d4a */
[----:B------:R-:W-:Y:S02]  /*2830*/  @P3 IADD3.X R7, R242, c[0x0][0x344], RZ, P2, !PT ;  /* 0x0000d100f2073a10 */ /* 0x000fe400017fe4ff */
[----:B------:R2:W-:Y:S04]  /*2840*/  @P0 LDGSTS.E.BYPASS.LTC128B.128 [R192+0x9100], [R2.64+0x80], !P5 ;  /* 0x0910008002c00fae */ /* 0x0005e8000e901d4a */
[----:B------:R2:W-:Y:S01]  /*2850*/  @P0 LDGSTS.E.BYPASS.LTC128B.128 [R192+0xb100], [R2.64+0x100], !P4 ;  /* 0x0b10010002c00fae */ /* 0x0005e2000e101d4a */
[----:B------:R-:W-:Y:S02]  /*2860*/  ISETP.NE.AND P0, PT, R9, RZ, PT ;  /* 0x000000ff0900720c */ /* 0x000fe40003f05270 */
[----:B------:R-:W-:-:S02]  /*2870*/  ISETP.GE.AND P1, PT, R102, c[0x0][0x27c], PT ;  /* 0x00009f0066007a0c */ /* 0x000fc40003f26270 */
[C---:B------:R-:W-:Y:S02]  /*2880*/  IADD3 R25, R102.reuse, 0x20, RZ ;  /* 0x0000002066197810 */ /* 0x040fe40007ffe0ff */
[----:B------:R-:W-:Y:S01]  /*2890*/  IADD3 R24, R102, 0x40, RZ ;  /* 0x0000004066187810 */ /* 0x000fe20007ffe0ff */
[----:B------:R-:W-:Y:S01]  /*28a0*/  IMAD.MOV.U32 R113, RZ, RZ, c[0x0][0x27c] ;  /* 0x00009f00ff717624 */ /* 0x000fe200078e00ff */
[----:B------:R-:W-:Y:S01]  /*28b0*/  ISETP.GE.AND P2, PT, R25, c[0x0][0x27c], PT ;  /* 0x00009f0019007a0c */ /* 0x000fe20003f46270 */
[----:B------:R-:W0:Y:S04]  /*28c0*/  LDGDEPBAR ;  /* 0x00000000000079af */ /* 0x000e280000000000 */
[----:B------:R-:W3:Y:S01]  /*28d0*/  @P0 LDG.E R0, [R6.64] ;  /* 0x0000000a06000981 */ /* 0x000ee2000c1e1900 */
[----:B------:R-:W-:Y:S01]  /*28e0*/  LOP3.LUT R214, R214, 0xfffffffd, RZ, 0xc0, !PT ;  /* 0xfffffffdd6d67812 */ /* 0x000fe200078ec0ff */
[----:B------:R-:W-:Y:S01]  /*28f0*/  WARPSYNC 0xffffffff ;  /* 0xffffffff00007948 */ /* 0x000fe20003800000 */
[----:B------:R-:W-:Y:S01]  /*2900*/  ISETP.GE.AND P3, PT, R24, c[0x0][0x27c], PT ;  /* 0x00009f0018007a0c */ /* 0x000fe20003f66270 */
[----:B------:R-:W-:Y:S01]  /*2910*/  IMAD.SHL.U32 R113, R113, 0x2, RZ ;  /* 0x0000000271717824 */ /* 0x000fe200078e00ff */
[----:B------:R-:W-:-:S02]  /*2920*/  @P1 LOP3.LUT R214, R214, 0x2, RZ, 0xfc, !PT ;  /* 0x00000002d6d61812 */ /* 0x000fc400078efcff */
[----:B------:R-:W-:Y:S02]  /*2930*/  SHF.R.S32.HI R107, RZ, 0x1f, R106 ;  /* 0x0000001fff6b7819 */ /* 0x000fe4000001146a */
[----:B------:R-:W-:Y:S02]  /*2940*/  LOP3.LUT R214, R214, 0xfffffff7, RZ, 0xc0, !PT ;  /* 0xfffffff7d6d67812 */ /* 0x000fe400078ec0ff */
[----:B-1----:R-:W-:Y:S02]  /*2950*/  SHF.R.S32.HI R4, RZ, 0x1f, R212 ;  /* 0x0000001fff047819 */ /* 0x002fe400000114d4 */
[----:B------:R-:W-:Y:S02]  /*2960*/  LOP3.LUT R214, R214, 0xfffffffb, RZ, 0xc0, !PT ;  /* 0xfffffffbd6d67812 */ /* 0x000fe400078ec0ff */
[----:B-----5:R-:W-:Y:S02]  /*2970*/  SHF.R.S32.HI R18, RZ, 0x1f, R126 ;  /* 0x0000001fff127819 */ /* 0x020fe4000001147e */
[----:B------:R-:W-:-:S04]  /*2980*/  @P2 LOP3.LUT R214, R214, 0x4, RZ, 0xfc, !PT ;  /* 0x00000004d6d62812 */ /* 0x000fc800078efcff */
[----:B------:R-:W-:Y:S02]  /*2990*/  @P3 LOP3.LUT R214, R214, 0x8, RZ, 0xfc, !PT ;  /* 0x00000008d6d63812 */ /* 0x000fe400078efcff */
[----:B---3--:R-:W-:Y:S01]  /*29a0*/  @P0 SHF.R.S32.HI R17, RZ, 0x1f, R0 ;  /* 0x0000001fff110819 */ /* 0x008fe20000011400 */
[----:B------:R-:W-:Y:S02]  /*29b0*/  @!P0 IMAD.MOV.U32 R0, RZ, RZ, R243 ;  /* 0x000000ffff008224 */ /* 0x000fe400078e00f3 */
[----:B------:R-:W-:Y:S02]  /*29c0*/  @!P0 IMAD.MOV.U32 R17, RZ, RZ, R244 ;  /* 0x000000ffff118224 */ /* 0x000fe400078e00f4 */
[----:B--2---:R-:W-:Y:S01]  /*29d0*/  IMAD.MOV.U32 R116, RZ, RZ, c[0x0][0x280] ;  /* 0x0000a000ff747624 */ /* 0x004fe200078e00ff */
[----:B------:R-:W-:Y:S01]  /*29e0*/  BAR.SYNC.DEFER_BLOCKING 0x0 ;  /* 0x0000000000007b1d */ /* 0x000fe20000010000 */
[----:B------:R-:W-:Y:S01]  /*29f0*/  IMAD.MOV.U32 R5, RZ, RZ, c[0x0][0x290] ;  /* 0x0000a400ff057624 */ /* 0x000fe200078e00ff */
[----:B------:R-:W-:Y:S01]  /*2a00*/  MOV R121, c[0x0][0x27c] ;  /* 0x00009f0000797a02 */ /* 0x000fe20000000f00 */
[----:B------:R-:W-:Y:S01]  /*2a10*/  IMAD.WIDE.U32 R2, R22, c[0x0][0x260], R210 ;  /* 0x0000980016027a25 */ /* 0x000fe200078e00d2 */
[----:B------:R-:W-:-:S02]  /*2a20*/  SHF.L.U64.HI R116, R116, R117, c[0x0][0x284] ;  /* 0x0000a10074747619 */ /* 0x000fc40000010275 */
[----:B------:R-:W-:Y:S01]  /*2a30*/  SHF.L.U64.HI R117, R5, R117, c[0x0][0x294] ;  /* 0x0000a50005757619 */ /* 0x000fe20000010275 */
[----:B------:R-:W-:Y:S01]  /*2a40*/  IMAD R6, R4, c[0x0][0x280], RZ ;  /* 0x0000a00004067a24 */ /* 0x000fe200078e02ff */
[----:B------:R-:W-:Y:S01]  /*2a50*/  ISETP.GE.AND P0, PT, R121, 0x1, PT ;  /* 0x000000017900780c */ /* 0x000fe20003f06270 */
[----:B------:R-:W-:Y:S01]  /*2a60*/  IMAD.IADD R109, R8, 0x1, R12 ;  /* 0x00000001086d7824 */ /* 0x000fe200078e020c */
[----:B------:R-:W-:Y:S01]  /*2a70*/  LOP3.LUT R214, R214, 0xffffffef, RZ, 0xc0, !PT ;  /* 0xffffffefd6d67812 */ /* 0x000fe200078ec0ff */
[----:B------:R-:W-:Y:S01]  /*2a80*/  IMAD R8, R4, c[0x0][0x290], RZ ;  /* 0x0000a40004087a24 */ /* 0x000fe200078e02ff */
[----:B------:R-:W-:Y:S01]  /*2a90*/  ULDC UR6, c[0x0][0x280] ;  /* 0x0000a00000067ab9 */ /* 0x000fe20000000800 */
[----:B------:R-:W-:Y:S01]  /*2aa0*/  IMAD R3, R22, c[0x0][0x264], R3 ;  /* 0x0000990016037a24 */ /* 0x000fe200078e0203 */
[----:B------:R-:W-:Y:S01]  /*2ab0*/  LOP3.LUT R214, R214, 0xfffffffe, RZ, 0xc0, !PT ;  /* 0xfffffffed6d67812 */ /* 0x000fe200078ec0ff */
[C---:B------:R-:W-:Y:S01]  /*2ac0*/  IMAD R6, R212.reuse, c[0x0][0x284], R6 ;  /* 0x0000a100d4067a24 */ /* 0x040fe200078e0206 */
[----:B------:R-:W-:Y:S01]  /*2ad0*/  ULDC UR7, c[0x0][0x290] ;  /* 0x0000a40000077ab9 */ /* 0x000fe20000000800 */
[----:B------:R-:W-:Y:S01]  /*2ae0*/  IMAD.WIDE.U32 R4, R212, c[0x0][0x280], R106 ;  /* 0x0000a000d4047a25 */ /* 0x000fe200078e006a */
[----:B------:R-:W-:-:S02]  /*2af0*/  USHF.L.U32 UR6, UR6, 0x6, URZ ;  /* 0x0000000606067899 */ /* 0x000fc4000800063f */
[----:B------:R-:W-:Y:S01]  /*2b00*/  USHF.L.U32 UR7, UR7, 0x6, URZ ;  /* 0x0000000607077899 */ /* 0x000fe2000800063f */
[----:B------:R-:W-:Y:S01]  /*2b10*/  IMAD R7, R10, c[0x0][0x268], RZ ;  /* 0x00009a000a077a24 */ /* 0x000fe200078e02ff */
[----:B------:R-:W-:Y:S01]  /*2b20*/  IADD3 R9, R5, R6, RZ ;  /* 0x0000000605097210 */ /* 0x000fe20007ffe0ff */
[----:B------:R-:W-:Y:S01]  /*2b30*/  IMAD.WIDE.U32 R62, R11, c[0x0][0x268], R2 ;  /* 0x00009a000b3e7a25 */ /* 0x000fe200078e0002 */
[----:B------:R-:W-:Y:S01]  /*2b40*/  SEL R5, RZ, c[0x0][0x27c], !P1 ;  /* 0x00009f00ff057a07 */ /* 0x000fe20004800000 */
[----:B------:R-:W-:Y:S02]  /*2b50*/  ULDC.U8 UR5, c[0x0][0x298] ;  /* 0x0000a60000057ab9 */ /* 0x000fe40000000000 */
[----:B------:R-:W-:-:S04]  /*2b60*/  IMAD.WIDE.U32 R2, R212, c[0x0][0x290], R106 ;  /* 0x0000a400d4027a25 */ /* 0x000fc800078e006a */
[C---:B------:R-:W-:Y:S02]  /*2b70*/  IMAD R15, R212.reuse, c[0x0][0x294], R8 ;  /* 0x0000a500d40f7a24 */ /* 0x040fe400078e0208 */
[----:B------:R-:W-:Y:S02]  /*2b80*/  IMAD R23, R11, c[0x0][0x26c], R7 ;  /* 0x00009b000b177a24 */ /* 0x000fe400078e0207 */
[----:B------:R-:W-:-:S03]  /*2b90*/  IMAD.WIDE.U32 R10, R212, c[0x0][0x280], R102 ;  /* 0x0000a000d40a7a25 */ /* 0x000fc600078e0066 */
[----:B------:R-:W-:Y:S01]  /*2ba0*/  IADD3 R61, R63, R23, RZ ;  /* 0x000000173f3d7210 */ /* 0x000fe20007ffe0ff */
[----:B------:R-:W-:Y:S01]  /*2bb0*/  IMAD.IADD R7, R3, 0x1, R15 ;  /* 0x0000000103077824 */ /* 0x000fe200078e020f */
[----:B------:R-:W-:Y:S01]  /*2bc0*/  IADD3 R3, R102, R5, RZ ;  /* 0x0000000566037210 */ /* 0x000fe20007ffe0ff */
[----:B------:R-:W-:Y:S01]  /*2bd0*/  IMAD.MOV.U32 R8, RZ, RZ, R4 ;  /* 0x000000ffff087224 */ /* 0x000fe200078e0004 */
[----:B------:R-:W-:Y:S01]  /*2be0*/  SEL R4, RZ, c[0x0][0x27c], !P2 ;  /* 0x00009f00ff047a07 */ /* 0x000fe20005000000 */
[----:B------:R-:W-:Y:S01]  /*2bf0*/  IMAD.IADD R5, R6, 0x1, R11 ;  /* 0x0000000106057824 */ /* 0x000fe200078e020b */
[----:B------:R-:W-:Y:S01]  /*2c00*/  SEL R11, RZ, c[0x0][0x27c], !P3 ;  /* 0x00009f00ff0b7a07 */ /* 0x000fe20005800000 */
[----:B------:R-:W-:Y:S01]  /*2c10*/  IMAD.MOV.U32 R6, RZ, RZ, R2 ;  /* 0x000000ffff067224 */ /* 0x000fe200078e0002 */
[----:B------:R-:W-:Y:S01]  /*2c20*/  IADD3 R14, R25, R4, RZ ;  /* 0x00000004190e7210 */ /* 0x000fe20007ffe0ff */
[----:B------:R-:W-:Y:S01]  /*2c30*/  IMAD.MOV.U32 R4, RZ, RZ, R10 ;  /* 0x000000ffff047224 */ /* 0x000fe200078e000a */
[----:B------:R-:W-:Y:S01]  /*2c40*/  SHF.R.S32.HI R2, RZ, 0x1f, R3 ;  /* 0x0000001fff027819 */ /* 0x000fe20000011403 */
[----:B------:R-:W-:Y:S01]  /*2c50*/  IMAD.IADD R13, R24, 0x1, R11 ;  /* 0x00000001180d7824 */ /* 0x000fe200078e020b */
[----:B------:R-:W-:Y:S01]  /*2c60*/  SHF.R.S32.HI R10, RZ, 0x1f, R14 ;  /* 0x0000001fff0a7819 */ /* 0x000fe2000001140e */
[----:B------:R-:W-:Y:S01]  /*2c70*/  IMAD.MOV.U32 R122, RZ, RZ, c[0x0][0x2b8] ;  /* 0x0000ae00ff7a7624 */ /* 0x000fe200078e00ff */
[-C--:B------:R-:W-:Y:S01]  /*2c80*/  LEA.HI R12, R2, R3.reuse, RZ, 0x3 ;  /* 0x00000003020c7211 */ /* 0x080fe200078f18ff */
[----:B------:R-:W-:Y:S01]  /*2c90*/  IMAD.WIDE.U32 R86, R0, c[0x0][0x2b0], RZ ;  /* 0x0000ac0000567a25 */ /* 0x000fe200078e00ff */
[----:B------:R-:W-:-:S02]  /*2ca0*/  LEA.HI R19, R2, R3, RZ, 0x6 ;  /* 0x0000000302137211 */ /* 0x000fc400078f30ff */
[----:B------:R-:W-:Y:S01]  /*2cb0*/  SHF.R.S32.HI R16, RZ, 0x1f, R13 ;  /* 0x0000001fff107819 */ /* 0x000fe2000001140d */
[----:B------:R-:W-:Y:S01]  /*2cc0*/  IMAD.WIDE.U32 R2, R212, c[0x0][0x290], R102 ;  /* 0x0000a400d4027a25 */ /* 0x000fe200078e0066 */
[CC--:B------:R-:W-:Y:S02]  /*2cd0*/  LEA.HI R11, R10.reuse, R14.reuse, RZ, 0x3 ;  /* 0x0000000e0a0b7211 */ /* 0x0c0fe400078f18ff */
[----:B------:R-:W-:Y:S01]  /*2ce0*/  LEA.HI R14, R10, R14, RZ, 0x6 ;  /* 0x0000000e0a0e7211 */ /* 0x000fe200078f30ff */
[----:B------:R-:W-:Y:S01]  /*2cf0*/  IMAD.SHL.U32 R19, R19, 0x40, RZ ;  /* 0x0000004013137824 */ /* 0x000fe200078e00ff */
[-C--:B------:R-:W-:Y:S01]  /*2d00*/  LEA.HI R10, R16, R13.reuse, RZ, 0x3 ;  /* 0x0000000d100a7211 */ /* 0x080fe200078f18ff */
[----:B------:R-:W-:Y:S01]  /*2d10*/  IMAD.WIDE.U32 R78, R126, c[0x0][0x290], R6 ;  /* 0x0000a4007e4e7a25 */ /* 0x000fe200078e0006 */
[----:B------:R-:W-:Y:S02]  /*2d20*/  LEA.HI R13, R16, R13, RZ, 0x6 ;  /* 0x0000000d100d7211 */ /* 0x000fe400078f30ff */
[----:B------:R-:W-:Y:S01]  /*2d30*/  IADD3 R3, R15, R3, RZ ;  /* 0x000000030f037210 */ /* 0x000fe20007ffe0ff */
[----:B------:R-:W-:Y:S01]  /*2d40*/  IMAD.SHL.U32 R16, R14, 0x40, RZ ;  /* 0x000000400e107824 */ /* 0x000fe200078e00ff */
[----:B------:R-:W-:Y:S01]  /*2d50*/  LOP3.LUT R15, R218, 0x38, R12, 0xf8, !PT ;  /* 0x00000038da0f7812 */ /* 0x000fe200078ef80c */
[----:B------:R-:W-:Y:S01]  /*2d60*/  IMAD.WIDE.U32 R84, R22, c[0x0][0x1e8], RZ ;  /* 0x00007a0016547a25 */ /* 0x000fe200078e00ff */
[----:B------:R-:W-:-:S02]  /*2d70*/  LOP3.LUT R14, R218, 0x38, R11, 0xf8, !PT ;  /* 0x00000038da0e7812 */ /* 0x000fc400078ef80b */
[----:B------:R-:W-:Y:S01]  /*2d80*/  SHF.L.U32 R13, R13, 0x6, RZ ;  /* 0x000000060d0d7819 */ /* 0x000fe200000006ff */
[----:B------:R-:W-:Y:S01]  /*2d90*/  IMAD.WIDE.U32 R82, R22, c[0x0][0x210], RZ ;  /* 0x0000840016527a25 */ /* 0x000fe200078e00ff */
[----:B------:R-:W-:Y:S02]  /*2da0*/  LOP3.LUT R20, R218, 0x38, R10, 0xf8, !PT ;  /* 0x00000038da147812 */ /* 0x000fe400078ef80a */
[----:B------:R-:W-:Y:S01]  /*2db0*/  LOP3.LUT R21, R19, 0x7ffff000, RZ, 0xc0, !PT ;  /* 0x7ffff00013157812 */ /* 0x000fe200078ec0ff */
[----:B------:R-:W-:Y:S01]  /*2dc0*/  IMAD.WIDE.U32 R80, R126, c[0x0][0x280], R8 ;  /* 0x0000a0007e507a25 */ /* 0x000fe200078e0008 */
[-C--:B------:R-:W-:Y:S02]  /*2dd0*/  LOP3.LUT R19, R15, R219.reuse, RZ, 0x3c, !PT ;  /* 0x000000db0f137212 */ /* 0x080fe400078e3cff */
[----:B------:R-:W-:Y:S01]  /*2de0*/  LOP3.LUT R15, R14, R219, RZ, 0x3c, !PT ;  /* 0x000000db0e0f7212 */ /* 0x000fe200078e3cff */
[----:B------:R-:W-:Y:S01]  /*2df0*/  IMAD.WIDE.U32 R76, R126, c[0x0][0x280], R4 ;  /* 0x0000a0007e4c7a25 */ /* 0x000fe200078e0004 */
[----:B------:R-:W-:-:S02]  /*2e00*/  ISETP.NE.AND P1, PT, R122, 0x1, PT ;  /* 0x000000017a00780c */ /* 0x000fc40003f25270 */
[----:B------:R-:W-:Y:S01]  /*2e10*/  LOP3.LUT R14, R13, 0x7ffff000, RZ, 0xc0, !PT ;  /* 0x7ffff0000d0e7812 */ /* 0x000fe200078ec0ff */
[----:B------:R-:W-:Y:S01]  /*2e20*/  IMAD.WIDE.U32 R74, R126, c[0x0][0x290], R2 ;  /* 0x0000a4007e4a7a25 */ /* 0x000fe200078e0002 */
[----:B------:R-:W-:Y:S02]  /*2e30*/  LOP3.LUT R13, R20, R219, RZ, 0x3c, !PT ;  /* 0x000000db140d7212 */ /* 0x000fe400078e3cff */
[----:B------:R-:W-:Y:S01]  /*2e40*/  LOP3.LUT R16, R16, 0x7ffff000, RZ, 0xc0, !PT ;  /* 0x7ffff00010107812 */ /* 0x000fe200078ec0ff */
[----:B------:R-:W-:Y:S01]  /*2e50*/  IMAD R120, R240, 0x40, R212 ;  /* 0x00000040f0787824 */ /* 0x000fe200078e02d4 */
[--C-:B------:R-:W-:Y:S01]  /*2e60*/  IADD3 R21, R19, R21, R220.reuse ;  /* 0x0000001513157210 */ /* 0x100fe20007ffe0dc */
[----:B------:R-:W-:Y:S01]  /*2e70*/  IMAD R105, R22, c[0x0][0x1ec], R85 ;  /* 0x00007b0016697a24 */ /* 0x000fe200078e0255 */
[--C-:B------:R-:W-:Y:S01]  /*2e80*/  IADD3 R19, R13, R14, R220.reuse ;  /* 0x0000000e0d137210 */ /* 0x100fe20007ffe0dc */
[----:B------:R-:W-:Y:S01]  /*2e90*/  IMAD R13, R17, c[0x0][0x2b0], RZ ;  /* 0x0000ac00110d7a24 */ /* 0x000fe200078e02ff */
[----:B------:R-:W-:Y:S01]  /*2ea0*/  IADD3 R20, R15, R16, R220 ;  /* 0x000000100f147210 */ /* 0x000fe20007ffe0dc */
[----:B------:R-:W-:Y:S01]  /*2eb0*/  IMAD R15, R18, c[0x0][0x290], RZ ;  /* 0x0000a400120f7a24 */ /* 0x000fe200078e02ff */
[----:B------:R-:W-:Y:S01]  /*2ec0*/  LOP3.LUT R68, R12, 0xfffffff8, RZ, 0xc0, !PT ;  /* 0xfffffff80c447812 */ /* 0x000fe200078ec0ff */
[----:B------:R-:W-:Y:S01]  /*2ed0*/  IMAD R16, R18, c[0x0][0x280], RZ ;  /* 0x0000a00012107a24 */ /* 0x000fe200078e02ff */
[----:B------:R-:W-:Y:S01]  /*2ee0*/  LOP3.LUT R67, R11, 0xfffffff8, RZ, 0xc0, !PT ;  /* 0xfffffff80b437812 */ /* 0x000fe200078ec0ff */
[----:B------:R-:W-:Y:S01]  /*2ef0*/  IMAD R14, R0, c[0x0][0x2b4], R13 ;  /* 0x0000ad00000e7a24 */ /* 0x000fe200078e020d */
[----:B------:R-:W-:Y:S01]  /*2f00*/  LOP3.LUT R66, R10, 0xfffffff8, RZ, 0xc0, !PT ;  /* 0xfffffff80a427812 */ /* 0x000fe200078ec0ff */
[----:B------:R-:W-:Y:S01]  /*2f10*/  IMAD R0, R126, c[0x0][0x294], R15 ;  /* 0x0000a5007e007a24 */ /* 0x000fe200078e020f */
[----:B------:R-:W-:Y:S01]  /*2f20*/  @P1 LOP3.LUT R214, R214, 0x1, RZ, 0xfc, !PT ;  /* 0x00000001d6d61812 */ /* 0x000fe200078efcff */
[----:B------:R-:W-:Y:S01]  /*2f30*/  IMAD R13, R126, c[0x0][0x284], R16 ;  /* 0x0000a1007e0d7a24 */ /* 0x000fe200078e0210 */
[----:B------:R-:W-:Y:S01]  /*2f40*/  SHF.R.S32.HI R100, RZ, 0x3, R12 ;  /* 0x00000003ff647819 */ /* 0x000fe2000001140c */
[----:B------:R-:W-:Y:S01]  /*2f50*/  IMAD R104, R22, c[0x0][0x214], R83 ;  /* 0x0000850016687a24 */ /* 0x000fe200078e0253 */
[----:B------:R-:W-:Y:S01]  /*2f60*/  SHF.R.S32.HI R99, RZ, 0x3, R11 ;  /* 0x00000003ff637819 */ /* 0x000fe2000001140b */
[----:B------:R-:W-:Y:S01]  /*2f70*/  IMAD.IADD R101, R87, 0x1, R14 ;  /* 0x0000000157657824 */ /* 0x000fe200078e020e */
[----:B------:R-:W-:Y:S01]  /*2f80*/  SHF.R.S32.HI R98, RZ, 0x3, R10 ;  /* 0x00000003ff627819 */ /* 0x000fe2000001140a */
[----:B------:R-:W-:Y:S01]  /*2f90*/  IMAD.IADD R97, R81, 0x1, R13 ;  /* 0x0000000151617824 */ /* 0x000fe200078e020d */
[----:B------:R-:W-:Y:S01]  /*2fa0*/  IADD3 R96, R79, R0, RZ ;  /* 0x000000004f607210 */ /* 0x000fe20007ffe0ff */
[----:B------:R-:W-:Y:S01]  /*2fb0*/  IMAD.IADD R95, R13, 0x1, R77 ;  /* 0x000000010d5f7824 */ /* 0x000fe200078e024d */
[----:B------:R-:W-:Y:S01]  /*2fc0*/  SHF.R.S32.HI R94, RZ, 0x1f, R68 ;  /* 0x0000001fff5e7819 */ /* 0x000fe20000011444 */
[----:B------:R-:W-:Y:S01]  /*2fd0*/  IMAD.IADD R91, R0, 0x1, R75 ;  /* 0x00000001005b7824 */ /* 0x000fe200078e024b */
[----:B------:R-:W-:Y:S01]  /*2fe0*/  SHF.R.S32.HI R93, RZ, 0x1f, R67 ;  /* 0x0000001fff5d7819 */ /* 0x000fe20000011443 */
[----:B------:R-:W-:Y:S01]  /*2ff0*/  IMAD.SHL.U32 R90, R21, 0x2, RZ ;  /* 0x00000002155a7824 */ /* 0x000fe200078e00ff */
[----:B------:R-:W-:Y:S01]  /*3000*/  SHF.R.S32.HI R92, RZ, 0x1f, R66 ;  /* 0x0000001fff5c7819 */ /* 0x000fe20000011442 */
[----:B------:R-:W-:Y:S01]  /*3010*/  IMAD.SHL.U32 R88, R19, 0x2, RZ ;  /* 0x0000000213587824 */ /* 0x000fe200078e00ff */
[----:B------:R-:W-:-:S02]  /*3020*/  SHF.L.U32 R89, R20, 0x1, RZ ;  /* 0x0000000114597819 */ /* 0x000fc400000006ff */
[----:B------:R-:W-:Y:S02]  /*3030*/  @P0 LOP3.LUT R214, R214, 0x10, RZ, 0xfc, !PT ;  /* 0x00000010d6d60812 */ /* 0x000fe400078efcff */
.L_x_207:
[----:B------:R-:W-:Y:S01]  /*3040*/  IMAD.SHL.U32 R57, R53, 0x40, RZ ;  /* 0x0000004035397824 */ /* 0x000fe200078e00ff */
[----:B------:R-:W-:Y:S04]  /*3050*/  DEPBAR.LE SB0, 0x0 ;  /* 0x000080000000791a */ /* 0x000fe80000000000 */
[----:B-1----:R-:W-:Y:S01]  /*3060*/  IMAD.IADD R2, R120, 0x1, R57 ;  /* 0x0000000178027824 */ /* 0x002fe200078e0239 */
[----:B------:R-:W-:Y:S01]  /*3070*/  ISETP.NE.AND P1, PT, R122, 0x1, PT ;  /* 0x000000017a00780c */ /* 0x000fe20003f25270 */
[----:B------:R-:W-:Y:S01]  /*3080*/  IMAD.MOV.U32 R54, RZ, RZ, RZ ;  /* 0x000000ffff367224 */ /* 0x000fe200078e00ff */
[----:B------:R-:W-:Y:S01]  /*3090*/  WARPSYNC 0xffffffff ;  /* 0xffffffff00007948 */ /* 0x000fe20003800000 */
[----:B------:R-:W-:Y:S01]  /*30a0*/  IMAD.IADD R0, R109, 0x1, R2 ;  /* 0x000000016d007824 */ /* 0x000fe200078e0202 */
[----:B------:R-:W-:Y:S01]  /*30b0*/  ISETP.GE.AND P0, PT, R2, R60, PT ;  /* 0x0000003c0200720c */ /* 0x000fe20003f06270 */
[----:B------:R-:W-:Y:S01]  /*30c0*/  BSSY B1, `(.L_x_183) ;  /* 0x00003e1000017945 */ /* 0x000fe20003800000 */
[----:B------:R-:W-:Y:S01]  /*30d0*/  ISETP.GE.AND P2, PT, R121, 0x1, PT ;  /* 0x000000017900780c */ /* 0x000fe20003f46270 */
[----:B------:R-:W-:Y:S01]  /*30e0*/  IMAD.MOV.U32 R2, RZ, RZ, R0 ;  /* 0x000000ffff027224 */ /* 0x000fe200078e0000 */
[----:B------:R-:W-:Y:S05]  /*30f0*/  ISETP.GT.OR P0, PT, R120, 0x3f, P0 ;  /* 0x0000003f7800780c */ /* 0x000fea0000704670 */
        /* <DEDUP_REMOVED lines=11> */
[----:B------:R-:W-:Y:S01]  /*31b0*/  IMAD R0, R58, c[0x0][0x1e0], RZ ;  /* 0x000078003a007a24 */ /* 0x000fe200078e02ff */
[----:B------:R-:W-:Y:S03]  /*31c0*/  BAR.SYNC.DEFER_BLOCKING 0x0 ;  /* 0x0000000000007b1d */ /* 0x000fe60000010000 */
        /* <DEDUP_REMOVED lines=9> */
[----:B----4-:R-:W-:Y:S01]  /*3260*/  LEA.HI.X R46, R0, c[0x0][0x1cc], R2, 0x1, P0 ;  /* 0x00007300002e7a11 */ /* 0x010fe200000f0c02 */
[----:B------:R-:W-:-:S05]  /*3270*/  @!P2 BRA `(.L_x_184) ;  /* 0x000039e00000a947 */ /* 0x000fca0003800000 */
[-C--:B------:R-:W-:Y:S01]  /*3280*/  IMAD R3, R116, R53.reuse, RZ ;  /* 0x0000003574037224 */ /* 0x080fe200078e02ff */
[----:B------:R-:W-:Y:S01]  /*3290*/  ISETP.NE.AND P0, PT, RZ, UR5, PT ;  /* 0x00000005ff007c0c */ /* 0x000fe2000bf05270 */
[----:B------:R-:W-:Y:S01]  /*32a0*/  IMAD R2, R117, R53, RZ ;  /* 0x0000003575027224 */ /* 0x000fe200078e02ff */
[----:B------:R-:W-:Y:S01]  /*32b0*/  SHF.R.S32.HI R0, RZ, 0x1f, R53 ;  /* 0x0000001fff007819 */ /* 0x000fe20000011435 */
[----:B------:R-:W-:Y:S01]  /*32c0*/  IMAD.WIDE.U32 R26, R53, UR6, RZ ;  /* 0x00000006351a7c25 */ /* 0x000fe2000f8e00ff */
[----:B------:R-:W-:Y:S03]  /*32d0*/  IADD3 R4, -R57, R60, RZ ;  /* 0x0000003c39047210 */ /* 0x000fe60007ffe1ff */
[----:B------:R-:W-:Y:S01]  /*32e0*/  IMAD R3, R0, UR6, R3 ;  /* 0x0000000600037c24 */ /* 0x000fe2000f8e0203 */
[----:B------:R-:W-:Y:S01]  /*32f0*/  IMNMX R56, R4, 0x40, PT ;  /* 0x0000004004387817 */ /* 0x000fe20003800200 */
[----:B------:R-:W-:Y:S02]  /*3300*/  IMAD R2, R0, UR7, R2 ;  /* 0x0000000700027c24 */ /* 0x000fe4000f8e0202 */
[----:B------:R-:W-:Y:S01]  /*3310*/  IMAD.WIDE.U32 R44, R53, UR7, RZ ;  /* 0x00000007352c7c25 */ /* 0x000fe2000f8e00ff */
[----:B------:R-:W-:Y:S04]  /*3320*/  IADD3 R47, R27, R3, RZ ;  /* 0x000000031b2f7210 */ /* 0x000fe80007ffe0ff */
[----:B------:R-:W-:Y:S01]  /*3330*/  IADD3 R49, R45, R2, RZ ;  /* 0x000000022d317210 */ /* 0x000fe20007ffe0ff */
[----:B------:R-:W-:-:S05]  /*3340*/  @!P0 BRA `(.L_x_185) ;  /* 0x00001c7000008947 */ /* 0x000fca0003800000 */
[----:B------:R-:W-:Y:S01]  /*3350*/  ISETP.GE.AND P1, PT, R212, R56, PT ;  /* 0x00000038d400720c */ /* 0x000fe20003f26270 */
[----:B------:R-:W-:Y:S01]  /*3360*/  BSSY B0, `(.L_x_186) ;  /* 0x000003a000007945 */ /* 0x000fe20003800000 */
        /* <DEDUP_REMOVED lines=12> */
[----:B------:R-:W-:-:S05]  /*3430*/  @P1 BRA `(.L_x_187) ;  /* 0x000002c000001947 */ /* 0x000fca0003800000 */
[----:B------:R-:W-:Y:S01]  /*3440*/  IADD3 R0, P0, R80, R26, RZ ;  /* 0x0000001a50007210 */ /* 0x000fe20007f1e0ff */
[----:B------:R-:W-:Y:S01]  /*3450*/  CS2R R10, SRZ ;  /* 0x00000000000a7805 */ /* 0x000fe2000001ff00 */
[----:B------:R-:W-:Y:S01]  /*3460*/  CS2R R8, SRZ ;  /* 0x0000000000087805 */ /* 0x000fe2000001ff00 */
[----:B------:R-:W-:Y:S01]  /*3470*/  CS2R R28, SRZ ;  /* 0x00000000001c7805 */ /* 0x000fe2000001ff00 */
[----:B------:R-:W-:Y:S01]  /*3480*/  CS2R R12, SRZ ;  /* 0x00000000000c7805 */ /* 0x000fe2000001ff00 */
[----:B------:R-:W-:Y:S01]  /*3490*/  IMAD.X R3, R47, 0x1, R97, P0 ;  /* 0x000000012f037824 */ /* 0x000fe200000e0661 */
[----:B------:R-:W-:Y:S01]  /*34a0*/  IADD3 R2, P0, R78, R44, RZ ;  /* 0x0000002c4e027210 */ /* 0x000fe20007f1e0ff */
[----:B------:R-:W-:Y:S01]  /*34b0*/  CS2R R30, SRZ ;  /* 0x00000000001e7805 */ /* 0x000fe2000001ff00 */
[----:B------:R-:W-:Y:S01]  /*34c0*/  CS2R R14, SRZ ;  /* 0x00000000000e7805 */ /* 0x000fe2000001ff00 */
[----:B------:R-:W-:Y:S01]  /*34d0*/  CS2R R32, SRZ ;  /* 0x0000000000207805 */ /* 0x000fe2000001ff00 */
[----:B------:R-:W-:Y:S01]  /*34e0*/  CS2R R16, SRZ ;  /* 0x0000000000107805 */ /* 0x000fe2000001ff00 */
[----:B------:R-:W-:Y:S01]  /*34f0*/  IMAD.X R5, R49, 0x1, R96, P0 ;  /* 0x0000000131057824 */ /* 0x000fe200000e0660 */
[C---:B------:R-:W-:Y:S01]  /*3500*/  LEA R6, P0, R0.reuse, c[0x0][0x270], 0x1 ;  /* 0x00009c0000067a11 */ /* 0x040fe200078008ff */
[----:B------:R-:W-:Y:S01]  /*3510*/  CS2R R34, SRZ ;  /* 0x0000000000227805 */ /* 0x000fe2000001ff00 */
[----:B------:R-:W-:Y:S01]  /*3520*/  CS2R R18, SRZ ;  /* 0x0000000000127805 */ /* 0x000fe2000001ff00 */
[----:B------:R-:W-:Y:S01]  /*3530*/  CS2R R38, SRZ ;  /* 0x0000000000267805 */ /* 0x000fe2000001ff00 */
[----:B------:R-:W-:Y:S02]  /*3540*/  LEA.HI.X R7, R0, c[0x0][0x274], R3, 0x1, P0 ;  /* 0x00009d0000077a11 */ /* 0x000fe400000f0c03 */
[C---:B------:R-:W-:Y:S04]  /*3550*/  LEA R4, P0, R2.reuse, c[0x0][0x288], 0x1 ;  /* 0x0000a20002047a11 */ /* 0x040fe800078008ff */
[----:B------:R-:W-:Y:S02]  /*3560*/  LEA.HI.X R5, R2, c[0x0][0x28c], R5, 0x1, P0 ;  /* 0x0000a30002057a11 */ /* 0x000fe400000f0c05 */
[----:B------:R-:W-:Y:S01]  /*3570*/  ISETP.GE.AND P0, PT, R106, c[0x0][0x27c], PT ;  /* 0x00009f006a007a0c */ /* 0x000fe20003f06270 */
[----:B------:R-:W-:Y:S11]  /*3580*/  CS2R R2, SRZ ;  /* 0x0000000000027805 */ /* 0x000ff6000001ff00 */
[----:B------:R-:W-:Y:S01]  /*3590*/  @!UPT UIADD3 URZ, URZ, URZ, URZ ;  /* 0x0000003f3f3ff290 */ /* 0x000fe2000fffe03f */
[----:B------:R1:W5:Y:S04]  /*35a0*/  @!P0 LDG.E.64 R2, [R6.64] ;  /* 0x0000000a06028981 */ /* 0x000368000c1e1b00 */
[----:B------:R1:W5:Y:S01]  /*35b0*/  @!P0 LDG.E.64 R10, [R4.64] ;  /* 0x0000000a040a8981 */ /* 0x000362000c1e1b00 */
[----:B------:R-:W-:Y:S11]  /*35c0*/  ISETP.GE.AND P0, PT, R144, c[0x0][0x27c], PT ;  /* 0x00009f0090007a0c */ /* 0x000ff60003f06270 */
[----:B------:R-:W-:Y:S02]  /*35d0*/  @!UPT UIADD3 URZ, URZ, URZ, URZ ;  /* 0x0000003f3f3ff290 */ /* 0x000fe4000fffe03f */
[----:B------:R1:W5:Y:S04]  /*35e0*/  @!P0 LDG.E.64 R8, [R6.64+0x20] ;  /* 0x0000200a06088981 */ /* 0x000368000c1e1b00 */
[----:B------:R1:W5:Y:S01]  /*35f0*/  @!P0 LDG.E.64 R28, [R4.64+0x20] ;  /* 0x0000200a041c8981 */ /* 0x000362000c1e1b00 */
        /* <DEDUP_REMOVED lines=15> */
[----:B------:R1:W5:Y:S02]  /*36f0*/  @!P0 LDG.E.64 R38, [R4.64+0xa0] ;  /* 0x0000a00a04268981 */ /* 0x000364000c1e1b00 */
.L_x_187:
[----:B------:R-:W-:Y:S05]  /*3700*/  BSYNC B0 ;  /* 0x0000000000007941 */ /* 0x000fea0003800000 */
.L_x_186:
[----:B------:R2:W3:Y:S04]  /*3710*/  SHFL.IDX PT, R47, R46, RZ, 0x1c1f ;  /* 0x001c1fff2e2f7589 */ /* 0x0004e800000e0000 */
[----:B------:R2:W4:Y:S01]  /*3720*/  SHFL.IDX PT, R46, R48, RZ, 0x1c1f ;  /* 0x001c1fff302e7589 */ /* 0x00052200000e0000 */
[----:B------:R-:W-:-:S05]  /*3730*/  @P1 BRA `(.L_x_188) ;  /* 0x0000379000001947 */ /* 0x000fca0003800000 */
[----:B------:R-:W-:Y:S01]  /*3740*/  ISETP.GE.AND P0, PT, R102, c[0x0][0x1d4], PT ;  /* 0x0000750066007a0c */ /* 0x000fe20003f06270 */
[----:B-1---5:R-:W-:Y:S01]  /*3750*/  IMAD.MOV.U32 R4, RZ, RZ, R16 ;  /* 0x000000ffff047224 */ /* 0x022fe200078e0010 */
[----:B------:R-:W-:Y:S01]  /*3760*/  BSSY B0, `(.L_x_189) ;  /* 0x000005b000007945 */ /* 0x000fe20003800000 */
[----:B------:R-:W-:Y:S02]  /*3770*/  IMAD.MOV.U32 R0, RZ, RZ, R17 ;  /* 0x000000ffff007224 */ /* 0x000fe400078e0011 */
[----:B------:R-:W-:Y:S02]  /*3780*/  IMAD.MOV.U32 R6, RZ, RZ, R18 ;  /* 0x000000ffff067224 */ /* 0x000fe400078e0012 */
[----:B------:R-:W-:Y:S01]  /*3790*/  IMAD.MOV.U32 R5, RZ, RZ, R19 ;  /* 0x000000ffff057224 */ /* 0x000fe200078e0013 */
[----:B------:R-:W-:Y:S01]  /*37a0*/  PRMT R23, R0, 0x5410, R4 ;  /* 0x0000541000177816 */ /* 0x000fe20000000004 */
[----:B------:R-:W-:Y:S02]  /*37b0*/  IMAD.MOV.U32 R4, RZ, RZ, R12 ;  /* 0x000000ffff047224 */ /* 0x000fe400078e000c */
[----:B------:R-:W-:Y:S01]  /*37c0*/  IMAD.MOV.U32 R0, RZ, RZ, R13 ;  /* 0x000000ffff007224 */ /* 0x000fe200078e000d */
[----:B------:R-:W-:Y:S01]  /*37d0*/  PRMT R26, R5, 0x5410, R6 ;  /* 0x00005410051a7816 */ /* 0x000fe20000000006 */
[----:B------:R-:W-:Y:S01]  /*37e0*/  IMAD.MOV.U32 R6, RZ, RZ, R14 ;  /* 0x000000ffff067224 */ /* 0x000fe200078e000e */
[----:B------:R-:W-:Y:S02]  /*37f0*/  MOV R5, R15 ;  /* 0x0000000f00057202 */ /* 0x000fe40000000f00 */
[----:B------:R-:W-:Y:S01]  /*3800*/  PRMT R21, R4, 0x5410, R0 ;  /* 0x0000541004157816 */ /* 0x000fe20000000000 */
[----:B------:R-:W-:Y:S01]  /*3810*/  IMAD.MOV.U32 R4, RZ, RZ, R8 ;  /* 0x000000ffff047224 */ /* 0x000fe200078e0008 */
[----:B------:R-:W-:Y:S02]  /*3820*/  MOV R0, R9 ;  /* 0x0000000900007202 */ /* 0x000fe40000000f00 */
[----:B------:R-:W-:Y:S01]  /*3830*/  PRMT R22, R5, 0x5410, R6 ;  /* 0x0000541005167816 */ /* 0x000fe20000000006 */
[----:B------:R-:W-:Y:S01]  /*3840*/  IMAD.MOV.U32 R6, RZ, RZ, R38 ;  /* 0x000000ffff067224 */ /* 0x000fe200078e0026 */
[----:B------:R-:W-:Y:S01]  /*3850*/  PRMT R20, R0, 0x5410, R4 ;  /* 0x0000541000147816 */ /* 0x000fe20000000004 */
[----:B------:R-:W-:Y:S01]  /*3860*/  IMAD.MOV.U32 R4, RZ, RZ, R34 ;  /* 0x000000ffff047224 */ /* 0x000fe200078e0022 */
[----:B------:R-:W-:Y:S01]  /*3870*/  MOV R0, R35 ;  /* 0x0000002300007202 */ /* 0x000fe20000000f00 */
[----:B------:R-:W-:Y:S03]  /*3880*/  IMAD.MOV.U32 R5, RZ, RZ, R39 ;  /* 0x000000ffff057224 */ /* 0x000fe600078e0027 */
[----:B------:R-:W-:Y:S01]  /*3890*/  PRMT R43, R4, 0x5410, R0 ;  /* 0x00005410042b7816 */ /* 0x000fe20000000000 */
[----:B------:R-:W-:Y:S01]  /*38a0*/  IMAD.MOV.U32 R0, RZ, RZ, R32 ;  /* 0x000000ffff007224 */ /* 0x000fe200078e0020 */
[----:B------:R-:W-:Y:S04]  /*38b0*/  PRMT R44, R6, 0x5410, R5 ;  /* 0x00005410062c7816 */ /* 0x000fe80000000005 */
[----:B------:R-:W-:Y:S01]  /*38c0*/  PRMT R42, R0, 0x7610, R42 ;  /* 0x00007610002a7816 */ /* 0x000fe2000000002a */
[----:B------:R-:W-:Y:S05]  /*38d0*/  IMAD.MOV.U32 R0, RZ, RZ, R33 ;  /* 0x000000ffff007224 */ /* 0x000fea00078e0021 */
[----:B------:R-:W-:Y:S01]  /*38e0*/  PRMT R42, R42, 0x5410, R0 ;  /* 0x000054102a2a7816 */ /* 0x000fe20000000000 */
[----:B------:R-:W-:Y:S05]  /*38f0*/  IMAD.MOV.U32 R0, RZ, RZ, R30 ;  /* 0x000000ffff007224 */ /* 0x000fea00078e001e */
[----:B------:R-:W-:Y:S02]  /*3900*/  PRMT R41, R0, 0x7610, R41 ;  /* 0x0000761000297816 */ /* 0x000fe40000000029 */
[----:B------:R-:W-:Y:S04]  /*3910*/  MOV R0, R31 ;  /* 0x0000001f00007202 */ /* 0x000fe80000000f00 */
[----:B------:R-:W-:Y:S01]  /*3920*/  PRMT R41, R41, 0x5410, R0 ;  /* 0x0000541029297816 */ /* 0x000fe20000000000 */
[----:B------:R-:W-:Y:S05]  /*3930*/  IMAD.MOV.U32 R0, RZ, RZ, R28 ;  /* 0x000000ffff007224 */ /* 0x000fea00078e001c */
[----:B------:R-:W-:Y:S01]  /*3940*/  PRMT R40, R0, 0x7610, R40 ;  /* 0x0000761000287816 */ /* 0x000fe20000000028 */
[----:B------:R-:W-:Y:S05]  /*3950*/  IMAD.MOV.U32 R0, RZ, RZ, R29 ;  /* 0x000000ffff007224 */ /* 0x000fea00078e001d */
[----:B------:R-:W-:Y:S01]  /*3960*/  PRMT R40, R40, 0x5410, R0 ;  /* 0x0000541028287816 */ /* 0x000fe20000000000 */
[----:B------:R-:W-:-:S05]  /*3970*/  @P0 BRA `(.L_x_190) ;  /* 0x0000039000000947 */ /* 0x000fca0003800000 */
[----:B------:R-:W-:Y:S01]  /*3980*/  ISETP.GE.AND P0, PT, R106, c[0x0][0x27c], PT ;  /* 0x00009f006a007a0c */ /* 0x000fe20003f06270 */
[----:B------:R-:W-:Y:S01]  /*3990*/  IMAD.MOV.U32 R4, RZ, RZ, R10 ;  /* 0x000000ffff047224 */ /* 0x000fe200078e000a */
[----:B------:R-:W-:Y:S01]  /*39a0*/  MOV R36, R11 ;  /* 0x0000000b00247202 */ /* 0x000fe20000000f00 */
[----:B------:R-:W-:Y:S10]  /*39b0*/  IMAD.MOV.U32 R0, RZ, RZ, R2 ;  /* 0x000000ffff007224 */ /* 0x000ff400078e0002 */
[----:B------:R-:W-:Y:S01]  /*39c0*/  @!P0 SHF.R.U64 R5, R10, 0x10, R11 ;  /* 0x000000100a058819 */ /* 0x000fe2000000120b */
[--C-:B------:R-:W-:Y:S01]  /*39d0*/  IMAD.MOV.U32 R10, RZ, RZ, R3.reuse ;  /* 0x000000ffff0a7224 */ /* 0x100fe200078e0003 */
[----:B------:R-:W-:Y:S02]  /*39e0*/  @!P0 SHF.R.U64 R2, R2, 0x10, R3 ;  /* 0x0000001002028819 */ /* 0x000fe40000001203 */
[----:B------:R-:W-:Y:S02]  /*39f0*/  @!P0 PRMT R37, R4, 0x5410, R5 ;  /* 0x0000541004258816 */ /* 0x000fe40000000005 */
[----:B------:R-:W-:Y:S01]  /*3a00*/  @!P0 SHF.R.U32.HI R27, RZ, 0x10, R11 ;  /* 0x00000010ff1b8819 */ /* 0x000fe2000001160b */
[----:B------:R-:W1:Y:S01]  /*3a10*/  LDS.128 R4, [R202+0x6000] ;  /* 0x00600000ca047984 */ /* 0x000e620000000c00 */
[----:B------:R-:W-:Y:S02]  /*3a20*/  @!P0 PRMT R11, R0, 0x5410, R2 ;  /* 0x00005410000b8816 */ /* 0x000fe40000000002 */
[----:B------:R-:W-:Y:S02]  /*3a30*/  @!P0 SHF.R.U32.HI R3, RZ, 0x10, R3 ;  /* 0x00000010ff038819 */ /* 0x000fe40000011603 */
[----:B------:R-:W-:Y:S01]  /*3a40*/  @!P0 PRMT R36, R36, 0x5410, R27 ;  /* 0x0000541024248816 */ /* 0x000fe2000000001b */
[----:B------:R-:W-:Y:S01]  /*3a50*/  @!P0 IMAD.U32 R2, R11, 0x10000, RZ ;  /* 0x000100000b028824 */ /* 0x000fe200078e00ff */
[----:B------:R-:W-:Y:S01]  /*3a60*/  @!P0 PRMT R3, R10, 0x5410, R3 ;  /* 0x000054100a038816 */ /* 0x000fe20000000003 */
[----:B------:R-:W-:Y:S01]  /*3a70*/  @!P0 IMAD.U32 R10, R37, 0x10000, RZ ;  /* 0x00010000250a8824 */ /* 0x000fe200078e00ff */
[C---:B-1----:R-:W-:Y:S02]  /*3a80*/  @!P0 LOP3.LUT R0, R4.reuse, 0xffff0000, RZ, 0xc0, !PT ;  /* 0xffff000004008812 */ /* 0x042fe400078ec0ff */
[----:B------:R-:W-:Y:S03]  /*3a90*/  @!P0 SHF.L.U32 R27, R4, 0x10, RZ ;  /* 0x00000010041b8819 */ /* 0x000fe600000006ff */
[C---:B------:R-:W-:Y:S02]  /*3aa0*/  @!P0 FMUL.FTZ R45, R0.reuse, R10 ;  /* 0x0000000a002d8220 */ /* 0x040fe40000410000 */
[-C--:B------:R-:W-:Y:S02]  /*3ab0*/  @!P0 FMUL.FTZ R0, R0, R2.reuse ;  /* 0x0000000200008220 */ /* 0x080fe40000410000 */
[----:B------:R-:W-:Y:S01]  /*3ac0*/  @!P0 FFMA.FTZ R45, R27, R2, -R45 ;  /* 0x000000021b2d8223 */ /* 0x000fe2000001082d */
[----:B------:R-:W-:Y:S01]  /*3ad0*/  @!P0 LOP3.LUT R2, R11, 0xffff0000, RZ, 0xc0, !PT ;  /* 0xffff00000b028812 */ /* 0x000fe200078ec0ff */
[----:B------:R-:W-:Y:S01]  /*3ae0*/  @!P0 FFMA.FTZ R0, R10, R27, R0 ;  /* 0x0000001b0a008223 */ /* 0x000fe20000010000 */
[----:B------:R-:W-:Y:S01]  /*3af0*/  @!P0 LOP3.LUT R10, R37, 0xffff0000, RZ, 0xc0, !PT ;  /* 0xffff0000250a8812 */ /* 0x000fe200078ec0ff */
[C---:B------:R-:W-:Y:S03]  /*3b00*/  @!P0 IMAD.U32 R27, R5.reuse, 0x10000, RZ ;  /* 0x00010000051b8824 */ /* 0x040fe600078e00ff */
[----:B------:R-:W-:Y:S02]  /*3b10*/  @!P0 F2FP.BF16.PACK_AB R45, R0, R45 ;  /* 0x0000002d002d823e */ /* 0x000fe400000010ff */
[----:B------:R-:W-:Y:S03]  /*3b20*/  @!P0 LOP3.LUT R0, R5, 0xffff0000, RZ, 0xc0, !PT ;  /* 0xffff000005008812 */ /* 0x000fe600078ec0ff */
[----:B------:R-:W-:Y:S02]  /*3b30*/  @!P0 IMAD.MOV.U32 R4, RZ, RZ, R45 ;  /* 0x000000ffff048224 */ /* 0x000fe400078e002d */
[C---:B------:R-:W-:Y:S02]  /*3b40*/  @!P0 FMUL.FTZ R11, R0.reuse, R10 ;  /* 0x0000000a000b8220 */ /* 0x040fe40000410000 */
[-C--:B------:R-:W-:Y:S02]  /*3b50*/  @!P0 FMUL.FTZ R0, R0, R2.reuse ;  /* 0x0000000200008220 */ /* 0x080fe40000410000 */
[----:B------:R-:W-:Y:S02]  /*3b60*/  @!P0 FFMA.FTZ R11, R27, R2, -R11 ;  /* 0x000000021b0b8223 */ /* 0x000fe4000001080b */
[----:B------:R-:W-:Y:S01]  /*3b70*/  @!P0 FFMA.FTZ R0, R10, R27, R0 ;  /* 0x0000001b0a008223 */ /* 0x000fe20000010000 */
[----:B------:R-:W-:Y:S04]  /*3b80*/  @!P0 SHF.L.U32 R10, R36, 0x10, RZ ;  /* 0x00000010240a8819 */ /* 0x000fe800000006ff */
[----:B------:R-:W-:Y:S02]  /*3b90*/  @!P0 F2FP.BF16.PACK_AB R2, R0, R11 ;  /* 0x0000000b0002823e */ /* 0x000fe400000010ff */
[C---:B------:R-:W-:Y:S02]  /*3ba0*/  @!P0 LOP3.LUT R0, R6.reuse, 0xffff0000, RZ, 0xc0, !PT ;  /* 0xffff000006008812 */ /* 0x040fe400078ec0ff */
[----:B------:R-:W-:Y:S01]  /*3bb0*/  @!P0 SHF.L.U32 R11, R6, 0x10, RZ ;  /* 0x00000010060b8819 */ /* 0x000fe200000006ff */
[----:B------:R-:W-:Y:S02]  /*3bc0*/  @!P0 IMAD.MOV.U32 R5, RZ, RZ, R2 ;  /* 0x000000ffff058224 */ /* 0x000fe400078e0002 */
[C---:B------:R-:W-:Y:S01]  /*3bd0*/  @!P0 IMAD.U32 R2, R3.reuse, 0x10000, RZ ;  /* 0x0001000003028824 */ /* 0x040fe200078e00ff */
[----:B------:R-:W-:Y:S01]  /*3be0*/  @!P0 LOP3.LUT R3, R3, 0xffff0000, RZ, 0xc0, !PT ;  /* 0xffff000003038812 */ /* 0x000fe200078ec0ff */
[C---:B------:R-:W-:Y:S02]  /*3bf0*/  @!P0 FMUL.FTZ R27, R0.reuse, R10 ;  /* 0x0000000a001b8220 */ /* 0x040fe40000410000 */
[-C--:B------:R-:W-:Y:S02]  /*3c00*/  @!P0 FMUL.FTZ R0, R0, R2.reuse ;  /* 0x0000000200008220 */ /* 0x080fe40000410000 */
[----:B------:R-:W-:Y:S01]  /*3c10*/  @!P0 FFMA.FTZ R37, R11, R2, -R27 ;  /* 0x000000020b258223 */ /* 0x000fe2000001081b */
[C---:B------:R-:W-:Y:S01]  /*3c20*/  @!P0 LOP3.LUT R2, R7.reuse, 0xffff0000, RZ, 0xc0, !PT ;  /* 0xffff000007028812 */ /* 0x040fe200078ec0ff */
[----:B------:R-:W-:Y:S01]  /*3c30*/  @!P0 FFMA.FTZ R0, R10, R11, R0 ;  /* 0x0000000b0a008223 */ /* 0x000fe20000010000 */
[----:B------:R-:W-:Y:S02]  /*3c40*/  @!P0 LOP3.LUT R10, R36, 0xffff0000, RZ, 0xc0, !PT ;  /* 0xffff0000240a8812 */ /* 0x000fe400078ec0ff */
[----:B------:R-:W-:Y:S02]  /*3c50*/  @!P0 SHF.L.U32 R11, R7, 0x10, RZ ;  /* 0x00000010070b8819 */ /* 0x000fe400000006ff */
[----:B------:R-:W-:Y:S01]  /*3c60*/  @!P0 F2FP.BF16.PACK_AB R0, R0, R37 ;  /* 0x000000250000823e */ /* 0x000fe200000010ff */
[C---:B------:R-:W-:Y:S02]  /*3c70*/  @!P0 FMUL.FTZ R27, R2.reuse, R10 ;  /* 0x0000000a021b8220 */ /* 0x040fe40000410000 */
[-C--:B------:R-:W-:Y:S02]  /*3c80*/  @!P0 FMUL.FTZ R2, R2, R3.reuse ;  /* 0x0000000302028220 */ /* 0x080fe40000410000 */
[----:B------:R-:W-:Y:S02]  /*3c90*/  @!P0 FFMA.FTZ R27, R11, R3, -R27 ;  /* 0x000000030b1b8223 */ /* 0x000fe4000001081b */
[----:B------:R-:W-:Y:S01]  /*3ca0*/  @!P0 FFMA.FTZ R2, R10, R11, R2 ;  /* 0x0000000b0a028223 */ /* 0x000fe20000010002 */
[----:B----4-:R-:W-:Y:S01]  /*3cb0*/  LEA R10, P1, R102, R46, 0x1 ;  /* 0x0000002e660a7211 */ /* 0x010fe200078208ff */
[----:B------:R-:W-:Y:S03]  /*3cc0*/  @!P0 IMAD.MOV.U32 R6, RZ, RZ, R0 ;  /* 0x000000ffff068224 */ /* 0x000fe600078e0000 */
[----:B------:R-:W-:Y:S02]  /*3cd0*/  @!P0 F2FP.BF16.PACK_AB R2, R2, R27 ;  /* 0x0000001b0202823e */ /* 0x000fe400000010ff */
[----:B---3--:R-:W-:Y:S02]  /*3ce0*/  LEA.HI.X R11, R102, R47, R103, 0x1, P1 ;  /* 0x0000002f660b7211 */ /* 0x008fe400008f0c67 */
[----:B------:R-:W-:Y:S05]  /*3cf0*/  @!P0 MOV R7, R2 ;  /* 0x0000000200078202 */ /* 0x000fea0000000f00 */
[----:B------:R1:W-:Y:S02]  /*3d00*/  ST.E.128 [R10.64], R4 ;  /* 0x000000040a007985 */ /* 0x0003e4000c101d0a */
.L_x_190:
[----:B------:R-:W-:Y:S05]  /*3d10*/  BSYNC B0 ;  /* 0x0000000000007941 */ /* 0x000fea0003800000 */
.L_x_189:
[----:B------:R-:W-:Y:S01]  /*3d20*/  ISETP.GE.AND P0, PT, R25, c[0x0][0x1d4], PT ;  /* 0x0000750019007a0c */ /* 0x000fe20003f06270 */
[----:B------:R-:W-:Y:S01]  /*3d30*/  @!UPT UIADD3 URZ, URZ, URZ, URZ ;  /* 0x0000003f3f3ff290 */ /* 0x000fe2000fffe03f */
[----:B------:R-:W-:Y:S11]  /*3d40*/  BSSY B0, `(.L_x_191) ;  /* 0x0000039000007945 */ /* 0x000ff60003800000 */
[----:B------:R-:W-:-:S05]  /*3d50*/  @P0 BRA `(.L_x_192) ;  /* 0x0000037000000947 */ /* 0x000fca0003800000 */
[----:B------:R-:W-:Y:S01]  /*3d60*/  ISETP.GE.AND P0, PT, R144, c[0x0][0x27c], PT ;  /* 0x00009f0090007a0c */ /* 0x000fe20003f06270 */
[----:B-1----:R-:W1:Y:S11]  /*3d70*/  LDS.128 R4, [R203+0x6000] ;  /* 0x00600000cb047984 */ /* 0x002e760000000c00 */
[----:B------:R-:W-:Y:S01]  /*3d80*/  @!UPT UIADD3 URZ, URZ, URZ, URZ ;  /* 0x0000003f3f3ff290 */ /* 0x000fe2000fffe03f */
[----:B------:R-:W-:Y:S02]  /*3d90*/  @!P0 SHF.R.U64 R2, R28, 0x10, R29 ;  /* 0x000000101c028819 */ /* 0x000fe4000000121d */
[--C-:B------:R-:W-:Y:S02]  /*3da0*/  @!P0 SHF.R.U64 R0, R8, 0x10, R9.reuse ;  /* 0x0000001008008819 */ /* 0x100fe40000001209 */
[----:B------:R-:W-:Y:S02]  /*3db0*/  @!P0 PRMT R11, R40, 0x5410, R2 ;  /* 0x00005410280b8816 */ /* 0x000fe40000000002 */
[C---:B------:R-:W-:Y:S02]  /*3dc0*/  @!P0 PRMT R2, R20.reuse, 0x5432, R0 ;  /* 0x0000543214028816 */ /* 0x040fe40000000000 */
[----:B------:R-:W-:Y:S01]  /*3dd0*/  @!P0 SHF.R.U32.HI R3, RZ, 0x10, R9 ;  /* 0x00000010ff038819 */ /* 0x000fe20000011609 */
[C---:B------:R-:W-:Y:S01]  /*3de0*/  @!P0 IMAD.U32 R9, R11.reuse, 0x10000, RZ ;  /* 0x000100000b098824 */ /* 0x040fe200078e00ff */
[----:B------:R-:W-:Y:S02]  /*3df0*/  @!P0 SHF.R.U32.HI R10, RZ, 0x10, R29 ;  /* 0x00000010ff0a8819 */ /* 0x000fe4000001161d */
[----:B------:R-:W-:Y:S01]  /*3e00*/  @!P0 PRMT R8, R20, 0x5410, R3 ;  /* 0x0000541014088816 */ /* 0x000fe20000000003 */
[----:B------:R-:W-:Y:S01]  /*3e10*/  @!P0 IMAD.U32 R3, R2, 0x10000, RZ ;  /* 0x0001000002038824 */ /* 0x000fe200078e00ff */
[----:B------:R-:W-:Y:S02]  /*3e20*/  @!P0 PRMT R27, R40, 0x5432, R10 ;  /* 0x00005432281b8816 */ /* 0x000fe4000000000a */
[----:B------:R-:W-:Y:S01]  /*3e30*/  @!P0 LOP3.LUT R2, R2, 0xffff0000, RZ, 0xc0, !PT ;  /* 0xffff000002028812 */ /* 0x000fe200078ec0ff */
[C---:B-1----:R-:W-:Y:S01]  /*3e40*/  @!P0 IMAD.U32 R10, R4.reuse, 0x10000, RZ ;  /* 0x00010000040a8824 */ /* 0x042fe200078e00ff */
[----:B------:R-:W-:Y:S05]  /*3e50*/  @!P0 LOP3.LUT R0, R4, 0xffff0000, RZ, 0xc0, !PT ;  /* 0xffff000004008812 */ /* 0x000fea00078ec0ff */
[C---:B------:R-:W-:Y:S02]  /*3e60*/  @!P0 FMUL.FTZ R20, R0.reuse, R9 ;  /* 0x0000000900148220 */ /* 0x040fe40000410000 */
[-C--:B------:R-:W-:Y:S02]  /*3e70*/  @!P0 FMUL.FTZ R0, R0, R3.reuse ;  /* 0x0000000300008220 */ /* 0x080fe40000410000 */
[----:B------:R-:W-:Y:S01]  /*3e80*/  @!P0 FFMA.FTZ R20, R10, R3, -R20 ;  /* 0x000000030a148223 */ /* 0x000fe20000010814 */
[----:B------:R-:W-:Y:S01]  /*3e90*/  @!P0 LOP3.LUT R3, R11, 0xffff0000, RZ, 0xc0, !PT ;  /* 0xffff00000b038812 */ /* 0x000fe200078ec0ff */
[----:B------:R-:W-:Y:S01]  /*3ea0*/  @!P0 FFMA.FTZ R0, R9, R10, R0 ;  /* 0x0000000a09008223 */ /* 0x000fe20000010000 */
[C---:B------:R-:W-:Y:S04]  /*3eb0*/  @!P0 SHF.L.U32 R9, R5.reuse, 0x10, RZ ;  /* 0x0000001005098819 */ /* 0x040fe800000006ff */
[----:B------:R-:W-:Y:S02]  /*3ec0*/  @!P0 F2FP.BF16.PACK_AB R10, R0, R20 ;  /* 0x00000014000a823e */ /* 0x000fe400000010ff */
[----:B------:R-:W-:Y:S03]  /*3ed0*/  @!P0 LOP3.LUT R0, R5, 0xffff0000, RZ, 0xc0, !PT ;  /* 0xffff000005008812 */ /* 0x000fe600078ec0ff */
[----:B------:R-:W-:Y:S02]  /*3ee0*/  @!P0 IMAD.MOV.U32 R4, RZ, RZ, R10 ;  /* 0x000000ffff048224 */ /* 0x000fe400078e000a */
[C---:B------:R-:W-:Y:S02]  /*3ef0*/  @!P0 FMUL.FTZ R11, R0.reuse, R3 ;  /* 0x00000003000b8220 */ /* 0x040fe40000410000 */
[-C--:B------:R-:W-:Y:S02]  /*3f00*/  @!P0 FMUL.FTZ R0, R0, R2.reuse ;  /* 0x0000000200008220 */ /* 0x080fe40000410000 */
[----:B------:R-:W-:Y:S02]  /*3f10*/  @!P0 FFMA.FTZ R11, R9, R2, -R11 ;  /* 0x00000002090b8223 */ /* 0x000fe4000001080b */
[----:B------:R-:W-:Y:S02]  /*3f20*/  @!P0 FFMA.FTZ R0, R3, R9, R0 ;  /* 0x0000000903008223 */ /* 0x000fe40000010000 */
[----:B------:R-:W-:Y:S02]  /*3f30*/  @!P0 IMAD.U32 R3, R27, 0x10000, RZ ;  /* 0x000100001b038824 */ /* 0x000fe400078e00ff */
[----:B------:R-:W-:Y:S01]  /*3f40*/  @!P0 IMAD.U32 R9, R6, 0x10000, RZ ;  /* 0x0001000006098824 */ /* 0x000fe200078e00ff */
[----:B------:R-:W-:Y:S02]  /*3f50*/  @!P0 F2FP.BF16.PACK_AB R2, R0, R11 ;  /* 0x0000000b0002823e */ /* 0x000fe400000010ff */
[----:B------:R-:W-:Y:S02]  /*3f60*/  @!P0 LOP3.LUT R0, R6, 0xffff0000, RZ, 0xc0, !PT ;  /* 0xffff000006008812 */ /* 0x000fe400078ec0ff */
[----:B------:R-:W-:Y:S01]  /*3f70*/  @!P0 MOV R5, R2 ;  /* 0x0000000200058202 */ /* 0x000fe20000000f00 */
[----:B------:R-:W-:Y:S02]  /*3f80*/  @!P0 IMAD.U32 R2, R8, 0x10000, RZ ;  /* 0x0001000008028824 */ /* 0x000fe400078e00ff */
[C---:B------:R-:W-:Y:S02]  /*3f90*/  @!P0 FMUL.FTZ R10, R0.reuse, R3 ;  /* 0x00000003000a8220 */ /* 0x040fe40000410000 */
[-C--:B------:R-:W-:Y:S02]  /*3fa0*/  @!P0 FMUL.FTZ R0, R0, R2.reuse ;  /* 0x0000000200008220 */ /* 0x080fe40000410000 */
[----:B------:R-:W-:Y:S01]  /*3fb0*/  @!P0 FFMA.FTZ R20, R9, R2, -R10 ;  /* 0x0000000209148223 */ /* 0x000fe2000001080a */
[----:B------:R-:W-:Y:S01]  /*3fc0*/  @!P0 LOP3.LUT R2, R7, 0xffff0000, RZ, 0xc0, !PT ;  /* 0xffff000007028812 */ /* 0x000fe200078ec0ff */
[----:B------:R-:W-:Y:S01]  /*3fd0*/  @!P0 FFMA.FTZ R0, R3, R9, R0 ;  /* 0x0000000903008223 */ /* 0x000fe20000010000 */
[----:B------:R-:W-:Y:S02]  /*3fe0*/  @!P0 LOP3.LUT R9, R27, 0xffff0000, RZ, 0xc0, !PT ;  /* 0xffff00001b098812 */ /* 0x000fe400078ec0ff */
[----:B------:R-:W-:Y:S02]  /*3ff0*/  @!P0 LOP3.LUT R3, R8, 0xffff0000, RZ, 0xc0, !PT ;  /* 0xffff000008038812 */ /* 0x000fe400078ec0ff */
[----:B------:R-:W-:Y:S01]  /*4000*/  @!P0 SHF.L.U32 R10, R7, 0x10, RZ ;  /* 0x00000010070a8819 */ /* 0x000fe200000006ff */
[----:B------:R-:W-:Y:S01]  /*4010*/  @!P0 FMUL.FTZ R8, R2, R9 ;  /* 0x0000000902088220 */ /* 0x000fe20000410000 */
[----:B------:R-:W-:Y:S01]  /*4020*/  @!P0 F2FP.BF16.PACK_AB R0, R0, R20 ;  /* 0x000000140000823e */ /* 0x000fe200000010ff */
[-C--:B------:R-:W-:Y:S02]  /*4030*/  @!P0 FMUL.FTZ R2, R2, R3.reuse ;  /* 0x0000000302028220 */ /* 0x080fe40000410000 */
[----:B------:R-:W-:Y:S02]  /*4040*/  @!P0 FFMA.FTZ R11, R10, R3, -R8 ;  /* 0x000000030a0b8223 */ /* 0x000fe40000010808 */
[----:B------:R-:W-:Y:S02]  /*4050*/  @!P0 FFMA.FTZ R2, R9, R10, R2 ;  /* 0x0000000a09028223 */ /* 0x000fe40000010002 */
[----:B------:R-:W-:Y:S02]  /*4060*/  IMAD.SHL.U32 R3, R216, 0x8, RZ ;  /* 0x00000008d8037824 */ /* 0x000fe400078e00ff */
[----:B------:R-:W-:Y:S01]  /*4070*/  @!P0 IMAD.MOV.U32 R6, RZ, RZ, R0 ;  /* 0x000000ffff068224 */ /* 0x000fe200078e0000 */
[----:B------:R-:W-:Y:S02]  /*4080*/  @!P0 F2FP.BF16.PACK_AB R2, R2, R11 ;  /* 0x0000000b0202823e */ /* 0x000fe400000010ff */
[C---:B----4-:R-:W-:Y:S02]  /*4090*/  LEA R8, P1, R3.reuse, R46, 0x1 ;  /* 0x0000002e03087211 */ /* 0x050fe400078208ff */
[----:B------:R-:W-:Y:S02]  /*40a0*/  @!P0 MOV R7, R2 ;  /* 0x0000000200078202 */ /* 0x000fe40000000f00 */
[----:B---3--:R-:W-:Y:S05]  /*40b0*/  LEA.HI.X.SX32 R9, R3, R47, 0x1, P1 ;  /* 0x0000002f03097211 */ /* 0x008fea00008f0eff */
[----:B------:R1:W-:Y:S04]  /*40c0*/  ST.E.128 [R8.64], R4 ;  /* 0x0000000408007985 */ /* 0x0003e8000c101d0a */
.L_x_192:
[----:B------:R-:W-:Y:S05]  /*40d0*/  BSYNC B0 ;  /* 0x0000000000007941 */ /* 0x000fea0003800000 */
.L_x_191:
        /* <DEDUP_REMOVED lines=8> */
[----:B------:R-:W-:Y:S02]  /*4160*/  @!P0 SHF.R.U64 R0, R12, 0x10, R13 ;  /* 0x000000100c008819 */ /* 0x000fe4000000120d */
[----:B------:R-:W-:Y:S02]  /*4170*/  @!P0 PRMT R11, R41, 0x5410, R3 ;  /* 0x00005410290b8816 */ /* 0x000fe40000000003 */
[----:B------:R-:W-:Y:S02]  /*4180*/  @!P0 PRMT R3, R21, 0x5410, R0 ;  /* 0x0000541015038816 */ /* 0x000fe40000000000 */
[----:B------:R-:W-:Y:S01]  /*4190*/  @!P0 SHF.R.U32.HI R8, RZ, 0x10, R31 ;  /* 0x00000010ff088819 */ /* 0x000fe2000001161f */
[----:B------:R-:W-:Y:S01]  /*41a0*/  @!P0 IMAD.U32 R9, R11, 0x10000, RZ ;  /* 0x000100000b098824 */ /* 0x000fe200078e00ff */
[----:B------:R-:W-:Y:S02]  /*41b0*/  @!P0 SHF.R.U32.HI R2, RZ, 0x10, R13 ;  /* 0x00000010ff028819 */ /* 0x000fe4000001160d */
[----:B------:R-:W-:Y:S02]  /*41c0*/  @!P0 PRMT R12, R41, 0x5432, R8 ;  /* 0x00005432290c8816 */ /* 0x000fe40000000008 */
[----:B------:R-:W-:Y:S01]  /*41d0*/  @!P0 PRMT R8, R21, 0x5432, R2 ;  /* 0x0000543215088816 */ /* 0x000fe20000000002 */
[C---:B------:R-:W-:Y:S01]  /*41e0*/  @!P0 IMAD.U32 R2, R3.reuse, 0x10000, RZ ;  /* 0x0001000003028824 */ /* 0x040fe200078e00ff */
        /* <DEDUP_REMOVED lines=8> */
[----:B------:R-:W-:Y:S02]  /*4270*/  @!P0 LOP3.LUT R9, R11, 0xffff0000, RZ, 0xc0, !PT ;  /* 0xffff00000b098812 */ /* 0x000fe400078ec0ff */
[----:B------:R-:W-:Y:S03]  /*4280*/  @!P0 SHF.L.U32 R10, R5, 0x10, RZ ;  /* 0x00000010050a8819 */ /* 0x000fe600000006ff */
[C---:B------:R-:W-:Y:S02]  /*4290*/  @!P0 FMUL.FTZ R11, R2.reuse, R9 ;  /* 0x00000009020b8220 */ /* 0x040fe40000410000 */
[-C--:B------:R-:W-:Y:S02]  /*42a0*/  @!P0 FMUL.FTZ R2, R2, R3.reuse ;  /* 0x0000000302028220 */ /* 0x080fe40000410000 */
[----:B------:R-:W-:Y:S02]  /*42b0*/  @!P0 FFMA.FTZ R11, R10, R3, -R11 ;  /* 0x000000030a0b8223 */ /* 0x000fe4000001080b */
[----:B------:R-:W-:Y:S01]  /*42c0*/  @!P0 FFMA.FTZ R2, R9, R10, R2 ;  /* 0x0000000a09028223 */ /* 0x000fe20000010002 */
[----:B------:R-:W-:Y:S01]  /*42d0*/  @!P0 F2FP.BF16.PACK_AB R10, R0, R13 ;  /* 0x0000000d000a823e */ /* 0x000fe200000010ff */
[----:B------:R-:W-:Y:S01]  /*42e0*/  @!P0 IMAD.U32 R9, R12, 0x10000, RZ ;  /* 0x000100000c098824 */ /* 0x000fe200078e00ff */
[----:B------:R-:W-:Y:S01]  /*42f0*/  @!P0 LOP3.LUT R0, R6, 0xffff0000, RZ, 0xc0, !PT ;  /* 0xffff000006008812 */ /* 0x000fe200078ec0ff */
[----:B------:R-:W-:Y:S01]  /*4300*/  @!P0 IMAD.U32 R3, R8, 0x10000, RZ ;  /* 0x0001000008038824 */ /* 0x000fe200078e00ff */
[----:B------:R-:W-:Y:S02]  /*4310*/  @!P0 F2FP.BF16.PACK_AB R2, R2, R11 ;  /* 0x0000000b0202823e */ /* 0x000fe400000010ff */
[----:B------:R-:W-:Y:S01]  /*4320*/  @!P0 MOV R4, R10 ;  /* 0x0000000a00048202 */ /* 0x000fe20000000f00 */
[----:B------:R-:W-:Y:S01]  /*4330*/  @!P0 IMAD.U32 R10, R6, 0x10000, RZ ;  /* 0x00010000060a8824 */ /* 0x000fe200078e00ff */
[----:B------:R-:W-:Y:S01]  /*4340*/  @!P0 LOP3.LUT R11, R12, 0xffff0000, RZ, 0xc0, !PT ;  /* 0xffff00000c0b8812 */ /* 0x000fe200078ec0ff */
[C---:B------:R-:W-:Y:S02]  /*4350*/  @!P0 FMUL.FTZ R13, R0.reuse, R9 ;  /* 0x00000009000d8220 */ /* 0x040fe40000410000 */
[----:B------:R-:W-:Y:S01]  /*4360*/  @!P0 IMAD.MOV.U32 R5, RZ, RZ, R2 ;  /* 0x000000ffff058224 */ /* 0x000fe200078e0002 */
[----:B------:R-:W-:Y:S01]  /*4370*/  @!P0 LOP3.LUT R2, R7, 0xffff0000, RZ, 0xc0, !PT ;  /* 0xffff000007028812 */ /* 0x000fe200078ec0ff */
[-C--:B------:R-:W-:Y:S02]  /*4380*/  @!P0 FMUL.FTZ R0, R0, R3.reuse ;  /* 0x0000000300008220 */ /* 0x080fe40000410000 */
[----:B------:R-:W-:Y:S01]  /*4390*/  @!P0 FFMA.FTZ R20, R10, R3, -R13 ;  /* 0x000000030a148223 */ /* 0x000fe2000001080d */
[----:B------:R-:W-:Y:S01]  /*43a0*/  @!P0 LOP3.LUT R3, R8, 0xffff0000, RZ, 0xc0, !PT ;  /* 0xffff000008038812 */ /* 0x000fe200078ec0ff */
[----:B------:R-:W-:Y:S01]  /*43b0*/  @!P0 FFMA.FTZ R0, R9, R10, R0 ;  /* 0x0000000a09008223 */ /* 0x000fe20000010000 */
[----:B------:R-:W-:Y:S01]  /*43c0*/  @!P0 SHF.L.U32 R8, R7, 0x10, RZ ;  /* 0x0000001007088819 */ /* 0x000fe200000006ff */
[C---:B------:R-:W-:Y:S01]  /*43d0*/  @!P0 FMUL.FTZ R10, R2.reuse, R11 ;  /* 0x0000000b020a8220 */ /* 0x040fe20000410000 */
[----:B---3--:R-:W-:Y:S01]  /*43e0*/  MOV R13, R47 ;  /* 0x0000002f000d7202 */ /* 0x008fe20000000f00 */
[-C--:B------:R-:W-:Y:S01]  /*43f0*/  @!P0 FMUL.FTZ R2, R2, R3.reuse ;  /* 0x0000000302028220 */ /* 0x080fe20000410000 */
[----:B------:R-:W-:Y:S01]  /*4400*/  @!P0 F2FP.BF16.PACK_AB R0, R0, R20 ;  /* 0x000000140000823e */ /* 0x000fe200000010ff */
[----:B------:R-:W-:Y:S02]  /*4410*/  IMAD.SHL.U32 R9, R215, 0x8, RZ ;  /* 0x00000008d7097824 */ /* 0x000fe400078e00ff */
[----:B----4-:R-:W-:Y:S02]  /*4420*/  IMAD.MOV.U32 R12, RZ, RZ, R46 ;  /* 0x000000ffff0c7224 */ /* 0x010fe400078e002e */
[----:B------:R-:W-:Y:S02]  /*4430*/  @!P0 FFMA.FTZ R10, R8, R3, -R10 ;  /* 0x00000003080a8223 */ /* 0x000fe4000001080a */
[----:B------:R-:W-:Y:S01]  /*4440*/  @!P0 FFMA.FTZ R2, R11, R8, R2 ;  /* 0x000000080b028223 */ /* 0x000fe20000010002 */
[C---:B------:R-:W-:Y:S01]  /*4450*/  LEA R12, P1, R9.reuse, R12, 0x1 ;  /* 0x0000000c090c7211 */ /* 0x040fe200078208ff */
[----:B------:R-:W-:Y:S03]  /*4460*/  @!P0 IMAD.MOV.U32 R6, RZ, RZ, R0 ;  /* 0x000000ffff068224 */ /* 0x000fe600078e0000 */
[----:B------:R-:W-:Y:S02]  /*4470*/  @!P0 F2FP.BF16.PACK_AB R2, R2, R10 ;  /* 0x0000000a0202823e */ /* 0x000fe400000010ff */
[----:B------:R-:W-:Y:S02]  /*4480*/  LEA.HI.X.SX32 R13, R9, R13, 0x1, P1 ;  /* 0x0000000d090d7211 */ /* 0x000fe400008f0eff */
[----:B------:R-:W-:Y:S05]  /*4490*/  @!P0 MOV R7, R2 ;  /* 0x0000000200078202 */ /* 0x000fea0000000f00 */
[----:B------:R1:W-:Y:S02]  /*44a0*/  ST.E.128 [R12.64], R4 ;  /* 0x000000040c007985 */ /* 0x0003e4000c101d0a */
.L_x_194:
[----:B------:R-:W-:Y:S05]  /*44b0*/  BSYNC B0 ;  /* 0x0000000000007941 */ /* 0x000fea0003800000 */
.L_x_193:
[----:B------:R-:W-:Y:S01]  /*44c0*/  ISETP.GE.AND P0, PT, R206, c[0x0][0x1d4], PT ;  /* 0x00007500ce007a0c */ /* 0x000fe20003f06270 */
[----:B------:R-:W-:Y:S01]  /*44d0*/  @!UPT UIADD3 URZ, URZ, URZ, URZ ;  /* 0x0000003f3f3ff290 */ /* 0x000fe2000fffe03f */
[----:B------:R-:W-:Y:S11]  /*44e0*/  BSSY B0, `(.L_x_195) ;  /* 0x0000038000007945 */ /* 0x000ff60003800000 */
[----:B------:R-:W-:-:S05]  /*44f0*/  @P0 BRA `(.L_x_196) ;  /* 0x0000036000000947 */ /* 0x000fca0003800000 */
[C---:B----4-:R-:W-:Y:S01]  /*4500*/  LEA R20, P0, R206.reuse, R46, 0x1 ;  /* 0x0000002ece147211 */ /* 0x050fe200078008ff */
[----:B-1----:R-:W1:Y:S03]  /*4510*/  LDS.128 R8, [R203+0x8000] ;  /* 0x00800000cb087984 */ /* 0x002e660000000c00 */
[----:B---3--:R-:W-:Y:S02]  /*4520*/  LEA.HI.X R21, R206, R47, R223, 0x1, P0 ;  /* 0x0000002fce157211 */ /* 0x008fe400000f0cdf */
[----:B------:R-:W-:Y:S11]  /*4530*/  ISETP.GE.AND P0, PT, R143, c[0x0][0x27c], PT ;  /* 0x00009f008f007a0c */ /* 0x000ff60003f06270 */
[----:B------:R-:W-:Y:S02]  /*4540*/  @!UPT UIADD3 URZ, URZ, URZ, URZ ;  /* 0x0000003f3f3ff290 */ /* 0x000fe4000fffe03f */
[----:B------:R-:W-:Y:S02]  /*4550*/  @!P0 SHF.R.U64 R0, R14, 0x10, R15 ;  /* 0x000000100e008819 */ /* 0x000fe4000000120f */
[----:B------:R-:W-:Y:S02]  /*4560*/  @!P0 SHF.R.U64 R3, R32, 0x10, R33 ;  /* 0x0000001020038819 */ /* 0x000fe40000001221 */
[----:B------:R-:W-:Y:S02]  /*4570*/  @!P0 SHF.R.U32.HI R2, RZ, 0x10, R15 ;  /* 0x00000010ff028819 */ /* 0x000fe4000001160f */
[----:B------:R-:W-:Y:S02]  /*4580*/  @!P0 SHF.R.U32.HI R5, RZ, 0x10, R33 ;  /* 0x00000010ff058819 */ /* 0x000fe40000011621 */
[----:B------:R-:W-:Y:S02]  /*4590*/  @!P0 PRMT R0, R22, 0x5432, R0 ;  /* 0x0000543216008816 */ /* 0x000fe40000000000 */
[C---:B------:R-:W-:Y:S02]  /*45a0*/  @!P0 PRMT R4, R42.reuse, 0x5410, R3 ;  /* 0x000054102a048816 */ /* 0x040fe40000000003 */
[----:B------:R-:W-:Y:S01]  /*45b0*/  @!P0 PRMT R15, R42, 0x5432, R5 ;  /* 0x000054322a0f8816 */ /* 0x000fe20000000005 */
[----:B------:R-:W-:Y:S01]  /*45c0*/  @!P0 IMAD.U32 R6, R0, 0x10000, RZ ;  /* 0x0001000000068824 */ /* 0x000fe200078e00ff */
[----:B------:R-:W-:Y:S01]  /*45d0*/  @!P0 PRMT R5, R22, 0x5410, R2 ;  /* 0x0000541016058816 */ /* 0x000fe20000000002 */
[C---:B------:R-:W-:Y:S01]  /*45e0*/  @!P0 IMAD.U32 R7, R4.reuse, 0x10000, RZ ;  /* 0x0001000004078824 */ /* 0x040fe200078e00ff */
[----:B------:R-:W-:Y:S02]  /*45f0*/  @!P0 LOP3.LUT R13, R4, 0xffff0000, RZ, 0xc0, !PT ;  /* 0xffff0000040d8812 */ /* 0x000fe400078ec0ff */
[----:B------:R-:W-:Y:S01]  /*4600*/  @!P0 LOP3.LUT R4, R0, 0xffff0000, RZ, 0xc0, !PT ;  /* 0xffff000000048812 */ /* 0x000fe200078ec0ff */
[C---:B-1----:R-:W-:Y:S01]  /*4610*/  @!P0 IMAD.U32 R12, R8.reuse, 0x10000, RZ ;  /* 0x00010000080c8824 */ /* 0x042fe200078e00ff */
[----:B------:R-:W-:Y:S02]  /*4620*/  @!P0 LOP3.LUT R2, R8, 0xffff0000, RZ, 0xc0, !PT ;  /* 0xffff000008028812 */ /* 0x000fe400078ec0ff */
[C---:B------:R-:W-:Y:S02]  /*4630*/  @!P0 LOP3.LUT R3, R9.reuse, 0xffff0000, RZ, 0xc0, !PT ;  /* 0xffff000009038812 */ /* 0x040fe400078ec0ff */
[----:B------:R-:W-:Y:S01]  /*4640*/  @!P0 SHF.L.U32 R14, R9, 0x10, RZ ;  /* 0x00000010090e8819 */ /* 0x000fe200000006ff */
[C---:B------:R-:W-:Y:S02]  /*4650*/  @!P0 FMUL.FTZ R0, R2.reuse, R6 ;  /* 0x0000000602008220 */ /* 0x040fe40000410000 */
[----:B------:R-:W-:Y:S02]  /*4660*/  @!P0 FMUL.FTZ R22, R2, R7 ;  /* 0x0000000702168220 */ /* 0x000fe40000410000 */
[C---:B------:R-:W-:Y:S02]  /*4670*/  @!P0 FMUL.FTZ R27, R3.reuse, R13 ;  /* 0x0000000d031b8220 */ /* 0x040fe40000410000 */
[----:B------:R-:W-:Y:S01]  /*4680*/  @!P0 FMUL.FTZ R2, R3, R4 ;  /* 0x0000000403028220 */ /* 0x000fe20000410000 */
[----:B------:R-:W-:Y:S01]  /*4690*/  @!P0 LOP3.LUT R3, R10, 0xffff0000, RZ, 0xc0, !PT ;  /* 0xffff00000a038812 */ /* 0x000fe200078ec0ff */
[----:B------:R-:W-:Y:S02]  /*46a0*/  @!P0 FFMA.FTZ R0, R7, R12, R0 ;  /* 0x0000000c07008223 */ /* 0x000fe40000010000 */
[----:B------:R-:W-:Y:S02]  /*46b0*/  @!P0 IMAD.U32 R7, R15, 0x10000, RZ ;  /* 0x000100000f078824 */ /* 0x000fe400078e00ff */
[----:B------:R-:W-:Y:S01]  /*46c0*/  @!P0 FFMA.FTZ R22, R12, R6, -R22 ;  /* 0x000000060c168223 */ /* 0x000fe20000010816 */
[----:B------:R-:W-:Y:S01]  /*46d0*/  @!P0 SHF.L.U32 R6, R5, 0x10, RZ ;  /* 0x0000001005068819 */ /* 0x000fe200000006ff */
[----:B------:R-:W-:Y:S01]  /*46e0*/  @!P0 FFMA.FTZ R27, R14, R4, -R27 ;  /* 0x000000040e1b8223 */ /* 0x000fe2000001081b */
[----:B------:R-:W-:Y:S01]  /*46f0*/  @!P0 LOP3.LUT R4, R11, 0xffff0000, RZ, 0xc0, !PT ;  /* 0xffff00000b048812 */ /* 0x000fe200078ec0ff */
[----:B------:R-:W-:Y:S01]  /*4700*/  @!P0 FFMA.FTZ R2, R13, R14, R2 ;  /* 0x0000000e0d028223 */ /* 0x000fe20000010002 */
[----:B------:R-:W-:Y:S01]  /*4710*/  @!P0 LOP3.LUT R5, R5, 0xffff0000, RZ, 0xc0, !PT ;  /* 0xffff000005058812 */ /* 0x000fe200078ec0ff */
[----:B------:R-:W-:Y:S01]  /*4720*/  @!P0 IMAD.U32 R12, R10, 0x10000, RZ ;  /* 0x000100000a0c8824 */ /* 0x000fe200078e00ff */
[----:B------:R-:W-:Y:S01]  /*4730*/  @!P0 LOP3.LUT R13, R15, 0xffff0000, RZ, 0xc0, !PT ;  /* 0xffff00000f0d8812 */ /* 0x000fe200078ec0ff */
[C---:B------:R-:W-:Y:S01]  /*4740*/  @!P0 FMUL.FTZ R14, R3.reuse, R7 ;  /* 0x00000007030e8220 */ /* 0x040fe20000410000 */
[----:B------:R-:W-:Y:S01]  /*4750*/  @!P0 F2FP.BF16.PACK_AB R2, R2, R27 ;  /* 0x0000001b0202823e */ /* 0x000fe200000010ff */
[-C--:B------:R-:W-:Y:S02]  /*4760*/  @!P0 FMUL.FTZ R3, R3, R6.reuse ;  /* 0x0000000603038220 */ /* 0x080fe40000410000 */
[----:B------:R-:W-:Y:S01]  /*4770*/  @!P0 FFMA.FTZ R15, R12, R6, -R14 ;  /* 0x000000060c0f8223 */ /* 0x000fe2000001080e */
[----:B------:R-:W-:Y:S01]  /*4780*/  @!P0 MOV R9, R2 ;  /* 0x0000000200098202 */ /* 0x000fe20000000f00 */
[----:B------:R-:W-:Y:S02]  /*4790*/  @!P0 IMAD.U32 R6, R11, 0x10000, RZ ;  /* 0x000100000b068824 */ /* 0x000fe400078e00ff */
[C---:B------:R-:W-:Y:S02]  /*47a0*/  @!P0 FMUL.FTZ R14, R4.reuse, R13 ;  /* 0x0000000d040e8220 */ /* 0x040fe40000410000 */
[-C--:B------:R-:W-:Y:S02]  /*47b0*/  @!P0 FMUL.FTZ R4, R4, R5.reuse ;  /* 0x0000000504048220 */ /* 0x080fe40000410000 */
[----:B------:R-:W-:Y:S02]  /*47c0*/  @!P0 FFMA.FTZ R3, R7, R12, R3 ;  /* 0x0000000c07038223 */ /* 0x000fe40000010003 */
[----:B------:R-:W-:Y:S01]  /*47d0*/  @!P0 FFMA.FTZ R14, R6, R5, -R14 ;  /* 0x00000005060e8223 */ /* 0x000fe2000001080e */
[----:B------:R-:W-:Y:S01]  /*47e0*/  @!P0 F2FP.BF16.PACK_AB R5, R0, R22 ;  /* 0x000000160005823e */ /* 0x000fe200000010ff */
[----:B------:R-:W-:Y:S01]  /*47f0*/  @!P0 FFMA.FTZ R4, R13, R6, R4 ;  /* 0x000000060d048223 */ /* 0x000fe20000010004 */
[----:B------:R-:W-:Y:S03]  /*4800*/  @!P0 F2FP.BF16.PACK_AB R3, R3, R15 ;  /* 0x0000000f0303823e */ /* 0x000fe600000010ff */
[----:B------:R-:W-:Y:S01]  /*4810*/  @!P0 IMAD.MOV.U32 R8, RZ, RZ, R5 ;  /* 0x000000ffff088224 */ /* 0x000fe200078e0005 */
[----:B------:R-:W-:Y:S01]  /*4820*/  @!P0 F2FP.BF16.PACK_AB R0, R4, R14 ;  /* 0x0000000e0400823e */ /* 0x000fe200000010ff */
[----:B------:R-:W-:Y:S03]  /*4830*/  @!P0 IMAD.MOV.U32 R10, RZ, RZ, R3 ;  /* 0x000000ffff0a8224 */ /* 0x000fe600078e0003 */
[----:B------:R-:W-:Y:S05]  /*4840*/  @!P0 MOV R11, R0 ;  /* 0x00000000000b8202 */ /* 0x000fea0000000f00 */
[----:B------:R1:W-:Y:S02]  /*4850*/  ST.E.128 [R20.64], R8 ;  /* 0x0000000814007985 */ /* 0x0003e4000c101d0a */
.L_x_196:
[----:B------:R-:W-:Y:S05]  /*4860*/  BSYNC B0 ;  /* 0x0000000000007941 */ /* 0x000fea0003800000 */
.L_x_195:
[----:B------:R-:W-:Y:S01]  /*4870*/  ISETP.GE.AND P0, PT, R205, c[0x0][0x1d4], PT ;  /* 0x00007500cd007a0c */ /* 0x000fe20003f06270 */
[----:B------:R-:W-:Y:S01]  /*4880*/  @!UPT UIADD3 URZ, URZ, URZ, URZ ;  /* 0x0000003f3f3ff290 */ /* 0x000fe2000fffe03f */
[----:B------:R-:W-:Y:S11]  /*4890*/  BSSY B0, `(.L_x_197) ;  /* 0x0000038000007945 */ /* 0x000ff60003800000 */
[----:B------:R-:W-:-:S05]  /*48a0*/  @P0 BRA `(.L_x_198) ;  /* 0x0000036000000947 */ /* 0x000fca0003800000 */
[C---:B-1--4-:R-:W-:Y:S01]  /*48b0*/  LEA R20, P0, R205.reuse, R46, 0x1 ;  /* 0x0000002ecd147211 */ /* 0x052fe200078008ff */
[----:B------:R-:W1:Y:S03]  /*48c0*/  LDS.128 R8, [R202+0xa000] ;  /* 0x00a00000ca087984 */ /* 0x000e660000000c00 */
[----:B---3--:R-:W-:Y:S02]  /*48d0*/  LEA.HI.X R21, R205, R47, R222, 0x1, P0 ;  /* 0x0000002fcd157211 */ /* 0x008fe400000f0cde */
[----:B------:R-:W-:Y:S11]  /*48e0*/  ISETP.GE.AND P0, PT, R140, c[0x0][0x27c], PT ;  /* 0x00009f008c007a0c */ /* 0x000ff60003f06270 */
[----:B------:R-:W-:Y:S02]  /*48f0*/  @!UPT UIADD3 URZ, URZ, URZ, URZ ;  /* 0x0000003f3f3ff290 */ /* 0x000fe4000fffe03f */
[----:B------:R-:W-:Y:S02]  /*4900*/  @!P0 SHF.R.U64 R3, R34, 0x10, R35 ;  /* 0x0000001022038819 */ /* 0x000fe40000001223 */
[--C-:B------:R-:W-:Y:S02]  /*4910*/  @!P0 SHF.R.U64 R0, R16, 0x10, R17.reuse ;  /* 0x0000001010008819 */ /* 0x100fe40000001211 */
[----:B------:R-:W-:Y:S02]  /*4920*/  @!P0 SHF.R.U32.HI R2, RZ, 0x10, R17 ;  /* 0x00000010ff028819 */ /* 0x000fe40000011611 */
[----:B------:R-:W-:Y:S02]  /*4930*/  @!P0 PRMT R4, R43, 0x5410, R3 ;  /* 0x000054102b048816 */ /* 0x000fe40000000003 */
[----:B------:R-:W-:Y:S02]  /*4940*/  @!P0 SHF.R.U32.HI R5, RZ, 0x10, R35 ;  /* 0x00000010ff058819 */ /* 0x000fe40000011623 */
[----:B------:R-:W-:Y:S01]  /*4950*/  @!P0 PRMT R0, R23, 0x5432, R0 ;  /* 0x0000543217008816 */ /* 0x000fe20000000000 */
[----:B------:R-:W-:Y:S01]  /*4960*/  @!P0 IMAD.U32 R7, R4, 0x10000, RZ ;  /* 0x0001000004078824 */ /* 0x000fe200078e00ff */
[----:B------:R-:W-:Y:S02]  /*4970*/  @!P0 PRMT R15, R43, 0x5432, R5 ;  /* 0x000054322b0f8816 */ /* 0x000fe40000000005 */
[----:B------:R-:W-:Y:S01]  /*4980*/  @!P0 PRMT R5, R23, 0x5410, R2 ;  /* 0x0000541017058816 */ /* 0x000fe20000000002 */
[----:B------:R-:W-:Y:S01]  /*4990*/  @!P0 IMAD.U32 R6, R0, 0x10000, RZ ;  /* 0x0001000000068824 */ /* 0x000fe200078e00ff */
[----:B------:R-:W-:Y:S02]  /*49a0*/  @!P0 LOP3.LUT R13, R4, 0xffff0000, RZ, 0xc0, !PT ;  /* 0xffff0000040d8812 */ /* 0x000fe400078ec0ff */
[----:B------:R-:W-:Y:S01]  /*49b0*/  @!P0 LOP3.LUT R4, R0, 0xffff0000, RZ, 0xc0, !PT ;  /* 0xffff000000048812 */ /* 0x000fe200078ec0ff */
[C---:B-1----:R-:W-:Y:S01]  /*49c0*/  @!P0 IMAD.U32 R12, R8.reuse, 0x10000, RZ ;  /* 0x00010000080c8824 */ /* 0x042fe200078e00ff */
[----:B------:R-:W-:Y:S02]  /*49d0*/  @!P0 LOP3.LUT R2, R8, 0xffff0000, RZ, 0xc0, !PT ;  /* 0xffff000008028812 */ /* 0x000fe400078ec0ff */
[C---:B------:R-:W-:Y:S02]  /*49e0*/  @!P0 LOP3.LUT R3, R9.reuse, 0xffff0000, RZ, 0xc0, !PT ;  /* 0xffff000009038812 */ /* 0x040fe400078ec0ff */
[----:B------:R-:W-:Y:S01]  /*49f0*/  @!P0 SHF.L.U32 R14, R9, 0x10, RZ ;  /* 0x00000010090e8819 */ /* 0x000fe200000006ff */
[C---:B------:R-:W-:Y:S02]  /*4a00*/  @!P0 FMUL.FTZ R16, R2.reuse, R7 ;  /* 0x0000000702108220 */ /* 0x040fe40000410000 */
[-C--:B------:R-:W-:Y:S02]  /*4a10*/  @!P0 FMUL.FTZ R0, R2, R6.reuse ;  /* 0x0000000602008220 */ /* 0x080fe40000410000 */
[----:B------:R-:W-:Y:S02]  /*4a20*/  @!P0 FMUL.FTZ R17, R3, R13 ;  /* 0x0000000d03118220 */ /* 0x000fe40000410000 */
[----:B------:R-:W-:Y:S01]  /*4a30*/  @!P0 FFMA.FTZ R27, R12, R6, -R16 ;  /* 0x000000060c1b8223 */ /* 0x000fe20000010810 */
[----:B------:R-:W-:Y:S01]  /*4a40*/  @!P0 SHF.L.U32 R6, R5, 0x10, RZ ;  /* 0x0000001005068819 */ /* 0x000fe200000006ff */
[----:B------:R-:W-:Y:S01]  /*4a50*/  @!P0 FMUL.FTZ R2, R3, R4 ;  /* 0x0000000403028220 */ /* 0x000fe20000410000 */
[----:B------:R-:W-:Y:S01]  /*4a60*/  @!P0 LOP3.LUT R3, R10, 0xffff0000, RZ, 0xc0, !PT ;  /* 0xffff00000a038812 */ /* 0x000fe200078ec0ff */
[----:B------:R-:W-:Y:S01]  /*4a70*/  @!P0 FFMA.FTZ R0, R7, R12, R0 ;  /* 0x0000000c07008223 */ /* 0x000fe20000010000 */
[----:B------:R-:W-:Y:S01]  /*4a80*/  @!P0 LOP3.LUT R5, R5, 0xffff0000, RZ, 0xc0, !PT ;  /* 0xffff000005058812 */ /* 0x000fe200078ec0ff */
[C---:B------:R-:W-:Y:S01]  /*4a90*/  @!P0 IMAD.U32 R7, R15.reuse, 0x10000, RZ ;  /* 0x000100000f078824 */ /* 0x040fe200078e00ff */
[----:B------:R-:W-:Y:S01]  /*4aa0*/  @!P0 LOP3.LUT R15, R15, 0xffff0000, RZ, 0xc0, !PT ;  /* 0xffff00000f0f8812 */ /* 0x000fe200078ec0ff */
[----:B------:R-:W-:Y:S01]  /*4ab0*/  @!P0 FFMA.FTZ R23, R14, R4, -R17 ;  /* 0x000000040e178223 */ /* 0x000fe20000010811 */
[----:B------:R-:W-:Y:S01]  /*4ac0*/  @!P0 LOP3.LUT R4, R11, 0xffff0000, RZ, 0xc0, !PT ;  /* 0xffff00000b048812 */ /* 0x000fe200078ec0ff */
[----:B------:R-:W-:Y:S02]  /*4ad0*/  @!P0 IMAD.U32 R12, R10, 0x10000, RZ ;  /* 0x000100000a0c8824 */ /* 0x000fe400078e00ff */
[C---:B------:R-:W-:Y:S02]  /*4ae0*/  @!P0 FMUL.FTZ R17, R3.reuse, R7 ;  /* 0x0000000703118220 */ /* 0x040fe40000410000 */
[----:B------:R-:W-:Y:S02]  /*4af0*/  @!P0 FMUL.FTZ R3, R3, R6 ;  /* 0x0000000603038220 */ /* 0x000fe40000410000 */
[----:B------:R-:W-:Y:S02]  /*4b00*/  @!P0 IMAD.U32 R16, R11, 0x10000, RZ ;  /* 0x000100000b108824 */ /* 0x000fe400078e00ff */
[C---:B------:R-:W-:Y:S02]  /*4b10*/  @!P0 FMUL.FTZ R22, R4.reuse, R15 ;  /* 0x0000000f04168220 */ /* 0x040fe40000410000 */
[----:B------:R-:W-:Y:S02]  /*4b20*/  @!P0 FMUL.FTZ R4, R4, R5 ;  /* 0x0000000504048220 */ /* 0x000fe40000410000 */
[----:B------:R-:W-:Y:S02]  /*4b30*/  @!P0 FFMA.FTZ R2, R13, R14, R2 ;  /* 0x0000000e0d028223 */ /* 0x000fe40000010002 */
[----:B------:R-:W-:Y:S02]  /*4b40*/  @!P0 FFMA.FTZ R3, R7, R12, R3 ;  /* 0x0000000c07038223 */ /* 0x000fe40000010003 */
[----:B------:R-:W-:Y:S01]  /*4b50*/  @!P0 FFMA.FTZ R17, R12, R6, -R17 ;  /* 0x000000060c118223 */ /* 0x000fe20000010811 */
[----:B------:R-:W-:Y:S01]  /*4b60*/  @!P0 F2FP.BF16.PACK_AB R2, R2, R23 ;  /* 0x000000170202823e */ /* 0x000fe200000010ff */
[----:B------:R-:W-:Y:S01]  /*4b70*/  @!P0 FFMA.FTZ R22, R16, R5, -R22 ;  /* 0x0000000510168223 */ /* 0x000fe20000010816 */
[----:B------:R-:W-:Y:S01]  /*4b80*/  @!P0 F2FP.BF16.PACK_AB R5, R0, R27 ;  /* 0x0000001b0005823e */ /* 0x000fe200000010ff */
[----:B------:R-:W-:Y:S01]  /*4b90*/  @!P0 FFMA.FTZ R4, R15, R16, R4 ;  /* 0x000000100f048223 */ /* 0x000fe20000010004 */
[----:B------:R-:W-:Y:S02]  /*4ba0*/  @!P0 F2FP.BF16.PACK_AB R3, R3, R17 ;  /* 0x000000110303823e */ /* 0x000fe400000010ff */
[----:B------:R-:W-:Y:S01]  /*4bb0*/  @!P0 MOV R9, R2 ;  /* 0x0000000200098202 */ /* 0x000fe20000000f00 */
[----:B------:R-:W-:Y:S01]  /*4bc0*/  @!P0 IMAD.MOV.U32 R8, RZ, RZ, R5 ;  /* 0x000000ffff088224 */ /* 0x000fe200078e0005 */
[----:B------:R-:W-:Y:S01]  /*4bd0*/  @!P0 F2FP.BF16.PACK_AB R0, R4, R22 ;  /* 0x000000160400823e */ /* 0x000fe200000010ff */
[----:B------:R-:W-:Y:S03]  /*4be0*/  @!P0 IMAD.MOV.U32 R10, RZ, RZ, R3 ;  /* 0x000000ffff0a8224 */ /* 0x000fe600078e0003 */
[----:B------:R-:W-:Y:S05]  /*4bf0*/  @!P0 MOV R11, R0 ;  /* 0x00000000000b8202 */ /* 0x000fea0000000f00 */
[----:B------:R1:W-:Y:S02]  /*4c00*/  ST.E.128 [R20.64], R8 ;  /* 0x0000000814007985 */ /* 0x0003e4000c101d0a */
.L_x_198:
[----:B------:R-:W-:Y:S05]  /*4c10*/  BSYNC B0 ;  /* 0x0000000000007941 */ /* 0x000fea0003800000 */
.L_x_197:
[----:B------:R-:W-:Y:S11]  /*4c20*/  ISETP.GE.AND P0, PT, R204, c[0x0][0x1d4], PT ;  /* 0x00007500cc007a0c */ /* 0x000ff60003f06270 */
[----:B------:R-:W-:Y:S02]  /*4c30*/  @!UPT UIADD3 URZ, URZ, URZ, URZ ;  /* 0x0000003f3f3ff290 */ /* 0x000fe4000fffe03f */
        /* <DEDUP_REMOVED lines=54> */
[----:B------:R1:W-:Y:S01]  /*4fa0*/  ST.E.128 [R20.64], R8 ;  /* 0x0000000814007985 */ /* 0x0003e2000c101d0a */
[----:B------:R-:W-:-:S05]  /*4fb0*/  BRA `(.L_x_188) ;  /* 0x00001f1000007947 */ /* 0x000fca0003800000 */
.L_x_185:
        /* <DEDUP_REMOVED lines=37> */
[----:B------:R1:W5:Y:S04]  /*5210*/  @!P0 LDG.E.128 R4, [R8.64] ;  /* 0x0000000a08048981 */ /* 0x000368000c1e1d00 */
[----:B------:R1:W5:Y:S01]  /*5220*/  @!P0 LDG.E.128 R12, [R2.64] ;  /* 0x0000000a020c8981 */ /* 0x000362000c1e1d00 */
[----:B------:R-:W-:Y:S11]  /*5230*/  ISETP.GE.AND P0, PT, R25, c[0x0][0x27c], PT ;  /* 0x00009f0019007a0c */ /* 0x000ff60003f06270 */
[----:B------:R-:W-:Y:S02]  /*5240*/  @!UPT UIADD3 URZ, URZ, URZ, URZ ;  /* 0x0000003f3f3ff290 */ /* 0x000fe4000fffe03f */
[----:B------:R1:W5:Y:S04]  /*5250*/  @!P0 LDG.E.128 R16, [R8.64+0x40] ;  /* 0x0000400a08108981 */ /* 0x000368000c1e1d00 */
[----:B------:R1:W5:Y:S01]  /*5260*/  @!P0 LDG.E.128 R36, [R2.64+0x40] ;  /* 0x0000400a02248981 */ /* 0x000362000c1e1d00 */
[----:B------:R-:W-:Y:S11]  /*5270*/  ISETP.GE.AND P0, PT, R24, c[0x0][0x27c], PT ;  /* 0x00009f0018007a0c */ /* 0x000ff60003f06270 */
[----:B------:R-:W-:Y:S02]  /*5280*/  @!UPT UIADD3 URZ, URZ, URZ, URZ ;  /* 0x0000003f3f3ff290 */ /* 0x000fe4000fffe03f */
[----:B------:R1:W5:Y:S04]  /*5290*/  @!P0 LDG.E.128 R20, [R8.64+0x80] ;  /* 0x0000800a08148981 */ /* 0x000368000c1e1d00 */
[----:B------:R1:W5:Y:S02]  /*52a0*/  @!P0 LDG.E.128 R40, [R2.64+0x80] ;  /* 0x0000800a02288981 */ /* 0x000364000c1e1d00 */
.L_x_200:
[----:B------:R-:W-:Y:S05]  /*52b0*/  BSYNC B0 ;  /* 0x0000000000007941 */ /* 0x000fea0003800000 */
.L_x_199:
[----:B------:R2:W3:Y:S04]  /*52c0*/  SHFL.IDX PT, R51, R46, RZ, 0x1c1f ;  /* 0x001c1fff2e337589 */ /* 0x0004e800000e0000 */
[----:B------:R2:W4:Y:S01]  /*52d0*/  SHFL.IDX PT, R50, R48, RZ, 0x1c1f ;  /* 0x001c1fff30327589 */ /* 0x00052200000e0000 */
[----:B------:R-:W-:-:S05]  /*52e0*/  @P1 BRA `(.L_x_188) ;  /* 0x00001be000001947 */ /* 0x000fca0003800000 */
[----:B------:R-:W-:Y:S01]  /*52f0*/  ISETP.GE.AND P0, PT, R102, c[0x0][0x1d4], PT ;  /* 0x0000750066007a0c */ /* 0x000fe20003f06270 */
[----:B-1---5:R-:W-:Y:S01]  /*5300*/  IMAD.MOV.U32 R2, RZ, RZ, R20 ;  /* 0x000000ffff027224 */ /* 0x022fe200078e0014 */
[----:B------:R-:W-:Y:S01]  /*5310*/  IADD3 R110, -R113, c[0x0][0x1d4], RZ ;  /* 0x00007500716e7a10 */ /* 0x000fe20007ffe1ff */
[----:B------:R-:W-:Y:S01]  /*5320*/  IMAD.MOV.U32 R0, RZ, RZ, R21 ;  /* 0x000000ffff007224 */ /* 0x000fe200078e0015 */
[----:B------:R-:W-:Y:S01]  /*5330*/  BSSY B0, `(.L_x_201) ;  /* 0x0000098000007945 */ /* 0x000fe20003800000 */
        /* <DEDUP_REMOVED lines=13> */
[----:B--2---:R-:W-:Y:S01]  /*5410*/  PRMT R48, R2, 0x5410, R0 ;  /* 0x0000541002307816 */ /* 0x004fe20000000000 */
[----:B------:R-:W-:Y:S01]  /*5420*/  IMAD.MOV.U32 R2, RZ, RZ, R38 ;  /* 0x000000ffff027224 */ /* 0x000fe200078e0026 */
[----:B------:R-:W-:Y:S01]  /*5430*/  MOV R8, R42 ;  /* 0x0000002a00087202 */ /* 0x000fe20000000f00 */
[----:B------:R-:W-:Y:S03]  /*5440*/  IMAD.MOV.U32 R0, RZ, RZ, R39 ;  /* 0x000000ffff007224 */ /* 0x000fe600078e0027 */
[----:B------:R-:W-:Y:S02]  /*5450*/  PRMT R49, R8, 0x5410, R3 ;  /* 0x0000541008317816 */ /* 0x000fe40000000003 */
[----:B------:R-:W-:Y:S02]  /*5460*/  PRMT R47, R2, 0x5410, R0 ;  /* 0x00005410022f7816 */ /* 0x000fe40000000000 */
[----:B------:R-:W-:Y:S04]  /*5470*/  MOV R0, R36 ;  /* 0x0000002400007202 */ /* 0x000fe80000000f00 */
[----:B------:R-:W-:Y:S01]  /*5480*/  PRMT R46, R0, 0x7610, R46 ;  /* 0x00007610002e7816 */ /* 0x000fe2000000002e */
[----:B------:R-:W-:Y:S05]  /*5490*/  IMAD.MOV.U32 R0, RZ, RZ, R37 ;  /* 0x000000ffff007224 */ /* 0x000fea00078e0025 */
[----:B------:R-:W-:Y:S01]  /*54a0*/  PRMT R46, R46, 0x5410, R0 ;  /* 0x000054102e2e7816 */ /* 0x000fe20000000000 */
[----:B------:R-:W-:-:S05]  /*54b0*/  @P0 BRA `(.L_x_202) ;  /* 0x000007f000000947 */ /* 0x000fca0003800000 */
[----:B------:R-:W-:Y:S01]  /*54c0*/  LOP3.LUT P2, RZ, R214, 0x2, RZ, 0xc0, !PT ;  /* 0x00000002d6ff7812 */ /* 0x000fe2000784c0ff */
[----:B------:R-:W-:Y:S01]  /*54d0*/  IMAD.MOV.U32 R31, RZ, RZ, R14 ;  /* 0x000000ffff1f7224 */ /* 0x000fe200078e000e */
[----:B------:R-:W-:Y:S01]  /*54e0*/  ISETP.GE.AND P0, PT, R102, c[0x0][0x27c], PT ;  /* 0x00009f0066007a0c */ /* 0x000fe20003f06270 */
[----:B------:R-:W-:Y:S01]  /*54f0*/  IMAD.MOV.U32 R45, RZ, RZ, R15 ;  /* 0x000000ffff2d7224 */ /* 0x000fe200078e000f */
[----:B------:R-:W-:Y:S01]  /*5500*/  SEL R0, R113, R110, !P2 ;  /* 0x0000006e71007207 */ /* 0x000fe20005000000 */
[----:B------:R-:W-:Y:S01]  /*5510*/  IMAD.MOV.U32 R11, RZ, RZ, R12 ;  /* 0x000000ffff0b7224 */ /* 0x000fe200078e000c */
[----:B------:R-:W-:Y:S01]  /*5520*/  MOV R9, R5 ;  /* 0x0000000500097202 */ /* 0x000fe20000000f00 */
[----:B------:R-:W-:Y:S01]  /*5530*/  IMAD.MOV.U32 R30, RZ, RZ, R13 ;  /* 0x000000ffff1e7224 */ /* 0x000fe200078e000d */
[----:B------:R-:W-:Y:S01]  /*5540*/  SHF.R.S32.HI R2, RZ, 0x1f, R0 ;  /* 0x0000001fff027819 */ /* 0x000fe20000011400 */
[----:B------:R-:W-:Y:S03]  /*5550*/  IMAD.MOV.U32 R8, RZ, RZ, R7 ;  /* 0x000000ffff087224 */ /* 0x000fe600078e0007 */
[----:B------:R-:W-:Y:S03]  /*5560*/  LEA.HI R0, R2, R0, RZ, 0x4 ;  /* 0x0000000002007211 */ /* 0x000fe600078f20ff */
[----:B------:R-:W-:Y:S02]  /*5570*/  @!P0 SHF.R.U64 R12, R12, 0x10, R13 ;  /* 0x000000100c0c8819 */ /* 0x000fe4000000120d */
[----:B------:R-:W-:Y:S02]  /*5580*/  LEA.HI.SX32 R0, R0, R100, 0x1c ;  /* 0x0000006400007211 */ /* 0x000fe400078fe2ff */
[----:B------:R-:W-:Y:S02]  /*5590*/  @!P0 SHF.R.U64 R32, R14, 0x10, R15 ;  /* 0x000000100e208819 */ /* 0x000fe4000000120f */
[----:B------:R-:W-:Y:S01]  /*55a0*/  SHF.R.S32.HI R2, RZ, 0x1f, R0 ;  /* 0x0000001fff027819 */ /* 0x000fe20000011400 */
[----:B------:R-:W-:Y:S01]  /*55b0*/  IMAD.SHL.U32 R52, R0, 0x8, RZ ;  /* 0x0000000800347824 */ /* 0x000fe200078e00ff */
[----:B------:R-:W-:Y:S02]  /*55c0*/  @!P0 SHF.R.U32.HI R10, RZ, 0x10, R13 ;  /* 0x00000010ff0a8819 */ /* 0x000fe4000001160d */
[----:B------:R-:W-:Y:S01]  /*55d0*/  LEA.HI R3, R2, R0, RZ, 0x3 ;  /* 0x0000000002037211 */ /* 0x000fe200078f18ff */
[----:B------:R-:W-:Y:S01]  /*55e0*/  IMAD.MOV.U32 R0, RZ, RZ, R4 ;  /* 0x000000ffff007224 */ /* 0x000fe200078e0004 */
[----:B------:R-:W-:Y:S02]  /*55f0*/  @!P0 SHF.R.U32.HI R44, RZ, 0x10, R15 ;  /* 0x00000010ff2c8819 */ /* 0x000fe4000001160f */
[----:B------:R-:W-:Y:S01]  /*5600*/  @!P0 PRMT R11, R11, 0x5410, R12 ;  /* 0x000054100b0b8816 */ /* 0x000fe2000000000c */
[----:B------:R-:W-:Y:S01]  /*5610*/  IMAD.SHL.U32 R3, R3, 0x200, RZ ;  /* 0x0000020003037824 */ /* 0x000fe200078e00ff */
[--C-:B------:R-:W-:Y:S02]  /*5620*/  @!P0 SHF.R.U64 R2, R4, 0x10, R5.reuse ;  /* 0x0000001004028819 */ /* 0x100fe40000001205 */
[----:B------:R-:W-:Y:S02]  /*5630*/  LOP3.LUT R4, R218, 0x38, R52, 0xf8, !PT ;  /* 0x00000038da047812 */ /* 0x000fe400078ef834 */
[----:B------:R-:W-:Y:S02]  /*5640*/  LOP3.LUT R3, R3, 0x7ffff000, RZ, 0xc0, !PT ;  /* 0x7ffff00003037812 */ /* 0x000fe400078ec0ff */
[----:B------:R-:W-:Y:S02]  /*5650*/  LOP3.LUT R4, R4, R219, RZ, 0x3c, !PT ;  /* 0x000000db04047212 */ /* 0x000fe400078e3cff */
[----:B------:R-:W-:Y:S02]  /*5660*/  @!P0 PRMT R31, R31, 0x5410, R32 ;  /* 0x000054101f1f8816 */ /* 0x000fe40000000020 */
[----:B------:R-:W-:Y:S01]  /*5670*/  IADD3 R3, R4, R3, R220 ;  /* 0x0000000304037210 */ /* 0x000fe20007ffe0dc */
[----:B------:R-:W1:Y:S01]  /*5680*/  LDS.128 R32, [R90+0x6100] ;  /* 0x006100005a207984 */ /* 0x000e620000000c00 */
[----:B------:R-:W-:Y:S02]  /*5690*/  @!P0 SHF.R.U32.HI R5, RZ, 0x10, R5 ;  /* 0x00000010ff058819 */ /* 0x000fe40000011605 */
[----:B------:R-:W-:Y:S01]  /*56a0*/  @!P0 PRMT R30, R30, 0x5410, R10 ;  /* 0x000054101e1e8816 */ /* 0x000fe2000000000a */
[----:B------:R-:W-:Y:S01]  /*56b0*/  IMAD.SHL.U32 R13, R3, 0x2, RZ ;  /* 0x00000002030d7824 */ /* 0x000fe200078e00ff */
[--C-:B------:R-:W-:Y:S02]  /*56c0*/  @!P0 SHF.R.U32.HI R3, RZ, 0x10, R7.reuse ;  /* 0x00000010ff038819 */ /* 0x100fe40000011607 */
[----:B------:R-:W-:Y:S02]  /*56d0*/  MOV R4, R6 ;  /* 0x0000000600047202 */ /* 0x000fe40000000f00 */
[----:B------:R-:W-:Y:S01]  /*56e0*/  @!P0 SHF.R.U64 R6, R6, 0x10, R7 ;  /* 0x0000001006068819 */ /* 0x000fe20000001207 */
[----:B------:R-:W2:Y:S01]  /*56f0*/  LDS.128 R12, [R13+0x6100] ;  /* 0x006100000d0c7984 */ /* 0x000ea20000000c00 */
[----:B------:R-:W-:Y:S02]  /*5700*/  @!P0 PRMT R7, R0, 0x5410, R2 ;  /* 0x0000541000078816 */ /* 0x000fe40000000002 */
[----:B------:R-:W-:Y:S02]  /*5710*/  @!P0 PRMT R5, R9, 0x5410, R5 ;  /* 0x0000541009058816 */ /* 0x000fe40000000005 */
[----:B------:R-:W-:Y:S01]  /*5720*/  @!P0 PRMT R9, R4, 0x5410, R6 ;  /* 0x0000541004098816 */ /* 0x000fe20000000006 */
[----:B------:R-:W-:Y:S01]  /*5730*/  @!P0 IMAD.U32 R4, R11, 0x10000, RZ ;  /* 0x000100000b048824 */ /* 0x000fe200078e00ff */
[----:B------:R-:W-:Y:S01]  /*5740*/  @!P0 PRMT R10, R8, 0x5410, R3 ;  /* 0x00005410080a8816 */ /* 0x000fe20000000003 */
[----:B------:R-:W-:Y:S01]  /*5750*/  @!P0 IMAD.U32 R2, R7, 0x10000, RZ ;  /* 0x0001000007028824 */ /* 0x000fe200078e00ff */
[----:B------:R-:W-:Y:S01]  /*5760*/  @!P0 PRMT R44, R45, 0x5410, R44 ;  /* 0x000054102d2c8816 */ /* 0x000fe2000000002c */
[----:B-1----:R-:W-:Y:S01]  /*5770*/  @!P0 IMAD.U32 R3, R32, 0x10000, RZ ;  /* 0x0001000020038824 */ /* 0x002fe200078e00ff */
[----:B--2---:R-:W-:Y:S05]  /*5780*/  @!P0 SHF.L.U32 R0, R12, 0x10, RZ ;  /* 0x000000100c008819 */ /* 0x004fea00000006ff */
[C---:B------:R-:W-:Y:S02]  /*5790*/  @!P0 FMUL.FTZ R6, R0.reuse, R4 ;  /* 0x0000000400068220 */ /* 0x040fe40000410000 */
[-C--:B------:R-:W-:Y:S02]  /*57a0*/  @!P0 FMUL.FTZ R0, R0, R2.reuse ;  /* 0x0000000200008220 */ /* 0x080fe40000410000 */
[----:B------:R-:W-:Y:S01]  /*57b0*/  @!P0 FFMA.FTZ R8, R3, R2, -R6 ;  /* 0x0000000203088223 */ /* 0x000fe20000010806 */
[----:B------:R-:W-:Y:S01]  /*57c0*/  @!P0 LOP3.LUT R2, R12, 0xffff0000, RZ, 0xc0, !PT ;  /* 0xffff00000c028812 */ /* 0x000fe200078ec0ff */
[----:B------:R-:W-:Y:S01]  /*57d0*/  @!P0 FFMA.FTZ R0, R4, R3, R0 ;  /* 0x0000000304008223 */ /* 0x000fe20000010000 */
[----:B------:R-:W-:Y:S02]  /*57e0*/  @!P0 LOP3.LUT R4, R11, 0xffff0000, RZ, 0xc0, !PT ;  /* 0xffff00000b048812 */ /* 0x000fe400078ec0ff */
[----:B------:R-:W-:Y:S02]  /*57f0*/  @!P0 LOP3.LUT R3, R7, 0xffff0000, RZ, 0xc0, !PT ;  /* 0xffff000007038812 */ /* 0x000fe400078ec0ff */
[----:B------:R-:W-:Y:S01]  /*5800*/  @!P0 LOP3.LUT R6, R32, 0xffff0000, RZ, 0xc0, !PT ;  /* 0xffff000020068812 */ /* 0x000fe200078ec0ff */
[C---:B------:R-:W-:Y:S02]  /*5810*/  @!P0 FMUL.FTZ R7, R2.reuse, R4 ;  /* 0x0000000402078220 */ /* 0x040fe40000410000 */
[-C--:B------:R-:W-:Y:S02]  /*5820*/  @!P0 FMUL.FTZ R2, R2, R3.reuse ;  /* 0x0000000302028220 */ /* 0x080fe40000410000 */
[----:B------:R-:W-:Y:S01]  /*5830*/  @!P0 FFMA.FTZ R7, R6, R3, -R7 ;  /* 0x0000000306078223 */ /* 0x000fe20000010807 */
[----:B------:R-:W-:Y:S01]  /*5840*/  @!P0 SHF.L.U32 R3, R13, 0x10, RZ ;  /* 0x000000100d038819 */ /* 0x000fe200000006ff */
[----:B------:R-:W-:Y:S02]  /*5850*/  @!P0 FFMA.FTZ R2, R4, R6, R2 ;  /* 0x0000000604028223 */ /* 0x000fe40000010002 */
[----:B------:R-:W-:Y:S01]  /*5860*/  @!P0 IMAD.U32 R6, R30, 0x10000, RZ ;  /* 0x000100001e068824 */ /* 0x000fe200078e00ff */
[----:B------:R-:W-:Y:S01]  /*5870*/  @!P0 F2FP.BF16.PACK_AB R8, R7, R8 ;  /* 0x000000080708823e */ /* 0x000fe200000010ff */
[C---:B------:R-:W-:Y:S01]  /*5880*/  @!P0 IMAD.U32 R4, R5.reuse, 0x10000, RZ ;  /* 0x0001000005048824 */ /* 0x040fe200078e00ff */
[----:B------:R-:W-:Y:S01]  /*5890*/  @!P0 LOP3.LUT R5, R5, 0xffff0000, RZ, 0xc0, !PT ;  /* 0xffff000005058812 */ /* 0x000fe200078ec0ff */
[----:B------:R-:W-:Y:S02]  /*58a0*/  @!P0 IMAD.U32 R7, R33, 0x10000, RZ ;  /* 0x0001000021078824 */ /* 0x000fe400078e00ff */
[C---:B------:R-:W-:Y:S02]  /*58b0*/  @!P0 FMUL.FTZ R11, R3.reuse, R6 ;  /* 0x00000006030b8220 */ /* 0x040fe40000410000 */
[-C--:B------:R-:W-:Y:S02]  /*58c0*/  @!P0 FMUL.FTZ R3, R3, R4.reuse ;  /* 0x0000000403038220 */ /* 0x080fe40000410000 */
[----:B------:R-:W-:Y:S01]  /*58d0*/  @!P0 FFMA.FTZ R45, R7, R4, -R11 ;  /* 0x00000004072d8223 */ /* 0x000fe2000001080b */
[----:B------:R-:W-:Y:S01]  /*58e0*/  @!P0 LOP3.LUT R4, R13, 0xffff0000, RZ, 0xc0, !PT ;  /* 0xffff00000d048812 */ /* 0x000fe200078ec0ff */
[----:B------:R-:W-:Y:S01]  /*58f0*/  @!P0 FFMA.FTZ R3, R6, R7, R3 ;  /* 0x0000000706038223 */ /* 0x000fe20000010003 */
[----:B------:R-:W-:Y:S01]  /*5900*/  @!P0 LOP3.LUT R6, R30, 0xffff0000, RZ, 0xc0, !PT ;  /* 0xffff00001e068812 */ /* 0x000fe200078ec0ff */
[----:B------:R-:W-:Y:S01]  /*5910*/  @!P0 IMAD.MOV.U32 R32, RZ, RZ, R8 ;  /* 0x000000ffff208224 */ /* 0x000fe200078e0008 */
[----:B------:R-:W-:Y:S01]  /*5920*/  @!P0 LOP3.LUT R7, R33, 0xffff0000, RZ, 0xc0, !PT ;  /* 0xffff000021078812 */ /* 0x000fe200078ec0ff */
[----:B------:R-:W-:Y:S02]  /*5930*/  @!P0 IMAD.U32 R8, R34, 0x10000, RZ ;  /* 0x0001000022088824 */ /* 0x000fe400078e00ff */
[C---:B------:R-:W-:Y:S02]  /*5940*/  @!P0 FMUL.FTZ R11, R4.reuse, R6 ;  /* 0x00000006040b8220 */ /* 0x040fe40000410000 */
[-C--:B------:R-:W-:Y:S02]  /*5950*/  @!P0 FMUL.FTZ R4, R4, R5.reuse ;  /* 0x0000000504048220 */ /* 0x080fe40000410000 */
[----:B------:R-:W-:Y:S02]  /*5960*/  @!P0 FFMA.FTZ R11, R7, R5, -R11 ;  /* 0x00000005070b8223 */ /* 0x000fe4000001080b */
[----:B------:R-:W-:Y:S01]  /*5970*/  @!P0 FFMA.FTZ R4, R6, R7, R4 ;  /* 0x0000000706048223 */ /* 0x000fe20000010004 */
[----:B------:R-:W-:Y:S01]  /*5980*/  @!P0 SHF.L.U32 R6, R9, 0x10, RZ ;  /* 0x0000001009068819 */ /* 0x000fe200000006ff */
[----:B------:R-:W-:Y:S01]  /*5990*/  @!P0 IMAD.U32 R7, R31, 0x10000, RZ ;  /* 0x000100001f078824 */ /* 0x000fe200078e00ff */
[----:B------:R-:W-:Y:S02]  /*59a0*/  @!P0 F2FP.BF16.PACK_AB R5, R11, R45 ;  /* 0x0000002d0b05823e */ /* 0x000fe400000010ff */
[----:B------:R-:W-:Y:S02]  /*59b0*/  @!P0 F2FP.BF16.PACK_AB R3, R4, R3 ;  /* 0x000000030403823e */ /* 0x000fe400000010ff */
[----:B------:R-:W-:Y:S01]  /*59c0*/  @!P0 MOV R33, R5 ;  /* 0x0000000500218202 */ /* 0x000fe20000000f00 */
[----:B------:R-:W-:Y:S01]  /*59d0*/  @!P0 IMAD.U32 R5, R14, 0x10000, RZ ;  /* 0x000100000e058824 */ /* 0x000fe200078e00ff */
[----:B------:R-:W-:Y:S03]  /*59e0*/  @!P0 MOV R13, R3 ;  /* 0x00000003000d8202 */ /* 0x000fe60000000f00 */
        /* <DEDUP_REMOVED lines=8> */
[C---:B------:R-:W-:Y:S04]  /*5a70*/  @!P0 FMUL.FTZ R9, R6.reuse, R8 ;  /* 0x0000000806098220 */ /* 0x040fe80000410000 */
[-C--:B------:R-:W-:Y:S02]  /*5a80*/  @!P0 FFMA.FTZ R9, R11, R7.reuse, -R9 ;  /* 0x000000070b098223 */ /* 0x080fe40000010809 */
[----:B------:R-:W-:Y:S02]  /*5a90*/  @!P0 FMUL.FTZ R6, R6, R7 ;  /* 0x0000000706068220 */ /* 0x000fe40000410000 */
[----:B------:R-:W-:Y:S01]  /*5aa0*/  @!P0 IMAD.U32 R7, R15, 0x10000, RZ ;  /* 0x000100000f078824 */ /* 0x000fe200078e00ff */
[----:B------:R-:W-:Y:S01]  /*5ab0*/  @!P0 F2FP.BF16.PACK_AB R31, R9, R30 ;  /* 0x0000001e091f823e */ /* 0x000fe200000010ff */
[----:B------:R-:W-:Y:S01]  /*5ac0*/  @!P0 FFMA.FTZ R6, R8, R11, R6 ;  /* 0x0000000b08068223 */ /* 0x000fe20000010006 */
[----:B------:R-:W-:Y:S01]  /*5ad0*/  @!P0 SHF.L.U32 R8, R10, 0x10, RZ ;  /* 0x000000100a088819 */ /* 0x000fe200000006ff */
[C---:B------:R-:W-:Y:S02]  /*5ae0*/  @!P0 IMAD.U32 R9, R44.reuse, 0x10000, RZ ;  /* 0x000100002c098824 */ /* 0x040fe400078e00ff */
        /* <DEDUP_REMOVED lines=8> */
[----:B------:R-:W-:Y:S02]  /*5b70*/  @!P0 LOP3.LUT R9, R10, 0xffff0000, RZ, 0xc0, !PT ;  /* 0xffff00000a098812 */ /* 0x000fe400078ec0ff */
[----:B------:R-:W-:Y:S01]  /*5b80*/  @!P0 LOP3.LUT R30, R35, 0xffff0000, RZ, 0xc0, !PT ;  /* 0xffff0000231e8812 */ /* 0x000fe200078ec0ff */
[C---:B------:R-:W-:Y:S02]  /*5b90*/  @!P0 FMUL.FTZ R10, R8.reuse, R11 ;  /* 0x0000000b080a8220 */ /* 0x040fe40000410000 */
[-C--:B------:R-:W-:Y:S02]  /*5ba0*/  @!P0 FMUL.FTZ R8, R8, R9.reuse ;  /* 0x0000000908088220 */ /* 0x080fe40000410000 */
[----:B------:R-:W-:Y:S01]  /*5bb0*/  @!P0 FFMA.FTZ R10, R30, R9, -R10 ;  /* 0x000000091e0a8223 */ /* 0x000fe2000001080a */
[----:B------:R-:W-:Y:S01]  /*5bc0*/  @!P0 F2FP.BF16.PACK_AB R9, R2, R0 ;  /* 0x000000000209823e */ /* 0x000fe200000010ff */
[----:B------:R-:W-:Y:S01]  /*5bd0*/  @!P0 FFMA.FTZ R8, R11, R30, R8 ;  /* 0x0000001e0b088223 */ /* 0x000fe20000010008 */
[----:B------:R-:W-:Y:S02]  /*5be0*/  @!P0 F2FP.BF16.PACK_AB R2, R6, R5 ;  /* 0x000000050602823e */ /* 0x000fe400000010ff */
[----:B------:R-:W-:Y:S01]  /*5bf0*/  @!P0 F2FP.BF16.PACK_AB R10, R10, R45 ;  /* 0x0000002d0a0a823e */ /* 0x000fe200000010ff */
[----:B------:R-:W-:Y:S01]  /*5c00*/  @!P0 IMAD.MOV.U32 R12, RZ, RZ, R9 ;  /* 0x000000ffff0c8224 */ /* 0x000fe200078e0009 */
[----:B------:R-:W-:Y:S01]  /*5c10*/  @!P0 F2FP.BF16.PACK_AB R0, R8, R7 ;  /* 0x000000070800823e */ /* 0x000fe200000010ff */
[----:B------:R-:W-:Y:S02]  /*5c20*/  @!P0 IMAD.MOV.U32 R14, RZ, RZ, R2 ;  /* 0x000000ffff0e8224 */ /* 0x000fe400078e0002 */
[----:B------:R-:W-:Y:S02]  /*5c30*/  @!P0 IMAD.MOV.U32 R35, RZ, RZ, R10 ;  /* 0x000000ffff238224 */ /* 0x000fe400078e000a */
[----:B------:R-:W-:Y:S01]  /*5c40*/  @!P0 IMAD.MOV.U32 R15, RZ, RZ, R0 ;  /* 0x000000ffff0f8224 */ /* 0x000fe200078e0000 */
[C---:B----4-:R-:W-:Y:S04]  /*5c50*/  LEA R2, P0, R68.reuse, R50, 0x1 ;  /* 0x0000003244027211 */ /* 0x050fe800078008ff */
[----:B---3--:R-:W-:Y:S02]  /*5c60*/  LEA.HI.X R3, R68, R51, R94, 0x1, P0 ;  /* 0x0000003344037211 */ /* 0x008fe400000f0c5e */
[C---:B------:R-:W-:Y:S03]  /*5c70*/  ISETP.GE.AND P0, PT, R52.reuse, c[0x0][0x1d4], PT ;  /* 0x0000750034007a0c */ /* 0x040fe60003f06270 */
[----:B------:R1:W-:Y:S10]  /*5c80*/  ST.E.128 [R2.64], R32 ;  /* 0x0000002002007985 */ /* 0x0003f4000c101d0a */
[----:B------:R-:W-:Y:S05]  /*5c90*/  @!P0 IMAD.WIDE R4, R52, 0x2, R50 ;  /* 0x0000000234048825 */ /* 0x000fea00078e0232 */
[----:B------:R1:W-:Y:S02]  /*5ca0*/  @!P0 ST.E.128 [R4.64], R12 ;  /* 0x0000000c04008985 */ /* 0x0003e4000c101d0a */
.L_x_202:
[----:B------:R-:W-:Y:S05]  /*5cb0*/  BSYNC B0 ;  /* 0x0000000000007941 */ /* 0x000fea0003800000 */
.L_x_201:
[----:B------:R-:W-:Y:S01]  /*5cc0*/  ISETP.GE.AND P0, PT, R25, c[0x0][0x1d4], PT ;  /* 0x0000750019007a0c */ /* 0x000fe20003f06270 */
[----:B------:R-:W-:Y:S01]  /*5cd0*/  @!UPT UIADD3 URZ, URZ, URZ, URZ ;  /* 0x0000003f3f3ff290 */ /* 0x000fe2000fffe03f */
[----:B------:R-:W-:Y:S11]  /*5ce0*/  BSSY B0, `(.L_x_203) ;  /* 0x0000079000007945 */ /* 0x000ff60003800000 */
[----:B------:R-:W-:-:S05]  /*5cf0*/  @P0 BRA `(.L_x_204) ;  /* 0x0000077000000947 */ /* 0x000fca0003800000 */
[----:B------:R-:W-:Y:S01]  /*5d00*/  LOP3.LUT P1, RZ, R214, 0x4, RZ, 0xc0, !PT ;  /* 0x00000004d6ff7812 */ /* 0x000fe2000782c0ff */
[----:B-1----:R-:W1:Y:S01]  /*5d10*/  LDS.128 R32, [R89+0x6100] ;  /* 0x0061000059207984 */ /* 0x002e620000000c00 */
[----:B------:R-:W-:Y:S02]  /*5d20*/  ISETP.GE.AND P0, PT, R25, c[0x0][0x27c], PT ;  /* 0x00009f0019007a0c */ /* 0x000fe40003f06270 */
[----:B------:R-:W-:Y:S04]  /*5d30*/  SEL R0, R113, R110, !P1 ;  /* 0x0000006e71007207 */ /* 0x000fe80004800000 */
[----:B------:R-:W-:Y:S04]  /*5d40*/  SHF.R.S32.HI R2, RZ, 0x1f, R0 ;  /* 0x0000001fff027819 */ /* 0x000fe80000011400 */
[----:B------:R-:W-:Y:S03]  /*5d50*/  LEA.HI R0, R2, R0, RZ, 0x4 ;  /* 0x0000000002007211 */ /* 0x000fe600078f20ff */
[--C-:B------:R-:W-:Y:S02]  /*5d60*/  @!P0 SHF.R.U64 R3, R36, 0x10, R37.reuse ;  /* 0x0000001024038819 */ /* 0x100fe40000001225 */
[----:B------:R-:W-:Y:S02]  /*5d70*/  LEA.HI.SX32 R0, R0, R99, 0x1c ;  /* 0x0000006300007211 */ /* 0x000fe400078fe2ff */
[----:B------:R-:W-:Y:S02]  /*5d80*/  @!P0 SHF.R.U32.HI R6, RZ, 0x10, R37 ;  /* 0x00000010ff068819 */ /* 0x000fe40000011625 */
[----:B------:R-:W-:Y:S01]  /*5d90*/  SHF.R.S32.HI R2, RZ, 0x1f, R0 ;  /* 0x0000001fff027819 */ /* 0x000fe20000011400 */
[----:B------:R-:W-:Y:S01]  /*5da0*/  IMAD.SHL.U32 R30, R0, 0x8, RZ ;  /* 0x00000008001e7824 */ /* 0x000fe200078e00ff */
[----:B------:R-:W-:Y:S02]  /*5db0*/  @!P0 PRMT R13, R46, 0x5410, R3 ;  /* 0x000054102e0d8816 */ /* 0x000fe40000000003 */
[----:B------:R-:W-:Y:S02]  /*5dc0*/  LEA.HI R0, R2, R0, RZ, 0x3 ;  /* 0x0000000002007211 */ /* 0x000fe400078f18ff */
[----:B------:R-:W-:Y:S02]  /*5dd0*/  @!P0 PRMT R14, R46, 0x5432, R6 ;  /* 0x000054322e0e8816 */ /* 0x000fe40000000006 */
[----:B------:R-:W-:Y:S01]  /*5de0*/  @!P0 SHF.R.U64 R7, R38, 0x10, R39 ;  /* 0x0000001026078819 */ /* 0x000fe20000001227 */
[----:B------:R-:W-:Y:S01]  /*5df0*/  IMAD.SHL.U32 R0, R0, 0x200, RZ ;  /* 0x0000020000007824 */ /* 0x000fe200078e00ff */
[----:B------:R-:W-:Y:S02]  /*5e00*/  LOP3.LUT R2, R218, 0x38, R30, 0xf8, !PT ;  /* 0x00000038da027812 */ /* 0x000fe400078ef81e */
[----:B------:R-:W-:Y:S02]  /*5e10*/  @!P0 SHF.R.U32.HI R5, RZ, 0x10, R19 ;  /* 0x00000010ff058819 */ /* 0x000fe40000011613 */
[----:B------:R-:W-:Y:S02]  /*5e20*/  LOP3.LUT R2, R2, R219, RZ, 0x3c, !PT ;  /* 0x000000db02027212 */ /* 0x000fe400078e3cff */
[----:B------:R-:W-:Y:S02]  /*5e30*/  LOP3.LUT R0, R0, 0x7ffff000, RZ, 0xc0, !PT ;  /* 0x7ffff00000007812 */ /* 0x000fe400078ec0ff */
[----:B------:R-:W-:Y:S02]  /*5e40*/  @!P0 SHF.R.U32.HI R15, RZ, 0x10, R39 ;  /* 0x00000010ff0f8819 */ /* 0x000fe40000011627 */
[----:B------:R-:W-:Y:S02]  /*5e50*/  IADD3 R0, R2, R0, R220 ;  /* 0x0000000002007210 */ /* 0x000fe40007ffe0dc */
[----:B------:R-:W-:Y:S02]  /*5e60*/  @!P0 SHF.R.U32.HI R2, RZ, 0x10, R17 ;  /* 0x00000010ff028819 */ /* 0x000fe40000011611 */
[C---:B------:R-:W-:Y:S01]  /*5e70*/  @!P0 PRMT R15, R47.reuse, 0x5432, R15 ;  /* 0x000054322f0f8816 */ /* 0x040fe2000000000f */
[----:B------:R-:W-:Y:S01]  /*5e80*/  IMAD.SHL.U32 R4, R0, 0x2, RZ ;  /* 0x0000000200047824 */ /* 0x000fe200078e00ff */
[----:B------:R-:W-:Y:S02]  /*5e90*/  @!P0 SHF.R.U64 R0, R16, 0x10, R17 ;  /* 0x0000001010008819 */ /* 0x000fe40000001211 */
[C---:B------:R-:W-:Y:S02]  /*5ea0*/  @!P0 PRMT R6, R26.reuse, 0x5410, R2 ;  /* 0x000054101a068816 */ /* 0x040fe40000000002 */
[----:B------:R2:W5:Y:S01]  /*5eb0*/  LDS.128 R8, [R4+0x6100] ;  /* 0x0061000004087984 */ /* 0x0005620000000c00 */
[----:B------:R-:W-:Y:S02]  /*5ec0*/  @!P0 PRMT R3, R26, 0x5432, R0 ;  /* 0x000054321a038816 */ /* 0x000fe40000000000 */
[----:B------:R-:W-:Y:S02]  /*5ed0*/  @!P0 PRMT R17, R47, 0x5410, R7 ;  /* 0x000054102f118816 */ /* 0x000fe40000000007 */
[----:B------:R-:W-:Y:S02]  /*5ee0*/  @!P0 SHF.L.U32 R2, R3, 0x10, RZ ;  /* 0x0000001003028819 */ /* 0x000fe400000006ff */
[----:B------:R-:W-:Y:S01]  /*5ef0*/  @!P0 PRMT R7, R27, 0x5432, R5 ;  /* 0x000054321b078816 */ /* 0x000fe20000000005 */
[----:B-1----:R-:W-:Y:S01]  /*5f00*/  @!P0 IMAD.U32 R5, R32, 0x10000, RZ ;  /* 0x0001000020058824 */ /* 0x002fe200078e00ff */
[----:B------:R-:W-:Y:S02]  /*5f10*/  @!P0 LOP3.LUT R3, R3, 0xffff0000, RZ, 0xc0, !PT ;  /* 0xffff000003038812 */ /* 0x000fe400078ec0ff */
[----:B--2---:R-:W-:Y:S04]  /*5f20*/  @!P0 SHF.R.U64 R4, R18, 0x10, R19 ;  /* 0x0000001012048819 */ /* 0x004fe80000001213 */
[----:B------:R-:W-:Y:S01]  /*5f30*/  @!P0 PRMT R12, R27, 0x5410, R4 ;  /* 0x000054101b0c8816 */ /* 0x000fe20000000004 */
[----:B------:R-:W-:Y:S02]  /*5f40*/  @!P0 IMAD.U32 R4, R13, 0x10000, RZ ;  /* 0x000100000d048824 */ /* 0x000fe400078e00ff */
[----:B-----5:R-:W-:Y:S04]  /*5f50*/  @!P0 IMAD.U32 R0, R8, 0x10000, RZ ;  /* 0x0001000008008824 */ /* 0x020fe800078e00ff */
[C---:B------:R-:W-:Y:S02]  /*5f60*/  @!P0 FMUL.FTZ R16, R0.reuse, R4 ;  /* 0x0000000400108220 */ /* 0x040fe40000410000 */
[-C--:B------:R-:W-:Y:S02]  /*5f70*/  @!P0 FMUL.FTZ R0, R0, R2.reuse ;  /* 0x0000000200008220 */ /* 0x080fe40000410000 */
[----:B------:R-:W-:Y:S01]  /*5f80*/  @!P0 FFMA.FTZ R19, R5, R2, -R16 ;  /* 0x0000000205138223 */ /* 0x000fe20000010810 */
[----:B------:R-:W-:Y:S01]  /*5f90*/  @!P0 LOP3.LUT R2, R8, 0xffff0000, RZ, 0xc0, !PT ;  /* 0xffff000008028812 */ /* 0x000fe200078ec0ff */
[----:B------:R-:W-:Y:S01]  /*5fa0*/  @!P0 FFMA.FTZ R0, R4, R5, R0 ;  /* 0x0000000504008223 */ /* 0x000fe20000010000 */
[----:B------:R-:W-:Y:S02]  /*5fb0*/  @!P0 LOP3.LUT R4, R13, 0xffff0000, RZ, 0xc0, !PT ;  /* 0xffff00000d048812 */ /* 0x000fe400078ec0ff */
[----:B------:R-:W-:Y:S03]  /*5fc0*/  @!P0 LOP3.LUT R5, R32, 0xffff0000, RZ, 0xc0, !PT ;  /* 0xffff000020058812 */ /* 0x000fe600078ec0ff */
[C---:B------:R-:W-:Y:S02]  /*5fd0*/  @!P0 FMUL.FTZ R13, R2.reuse, R4 ;  /* 0x00000004020d8220 */ /* 0x040fe40000410000 */
[-C--:B------:R-:W-:Y:S02]  /*5fe0*/  @!P0 FMUL.FTZ R2, R2, R3.reuse ;  /* 0x0000000302028220 */ /* 0x080fe40000410000 */
[----:B------:R-:W-:Y:S02]  /*5ff0*/  @!P0 FFMA.FTZ R18, R5, R3, -R13 ;  /* 0x0000000305128223 */ /* 0x000fe4000001080d */
[----:B------:R-:W-:Y:S02]  /*6000*/  @!P0 FFMA.FTZ R2, R4, R5, R2 ;  /* 0x0000000504028223 */ /* 0x000fe40000010002 */
[----:B------:R-:W-:Y:S02]  /*6010*/  @!P0 IMAD.U32 R5, R14, 0x10000, RZ ;  /* 0x000100000e058824 */ /* 0x000fe400078e00ff */
[----:B------:R-:W-:Y:S02]  /*6020*/  @!P0 IMAD.U32 R3, R9, 0x10000, RZ ;  /* 0x0001000009038824 */ /* 0x000fe400078e00ff */
[----:B------:R-:W-:Y:S02]  /*6030*/  @!P0 IMAD.U32 R4, R6, 0x10000, RZ ;  /* 0x0001000006048824 */ /* 0x000fe400078e00ff */
        /* <DEDUP_REMOVED lines=9> */
[----:B------:R-:W-:Y:S04]  /*60d0*/  @!P0 FMUL.FTZ R6, R4, R13 ;  /* 0x0000000d04068220 */ /* 0x000fe80000410000 */
[-C--:B------:R-:W-:Y:S02]  /*60e0*/  @!P0 FFMA.FTZ R6, R14, R5.reuse, -R6 ;  /* 0x000000050e068223 */ /* 0x080fe40000010806 */
[----:B------:R-:W-:Y:S01]  /*60f0*/  @!P0 FMUL.FTZ R4, R4, R5 ;  /* 0x0000000504048220 */ /* 0x000fe20000410000 */
[----:B------:R-:W-:Y:S03]  /*6100*/  @!P0 SHF.L.U32 R5, R10, 0x10, RZ ;  /* 0x000000100a058819 */ /* 0x000fe600000006ff */
[----:B------:R-:W-:Y:S01]  /*6110*/  @!P0 FFMA.FTZ R4, R13, R14, R4 ;  /* 0x0000000e0d048223 */ /* 0x000fe20000010004 */
[----:B------:R-:W-:Y:S01]  /*6120*/  @!P0 F2FP.BF16.PACK_AB R14, R6, R16 ;  /* 0x00000010060e823e */ /* 0x000fe200000010ff */
[----:B------:R-:W-:Y:S01]  /*6130*/  @!P0 IMAD.U32 R6, R17, 0x10000, RZ ;  /* 0x0001000011068824 */ /* 0x000fe200078e00ff */
[----:B------:R-:W-:Y:S02]  /*6140*/  @!P0 F2FP.BF16.PACK_AB R13, R18, R19 ;  /* 0x00000013120d823e */ /* 0x000fe400000010ff */
[----:B------:R-:W-:Y:S01]  /*6150*/  @!P0 F2FP.BF16.PACK_AB R16, R2, R0 ;  /* 0x000000000210823e */ /* 0x000fe200000010ff */
[----:B------:R-:W-:Y:S01]  /*6160*/  @!P0 IMAD.MOV.U32 R33, RZ, RZ, R14 ;  /* 0x000000ffff218224 */ /* 0x000fe200078e000e */
[----:B------:R-:W-:Y:S01]  /*6170*/  @!P0 F2FP.BF16.PACK_AB R4, R4, R3 ;  /* 0x000000030404823e */ /* 0x000fe200000010ff */
[----:B------:R-:W-:Y:S01]  /*6180*/  @!P0 IMAD.MOV.U32 R32, RZ, RZ, R13 ;  /* 0x000000ffff208224 */ /* 0x000fe200078e000d */
[----:B------:R-:W-:Y:S01]  /*6190*/  @!P0 SHF.L.U32 R3, R11, 0x10, RZ ;  /* 0x000000100b038819 */ /* 0x000fe200000006ff */
[----:B------:R-:W-:Y:S02]  /*61a0*/  @!P0 IMAD.U32 R2, R12, 0x10000, RZ ;  /* 0x000100000c028824 */ /* 0x000fe400078e00ff */
[----:B------:R-:W-:Y:S02]  /*61b0*/  @!P0 IMAD.U32 R13, R34, 0x10000, RZ ;  /* 0x00010000220d8824 */ /* 0x000fe400078e00ff */
[C---:B------:R-:W-:Y:S02]  /*61c0*/  @!P0 FMUL.FTZ R14, R5.reuse, R6 ;  /* 0x00000006050e8220 */ /* 0x040fe40000410000 */
[-C--:B------:R-:W-:Y:S02]  /*61d0*/  @!P0 FMUL.FTZ R0, R5, R2.reuse ;  /* 0x0000000205008220 */ /* 0x080fe40000410000 */
[----:B------:R-:W-:Y:S01]  /*61e0*/  @!P0 FFMA.FTZ R19, R13, R2, -R14 ;  /* 0x000000020d138223 */ /* 0x000fe2000001080e */
[----:B------:R-:W-:Y:S01]  /*61f0*/  @!P0 LOP3.LUT R2, R11, 0xffff0000, RZ, 0xc0, !PT ;  /* 0xffff00000b028812 */ /* 0x000fe200078ec0ff */
[C---:B------:R-:W-:Y:S01]  /*6200*/  @!P0 IMAD.U32 R14, R15.reuse, 0x10000, RZ ;  /* 0x000100000f0e8824 */ /* 0x040fe200078e00ff */
[----:B------:R-:W-:Y:S01]  /*6210*/  @!P0 LOP3.LUT R15, R15, 0xffff0000, RZ, 0xc0, !PT ;  /* 0xffff00000f0f8812 */ /* 0x000fe200078ec0ff */
[----:B------:R-:W-:Y:S02]  /*6220*/  @!P0 FFMA.FTZ R0, R6, R13, R0 ;  /* 0x0000000d06008223 */ /* 0x000fe40000010000 */
[----:B------:R-:W-:Y:S02]  /*6230*/  @!P0 IMAD.MOV.U32 R9, RZ, RZ, R4 ;  /* 0x000000ffff098224 */ /* 0x000fe400078e0004 */
[----:B------:R-:W-:Y:S02]  /*6240*/  @!P0 IMAD.U32 R4, R7, 0x10000, RZ ;  /* 0x0001000007048824 */ /* 0x000fe400078e00ff */
[----:B------:R-:W-:Y:S02]  /*6250*/  @!P0 IMAD.U32 R13, R35, 0x10000, RZ ;  /* 0x00010000230d8824 */ /* 0x000fe400078e00ff */
[----:B------:R-:W-:Y:S02]  /*6260*/  @!P0 FMUL.FTZ R5, R3, R14 ;  /* 0x0000000e03058220 */ /* 0x000fe40000410000 */
[----:B------:R-:W-:Y:S01]  /*6270*/  @!P0 IMAD.MOV.U32 R8, RZ, RZ, R16 ;  /* 0x000000ffff088224 */ /* 0x000fe200078e0010 */
[----:B------:R-:W-:Y:S01]  /*6280*/  @!P0 LOP3.LUT R16, R35, 0xffff0000, RZ, 0xc0, !PT ;  /* 0xffff000023108812 */ /* 0x000fe200078ec0ff */
[-C--:B------:R-:W-:Y:S02]  /*6290*/  @!P0 FMUL.FTZ R3, R3, R4.reuse ;  /* 0x0000000403038220 */ /* 0x080fe40000410000 */
[----:B------:R-:W-:Y:S01]  /*62a0*/  @!P0 FFMA.FTZ R6, R13, R4, -R5 ;  /* 0x000000040d068223 */ /* 0x000fe20000010805 */
[----:B------:R-:W-:Y:S01]  /*62b0*/  @!P0 LOP3.LUT R4, R7, 0xffff0000, RZ, 0xc0, !PT ;  /* 0xffff000007048812 */ /* 0x000fe200078ec0ff */
[----:B------:R-:W-:Y:S01]  /*62c0*/  @!P0 FMUL.FTZ R5, R2, R15 ;  /* 0x0000000f02058220 */ /* 0x000fe20000410000 */
[----:B------:R-:W-:Y:S03]  /*62d0*/  @!P0 LOP3.LUT R7, R34, 0xffff0000, RZ, 0xc0, !PT ;  /* 0xffff000022078812 */ /* 0x000fe600078ec0ff */
[-C--:B------:R-:W-:Y:S02]  /*62e0*/  @!P0 FFMA.FTZ R5, R16, R4.reuse, -R5 ;  /* 0x0000000410058223 */ /* 0x080fe40000010805 */
[----:B------:R-:W-:Y:S01]  /*62f0*/  @!P0 FMUL.FTZ R4, R2, R4 ;  /* 0x0000000402048220 */ /* 0x000fe20000410000 */
[----:B------:R-:W-:Y:S02]  /*6300*/  @!P0 LOP3.LUT R2, R10, 0xffff0000, RZ, 0xc0, !PT ;  /* 0xffff00000a028812 */ /* 0x000fe400078ec0ff */
[----:B------:R-:W-:Y:S02]  /*6310*/  @!P0 F2FP.BF16.PACK_AB R18, R5, R6 ;  /* 0x000000060512823e */ /* 0x000fe400000010ff */
[----:B------:R-:W-:Y:S02]  /*6320*/  @!P0 LOP3.LUT R6, R17, 0xffff0000, RZ, 0xc0, !PT ;  /* 0xffff000011068812 */ /* 0x000fe400078ec0ff */
[----:B------:R-:W-:Y:S01]  /*6330*/  @!P0 LOP3.LUT R5, R12, 0xffff0000, RZ, 0xc0, !PT ;  /* 0xffff00000c058812 */ /* 0x000fe200078ec0ff */
[----:B------:R-:W-:Y:S02]  /*6340*/  @!P0 IMAD.MOV.U32 R35, RZ, RZ, R18 ;  /* 0x000000ffff238224 */ /* 0x000fe400078e0012 */
[C---:B------:R-:W-:Y:S02]  /*6350*/  @!P0 FMUL.FTZ R12, R2.reuse, R6 ;  /* 0x00000006020c8220 */ /* 0x040fe40000410000 */
[-C--:B------:R-:W-:Y:S02]  /*6360*/  @!P0 FMUL.FTZ R2, R2, R5.reuse ;  /* 0x0000000502028220 */ /* 0x080fe40000410000 */
[----:B------:R-:W-:Y:S02]  /*6370*/  @!P0 FFMA.FTZ R12, R7, R5, -R12 ;  /* 0x00000005070c8223 */ /* 0x000fe4000001080c */
[----:B------:R-:W-:Y:S02]  /*6380*/  @!P0 FFMA.FTZ R2, R6, R7, R2 ;  /* 0x0000000706028223 */ /* 0x000fe40000010002 */
[----:B------:R-:W-:Y:S01]  /*6390*/  @!P0 FFMA.FTZ R3, R14, R13, R3 ;  /* 0x0000000d0e038223 */ /* 0x000fe20000010003 */
[----:B------:R-:W-:Y:S01]  /*63a0*/  @!P0 F2FP.BF16.PACK_AB R5, R12, R19 ;  /* 0x000000130c05823e */ /* 0x000fe200000010ff */
[----:B------:R-:W-:Y:S01]  /*63b0*/  @!P0 FFMA.FTZ R4, R15, R16, R4 ;  /* 0x000000100f048223 */ /* 0x000fe20000010004 */
[----:B------:R-:W-:Y:S02]  /*63c0*/  @!P0 F2FP.BF16.PACK_AB R0, R2, R0 ;  /* 0x000000000200823e */ /* 0x000fe400000010ff */
[----:B------:R-:W-:Y:S02]  /*63d0*/  @!P0 MOV R34, R5 ;  /* 0x0000000500228202 */ /* 0x000fe40000000f00 */
[----:B------:R-:W-:Y:S01]  /*63e0*/  @!P0 F2FP.BF16.PACK_AB R3, R4, R3 ;  /* 0x000000030403823e */ /* 0x000fe200000010ff */
[----:B------:R-:W-:Y:S04]  /*63f0*/  @!P0 IMAD.MOV.U32 R10, RZ, RZ, R0 ;  /* 0x000000ffff0a8224 */ /* 0x000fe800078e0000 */
[----:B------:R-:W-:Y:S01]  /*6400*/  @!P0 IMAD.MOV.U32 R11, RZ, RZ, R3 ;  /* 0x000000ffff0b8224 */ /* 0x000fe200078e0003 */
[C---:B----4-:R-:W-:Y:S04]  /*6410*/  LEA R2, P0, R67.reuse, R50, 0x1 ;  /* 0x0000003243027211 */ /* 0x050fe800078008ff */
[----:B---3--:R-:W-:Y:S02]  /*6420*/  LEA.HI.X R3, R67, R51, R93, 0x1, P0 ;  /* 0x0000003343037211 */ /* 0x008fe400000f0c5d */
[C---:B------:R-:W-:Y:S03]  /*6430*/  ISETP.GE.AND P0, PT, R30.reuse, c[0x0][0x1d4], PT ;  /* 0x000075001e007a0c */ /* 0x040fe60003f06270 */
[----:B------:R1:W-:Y:S10]  /*6440*/  ST.E.128 [R2.64], R32 ;  /* 0x0000002002007985 */ /* 0x0003f4000c101d0a */
[----:B------:R-:W-:Y:S05]  /*6450*/  @!P0 IMAD.WIDE R4, R30, 0x2, R50 ;  /* 0x000000021e048825 */ /* 0x000fea00078e0232 */
[----:B------:R1:W-:Y:S02]  /*6460*/  @!P0 ST.E.128 [R4.64], R8 ;  /* 0x0000000804008985 */ /* 0x0003e4000c101d0a */
.L_x_204:
[----:B------:R-:W-:Y:S05]  /*6470*/  BSYNC B0 ;  /* 0x0000000000007941 */ /* 0x000fea0003800000 */
.L_x_203:
[----:B------:R-:W-:Y:S11]  /*6480*/  ISETP.GE.AND P0, PT, R24, c[0x0][0x1d4], PT ;  /* 0x0000750018007a0c */ /* 0x000ff60003f06270 */
[----:B------:R-:W-:Y:S02]  /*6490*/  @!UPT UIADD3 URZ, URZ, URZ, URZ ;  /* 0x0000003f3f3ff290 */ /* 0x000fe4000fffe03f */
[----:B------:R-:W-:-:S05]  /*64a0*/  @P0 BRA `(.L_x_188) ;  /* 0x00000a2000000947 */ /* 0x000fca0003800000 */
[----:B------:R-:W-:Y:S01]  /*64b0*/  LOP3.LUT P1, RZ, R214, 0x8, RZ, 0xc0, !PT ;  /* 0x00000008d6ff7812 */ /* 0x000fe2000782c0ff */
[----:B-1----:R-:W1:Y:S01]  /*64c0*/  LDS.128 R32, [R88+0x6100] ;  /* 0x0061000058207984 */ /* 0x002e620000000c00 */
[----:B------:R-:W-:Y:S02]  /*64d0*/  ISETP.GE.AND P0, PT, R24, c[0x0][0x27c], PT ;  /* 0x00009f0018007a0c */ /* 0x000fe40003f06270 */
[----:B------:R-:W-:Y:S04]  /*64e0*/  SEL R0, R113, R110, !P1 ;  /* 0x0000006e71007207 */ /* 0x000fe80004800000 */
[----:B------:R-:W-:Y:S04]  /*64f0*/  SHF.R.S32.HI R2, RZ, 0x1f, R0 ;  /* 0x0000001fff027819 */ /* 0x000fe80000011400 */
[----:B------:R-:W-:Y:S03]  /*6500*/  LEA.HI R0, R2, R0, RZ, 0x4 ;  /* 0x0000000002007211 */ /* 0x000fe600078f20ff */
[----:B------:R-:W-:Y:S02]  /*6510*/  @!P0 SHF.R.U32.HI R6, RZ, 0x10, R23 ;  /* 0x00000010ff068819 */ /* 0x000fe40000011617 */
[----:B------:R-:W-:Y:S02]  /*6520*/  LEA.HI.SX32 R0, R0, R98, 0x1c ;  /* 0x0000006200007211 */ /* 0x000fe400078fe2ff */
[----:B------:R-:W-:Y:S02]  /*6530*/  @!P0 SHF.R.U64 R4, R40, 0x10, R41 ;  /* 0x0000001028048819 */ /* 0x000fe40000001229 */
[----:B------:R-:W-:Y:S01]  /*6540*/  SHF.R.S32.HI R2, RZ, 0x1f, R0 ;  /* 0x0000001fff027819 */ /* 0x000fe20000011400 */
[----:B------:R-:W-:Y:S01]  /*6550*/  IMAD.SHL.U32 R27, R0, 0x8, RZ ;  /* 0x00000008001b7824 */ /* 0x000fe200078e00ff */
[----:B------:R-:W-:Y:S02]  /*6560*/  @!P0 PRMT R10, R48, 0x5410, R4 ;  /* 0x00005410300a8816 */ /* 0x000fe40000000004 */
[----:B------:R-:W-:Y:S02]  /*6570*/  LEA.HI R0, R2, R0, RZ, 0x3 ;  /* 0x0000000002007211 */ /* 0x000fe400078f18ff */
[----:B------:R-:W-:Y:S02]  /*6580*/  LOP3.LUT R2, R218, 0x38, R27, 0xf8, !PT ;  /* 0x00000038da027812 */ /* 0x000fe400078ef81b */
[--C-:B------:R-:W-:Y:S01]  /*6590*/  @!P0 SHF.R.U64 R7, R42, 0x10, R43.reuse ;  /* 0x000000102a078819 */ /* 0x100fe2000000122b */
[----:B------:R-:W-:Y:S01]  /*65a0*/  IMAD.SHL.U32 R0, R0, 0x200, RZ ;  /* 0x0000020000007824 */ /* 0x000fe200078e00ff */
[----:B------:R-:W-:Y:S02]  /*65b0*/  LOP3.LUT R2, R2, R219, RZ, 0x3c, !PT ;  /* 0x000000db02027212 */ /* 0x000fe400078e3cff */
[----:B------:R-:W-:Y:S02]  /*65c0*/  @!P0 SHF.R.U32.HI R8, RZ, 0x10, R43 ;  /* 0x00000010ff088819 */ /* 0x000fe4000001162b */
[----:B------:R-:W-:Y:S02]  /*65d0*/  LOP3.LUT R0, R0, 0x7ffff000, RZ, 0xc0, !PT ;  /* 0x7ffff00000007812 */ /* 0x000fe400078ec0ff */
[----:B------:R-:W-:Y:S02]  /*65e0*/  @!P0 PRMT R19, R49, 0x5432, R8 ;  /* 0x0000543231138816 */ /* 0x000fe40000000008 */
[----:B------:R-:W-:Y:S02]  /*65f0*/  IADD3 R0, R2, R0, R220 ;  /* 0x0000000002007210 */ /* 0x000fe40007ffe0dc */
[----:B------:R-:W-:Y:S02]  /*6600*/  @!P0 SHF.R.U32.HI R2, RZ, 0x10, R21 ;  /* 0x00000010ff028819 */ /* 0x000fe40000011615 */
[C---:B------:R-:W-:Y:S01]  /*6610*/  @!P0 PRMT R8, R29.reuse, 0x5432, R6 ;  /* 0x000054321d088816 */ /* 0x040fe20000000006 */
[----:B------:R-:W-:Y:S01]  /*6620*/  IMAD.SHL.U32 R0, R0, 0x2, RZ ;  /* 0x0000000200007824 */ /* 0x000fe200078e00ff */
[----:B------:R-:W-:Y:S01]  /*6630*/  @!P0 SHF.R.U64 R3, R22, 0x10, R23 ;  /* 0x0000001016038819 */ /* 0x000fe20000001217 */
[----:B-1----:R-:W-:Y:S01]  /*6640*/  @!P0 IMAD.U32 R6, R32, 0x10000, RZ ;  /* 0x0001000020068824 */ /* 0x002fe200078e00ff */
[----:B------:R-:W-:Y:S02]  /*6650*/  @!P0 SHF.R.U32.HI R5, RZ, 0x10, R41 ;  /* 0x00000010ff058819 */ /* 0x000fe40000011629 */
[----:B------:R1:W2:Y:S01]  /*6660*/  LDS.128 R12, [R0+0x6100] ;  /* 0x00610000000c7984 */ /* 0x0002a20000000c00 */
[----:B------:R-:W-:Y:S02]  /*6670*/  @!P0 PRMT R9, R29, 0x5410, R3 ;  /* 0x000054101d098816 */ /* 0x000fe40000000003 */
[----:B------:R-:W-:Y:S02]  /*6680*/  @!P0 PRMT R17, R48, 0x5432, R5 ;  /* 0x0000543230118816 */ /* 0x000fe40000000005 */
[----:B------:R-:W-:Y:S03]  /*6690*/  @!P0 PRMT R5, R28, 0x5410, R2 ;  /* 0x000054101c058816 */ /* 0x000fe60000000002 */
[C---:B------:R-:W-:Y:S01]  /*66a0*/  @!P0 IMAD.U32 R11, R17.reuse, 0x10000, RZ ;  /* 0x00010000110b8824 */ /* 0x040fe200078e00ff */
[----:B------:R-:W-:Y:S02]  /*66b0*/  @!P0 LOP3.LUT R17, R17, 0xffff0000, RZ, 0xc0, !PT ;  /* 0xffff000011118812 */ /* 0x000fe400078ec0ff */
[----:B-1----:R-:W-:Y:S02]  /*66c0*/  @!P0 SHF.R.U64 R0, R20, 0x10, R21 ;  /* 0x0000001014008819 */ /* 0x002fe40000001215 */
[----:B------:R-:W-:Y:S01]  /*66d0*/  @!P0 PRMT R20, R49, 0x5410, R7 ;  /* 0x0000541031148816 */ /* 0x000fe20000000007 */
[----:B------:R-:W-:Y:S01]  /*66e0*/  @!P0 IMAD.U32 R7, R10, 0x10000, RZ ;  /* 0x000100000a078824 */ /* 0x000fe200078e00ff */
[----:B------:R-:W-:Y:S05]  /*66f0*/  @!P0 PRMT R4, R28, 0x5432, R0 ;  /* 0x000054321c048816 */ /* 0x000fea0000000000 */
[----:B------:R-:W-:Y:S02]  /*6700*/  @!P0 IMAD.U32 R2, R4, 0x10000, RZ ;  /* 0x0001000004028824 */ /* 0x000fe400078e00ff */
[----:B--2---:R-:W-:Y:S02]  /*6710*/  @!P0 IMAD.U32 R0, R12, 0x10000, RZ ;  /* 0x000100000c008824 */ /* 0x004fe400078e00ff */
[----:B------:R-:W-:Y:S02]  /*6720*/  @!P0 IMAD.U32 R3, R13, 0x10000, RZ ;  /* 0x000100000d038824 */ /* 0x000fe400078e00ff */
[C---:B------:R-:W-:Y:S02]  /*6730*/  @!P0 FMUL.FTZ R16, R0.reuse, R7 ;  /* 0x0000000700108220 */ /* 0x040fe40000410000 */
[-C--:B------:R-:W-:Y:S02]  /*6740*/  @!P0 FMUL.FTZ R0, R0, R2.reuse ;  /* 0x0000000200008220 */ /* 0x080fe40000410000 */
[----:B------:R-:W-:Y:S01]  /*6750*/  @!P0 FFMA.FTZ R30, R6, R2, -R16 ;  /* 0x00000002061e8223 */ /* 0x000fe20000010810 */
[----:B------:R-:W-:Y:S01]  /*6760*/  @!P0 LOP3.LUT R2, R12, 0xffff0000, RZ, 0xc0, !PT ;  /* 0xffff00000c028812 */ /* 0x000fe200078ec0ff */
[----:B------:R-:W-:Y:S01]  /*6770*/  @!P0 FFMA.FTZ R0, R7, R6, R0 ;  /* 0x0000000607008223 */ /* 0x000fe20000010000 */
[----:B------:R-:W-:Y:S01]  /*6780*/  @!P0 LOP3.LUT R7, R10, 0xffff0000, RZ, 0xc0, !PT ;  /* 0xffff00000a078812 */ /* 0x000fe200078ec0ff */
[----:B------:R-:W-:Y:S01]  /*6790*/  @!P0 IMAD.U32 R16, R33, 0x10000, RZ ;  /* 0x0001000021108824 */ /* 0x000fe200078e00ff */
[----:B------:R-:W-:Y:S01]  /*67a0*/  @!P0 SHF.L.U32 R6, R5, 0x10, RZ ;  /* 0x0000001005068819 */ /* 0x000fe200000006ff */
[----:B------:R-:W-:Y:S01]  /*67b0*/  @!P0 FMUL.FTZ R18, R3, R11 ;  /* 0x0000000b03128220 */ /* 0x000fe20000410000 */
[----:B------:R-:W-:Y:S02]  /*67c0*/  @!P0 LOP3.LUT R10, R32, 0xffff0000, RZ, 0xc0, !PT ;  /* 0xffff0000200a8812 */ /* 0x000fe400078ec0ff */
[----:B------:R-:W-:Y:S01]  /*67d0*/  @!P0 LOP3.LUT R5, R5, 0xffff0000, RZ, 0xc0, !PT ;  /* 0xffff000005058812 */ /* 0x000fe200078ec0ff */
[-C--:B------:R-:W-:Y:S02]  /*67e0*/  @!P0 FMUL.FTZ R3, R3, R6.reuse ;  /* 0x0000000603038220 */ /* 0x080fe40000410000 */
[----:B------:R-:W-:Y:S01]  /*67f0*/  @!P0 FFMA.FTZ R23, R16, R6, -R18 ;  /* 0x0000000610178223 */ /* 0x000fe20000010812 */
[----:B------:R-:W-:Y:S01]  /*6800*/  @!P0 LOP3.LUT R6, R4, 0xffff0000, RZ, 0xc0, !PT ;  /* 0xffff000004068812 */ /* 0x000fe200078ec0ff */
[----:B------:R-:W-:Y:S01]  /*6810*/  @!P0 FMUL.FTZ R18, R2, R7 ;  /* 0x0000000702128220 */ /* 0x000fe20000410000 */
[----:B------:R-:W-:Y:S03]  /*6820*/  @!P0 LOP3.LUT R4, R13, 0xffff0000, RZ, 0xc0, !PT ;  /* 0xffff00000d048812 */ /* 0x000fe600078ec0ff */
[-C--:B------:R-:W-:Y:S01]  /*6830*/  @!P0 FFMA.FTZ R28, R10, R6.reuse, -R18 ;  /* 0x000000060a1c8223 */ /* 0x080fe20000010812 */
[----:B------:R-:W-:Y:S01]  /*6840*/  @!P0 LOP3.LUT R18, R33, 0xffff0000, RZ, 0xc0, !PT ;  /* 0xffff000021128812 */ /* 0x000fe200078ec0ff */
[----:B------:R-:W-:Y:S02]  /*6850*/  @!P0 FMUL.FTZ R2, R2, R6 ;  /* 0x0000000602028220 */ /* 0x000fe40000410000 */
[C---:B------:R-:W-:Y:S02]  /*6860*/  @!P0 FMUL.FTZ R6, R4.reuse, R17 ;  /* 0x0000001104068220 */ /* 0x040fe40000410000 */
[-C--:B------:R-:W-:Y:S02]  /*6870*/  @!P0 FMUL.FTZ R4, R4, R5.reuse ;  /* 0x0000000504048220 */ /* 0x080fe40000410000 */
[----:B------:R-:W-:Y:S02]  /*6880*/  @!P0 FFMA.FTZ R21, R18, R5, -R6 ;  /* 0x0000000512158223 */ /* 0x000fe40000010806 */
[----:B------:R-:W-:Y:S01]  /*6890*/  @!P0 FFMA.FTZ R2, R7, R10, R2 ;  /* 0x0000000a07028223 */ /* 0x000fe20000010002 */
[----:B------:R-:W-:Y:S01]  /*68a0*/  @!P0 SHF.L.U32 R7, R15, 0x10, RZ ;  /* 0x000000100f078819 */ /* 0x000fe200000006ff */
[----:B------:R-:W-:Y:S01]  /*68b0*/  @!P0 IMAD.U32 R10, R20, 0x10000, RZ ;  /* 0x00010000140a8824 */ /* 0x000fe200078e00ff */
[----:B------:R-:W-:Y:S01]  /*68c0*/  @!P0 F2FP.BF16.PACK_AB R26, R21, R23 ;  /* 0x00000017151a823e */ /* 0x000fe200000010ff */
[----:B------:R-:W-:Y:S01]  /*68d0*/  @!P0 IMAD.U32 R5, R14, 0x10000, RZ ;  /* 0x000100000e058824 */ /* 0x000fe200078e00ff */
[----:B------:R-:W-:Y:S01]  /*68e0*/  @!P0 F2FP.BF16.PACK_AB R23, R28, R30 ;  /* 0x0000001e1c17823e */ /* 0x000fe200000010ff */
[C---:B------:R-:W-:Y:S01]  /*68f0*/  @!P0 IMAD.U32 R6, R9.reuse, 0x10000, RZ ;  /* 0x0001000009068824 */ /* 0x040fe200078e00ff */
[----:B------:R-:W-:Y:S01]  /*6900*/  @!P0 LOP3.LUT R9, R9, 0xffff0000, RZ, 0xc0, !PT ;  /* 0xffff000009098812 */ /* 0x000fe200078ec0ff */
[----:B------:R-:W-:Y:S02]  /*6910*/  @!P0 FFMA.FTZ R3, R11, R16, R3 ;  /* 0x000000100b038223 */ /* 0x000fe40000010003 */
[----:B------:R-:W-:Y:S01]  /*6920*/  @!P0 FFMA.FTZ R4, R17, R18, R4 ;  /* 0x0000001211048223 */ /* 0x000fe20000010004 */
[----:B------:R-:W-:Y:S01]  /*6930*/  @!P0 LOP3.LUT R18, R19, 0xffff0000, RZ, 0xc0, !PT ;  /* 0xffff000013128812 */ /* 0x000fe200078ec0ff */
[----:B------:R-:W-:Y:S02]  /*6940*/  @!P0 IMAD.U32 R11, R34, 0x10000, RZ ;  /* 0x00010000220b8824 */ /* 0x000fe400078e00ff */
[C---:B------:R-:W-:Y:S01]  /*6950*/  @!P0 FMUL.FTZ R17, R5.reuse, R10 ;  /* 0x0000000a05118220 */ /* 0x040fe20000410000 */
[----:B------:R-:W-:Y:S01]  /*6960*/  @!P0 F2FP.BF16.PACK_AB R3, R4, R3 ;  /* 0x000000030403823e */ /* 0x000fe200000010ff */
[-C--:B------:R-:W-:Y:S02]  /*6970*/  @!P0 FMUL.FTZ R5, R5, R6.reuse ;  /* 0x0000000605058220 */ /* 0x080fe40000410000 */
[----:B------:R-:W-:Y:S01]  /*6980*/  @!P0 IMAD.U32 R16, R19, 0x10000, RZ ;  /* 0x0001000013108824 */ /* 0x000fe200078e00ff */
[----:B------:R-:W-:Y:S01]  /*6990*/  @!P0 LOP3.LUT R19, R35, 0xffff0000, RZ, 0xc0, !PT ;  /* 0xffff000023138812 */ /* 0x000fe200078ec0ff */
[----:B------:R-:W-:Y:S02]  /*69a0*/  @!P0 FFMA.FTZ R29, R11, R6, -R17 ;  /* 0x000000060b1d8223 */ /* 0x000fe40000010811 */
[----:B------:R-:W-:Y:S02]  /*69b0*/  @!P0 FFMA.FTZ R5, R10, R11, R5 ;  /* 0x0000000b0a058223 */ /* 0x000fe40000010005 */
[C---:B------:R-:W-:Y:S01]  /*69c0*/  @!P0 IMAD.U32 R6, R8.reuse, 0x10000, RZ ;  /* 0x0001000008068824 */ /* 0x040fe200078e00ff */
[----:B------:R-:W-:Y:S01]  /*69d0*/  @!P0 LOP3.LUT R8, R8, 0xffff0000, RZ, 0xc0, !PT ;  /* 0xffff000008088812 */ /* 0x000fe200078ec0ff */
[----:B------:R-:W-:Y:S02]  /*69e0*/  @!P0 IMAD.U32 R17, R35, 0x10000, RZ ;  /* 0x0001000023118824 */ /* 0x000fe400078e00ff */
[C---:B------:R-:W-:Y:S02]  /*69f0*/  @!P0 FMUL.FTZ R10, R7.reuse, R16 ;  /* 0x00000010070a8220 */ /* 0x040fe40000410000 */
[-C--:B------:R-:W-:Y:S02]  /*6a00*/  @!P0 FMUL.FTZ R7, R7, R6.reuse ;  /* 0x0000000607078220 */ /* 0x080fe40000410000 */
[----:B------:R-:W-:Y:S01]  /*6a10*/  @!P0 FFMA.FTZ R22, R17, R6, -R10 ;  /* 0x0000000611168223 */ /* 0x000fe2000001080a */
[----:B------:R-:W-:Y:S01]  /*6a20*/  @!P0 LOP3.LUT R6, R15, 0xffff0000, RZ, 0xc0, !PT ;  /* 0xffff00000f068812 */ /* 0x000fe200078ec0ff */
[----:B------:R-:W-:Y:S02]  /*6a30*/  @!P0 IMAD.MOV.U32 R32, RZ, RZ, R23 ;  /* 0x000000ffff208224 */ /* 0x000fe400078e0017 */
[----:B------:R-:W-:Y:S02]  /*6a40*/  @!P0 IMAD.MOV.U32 R33, RZ, RZ, R26 ;  /* 0x000000ffff218224 */ /* 0x000fe400078e001a */
[----:B------:R-:W-:Y:S02]  /*6a50*/  @!P0 FMUL.FTZ R10, R6, R18 ;  /* 0x00000012060a8220 */ /* 0x000fe40000410000 */
[----:B------:R-:W-:Y:S02]  /*6a60*/  @!P0 IMAD.MOV.U32 R13, RZ, RZ, R3 ;  /* 0x000000ffff0d8224 */ /* 0x000fe400078e0003 */
[-C--:B------:R-:W-:Y:S01]  /*6a70*/  @!P0 FFMA.FTZ R11, R19, R8.reuse, -R10 ;  /* 0x00000008130b8223 */ /* 0x080fe2000001080a */
[----:B------:R-:W-:Y:S01]  /*6a80*/  @!P0 LOP3.LUT R10, R20, 0xffff0000, RZ, 0xc0, !PT ;  /* 0xffff0000140a8812 */ /* 0x000fe200078ec0ff */
[----:B------:R-:W-:Y:S01]  /*6a90*/  @!P0 FMUL.FTZ R8, R6, R8 ;  /* 0x0000000806088220 */ /* 0x000fe20000410000 */
[----:B------:R-:W-:Y:S02]  /*6aa0*/  @!P0 LOP3.LUT R6, R14, 0xffff0000, RZ, 0xc0, !PT ;  /* 0xffff00000e068812 */ /* 0x000fe400078ec0ff */
[----:B------:R-:W-:Y:S02]  /*6ab0*/  @!P0 F2FP.BF16.PACK_AB R22, R11, R22 ;  /* 0x000000160b16823e */ /* 0x000fe400000010ff */
[----:B------:R-:W-:Y:S01]  /*6ac0*/  @!P0 LOP3.LUT R11, R34, 0xffff0000, RZ, 0xc0, !PT ;  /* 0xffff0000220b8812 */ /* 0x000fe200078ec0ff */
[C---:B------:R-:W-:Y:S01]  /*6ad0*/  @!P0 FMUL.FTZ R20, R6.reuse, R10 ;  /* 0x0000000a06148220 */ /* 0x040fe20000410000 */
[----:B------:R-:W-:Y:S01]  /*6ae0*/  @!P0 MOV R35, R22 ;  /* 0x0000001600238202 */ /* 0x000fe20000000f00 */
[-C--:B------:R-:W-:Y:S02]  /*6af0*/  @!P0 FMUL.FTZ R6, R6, R9.reuse ;  /* 0x0000000906068220 */ /* 0x080fe40000410000 */
[----:B------:R-:W-:Y:S01]  /*6b00*/  @!P0 FFMA.FTZ R28, R11, R9, -R20 ;  /* 0x000000090b1c8223 */ /* 0x000fe20000010814 */
[----:B----4-:R-:W-:Y:S01]  /*6b10*/  LEA R20, P1, R66, R50, 0x1 ;  /* 0x0000003242147211 */ /* 0x010fe200078208ff */
[----:B------:R-:W-:Y:S01]  /*6b20*/  @!P0 FFMA.FTZ R6, R10, R11, R6 ;  /* 0x0000000b0a068223 */ /* 0x000fe20000010006 */
[----:B------:R-:W-:Y:S01]  /*6b30*/  @!P0 F2FP.BF16.PACK_AB R9, R2, R0 ;  /* 0x000000000209823e */ /* 0x000fe200000010ff */
[----:B------:R-:W-:Y:S01]  /*6b40*/  @!P0 FFMA.FTZ R7, R16, R17, R7 ;  /* 0x0000001110078223 */ /* 0x000fe20000010007 */
[----:B------:R-:W-:Y:S01]  /*6b50*/  @!P0 F2FP.BF16.PACK_AB R10, R28, R29 ;  /* 0x0000001d1c0a823e */ /* 0x000fe200000010ff */
[----:B------:R-:W-:Y:S01]  /*6b60*/  @!P0 FFMA.FTZ R8, R18, R19, R8 ;  /* 0x0000001312088223 */ /* 0x000fe20000010008 */
[----:B---3--:R-:W-:Y:S01]  /*6b70*/  LEA.HI.X R21, R66, R51, R92, 0x1, P1 ;  /* 0x0000003342157211 */ /* 0x008fe200008f0c5c */
[----:B------:R-:W-:Y:S01]  /*6b80*/  @!P0 IMAD.MOV.U32 R12, RZ, RZ, R9 ;  /* 0x000000ffff0c8224 */ /* 0x000fe200078e0009 */
[----:B------:R-:W-:Y:S01]  /*6b90*/  @!P0 F2FP.BF16.PACK_AB R2, R6, R5 ;  /* 0x000000050602823e */ /* 0x000fe200000010ff */
[----:B------:R-:W-:Y:S01]  /*6ba0*/  @!P0 IMAD.MOV.U32 R34, RZ, RZ, R10 ;  /* 0x000000ffff228224 */ /* 0x000fe200078e000a */
[----:B------:R-:W-:Y:S03]  /*6bb0*/  @!P0 F2FP.BF16.PACK_AB R0, R8, R7 ;  /* 0x000000070800823e */ /* 0x000fe600000010ff */
[----:B------:R-:W-:Y:S01]  /*6bc0*/  @!P0 IMAD.MOV.U32 R14, RZ, RZ, R2 ;  /* 0x000000ffff0e8224 */ /* 0x000fe200078e0002 */
[----:B------:R1:W-:Y:S01]  /*6bd0*/  ST.E.128 [R20.64], R32 ;  /* 0x0000002014007985 */ /* 0x0003e2000c101d0a */
[----:B------:R-:W-:Y:S01]  /*6be0*/  @!P0 IMAD.MOV.U32 R15, RZ, RZ, R0 ;  /* 0x000000ffff0f8224 */ /* 0x000fe200078e0000 */
[----:B------:R-:W-:Y:S11]  /*6bf0*/  ISETP.GE.AND P0, PT, R27, c[0x0][0x1d4], PT ;  /* 0x000075001b007a0c */ /* 0x000ff60003f06270 */
[----:B------:R-:W-:Y:S02]  /*6c00*/  @!UPT UIADD3 URZ, URZ, URZ, URZ ;  /* 0x0000003f3f3ff290 */ /* 0x000fe4000fffe03f */
[----:B------:R-:W-:-:S05]  /*6c10*/  @P0 BRA `(.L_x_188) ;  /* 0x000002b000000947 */ /* 0x000fca0003800000 */
[C---:B------:R-:W-:Y:S04]  /*6c20*/  LEA R2, P0, R27.reuse, R50, 0x1 ;  /* 0x000000321b027211 */ /* 0x040fe800078008ff */
[----:B------:R-:W-:Y:S05]  /*6c30*/  LEA.HI.X.SX32 R3, R27, R51, 0x1, P0 ;  /* 0x000000331b037211 */ /* 0x000fea00000f0eff */
[----:B------:R2:W-:Y:S01]  /*6c40*/  ST.E.128 [R2.64], R12 ;  /* 0x0000000c02007985 */ /* 0x0005e2000c101d0a */
[----:B------:R-:W-:-:S05]  /*6c50*/  BRA `(.L_x_188) ;  /* 0x0000027000007947 */ /* 0x000fca0003800000 */
.L_x_184:
[----:B------:R1:W2:Y:S01]  /*6c60*/  SHFL.IDX PT, R3, R46, RZ, 0x1c1f ;  /* 0x001c1fff2e037589 */ /* 0x0002a200000e0000 */
[----:B------:R-:W-:Y:S03]  /*6c70*/  IMAD.IADD R0, R60, 0x1, -R57 ;  /* 0x000000013c007824 */ /* 0x000fe600078e0a39 */
[----:B------:R1:W3:Y:S02]  /*6c80*/  SHFL.IDX PT, R2, R48, RZ, 0x1c1f ;  /* 0x001c1fff30027589 */ /* 0x0002e400000e0000 */
[----:B------:R-:W-:Y:S04]  /*6c90*/  IMNMX R56, R0, 0x40, PT ;  /* 0x0000004000387817 */ /* 0x000fe80003800200 */
[----:B------:R-:W-:Y:S11]  /*6ca0*/  ISETP.GT.AND P0, PT, R56, R212, PT ;  /* 0x000000d43800720c */ /* 0x000ff60003f04270 */
[----:B------:R-:W-:Y:S02]  /*6cb0*/  @!UPT UIADD3 URZ, URZ, URZ, URZ ;  /* 0x0000003f3f3ff290 */ /* 0x000fe4000fffe03f */
[----:B------:R-:W-:-:S05]  /*6cc0*/  @!P0 BRA `(.L_x_188) ;  /* 0x0000020000008947 */ /* 0x000fca0003800000 */
[----:B------:R-:W-:Y:S02]  /*6cd0*/  ISETP.GE.AND P1, PT, R102, c[0x0][0x1d4], PT ;  /* 0x0000750066007a0c */ /* 0x000fe40003f26270 */
[----:B------:R-:W-:Y:S02]  /*6ce0*/  ISETP.GE.AND P3, PT, R206, c[0x0][0x1d4], PT ;  /* 0x00007500ce007a0c */ /* 0x000fe40003f66270 */
[C---:B------:R-:W-:Y:S09]  /*6cf0*/  ISETP.GE.AND P2, PT, R205.reuse, c[0x0][0x1d4], PT ;  /* 0x00007500cd007a0c */ /* 0x040ff20003f46270 */
[----:B------:R-:W4:Y:S01]  /*6d00*/  @!P1 LDS.128 R12, [R202+0x6000] ;  /* 0x00600000ca0c9984 */ /* 0x000f220000000c00 */
[CC--:B---3--:R-:W-:Y:S04]  /*6d10*/  @!P1 LEA R4, P0, R102.reuse, R2.reuse, 0x1 ;  /* 0x0000000266049211 */ /* 0x0c8fe800078008ff */
[-C--:B--2---:R-:W-:Y:S02]  /*6d20*/  @!P1 LEA.HI.X R5, R102, R3.reuse, R103, 0x1, P0 ;  /* 0x0000000366059211 */ /* 0x084fe400000f0c67 */
[CC--:B------:R-:W-:Y:S04]  /*6d30*/  @!P3 LEA R8, P0, R206.reuse, R2.reuse, 0x1 ;  /* 0x00000002ce08b211 */ /* 0x0c0fe800078008ff */
[-C--:B------:R-:W-:Y:S02]  /*6d40*/  @!P3 LEA.HI.X R9, R206, R3.reuse, R223, 0x1, P0 ;  /* 0x00000003ce09b211 */ /* 0x080fe400000f0cdf */
[CC--:B------:R-:W-:Y:S04]  /*6d50*/  @!P2 LEA R6, P0, R205.reuse, R2.reuse, 0x1 ;  /* 0x00000002cd06a211 */ /* 0x0c0fe800078008ff */
[-C--:B------:R-:W-:Y:S02]  /*6d60*/  @!P2 LEA.HI.X R7, R205, R3.reuse, R222, 0x1, P0 ;  /* 0x00000003cd07a211 */ /* 0x080fe400000f0cde */
[----:B------:R-:W-:Y:S11]  /*6d70*/  ISETP.GE.AND P0, PT, R25, c[0x0][0x1d4], PT ;  /* 0x0000750019007a0c */ /* 0x000ff60003f06270 */
[----:B------:R-:W-:Y:S02]  /*6d80*/  @!UPT UIADD3 URZ, URZ, URZ, URZ ;  /* 0x0000003f3f3ff290 */ /* 0x000fe4000fffe03f */
[----:B------:R-:W-:Y:S01]  /*6d90*/  @!P0 IMAD.SHL.U32 R0, R216, 0x8, RZ ;  /* 0x00000008d8008824 */ /* 0x000fe200078e00ff */
[----:B----4-:R2:W-:Y:S04]  /*6da0*/  @!P1 ST.E.128 [R4.64], R12 ;  /* 0x0000000c04009985 */ /* 0x0105e8000c101d0a */
[----:B------:R-:W3:Y:S01]  /*6db0*/  @!P0 LDS.128 R12, [R203+0x6000] ;  /* 0x00600000cb0c8984 */ /* 0x000ee20000000c00 */
[--C-:B--2---:R-:W-:Y:S05]  /*6dc0*/  @!P0 IMAD.WIDE R4, R0, 0x2, R2.reuse ;  /* 0x0000000200048825 */ /* 0x104fea00078e0202 */
[----:B---3--:R2:W-:Y:S01]  /*6dd0*/  @!P0 ST.E.128 [R4.64], R12 ;  /* 0x0000000c04008985 */ /* 0x0085e2000c101d0a */
[----:B------:R-:W-:Y:S11]  /*6de0*/  ISETP.GE.AND P0, PT, R24, c[0x0][0x1d4], PT ;  /* 0x0000750018007a0c */ /* 0x000ff60003f06270 */
[----:B------:R-:W-:Y:S02]  /*6df0*/  @!UPT UIADD3 URZ, URZ, URZ, URZ ;  /* 0x0000003f3f3ff290 */ /* 0x000fe4000fffe03f */
[----:B------:R-:W3:Y:S01]  /*6e00*/  @!P0 LDS.128 R16, [R202+0x8000] ;  /* 0x00800000ca108984 */ /* 0x000ee20000000c00 */
[----:B------:R-:W-:Y:S04]  /*6e10*/  @!P0 IMAD.SHL.U32 R0, R215, 0x8, RZ ;  /* 0x00000008d7008824 */ /* 0x000fe800078e00ff */
[----:B--2---:R-:W-:Y:S05]  /*6e20*/  @!P0 IMAD.WIDE R4, R0, 0x2, R2 ;  /* 0x0000000200048825 */ /* 0x004fea00078e0202 */
[----:B---3--:R-:W-:Y:S01]  /*6e30*/  @!P0 ST.E.128 [R4.64], R16 ;  /* 0x0000001004008985 */ /* 0x008fe2000c101d0a */
[C---:B------:R-:W-:Y:S03]  /*6e40*/  ISETP.GE.AND P0, PT, R204.reuse, c[0x0][0x1d4], PT ;  /* 0x00007500cc007a0c */ /* 0x040fe60003f06270 */
[----:B------:R-:W2:Y:S10]  /*6e50*/  @!P3 LDS.128 R12, [R203+0x8000] ;  /* 0x00800000cb0cb984 */ /* 0x000eb40000000c00 */
[C---:B------:R-:W-:Y:S04]  /*6e60*/  @!P0 LEA R2, P1, R204.reuse, R2, 0x1 ;  /* 0x00000002cc028211 */ /* 0x040fe800078208ff */
[----:B------:R-:W-:Y:S01]  /*6e70*/  @!P0 LEA.HI.X R3, R204, R3, R221, 0x1, P1 ;  /* 0x00000003cc038211 */ /* 0x000fe200008f0cdd */
[----:B--2---:R-:W-:Y:S04]  /*6e80*/  @!P3 ST.E.128 [R8.64], R12 ;  /* 0x0000000c0800b985 */ /* 0x004fe8000c101d0a */
[----:B------:R-:W2:Y:S04]  /*6e90*/  @!P2 LDS.128 R8, [R202+0xa000] ;  /* 0x00a00000ca08a984 */ /* 0x000ea80000000c00 */
[----:B--2---:R-:W-:Y:S04]  /*6ea0*/  @!P2 ST.E.128 [R6.64], R8 ;  /* 0x000000080600a985 */ /* 0x004fe8000c101d0a */
[----:B------:R-:W2:Y:S04]  /*6eb0*/  @!P0 LDS.128 R4, [R203+0xa000] ;  /* 0x00a00000cb048984 */ /* 0x000ea80000000c00 */
[----:B--2---:R2:W-:Y:S02]  /*6ec0*/  @!P0 ST.E.128 [R2.64], R4 ;  /* 0x0000000402008985 */ /* 0x0045e4000c101d0a */
.L_x_188:
[----:B------:R-:W-:Y:S05]  /*6ed0*/  BSYNC B1 ;  /* 0x0000000000017941 */ /* 0x000fea0003800000 */
.L_x_183:
[----:B------:R-:W-:Y:S01]  /*6ee0*/  IMAD.IADD R0, R108, 0x1, -R57 ;  /* 0x000000016c007824 */ /* 0x000fe200078e0a39 */
[----:B-123-5:R-:W-:Y:S01]  /*6ef0*/  LEA R2, P0, R53, R64, 0x6 ;  /* 0x0000004035027211 */ /* 0x02efe200078030ff */
[----:B------:R-:W-:Y:S01]  /*6f00*/  IMAD R6, R58, c[0x0][0x208], RZ ;  /* 0x000082003a067a24 */ /* 0x000fe200078e02ff */
[----:B------:R-:W-:Y:S01]  /*6f10*/  BSSY B0, `(.L_x_205) ;  /* 0x0000051000007945 */ /* 0x000fe20003800000 */
[----:B------:R-:W-:Y:S01]  /*6f20*/  IMAD.WIDE.U32 R4, R55, c[0x0][0x208], RZ ;  /* 0x0000820037047a25 */ /* 0x000fe200078e00ff */
[----:B------:R-:W-:Y:S02]  /*6f30*/  LEA.HI.X.SX32 R3, R53, R65, 0x6, P0 ;  /* 0x0000004135037211 */ /* 0x000fe400000f36ff */
[----:B------:R-:W-:Y:S01]  /*6f40*/  ISETP.GE.AND P0, PT, R0, 0x21, PT ;  /* 0x000000210000780c */ /* 0x000fe20003f06270 */
[----:B------:R-:W-:Y:S04]  /*6f50*/  IMAD R6, R55, c[0x0][0x20c], R6 ;  /* 0x0000830037067a24 */ /* 0x000fe800078e0206 */
[----:B------:R-:W-:Y:S02]  /*6f60*/  IMAD.IADD R5, R5, 0x1, R6 ;  /* 0x0000000105057824 */ /* 0x000fe400078e0206 */
[----:B------:R-:W-:Y:S02]  /*6f70*/  IMAD R6, R59, c[0x0][0x218], RZ ;  /* 0x000086003b067a24 */ /* 0x000fe400078e02ff */
[----:B------:R-:W-:Y:S04]  /*6f80*/  IMAD.WIDE.U32 R4, R54, c[0x0][0x218], R4 ;  /* 0x0000860036047a25 */ /* 0x000fe800078e0004 */
[----:B------:R-:W-:Y:S01]  /*6f90*/  @P0 IADD3 R9, P1, R2, 0x20, RZ ;  /* 0x0000002002090810 */ /* 0x000fe20007f3e0ff */
[----:B------:R-:W-:Y:S03]  /*6fa0*/  IMAD R6, R54, c[0x0][0x21c], R6 ;  /* 0x0000870036067a24 */ /* 0x000fe600078e0206 */
[----:B------:R-:W-:Y:S02]  /*6fb0*/  @P0 IADD3.X R12, RZ, R3, RZ, P1, !PT ;  /* 0x00000003ff0c0210 */ /* 0x000fe40000ffe4ff */
[----:B------:R-:W-:Y:S04]  /*6fc0*/  IADD3 R8, P1, R82, R4, RZ ;  /* 0x0000000452087210 */ /* 0x000fe80007f3e0ff */
[----:B------:R-:W-:Y:S02]  /*6fd0*/  IADD3.X R11, R104, R5, R6, P1, !PT ;  /* 0x00000005680b7210 */ /* 0x000fe40000ffe406 */
[----:B------:R-:W-:Y:S11]  /*6fe0*/  ISETP.GE.AND P1, PT, R0, 0x1, PT ;  /* 0x000000010000780c */ /* 0x000ff60003f26270 */
[----:B------:R-:W-:Y:S02]  /*6ff0*/  @!UPT UIADD3 URZ, URZ, URZ, URZ ;  /* 0x0000003f3f3ff290 */ /* 0x000fe4000fffe03f */
[----:B------:R-:W-:Y:S01]  /*7000*/  @P1 MOV R4, R62 ;  /* 0x0000003e00041202 */ /* 0x000fe20000000f00 */
[----:B------:R-:W-:Y:S02]  /*7010*/  @P1 IMAD.MOV.U32 R5, RZ, RZ, R61 ;  /* 0x000000ffff051224 */ /* 0x000fe400078e003d */
[----:B------:R-:W-:Y:S01]  /*7020*/  @P1 IMAD R0, R3, c[0x0][0x258], RZ ;  /* 0x0000960003001a24 */ /* 0x000fe200078e02ff */
[----:B------:R-:W-:Y:S01]  /*7030*/  @P0 MOV R3, R61 ;  /* 0x0000003d00030202 */ /* 0x000fe20000000f00 */
[C---:B------:R-:W-:Y:S04]  /*7040*/  @P1 IMAD.WIDE.U32 R4, R2.reuse, c[0x0][0x258], R4 ;  /* 0x0000960002041a25 */ /* 0x040fe800078e0004 */
[----:B------:R-:W-:Y:S01]  /*7050*/  @P1 IMAD R2, R2, c[0x0][0x25c], R0 ;  /* 0x0000970002021a24 */ /* 0x000fe200078e0200 */
[----:B------:R-:W-:Y:S01]  /*7060*/  @P1 LEA R6, P2, R4, c[0x0][0x250], 0x1 ;  /* 0x0000940004061a11 */ /* 0x000fe200078408ff */
[----:B------:R-:W-:Y:S03]  /*7070*/  @P0 IMAD R0, R12, c[0x0][0x258], RZ ;  /* 0x000096000c000a24 */ /* 0x000fe600078e02ff */
[----:B------:R-:W-:Y:S01]  /*7080*/  @P1 IADD3 R2, R5, R2, RZ ;  /* 0x0000000205021210 */ /* 0x000fe20007ffe0ff */
[C---:B------:R-:W-:Y:S03]  /*7090*/  @P0 IMAD R0, R9.reuse, c[0x0][0x25c], R0 ;  /* 0x0000970009000a24 */ /* 0x040fe600078e0200 */
[----:B------:R-:W-:Y:S01]  /*70a0*/  @P1 LEA.HI.X R7, R4, c[0x0][0x254], R2, 0x1, P2 ;  /* 0x0000950004071a11 */ /* 0x000fe200010f0c02 */
[----:B------:R-:W-:Y:S01]  /*70b0*/  @P0 IMAD.MOV.U32 R2, RZ, RZ, R62 ;  /* 0x000000ffff020224 */ /* 0x000fe200078e003e */
[C---:B------:R-:W-:Y:S03]  /*70c0*/  LEA R10, P2, R8.reuse, c[0x0][0x1f8], 0x1 ;  /* 0x00007e00080a7a11 */ /* 0x040fe600078408ff */
[----:B------:R-:W-:Y:S01]  /*70d0*/  @!PT LDS RZ, [RZ] ;  /* 0x00000000fffff984 */ /* 0x000fe20000000800 */
[----:B------:R-:W-:Y:S01]  /*70e0*/  @!PT LDS RZ, [RZ] ;  /* 0x00000000fffff984 */ /* 0x000fe20000000800 */
[----:B------:R-:W-:Y:S01]  /*70f0*/  @!PT LDS RZ, [RZ] ;  /* 0x00000000fffff984 */ /* 0x000fe20000000800 */
[----:B------:R1:W-:Y:S01]  /*7100*/  @P1 LDGSTS.E.BYPASS.LTC128B.128 [R192+0x100], [R6.64], !P6 ;  /* 0x0010000006c01fae */ /* 0x0003e2000f101d4a */
[----:B------:R-:W-:Y:S01]  /*7110*/  @P0 IMAD.WIDE.U32 R2, R9, c[0x0][0x258], R2 ;  /* 0x0000960009020a25 */ /* 0x000fe200078e0002 */
[----:B------:R-:W-:Y:S02]  /*7120*/  LEA.HI.X R11, R8, c[0x0][0x1fc], R11, 0x1, P2 ;  /* 0x00007f00080b7a11 */ /* 0x000fe400010f0c0b */
[----:B------:R1:W-:Y:S01]  /*7130*/  @P1 LDGSTS.E.BYPASS.LTC128B.128 [R192+0x2100], [R6.64+0x80], !P5 ;  /* 0x0210008006c01fae */ /* 0x0003e2000e901d4a */
[----:B------:R-:W-:Y:S01]  /*7140*/  @P0 IMAD.IADD R0, R3, 0x1, R0 ;  /* 0x0000000103000824 */ /* 0x000fe200078e0200 */
[C---:B------:R-:W-:Y:S02]  /*7150*/  @P0 LEA R4, P2, R2.reuse, c[0x0][0x250], 0x1 ;  /* 0x0000940002040a11 */ /* 0x040fe400078408ff */
[----:B------:R1:W-:Y:S02]  /*7160*/  @P1 LDGSTS.E.BYPASS.LTC128B.128 [R192+0x4100], [R6.64+0x100], !P4 ;  /* 0x0410010006c01fae */ /* 0x0003e4000e101d4a */
[----:B------:R-:W-:Y:S02]  /*7170*/  @P0 LEA.HI.X R5, R2, c[0x0][0x254], R0, 0x1, P2 ;  /* 0x0000950002050a11 */ /* 0x000fe400010f0c00 */
[----:B------:R1:W2:Y:S04]  /*7180*/  SHFL.IDX PT, R2, R10, RZ, 0x1c1f ;  /* 0x001c1fff0a027589 */ /* 0x0002a800000e0000 */
[----:B------:R1:W-:Y:S04]  /*7190*/  @P0 LDGSTS.E.BYPASS.LTC128B.128 [R192+0x1100], [R4.64], !P6 ;  /* 0x0110000004c00fae */ /* 0x0003e8000f101d4a */
[----:B------:R1:W-:Y:S04]  /*71a0*/  @P0 LDGSTS.E.BYPASS.LTC128B.128 [R192+0x3100], [R4.64+0x80], !P5 ;  /* 0x0310008004c00fae */ /* 0x0003e8000e901d4a */
[----:B------:R1:W-:Y:S01]  /*71b0*/  @P0 LDGSTS.E.BYPASS.LTC128B.128 [R192+0x5100], [R4.64+0x100], !P4 ;  /* 0x0510010004c00fae */ /* 0x0003e2000e101d4a */
[----:B------:R-:W-:Y:S03]  /*71c0*/  ISETP.GT.AND P0, PT, R56, R212, PT ;  /* 0x000000d43800720c */ /* 0x000fe60003f04270 */
[----:B------:R-:W0:Y:S04]  /*71d0*/  LDGDEPBAR ;  /* 0x00000000000079af */ /* 0x000e280000000000 */
[----:B------:R1:W3:Y:S01]  /*71e0*/  SHFL.IDX PT, R3, R11, RZ, 0x1c1f ;  /* 0x001c1fff0b037589 */ /* 0x0002e200000e0000 */
[----:B------:R-:W-:Y:S04]  /*71f0*/  DEPBAR.LE SB0, 0x0 ;  /* 0x000080000000791a */ /* 0x000fe80000000000 */
[----:B------:R-:W-:Y:S06]  /*7200*/  BAR.SYNC.DEFER_BLOCKING 0x0 ;  /* 0x0000000000007b1d */ /* 0x000fec0000010000 */
[----:B------:R-:W-:-:S05]  /*7210*/  @!P0 BRA `(.L_x_206) ;  /* 0x0000020000008947 */ /* 0x000fca0003800000 */
[----:B-123--:R-:W-:Y:S02]  /*7220*/  ISETP.GE.AND P1, PT, R102, c[0x0][0x1d4], PT ;  /* 0x0000750066007a0c */ /* 0x00efe40003f26270 */
[----:B------:R-:W-:Y:S02]  /*7230*/  ISETP.GE.AND P3, PT, R206, c[0x0][0x1d4], PT ;  /* 0x00007500ce007a0c */ /* 0x000fe40003f66270 */
[C---:B------:R-:W-:Y:S09]  /*7240*/  ISETP.GE.AND P2, PT, R205.reuse, c[0x0][0x1d4], PT ;  /* 0x00007500cd007a0c */ /* 0x040ff20003f46270 */
[----:B------:R-:W1:Y:S01]  /*7250*/  @!P1 LDS.128 R12, [R202] ;  /* 0x00000000ca0c9984 */ /* 0x000e620000000c00 */
[CC--:B------:R-:W-:Y:S04]  /*7260*/  @!P1 LEA R4, P0, R102.reuse, R2.reuse, 0x1 ;  /* 0x0000000266049211 */ /* 0x0c0fe800078008ff */
[-C--:B------:R-:W-:Y:S02]  /*7270*/  @!P1 LEA.HI.X R5, R102, R3.reuse, R103, 0x1, P0 ;  /* 0x0000000366059211 */ /* 0x080fe400000f0c67 */
[CC--:B------:R-:W-:Y:S04]  /*7280*/  @!P3 LEA R8, P0, R206.reuse, R2.reuse, 0x1 ;  /* 0x00000002ce08b211 */ /* 0x0c0fe800078008ff */
[-C--:B------:R-:W-:Y:S02]  /*7290*/  @!P3 LEA.HI.X R9, R206, R3.reuse, R223, 0x1, P0 ;  /* 0x00000003ce09b211 */ /* 0x080fe400000f0cdf */
[CC--:B------:R-:W-:Y:S04]  /*72a0*/  @!P2 LEA R6, P0, R205.reuse, R2.reuse, 0x1 ;  /* 0x00000002cd06a211 */ /* 0x0c0fe800078008ff */
[-C--:B------:R-:W-:Y:S02]  /*72b0*/  @!P2 LEA.HI.X R7, R205, R3.reuse, R222, 0x1, P0 ;  /* 0x00000003cd07a211 */ /* 0x080fe400000f0cde */
[----:B------:R-:W-:Y:S11]  /*72c0*/  ISETP.GE.AND P0, PT, R25, c[0x0][0x1d4], PT ;  /* 0x0000750019007a0c */ /* 0x000ff60003f06270 */
[----:B------:R-:W-:Y:S02]  /*72d0*/  @!UPT UIADD3 URZ, URZ, URZ, URZ ;  /* 0x0000003f3f3ff290 */ /* 0x000fe4000fffe03f */
[----:B------:R-:W-:Y:S01]  /*72e0*/  @!P0 IMAD.SHL.U32 R0, R216, 0x8, RZ ;  /* 0x00000008d8008824 */ /* 0x000fe200078e00ff */
[----:B-1----:R1:W-:Y:S04]  /*72f0*/  @!P1 ST.E.128 [R4.64], R12 ;  /* 0x0000000c04009985 */ /* 0x0023e8000c101d0a */
[----:B------:R-:W2:Y:S01]  /*7300*/  @!P0 LDS.128 R12, [R203] ;  /* 0x00000000cb0c8984 */ /* 0x000ea20000000c00 */
[--C-:B-1----:R-:W-:Y:S05]  /*7310*/  @!P0 IMAD.WIDE R4, R0, 0x2, R2.reuse ;  /* 0x0000000200048825 */ /* 0x102fea00078e0202 */
[----:B--2---:R1:W-:Y:S01]  /*7320*/  @!P0 ST.E.128 [R4.64], R12 ;  /* 0x0000000c04008985 */ /* 0x0043e2000c101d0a */
[----:B------:R-:W-:Y:S11]  /*7330*/  ISETP.GE.AND P0, PT, R24, c[0x0][0x1d4], PT ;  /* 0x0000750018007a0c */ /* 0x000ff60003f06270 */
[----:B------:R-:W-:Y:S02]  /*7340*/  @!UPT UIADD3 URZ, URZ, URZ, URZ ;  /* 0x0000003f3f3ff290 */ /* 0x000fe4000fffe03f */
[----:B------:R-:W2:Y:S01]  /*7350*/  @!P0 LDS.128 R16, [R202+0x2000] ;  /* 0x00200000ca108984 */ /* 0x000ea20000000c00 */
[----:B------:R-:W-:Y:S04]  /*7360*/  @!P0 IMAD.SHL.U32 R0, R215, 0x8, RZ ;  /* 0x00000008d7008824 */ /* 0x000fe800078e00ff */
[----:B-1----:R-:W-:Y:S05]  /*7370*/  @!P0 IMAD.WIDE R4, R0, 0x2, R2 ;  /* 0x0000000200048825 */ /* 0x002fea00078e0202 */
[----:B--2---:R-:W-:Y:S01]  /*7380*/  @!P0 ST.E.128 [R4.64], R16 ;  /* 0x0000001004008985 */ /* 0x004fe2000c101d0a */
[C---:B------:R-:W-:Y:S03]  /*7390*/  ISETP.GE.AND P0, PT, R204.reuse, c[0x0][0x1d4], PT ;  /* 0x00007500cc007a0c */ /* 0x040fe60003f06270 */
[----:B------:R-:W1:Y:S10]  /*73a0*/  @!P3 LDS.128 R12, [R203+0x2000] ;  /* 0x00200000cb0cb984 */ /* 0x000e740000000c00 */
[C---:B------:R-:W-:Y:S04]  /*73b0*/  @!P0 LEA R2, P1, R204.reuse, R2, 0x1 ;  /* 0x00000002cc028211 */ /* 0x040fe800078208ff */
[----:B------:R-:W-:Y:S01]  /*73c0*/  @!P0 LEA.HI.X R3, R204, R3, R221, 0x1, P1 ;  /* 0x00000003cc038211 */ /* 0x000fe200008f0cdd */
[----:B-1----:R-:W-:Y:S04]  /*73d0*/  @!P3 ST.E.128 [R8.64], R12 ;  /* 0x0000000c0800b985 */ /* 0x002fe8000c101d0a */
[----:B------:R-:W1:Y:S04]  /*73e0*/  @!P2 LDS.128 R8, [R202+0x4000] ;  /* 0x00400000ca08a984 */ /* 0x000e680000000c00 */
[----:B-1----:R-:W-:Y:S04]  /*73f0*/  @!P2 ST.E.128 [R6.64], R8 ;  /* 0x000000080600a985 */ /* 0x002fe8000c101d0a */
[----:B------:R-:W1:Y:S04]  /*7400*/  @!P0 LDS.128 R4, [R203+0x4000] ;  /* 0x00400000cb048984 */ /* 0x000e680000000c00 */
[----:B-1----:R1:W-:Y:S02]  /*7410*/  @!P0 ST.E.128 [R2.64], R4 ;  /* 0x0000000402008985 */ /* 0x0023e4000c101d0a */
.L_x_206:
[----:B-123--:R-:W-:Y:S05]  /*7420*/  BSYNC B0 ;  /* 0x0000000000007941 */ /* 0x00efea0003800000 */
.L_x_205:
[C---:B------:R-:W-:Y:S02]  /*7430*/  ISETP.GT.AND P0, PT, R53.reuse, R69, PT ;  /* 0x000000453500720c */ /* 0x040fe40003f04270 */
[----:B------:R-:W-:Y:S11]  /*7440*/  IADD3 R53, R53, -0x1, RZ ;  /* 0xffffffff35357810 */ /* 0x000ff60007ffe0ff */
[----:B------:R-:W-:Y:S01]  /*7450*/  @P0 SHF.R.S32.HI R4, RZ, 0x1f, R53 ;  /* 0x0000001fff040819 */ /* 0x000fe20000011435 */
[----:B------:R-:W-:Y:S02]  /*7460*/  @P0 IMAD R0, R115, R53, RZ ;  /* 0x0000003573000224 */ /* 0x000fe400078e02ff */
[----:B------:R-:W-:Y:S02]  /*7470*/  @P0 IMAD.MOV.U32 R2, RZ, RZ, R72 ;  /* 0x000000ffff020224 */ /* 0x000fe400078e0048 */
[----:B------:R-:W-:Y:S02]  /*7480*/  @P0 IMAD.MOV.U32 R3, RZ, RZ, R71 ;  /* 0x000000ffff030224 */ /* 0x000fe400078e0047 */
[-C--:B------:R-:W-:Y:S02]  /*7490*/  @P0 IMAD R0, R4, R118.reuse, R0 ;  /* 0x0000007604000224 */ /* 0x080fe400078e0200 */
[----:B------:R-:W-:Y:S04]  /*74a0*/  @P0 IMAD.WIDE.U32 R2, R53, R118, R2 ;  /* 0x0000007635020225 */ /* 0x000fe800078e0002 */
[----:B------:R-:W-:Y:S01]  /*74b0*/  @P0 IMAD.IADD R0, R3, 0x1, R0 ;  /* 0x0000000103000824 */ /* 0x000fe200078e0200 */
[C---:B------:R-:W-:Y:S04]  /*74c0*/  @P0 LEA R4, P1, R2.reuse, c[0x0][0x220], 0x1 ;  /* 0x0000880002040a11 */ /* 0x040fe800078208ff */
[----:B------:R-:W-:Y:S02]  /*74d0*/  @P0 LEA.HI.X R5, R2, c[0x0][0x224], R0, 0x1, P1 ;  /* 0x0000890002050a11 */ /* 0x000fe400008f0c00 */
[C---:B------:R-:W-:Y:S03]  /*74e0*/  @P0 LEA R2, P1, R119.reuse, R4, 0x1 ;  /* 0x0000000477020211 */ /* 0x040fe600078208ff */
[----:B------:R-:W-:Y:S01]  /*74f0*/  @!PT LDS RZ, [RZ] ;  /* 0x00000000fffff984 */ /* 0x000fe20000000800 */
[----:B------:R-:W-:Y:S01]  /*7500*/  @!PT LDS RZ, [RZ] ;  /* 0x00000000fffff984 */ /* 0x000fe20000000800 */
[----:B------:R-:W-:Y:S01]  /*7510*/  @!PT LDS RZ, [RZ] ;  /* 0x00000000fffff984 */ /* 0x000fe20000000800 */
[----:B------:R1:W-:Y:S01]  /*7520*/  @P0 LDGSTS.E.BYPASS.LTC128B.128 [R192+0x6100], [R4.64], !P6 ;  /* 0x0610000004c00fae */ /* 0x0003e2000f101d4a */
[----:B------:R-:W-:Y:S03]  /*7530*/  @P0 LEA.HI.X R3, R119, R5, R114, 0x1, P1 ;  /* 0x0000000577030211 */ /* 0x000fe600008f0c72 */
[----:B------:R1:W-:Y:S04]  /*7540*/  @P0 LDGSTS.E.BYPASS.LTC128B.128 [R192+0x8100], [R4.64+0x80], !P5 ;  /* 0x0810008004c00fae */ /* 0x0003e8000e901d4a */
[----:B------:R1:W-:Y:S04]  /*7550*/  @P0 LDGSTS.E.BYPASS.LTC128B.128 [R192+0xa100], [R4.64+0x100], !P4 ;  /* 0x0a10010004c00fae */ /* 0x0003e8000e101d4a */
[----:B------:R1:W-:Y:S04]  /*7560*/  @P0 LDGSTS.E.BYPASS.LTC128B.128 [R192+0x7100], [R2.64], !P6 ;  /* 0x0710000002c00fae */ /* 0x0003e8000f101d4a */
[----:B------:R1:W-:Y:S04]  /*7570*/  @P0 LDGSTS.E.BYPASS.LTC128B.128 [R192+0x9100], [R2.64+0x80], !P5 ;  /* 0x0910008002c00fae */ /* 0x0003e8000e901d4a */
[----:B------:R1:W-:Y:S04]  /*7580*/  @P0 LDGSTS.E.BYPASS.LTC128B.128 [R192+0xb100], [R2.64+0x100], !P4 ;  /* 0x0b10010002c00fae */ /* 0x0003e8000e101d4a */
[----:B------:R-:W0:Y:S01]  /*7590*/  LDGDEPBAR ;  /* 0x00000000000079af */ /* 0x000e220000000000 */
[----:B------:R-:W-:-:S05]  /*75a0*/  @P0 BRA `(.L_x_207) ;  /* 0xffffba9000000947 */ /* 0x000fca000383ffff */
[----:B------:R-:W-:Y:S01]  /*75b0*/  WARPSYNC 0xffffffff ;  /* 0xffffffff00007948 */ /* 0x000fe20003800000 */
[----:B------:R-:W-:Y:S06]  /*75c0*/  BAR.SYNC.DEFER_BLOCKING 0x0 ;  /* 0x0000000000007b1d */ /* 0x000fec0000010000 */
.L_x_182:
[----:B------:R-:W-:Y:S01]  /*75d0*/  ISETP.GE.AND P0, PT, R127, 0x1, PT ;  /* 0x000000017f00780c */ /* 0x000fe20003f06270 */
[----:B------:R-:W-:Y:S01]  /*75e0*/  BSSY B0, `(.L_x_208) ;  /* 0x000001f000007945 */ /* 0x000fe20003800000 */
[----:B------:R-:W-:-:S11]  /*75f0*/  MOV R0, RZ ;  /* 0x000000ff00007202 */ /* 0x000fd60000000f00 */
[----:B------:R-:W-:Y:S05]  /*7600*/  @!P0 BRA `(.L_x_209) ;  /* 0x000001c000008947 */ /* 0x000fea0003800000 */
[----:B-1----:R-:W-:Y:S01]  /*7610*/  IABS R2, R111 ;  /* 0x0000006f00027213 */ /* 0x002fe20000000000 */
        /* <DEDUP_REMOVED lines=27> */
.L_x_209:
[----:B------:R-:W-:Y:S05]  /*77d0*/  BSYNC B0 ;  /* 0x0000000000007941 */ /* 0x000fea0003800000 */
.L_x_208:
[----:B------:R-:W-:Y:S01]  /*77e0*/  IMAD R217, R246, R0, RZ ;  /* 0x00000000f6d97224 */ /* 0x000fe200078e02ff */
[----:B------:R-:W-:Y:S01]  /*77f0*/  MOV R15, RZ ;  /* 0x000000ff000f7202 */ /* 0x000fe20000000f00 */
[----:B------:R-:W-:Y:S01]  /*7800*/  IMAD.MOV.U32 R18, RZ, RZ, RZ ;  /* 0x000000ffff127224 */ /* 0x000fe200078e00ff */
[----:B----4-:R-:W-:Y:S01]  /*7810*/  CS2R R50, SRZ ;  /* 0x0000000000327805 */ /* 0x010fe2000001ff00 */
[--C-:B-1----:R-:W-:Y:S01]  /*7820*/  IMAD.IADD R2, R217, 0x1, R0.reuse ;  /* 0x00000001d9027824 */ /* 0x102fe200078e0200 */
[----:B------:R-:W-:Y:S01]  /*7830*/  PRMT R0, RZ, 0x7610, R0 ;  /* 0x00007610ff007816 */ /* 0x000fe20000000000 */
        /* <DEDUP_REMOVED lines=55> */
[----:B------:R-:W-:Y:S01]  /*7bb0*/  IMAD.MOV.U32 R4, RZ, RZ, c[0x0][0x2c4] ;  /* 0x0000b100ff047624 */ /* 0x000fe200078e00ff */
[----:B------:R-:W-:Y:S02]  /*7bc0*/  SHF.R.S32.HI R0, RZ, 0x1f, R130 ;  /* 0x0000001fff007819 */ /* 0x000fe40000011482 */
[----:B------:R-:W-:Y:S02]  /*7bd0*/  ISETP.NE.U32.AND P0, PT, RZ, c[0x0][0x348], PT ;  /* 0x0000d200ff007a0c */ /* 0x000fe40003f05070 */
[----:B------:R-:W-:Y:S01]  /*7be0*/  ISETP.NE.AND P1, PT, R4, 0x1, PT ;  /* 0x000000010400780c */ /* 0x000fe20003f25270 */
[----:B------:R-:W-:Y:S01]  /*7bf0*/  IMAD R0, R0, c[0x0][0x178], RZ ;  /* 0x00005e0000007a24 */ /* 0x000fe200078e02ff */
[----:B------:R-:W-:Y:S02]  /*7c00*/  LEA R4, R237, R213, 0x7 ;  /* 0x000000d5ed047211 */ /* 0x000fe400078e38ff */
[----:B------:R-:W-:Y:S01]  /*7c10*/  LOP3.LUT R55, R238, 0xffff, RZ, 0xc0, !PT ;  /* 0x0000ffffee377812 */ /* 0x000fe200078ec0ff */
[----:B------:R-:W-:Y:S01]  /*7c20*/  IMAD R0, R130, c[0x0][0x17c], R0 ;  /* 0x00005f0082007a24 */ /* 0x000fe200078e0200 */
[----:B------:R-:W-:-:S02]  /*7c30*/  ISETP.NE.AND.EX P0, PT, RZ, c[0x0][0x34c], PT, P0 ;  /* 0x0000d300ff007a0c */ /* 0x000fc40003f05300 */
[----:B------:R-:W-:Y:S02]  /*7c40*/  ISETP.GE.AND P6, PT, R210, c[0x0][0x198], PT ;  /* 0x00006600d2007a0c */ /* 0x000fe40003fc6270 */
[----:B------:R-:W-:Y:S02]  /*7c50*/  SEL R6, R244, RZ, !P0 ;  /* 0x000000fff4067207 */ /* 0x000fe40004000000 */
[----:B------:R-:W-:Y:S01]  /*7c60*/  SEL R5, R243, RZ, !P0 ;  /* 0x000000fff3057207 */ /* 0x000fe20004000000 */
[----:B------:R-:W-:Y:S01]  /*7c70*/  @P1 IMAD.HI.U32 R7, R4, c[0x0][0x2c8], RZ ;  /* 0x0000b20004071a27 */ /* 0x000fe200078e00ff */
[----:B------:R-:W-:Y:S02]  /*7c80*/  ISETP.GE.AND P5, PT, R208, c[0x0][0x198], PT ;  /* 0x00006600d0007a0c */ /* 0x000fe40003fa6270 */
[----:B------:R-:W-:Y:S01]  /*7c90*/  ISETP.GE.AND P4, PT, R209, c[0x0][0x198], PT ;  /* 0x00006600d1007a0c */ /* 0x000fe20003f86270 */
[----:B------:R-:W-:Y:S01]  /*7ca0*/  IMAD R6, R6, c[0x0][0x1c0], RZ ;  /* 0x0000700006067a24 */ /* 0x000fe200078e02ff */
[----:B------:R-:W-:Y:S01]  /*7cb0*/  IADD3 R94, R168, -0x1, RZ ;  /* 0xffffffffa85e7810 */ /* 0x000fe20007ffe0ff */
[----:B-1----:R-:W-:-:S04]  /*7cc0*/  IMAD.WIDE.U32 R2, R130, c[0x0][0x178], RZ ;  /* 0x00005e0082027a25 */ /* 0x002fc800078e00ff */
[----:B------:R-:W-:Y:S02]  /*7cd0*/  IMAD.IADD R3, R3, 0x1, R0 ;  /* 0x0000000103037824 */ /* 0x000fe400078e0200 */
[----:B------:R-:W-:Y:S01]  /*7ce0*/  IMAD.MOV.U32 R0, RZ, RZ, R4 ;  /* 0x000000ffff007224 */ /* 0x000fe200078e0004 */
[----:B------:R-:W-:Y:S01]  /*7cf0*/  @P1 SHF.R.U32.HI R0, RZ, c[0x0][0x2cc], R7 ;  /* 0x0000b300ff001a19 */ /* 0x000fe20000011607 */
[----:B------:R-:W-:-:S03]  /*7d00*/  IMAD.WIDE.U32 R2, R55, c[0x0][0x1b8], R2 ;  /* 0x00006e0037027a25 */ /* 0x000fc600078e0002 */
[----:B------:R-:W-:Y:S01]  /*7d10*/  SHF.R.S32.HI R7, RZ, 0x1f, R0 ;  /* 0x0000001fff077819 */ /* 0x000fe20000011400 */
[----:B------:R-:W-:Y:S02]  /*7d20*/  IMAD R3, R55, c[0x0][0x1bc], R3 ;  /* 0x00006f0037037a24 */ /* 0x000fe400078e0203 */
[C---:B------:R-:W-:Y:S02]  /*7d30*/  IMAD R6, R5.reuse, c[0x0][0x1c4], R6 ;  /* 0x0000710005067a24 */ /* 0x040fe400078e0206 */
        /* <DEDUP_REMOVED lines=12> */
[----:B------:R-:W-:Y:S01]  /*7e00*/  LEA R7, P0, R2, c[0x0][0x160], 0x1 ;  /* 0x0000580002077a11 */ /* 0x000fe200078008ff */
[----:B------:R-:W-:-:S03]  /*7e10*/  IMAD R4, R237, 0x80, R247 ;  /* 0x00000080ed047824 */ /* 0x000fc600078e02f7 */
[----:B------:R-:W-:-:S04]  /*7e20*/  IADD3 R0, R3, R0, RZ ;  /* 0x0000000003007210 */ /* 0x000fc80007ffe0ff */
[----:B------:R-:W-:Y:S02]  /*7e30*/  LEA.HI.X R5, R2, c[0x0][0x164], R0, 0x1, P0 ;  /* 0x0000590002057a11 */ /* 0x000fe400000f0c00 */
[----:B------:R-:W-:Y:S01]  /*7e40*/  @!P2 MOV R12, R243 ;  /* 0x000000f3000ca202 */ /* 0x000fe20000000f00 */
[----:B------:R-:W-:Y:S05]  /*7e50*/  BRA.DIV ~URZ, `(.L_x_211) ;  /* 0x000105227f007947 */ /* 0x000fea000b800000 */
[----:B------:R1:W2:Y:S02]  /*7e60*/  SHFL.IDX PT, R6, R5, RZ, 0x181f ;  /* 0x00181fff05067589 */ /* 0x0002a400000e0000 */
.L_x_340:
[----:B------:R-:W-:Y:S05]  /*7e70*/  BRA.DIV ~URZ, `(.L_x_212) ;  /* 0x000105727f007947 */ /* 0x000fea000b800000 */
[----:B------:R3:W4:Y:S02]  /*7e80*/  SHFL.IDX PT, R0, R7, RZ, 0x181f ;  /* 0x00181fff07007589 */ /* 0x00072400000e0000 */
.L_x_341:
[----:B------:R-:W-:Y:S01]  /*7e90*/  IMAD R34, R131, c[0x0][0x2c4], RZ ;  /* 0x0000b10083227a24 */ /* 0x000fe200078e02ff */
[----:B------:R-:W-:Y:S04]  /*7ea0*/  BSSY B0, `(.L_x_213) ;  /* 0x000000f000007945 */ /* 0x000fe80003800000 */
[----:B------:R-:W-:-:S13]  /*7eb0*/  ISETP.GE.AND P0, PT, R4, R34, PT ;  /* 0x000000220400720c */ /* 0x000fda0003f06270 */
[----:B------:R-:W-:Y:S05]  /*7ec0*/  @P0 BRA `(.L_x_214) ;  /* 0x000000c000000947 */ /* 0x000fea0003800000 */
[-C--:B----4-:R-:W-:Y:S02]  /*7ed0*/  LEA R10, P2, R210, R0.reuse, 0x1 ;  /* 0x00000000d20a7211 */ /* 0x090fe400078408ff */
[-C--:B------:R-:W-:Y:S02]  /*7ee0*/  LEA R8, P1, R208, R0.reuse, 0x1 ;  /* 0x00000000d0087211 */ /* 0x080fe400078208ff */
[C---:B------:R-:W-:Y:S02]  /*7ef0*/  LEA R2, P0, R209.reuse, R0, 0x1 ;  /* 0x00000000d1027211 */ /* 0x040fe400078008ff */
        /* <DEDUP_REMOVED lines=9> */
.L_x_214:
[----:B------:R-:W-:Y:S05]  /*7f90*/  BSYNC B0 ;  /* 0x0000000000007941 */ /* 0x000fea0003800000 */
.L_x_213:
[----:B------:R-:W-:Y:S05]  /*7fa0*/  BRA.DIV ~URZ, `(.L_x_215) ;  /* 0x000104a27f007947 */ /* 0x000fea000b800000 */
[----:B--2---:R2:W1:Y:S04]  /*7fb0*/  SHFL.IDX PT, R6, R5, 0x1, 0x181f ;  /* 0x00381f0005067f89 */ /* 0x00446800000e0000 */
[----:B----4-:R2:W4:Y:S02]  /*7fc0*/  SHFL.IDX PT, R0, R7, 0x1, 0x181f ;  /* 0x00381f0007007f89 */ /* 0x01052400000e0000 */
.L_x_342:
[----:B------:R-:W-:Y:S01]  /*7fd0*/  IADD3 R2, R4, 0x20, RZ ;  /* 0x0000002004027810 */ /* 0x000fe20007ffe0ff */
[----:B------:R-:W-:Y:S03]  /*7fe0*/  BSSY B0, `(.L_x_216) ;  /* 0x000000f000007945 */ /* 0x000fe60003800000 */
[----:B------:R-:W-:-:S13]  /*7ff0*/  ISETP.GE.AND P0, PT, R2, R34, PT ;  /* 0x000000220200720c */ /* 0x000fda0003f06270 */
[----:B------:R-:W-:Y:S05]  /*8000*/  @P0 BRA `(.L_x_217) ;  /* 0x000000c000000947 */ /* 0x000fea0003800000 */
[-C--:B----4-:R-:W-:Y:S02]  /*8010*/  LEA R10, P2, R210, R0.reuse, 0x1 ;  /* 0x00000000d20a7211 */ /* 0x090fe400078408ff */
[-C--:B------:R-:W-:Y:S02]  /*8020*/  LEA R8, P1, R208, R0.reuse, 0x1 ;  /* 0x00000000d0087211 */ /* 0x080fe400078208ff */
[C---:B------:R-:W-:Y:S02]  /*8030*/  LEA R2, P0, R209.reuse, R0, 0x1 ;  /* 0x00000000d1027211 */ /* 0x040fe400078008ff */
        /* <DEDUP_REMOVED lines=9> */
.L_x_217:
[----:B------:R-:W-:Y:S05]  /*80d0*/  BSYNC B0 ;  /* 0x0000000000007941 */ /* 0x000fea0003800000 */
.L_x_216:
[----:B------:R-:W-:Y:S05]  /*80e0*/  BRA.DIV ~URZ, `(.L_x_218) ;  /* 0x000104227f007947 */ /* 0x000fea000b800000 */
[----:B-1----:R1:W2:Y:S02]  /*80f0*/  SHFL.IDX PT, R6, R5, 0x2, 0x181f ;  /* 0x00581f0005067f89 */ /* 0x0022a400000e0000 */
.L_x_343:
[----:B------:R-:W-:Y:S05]  /*8100*/  BRA.DIV ~URZ, `(.L_x_219) ;  /* 0x000104727f007947 */ /* 0x000fea000b800000 */
[----:B----4-:R4:W1:Y:S02]  /*8110*/  SHFL.IDX PT, R0, R7, 0x2, 0x181f ;  /* 0x00581f0007007f89 */ /* 0x01086400000e0000 */
.L_x_344:
[----:B------:R-:W-:Y:S01]  /*8120*/  IADD3 R2, R4, 0x40, RZ ;  /* 0x0000004004027810 */ /* 0x000fe20007ffe0ff */
[----:B------:R-:W-:Y:S03]  /*8130*/  BSSY B0, `(.L_x_220) ;  /* 0x000000f000007945 */ /* 0x000fe60003800000 */
[----:B------:R-:W-:-:S13]  /*8140*/  ISETP.GE.AND P0, PT, R2, R34, PT ;  /* 0x000000220200720c */ /* 0x000fda0003f06270 */
[----:B------:R-:W-:Y:S05]  /*8150*/  @P0 BRA `(.L_x_221) ;  /* 0x000000c000000947 */ /* 0x000fea0003800000 */
[-C--:B-1----:R-:W-:Y:S02]  /*8160*/  LEA R10, P2, R210, R0.reuse, 0x1 ;  /* 0x00000000d20a7211 */ /* 0x082fe400078408ff */
        /* <DEDUP_REMOVED lines=11> */
.L_x_221:
[----:B------:R-:W-:Y:S05]  /*8220*/  BSYNC B0 ;  /* 0x0000000000007941 */ /* 0x000fea0003800000 */
.L_x_220:
[----:B------:R-:W-:Y:S05]  /*8230*/  BRA.DIV ~URZ, `(.L_x_222) ;  /* 0x000103a27f007947 */ /* 0x000fea000b800000 */
[----:B-12---:R-:W1:Y:S04]  /*8240*/  SHFL.IDX PT, R5, R5, 0x3, 0x181f ;  /* 0x00781f0005057f89 */ /* 0x006e6800000e0000 */
[----:B------:R2:W3:Y:S02]  /*8250*/  SHFL.IDX PT, R0, R7, 0x3, 0x181f ;  /* 0x00781f0007007f89 */ /* 0x0004e400000e0000 */
.L_x_345:
[----:B------:R-:W-:Y:S01]  /*8260*/  IADD3 R2, R4, 0x60, RZ ;  /* 0x0000006004027810 */ /* 0x000fe20007ffe0ff */
[----:B-----5:R-:W-:-:S03]  /*8270*/  IMAD.WIDE.U32 R232, R12, c[0x0][0x2b0], RZ ;  /* 0x0000ac000ce87a25 */ /* 0x020fc600078e00ff */
[----:B------:R-:W-:-:S13]  /*8280*/  ISETP.GE.AND P0, PT, R2, R34, PT ;  /* 0x000000220200720c */ /* 0x000fda0003f06270 */
[-C--:B---3--:R-:W-:Y:S02]  /*8290*/  @!P0 LEA R8, P3, R210, R0.reuse, 0x1 ;  /* 0x00000000d2088211 */ /* 0x088fe400078608ff */
[-C--:B------:R-:W-:Y:S02]  /*82a0*/  @!P0 LEA R6, P2, R208, R0.reuse, 0x1 ;  /* 0x00000000d0068211 */ /* 0x080fe400078408ff */
[C---:B------:R-:W-:Y:S02]  /*82b0*/  @!P0 LEA R2, P1, R209.reuse, R0, 0x1 ;  /* 0x00000000d1028211 */ /* 0x040fe400078208ff */
[----:B------:R-:W-:Y:S02]  /*82c0*/  SHF.R.S32.HI R0, RZ, 0x1f, R12 ;  /* 0x0000001fff007819 */ /* 0x000fe4000001140c */
[-C--:B-1----:R-:W-:Y:S02]  /*82d0*/  @!P0 LEA.HI.X R9, R210, R5.reuse, R211, 0x1, P3 ;  /* 0x00000005d2098211 */ /* 0x082fe400018f0cd3 */
[-C--:B--2-4-:R-:W-:Y:S01]  /*82e0*/  @!P0 LEA.HI.X R7, R208, R5.reuse, R225, 0x1, P2 ;  /* 0x00000005d0078211 */ /* 0x094fe200010f0ce1 */
[----:B------:R-:W-:Y:S01]  /*82f0*/  IMAD R0, R0, c[0x0][0x2b0], RZ ;  /* 0x0000ac0000007a24 */ /* 0x000fe200078e02ff */
[----:B------:R-:W-:Y:S01]  /*8300*/  @!P0 LEA.HI.X R3, R209, R5, R224, 0x1, P1 ;  /* 0x00000005d1038211 */ /* 0x000fe200008f0ce0 */
[----:B------:R-:W-:Y:S01]  /*8310*/  @!PT LDS RZ, [RZ] ;  /* 0x00000000fffff984 */ /* 0x000fe20000000800 */
[----:B------:R-:W-:Y:S01]  /*8320*/  @!PT LDS RZ, [RZ] ;  /* 0x00000000fffff984 */ /* 0x000fe20000000800 */
[----:B------:R-:W-:Y:S01]  /*8330*/  @!PT LDS RZ, [RZ] ;  /* 0x00000000fffff984 */ /* 0x000fe20000000800 */
[----:B------:R1:W-:Y:S01]  /*8340*/  @!P0 LDGSTS.E.BYPASS.LTC128B.128 [R192+0xf100], [R8.64], !P6 ;  /* 0x0f10000008c08fae */ /* 0x0003e2000f101d4a */
[----:B------:R-:W-:Y:S01]  /*8350*/  ISETP.GE.AND P6, PT, R210, c[0x0][0x1d4], PT ;  /* 0x00007500d2007a0c */ /* 0x000fe20003fc6270 */
[----:B------:R-:W-:-:S02]  /*8360*/  IMAD R0, R12, c[0x0][0x2b4], R0 ;  /* 0x0000ad000c007a24 */ /* 0x000fc400078e0200 */
[----:B------:R1:W-:Y:S01]  /*8370*/  @!P0 LDGSTS.E.BYPASS.LTC128B.128 [R192+0x13100], [R6.64], !P5 ;  /* 0x1310000006c08fae */ /* 0x0003e2000e901d4a */
[----:B------:R-:W-:Y:S01]  /*8380*/  ISETP.GE.AND P5, PT, R209, c[0x0][0x1d4], PT ;  /* 0x00007500d1007a0c */ /* 0x000fe20003fa6270 */
[----:B------:R-:W-:Y:S02]  /*8390*/  IMAD.IADD R234, R233, 0x1, R0 ;  /* 0x00000001e9ea7824 */ /* 0x000fe400078e0200 */
[----:B------:R1:W-:Y:S01]  /*83a0*/  @!P0 LDGSTS.E.BYPASS.LTC128B.128 [R192+0x17100], [R2.64], !P4 ;  /* 0x1710000002c08fae */ /* 0x0003e2000e101d4a */
[----:B------:R-:W-:Y:S02]  /*83b0*/  ISETP.GE.AND P4, PT, R208, c[0x0][0x1d4], PT ;  /* 0x00007500d0007a0c */ /* 0x000fe40003f86270 */
[----:B------:R-:W-:Y:S01]  /*83c0*/  SEL R95, RZ, 0x10, P5 ;  /* 0x00000010ff5f7807 */ /* 0x000fe20002800000 */
        /* <DEDUP_REMOVED lines=17> */
[----:B------:R-:W2:Y:S01]  /*84e0*/  @!P0 LDG.E R194, [R4.64] ;  /* 0x0000000a04c28981 */ /* 0x000ea2000c1e1900 */
[----:B------:R-:W-:Y:S02]  /*84f0*/  IMAD.MOV R0, RZ, RZ, -R0 ;  /* 0x000000ffff007224 */ /* 0x000fe400078e0a00 */
[----:B------:R-:W-:-:S04]  /*8500*/  IMAD.WIDE.U32 R230, R55, c[0x0][0x1e8], RZ ;  /* 0x00007a0037e67a25 */ /* 0x000fc800078e00ff */
[----:B------:R-:W-:Y:S02]  /*8510*/  IMAD R196, R0, c[0x0][0x2b8], R2 ;  /* 0x0000ae0000c47a24 */ /* 0x000fe400078e0202 */
[----:B------:R-:W-:Y:S02]  /*8520*/  IMAD R229, R55, c[0x0][0x1ec], R231 ;  /* 0x00007b0037e57a24 */ /* 0x000fe400078e02e7 */
[----:B------:R-:W-:Y:S01]  /*8530*/  IMAD.WIDE.U32 R2, R196, c[0x0][0x1e0], RZ ;  /* 0x00007800c4027a25 */ /* 0x000fe200078e00ff */
[----:B------:R-:W-:-:S03]  /*8540*/  SHF.R.S32.HI R56, RZ, 0x1f, R196 ;  /* 0x0000001fff387819 */ /* 0x000fc600000114c4 */
[----:B------:R-:W-:Y:S02]  /*8550*/  IMAD R127, R94, -0x40, R127 ;  /* 0xffffffc05e7f7824 */ /* 0x000fe400078e027f */
[----:B------:R-:W-:Y:S02]  /*8560*/  IMAD R0, R56, c[0x0][0x1e0], RZ ;  /* 0x0000780038007a24 */ /* 0x000fe400078e02ff */
[----:B------:R-:W-:Y:S02]  /*8570*/  IMAD.IADD R72, R127, 0x1, -R247 ;  /* 0x000000017f487824 */ /* 0x000fe400078e0af7 */
[----:B------:R-:W-:-:S03]  /*8580*/  IMAD R0, R196, c[0x0][0x1e4], R0 ;  /* 0x00007900c4007a24 */ /* 0x000fc600078e0200 */
[C---:B------:R-:W-:Y:S01]  /*8590*/  ISETP.GE.AND P2, PT, R72.reuse, 0x1, PT ;  /* 0x000000014800780c */ /* 0x040fe20003f46270 */
[----:B------:R-:W-:Y:S01]  /*85a0*/  IMAD.IADD R3, R3, 0x1, R0 ;  /* 0x0000000103037824 */ /* 0x000fe200078e0200 */
[----:B------:R-:W-:Y:S02]  /*85b0*/  ISETP.GE.AND P1, PT, R72, 0x21, PT ;  /* 0x000000214800780c */ /* 0x000fe40003f26270 */
[----:B--2---:R-:W-:Y:S01]  /*85c0*/  SHF.R.S32.HI R57, RZ, 0x1f, R194 ;  /* 0x0000001fff397819 */ /* 0x004fe200000114c2 */
[----:B------:R-:W-:-:S04]  /*85d0*/  IMAD.WIDE.U32 R2, R194, c[0x0][0x1f0], R2 ;  /* 0x00007c00c2027a25 */ /* 0x000fc800078e0002 */
[----:B------:R-:W-:Y:S01]  /*85e0*/  IMAD R0, R57, c[0x0][0x1f0], RZ ;  /* 0x00007c0039007a24 */ /* 0x000fe200078e02ff */
[----:B------:R-:W-:-:S03]  /*85f0*/  IADD3 R2, P0, R2, R230, RZ ;  /* 0x000000e602027210 */ /* 0x000fc60007f1e0ff */
[----:B------:R-:W-:-:S05]  /*8600*/  IMAD R0, R194, c[0x0][0x1f4], R0 ;  /* 0x00007d00c2007a24 */ /* 0x000fca00078e0200 */
[----:B------:R-:W-:Y:S02]  /*8610*/  IADD3.X R3, R229, R3, R0, P0, !PT ;  /* 0x00000003e5037210 */ /* 0x000fe400007fe400 */
[----:B------:R-:W-:-:S04]  /*8620*/  LEA R0, P0, R2, c[0x0][0x1c8], 0x1 ;  /* 0x0000720002007a11 */ /* 0x000fc800078008ff */
[----:B------:R-:W-:Y:S02]  /*8630*/  LEA.HI.X R2, R2, c[0x0][0x1cc], R3, 0x1, P0 ;  /* 0x0000730002027a11 */ /* 0x000fe400000f0c03 */
[----:B------:R-:W1:Y:S04]  /*8640*/  SHFL.IDX PT, R3, R0, RZ, 0x181f ;  /* 0x00181fff00037589 */ /* 0x000e6800000e0000 */
[----:B------:R-:W2:Y:S04]  /*8650*/  SHFL.IDX PT, R4, R2, RZ, 0x181f ;  /* 0x00181fff02047589 */ /* 0x000ea800000e0000 */
[----:B------:R-:W3:Y:S04]  /*8660*/  SHFL.IDX PT, R0, R0, 0x1, 0x181f ;  /* 0x00381f0000007f89 */ /* 0x000ee800000e0000 */
[----:B------:R-:W4:Y:S01]  /*8670*/  SHFL.IDX PT, R2, R2, 0x1, 0x181f ;  /* 0x00381f0002027f89 */ /* 0x000f2200000e0000 */
[----:B-1----:R-:W-:-:S04]  /*8680*/  @P2 LEA R14, P0, R210, R3, 0x1 ;  /* 0x00000003d20e2211 */ /* 0x002fc800078008ff */
[----:B--2---:R-:W-:Y:S02]  /*8690*/  @P2 LEA.HI.X R15, R210, R4, R211, 0x1, P0 ;  /* 0x00000004d20f2211 */ /* 0x004fe400000f0cd3 */
[----:B------:R-:W-:-:S03]  /*86a0*/  @P2 LEA R12, P0, R208, R3, 0x1 ;  /* 0x00000003d00c2211 */ /* 0x000fc600078008ff */
[----:B------:R1:W-:Y:S01]  /*86b0*/  @P2 LDGSTS.E.BYPASS.LTC128B.128 [R192+0x6100], [R14.64], !P6 ;  /* 0x061000000ec02fae */ /* 0x0003e2000f101d4a */
[----:B------:R-:W-:Y:S02]  /*86c0*/  @P2 LEA.HI.X R13, R208, R4, R225, 0x1, P0 ;  /* 0x00000004d00d2211 */ /* 0x000fe400000f0ce1 */
[----:B------:R-:W-:-:S03]  /*86d0*/  @P2 LEA R10, P0, R209, R3, 0x1 ;  /* 0x00000003d10a2211 */ /* 0x000fc600078008ff */
[----:B------:R1:W-:Y:S01]  /*86e0*/  @P2 LDGSTS.E.BYPASS.LTC128B.128 [R192+0x8100], [R12.64], !P4 ;  /* 0x081000000cc02fae */ /* 0x0003e2000e101d4a */
[----:B------:R-:W-:Y:S02]  /*86f0*/  @P2 LEA.HI.X R11, R209, R4, R224, 0x1, P0 ;  /* 0x00000004d10b2211 */ /* 0x000fe400000f0ce0 */
[----:B---3--:R-:W-:-:S03]  /*8700*/  @P1 LEA R8, P0, R210, R0, 0x1 ;  /* 0x00000000d2081211 */ /* 0x008fc600078008ff */
[----:B------:R1:W-:Y:S01]  /*8710*/  @P2 LDGSTS.E.BYPASS.LTC128B.128 [R192+0xa100], [R10.64], !P5 ;  /* 0x0a1000000ac02fae */ /* 0x0003e2000e901d4a */
[----:B----4-:R-:W-:Y:S02]  /*8720*/  @P1 LEA.HI.X R9, R210, R2, R211, 0x1, P0 ;  /* 0x00000002d2091211 */ /* 0x010fe400000f0cd3 */
[----:B------:R-:W-:-:S03]  /*8730*/  @P1 LEA R6, P0, R208, R0, 0x1 ;  /* 0x00000000d0061211 */ /* 0x000fc600078008ff */
[----:B------:R1:W-:Y:S01]  /*8740*/  @P1 LDGSTS.E.BYPASS.LTC128B.128 [R192+0x7100], [R8.64], !P6 ;  /* 0x0710000008c01fae */ /* 0x0003e2000f101d4a */
[----:B------:R-:W-:Y:S02]  /*8750*/  @P1 LEA.HI.X R7, R208, R2, R225, 0x1, P0 ;  /* 0x00000002d0071211 */ /* 0x000fe400000f0ce1 */
[----:B------:R-:W-:-:S03]  /*8760*/  @P1 LEA R4, P0, R209, R0, 0x1 ;  /* 0x00000000d1041211 */ /* 0x000fc600078008ff */
[----:B------:R1:W-:Y:S01]  /*8770*/  @P1 LDGSTS.E.BYPASS.LTC128B.128 [R192+0x9100], [R6.64], !P4 ;  /* 0x0910000006c01fae */ /* 0x0003e2000e101d4a */
[----:B------:R-:W-:Y:S02]  /*8780*/  @P1 LEA.HI.X R5, R209, R2, R224, 0x1, P0 ;  /* 0x00000002d1051211 */ /* 0x000fe400000f0ce0 */
[----:B------:R-:W-:-:S03]  /*8790*/  ISETP.LT.AND P0, PT, RZ, c[0x0][0x27c], PT ;  /* 0x00009f00ff007a0c */ /* 0x000fc60003f01270 */
[----:B------:R1:W-:Y:S04]  /*87a0*/  @P1 LDGSTS.E.BYPASS.LTC128B.128 [R192+0xb100], [R4.64], !P5 ;  /* 0x0b10000004c01fae */ /* 0x0003e8000e901d4a */
[----:B------:R-:W0:Y:S06]  /*87b0*/  LDGDEPBAR ;  /* 0x00000000000079af */ /* 0x000e2c0000000000 */
[----:B------:R-:W-:Y:S05]  /*87c0*/  @P0 BRA `(.L_x_223) ;  /* 0x0000002000000947 */ /* 0x000fea0003800000 */
[----:B------:R-:W-:-:S04]  /*87d0*/  DEPBAR.LE SB0, 0x1 ;  /* 0x000080400000791a */ /* 0x000fc80000000000 */
[----:B------:R-:W-:Y:S05]  /*87e0*/  BRA `(.L_x_224) ;  /* 0x0000567000007947 */ /* 0x000fea0003800000 */
.L_x_223:
[----:B------:R-:W-:Y:S01]  /*87f0*/  SHF.R.S32.HI R0, RZ, 0x1f, R126 ;  /* 0x0000001fff007819 */ /* 0x000fe2000001147e */
[----:B------:R-:W-:Y:S01]  /*8800*/  ULDC.U8 UR4, c[0x0][0x298] ;  /* 0x0000a60000047ab9 */ /* 0x000fe20000000000 */
[----:B------:R-:W-:Y:S01]  /*8810*/  IMAD.WIDE.U32 R2, R126, c[0x0][0x280], RZ ;  /* 0x0000a0007e027a25 */ /* 0x000fe200078e00ff */
[----:B------:R-:W-:Y:S01]  /*8820*/  ISETP.NE.AND P2, PT, RZ, UR4, PT ;  /* 0x00000004ff007c0c */ /* 0x000fe2000bf45270 */
[----:B------:R-:W-:Y:S02]  /*8830*/  BSSY B2, `(.L_x_224) ;  /* 0x0000562000027945 */ /* 0x000fe40003800000 */
[----:B-1----:R-:W-:Y:S01]  /*8840*/  IMAD R6, R0, c[0x0][0x280], RZ ;  /* 0x0000a00000067a24 */ /* 0x002fe200078e02ff */
[----:B------:R-:W-:Y:S01]  /*8850*/  LEA R7, P1, R2, c[0x0][0x270], 0x1 ;  /* 0x00009c0002077a11 */ /* 0x000fe200078208ff */
[----:B------:R-:W-:Y:S02]  /*8860*/  IMAD R0, R0, c[0x0][0x290], RZ ;  /* 0x0000a40000007a24 */ /* 0x000fe400078e02ff */
[----:B------:R-:W-:-:S02]  /*8870*/  IMAD R6, R126, c[0x0][0x284], R6 ;  /* 0x0000a1007e067a24 */ /* 0x000fc400078e0206 */
[----:B------:R-:W-:-:S03]  /*8880*/  IMAD.WIDE.U32 R4, R126, c[0x0][0x290], RZ ;  /* 0x0000a4007e047a25 */ /* 0x000fc600078e00ff */
[----:B------:R-:W-:Y:S01]  /*8890*/  IADD3 R3, R6, R3, RZ ;  /* 0x0000000306037210 */ /* 0x000fe20007ffe0ff */
[----:B------:R-:W-:Y:S01]  /*88a0*/  IMAD R0, R126, c[0x0][0x294], R0 ;  /* 0x0000a5007e007a24 */ /* 0x000fe200078e0200 */
[----:B------:R-:W-:Y:S02]  /*88b0*/  LEA R8, P0, R4, c[0x0][0x288], 0x1 ;  /* 0x0000a20004087a11 */ /* 0x000fe400078008ff */
[----:B------:R-:W-:Y:S02]  /*88c0*/  LEA R6, R237, R212, 0x7 ;  /* 0x000000d4ed067211 */ /* 0x000fe400078e38ff */
[----:B------:R-:W-:Y:S02]  /*88d0*/  IADD3 R5, R0, R5, RZ ;  /* 0x0000000500057210 */ /* 0x000fe40007ffe0ff */
[----:B------:R-:W-:Y:S02]  /*88e0*/  LEA.HI.X R0, R2, c[0x0][0x274], R3, 0x1, P1 ;  /* 0x00009d0002007a11 */ /* 0x000fe400008f0c03 */
[----:B------:R-:W-:Y:S01]  /*88f0*/  LEA.HI.X R2, R4, c[0x0][0x28c], R5, 0x1, P0 ;  /* 0x0000a30004027a11 */ /* 0x000fe200000f0c05 */
[----:B------:R-:W-:Y:S05]  /*8900*/  @!P2 BRA `(.L_x_225) ;  /* 0x000029a00000a947 */ /* 0x000fea0003800000 */
[----:B------:R-:W-:Y:S01]  /*8910*/  ISETP.GE.AND P0, PT, R6, R34, PT ;  /* 0x000000220600720c */ /* 0x000fe20003f06270 */
[----:B------:R-:W1:Y:S01]  /*8920*/  SHFL.IDX PT, R3, R2, RZ, 0x1c1f ;  /* 0x001c1fff02037589 */ /* 0x000e6200000e0000 */
[----:B------:R-:W-:Y:S01]  /*8930*/  BSSY B0, `(.L_x_226) ;  /* 0x000004f000007945 */ /* 0x000fe20003800000 */
[----:B------:R-:W-:Y:S01]  /*8940*/  CS2R R28, SRZ ;  /* 0x00000000001c7805 */ /* 0x000fe2000001ff00 */
[----:B------:R-:W-:Y:S01]  /*8950*/  CS2R R26, SRZ ;  /* 0x00000000001a7805 */ /* 0x000fe2000001ff00 */
[----:B------:R-:W2:Y:S01]  /*8960*/  SHFL.IDX PT, R5, R0, RZ, 0x1c1f ;  /* 0x001c1fff00057589 */ /* 0x000ea200000e0000 */
[----:B------:R-:W-:Y:S01]  /*8970*/  CS2R R24, SRZ ;  /* 0x0000000000187805 */ /* 0x000fe2000001ff00 */
[----:B------:R-:W-:Y:S01]  /*8980*/  CS2R R22, SRZ ;  /* 0x0000000000167805 */ /* 0x000fe2000001ff00 */
[----:B------:R-:W-:Y:S01]  /*8990*/  CS2R R20, SRZ ;  /* 0x0000000000147805 */ /* 0x000fe2000001ff00 */
[----:B------:R3:W4:Y:S01]  /*89a0*/  SHFL.IDX PT, R4, R7, RZ, 0x1c1f ;  /* 0x001c1fff07047589 */ /* 0x00072200000e0000 */
[----:B------:R-:W-:Y:S01]  /*89b0*/  CS2R R18, SRZ ;  /* 0x0000000000127805 */ /* 0x000fe2000001ff00 */
[----:B------:R-:W-:Y:S01]  /*89c0*/  CS2R R16, SRZ ;  /* 0x0000000000107805 */ /* 0x000fe2000001ff00 */
[----:B------:R-:W-:Y:S01]  /*89d0*/  CS2R R14, SRZ ;  /* 0x00000000000e7805 */ /* 0x000fe2000001ff00 */
[----:B------:R5:W1:Y:S01]  /*89e0*/  SHFL.IDX PT, R2, R8, RZ, 0x1c1f ;  /* 0x001c1fff08027589 */ /* 0x000a6200000e0000 */
[----:B------:R-:W-:Y:S01]  /*89f0*/  CS2R R12, SRZ ;  /* 0x00000000000c7805 */ /* 0x000fe2000001ff00 */
[----:B------:R-:W-:Y:S01]  /*8a00*/  CS2R R10, SRZ ;  /* 0x00000000000a7805 */ /* 0x000fe2000001ff00 */
[----:B---3--:R-:W-:Y:S01]  /*8a10*/  CS2R R6, SRZ ;  /* 0x0000000000067805 */ /* 0x008fe2000001ff00 */
[----:B-----5:R-:W-:Y:S01]  /*8a20*/  CS2R R8, SRZ ;  /* 0x0000000000087805 */ /* 0x020fe2000001ff00 */
[----:B------:R-:W-:Y:S05]  /*8a30*/  @P0 BRA `(.L_x_227) ;  /* 0x000003e000000947 */ /* 0x000fea0003800000 */
[----:B-12-4-:R-:W2:Y:S04]  /*8a40*/  LDL R38, [R1+0x40] ;  /* 0x0000400001267983 */ /* 0x016ea80000100800 */
[----:B------:R-:W3:Y:S04]  /*8a50*/  LDL R37, [R1+0x3c] ;  /* 0x00003c0001257983 */ /* 0x000ee80000100800 */
[----:B------:R-:W4:Y:S04]  /*8a60*/  LDL R36, [R1+0x44] ;  /* 0x0000440001247983 */ /* 0x000f280000100800 */
[----:B------:R-:W4:Y:S04]  /*8a70*/  LDL R35, [R1+0x38] ;  /* 0x0000380001237983 */ /* 0x000f280000100800 */
[----:B------:R-:W4:Y:S04]  /*8a80*/  LDL R33, [R1+0x48] ;  /* 0x0000480001217983 */ /* 0x000f280000100800 */
[----:B------:R-:W4:Y:S04]  /*8a90*/  LDL R31, [R1+0x34] ;  /* 0x00003400011f7983 */ /* 0x000f280000100800 */
[----:B------:R-:W4:Y:S04]  /*8aa0*/  LDL R30, [R1+0x4c] ;  /* 0x00004c00011e7983 */ /* 0x000f280000100800 */
[----:B------:R-:W4:Y:S01]  /*8ab0*/  LDL R32, [R1+0x30] ;  /* 0x0000300001207983 */ /* 0x000f220000100800 */
[----:B------:R-:W-:Y:S01]  /*8ac0*/  ISETP.GE.AND P1, PT, R106, c[0x0][0x27c], PT ;  /* 0x00009f006a007a0c */ /* 0x000fe20003f26270 */
[----:B------:R-:W-:Y:S01]  /*8ad0*/  CS2R R18, SRZ ;  /* 0x0000000000127805 */ /* 0x000fe2000001ff00 */
[----:B------:R-:W-:Y:S01]  /*8ae0*/  ISETP.GE.AND P0, PT, R144, c[0x0][0x27c], PT ;  /* 0x00009f0090007a0c */ /* 0x000fe20003f06270 */
[----:B------:R-:W4:Y:S01]  /*8af0*/  LDL R28, [R1+0x50] ;  /* 0x00005000011c7983 */ /* 0x000f220000100800 */
[----:B------:R-:W-:-:S03]  /*8b00*/  CS2R R6, SRZ ;  /* 0x0000000000067805 */ /* 0x000fc6000001ff00 */
[----:B------:R-:W4:Y:S01]  /*8b10*/  LDL R0, [R1+0x2c] ;  /* 0x00002c0001007983 */ /* 0x000f220000100800 */
[----:B------:R-:W-:-:S05]  /*8b20*/  ISETP.GE.AND P3, PT, R141, c[0x0][0x27c], PT ;  /* 0x00009f008d007a0c */ /* 0x000fca0003f66270 */
[----:B------:R-:W-:-:S04]  /*8b30*/  @!P1 IMAD.WIDE R10, R106, 0x2, R4 ;  /* 0x000000026a0a9825 */ /* 0x000fc800078e0204 */
[----:B------:R-:W-:Y:S01]  /*8b40*/  @!P1 IMAD.WIDE R8, R106, 0x2, R2 ;  /* 0x000000026a089825 */ /* 0x000fe200078e0202 */
[----:B------:R1:W5:Y:S04]  /*8b50*/  @!P1 LD.E.64 R18, [R10.64] ;  /* 0x0000000a0a129980 */ /* 0x000368000c101b00 */
[----:B------:R1:W5:Y:S01]  /*8b60*/  @!P1 LD.E.64 R6, [R8.64] ;  /* 0x0000000a08069980 */ /* 0x000362000c101b00 */
[----:B------:R-:W-:Y:S01]  /*8b70*/  CS2R R20, SRZ ;  /* 0x0000000000147805 */ /* 0x000fe2000001ff00 */
[----:B------:R-:W-:Y:S01]  /*8b80*/  CS2R R22, SRZ ;  /* 0x0000000000167805 */ /* 0x000fe2000001ff00 */
[----:B-1----:R-:W-:Y:S01]  /*8b90*/  CS2R R8, SRZ ;  /* 0x0000000000087805 */ /* 0x002fe2000001ff00 */
[----:B------:R-:W-:Y:S01]  /*8ba0*/  CS2R R24, SRZ ;  /* 0x0000000000187805 */ /* 0x000fe2000001ff00 */
[----:B------:R-:W-:Y:S01]  /*8bb0*/  CS2R R26, SRZ ;  /* 0x00000000001a7805 */ /* 0x000fe2000001ff00 */
[----:B--2---:R-:W-:-:S02]  /*8bc0*/  @!P0 IADD3 R12, P2, R4, R38, RZ ;  /* 0x00000026040c8210 */ /* 0x004fc40007f5e0ff */
[----:B------:R-:W-:-:S03]  /*8bd0*/  @!P0 IADD3 R10, P1, R2, R38, RZ ;  /* 0x00000026020a8210 */ /* 0x000fc60007f3e0ff */
[--C-:B---3--:R-:W-:Y:S02]  /*8be0*/  @!P0 IMAD.X R13, R5, 0x1, R37.reuse, P2 ;  /* 0x00000001050d8824 */ /* 0x108fe400010e0625 */
[----:B------:R-:W-:Y:S01]  /*8bf0*/  @!P0 IMAD.X R11, R3, 0x1, R37, P1 ;  /* 0x00000001030b8824 */ /* 0x000fe200008e0625 */
[----:B------:R-:W-:Y:S02]  /*8c00*/  ISETP.GE.AND P2, PT, R143, c[0x0][0x27c], PT ;  /* 0x00009f008f007a0c */ /* 0x000fe40003f46270 */
[----:B------:R1:W5:Y:S04]  /*8c10*/  @!P0 LD.E.64 R20, [R12.64] ;  /* 0x0000000a0c148980 */ /* 0x000368000c101b00 */
[----:B------:R2:W5:Y:S01]  /*8c20*/  @!P0 LD.E.64 R8, [R10.64] ;  /* 0x0000000a0a088980 */ /* 0x000562000c101b00 */
[----:B----4-:R-:W-:-:S05]  /*8c30*/  @!P3 IADD3 R14, P0, R4, R36, RZ ;  /* 0x00000024040eb210 */ /* 0x010fca0007f1e0ff */
[----:B------:R-:W-:-:S05]  /*8c40*/  @!P3 IMAD.X R15, R5, 0x1, R35, P0 ;  /* 0x00000001050fb824 */ /* 0x000fca00000e0623 */
[----:B------:R3:W5:Y:S01]  /*8c50*/  @!P3 LD.E.64 R22, [R14.64] ;  /* 0x0000000a0e16b980 */ /* 0x000762000c101b00 */
[----:B-1----:R-:W-:Y:S01]  /*8c60*/  @!P3 IADD3 R12, P0, R2, R36, RZ ;  /* 0x00000024020cb210 */ /* 0x002fe20007f1e0ff */
[----:B--2---:R-:W-:-:S04]  /*8c70*/  CS2R R10, SRZ ;  /* 0x00000000000a7805 */ /* 0x004fc8000001ff00 */
[----:B------:R-:W-:Y:S01]  /*8c80*/  @!P3 IMAD.X R13, R3, 0x1, R35, P0 ;  /* 0x00000001030db824 */ /* 0x000fe200000e0623 */
[----:B------:R-:W-:-:S04]  /*8c90*/  @!P2 IADD3 R16, P0, R4, R33, RZ ;  /* 0x000000210410a210 */ /* 0x000fc80007f1e0ff */
[----:B------:R1:W5:Y:S01]  /*8ca0*/  @!P3 LD.E.64 R10, [R12.64] ;  /* 0x0000000a0c0ab980 */ /* 0x000362000c101b00 */
[----:B------:R-:W-:Y:S01]  /*8cb0*/  ISETP.GE.AND P3, PT, R140, c[0x0][0x27c], PT ;  /* 0x00009f008c007a0c */ /* 0x000fe20003f66270 */
[--C-:B------:R-:W-:Y:S01]  /*8cc0*/  @!P2 IMAD.X R17, R5, 0x1, R31.reuse, P0 ;  /* 0x000000010511a824 */ /* 0x100fe200000e061f */
[----:B---3--:R-:W-:Y:S02]  /*8cd0*/  @!P2 IADD3 R14, P0, R2, R33, RZ ;  /* 0x00000021020ea210 */ /* 0x008fe40007f1e0ff */
[----:B------:R-:W-:Y:S02]  /*8ce0*/  ISETP.GE.AND P1, PT, R142, c[0x0][0x27c], PT ;  /* 0x00009f008e007a0c */ /* 0x000fe40003f26270 */
[----:B------:R2:W5:Y:S01]  /*8cf0*/  @!P2 LD.E.64 R24, [R16.64] ;  /* 0x0000000a1018a980 */ /* 0x000562000c101b00 */
[----:B------:R-:W-:Y:S01]  /*8d00*/  @!P2 IMAD.X R15, R3, 0x1, R31, P0 ;  /* 0x00000001030fa824 */ /* 0x000fe200000e061f */
[----:B-1----:R-:W-:-:S06]  /*8d10*/  CS2R R12, SRZ ;  /* 0x00000000000c7805 */ /* 0x002fcc000001ff00 */
[----:B------:R1:W5:Y:S01]  /*8d20*/  @!P2 LD.E.64 R12, [R14.64] ;  /* 0x0000000a0e0ca980 */ /* 0x000362000c101b00 */
[----:B--2---:R-:W-:Y:S01]  /*8d30*/  CS2R R16, SRZ ;  /* 0x0000000000107805 */ /* 0x004fe2000001ff00 */
[----:B-1----:R-:W-:-:S05]  /*8d40*/  @!P3 IADD3 R14, P0, R4, R30, RZ ;  /* 0x0000001e040eb210 */ /* 0x002fca0007f1e0ff */
[----:B------:R-:W-:Y:S01]  /*8d50*/  @!P3 IMAD.X R15, R5, 0x1, R32, P0 ;  /* 0x00000001050fb824 */ /* 0x000fe200000e0620 */
[----:B------:R-:W-:-:S04]  /*8d60*/  @!P3 IADD3 R30, P0, R2, R30, RZ ;  /* 0x0000001e021eb210 */ /* 0x000fc80007f1e0ff */
[----:B------:R1:W5:Y:S01]  /*8d70*/  @!P3 LD.E.64 R26, [R14.64] ;  /* 0x0000000a0e1ab980 */ /* 0x000362000c101b00 */
[----:B------:R-:W-:Y:S01]  /*8d80*/  @!P3 IMAD.X R31, R3, 0x1, R32, P0 ;  /* 0x00000001031fb824 */ /* 0x000fe200000e0620 */
[----:B------:R-:W-:-:S05]  /*8d90*/  @!P1 IADD3 R4, P0, R4, R28, RZ ;  /* 0x0000001c04049210 */ /* 0x000fca0007f1e0ff */
[----:B------:R-:W-:Y:S01]  /*8da0*/  @!P1 IMAD.X R5, R5, 0x1, R0, P0 ;  /* 0x0000000105059824 */ /* 0x000fe200000e0600 */
[----:B------:R-:W-:Y:S02]  /*8db0*/  @!P1 IADD3 R2, P0, R2, R28, RZ ;  /* 0x0000001c02029210 */ /* 0x000fe40007f1e0ff */
[----:B------:R-:W-:-:S03]  /*8dc0*/  CS2R R28, SRZ ;  /* 0x00000000001c7805 */ /* 0x000fc6000001ff00 */
[----:B------:R-:W-:-:S03]  /*8dd0*/  @!P1 IMAD.X R3, R3, 0x1, R0, P0 ;  /* 0x0000000103039824 */ /* 0x000fc600000e0600 */
[----:B------:R2:W5:Y:S04]  /*8de0*/  @!P1 LD.E.64 R28, [R4.64] ;  /* 0x0000000a041c9980 */ /* 0x000568000c101b00 */
[----:B------:R2:W5:Y:S01]  /*8df0*/  @!P1 LD.E.64 R16, [R2.64] ;  /* 0x0000000a02109980 */ /* 0x000562000c101b00 */
[----:B-1----:R-:W-:-:S06]  /*8e00*/  CS2R R14, SRZ ;  /* 0x00000000000e7805 */ /* 0x002fcc000001ff00 */
[----:B------:R2:W5:Y:S02]  /*8e10*/  @!P3 LD.E.64 R14, [R30.64] ;  /* 0x0000000a1e0eb980 */ /* 0x000564000c101b00 */
.L_x_227:
[----:B-12-4-:R-:W-:Y:S05]  /*8e20*/  BSYNC B0 ;  /* 0x0000000000007941 */ /* 0x016fea0003800000 */
.L_x_226:
[--C-:B-----5:R-:W-:Y:S01]  /*8e30*/  IMAD.MOV.U32 R42, RZ, RZ, R25.reuse ;  /* 0x000000ffff2a7224 */ /* 0x120fe200078e0019 */
[----:B------:R-:W-:Y:S01]  /*8e40*/  SHF.R.U32.HI R2, RZ, 0x10, R25 ;  /* 0x00000010ff027819 */ /* 0x000fe20000011619 */
[----:B------:R-:W-:Y:S01]  /*8e50*/  IMAD.MOV.U32 R36, RZ, RZ, R28 ;  /* 0x000000ffff247224 */ /* 0x000fe200078e001c */
[--C-:B------:R-:W-:Y:S01]  /*8e60*/  SHF.R.U64 R33, R28, 0x10, R29.reuse ;  /* 0x000000101c217819 */ /* 0x100fe2000000121d */
[--C-:B------:R-:W-:Y:S01]  /*8e70*/  IMAD.MOV.U32 R35, RZ, RZ, R29.reuse ;  /* 0x000000ffff237224 */ /* 0x100fe200078e001d */
[----:B------:R-:W-:Y:S01]  /*8e80*/  SHF.R.U32.HI R28, RZ, 0x10, R29 ;  /* 0x00000010ff1c7819 */ /* 0x000fe2000001161d */
[----:B------:R-:W-:Y:S01]  /*8e90*/  IMAD.MOV.U32 R31, RZ, RZ, R6 ;  /* 0x000000ffff1f7224 */ /* 0x000fe200078e0006 */
[----:B------:R-:W-:Y:S01]  /*8ea0*/  PRMT R42, R42, 0x5410, R2 ;  /* 0x000054102a2a7816 */ /* 0x000fe20000000002 */
[----:B------:R-:W-:Y:S01]  /*8eb0*/  IMAD R2, R237, -0x80, R34 ;  /* 0xffffff80ed027824 */ /* 0x000fe200078e0222 */
[----:B------:R-:W-:Y:S01]  /*8ec0*/  SHF.R.U64 R29, R6, 0x10, R7 ;  /* 0x00000010061d7819 */ /* 0x000fe20000001207 */
[--C-:B------:R-:W-:Y:S01]  /*8ed0*/  IMAD.MOV.U32 R5, RZ, RZ, R17.reuse ;  /* 0x000000ffff057224 */ /* 0x100fe200078e0011 */
[--C-:B------:R-:W-:Y:S01]  /*8ee0*/  SHF.R.U64 R4, R16, 0x10, R17.reuse ;  /* 0x0000001010047819 */ /* 0x100fe20000001211 */
[----:B------:R-:W-:Y:S01]  /*8ef0*/  IMAD.MOV.U32 R51, RZ, RZ, R20 ;  /* 0x000000ffff337224 */ /* 0x000fe200078e0014 */
[----:B------:R-:W-:Y:S01]  /*8f00*/  SHF.R.U32.HI R0, RZ, 0x10, R17 ;  /* 0x00000010ff007819 */ /* 0x000fe20000011611 */
[----:B------:R-:W-:Y:S01]  /*8f10*/  IMAD.MOV.U32 R50, RZ, RZ, R21 ;  /* 0x000000ffff327224 */ /* 0x000fe200078e0015 */
[----:B------:R-:W-:Y:S01]  /*8f20*/  PRMT R17, R31, 0x5410, R29 ;  /* 0x000054101f117816 */ /* 0x000fe2000000001d */
[----:B------:R-:W-:Y:S01]  /*8f30*/  IMAD.MOV.U32 R46, RZ, RZ, R23 ;  /* 0x000000ffff2e7224 */ /* 0x000fe200078e0017 */
[----:B------:R-:W-:Y:S01]  /*8f40*/  IMNMX R29, R2, 0x80, PT ;  /* 0x00000080021d7817 */ /* 0x000fe20003800200 */
[----:B------:R-:W-:Y:S01]  /*8f50*/  IMAD.MOV.U32 R38, RZ, RZ, R26 ;  /* 0x000000ffff267224 */ /* 0x000fe200078e001a */
[----:B------:R-:W-:Y:S01]  /*8f60*/  SHF.R.U64 R49, R20, 0x10, R21 ;  /* 0x0000001014317819 */ /* 0x000fe20000001215 */
[----:B------:R-:W-:Y:S01]  /*8f70*/  IMAD.MOV.U32 R39, RZ, RZ, R27 ;  /* 0x000000ffff277224 */ /* 0x000fe200078e001b */
[----:B------:R-:W-:Y:S01]  /*8f80*/  ISETP.GE.AND P0, PT, R212, R29, PT ;  /* 0x0000001dd400720c */ /* 0x000fe20003f06270 */
[----:B------:R-:W-:Y:S01]  /*8f90*/  IMAD.MOV.U32 R54, RZ, RZ, R18 ;  /* 0x000000ffff367224 */ /* 0x000fe200078e0012 */
[----:B------:R-:W-:Y:S01]  /*8fa0*/  SHF.R.U32.HI R44, RZ, 0x10, R21 ;  /* 0x00000010ff2c7819 */ /* 0x000fe20000011615 */
[----:B------:R-:W-:Y:S01]  /*8fb0*/  IMAD.MOV.U32 R53, RZ, RZ, R19 ;  /* 0x000000ffff357224 */ /* 0x000fe200078e0013 */
[--C-:B------:R-:W-:Y:S01]  /*8fc0*/  SHF.R.U64 R45, R22, 0x10, R23.reuse ;  /* 0x00000010162d7819 */ /* 0x100fe20000001217 */
[----:B------:R-:W-:Y:S01]  /*8fd0*/  IMAD.MOV.U32 R47, RZ, RZ, R22 ;  /* 0x000000ffff2f7224 */ /* 0x000fe200078e0016 */
[----:B------:R-:W-:Y:S01]  /*8fe0*/  SHF.R.U32.HI R40, RZ, 0x10, R23 ;  /* 0x00000010ff287819 */ /* 0x000fe20000011617 */
[----:B------:R-:W-:Y:S01]  /*8ff0*/  IMAD.MOV.U32 R43, RZ, RZ, R24 ;  /* 0x000000ffff2b7224 */ /* 0x000fe200078e0018 */
[----:B------:R-:W-:Y:S01]  /*9000*/  SHF.R.U64 R41, R24, 0x10, R25 ;  /* 0x0000001018297819 */ /* 0x000fe20000001219 */
[----:B------:R-:W-:Y:S01]  /*9010*/  IMAD.MOV.U32 R23, RZ, RZ, R10 ;  /* 0x000000ffff177224 */ /* 0x000fe200078e000a */
[----:B------:R-:W-:Y:S01]  /*9020*/  SHF.R.U64 R37, R26, 0x10, R27 ;  /* 0x000000101a257819 */ /* 0x000fe2000000121b */
[----:B------:R-:W-:Y:S01]  /*9030*/  IMAD.MOV.U32 R26, RZ, RZ, R9 ;  /* 0x000000ffff1a7224 */ /* 0x000fe200078e0009 */
[----:B------:R-:W-:Y:S01]  /*9040*/  SHF.R.U32.HI R32, RZ, 0x10, R27 ;  /* 0x00000010ff207819 */ /* 0x000fe2000001161b */
[----:B------:R-:W-:Y:S01]  /*9050*/  IMAD.MOV.U32 R27, RZ, RZ, R8 ;  /* 0x000000ffff1b7224 */ /* 0x000fe200078e0008 */
[----:B------:R-:W-:Y:S01]  /*9060*/  SHF.R.U64 R52, R18, 0x10, R19 ;  /* 0x0000001012347819 */ /* 0x000fe20000001213 */
        /* <DEDUP_REMOVED lines=9> */
[----:B------:R-:W-:Y:S01]  /*9100*/  SHF.R.U32.HI R24, RZ, 0x10, R7 ;  /* 0x00000010ff187819 */ /* 0x000fe20000011607 */
[----:B------:R-:W-:Y:S01]  /*9110*/  IMAD.MOV.U32 R9, RZ, RZ, R15 ;  /* 0x000000ffff097224 */ /* 0x000fe200078e000f */
[----:B------:R-:W-:Y:S01]  /*9120*/  SHF.R.U32.HI R11, RZ, 0x10, R11 ;  /* 0x00000010ff0b7819 */ /* 0x000fe2000001160b */
[----:B------:R-:W-:Y:S01]  /*9130*/  IMAD.MOV.U32 R6, RZ, RZ, R16 ;  /* 0x000000ffff067224 */ /* 0x000fe200078e0010 */
[----:B------:R-:W-:Y:S01]  /*9140*/  SHF.R.U64 R12, R12, 0x10, R13 ;  /* 0x000000100c0c7819 */ /* 0x000fe2000000120d */
[----:B------:R-:W-:-:S04]  /*9150*/  DEPBAR.LE SB0, 0x1 ;  /* 0x000080400000791a */ /* 0x000fc80000000000 */
[----:B------:R-:W-:Y:S01]  /*9160*/  SHF.R.U32.HI R7, RZ, 0x10, R13 ;  /* 0x00000010ff077819 */ /* 0x000fe2000001160d */
[----:B------:R-:W-:Y:S01]  /*9170*/  BSSY B1, `(.L_x_228) ;  /* 0x0000115000017945 */ /* 0x000fe20003800000 */
[--C-:B------:R-:W-:Y:S02]  /*9180*/  SHF.R.U64 R8, R14, 0x10, R15.reuse ;  /* 0x000000100e087819 */ /* 0x100fe4000000120f */
[----:B------:R-:W-:Y:S02]  /*9190*/  SHF.R.U32.HI R3, RZ, 0x10, R15 ;  /* 0x00000010ff037819 */ /* 0x000fe4000001160f */
[----:B------:R-:W-:Y:S02]  /*91a0*/  PRMT R35, R35, 0x5410, R28 ;  /* 0x0000541023237816 */ /* 0x000fe4000000001c */
[----:B------:R-:W-:Y:S02]  /*91b0*/  PRMT R25, R27, 0x5410, R25 ;  /* 0x000054101b197816 */ /* 0x000fe40000000019 */
[----:B------:R-:W-:-:S02]  /*91c0*/  PRMT R20, R26, 0x5410, R20 ;  /* 0x000054101a147816 */ /* 0x000fc40000000014 */
[----:B------:R-:W-:Y:S02]  /*91d0*/  PRMT R21, R23, 0x5410, R21 ;  /* 0x0000541017157816 */ /* 0x000fe40000000015 */
[----:B------:R-:W-:Y:S02]  /*91e0*/  PRMT R52, R54, 0x5410, R52 ;  /* 0x0000541036347816 */ /* 0x000fe40000000034 */
[----:B------:R-:W-:Y:S02]  /*91f0*/  PRMT R48, R53, 0x5410, R48 ;  /* 0x0000541035307816 */ /* 0x000fe40000000030 */
        /* <DEDUP_REMOVED lines=15> */
[----:B------:R-:W-:Y:S01]  /*92f0*/  PRMT R28, R5, 0x5410, R0 ;  /* 0x00005410051c7816 */ /* 0x000fe20000000000 */
[----:B------:R-:W-:Y:S06]  /*9300*/  BAR.SYNC.DEFER_BLOCKING 0x0 ;  /* 0x0000000000007b1d */ /* 0x000fec0000010000 */
[----:B------:R-:W-:Y:S05]  /*9310*/  @P0 BRA `(.L_x_229) ;  /* 0x00000fa000000947 */ /* 0x000fea0003800000 */
[----:B------:R-:W-:Y:S01]  /*9320*/  ISETP.GE.AND P0, PT, R106, c[0x0][0x27c], PT ;  /* 0x00009f006a007a0c */ /* 0x000fe20003f06270 */
[----:B------:R-:W-:-:S12]  /*9330*/  BSSY B0, `(.L_x_230) ;  /* 0x0000028000007945 */ /* 0x000fd80003800000 */
[----:B------:R-:W-:Y:S05]  /*9340*/  @P0 BRA `(.L_x_231) ;  /* 0x0000026000000947 */ /* 0x000fea0003800000 */
[----:B------:R-:W1:Y:S01]  /*9350*/  LDS.128 R4, [R202+0xc000] ;  /* 0x00c00000ca047984 */ /* 0x000e620000000c00 */
[C---:B------:R-:W-:Y:S01]  /*9360*/  SHF.L.U32 R3, R52.reuse, 0x10, RZ ;  /* 0x0000001034037819 */ /* 0x040fe200000006ff */
[----:B------:R-:W-:Y:S01]  /*9370*/  IMAD.U32 R0, R17, 0x10000, RZ ;  /* 0x0001000011007824 */ /* 0x000fe200078e00ff */
[----:B------:R-:W-:Y:S02]  /*9380*/  LOP3.LUT R2, R52, 0xffff0000, RZ, 0xc0, !PT ;  /* 0xffff000034027812 */ /* 0x000fe400078ec0ff */
[C---:B-1----:R-:W-:Y:S01]  /*9390*/  SHF.L.U32 R9, R4.reuse, 0x10, RZ ;  /* 0x0000001004097819 */ /* 0x042fe200000006ff */
[----:B------:R-:W-:Y:S01]  /*93a0*/  IMAD.U32 R10, R7, 0x10000, RZ ;  /* 0x00010000070a7824 */ /* 0x000fe200078e00ff */
[----:B------:R-:W-:Y:S02]  /*93b0*/  LOP3.LUT R8, R4, 0xffff0000, RZ, 0xc0, !PT ;  /* 0xffff000004087812 */ /* 0x000fe400078ec0ff */
[C---:B------:R-:W-:Y:S02]  /*93c0*/  SHF.L.U32 R13, R5.reuse, 0x10, RZ ;  /* 0x00000010050d7819 */ /* 0x040fe400000006ff */
[----:B------:R-:W-:Y:S01]  /*93d0*/  LOP3.LUT R4, R5, 0xffff0000, RZ, 0xc0, !PT ;  /* 0xffff000005047812 */ /* 0x000fe200078ec0ff */
[CC--:B------:R-:W-:Y:S01]  /*93e0*/  FMUL.FTZ R15, R8.reuse, R0.reuse ;  /* 0x00000000080f7220 */ /* 0x0c0fe20000410000 */
[----:B------:R-:W-:Y:S01]  /*93f0*/  LOP3.LUT R5, R17, 0xffff0000, RZ, 0xc0, !PT ;  /* 0xffff000011057812 */ /* 0x000fe200078ec0ff */
[-C--:B------:R-:W-:Y:S01]  /*9400*/  FMUL.FTZ R14, R8, R3.reuse ;  /* 0x00000003080e7220 */ /* 0x080fe20000410000 */
[C---:B------:R-:W-:Y:S01]  /*9410*/  SHF.L.U32 R12, R6.reuse, 0x10, RZ ;  /* 0x00000010060c7819 */ /* 0x040fe200000006ff */
[----:B------:R-:W-:Y:S01]  /*9420*/  FFMA.FTZ R16, R9, R3, -R15 ;  /* 0x0000000309107223 */ /* 0x000fe2000001080f */
[----:B------:R-:W-:Y:S01]  /*9430*/  LOP3.LUT R11, R6, 0xffff0000, RZ, 0xc0, !PT ;  /* 0xffff0000060b7812 */ /* 0x000fe200078ec0ff */
[-C--:B------:R-:W-:Y:S01]  /*9440*/  FMUL.FTZ R8, R4, R5.reuse ;  /* 0x0000000504087220 */ /* 0x080fe20000410000 */
[----:B------:R-:W-:Y:S01]  /*9450*/  LOP3.LUT R6, R7, 0xffff0000, RZ, 0xc0, !PT ;  /* 0xffff000007067812 */ /* 0x000fe200078ec0ff */
[----:B------:R-:W-:Y:S01]  /*9460*/  FFMA.FTZ R15, R9, R0, R14 ;  /* 0x00000000090f7223 */ /* 0x000fe2000001000e */
[----:B------:R-:W-:Y:S01]  /*9470*/  LOP3.LUT R0, R24, 0xffff0000, RZ, 0xc0, !PT ;  /* 0xffff000018007812 */ /* 0x000fe200078ec0ff */
[-C--:B------:R-:W-:Y:S01]  /*9480*/  FMUL.FTZ R7, R4, R2.reuse ;  /* 0x0000000204077220 */ /* 0x080fe20000410000 */
[----:B------:R-:W-:Y:S01]  /*9490*/  SHF.L.U32 R4, R48, 0x10, RZ ;  /* 0x0000001030047819 */ /* 0x000fe200000006ff */
[C---:B------:R-:W-:Y:S01]  /*94a0*/  FFMA.FTZ R14, R13.reuse, R2, -R8 ;  /* 0x000000020d0e7223 */ /* 0x040fe20000010808 */
[----:B------:R-:W-:Y:S01]  /*94b0*/  SHF.L.U32 R2, R24, 0x10, RZ ;  /* 0x0000001018027819 */ /* 0x000fe200000006ff */
[----:B------:R-:W-:Y:S01]  /*94c0*/  FFMA.FTZ R9, R13, R5, R7 ;  /* 0x000000050d097223 */ /* 0x000fe20000010007 */
[----:B------:R-:W-:Y:S01]  /*94d0*/  LOP3.LUT R3, R48, 0xffff0000, RZ, 0xc0, !PT ;  /* 0xffff000030037812 */ /* 0x000fe200078ec0ff */
[----:B------:R-:W-:-:S02]  /*94e0*/  FMUL.FTZ R7, R6, R0 ;  /* 0x0000000006077220 */ /* 0x000fc40000410000 */
[C---:B------:R-:W-:Y:S02]  /*94f0*/  FMUL.FTZ R8, R11.reuse, R2 ;  /* 0x000000020b087220 */ /* 0x040fe40000410000 */
[-C--:B------:R-:W-:Y:S02]  /*9500*/  FMUL.FTZ R5, R11, R4.reuse ;  /* 0x000000040b057220 */ /* 0x080fe40000410000 */
[-C--:B------:R-:W-:Y:S02]  /*9510*/  FMUL.FTZ R6, R6, R3.reuse ;  /* 0x0000000306067220 */ /* 0x080fe40000410000 */
[C---:B------:R-:W-:Y:S01]  /*9520*/  FFMA.FTZ R8, R12.reuse, R4, -R8 ;  /* 0x000000040c087223 */ /* 0x040fe20000010808 */
[----:B------:R-:W-:Y:S01]  /*9530*/  F2FP.BF16.PACK_AB R4, R15, R16 ;  /* 0x000000100f04723e */ /* 0x000fe200000010ff */
[----:B------:R-:W-:Y:S01]  /*9540*/  FFMA.FTZ R2, R12, R2, R5 ;  /* 0x000000020c027223 */ /* 0x000fe20000010005 */
[----:B------:R-:W-:Y:S01]  /*9550*/  F2FP.BF16.PACK_AB R5, R9, R14 ;  /* 0x0000000e0905723e */ /* 0x000fe200000010ff */
[----:B------:R-:W-:-:S02]  /*9560*/  FFMA.FTZ R3, R10, R3, -R7 ;  /* 0x000000030a037223 */ /* 0x000fc40000010807 */
[----:B------:R-:W-:Y:S01]  /*9570*/  FFMA.FTZ R0, R10, R0, R6 ;  /* 0x000000000a007223 */ /* 0x000fe20000010006 */
[----:B------:R-:W-:-:S04]  /*9580*/  F2FP.BF16.PACK_AB R6, R2, R8 ;  /* 0x000000080206723e */ /* 0x000fc800000010ff */
[----:B------:R-:W-:-:S05]  /*9590*/  F2FP.BF16.PACK_AB R7, R0, R3 ;  /* 0x000000030007723e */ /* 0x000fca00000010ff */
[----:B------:R1:W-:Y:S02]  /*95a0*/  STS.128 [R202+0xc000], R4 ;  /* 0x00c00004ca007388 */ /* 0x0003e40000000c00 */
.L_x_231:
[----:B------:R-:W-:Y:S05]  /*95b0*/  BSYNC B0 ;  /* 0x0000000000007941 */ /* 0x000fea0003800000 */
.L_x_230:
[----:B------:R-:W-:Y:S01]  /*95c0*/  ISETP.GE.AND P0, PT, R144, c[0x0][0x27c], PT ;  /* 0x00009f0090007a0c */ /* 0x000fe20003f06270 */
[----:B------:R-:W-:-:S12]  /*95d0*/  BSSY B0, `(.L_x_232) ;  /* 0x0000028000007945 */ /* 0x000fd80003800000 */
[----:B------:R-:W-:Y:S05]  /*95e0*/  @P0 BRA `(.L_x_233) ;  /* 0x0000026000000947 */ /* 0x000fea0003800000 */
[----:B-1----:R-:W1:Y:S01]  /*95f0*/  LDS.128 R4, [R203+0xc000] ;  /* 0x00c00000cb047984 */ /* 0x002e620000000c00 */
[----:B------:R-:W-:Y:S01]  /*9600*/  SHF.L.U32 R3, R49, 0x10, RZ ;  /* 0x0000001031037819 */ /* 0x000fe200000006ff */
        /* <DEDUP_REMOVED lines=36> */
.L_x_233:
[----:B------:R-:W-:Y:S05]  /*9850*/  BSYNC B0 ;  /* 0x0000000000007941 */ /* 0x000fea0003800000 */
.L_x_232:
        /* <DEDUP_REMOVED lines=41> */
.L_x_235:
[----:B------:R-:W-:Y:S05]  /*9af0*/  BSYNC B0 ;  /* 0x0000000000007941 */ /* 0x000fea0003800000 */
.L_x_234:
        /* <DEDUP_REMOVED lines=41> */
.L_x_237:
[----:B------:R-:W-:Y:S05]  /*9d90*/  BSYNC B0 ;  /* 0x0000000000007941 */ /* 0x000fea0003800000 */
.L_x_236:
        /* <DEDUP_REMOVED lines=41> */
.L_x_239:
[----:B------:R-:W-:Y:S05]  /*a030*/  BSYNC B0 ;  /* 0x0000000000007941 */ /* 0x000fea0003800000 */
.L_x_238:
[----:B------:R-:W-:-:S13]  /*a040*/  ISETP.GE.AND P0, PT, R142, c[0x0][0x27c], PT ;  /* 0x00009f008e007a0c */ /* 0x000fda0003f06270 */
        /* <DEDUP_REMOVED lines=39> */
.L_x_229:
[----:B------:R-:W-:Y:S05]  /*a2c0*/  BSYNC B1 ;  /* 0x0000000000017941 */ /* 0x000fea0003800000 */
.L_x_228:
[----:B------:R-:W-:-:S04]  /*a2d0*/  IADD3 R0, R212, 0x40, RZ ;  /* 0x00000040d4007810 */ /* 0x000fc80007ffe0ff */
[----:B------:R-:W-:-:S13]  /*a2e0*/  ISETP.GE.AND P0, PT, R0, R29, PT ;  /* 0x0000001d0000720c */ /* 0x000fda0003f06270 */
[----:B------:R-:W-:Y:S05]  /*a2f0*/  @P0 BRA `(.L_x_240) ;  /* 0x00003b5000000947 */ /* 0x000fea0003800000 */
[----:B------:R-:W-:Y:S01]  /*a300*/  ISETP.GE.AND P0, PT, R106, c[0x0][0x27c], PT ;  /* 0x00009f006a007a0c */ /* 0x000fe20003f06270 */
[----:B------:R-:W-:-:S12]  /*a310*/  BSSY B0, `(.L_x_241) ;  /* 0x0000028000007945 */ /* 0x000fd80003800000 */
[----:B------:R-:W-:Y:S05]  /*a320*/  @P0 BRA `(.L_x_242) ;  /* 0x0000026000000947 */ /* 0x000fea0003800000 */
[----:B-1----:R-:W1:Y:S01]  /*a330*/  LDS.128 R4, [R202+0xe000] ;  /* 0x00e00000ca047984 */ /* 0x002e620000000c00 */
        /* <DEDUP_REMOVED lines=8> */
[-C--:B------:R-:W-:Y:S01]  /*a3c0*/  FMUL.FTZ R15, R0, R8.reuse ;  /* 0x00000008000f7220 */ /* 0x080fe20000410000 */
[----:B------:R-:W-:Y:S01]  /*a3d0*/  LOP3.LUT R5, R17, 0xffff0000, RZ, 0xc0, !PT ;  /* 0xffff000011057812 */ /* 0x000fe200078ec0ff */
[C---:B------:R-:W-:Y:S01]  /*a3e0*/  FMUL.FTZ R14, R3.reuse, R8 ;  /* 0x00000008030e7220 */ /* 0x040fe20000410000 */
[C---:B------:R-:W-:Y:S01]  /*a3f0*/  SHF.L.U32 R12, R6.reuse, 0x10, RZ ;  /* 0x00000010060c7819 */ /* 0x040fe200000006ff */
[-C--:B------:R-:W-:Y:S01]  /*a400*/  FFMA.FTZ R16, R3, R9.reuse, -R15 ;  /* 0x0000000903107223 */ /* 0x080fe2000001080f */
[----:B------:R-:W-:Y:S01]  /*a410*/  LOP3.LUT R11, R6, 0xffff0000, RZ, 0xc0, !PT ;  /* 0xffff0000060b7812 */ /* 0x000fe200078ec0ff */
[-C--:B------:R-:W-:Y:S01]  /*a420*/  FMUL.FTZ R8, R5, R4.reuse ;  /* 0x0000000405087220 */ /* 0x080fe20000410000 */
[----:B------:R-:W-:Y:S01]  /*a430*/  LOP3.LUT R6, R7, 0xffff0000, RZ, 0xc0, !PT ;  /* 0xffff000007067812 */ /* 0x000fe200078ec0ff */
[----:B------:R-:W-:Y:S01]  /*a440*/  FFMA.FTZ R15, R0, R9, R14 ;  /* 0x00000009000f7223 */ /* 0x000fe2000001000e */
[----:B------:R-:W-:Y:S01]  /*a450*/  LOP3.LUT R0, R24, 0xffff0000, RZ, 0xc0, !PT ;  /* 0xffff000018007812 */ /* 0x000fe200078ec0ff */
[----:B------:R-:W-:Y:S01]  /*a460*/  FMUL.FTZ R7, R2, R4 ;  /* 0x0000000402077220 */ /* 0x000fe20000410000 */
[----:B------:R-:W-:Y:S01]  /*a470*/  SHF.L.U32 R4, R48, 0x10, RZ ;  /* 0x0000001030047819 */ /* 0x000fe200000006ff */
[-C--:B------:R-:W-:Y:S01]  /*a480*/  FFMA.FTZ R14, R2, R13.reuse, -R8 ;  /* 0x0000000d020e7223 */ /* 0x080fe20000010808 */
[----:B------:R-:W-:Y:S01]  /*a490*/  SHF.L.U32 R2, R24, 0x10, RZ ;  /* 0x0000001018027819 */ /* 0x000fe200000006ff */
[----:B------:R-:W-:Y:S01]  /*a4a0*/  FFMA.FTZ R9, R5, R13, R7 ;  /* 0x0000000d05097223 */ /* 0x000fe20000010007 */
[----:B------:R-:W-:Y:S01]  /*a4b0*/  LOP3.LUT R3, R48, 0xffff0000, RZ, 0xc0, !PT ;  /* 0xffff000030037812 */ /* 0x000fe200078ec0ff */
[----:B------:R-:W-:-:S02]  /*a4c0*/  FMUL.FTZ R7, R0, R6 ;  /* 0x0000000600077220 */ /* 0x000fc40000410000 */
[-C--:B------:R-:W-:Y:S02]  /*a4d0*/  FMUL.FTZ R8, R2, R11.reuse ;  /* 0x0000000b02087220 */ /* 0x080fe40000410000 */
[C---:B------:R-:W-:Y:S02]  /*a4e0*/  FMUL.FTZ R5, R4.reuse, R11 ;  /* 0x0000000b04057220 */ /* 0x040fe40000410000 */
[----:B------:R-:W-:Y:S02]  /*a4f0*/  FMUL.FTZ R6, R3, R6 ;  /* 0x0000000603067220 */ /* 0x000fe40000410000 */
[----:B------:R-:W-:Y:S01]  /*a500*/  FFMA.FTZ R8, R4, R12, -R8 ;  /* 0x0000000c04087223 */ /* 0x000fe20000010808 */
        /* <DEDUP_REMOVED lines=8> */
.L_x_242:
[----:B------:R-:W-:Y:S05]  /*a590*/  BSYNC B0 ;  /* 0x0000000000007941 */ /* 0x000fea0003800000 */
.L_x_241:
        /* <DEDUP_REMOVED lines=41> */
.L_x_244:
[----:B------:R-:W-:Y:S05]  /*a830*/  BSYNC B0 ;  /* 0x0000000000007941 */ /* 0x000fea0003800000 */
.L_x_243:
        /* <DEDUP_REMOVED lines=41> */
.L_x_246:
[----:B------:R-:W-:Y:S05]  /*aad0*/  BSYNC B0 ;  /* 0x0000000000007941 */ /* 0x000fea0003800000 */
.L_x_245:
        /* <DEDUP_REMOVED lines=41> */
.L_x_248:
[----:B------:R-:W-:Y:S05]  /*ad70*/  BSYNC B0 ;  /* 0x0000000000007941 */ /* 0x000fea0003800000 */
.L_x_247:
        /* <DEDUP_REMOVED lines=41> */
.L_x_250:
[----:B------:R-:W-:Y:S05]  /*b010*/  BSYNC B0 ;  /* 0x0000000000007941 */ /* 0x000fea0003800000 */
.L_x_249:
        /* <DEDUP_REMOVED lines=21> */
[C---:B------:R-:W-:Y:S01]  /*b170*/  FMUL.FTZ R7, R2.reuse, R4 ;  /* 0x0000000402077220 */ /* 0x040fe20000410000 */
        /* <DEDUP_REMOVED lines=17> */
[----:B------:R1:W-:Y:S01]  /*b290*/  STS.128 [R203+0x16000], R4 ;  /* 0x01600004cb007388 */ /* 0x0003e20000000c00 */
[----:B------:R-:W-:Y:S05]  /*b2a0*/  BRA `(.L_x_240) ;  /* 0x00002ba000007947 */ /* 0x000fea0003800000 */
.L_x_225:
        /* <DEDUP_REMOVED lines=19> */
[C---:B-12-4-:R-:W-:Y:S01]  /*b3e0*/  ISETP.GE.AND P0, PT, R102.reuse, c[0x0][0x27c], PT ;  /* 0x00009f0066007a0c */ /* 0x056fe20003f06270 */
[----:B------:R-:W-:Y:S01]  /*b3f0*/  CS2R R22, SRZ ;  /* 0x0000000000167805 */ /* 0x000fe2000001ff00 */
[----:B------:R-:W-:Y:S01]  /*b400*/  IADD3 R5, R102, 0x20, RZ ;  /* 0x0000002066057810 */ /* 0x000fe20007ffe0ff */
[----:B------:R-:W-:Y:S01]  /*b410*/  CS2R R20, SRZ ;  /* 0x0000000000147805 */ /* 0x000fe2000001ff00 */
[----:B------:R-:W-:Y:S01]  /*b420*/  CS2R R10, SRZ ;  /* 0x00000000000a7805 */ /* 0x000fe2000001ff00 */
[----:B------:R-:W-:Y:S01]  /*b430*/  CS2R R8, SRZ ;  /* 0x0000000000087805 */ /* 0x000fe2000001ff00 */
[----:B------:R-:W-:Y:S01]  /*b440*/  ISETP.GE.AND P2, PT, R5, c[0x0][0x27c], PT ;  /* 0x00009f0005007a0c */ /* 0x000fe20003f46270 */
[----:B------:R-:W-:Y:S01]  /*b450*/  CS2R R26, SRZ ;  /* 0x00000000001a7805 */ /* 0x000fe2000001ff00 */
[----:B------:R-:W-:-:S05]  /*b460*/  CS2R R24, SRZ ;  /* 0x0000000000187805 */ /* 0x000fca000001ff00 */
[C---:B------:R-:W-:Y:S01]  /*b470*/  @!P0 IMAD.SHL.U32 R4, R102.reuse, 0x2, RZ ;  /* 0x0000000266048824 */ /* 0x040fe200078e00ff */
[----:B------:R-:W-:-:S04]  /*b480*/  @!P0 SHF.L.U64.HI R0, R102, 0x1, R103 ;  /* 0x0000000166008819 */ /* 0x000fc80000010267 */
[-C--:B------:R-:W-:Y:S02]  /*b490*/  @!P0 IADD3 R32, P1, R28, R4.reuse, RZ ;  /* 0x000000041c208210 */ /* 0x080fe40007f3e0ff */
[----:B------:R-:W-:Y:S02]  /*b4a0*/  @!P0 IADD3 R30, P3, R2, R4, RZ ;  /* 0x00000004021e8210 */ /* 0x000fe40007f7e0ff */
[----:B------:R-:W-:Y:S01]  /*b4b0*/  IADD3 R4, R102, 0x40, RZ ;  /* 0x0000004066047810 */ /* 0x000fe20007ffe0ff */
[----:B------:R-:W-:Y:S01]  /*b4c0*/  @!P0 IMAD.X R33, R29, 0x1, R0, P1 ;  /* 0x000000011d218824 */ /* 0x000fe200008e0600 */
[----:B------:R-:W-:Y:S02]  /*b4d0*/  @!P0 IADD3.X R31, R3, R0, RZ, P3, !PT ;  /* 0x00000000031f8210 */ /* 0x000fe40001ffe4ff */
[----:B------:R-:W-:Y:S01]  /*b4e0*/  ISETP.GE.AND P1, PT, R4, c[0x0][0x27c], PT ;  /* 0x00009f0004007a0c */ /* 0x000fe20003f26270 */
[----:B------:R-:W-:-:S04]  /*b4f0*/  @!P2 IMAD.SHL.U32 R4, R216, 0x8, RZ ;  /* 0x00000008d804a824 */ /* 0x000fc800078e00ff */
[----:B------:R-:W-:-:S04]  /*b500*/  @!P2 IMAD.WIDE R12, R4, 0x2, R28 ;  /* 0x00000002040ca825 */ /* 0x000fc800078e021c */
[----:B------:R-:W-:Y:S01]  /*b510*/  @!P2 IMAD.WIDE R6, R4, 0x2, R2 ;  /* 0x000000020406a825 */ /* 0x000fe200078e0202 */
[----:B------:R1:W5:Y:S03]  /*b520*/  @!P2 LD.E.128 R20, [R12.64] ;  /* 0x0000000a0c14a980 */ /* 0x000366000c101d00 */
[----:B------:R-:W-:Y:S01]  /*b530*/  @!P1 SHF.L.U32 R0, R215, 0x3, RZ ;  /* 0x00000003d7009819 */ /* 0x000fe200000006ff */
[----:B------:R2:W5:Y:S04]  /*b540*/  @!P2 LD.E.128 R8, [R6.64] ;  /* 0x0000000a0608a980 */ /* 0x000568000c101d00 */
[C---:B------:R-:W-:Y:S01]  /*b550*/  @!P1 IMAD.WIDE R4, R0.reuse, 0x2, R28 ;  /* 0x0000000200049825 */ /* 0x040fe200078e021c */
[----:B------:R-:W-:Y:S01]  /*b560*/  CS2R R14, SRZ ;  /* 0x00000000000e7805 */ /* 0x000fe2000001ff00 */
[----:B------:R-:W-:Y:S01]  /*b570*/  CS2R R18, SRZ ;  /* 0x0000000000127805 */ /* 0x000fe2000001ff00 */
[----:B------:R-:W-:Y:S01]  /*b580*/  CS2R R16, SRZ ;  /* 0x0000000000107805 */ /* 0x000fe2000001ff00 */
[----:B------:R-:W-:Y:S01]  /*b590*/  @!P1 IMAD.WIDE R2, R0, 0x2, R2 ;  /* 0x0000000200029825 */ /* 0x000fe200078e0202 */
[----:B------:R3:W5:Y:S04]  /*b5a0*/  @!P1 LD.E.128 R24, [R4.64] ;  /* 0x0000000a04189980 */ /* 0x000768000c101d00 */
[----:B------:R4:W5:Y:S01]  /*b5b0*/  @!P0 LD.E.128 R16, [R32.64] ;  /* 0x0000000a20108980 */ /* 0x000962000c101d00 */
[----:B-1----:R-:W-:Y:S01]  /*b5c0*/  CS2R R12, SRZ ;  /* 0x00000000000c7805 */ /* 0x002fe2000001ff00 */
[----:B--2---:R-:W-:-:S05]  /*b5d0*/  CS2R R6, SRZ ;  /* 0x0000000000067805 */ /* 0x004fca000001ff00 */
[----:B------:R4:W5:Y:S01]  /*b5e0*/  @!P1 LD.E.128 R12, [R2.64] ;  /* 0x0000000a020c9980 */ /* 0x000962000c101d00 */
[----:B---3--:R-:W-:-:S06]  /*b5f0*/  CS2R R4, SRZ ;  /* 0x0000000000047805 */ /* 0x008fcc000001ff00 */
[----:B------:R4:W5:Y:S02]  /*b600*/  @!P0 LD.E.128 R4, [R30.64] ;  /* 0x0000000a1e048980 */ /* 0x000964000c101d00 */
.L_x_252:
[----:B-12-4-:R-:W-:Y:S05]  /*b610*/  BSYNC B0 ;  /* 0x0000000000007941 */ /* 0x016fea0003800000 */
.L_x_251:
[--C-:B-----5:R-:W-:Y:S01]  /*b620*/  IMAD.MOV.U32 R42, RZ, RZ, R23.reuse ;  /* 0x000000ffff2a7224 */ /* 0x120fe200078e0017 */
[----:B------:R-:W-:Y:S01]  /*b630*/  SHF.R.U32.HI R0, RZ, 0x10, R23 ;  /* 0x00000010ff007819 */ /* 0x000fe20000011617 */
[----:B------:R-:W-:Y:S01]  /*b640*/  IMAD.MOV.U32 R54, RZ, RZ, R16 ;  /* 0x000000ffff367224 */ /* 0x000fe200078e0010 */
[--C-:B------:R-:W-:Y:S01]  /*b650*/  SHF.R.U64 R52, R16, 0x10, R17.reuse ;  /* 0x0000001010347819 */ /* 0x100fe20000001211 */
[--C-:B------:R-:W-:Y:S01]  /*b660*/  IMAD.MOV.U32 R53, RZ, RZ, R17.reuse ;  /* 0x000000ffff357224 */ /* 0x100fe200078e0011 */
[----:B------:R-:W-:Y:S01]  /*b670*/  PRMT R42, R42, 0x5410, R0 ;  /* 0x000054102a2a7816 */ /* 0x000fe20000000000 */
[----:B------:R-:W-:Y:S01]  /*b680*/  IMAD R0, R237, -0x80, R34 ;  /* 0xffffff80ed007824 */ /* 0x000fe200078e0222 */
[----:B------:R-:W-:Y:S01]  /*b690*/  PRMT R52, R54, 0x5410, R52 ;  /* 0x0000541036347816 */ /* 0x000fe20000000034 */
[----:B------:R-:W-:Y:S01]  /*b6a0*/  IMAD.MOV.U32 R51, RZ, RZ, R18 ;  /* 0x000000ffff337224 */ /* 0x000fe200078e0012 */
[----:B------:R-:W-:Y:S01]  /*b6b0*/  SHF.R.U32.HI R48, RZ, 0x10, R17 ;  /* 0x00000010ff307819 */ /* 0x000fe20000011611 */
[----:B------:R-:W-:Y:S01]  /*b6c0*/  IMAD.MOV.U32 R50, RZ, RZ, R19 ;  /* 0x000000ffff327224 */ /* 0x000fe200078e0013 */
[----:B------:R-:W-:Y:S01]  /*b6d0*/  IMNMX R54, R0, 0x80, PT ;  /* 0x0000008000367817 */ /* 0x000fe20003800200 */
[----:B------:R-:W-:Y:S01]  /*b6e0*/  IMAD.MOV.U32 R46, RZ, RZ, R21 ;  /* 0x000000ffff2e7224 */ /* 0x000fe200078e0015 */
[--C-:B------:R-:W-:Y:S01]  /*b6f0*/  SHF.R.U64 R49, R18, 0x10, R19.reuse ;  /* 0x0000001012317819 */ /* 0x100fe20000001213 */
[----:B------:R-:W-:Y:S01]  /*b700*/  IMAD.MOV.U32 R43, RZ, RZ, R22 ;  /* 0x000000ffff2b7224 */ /* 0x000fe200078e0016 */
[----:B------:R-:W-:Y:S01]  /*b710*/  ISETP.GE.AND P0, PT, R212, R54, PT ;  /* 0x00000036d400720c */ /* 0x000fe20003f06270 */
[----:B------:R-:W-:Y:S01]  /*b720*/  IMAD.MOV.U32 R38, RZ, RZ, R24 ;  /* 0x000000ffff267224 */ /* 0x000fe200078e0018 */
[----:B------:R-:W-:Y:S01]  /*b730*/  SHF.R.U32.HI R44, RZ, 0x10, R19 ;  /* 0x00000010ff2c7819 */ /* 0x000fe20000011613 */
[----:B------:R-:W-:Y:S01]  /*b740*/  IMAD.MOV.U32 R39, RZ, RZ, R25 ;  /* 0x000000ffff277224 */ /* 0x000fe200078e0019 */
[----:B------:R-:W-:Y:S01]  /*b750*/  SHF.R.U64 R45, R20, 0x10, R21 ;  /* 0x00000010142d7819 */ /* 0x000fe20000001215 */
        /* <DEDUP_REMOVED lines=13> */
[--C-:B------:R-:W-:Y:S01]  /*b830*/  SHF.R.U64 R29, R4, 0x10, R5.reuse ;  /* 0x00000010041d7819 */ /* 0x100fe20000001205 */
[----:B------:R-:W-:Y:S01]  /*b840*/  IMAD.MOV.U32 R31, RZ, RZ, R4 ;  /* 0x000000ffff1f7224 */ /* 0x000fe200078e0004 */
[----:B------:R-:W-:Y:S01]  /*b850*/  SHF.R.U32.HI R24, RZ, 0x10, R5 ;  /* 0x00000010ff187819 */ /* 0x000fe20000011605 */
[--C-:B------:R-:W-:Y:S01]  /*b860*/  IMAD.MOV.U32 R26, RZ, RZ, R7.reuse ;  /* 0x000000ffff1a7224 */ /* 0x100fe200078e0007 */
        /* <DEDUP_REMOVED lines=45> */
[----:B------:R-:W2:Y:S01]  /*bb40*/  LDL R58, [R1+0x24] ;  /* 0x00002400013a7983 */ /* 0x000ea20000100800 */
[----:B------:R-:W-:-:S04]  /*bb50*/  MOV R0, c[0x0][0x27c] ;  /* 0x00009f0000007a02 */ /* 0x000fc80000000f00 */
[----:B------:R-:W-:-:S04]  /*bb60*/  LEA.HI R0, R0, R240, RZ, 0x1d ;  /* 0x000000f000007211 */ /* 0x000fc800078fe8ff */
[----:B------:R-:W-:Y:S01]  /*bb70*/  SHF.R.S32.HI R3, RZ, 0x1f, R0 ;  /* 0x0000001fff037819 */ /* 0x000fe20000011400 */
[----:B------:R-:W-:-:S03]  /*bb80*/  IMAD.SHL.U32 R2, R0, 0x8, RZ ;  /* 0x0000000800027824 */ /* 0x000fc600078e00ff */
[----:B------:R-:W-:Y:S02]  /*bb90*/  LEA.HI R0, R3, R0, RZ, 0x3 ;  /* 0x0000000003007211 */ /* 0x000fe400078f18ff */
[----:B------:R-:W-:Y:S02]  /*bba0*/  LOP3.LUT R2, R218, 0x38, R2, 0xf8, !PT ;  /* 0x00000038da027812 */ /* 0x000fe400078ef802 */
[----:B------:R-:W-:Y:S02]  /*bbb0*/  SHF.L.U32 R0, R0, 0xa, RZ ;  /* 0x0000000a00007819 */ /* 0x000fe400000006ff */
[----:B------:R-:W-:Y:S02]  /*bbc0*/  LOP3.LUT R2, R2, R219, RZ, 0x3c, !PT ;  /* 0x000000db02027212 */ /* 0x000fe400078e3cff */
[----:B------:R-:W-:-:S04]  /*bbd0*/  LOP3.LUT R0, R0, 0x7fffe000, RZ, 0xc0, !PT ;  /* 0x7fffe00000007812 */ /* 0x000fc800078ec0ff */
[----:B------:R-:W-:Y:S02]  /*bbe0*/  IADD3 R0, R2, R0, R220 ;  /* 0x0000000002007210 */ /* 0x000fe40007ffe0dc */
[----:B------:R-:W-:-:S03]  /*bbf0*/  SHF.L.U32 R2, R31, 0x10, RZ ;  /* 0x000000101f027819 */ /* 0x000fc600000006ff */
[----:B------:R-:W-:Y:S02]  /*bc00*/  IMAD.SHL.U32 R23, R0, 0x2, RZ ;  /* 0x0000000200177824 */ /* 0x000fe400078e00ff */
[----:B------:R-:W-:-:S03]  /*bc10*/  IMAD.U32 R0, R52, 0x10000, RZ ;  /* 0x0001000034007824 */ /* 0x000fc600078e00ff */
[----:B------:R-:W1:Y:S02]  /*bc20*/  LDS.128 R4, [R23+0xc100] ;  /* 0x00c1000017047984 */ /* 0x000e640000000c00 */
[----:B-1----:R-:W-:Y:S02]  /*bc30*/  SHF.L.U32 R3, R4, 0x10, RZ ;  /* 0x0000001004037819 */ /* 0x002fe400000006ff */
[----:B------:R-:W-:Y:S02]  /*bc40*/  LOP3.LUT R18, R5, 0xffff0000, RZ, 0xc0, !PT ;  /* 0xffff000005127812 */ /* 0x000fe400078ec0ff */
[----:B------:R-:W-:Y:S01]  /*bc50*/  LOP3.LUT R17, R7, 0xffff0000, RZ, 0xc0, !PT ;  /* 0xffff000007117812 */ /* 0x000fe200078ec0ff */
[----:B------:R-:W-:Y:S01]  /*bc60*/  FMUL.FTZ R20, R3, R2 ;  /* 0x0000000203147220 */ /* 0x000fe20000410000 */
[----:B--2---:R-:W1:Y:S02]  /*bc70*/  LDS.128 R8, [R58] ;  /* 0x000000003a087984 */ /* 0x004e640000000c00 */
[C---:B-1----:R-:W-:Y:S01]  /*bc80*/  SHF.L.U32 R12, R8.reuse, 0x10, RZ ;  /* 0x00000010080c7819 */ /* 0x042fe200000006ff */
[----:B------:R-:W-:Y:S01]  /*bc90*/  IMAD.U32 R14, R9, 0x10000, RZ ;  /* 0x00010000090e7824 */ /* 0x000fe200078e00ff */
[----:B------:R-:W-:Y:S01]  /*bca0*/  LOP3.LUT R13, R8, 0xffff0000, RZ, 0xc0, !PT ;  /* 0xffff0000080d7812 */ /* 0x000fe200078ec0ff */
[----:B------:R-:W-:Y:S01]  /*bcb0*/  IMAD.U32 R19, R11, 0x10000, RZ ;  /* 0x000100000b137824 */ /* 0x000fe200078e00ff */
[----:B------:R-:W-:Y:S01]  /*bcc0*/  LOP3.LUT R8, R4, 0xffff0000, RZ, 0xc0, !PT ;  /* 0xffff000004087812 */ /* 0x000fe200078ec0ff */
[----:B------:R-:W-:Y:S01]  /*bcd0*/  FFMA.FTZ R29, R12, R0, -R20 ;  /* 0x000000000c1d7223 */ /* 0x000fe20000010814 */
[----:B------:R-:W-:Y:S01]  /*bce0*/  LOP3.LUT R22, R9, 0xffff0000, RZ, 0xc0, !PT ;  /* 0xffff000009167812 */ /* 0x000fe200078ec0ff */
[----:B------:R-:W-:Y:S01]  /*bcf0*/  IMAD.U32 R9, R5, 0x10000, RZ ;  /* 0x0001000005097824 */ /* 0x000fe200078e00ff */
[----:B------:R-:W-:-:S02]  /*bd00*/  LOP3.LUT R4, R31, 0xffff0000, RZ, 0xc0, !PT ;  /* 0xffff00001f047812 */ /* 0x000fc400078ec0ff */
[----:B------:R-:W-:Y:S02]  /*bd10*/  LOP3.LUT R21, R11, 0xffff0000, RZ, 0xc0, !PT ;  /* 0xffff00000b157812 */ /* 0x000fe400078ec0ff */
[C---:B------:R-:W-:Y:S02]  /*bd20*/  SHF.L.U32 R5, R6.reuse, 0x10, RZ ;  /* 0x0000001006057819 */ /* 0x040fe400000006ff */
[----:B------:R-:W-:Y:S01]  /*bd30*/  LOP3.LUT R11, R6, 0xffff0000, RZ, 0xc0, !PT ;  /* 0xffff0000060b7812 */ /* 0x000fe200078ec0ff */
[----:B------:R-:W-:Y:S01]  /*bd40*/  FMUL.FTZ R6, R3, R0 ;  /* 0x0000000003067220 */ /* 0x000fe20000410000 */
[C---:B------:R-:W-:Y:S02]  /*bd50*/  SHF.L.U32 R15, R10.reuse, 0x10, RZ ;  /* 0x000000100a0f7819 */ /* 0x040fe400000006ff */
[----:B------:R-:W-:Y:S01]  /*bd60*/  LOP3.LUT R16, R10, 0xffff0000, RZ, 0xc0, !PT ;  /* 0xffff00000a107812 */ /* 0x000fe200078ec0ff */
[----:B------:R-:W-:Y:S01]  /*bd70*/  IMAD.U32 R10, R7, 0x10000, RZ ;  /* 0x00010000070a7824 */ /* 0x000fe200078e00ff */
[----:B------:R-:W-:Y:S01]  /*bd80*/  LOP3.LUT R3, R52, 0xffff0000, RZ, 0xc0, !PT ;  /* 0xffff000034037812 */ /* 0x000fe200078ec0ff */
[----:B------:R-:W-:Y:S01]  /*bd90*/  FMUL.FTZ R7, R8, R4 ;  /* 0x0000000408077220 */ /* 0x000fe20000410000 */
[----:B------:R-:W-:Y:S01]  /*bda0*/  SHF.L.U32 R0, R32, 0x10, RZ ;  /* 0x0000001020007819 */ /* 0x000fe200000006ff */
[----:B------:R-:W-:Y:S01]  /*bdb0*/  FFMA.FTZ R28, R12, R2, R6 ;  /* 0x000000020c1c7223 */ /* 0x000fe20000010006 */
[----:B------:R-:W-:Y:S01]  /*bdc0*/  SHF.L.U32 R6, R30, 0x10, RZ ;  /* 0x000000101e067819 */ /* 0x000fe200000006ff */
[----:B------:R-:W-:-:S02]  /*bdd0*/  FFMA.FTZ R27, R13, R3, -R7 ;  /* 0x000000030d1b7223 */ /* 0x000fc40000010807 */
[----:B------:R-:W-:Y:S02]  /*bde0*/  IMAD.U32 R2, R48, 0x10000, RZ ;  /* 0x0001000030027824 */ /* 0x000fe400078e00ff */
[C---:B------:R-:W-:Y:S02]  /*bdf0*/  FMUL.FTZ R7, R9.reuse, R0 ;  /* 0x0000000009077220 */ /* 0x040fe40000410000 */
[----:B------:R-:W-:Y:S02]  /*be00*/  FMUL.FTZ R8, R8, R3 ;  /* 0x0000000308087220 */ /* 0x000fe40000410000 */
[-C--:B------:R-:W-:Y:S02]  /*be10*/  FMUL.FTZ R3, R9, R2.reuse ;  /* 0x0000000209037220 */ /* 0x080fe40000410000 */
[----:B------:R-:W-:Y:S02]  /*be20*/  FFMA.FTZ R25, R14, R2, -R7 ;  /* 0x000000020e197223 */ /* 0x000fe40000010807 */
[----:B------:R-:W-:-:S02]  /*be30*/  IMAD.U32 R2, R49, 0x10000, RZ ;  /* 0x0001000031027824 */ /* 0x000fc400078e00ff */
[----:B------:R-:W-:Y:S02]  /*be40*/  FFMA.FTZ R26, R13, R4, R8 ;  /* 0x000000040d1a7223 */ /* 0x000fe40000010008 */
[----:B------:R-:W-:Y:S01]  /*be50*/  FFMA.FTZ R24, R14, R0, R3 ;  /* 0x000000000e187223 */ /* 0x000fe20000010003 */
[----:B------:R-:W-:Y:S01]  /*be60*/  LOP3.LUT R3, R49, 0xffff0000, RZ, 0xc0, !PT ;  /* 0xffff000031037812 */ /* 0x000fe200078ec0ff */
[C---:B------:R-:W-:Y:S01]  /*be70*/  FMUL.FTZ R4, R5.reuse, R6 ;  /* 0x0000000605047220 */ /* 0x040fe20000410000 */
[----:B------:R-:W-:Y:S01]  /*be80*/  LOP3.LUT R0, R30, 0xffff0000, RZ, 0xc0, !PT ;  /* 0xffff00001e007812 */ /* 0x000fe200078ec0ff */
[-C--:B------:R-:W-:Y:S01]  /*be90*/  FMUL.FTZ R9, R5, R2.reuse ;  /* 0x0000000205097220 */ /* 0x080fe20000410000 */
[----:B------:R-:W-:Y:S01]  /*bea0*/  SHF.L.U32 R5, R33, 0x10, RZ ;  /* 0x0000001021057819 */ /* 0x000fe200000006ff */
[----:B------:R-:W-:Y:S01]  /*beb0*/  FFMA.FTZ R20, R15, R2, -R4 ;  /* 0x000000020f147223 */ /* 0x000fe20000010804 */
[----:B------:R-:W-:Y:S01]  /*bec0*/  SHF.L.U32 R2, R44, 0x10, RZ ;  /* 0x000000102c027819 */ /* 0x000fe200000006ff */
[----:B------:R-:W-:-:S02]  /*bed0*/  FMUL.FTZ R7, R11, R3 ;  /* 0x000000030b077220 */ /* 0x000fc40000410000 */
[----:B------:R-:W-:Y:S02]  /*bee0*/  FMUL.FTZ R4, R10, R5 ;  /* 0x000000050a047220 */ /* 0x000fe40000410000 */
[----:B------:R-:W-:Y:S02]  /*bef0*/  FMUL.FTZ R8, R11, R0 ;  /* 0x000000000b087220 */ /* 0x000fe40000410000 */
[----:B------:R-:W-:Y:S02]  /*bf00*/  FFMA.FTZ R15, R15, R6, R9 ;  /* 0x000000060f0f7223 */ /* 0x000fe40000010009 */
[----:B------:R-:W-:Y:S01]  /*bf10*/  FFMA.FTZ R11, R16, R0, R7 ;  /* 0x00000000100b7223 */ /* 0x000fe20000010007 */
[----:B------:R-:W-:Y:S01]  /*bf20*/  LOP3.LUT R0, R33, 0xffff0000, RZ, 0xc0, !PT ;  /* 0xffff000021007812 */ /* 0x000fe200078ec0ff */
[-C--:B------:R-:W-:Y:S02]  /*bf30*/  FMUL.FTZ R6, R10, R2.reuse ;  /* 0x000000020a067220 */ /* 0x080fe40000410000 */
[C---:B------:R-:W-:Y:S01]  /*bf40*/  FFMA.FTZ R13, R19.reuse, R2, -R4 ;  /* 0x00000002130d7223 */ /* 0x040fe20000010804 */
[----:B------:R-:W-:Y:S01]  /*bf50*/  LOP3.LUT R2, R32, 0xffff0000, RZ, 0xc0, !PT ;  /* 0xffff000020027812 */ /* 0x000fe200078ec0ff */
[----:B------:R-:W-:Y:S01]  /*bf60*/  FFMA.FTZ R14, R16, R3, -R8 ;  /* 0x00000003100e7223 */ /* 0x000fe20000010808 */
[----:B------:R-:W-:Y:S01]  /*bf70*/  LOP3.LUT R4, R48, 0xffff0000, RZ, 0xc0, !PT ;  /* 0xffff000030047812 */ /* 0x000fe200078ec0ff */
[----:B------:R-:W-:Y:S01]  /*bf80*/  FFMA.FTZ R12, R19, R5, R6 ;  /* 0x00000005130c7223 */ /* 0x000fe20000010006 */
[----:B------:R-:W-:Y:S01]  /*bf90*/  LOP3.LUT R3, R44, 0xffff0000, RZ, 0xc0, !PT ;  /* 0xffff00002c037812 */ /* 0x000fe200078ec0ff */
[----:B------:R-:W-:Y:S01]  /*bfa0*/  FMUL.FTZ R8, R18, R2 ;  /* 0x0000000212087220 */ /* 0x000fe20000410000 */
[----:B------:R-:W-:Y:S01]  /*bfb0*/  F2FP.BF16.PACK_AB R10, R14, R20 ;  /* 0x000000140e0a723e */ /* 0x000fe200000010ff */
[----:B------:R-:W-:-:S02]  /*bfc0*/  FMUL.FTZ R6, R17, R0 ;  /* 0x0000000011067220 */ /* 0x000fc40000410000 */
[-C--:B------:R-:W-:Y:S02]  /*bfd0*/  FMUL.FTZ R7, R18, R4.reuse ;  /* 0x0000000412077220 */ /* 0x080fe40000410000 */
[----:B------:R-:W-:Y:S02]  /*bfe0*/  FMUL.FTZ R5, R17, R3 ;  /* 0x0000000311057220 */ /* 0x000fe40000410000 */
[C---:B------:R-:W-:Y:S01]  /*bff0*/  FFMA.FTZ R9, R22.reuse, R4, -R8 ;  /* 0x0000000416097223 */ /* 0x040fe20000010808 */
[----:B------:R-:W-:Y:S01]  /*c000*/  F2FP.BF16.PACK_AB R8, R27, R29 ;  /* 0x0000001d1b08723e */ /* 0x000fe200000010ff */
[----:B------:R-:W-:Y:S01]  /*c010*/  FFMA.FTZ R3, R21, R3, -R6 ;  /* 0x0000000315037223 */ /* 0x000fe20000010806 */
[----:B------:R-:W-:Y:S01]  /*c020*/  F2FP.BF16.PACK_AB R6, R11, R15 ;  /* 0x0000000f0b06723e */ /* 0x000fe200000010ff */
[----:B------:R-:W-:Y:S01]  /*c030*/  FFMA.FTZ R2, R22, R2, R7 ;  /* 0x0000000216027223 */ /* 0x000fe20000010007 */
[----:B------:R-:W-:Y:S01]  /*c040*/  F2FP.BF16.PACK_AB R9, R9, R25 ;  /* 0x000000190909723e */ /* 0x000fe200000010ff */
[----:B------:R-:W-:Y:S01]  /*c050*/  FFMA.FTZ R0, R21, R0, R5 ;  /* 0x0000000015007223 */ /* 0x000fe20000010005 */
[----:B------:R-:W-:-:S02]  /*c060*/  F2FP.BF16.PACK_AB R11, R3, R13 ;  /* 0x0000000d030b723e */ /* 0x000fc400000010ff */
[----:B------:R-:W-:Y:S02]  /*c070*/  F2FP.BF16.PACK_AB R4, R26, R28 ;  /* 0x0000001c1a04723e */ /* 0x000fe400000010ff */
[----:B------:R-:W-:Y:S01]  /*c080*/  F2FP.BF16.PACK_AB R5, R2, R24 ;  /* 0x000000180205723e */ /* 0x000fe200000010ff */
[----:B------:R1:W-:Y:S01]  /*c090*/  STS.128 [R58], R8 ;  /* 0x000000083a007388 */ /* 0x0003e20000000c00 */
[----:B------:R-:W-:-:S05]  /*c0a0*/  F2FP.BF16.PACK_AB R7, R0, R12 ;  /* 0x0000000c0007723e */ /* 0x000fca00000010ff */
[----:B------:R1:W-:Y:S02]  /*c0b0*/  STS.128 [R23+0xc100], R4 ;  /* 0x00c1000417007388 */ /* 0x0003e40000000c00 */
.L_x_256:
[----:B------:R-:W-:Y:S05]  /*c0c0*/  BSYNC B0 ;  /* 0x0000000000007941 */ /* 0x000fea0003800000 */
.L_x_255:
[----:B------:R-:W-:Y:S01]  /*c0d0*/  IADD3 R0, R102, 0x20, RZ ;  /* 0x0000002066007810 */ /* 0x000fe20007ffe0ff */
[----:B------:R-:W-:Y:S03]  /*c0e0*/  BSSY B0, `(.L_x_257) ;  /* 0x000005b000007945 */ /* 0x000fe60003800000 */
[----:B------:R-:W-:-:S13]  /*c0f0*/  ISETP.GE.AND P0, PT, R0, c[0x0][0x27c], PT ;  /* 0x00009f0000007a0c */ /* 0x000fda0003f06270 */
[----:B------:R-:W-:Y:S05]  /*c100*/  @P0 BRA `(.L_x_258) ;  /* 0x0000058000000947 */ /* 0x000fea0003800000 */
[----:B-1----:R-:W2:Y:S01]  /*c110*/  LDL R58, [R1+0x20] ;  /* 0x00002000013a7983 */ /* 0x002ea20000100800 */
        /* <DEDUP_REMOVED lines=50> */
[----:B------:R-:W-:Y:S01]  /*c440*/  FMUL.FTZ R4, R5, R6 ;  /* 0x0000000605047220 */ /* 0x000fe20000410000 */
        /* <DEDUP_REMOVED lines=36> */
.L_x_258:
[----:B------:R-:W-:Y:S05]  /*c690*/  BSYNC B0 ;  /* 0x0000000000007941 */ /* 0x000fea0003800000 */
.L_x_257:
[----:B------:R-:W-:-:S04]  /*c6a0*/  IADD3 R0, R102, 0x40, RZ ;  /* 0x0000004066007810 */ /* 0x000fc80007ffe0ff */
        /* <DEDUP_REMOVED lines=66> */
[----:B------:R-:W-:Y:S01]  /*cad0*/  FFMA.FTZ R13, R19, R2, -R4 ;  /* 0x00000002130d7223 */ /* 0x000fe20000010804 */
        /* <DEDUP_REMOVED lines=23> */
.L_x_254:
[----:B------:R-:W-:Y:S05]  /*cc50*/  BSYNC B1 ;  /* 0x0000000000017941 */ /* 0x000fea0003800000 */
.L_x_253:
[----:B------:R-:W-:-:S04]  /*cc60*/  IADD3 R0, R212, 0x40, RZ ;  /* 0x00000040d4007810 */ /* 0x000fc80007ffe0ff */
[----:B------:R-:W-:-:S13]  /*cc70*/  ISETP.GE.AND P0, PT, R0, R54, PT ;  /* 0x000000360000720c */ /* 0x000fda0003f06270 */
[----:B------:R-:W-:Y:S05]  /*cc80*/  @P0 BRA `(.L_x_240) ;  /* 0x000011c000000947 */ /* 0x000fea0003800000 */
[----:B-1----:R1:W5:Y:S01]  /*cc90*/  LDL R58, [R1+0x10] ;  /* 0x00001000013a7983 */ /* 0x0023620000100800 */
[----:B------:R-:W-:Y:S01]  /*cca0*/  ISETP.GE.AND P0, PT, R102, c[0x0][0x27c], PT ;  /* 0x00009f0066007a0c */ /* 0x000fe20003f06270 */
[----:B------:R-:W-:Y:S01]  /*ccb0*/  BSSY B0, `(.L_x_259) ;  /* 0x0000061000007945 */ /* 0x000fe20003800000 */
[C---:B------:R-:W-:Y:S02]  /*ccc0*/  IADD3 R59, R212.reuse, 0x40, RZ ;  /* 0x00000040d43b7810 */ /* 0x040fe40007ffe0ff */
[----:B------:R-:W-:-:S03]  /*ccd0*/  IADD3 R60, R212, 0x40, RZ ;  /* 0x00000040d43c7810 */ /* 0x000fc60007ffe0ff */
[----:B------:R-:W-:Y:S02]  /*cce0*/  IMAD.SHL.U32 R59, R59, 0x40, RZ ;  /* 0x000000403b3b7824 */ /* 0x000fe400078e00ff */
[----:B------:R-:W-:-:S03]  /*ccf0*/  IMAD.SHL.U32 R60, R60, 0x40, RZ ;  /* 0x000000403c3c7824 */ /* 0x000fc600078e00ff */
[----:B------:R-:W-:Y:S02]  /*cd00*/  LOP3.LUT R59, R59, 0x1c0, RZ, 0xc0, !PT ;  /* 0x000001c03b3b7812 */ /* 0x000fe400078ec0ff */
[----:B------:R-:W-:Y:S02]  /*cd10*/  LOP3.LUT R60, R60, 0x1c0, RZ, 0xc0, !PT ;  /* 0x000001c03c3c7812 */ /* 0x000fe400078ec0ff */
[----:B------:R-:W-:Y:S01]  /*cd20*/  SHF.R.U32.HI R59, RZ, 0x3, R59 ;  /* 0x00000003ff3b7819 */ /* 0x000fe2000001163b */
        /* <DEDUP_REMOVED lines=11> */
[----:B-----5:R-:W-:Y:S02]  /*cde0*/  IADD3 R0, R2, R0, R58 ;  /* 0x0000000002007210 */ /* 0x020fe40007ffe03a */
[----:B------:R-:W-:-:S03]  /*cdf0*/  SHF.L.U32 R2, R31, 0x10, RZ ;  /* 0x000000101f027819 */ /* 0x000fc600000006ff */
[----:B------:R-:W-:Y:S02]  /*ce00*/  IMAD.SHL.U32 R23, R0, 0x2, RZ ;  /* 0x0000000200177824 */ /* 0x000fe400078e00ff */
[----:B------:R-:W-:-:S03]  /*ce10*/  IMAD.U32 R0, R52, 0x10000, RZ ;  /* 0x0001000034007824 */ /* 0x000fc600078e00ff */
[----:B------:R-:W3:Y:S02]  /*ce20*/  LDS.128 R4, [R23+0xc100] ;  /* 0x00c1000017047984 */ /* 0x000ee40000000c00 */
[----:B---3--:R-:W-:Y:S02]  /*ce30*/  SHF.L.U32 R3, R4, 0x10, RZ ;  /* 0x0000001004037819 */ /* 0x008fe400000006ff */
[----:B------:R-:W-:Y:S02]  /*ce40*/  LOP3.LUT R18, R5, 0xffff0000, RZ, 0xc0, !PT ;  /* 0xffff000005127812 */ /* 0x000fe400078ec0ff */
[----:B------:R-:W-:Y:S01]  /*ce50*/  LOP3.LUT R17, R7, 0xffff0000, RZ, 0xc0, !PT ;  /* 0xffff000007117812 */ /* 0x000fe200078ec0ff */
[----:B------:R-:W-:Y:S01]  /*ce60*/  FMUL.FTZ R20, R2, R3 ;  /* 0x0000000302147220 */ /* 0x000fe20000410000 */
[----:B--2---:R-:W2:Y:S02]  /*ce70*/  LDS.128 R8, [R61] ;  /* 0x000000003d087984 */ /* 0x004ea40000000c00 */
[C---:B--2---:R-:W-:Y:S01]  /*ce80*/  SHF.L.U32 R12, R8.reuse, 0x10, RZ ;  /* 0x00000010080c7819 */ /* 0x044fe200000006ff */
        /* <DEDUP_REMOVED lines=22> */
[-C--:B------:R-:W-:Y:S02]  /*cff0*/  FMUL.FTZ R7, R0, R9.reuse ;  /* 0x0000000900077220 */ /* 0x080fe40000410000 */
[----:B------:R-:W-:Y:S02]  /*d000*/  FMUL.FTZ R8, R3, R8 ;  /* 0x0000000803087220 */ /* 0x000fe40000410000 */
[C---:B------:R-:W-:Y:S02]  /*d010*/  FMUL.FTZ R3, R2.reuse, R9 ;  /* 0x0000000902037220 */ /* 0x040fe40000410000 */
[----:B------:R-:W-:Y:S02]  /*d020*/  FFMA.FTZ R25, R2, R14, -R7 ;  /* 0x0000000e02197223 */ /* 0x000fe40000010807 */
[----:B------:R-:W-:-:S02]  /*d030*/  IMAD.U32 R2, R49, 0x10000, RZ ;  /* 0x0001000031027824 */ /* 0x000fc400078e00ff */
[----:B------:R-:W-:Y:S02]  /*d040*/  FFMA.FTZ R26, R4, R13, R8 ;  /* 0x0000000d041a7223 */ /* 0x000fe40000010008 */
[----:B------:R-:W-:Y:S01]  /*d050*/  FFMA.FTZ R24, R0, R14, R3 ;  /* 0x0000000e00187223 */ /* 0x000fe20000010003 */
[----:B------:R-:W-:Y:S01]  /*d060*/  LOP3.LUT R3, R49, 0xffff0000, RZ, 0xc0, !PT ;  /* 0xffff000031037812 */ /* 0x000fe200078ec0ff */
[-C--:B------:R-:W-:Y:S01]  /*d070*/  FMUL.FTZ R4, R6, R5.reuse ;  /* 0x0000000506047220 */ /* 0x080fe20000410000 */
[----:B------:R-:W-:Y:S01]  /*d080*/  LOP3.LUT R0, R30, 0xffff0000, RZ, 0xc0, !PT ;  /* 0xffff00001e007812 */ /* 0x000fe200078ec0ff */
[C---:B------:R-:W-:Y:S01]  /*d090*/  FMUL.FTZ R9, R2.reuse, R5 ;  /* 0x0000000502097220 */ /* 0x040fe20000410000 */
        /* <DEDUP_REMOVED lines=9> */
[C---:B------:R-:W-:Y:S02]  /*d130*/  FMUL.FTZ R6, R2.reuse, R10 ;  /* 0x0000000a02067220 */ /* 0x040fe40000410000 */
[-C--:B------:R-:W-:Y:S01]  /*d140*/  FFMA.FTZ R13, R2, R19.reuse, -R4 ;  /* 0x00000013020d7223 */ /* 0x080fe20000010804 */
        /* <DEDUP_REMOVED lines=8> */
[C---:B------:R-:W-:Y:S02]  /*d1d0*/  FMUL.FTZ R7, R4.reuse, R18 ;  /* 0x0000001204077220 */ /* 0x040fe40000410000 */
[----:B------:R-:W-:Y:S02]  /*d1e0*/  FMUL.FTZ R5, R3, R17 ;  /* 0x0000001103057220 */ /* 0x000fe40000410000 */
[-C--:B------:R-:W-:Y:S01]  /*d1f0*/  FFMA.FTZ R9, R4, R22.reuse, -R8 ;  /* 0x0000001604097223 */ /* 0x080fe20000010808 */
        /* <DEDUP_REMOVED lines=12> */
.L_x_260:
[----:B------:R-:W-:Y:S05]  /*d2c0*/  BSYNC B0 ;  /* 0x0000000000007941 */ /* 0x000fea0003800000 */
.L_x_259:
[----:B------:R-:W-:Y:S01]  /*d2d0*/  IADD3 R0, R102, 0x20, RZ ;  /* 0x0000002066007810 */ /* 0x000fe20007ffe0ff */
[----:B------:R-:W-:Y:S03]  /*d2e0*/  BSSY B0, `(.L_x_261) ;  /* 0x000005b000007945 */ /* 0x000fe60003800000 */
[----:B------:R-:W-:-:S13]  /*d2f0*/  ISETP.GE.AND P0, PT, R0, c[0x0][0x27c], PT ;  /* 0x00009f0000007a0c */ /* 0x000fda0003f06270 */
[----:B------:R-:W-:Y:S05]  /*d300*/  @P0 BRA `(.L_x_262) ;  /* 0x0000058000000947 */ /* 0x000fea0003800000 */
[----:B------:R-:W3:Y:S01]  /*d310*/  LDL R30, [R1+0x1c] ;  /* 0x00001c00011e7983 */ /* 0x000ee20000100800 */
        /* <DEDUP_REMOVED lines=11> */
[----:B--2---:R-:W-:Y:S02]  /*d3d0*/  IMAD.SHL.U32 R23, R0, 0x2, RZ ;  /* 0x0000000200177824 */ /* 0x004fe400078e00ff */
[----:B------:R-:W-:-:S03]  /*d3e0*/  IMAD.U32 R0, R45, 0x10000, RZ ;  /* 0x000100002d007824 */ /* 0x000fc600078e00ff */
[----:B------:R-:W2:Y:S02]  /*d3f0*/  LDS.128 R4, [R23+0xc100] ;  /* 0x00c1000017047984 */ /* 0x000ea40000000c00 */
[----:B--2---:R-:W-:Y:S02]  /*d400*/  SHF.L.U32 R3, R4, 0x10, RZ ;  /* 0x0000001004037819 */ /* 0x004fe400000006ff */
[----:B------:R-:W-:Y:S02]  /*d410*/  LOP3.LUT R18, R5, 0xffff0000, RZ, 0xc0, !PT ;  /* 0xffff000005127812 */ /* 0x000fe400078ec0ff */
[----:B------:R-:W-:Y:S01]  /*d420*/  LOP3.LUT R17, R7, 0xffff0000, RZ, 0xc0, !PT ;  /* 0xffff000007117812 */ /* 0x000fe200078ec0ff */
[----:B------:R-:W-:Y:S01]  /*d430*/  FMUL.FTZ R20, R2, R3 ;  /* 0x0000000302147220 */ /* 0x000fe20000410000 */
[----:B---3--:R-:W2:Y:S02]  /*d440*/  LDS.128 R8, [R30] ;  /* 0x000000001e087984 */ /* 0x008ea40000000c00 */
        /* <DEDUP_REMOVED lines=68> */
.L_x_262:
[----:B------:R-:W-:Y:S05]  /*d890*/  BSYNC B0 ;  /* 0x0000000000007941 */ /* 0x000fea0003800000 */
.L_x_261:
[----:B------:R-:W-:-:S04]  /*d8a0*/  IADD3 R0, R102, 0x40, RZ ;  /* 0x0000004066007810 */ /* 0x000fc80007ffe0ff */
[----:B------:R-:W-:-:S13]  /*d8b0*/  ISETP.GE.AND P0, PT, R0, c[0x0][0x27c], PT ;  /* 0x00009f0000007a0c */ /* 0x000fda0003f06270 */
[----:B------:R-:W-:Y:S05]  /*d8c0*/  @P0 BRA `(.L_x_240) ;  /* 0x0000058000000947 */ /* 0x000fea0003800000 */
[----:B--2---:R-:W2:Y:S01]  /*d8d0*/  LDL R30, [R1+0x14] ;  /* 0x00001400011e7983 */ /* 0x004ea20000100800 */
        /* <DEDUP_REMOVED lines=87> */
.L_x_240:
[----:B------:R-:W-:Y:S05]  /*de50*/  BSYNC B2 ;  /* 0x0000000000027941 */ /* 0x000fea0003800000 */
.L_x_224:
[----:B------:R-:W-:Y:S01]  /*de60*/  IMAD R0, R56, c[0x0][0x208], RZ ;  /* 0x0000820038007a24 */ /* 0x000fe200078e02ff */
[----:B------:R-:W-:-:S04]  /*de70*/  DEPBAR.LE SB0, 0x0 ;  /* 0x000080000000791a */ /* 0x000fc80000000000 */
[----:B------:R-:W-:Y:S01]  /*de80*/  IMAD.WIDE.U32 R2, R196, c[0x0][0x208], RZ ;  /* 0x00008200c4027a25 */ /* 0x000fe200078e00ff */
[----:B------:R-:W-:Y:S01]  /*de90*/  BAR.SYNC.DEFER_BLOCKING 0x0 ;  /* 0x0000000000007b1d */ /* 0x000fe20000010000 */
[----:B------:R-:W-:Y:S02]  /*dea0*/  SHF.L.U64.HI R90, R210, 0x1, R211 ;  /* 0x00000001d25a7819 */ /* 0x000fe400000102d3 */
[----:B------:R-:W-:Y:S01]  /*deb0*/  IMAD R0, R196, c[0x0][0x20c], R0 ;  /* 0x00008300c4007a24 */ /* 0x000fe200078e0200 */
[----:B------:R-:W-:Y:S01]  /*dec0*/  SHF.L.U64.HI R91, R208, 0x1, R225 ;  /* 0x00000001d05b7819 */ /* 0x000fe200000102e1 */
[----:B------:R-:W-:Y:S01]  /*ded0*/  IMAD.WIDE.U32 R226, R55, c[0x0][0x210], RZ ;  /* 0x0000840037e27a25 */ /* 0x000fe200078e00ff */
[----:B------:R-:W-:Y:S01]  /*dee0*/  ISETP.GE.AND P3, PT, R210, c[0x0][0x1d4], PT ;  /* 0x00007500d2007a0c */ /* 0x000fe20003f66270 */
[----:B------:R-:W-:Y:S01]  /*def0*/  BSSY B0, `(.L_x_263) ;  /* 0x0000115000007945 */ /* 0x000fe20003800000 */
[----:B------:R-:W-:Y:S01]  /*df00*/  SHF.L.U64.HI R93, R209, 0x1, R224 ;  /* 0x00000001d15d7819 */ /* 0x000fe200000102e0 */
[----:B------:R-:W-:-:S02]  /*df10*/  IMAD.IADD R3, R3, 0x1, R0 ;  /* 0x0000000103037824 */ /* 0x000fc400078e0200 */
[----:B------:R-:W-:Y:S02]  /*df20*/  IMAD R0, R57, c[0x0][0x218], RZ ;  /* 0x0000860039007a24 */ /* 0x000fe400078e02ff */
[----:B------:R-:W-:-:S04]  /*df30*/  IMAD.WIDE.U32 R2, R194, c[0x0][0x218], R2 ;  /* 0x00008600c2027a25 */ /* 0x000fc800078e0002 */
[----:B-12---:R-:W-:Y:S01]  /*df40*/  IMAD R4, R194, c[0x0][0x21c], R0 ;  /* 0x00008700c2047a24 */ /* 0x006fe200078e0200 */
[----:B------:R-:W-:Y:S01]  /*df50*/  IADD3 R0, P0, R2, R226, RZ ;  /* 0x000000e202007210 */ /* 0x000fe20007f1e0ff */
[----:B------:R-:W-:Y:S02]  /*df60*/  IMAD R228, R55, c[0x0][0x214], R227 ;  /* 0x0000850037e47a24 */ /* 0x000fe400078e02e3 */
[----:B------:R-:W-:Y:S02]  /*df70*/  IMAD.SHL.U32 R88, R210, 0x2, RZ ;  /* 0x00000002d2587824 */ /* 0x000fe400078e00ff */
[----:B------:R-:W-:Y:S01]  /*df80*/  IMAD.SHL.U32 R89, R208, 0x2, RZ ;  /* 0x00000002d0597824 */ /* 0x000fe200078e00ff */
[----:B------:R-:W-:Y:S01]  /*df90*/  IADD3.X R2, R228, R3, R4, P0, !PT ;  /* 0x00000003e4027210 */ /* 0x000fe200007fe404 */
[----:B------:R-:W-:Y:S01]  /*dfa0*/  IMAD.SHL.U32 R92, R209, 0x2, RZ ;  /* 0x00000002d15c7824 */ /* 0x000fe200078e00ff */
[C---:B------:R-:W-:Y:S01]  /*dfb0*/  LEA R3, P0, R0.reuse, c[0x0][0x1f8], 0x1 ;  /* 0x00007e0000037a11 */ /* 0x040fe200078008ff */
[----:B------:R-:W-:Y:S03]  /*dfc0*/  LDSM.16.M88.4 R24, [R145] ;  /* 0x000000009118783b */ /* 0x000fe60000000200 */
[----:B------:R-:W-:Y:S01]  /*dfd0*/  LEA.HI.X R4, R0, c[0x0][0x1fc], R2, 0x1, P0 ;  /* 0x00007f0000047a11 */ /* 0x000fe200000f0c02 */
[----:B------:R-:W-:Y:S04]  /*dfe0*/  LDSM.16.M88.4 R32, [R145+0x800] ;  /* 0x000800009120783b */ /* 0x000fe80000000200 */
[----:B------:R-:W1:Y:S04]  /*dff0*/  SHFL.IDX PT, R0, R3, RZ, 0x181f ;  /* 0x00181fff03007589 */ /* 0x000e6800000e0000 */
[----:B------:R-:W2:Y:S04]  /*e000*/  SHFL.IDX PT, R2, R4, RZ, 0x181f ;  /* 0x00181fff04027589 */ /* 0x000ea800000e0000 */
[----:B------:R-:W3:Y:S04]  /*e010*/  SHFL.IDX PT, R3, R3, 0x1, 0x181f ;  /* 0x00381f0003037f89 */ /* 0x000ee800000e0000 */
[----:B------:R-:W4:Y:S04]  /*e020*/  SHFL.IDX PT, R12, R4, 0x1, 0x181f ;  /* 0x00381f00040c7f89 */ /* 0x000f2800000e0000 */
[----:B------:R-:W4:Y:S04]  /*e030*/  LDSM.16.M88.4 R4, [R176] ;  /* 0x00000000b004783b */ /* 0x000f280000000200 */
[----:B------:R-:W4:Y:S01]  /*e040*/  LDSM.16.M88.4 R44, [R145+0x1000] ;  /* 0x00100000912c783b */ /* 0x000f220000000200 */
[----:B-1----:R-:W-:-:S03]  /*e050*/  IADD3 R22, P0, R0, R88, RZ ;  /* 0x0000005800167210 */ /* 0x002fc60007f1e0ff */
[----:B------:R-:W1:Y:S01]  /*e060*/  LDSM.16.M88.4 R40, [R145+0x1800] ;  /* 0x001800009128783b */ /* 0x000e620000000200 */
[C---:B------:R-:W-:Y:S02]  /*e070*/  IADD3 R16, P1, R0.reuse, R92, RZ ;  /* 0x0000005c00107210 */ /* 0x040fe40007f3e0ff */
[-C--:B------:R-:W-:Y:S01]  /*e080*/  IADD3 R20, P2, R0, R89.reuse, RZ ;  /* 0x0000005900147210 */ /* 0x080fe20007f5e0ff */
[C-C-:B--2---:R-:W-:Y:S01]  /*e090*/  IMAD.X R23, R2.reuse, 0x1, R90.reuse, P0 ;  /* 0x0000000102177824 */ /* 0x144fe200000e065a */
[----:B------:R-:W-:Y:S01]  /*e0a0*/  LDSM.16.M88.4 R8, [R177] ;  /* 0x00000000b108783b */ /* 0x000fe20000000200 */
[C---:B------:R-:W-:Y:S01]  /*e0b0*/  IMAD.X R17, R2.reuse, 0x1, R93, P1 ;  /* 0x0000000102117824 */ /* 0x040fe200008e065d */
[----:B---3--:R-:W-:Y:S01]  /*e0c0*/  IADD3 R18, P0, R3, R88, RZ ;  /* 0x0000005803127210 */ /* 0x008fe20007f1e0ff */
[--C-:B------:R-:W-:Y:S01]  /*e0d0*/  IMAD.X R21, R2, 0x1, R91.reuse, P2 ;  /* 0x0000000102157824 */ /* 0x100fe200010e065b */
[----:B------:R-:W-:Y:S01]  /*e0e0*/  ISETP.GE.AND P1, PT, R208, c[0x0][0x1d4], PT ;  /* 0x00007500d0007a0c */ /* 0x000fe20003f26270 */
[----:B------:R-:W2:Y:S01]  /*e0f0*/  LDSM.16.M88.4 R36, [R180] ;  /* 0x00000000b424783b */ /* 0x000ea20000000200 */
[----:B------:R-:W-:Y:S01]  /*e100*/  ISETP.GE.AND P2, PT, R209, c[0x0][0x1d4], PT ;  /* 0x00007500d1007a0c */ /* 0x000fe20003f46270 */
[C---:B----4-:R-:W-:Y:S01]  /*e110*/  IMAD.X R19, R12.reuse, 0x1, R90, P0 ;  /* 0x000000010c137824 */ /* 0x050fe200000e065a */
[----:B------:R-:W-:Y:S01]  /*e120*/  IADD3 R14, P0, R3, R89, RZ ;  /* 0x00000059030e7210 */ /* 0x000fe20007f1e0ff */
[----:B------:R-:W3:Y:S04]  /*e130*/  LDSM.16.M88.4 R76, [R191] ;  /* 0x00000000bf4c783b */ /* 0x000ee80000000200 */
[----:B------:R-:W-:Y:S01]  /*e140*/  IMAD.X R15, R12, 0x1, R91, P0 ;  /* 0x000000010c0f7824 */ /* 0x000fe200000e065b */
[C---:B------:R-:W-:Y:S01]  /*e150*/  ISETP.LT.OR P0, PT, R72.reuse, 0x1, P3 ;  /* 0x000000014800780c */ /* 0x040fe20001f01670 */
[----:B------:R-:W4:Y:S01]  /*e160*/  LDSM.16.M88.4 R80, [R190] ;  /* 0x00000000be50783b */ /* 0x000f220000000200 */
[----:B------:R-:W-:-:S03]  /*e170*/  ISETP.LT.OR P3, PT, R72, 0x21, P3 ;  /* 0x000000214800780c */ /* 0x000fc60001f61670 */
[----:B------:R-:W1:Y:S01]  /*e180*/  LDSM.16.M88.4 R84, [R189] ;  /* 0x00000000bd54783b */ /* 0x000e620000000200 */
[C---:B------:R-:W-:Y:S07]  /*e190*/  HMMA.16816.F32.BF16 R28, R4.reuse, R24, RZ ;  /* 0x00000018041c723c */ /* 0x040fee00000418ff */
[----:B------:R-:W-:Y:S01]  /*e1a0*/  @!PT LDS RZ, [RZ] ;  /* 0x00000000fffff984 */ /* 0x000fe20000000800 */
[----:B------:R-:W-:Y:S01]  /*e1b0*/  @!PT LDS RZ, [RZ] ;  /* 0x00000000fffff984 */ /* 0x000fe20000000800 */
[----:B------:R-:W-:Y:S01]  /*e1c0*/  @!PT LDS RZ, [RZ] ;  /* 0x00000000fffff984 */ /* 0x000fe20000000800 */
[----:B------:R1:W-:Y:S01]  /*e1d0*/  LDGSTS.E.BYPASS.LTC128B.128 [R192+0x100], [R22.64], !P0 ;  /* 0x0010000016c07fae */ /* 0x0003e2000c101d4a */
[C---:B------:R-:W-:Y:S02]  /*e1e0*/  ISETP.LT.OR P0, PT, R72.reuse, 0x1, P1 ;  /* 0x000000014800780c */ /* 0x040fe40000f01670 */
[C---:B------:R-:W-:Y:S01]  /*e1f0*/  ISETP.LT.OR P1, PT, R72.reuse, 0x21, P1 ;  /* 0x000000214800780c */ /* 0x040fe20000f21670 */
[C---:B------:R-:W-:Y:S10]  /*e200*/  HMMA.16816.F32.BF16 R24, R4.reuse, R26, RZ ;  /* 0x0000001a0418723c */ /* 0x040ff400000418ff */
[----:B------:R1:W-:Y:S01]  /*e210*/  LDGSTS.E.BYPASS.LTC128B.128 [R192+0x2100], [R20.64], !P0 ;  /* 0x0210000014c07fae */ /* 0x0003e2000c101d4a */
[----:B------:R-:W-:Y:S01]  /*e220*/  ISETP.LT.OR P0, PT, R72, 0x1, P2 ;  /* 0x000000014800780c */ /* 0x000fe20001701670 */
[C---:B------:R-:W-:Y:S08]  /*e230*/  HMMA.16816.F32.BF16 R48, R4.reuse, R34, RZ ;  /* 0x000000220430723c */ /* 0x040ff000000418ff */
[----:B------:R-:W-:Y:S04]  /*e240*/  HMMA.16816.F32.BF16 R52, R4, R44, RZ ;  /* 0x0000002c0434723c */ /* 0x000fe800000418ff */
[----:B------:R2:W-:Y:S01]  /*e250*/  LDGSTS.E.BYPASS.LTC128B.128 [R192+0x4100], [R16.64], !P0 ;  /* 0x0410000010c07fae */ /* 0x0005e2000c101d4a */
[----:B------:R-:W-:-:S03]  /*e260*/  IADD3 R2, P0, R3, R92, RZ ;  /* 0x0000005c03027210 */ /* 0x000fc60007f1e0ff */
[----:B------:R2:W-:Y:S01]  /*e270*/  LDGSTS.E.BYPASS.LTC128B.128 [R192+0x1100], [R18.64], !P3 ;  /* 0x0110000012c07fae */ /* 0x0005e2000d901d4a */
[C---:B------:R-:W-:Y:S01]  /*e280*/  HMMA.16816.F32.BF16 R60, R4.reuse, R46, RZ ;  /* 0x0000002e043c723c */ /* 0x040fe200000418ff */
[----:B------:R-:W-:Y:S01]  /*e290*/  IMAD.X R3, R12, 0x1, R93, P0 ;  /* 0x000000010c037824 */ /* 0x000fe200000e065d */
[----:B------:R-:W-:Y:S01]  /*e2a0*/  ISETP.LT.OR P0, PT, R72, 0x21, P2 ;  /* 0x000000214800780c */ /* 0x000fe20001701670 */
[----:B------:R2:W-:Y:S05]  /*e2b0*/  LDGSTS.E.BYPASS.LTC128B.128 [R192+0x3100], [R14.64], !P1 ;  /* 0x031000000ec07fae */ /* 0x0005ea000c901d4a */
[C---:B-1----:R-:W-:Y:S07]  /*e2c0*/  HMMA.16816.F32.BF16 R20, R4.reuse, R32, RZ ;  /* 0x000000200414723c */ /* 0x042fee00000418ff */
[----:B------:R1:W-:Y:S01]  /*e2d0*/  LDGSTS.E.BYPASS.LTC128B.128 [R192+0x5100], [R2.64], !P0 ;  /* 0x0510000002c07fae */ /* 0x0003e2000c101d4a */
[----:B------:R-:W-:Y:S01]  /*e2e0*/  HMMA.16816.F32.BF16 R68, R4, R40, RZ ;  /* 0x000000280444723c */ /* 0x000fe200000418ff */
[----:B------:R-:W-:-:S02]  /*e2f0*/  ISETP.GT.AND P0, PT, R94, R217, PT ;  /* 0x000000d95e00720c */ /* 0x000fc40003f04270 */
[----:B------:R-:W-:Y:S04]  /*e300*/  LDSM.16.M88.4 R32, [R175+0x800] ;  /* 0x00080000af20783b */ /* 0x000fe80000000200 */
[----:B------:R-:W-:Y:S01]  /*e310*/  LDSM.16.M88.4 R72, [R175+0x1000] ;  /* 0x00100000af48783b */ /* 0x000fe20000000200 */
[----:B-----5:R-:W-:Y:S03]  /*e320*/  HMMA.16816.F32.BF16 R56, R4, R42, RZ ;  /* 0x0000002a0438723c */ /* 0x020fe600000418ff */
[----:B------:R-:W1:Y:S04]  /*e330*/  LDSM.16.M88.4 R4, [R179] ;  /* 0x00000000b304783b */ /* 0x000e680000000200 */
[----:B------:R-:W0:Y:S01]  /*e340*/  LDGDEPBAR ;  /* 0x00000000000079af */ /* 0x000e220000000000 */
[C---:B--2---:R-:W-:Y:S08]  /*e350*/  HMMA.16816.F32.BF16 R64, R8.reuse, R36, R28 ;  /* 0x000000240840723c */ /* 0x044ff0000004181c */
[C---:B------:R-:W-:Y:S01]  /*e360*/  HMMA.16816.F32.BF16 R44, R8.reuse, R38, R24 ;  /* 0x00000026082c723c */ /* 0x040fe20000041818 */
[----:B------:R-:W2:Y:S07]  /*e370*/  LDSM.16.M88.4 R36, [R175] ;  /* 0x00000000af24783b */ /* 0x000eae0000000200 */
[C---:B---3--:R-:W-:Y:S08]  /*e380*/  HMMA.16816.F32.BF16 R40, R8.reuse, R76, R20 ;  /* 0x0000004c0828723c */ /* 0x048ff00000041814 */
[C---:B------:R-:W-:Y:S01]  /*e390*/  HMMA.16816.F32.BF16 R28, R8.reuse, R78, R48 ;  /* 0x0000004e081c723c */ /* 0x040fe20000041830 */
[----:B------:R-:W3:Y:S07]  /*e3a0*/  LDSM.16.M88.4 R76, [R175+0x1800] ;  /* 0x00180000af4c783b */ /* 0x000eee0000000200 */
[C---:B----4-:R-:W-:Y:S08]  /*e3b0*/  HMMA.16816.F32.BF16 R24, R8.reuse, R80, R52 ;  /* 0x000000500818723c */ /* 0x050ff00000041834 */
[C---:B------:R-:W-:Y:S01]  /*e3c0*/  HMMA.16816.F32.BF16 R20, R8.reuse, R82, R60 ;  /* 0x000000520814723c */ /* 0x040fe2000004183c */
[----:B------:R-:W-:Y:S07]  /*e3d0*/  LDSM.16.M88.4 R80, [R172+0x800] ;  /* 0x00080000ac50783b */ /* 0x000fee0000000200 */
[C---:B------:R-:W-:Y:S01]  /*e3e0*/  HMMA.16816.F32.BF16 R16, R8.reuse, R84, R68 ;  /* 0x000000540810723c */ /* 0x040fe20000041844 */
[----:B------:R-:W-:Y:S07]  /*e3f0*/  LDSM.16.M88.4 R68, [R172] ;  /* 0x00000000ac44783b */ /* 0x000fee0000000200 */
[----:B------:R-:W-:Y:S01]  /*e400*/  HMMA.16816.F32.BF16 R12, R8, R86, R56 ;  /* 0x00000056080c723c */ /* 0x000fe20000041838 */
[----:B------:R-:W4:Y:S04]  /*e410*/  LDSM.16.M88.4 R8, [R178] ;  /* 0x00000000b208783b */ /* 0x000f280000000200 */
[----:B------:R-:W-:Y:S03]  /*e420*/  LDSM.16.M88.4 R84, [R175+0x2800] ;  /* 0x00280000af54783b */ /* 0x000fe60000000200 */
[C---:B-1----:R-:W-:Y:S01]  /*e430*/  HMMA.16816.F32.BF16 R56, R4.reuse, R32, R40 ;  /* 0x000000200438723c */ /* 0x042fe20000041828 */
[----:B------:R-:W1:Y:S07]  /*e440*/  LDSM.16.M88.4 R40, [R172+0x1000] ;  /* 0x00100000ac28783b */ /* 0x000e6e0000000200 */
[C---:B--2---:R-:W-:Y:S08]  /*e450*/  HMMA.16816.F32.BF16 R64, R4.reuse, R36, R64 ;  /* 0x000000240440723c */ /* 0x044ff00000041840 */
[C---:B------:R-:W-:Y:S08]  /*e460*/  HMMA.16816.F32.BF16 R60, R4.reuse, R38, R44 ;  /* 0x00000026043c723c */ /* 0x040ff0000004182c */
[C---:B------:R-:W-:Y:S01]  /*e470*/  HMMA.16816.F32.BF16 R52, R4.reuse, R34, R28 ;  /* 0x000000220434723c */ /* 0x040fe2000004181c */
[----:B------:R-:W2:Y:S07]  /*e480*/  LDSM.16.M88.4 R32, [R172+0x1800] ;  /* 0x00180000ac20783b */ /* 0x000eae0000000200 */
[C---:B------:R-:W-:Y:S01]  /*e490*/  HMMA.16816.F32.BF16 R48, R4.reuse, R72, R24 ;  /* 0x000000480430723c */ /* 0x040fe20000041818 */
[----:B------:R-:W-:Y:S07]  /*e4a0*/  LDSM.16.M88.4 R24, [R145+0x2000] ;  /* 0x002000009118783b */ /* 0x000fee0000000200 */
[C---:B------:R-:W-:Y:S01]  /*e4b0*/  HMMA.16816.F32.BF16 R44, R4.reuse, R74, R20 ;  /* 0x0000004a042c723c */ /* 0x040fe20000041814 */
[----:B------:R-:W-:Y:S07]  /*e4c0*/  LDSM.16.M88.4 R72, [R145+0x2800] ;  /* 0x002800009148783b */ /* 0x000fee0000000200 */
[C---:B---3--:R-:W-:Y:S08]  /*e4d0*/  HMMA.16816.F32.BF16 R36, R4.reuse, R76, R16 ;  /* 0x0000004c0424723c */ /* 0x048ff00000041810 */
[----:B------:R-:W-:Y:S01]  /*e4e0*/  HMMA.16816.F32.BF16 R28, R4, R78, R12 ;  /* 0x0000004e041c723c */ /* 0x000fe2000004180c */
[----:B------:R-:W3:Y:S04]  /*e4f0*/  LDSM.16.M88.4 R4, [R176+0x4000] ;  /* 0x00400000b004783b */ /* 0x000ee80000000200 */
[----:B------:R-:W2:Y:S03]  /*e500*/  LDSM.16.M88.4 R76, [R145+0x3000] ;  /* 0x00300000914c783b */ /* 0x000ea60000000200 */
[C---:B----4-:R-:W-:Y:S08]  /*e510*/  HMMA.16816.F32.BF16 R20, R8.reuse, R68, R64 ;  /* 0x000000440814723c */ /* 0x050ff00000041840 */
[C---:B------:R-:W-:Y:S08]  /*e520*/  HMMA.16816.F32.BF16 R16, R8.reuse, R70, R60 ;  /* 0x000000460810723c */ /* 0x040ff0000004183c */
[C---:B------:R-:W-:Y:S08]  /*e530*/  HMMA.16816.F32.BF16 R12, R8.reuse, R80, R56 ;  /* 0x00000050080c723c */ /* 0x040ff00000041838 */
[C---:B------:R-:W-:Y:S01]  /*e540*/  HMMA.16816.F32.BF16 R68, R8.reuse, R82, R52 ;  /* 0x000000520844723c */ /* 0x040fe20000041834 */
[----:B------:R-:W4:Y:S07]  /*e550*/  LDSM.16.M88.4 R80, [R145+0x3800] ;  /* 0x003800009150783b */ /* 0x000f2e0000000200 */
[C---:B-1----:R-:W-:Y:S08]  /*e560*/  HMMA.16816.F32.BF16 R64, R8.reuse, R40, R48 ;  /* 0x000000280840723c */ /* 0x042ff00000041830 */
[C---:B------:R-:W-:Y:S01]  /*e570*/  HMMA.16816.F32.BF16 R60, R8.reuse, R42, R44 ;  /* 0x0000002a083c723c */ /* 0x040fe2000004182c */
[----:B------:R-:W-:Y:S07]  /*e580*/  LDSM.16.M88.4 R40, [R188] ;  /* 0x00000000bc28783b */ /* 0x000fee0000000200 */
[C---:B--2---:R-:W-:Y:S01]  /*e590*/  HMMA.16816.F32.BF16 R56, R8.reuse, R32, R36 ;  /* 0x000000200838723c */ /* 0x044fe20000041824 */
[----:B------:R-:W-:Y:S07]  /*e5a0*/  LDSM.16.M88.4 R36, [R187] ;  /* 0x00000000bb24783b */ /* 0x000fee0000000200 */
[----:B------:R-:W-:Y:S01]  /*e5b0*/  HMMA.16816.F32.BF16 R48, R8, R34, R28 ;  /* 0x000000220830723c */ /* 0x000fe2000004181c */
[----:B------:R-:W1:Y:S04]  /*e5c0*/  LDSM.16.M88.4 R8, [R177+0x4000] ;  /* 0x00400000b108783b */ /* 0x000e680000000200 */
[----:B------:R-:W2:Y:S03]  /*e5d0*/  LDSM.16.M88.4 R32, [R186] ;  /* 0x00000000ba20783b */ /* 0x000ea60000000200 */
[C---:B---3--:R-:W-:Y:S08]  /*e5e0*/  HMMA.16816.F32.BF16 R52, R4.reuse, R24, R20 ;  /* 0x000000180434723c */ /* 0x048ff00000041814 */
[C---:B------:R-:W-:Y:S08]  /*e5f0*/  HMMA.16816.F32.BF16 R44, R4.reuse, R26, R16 ;  /* 0x0000001a042c723c */ /* 0x040ff00000041810 */
[C---:B------:R-:W-:Y:S08]  /*e600*/  HMMA.16816.F32.BF16 R28, R4.reuse, R72, R12 ;  /* 0x00000048041c723c */ /* 0x040ff0000004180c */
[C---:B------:R-:W-:Y:S01]  /*e610*/  HMMA.16816.F32.BF16 R24, R4.reuse, R74, R68 ;  /* 0x0000004a0418723c */ /* 0x040fe20000041844 */
[----:B------:R-:W3:Y:S07]  /*e620*/  LDSM.16.M88.4 R72, [R185] ;  /* 0x00000000b948783b */ /* 0x000eee0000000200 */
[C---:B------:R-:W-:Y:S08]  /*e630*/  HMMA.16816.F32.BF16 R20, R4.reuse, R76, R64 ;  /* 0x0000004c0414723c */ /* 0x040ff00000041840 */
[C---:B------:R-:W-:Y:S01]  /*e640*/  HMMA.16816.F32.BF16 R16, R4.reuse, R78, R60 ;  /* 0x0000004e0410723c */ /* 0x040fe2000004183c */
[----:B------:R-:W-:Y:S07]  /*e650*/  LDSM.16.M88.4 R76, [R172+0x2800] ;  /* 0x00280000ac4c783b */ /* 0x000fee0000000200 */
[C---:B----4-:R-:W-:Y:S08]  /*e660*/  HMMA.16816.F32.BF16 R12, R4.reuse, R80, R56 ;  /* 0x00000050040c723c */ /* 0x050ff00000041838 */
[----:B------:R-:W-:Y:S01]  /*e670*/  HMMA.16816.F32.BF16 R48, R4, R82, R48 ;  /* 0x000000520430723c */ /* 0x000fe20000041830 */
[----:B------:R-:W-:Y:S04]  /*e680*/  LDSM.16.M88.4 R4, [R179+0x4000] ;  /* 0x00400000b304783b */ /* 0x000fe80000000200 */
[----:B------:R-:W4:Y:S03]  /*e690*/  LDSM.16.M88.4 R80, [R175+0x2000] ;  /* 0x00200000af50783b */ /* 0x000f260000000200 */
[C---:B-1----:R-:W-:Y:S08]  /*e6a0*/  HMMA.16816.F32.BF16 R68, R8.reuse, R40, R52 ;  /* 0x000000280844723c */ /* 0x042ff00000041834 */
[C---:B------:R-:W-:Y:S01]  /*e6b0*/  HMMA.16816.F32.BF16 R64, R8.reuse, R42, R44 ;  /* 0x0000002a0840723c */ /* 0x040fe2000004182c */
[----:B------:R-:W1:Y:S07]  /*e6c0*/  LDSM.16.M88.4 R40, [R175+0x3000] ;  /* 0x00300000af28783b */ /* 0x000e6e0000000200 */
[C---:B------:R-:W-:Y:S08]  /*e6d0*/  HMMA.16816.F32.BF16 R60, R8.reuse, R36, R28 ;  /* 0x00000024083c723c */ /* 0x040ff0000004181c */
[C---:B------:R-:W-:Y:S01]  /*e6e0*/  HMMA.16816.F32.BF16 R56, R8.reuse, R38, R24 ;  /* 0x000000260838723c */ /* 0x040fe20000041818 */
[----:B------:R-:W-:Y:S07]  /*e6f0*/  LDSM.16.M88.4 R24, [R172+0x2000] ;  /* 0x00200000ac18783b */ /* 0x000fee0000000200 */
[C---:B--2---:R-:W-:Y:S08]  /*e700*/  HMMA.16816.F32.BF16 R52, R8.reuse, R32, R20 ;  /* 0x000000200834723c */ /* 0x044ff00000041814 */
[C---:B------:R-:W-:Y:S01]  /*e710*/  HMMA.16816.F32.BF16 R44, R8.reuse, R34, R16 ;  /* 0x00000022082c723c */ /* 0x040fe20000041810 */
[----:B------:R-:W2:Y:S07]  /*e720*/  LDSM.16.M88.4 R32, [R175+0x3800] ;  /* 0x00380000af20783b */ /* 0x000eae0000000200 */
[C---:B---3--:R-:W-:Y:S08]  /*e730*/  HMMA.16816.F32.BF16 R36, R8.reuse, R72, R12 ;  /* 0x000000480824723c */ /* 0x048ff0000004180c */
[----:B------:R-:W-:Y:S01]  /*e740*/  HMMA.16816.F32.BF16 R28, R8, R74, R48 ;  /* 0x0000004a081c723c */ /* 0x000fe20000041830 */
[----:B------:R-:W3:Y:S07]  /*e750*/  LDSM.16.M88.4 R8, [R178+0x4000] ;  /* 0x00400000b208783b */ /* 0x000eee0000000200 */
[C---:B----4-:R-:W-:Y:S08]  /*e760*/  HMMA.16816.F32.BF16 R20, R4.reuse, R80, R68 ;  /* 0x000000500414723c */ /* 0x050ff00000041844 */
[C---:B------:R-:W-:Y:S01]  /*e770*/  HMMA.16816.F32.BF16 R16, R4.reuse, R82, R64 ;  /* 0x000000520410723c */ /* 0x040fe20000041840 */
[----:B------:R-:W4:Y:S07]  /*e780*/  LDSM.16.M88.4 R80, [R172+0x3000] ;  /* 0x00300000ac50783b */ /* 0x000f2e0000000200 */
[C---:B------:R-:W-:Y:S08]  /*e790*/  HMMA.16816.F32.BF16 R12, R4.reuse, R84, R60 ;  /* 0x00000054040c723c */ /* 0x040ff0000004183c */
[C---:B------:R-:W-:Y:S01]  /*e7a0*/  HMMA.16816.F32.BF16 R72, R4.reuse, R86, R56 ;  /* 0x000000560448723c */ /* 0x040fe20000041838 */
[----:B------:R-:W4:Y:S07]  /*e7b0*/  LDSM.16.M88.4 R84, [R172+0x3800] ;  /* 0x00380000ac54783b */ /* 0x000f2e0000000200 */
[C---:B-1----:R-:W-:Y:S08]  /*e7c0*/  HMMA.16816.F32.BF16 R68, R4.reuse, R40, R52 ;  /* 0x000000280444723c */ /* 0x042ff00000041834 */
[C---:B------:R-:W-:Y:S01]  /*e7d0*/  HMMA.16816.F32.BF16 R64, R4.reuse, R42, R44 ;  /* 0x0000002a0440723c */ /* 0x040fe2000004182c */
[----:B------:R-:W-:Y:S04]  /*e7e0*/  LDSM.16.M88.4 R44, [R145+0x4000] ;  /* 0x00400000912c783b */ /* 0x000fe80000000200 */
[----:B------:R-:W-:Y:S03]  /*e7f0*/  LDSM.16.M88.4 R40, [R145+0x4800] ;  /* 0x004800009128783b */ /* 0x000fe60000000200 */
[C---:B--2---:R-:W-:Y:S01]  /*e800*/  HMMA.16816.F32.BF16 R60, R4.reuse, R32, R36 ;  /* 0x00000020043c723c */ /* 0x044fe20000041824 */
[----:B------:R-:W-:Y:S07]  /*e810*/  LDSM.16.M88.4 R36, [R145+0x5000] ;  /* 0x005000009124783b */ /* 0x000fee0000000200 */
[----:B------:R-:W-:Y:S01]  /*e820*/  HMMA.16816.F32.BF16 R52, R4, R34, R28 ;  /* 0x000000220434723c */ /* 0x000fe2000004181c */
[----:B------:R-:W1:Y:S07]  /*e830*/  LDSM.16.M88.4 R4, [R176+0x8000] ;  /* 0x00800000b004783b */ /* 0x000e6e0000000200 */
[C---:B---3--:R-:W-:Y:S01]  /*e840*/  HMMA.16816.F32.BF16 R28, R8.reuse, R78, R72 ;  /* 0x0000004e081c723c */ /* 0x048fe20000041848 */
[----:B------:R-:W2:Y:S07]  /*e850*/  LDSM.16.M88.4 R72, [R145+0x5800] ;  /* 0x005800009148783b */ /* 0x000eae0000000200 */
[C---:B------:R-:W-:Y:S08]  /*e860*/  HMMA.16816.F32.BF16 R56, R8.reuse, R24, R20 ;  /* 0x000000180838723c */ /* 0x040ff00000041814 */
[C---:B------:R-:W-:Y:S01]  /*e870*/  HMMA.16816.F32.BF16 R32, R8.reuse, R76, R12 ;  /* 0x0000004c0820723c */ /* 0x040fe2000004180c */
[----:B------:R-:W-:Y:S04]  /*e880*/  LDSM.16.M88.4 R12, [R177+0x8000] ;  /* 0x00800000b10c783b */ /* 0x000fe80000000200 */
[----:B------:R-:W-:Y:S03]  /*e890*/  LDSM.16.M88.4 R76, [R175+0x4800] ;  /* 0x00480000af4c783b */ /* 0x000fe60000000200 */
[C---:B------:R-:W-:Y:S08]  /*e8a0*/  HMMA.16816.F32.BF16 R48, R8.reuse, R26, R16 ;  /* 0x0000001a0830723c */ /* 0x040ff00000041810 */
[C---:B----4-:R-:W-:Y:S01]  /*e8b0*/  HMMA.16816.F32.BF16 R24, R8.reuse, R80, R68 ;  /* 0x000000500818723c */ /* 0x050fe20000041844 */
[----:B------:R-:W-:Y:S07]  /*e8c0*/  LDSM.16.M88.4 R68, [R184] ;  /* 0x00000000b844783b */ /* 0x000fee0000000200 */
[C---:B------:R-:W-:Y:S01]  /*e8d0*/  HMMA.16816.F32.BF16 R20, R8.reuse, R82, R64 ;  /* 0x000000520814723c */ /* 0x040fe20000041840 */
[----:B------:R-:W-:Y:S07]  /*e8e0*/  LDSM.16.M88.4 R80, [R175+0x5000] ;  /* 0x00500000af50783b */ /* 0x000fee0000000200 */
[C---:B------:R-:W-:Y:S08]  /*e8f0*/  HMMA.16816.F32.BF16 R16, R8.reuse, R84, R60 ;  /* 0x000000540810723c */ /* 0x040ff0000004183c */
[----:B------:R-:W-:Y:S01]  /*e900*/  HMMA.16816.F32.BF16 R8, R8, R86, R52 ;  /* 0x000000560808723c */ /* 0x000fe20000041834 */
[----:B------:R-:W3:Y:S07]  /*e910*/  LDSM.16.M88.4 R84, [R183] ;  /* 0x00000000b754783b */ /* 0x000eee0000000200 */
[C---:B-1----:R-:W-:Y:S08]  /*e920*/  HMMA.16816.F32.BF16 R64, R4.reuse, R44, R56 ;  /* 0x0000002c0440723c */ /* 0x042ff00000041838 */
[C---:B------:R-:W-:Y:S01]  /*e930*/  HMMA.16816.F32.BF16 R56, R4.reuse, R40, R32 ;  /* 0x000000280438723c */ /* 0x040fe20000041820 */
[----:B------:R-:W-:Y:S07]  /*e940*/  LDSM.16.M88.4 R32, [R181] ;  /* 0x00000000b520783b */ /* 0x000fee0000000200 */
[C---:B------:R-:W-:Y:S08]  /*e950*/  HMMA.16816.F32.BF16 R60, R4.reuse, R46, R48 ;  /* 0x0000002e043c723c */ /* 0x040ff00000041830 */
[C---:B------:R-:W-:Y:S01]  /*e960*/  HMMA.16816.F32.BF16 R52, R4.reuse, R42, R28 ;  /* 0x0000002a0434723c */ /* 0x040fe2000004181c */
[----:B------:R-:W1:Y:S07]  /*e970*/  LDSM.16.M88.4 R40, [R182] ;  /* 0x00000000b628783b */ /* 0x000e6e0000000200 */
[C---:B--2---:R-:W-:Y:S01]  /*e980*/  HMMA.16816.F32.BF16 R28, R4.reuse, R74, R8 ;  /* 0x0000004a041c723c */ /* 0x044fe20000041808 */
[----:B------:R-:W2:Y:S07]  /*e990*/  LDSM.16.M88.4 R8, [R179+0x8000] ;  /* 0x00800000b308783b */ /* 0x000eae0000000200 */
[C---:B------:R-:W-:Y:S01]  /*e9a0*/  HMMA.16816.F32.BF16 R48, R4.reuse, R36, R24 ;  /* 0x000000240430723c */ /* 0x040fe20000041818 */
[----:B------:R-:W4:Y:S07]  /*e9b0*/  LDSM.16.M88.4 R24, [R175+0x4000] ;  /* 0x00400000af18783b */ /* 0x000f2e0000000200 */
[C---:B------:R-:W-:Y:S08]  /*e9c0*/  HMMA.16816.F32.BF16 R44, R4.reuse, R38, R20 ;  /* 0x00000026042c723c */ /* 0x040ff00000041814 */
[----:B------:R-:W-:Y:S08]  /*e9d0*/  HMMA.16816.F32.BF16 R36, R4, R72, R16 ;  /* 0x000000480424723c */ /* 0x000ff00000041810 */
[C---:B---3--:R-:W-:Y:S08]  /*e9e0*/  HMMA.16816.F32.BF16 R4, R12.reuse, R84, R56 ;  /* 0x000000540c04723c */ /* 0x048ff00000041838 */
[C---:B------:R-:W-:Y:S08]  /*e9f0*/  HMMA.16816.F32.BF16 R20, R12.reuse, R68, R64 ;  /* 0x000000440c14723c */ /* 0x040ff00000041840 */
[C---:B------:R-:W-:Y:S08]  /*ea00*/  HMMA.16816.F32.BF16 R16, R12.reuse, R70, R60 ;  /* 0x000000460c10723c */ /* 0x040ff0000004183c */
[C---:B------:R-:W-:Y:S01]  /*ea10*/  HMMA.16816.F32.BF16 R68, R12.reuse, R86, R52 ;  /* 0x000000560c44723c */ /* 0x040fe20000041834 */
[----:B------:R-:W3:Y:S07]  /*ea20*/  LDSM.16.M88.4 R84, [R175+0x5800] ;  /* 0x00580000af54783b */ /* 0x000eee0000000200 */
[C---:B-1----:R-:W-:Y:S08]  /*ea30*/  HMMA.16816.F32.BF16 R72, R12.reuse, R40, R48 ;  /* 0x000000280c48723c */ /* 0x042ff00000041830 */
[C---:B------:R-:W-:Y:S01]  /*ea40*/  HMMA.16816.F32.BF16 R64, R12.reuse, R42, R44 ;  /* 0x0000002a0c40723c */ /* 0x040fe2000004182c */
[----:B------:R-:W-:Y:S04]  /*ea50*/  LDSM.16.M88.4 R44, [R172+0x4000] ;  /* 0x00400000ac2c783b */ /* 0x000fe80000000200 */
[----:B------:R-:W-:Y:S03]  /*ea60*/  LDSM.16.M88.4 R40, [R172+0x4800] ;  /* 0x00480000ac28783b */ /* 0x000fe60000000200 */
[C---:B------:R-:W-:Y:S01]  /*ea70*/  HMMA.16816.F32.BF16 R60, R12.reuse, R32, R36 ;  /* 0x000000200c3c723c */ /* 0x040fe20000041824 */
[----:B------:R-:W-:Y:S07]  /*ea80*/  LDSM.16.M88.4 R36, [R172+0x5000] ;  /* 0x00500000ac24783b */ /* 0x000fee0000000200 */
[----:B------:R-:W-:Y:S01]  /*ea90*/  HMMA.16816.F32.BF16 R56, R12, R34, R28 ;  /* 0x000000220c38723c */ /* 0x000fe2000004181c */
[----:B------:R-:W-:Y:S07]  /*eaa0*/  LDSM.16.M88.4 R32, [R172+0x5800] ;  /* 0x00580000ac20783b */ /* 0x000fee0000000200 */
[----:B--2---:R-:W-:Y:S01]  /*eab0*/  HMMA.16816.F32.BF16 R28, R8, R76, R4 ;  /* 0x0000004c081c723c */ /* 0x004fe20000041804 */
[----:B------:R-:W1:Y:S01]  /*eac0*/  LDSM.16.M88.4 R4, [R178+0x8000] ;  /* 0x00800000b204783b */ /* 0x000e620000000200 */
[----:B------:R-:W-:-:S06]  /*ead0*/  DEPBAR.LE SB0, 0x0 ;  /* 0x000080000000791a */ /* 0x000fcc0000000000 */
[C---:B----4-:R-:W-:Y:S08]  /*eae0*/  HMMA.16816.F32.BF16 R52, R8.reuse, R24, R20 ;  /* 0x000000180834723c */ /* 0x050ff00000041814 */
[C---:B------:R-:W-:Y:S08]  /*eaf0*/  HMMA.16816.F32.BF16 R48, R8.reuse, R26, R16 ;  /* 0x0000001a0830723c */ /* 0x040ff00000041810 */
[C---:B------:R-:W-:Y:S08]  /*eb00*/  HMMA.16816.F32.BF16 R24, R8.reuse, R78, R68 ;  /* 0x0000004e0818723c */ /* 0x040ff00000041844 */
[C---:B------:R-:W-:Y:S08]  /*eb10*/  HMMA.16816.F32.BF16 R20, R8.reuse, R80, R72 ;  /* 0x000000500814723c */ /* 0x040ff00000041848 */
[C---:B------:R-:W-:Y:S08]  /*eb20*/  HMMA.16816.F32.BF16 R16, R8.reuse, R82, R64 ;  /* 0x000000520810723c */ /* 0x040ff00000041840 */
[C---:B---3--:R-:W-:Y:S08]  /*eb30*/  HMMA.16816.F32.BF16 R12, R8.reuse, R84, R60 ;  /* 0x00000054080c723c */ /* 0x048ff0000004183c */
        /* <DEDUP_REMOVED lines=12> */
[----:B------:R-:W-:Y:S01]  /*ec00*/  ISETP.NE.AND P2, PT, R96, 0x1, PT ;  /* 0x000000016000780c */ /* 0x000fe20003f45270 */
[----:B------:R-:W-:Y:S01]  /*ec10*/  IMAD R2, R94, 0x40, R235 ;  /* 0x000000405e027824 */ /* 0x000fe200078e02eb */
[----:B------:R-:W-:Y:S01]  /*ec20*/  ISETP.GT.AND P0, PT, R213, 0x3f, PT ;  /* 0x0000003fd500780c */ /* 0x000fe20003f04270 */
[----:B------:R-:W-:-:S03]  /*ec30*/  IMAD.MOV.U32 R194, RZ, RZ, RZ ;  /* 0x000000ffffc27224 */ /* 0x000fc600078e00ff */
[----:B------:R-:W-:-:S05]  /*ec40*/  IADD3 R2, R2, -0x40, R213 ;  /* 0xffffffc002027810 */ /* 0x000fca0007ffe0d5 */
[----:B------:R-:W-:Y:S02]  /*ec50*/  IMAD.MOV.U32 R0, RZ, RZ, R2 ;  /* 0x000000ffff007224 */ /* 0x000fe400078e0002 */
[----:B------:R-:W-:-:S05]  /*ec60*/  @P2 IMAD.HI.U32 R3, R2, c[0x0][0x2bc], RZ ;  /* 0x0000af0002032a27 */ /* 0x000fca00078e00ff */
[----:B------:R-:W-:-:S04]  /*ec70*/  @P2 SHF.R.U32.HI R0, RZ, c[0x0][0x2c0], R3 ;  /* 0x0000b000ff002a19 */ /* 0x000fc80000011603 */
[----:B------:R-:W-:-:S04]  /*ec80*/  @!P0 IADD3 R3, P1, R0, R232, RZ ;  /* 0x000000e800038210 */ /* 0x000fc80007f3e0ff */
[----:B------:R-:W-:Y:S02]  /*ec90*/  @!P0 LEA.HI.X.SX32 R5, R0, R234, 0x1, P1 ;  /* 0x000000ea00058211 */ /* 0x000fe400008f0eff */
[----:B------:R-:W-:-:S04]  /*eca0*/  @!P0 LEA R4, P1, R3, c[0x0][0x2a0], 0x2 ;  /* 0x0000a80003048a11 */ /* 0x000fc800078210ff */
[----:B------:R-:W-:-:S05]  /*ecb0*/  @!P0 LEA.HI.X R5, R3, c[0x0][0x2a4], R5, 0x2, P1 ;  /* 0x0000a90003058a11 */ /* 0x000fca00008f1405 */
[----:B------:R-:W2:Y:S01]  /*ecc0*/  @!P0 LDG.E R194, [R4.64] ;  /* 0x0000000a04c28981 */ /* 0x000ea2000c1e1900 */
[----:B------:R-:W-:-:S04]  /*ecd0*/  IMAD.MOV R0, RZ, RZ, -R0 ;  /* 0x000000ffff007224 */ /* 0x000fc800078e0a00 */
        /* <DEDUP_REMOVED lines=16> */
.L_x_346:
        /* <DEDUP_REMOVED lines=10> */
[----:B------:R3:W-:Y:S04]  /*ee80*/  LDGSTS.E.BYPASS.LTC128B.128 [R192+0x6100], [R2.64], !P6 ;  /* 0x0610000002c07fae */ /* 0x0007e8000f101d4a */
[----:B------:R3:W-:Y:S04]  /*ee90*/  LDGSTS.E.BYPASS.LTC128B.128 [R192+0x8100], [R8.64], !P4 ;  /* 0x0810000008c07fae */ /* 0x0007e8000e101d4a */
[----:B------:R4:W1:Y:S04]  /*eea0*/  SHFL.IDX PT, R4, R5, 0x1, 0x181f ;  /* 0x00381f0005047f89 */ /* 0x00086800000e0000 */
[----:B------:R5:W-:Y:S01]  /*eeb0*/  LDGSTS.E.BYPASS.LTC128B.128 [R192+0xa100], [R6.64], !P5 ;  /* 0x0a10000006c07fae */ /* 0x000be2000e901d4a */
[----:B-1--4-:R-:W-:Y:S01]  /*eec0*/  SEL R5, RZ, 0x10, P6 ;  /* 0x00000010ff057807 */ /* 0x012fe20003000000 */
[----:B-----5:R-:W-:Y:S01]  /*eed0*/  IMAD.MOV.U32 R7, RZ, RZ, R95 ;  /* 0x000000ffff077224 */ /* 0x020fe200078e005f */
[----:B------:R-:W-:-:S02]  /*eee0*/  SEL R6, RZ, 0x10, P4 ;  /* 0x00000010ff067807 */ /* 0x000fc40002000000 */
.L_x_347:
[----:B--23--:R-:W-:Y:S02]  /*eef0*/  IADD3 R3, -R5, 0x10, RZ ;  /* 0x0000001005037810 */ /* 0x00cfe40007ffe1ff */
[----:B------:R-:W-:-:S02]  /*ef00*/  IADD3 R2, -R6, 0x10, RZ ;  /* 0x0000001006027810 */ /* 0x000fc40007ffe1ff */
[----:B------:R-:W-:Y:S02]  /*ef10*/  LOP3.LUT R3, R3, 0xf, RZ, 0xc0, !PT ;  /* 0x0000000f03037812 */ /* 0x000fe400078ec0ff */
[----:B------:R-:W-:Y:S02]  /*ef20*/  ISETP.NE.U32.AND P5, PT, R5, RZ, PT ;  /* 0x000000ff0500720c */ /* 0x000fe40003fa5070 */
[----:B------:R-:W-:Y:S02]  /*ef30*/  LOP3.LUT R2, R2, 0xf, RZ, 0xc0, !PT ;  /* 0x0000000f02027812 */ /* 0x000fe400078ec0ff */
[----:B------:R-:W-:Y:S02]  /*ef40*/  IADD3 R8, P3, P2, R3, R0, R88 ;  /* 0x0000000003087210 */ /* 0x000fe40007a7e058 */
[----:B------:R-:W-:Y:S02]  /*ef50*/  IADD3 R5, -R7, 0x10, RZ ;  /* 0x0000001007057810 */ /* 0x000fe40007ffe1ff */
[----:B------:R-:W-:-:S02]  /*ef60*/  ISETP.NE.U32.AND P4, PT, R6, RZ, PT ;  /* 0x000000ff0600720c */ /* 0x000fc40003f85070 */
[----:B------:R-:W-:Y:S02]  /*ef70*/  IADD3 R6, P1, P0, R2, R0, R89 ;  /* 0x0000000002067210 */ /* 0x000fe4000783e059 */
[-C--:B------:R-:W-:Y:S02]  /*ef80*/  IADD3.X R9, RZ, R4.reuse, R90, P3, P2 ;  /* 0x00000004ff097210 */ /* 0x080fe40001fe445a */
[----:B------:R-:W-:Y:S02]  /*ef90*/  LOP3.LUT R2, R5, 0xf, RZ, 0xc0, !PT ;  /* 0x0000000f05027812 */ /* 0x000fe400078ec0ff */
[----:B------:R-:W-:Y:S01]  /*efa0*/  ISETP.NE.U32.AND P2, PT, R7, RZ, PT ;  /* 0x000000ff0700720c */ /* 0x000fe20003f45070 */
[----:B------:R-:W-:Y:S01]  /*efb0*/  @!PT LDS RZ, [RZ] ;  /* 0x00000000fffff984 */ /* 0x000fe20000000800 */
[----:B------:R-:W-:Y:S01]  /*efc0*/  @!PT LDS RZ, [RZ] ;  /* 0x00000000fffff984 */ /* 0x000fe20000000800 */
[----:B------:R-:W-:Y:S01]  /*efd0*/  @!PT LDS RZ, [RZ] ;  /* 0x00000000fffff984 */ /* 0x000fe20000000800 */
[----:B------:R1:W-:Y:S01]  /*efe0*/  LDGSTS.E.BYPASS.LTC128B.128.ZFILL [R192+0x7100], [R8.64], P5 ;  /* 0x0710000008c07fae */ /* 0x0003e2000a941d4a */
[----:B------:R-:W-:Y:S02]  /*eff0*/  IADD3.X R7, RZ, R4, R91, P1, P0 ;  /* 0x00000004ff077210 */ /* 0x000fe40000fe045b */
[----:B------:R-:W-:-:S03]  /*f000*/  IADD3 R2, P1, P0, R2, R0, R92 ;  /* 0x0000000002027210 */ /* 0x000fc6000783e05c */
[----:B------:R1:W-:Y:S01]  /*f010*/  LDGSTS.E.BYPASS.LTC128B.128.ZFILL [R192+0x9100], [R6.64], P4 ;  /* 0x0910000006c07fae */ /* 0x0003e2000a141d4a */
[----:B------:R-:W-:-:S05]  /*f020*/  IADD3.X R3, RZ, R4, R93, P1, P0 ;  /* 0x00000004ff037210 */ /* 0x000fca0000fe045d */
[----:B------:R1:W-:Y:S04]  /*f030*/  LDGSTS.E.BYPASS.LTC128B.128.ZFILL [R192+0xb100], [R2.64], P2 ;  /* 0x0b10000002c07fae */ /* 0x0003e80009141d4a */
.L_x_264:
[----:B------:R-:W-:Y:S05]  /*f040*/  BSYNC B0 ;  /* 0x0000000000007941 */ /* 0x000fea0003800000 */
.L_x_263:
[----:B------:R-:W-:Y:S01]  /*f050*/  IMAD.IADD R0, R127, 0x1, -R248 ;  /* 0x000000017f007824 */ /* 0x000fe200078e0af8 */
[----:B------:R-:W0:Y:S04]  /*f060*/  LDGDEPBAR ;  /* 0x00000000000079af */ /* 0x000e280000000000 */
[C---:B------:R-:W-:Y:S02]  /*f070*/  ISETP.GT.AND P3, PT, R0.reuse, RZ, PT ;  /* 0x000000ff0000720c */ /* 0x040fe40003f64270 */
[C---:B------:R-:W-:Y:S02]  /*f080*/  ISETP.GT.AND P2, PT, R0.reuse, 0x1, PT ;  /* 0x000000010000780c */ /* 0x040fe40003f44270 */
[----:B------:R-:W-:Y:S02]  /*f090*/  ISETP.GT.AND P1, PT, R0, 0x8, PT ;  /* 0x000000080000780c */ /* 0x000fe40003f24270 */
[----:B-1----:R-:W-:-:S02]  /*f0a0*/  FSEL R6, R52, -INF , P3 ;  /* 0xff80000034067808 */ /* 0x002fc40001800000 */
[----:B------:R-:W-:Y:S02]  /*f0b0*/  FSEL R7, R53, -INF , P2 ;  /* 0xff80000035077808 */ /* 0x000fe40001000000 */
[----:B------:R-:W-:Y:S02]  /*f0c0*/  FSEL R10, R54, -INF , P3 ;  /* 0xff800000360a7808 */ /* 0x000fe40001800000 */
[----:B------:R-:W-:Y:S02]  /*f0d0*/  FSEL R12, R55, -INF , P2 ;  /* 0xff800000370c7808 */ /* 0x000fe40001000000 */
[----:B------:R-:W-:Y:S02]  /*f0e0*/  ISETP.GT.AND P0, PT, R0, 0x9, PT ;  /* 0x000000090000780c */ /* 0x000fe40003f04270 */
[----:B------:R-:W-:Y:S02]  /*f0f0*/  FSEL R8, R48, -INF , P1 ;  /* 0xff80000030087808 */ /* 0x000fe40000800000 */
[----:B------:R-:W-:-:S02]  /*f100*/  FMNMX.FTZ R2, R6, R7, !PT ;  /* 0x0000000706027209 */ /* 0x000fc40007810000 */
[----:B------:R-:W-:Y:S02]  /*f110*/  FSEL R13, R50, -INF , P1 ;  /* 0xff800000320d7808 */ /* 0x000fe40000800000 */
[----:B------:R-:W-:Y:S02]  /*f120*/  FMNMX.FTZ R3, R10, R12, !PT ;  /* 0x0000000c0a037209 */ /* 0x000fe40007810000 */
[----:B------:R-:W-:Y:S02]  /*f130*/  FSEL R9, R49, -INF , P0 ;  /* 0xff80000031097808 */ /* 0x000fe40000000000 */
[----:B------:R-:W-:Y:S02]  /*f140*/  ISETP.GT.AND P3, PT, R0, 0x10, PT ;  /* 0x000000100000780c */ /* 0x000fe40003f64270 */
        /* <DEDUP_REMOVED lines=8> */
[C---:B------:R-:W-:Y:S02]  /*f1d0*/  ISETP.GT.AND P1, PT, R0.reuse, 0x18, PT ;  /* 0x000000180000780c */ /* 0x040fe40003f24270 */
[----:B------:R-:W-:Y:S02]  /*f1e0*/  FSEL R15, R29, -INF , P2 ;  /* 0xff8000001d0f7808 */ /* 0x000fe40001000000 */
[----:B------:R-:W-:Y:S02]  /*f1f0*/  FMNMX.FTZ R2, R11, R2, !PT ;  /* 0x000000020b027209 */ /* 0x000fe40007810000 */
[----:B------:R-:W-:Y:S02]  /*f200*/  FSEL R20, R31, -INF , P2 ;  /* 0xff8000001f147808 */ /* 0x000fe40001000000 */
[----:B------:R-:W-:Y:S02]  /*f210*/  FMNMX.FTZ R3, R19, R3, !PT ;  /* 0x0000000313037209 */ /* 0x000fe40007810000 */
        /* <DEDUP_REMOVED lines=15> */
[----:B------:R-:W-:Y:S02]  /*f310*/  FSEL R82, R43, -INF , P0 ;  /* 0xff8000002b527808 */ /* 0x000fe40000000000 */
[----:B------:R-:W-:Y:S02]  /*f320*/  FSEL R74, R41, -INF , P0 ;  /* 0xff800000294a7808 */ /* 0x000fe40000000000 */
[C---:B------:R-:W-:Y:S02]  /*f330*/  ISETP.GT.AND P5, PT, R0.reuse, 0x28, PT ;  /* 0x000000280000780c */ /* 0x040fe40003fa4270 */
        /* <DEDUP_REMOVED lines=31> */
[----:B------:R-:W-:Y:S02]  /*f530*/  FMNMX.FTZ R4, R68, R0, !PT ;  /* 0x0000000044047209 */ /* 0x000fe40007810000 */
[----:B------:R-:W-:Y:S01]  /*f540*/  FMNMX.FTZ R5, R76, R2, !PT ;  /* 0x000000024c057209 */ /* 0x000fe20007810000 */
[----:B------:R-:W-:Y:S05]  /*f550*/  BRA.DIV ~URZ, `(.L_x_267) ;  /* 0x000093b27f007947 */ /* 0x000fea000b800000 */
[----:B------:R-:W1:Y:S04]  /*f560*/  SHFL.BFLY PT, R0, R4, 0x2, 0x1f ;  /* 0x0c401f0004007f89 */ /* 0x000e6800000e0000 */
[----:B------:R-:W2:Y:S01]  /*f570*/  SHFL.BFLY PT, R3, R5, 0x2, 0x1f ;  /* 0x0c401f0005037f89 */ /* 0x000ea200000e0000 */
[----:B-1----:R-:W-:Y:S02]  /*f580*/  FMNMX.FTZ R0, R4, R0, !PT ;  /* 0x0000000004007209 */ /* 0x002fe40007810000 */
[----:B--2---:R-:W-:-:S03]  /*f590*/  FMNMX.FTZ R4, R5, R3, !PT ;  /* 0x0000000305047209 */ /* 0x004fc60007810000 */
[----:B------:R-:W1:Y:S04]  /*f5a0*/  SHFL.BFLY PT, R2, R0, 0x1, 0x1f ;  /* 0x0c201f0000027f89 */ /* 0x000e6800000e0000 */
[----:B------:R2:W3:Y:S01]  /*f5b0*/  SHFL.BFLY PT, R3, R4, 0x1, 0x1f ;  /* 0x0c201f0004037f89 */ /* 0x0004e200000e0000 */
[----:B-1----:R-:W-:-:S05]  /*f5c0*/  FMNMX.FTZ R101, R0, R2, !PT ;  /* 0x0000000200657209 */ /* 0x002fca0007810000 */
.L_x_348:
[C---:B------:R-:W-:Y:S01]  /*f5d0*/  FMUL.FTZ R2, R101.reuse, c[0x0][0x2d0] ;  /* 0x0000b40065027a20 */ /* 0x040fe20000410000 */
[----:B------:R-:W-:Y:S01]  /*f5e0*/  FSETP.NEU.FTZ.AND P0, PT, R101, -INF , PT ;  /* 0xff8000006500780b */ /* 0x000fe20003f1d000 */
[----:B------:R-:W-:Y:S01]  /*f5f0*/  WARPSYNC 0xffffffff ;  /* 0xffffffff00007948 */ /* 0x000fe20003800000 */
[----:B---3--:R-:W-:Y:S01]  /*f600*/  FMNMX.FTZ R16, R3, R4, !PT ;  /* 0x0000000403107209 */ /* 0x008fe20007810000 */
[----:B------:R-:W-:Y:S01]  /*f610*/  LDSM.16.MT88.4 R32, [R147+0x800] ;  /* 0x000800009320783b */ /* 0x000fe20000004200 */
[----:B------:R-:W-:-:S02]  /*f620*/  FSEL R2, R2, RZ, P0 ;  /* 0x000000ff02027208 */ /* 0x000fc40000000000 */
[----:B------:R-:W-:Y:S01]  /*f630*/  FSETP.NEU.FTZ.AND P0, PT, R16, -INF , PT ;  /* 0xff8000001000780b */ /* 0x000fe20003f1d000 */
[----:B------:R-:W-:Y:S02]  /*f640*/  LDSM.16.MT88.4 R40, [R173] ;  /* 0x00000000ad28783b */ /* 0x000fe40000004200 */
[--C-:B------:R-:W-:Y:S02]  /*f650*/  FFMA.FTZ R0, R6, c[0x0][0x2d0], -R2.reuse ;  /* 0x0000b40006007a23 */ /* 0x100fe40000010802 */
[--C-:B------:R-:W-:Y:S01]  /*f660*/  FFMA.FTZ R3, R9, c[0x0][0x2d0], -R2.reuse ;  /* 0x0000b40009037a23 */ /* 0x100fe20000010802 */
[----:B------:R-:W-:Y:S01]  /*f670*/  LDSM.16.MT88.4 R48, [R174] ;  /* 0x00000000ae30783b */ /* 0x000fe20000004200 */
        /* <DEDUP_REMOVED lines=8> */
[----:B------:R2:W4:Y:S01]  /*f700*/  MUFU.EX2 R84, R0 ;  /* 0x0000000000547308 */ /* 0x0005220000000800 */
[----:B---3--:R-:W-:-:S07]  /*f710*/  FFMA.FTZ R3, R11, c[0x0][0x2d0], -R2 ;  /* 0x0000b4000b037a23 */ /* 0x008fce0000010802 */
[----:B------:R-:W-:Y:S01]  /*f720*/  MUFU.EX2 R95, R3 ;  /* 0x00000003005f7308 */ /* 0x000fe20000000800 */
[----:B--2---:R-:W-:-:S07]  /*f730*/  FFMA.FTZ R0, R8, c[0x0][0x2d0], -R2 ;  /* 0x0000b40008007a23 */ /* 0x004fce0000010802 */
[----:B------:R2:W-:Y:S02]  /*f740*/  MUFU.EX2 R88, R0 ;  /* 0x0000000000587308 */ /* 0x0005e40000000800 */
[----:B--2---:R-:W-:-:S05]  /*f750*/  FMUL.FTZ R0, R16, c[0x0][0x2d0] ;  /* 0x0000b40010007a20 */ /* 0x004fca0000410000 */
[----:B------:R-:W-:-:S05]  /*f760*/  FSEL R0, R0, RZ, P0 ;  /* 0x000000ff00007208 */ /* 0x000fca0000000000 */
[--C-:B------:R-:W-:Y:S02]  /*f770*/  FFMA.FTZ R3, R10, c[0x0][0x2d0], -R0.reuse ;  /* 0x0000b4000a037a23 */ /* 0x100fe40000010800 */
[----:B------:R-:W2:Y:S02]  /*f780*/  LDSM.16.MT88.4 R8, [R146] ;  /* 0x000000009208783b */ /* 0x000ea40000004200 */
[----:B------:R3:W-:Y:S02]  /*f790*/  MUFU.EX2 R87, R3 ;  /* 0x0000000300577308 */ /* 0x0007e40000000800 */
[----:B---3--:R-:W-:Y:S01]  /*f7a0*/  FFMA.FTZ R3, R12, c[0x0][0x2d0], -R0 ;  /* 0x0000b4000c037a23 */ /* 0x008fe20000010800 */
[----:B----4-:R-:W-:-:S05]  /*f7b0*/  F2FP.BF16.PACK_AB R12, R84, R86 ;  /* 0x00000056540c723e */ /* 0x010fca00000010ff */
[----:B------:R3:W4:Y:S02]  /*f7c0*/  MUFU.EX2 R85, R3 ;  /* 0x0000000300557308 */ /* 0x0007240000000800 */
[----:B---3--:R-:W-:Y:S01]  /*f7d0*/  FFMA.FTZ R3, R13, c[0x0][0x2d0], -R0 ;  /* 0x0000b4000d037a23 */ /* 0x008fe20000010800 */
[----:B----4-:R-:W-:-:S05]  /*f7e0*/  F2FP.BF16.PACK_AB R13, R85, R87 ;  /* 0x00000057550d723e */ /* 0x010fca00000010ff */
[----:B------:R3:W-:Y:S02]  /*f7f0*/  MUFU.EX2 R89, R3 ;  /* 0x0000000300597308 */ /* 0x0007e40000000800 */
[----:B---3--:R-:W-:Y:S01]  /*f800*/  FFMA.FTZ R3, R14, c[0x0][0x2d0], -R0 ;  /* 0x0000b4000e037a23 */ /* 0x008fe20000010800 */
[----:B------:R-:W-:-:S05]  /*f810*/  F2FP.BF16.PACK_AB R14, R90, R88 ;  /* 0x000000585a0e723e */ /* 0x000fca00000010ff */
[----:B------:R3:W4:Y:S02]  /*f820*/  MUFU.EX2 R92, R3 ;  /* 0x00000003005c7308 */ /* 0x0007240000000800 */
[----:B---3--:R-:W-:Y:S01]  /*f830*/  FFMA.FTZ R3, R15, c[0x0][0x2d0], -R2 ;  /* 0x0000b4000f037a23 */ /* 0x008fe20000010802 */
[----:B----4-:R-:W-:-:S05]  /*f840*/  F2FP.BF16.PACK_AB R15, R92, R89 ;  /* 0x000000595c0f723e */ /* 0x010fca00000010ff */
[----:B------:R3:W4:Y:S02]  /*f850*/  MUFU.EX2 R93, R3 ;  /* 0x00000003005d7308 */ /* 0x0007240000000800 */
[C---:B-1----:R-:W-:Y:S08]  /*f860*/  HMMA.16816.F32.BF16 R24, R12.reuse, R4, RZ ;  /* 0x000000040c18723c */ /* 0x042ff000000418ff */
[----:B--2---:R-:W-:Y:S01]  /*f870*/  HMMA.16816.F32.BF16 R44, R12, R8, RZ ;  /* 0x000000080c2c723c */ /* 0x004fe200000418ff */
[----:B---3--:R-:W-:-:S02]  /*f880*/  FFMA.FTZ R3, R17, c[0x0][0x2d0], -R2 ;  /* 0x0000b40011037a23 */ /* 0x008fc40000010802 */
[----:B------:R-:W-:-:S04]  /*f890*/  FADD.FTZ R17, R87, R85 ;  /* 0x0000005557117221 */ /* 0x000fc80000010000 */
[----:B----4-:R-:W-:Y:S01]  /*f8a0*/  F2FP.BF16.PACK_AB R8, R93, R95 ;  /* 0x0000005f5d08723e */ /* 0x010fe200000010ff */
[----:B------:R1:W-:Y:S01]  /*f8b0*/  MUFU.EX2 R96, R3 ;  /* 0x0000000300607308 */ /* 0x0003e20000000800 */
[----:B------:R-:W-:Y:S01]  /*f8c0*/  HMMA.16816.F32.BF16 R28, R12, R10, RZ ;  /* 0x0000000a0c1c723c */ /* 0x000fe200000418ff */
[----:B------:R-:W-:Y:S02]  /*f8d0*/  FADD.FTZ R17, R89, R17 ;  /* 0x0000001159117221 */ /* 0x000fe40000010000 */
[--C-:B-1----:R-:W-:Y:S02]  /*f8e0*/  FFMA.FTZ R3, R18, c[0x0][0x2d0], -R2.reuse ;  /* 0x0000b40012037a23 */ /* 0x102fe40000010802 */
[----:B------:R-:W-:Y:S02]  /*f8f0*/  FFMA.FTZ R18, R73, c[0x0][0x2d0], -R2 ;  /* 0x0000b40049127a23 */ /* 0x000fe40000010802 */
[----:B------:R1:W2:Y:S02]  /*f900*/  MUFU.EX2 R99, R3 ;  /* 0x0000000300637308 */ /* 0x0002a40000000800 */
[----:B-1----:R-:W-:Y:S01]  /*f910*/  FFMA.FTZ R3, R19, c[0x0][0x2d0], -R0 ;  /* 0x0000b40013037a23 */ /* 0x002fe20000010800 */
[----:B--2---:R-:W-:Y:S01]  /*f920*/  F2FP.BF16.PACK_AB R10, R99, R96 ;  /* 0x00000060630a723e */ /* 0x004fe200000010ff */
[----:B------:R-:W-:-:S04]  /*f930*/  FFMA.FTZ R19, R74, c[0x0][0x2d0], -R2 ;  /* 0x0000b4004a137a23 */ /* 0x000fc80000010802 */
[----:B------:R1:W-:Y:S02]  /*f940*/  MUFU.EX2 R94, R3 ;  /* 0x00000003005e7308 */ /* 0x0003e40000000800 */
[----:B-1----:R-:W-:-:S06]  /*f950*/  FFMA.FTZ R3, R20, c[0x0][0x2d0], -R0 ;  /* 0x0000b40014037a23 */ /* 0x002fcc0000010800 */
[----:B------:R1:W2:Y:S02]  /*f960*/  MUFU.EX2 R97, R3 ;  /* 0x0000000300617308 */ /* 0x0002a40000000800 */
[--C-:B-1----:R-:W-:Y:S01]  /*f970*/  FFMA.FTZ R3, R21, c[0x0][0x2d0], -R0.reuse ;  /* 0x0000b40015037a23 */ /* 0x102fe20000010800 */
[----:B--2---:R-:W-:Y:S01]  /*f980*/  F2FP.BF16.PACK_AB R9, R97, R94 ;  /* 0x0000005e6109723e */ /* 0x004fe200000010ff */
[C---:B------:R-:W-:Y:S04]  /*f990*/  HMMA.16816.F32.BF16 R20, R12.reuse, R6, RZ ;  /* 0x000000060c14723c */ /* 0x040fe800000418ff */
[----:B------:R1:W-:Y:S04]  /*f9a0*/  MUFU.EX2 R98, R3 ;  /* 0x0000000300627308 */ /* 0x0003e80000000800 */
[----:B------:R-:W-:Y:S01]  /*f9b0*/  HMMA.16816.F32.BF16 R4, R12, R48, RZ ;  /* 0x000000300c04723c */ /* 0x000fe200000418ff */
[----:B-1----:R-:W-:-:S02]  /*f9c0*/  FFMA.FTZ R3, R52, c[0x0][0x2d0], -R0 ;  /* 0x0000b40034037a23 */ /* 0x002fc40000010800 */
[----:B------:R-:W1:Y:S02]  /*f9d0*/  LDSM.16.MT88.4 R52, [R173+0x800] ;  /* 0x00080000ad34783b */ /* 0x000e640000004200 */
[----:B------:R-:W2:Y:S02]  /*f9e0*/  MUFU.EX2 R100, R3 ;  /* 0x0000000300647308 */ /* 0x000ea40000000800 */
[----:B--2---:R-:W-:Y:S01]  /*f9f0*/  F2FP.BF16.PACK_AB R11, R100, R98 ;  /* 0x00000062640b723e */ /* 0x004fe200000010ff */
[----:B------:R-:W-:-:S04]  /*fa00*/  FADD.FTZ R3, R86, R84 ;  /* 0x0000005456037221 */ /* 0x000fc80000010000 */
[----:B------:R-:W-:Y:S02]  /*fa10*/  FADD.FTZ R3, R88, R3 ;  /* 0x0000000358037221 */ /* 0x000fe40000010000 */
[----:B------:R-:W-:Y:S02]  /*fa20*/  HMMA.16816.F32.BF16 R164, R8, R32, R24 ;  /* 0x0000002008a4723c */ /* 0x000fe40000041818 */
[----:B------:R-:W-:-:S04]  /*fa30*/  FADD.FTZ R3, R90, R3 ;  /* 0x000000035a037221 */ /* 0x000fc80000010000 */
[----:B------:R-:W-:Y:S02]  /*fa40*/  FADD.FTZ R3, R95, R3 ;  /* 0x000000035f037221 */ /* 0x000fe40000010000 */
[----:B------:R-:W-:Y:S01]  /*fa50*/  HMMA.16816.F32.BF16 R120, R8, R34, R20 ;  /* 0x000000220878723c */ /* 0x000fe20000041814 */
[----:B------:R-:W-:Y:S01]  /*fa60*/  LDSM.16.MT88.4 R32, [R147+0x2800] ;  /* 0x002800009320783b */ /* 0x000fe20000004200 */
[----:B------:R-:W-:-:S06]  /*fa70*/  FADD.FTZ R3, R93, R3 ;  /* 0x000000035d037221 */ /* 0x000fcc0000010000 */
[C---:B------:R-:W-:Y:S08]  /*fa80*/  HMMA.16816.F32.BF16 R24, R12.reuse, R40, RZ ;  /* 0x000000280c18723c */ /* 0x040ff000000418ff */
[----:B------:R-:W-:Y:S01]  /*fa90*/  HMMA.16816.F32.BF16 R20, R12, R42, RZ ;  /* 0x0000002a0c14723c */ /* 0x000fe200000418ff */
[----:B------:R-:W2:Y:S07]  /*faa0*/  LDSM.16.MT88.4 R40, [R147+0x2000] ;  /* 0x002000009328783b */ /* 0x000eae0000004200 */
[C---:B------:R-:W-:Y:S01]  /*fab0*/  HMMA.16816.F32.BF16 R136, R8.reuse, R36, R44 ;  /* 0x000000240888723c */ /* 0x040fe2000004182c */
[----:B------:R-:W3:Y:S07]  /*fac0*/  LDSM.16.MT88.4 R44, [R174+0x2000] ;  /* 0x00200000ae2c783b */ /* 0x000eee0000004200 */
[----:B------:R-:W-:Y:S08]  /*fad0*/  HMMA.16816.F32.BF16 R160, R8, R56, R4 ;  /* 0x0000003808a0723c */ /* 0x000ff00000041804 */
[----:B------:R-:W-:Y:S08]  /*fae0*/  HMMA.16816.F32.BF16 R4, R12, R60, RZ ;  /* 0x0000003c0c04723c */ /* 0x000ff000000418ff */
[----:B------:R-:W-:Y:S01]  /*faf0*/  HMMA.16816.F32.BF16 R128, R8, R38, R28 ;  /* 0x000000260880723c */ /* 0x000fe2000004181c */
[----:B------:R-:W4:Y:S07]  /*fb00*/  LDSM.16.MT88.4 R36, [R174+0x2800] ;  /* 0x00280000ae24783b */ /* 0x000f2e0000004200 */
[----:B------:R-:W-:Y:S08]  /*fb10*/  HMMA.16816.F32.BF16 R28, R12, R50, RZ ;  /* 0x000000320c1c723c */ /* 0x000ff000000418ff */
[C---:B-1----:R-:W-:Y:S08]  /*fb20*/  HMMA.16816.F32.BF16 R156, R8.reuse, R52, R24 ;  /* 0x00000034089c723c */ /* 0x042ff00000041818 */
[----:B------:R-:W-:Y:S08]  /*fb30*/  HMMA.16816.F32.BF16 R132, R8, R54, R20 ;  /* 0x000000360884723c */ /* 0x000ff00000041814 */
[C---:B--2---:R-:W-:Y:S08]  /*fb40*/  HMMA.16816.F32.BF16 R24, R12.reuse, R40, RZ ;  /* 0x000000280c18723c */ /* 0x044ff000000418ff */
[----:B------:R-:W-:Y:S01]  /*fb50*/  HMMA.16816.F32.BF16 R20, R12, R42, RZ ;  /* 0x0000002a0c14723c */ /* 0x000fe200000418ff */
[----:B------:R-:W1:Y:S07]  /*fb60*/  LDSM.16.MT88.4 R40, [R173+0x2000] ;  /* 0x00200000ad28783b */ /* 0x000e6e0000004200 */
[----:B------:R-:W-:Y:S08]  /*fb70*/  HMMA.16816.F32.BF16 R152, R8, R64, R4 ;  /* 0x000000400898723c */ /* 0x000ff00000041804 */
[----:B---3--:R-:W-:Y:S08]  /*fb80*/  HMMA.16816.F32.BF16 R4, R12, R44, RZ ;  /* 0x0000002c0c04723c */ /* 0x008ff000000418ff */
[C---:B------:R-:W-:Y:S08]  /*fb90*/  HMMA.16816.F32.BF16 R112, R8.reuse, R58, R28 ;  /* 0x0000003a0870723c */ /* 0x040ff0000004181c */
[----:B------:R-:W-:Y:S01]  /*fba0*/  HMMA.16816.F32.BF16 R56, R8, R32, R24 ;  /* 0x000000200838723c */ /* 0x000fe20000041818 */
[----:B------:R-:W2:Y:S06]  /*fbb0*/  LDSM.16.MT88.4 R24, [R173+0x2800] ;  /* 0x00280000ad18783b */ /* 0x000eac0000004200 */
[--C-:B------:R-:W-:Y:S01]  /*fbc0*/  FFMA.FTZ R32, R78, c[0x0][0x2d0], -R0.reuse ;  /* 0x0000b4004e207a23 */ /* 0x100fe20000010800 */
[----:B------:R-:W-:Y:S01]  /*fbd0*/  HMMA.16816.F32.BF16 R28, R12, R62, RZ ;  /* 0x0000003e0c1c723c */ /* 0x000fe200000418ff */
[----:B------:R-:W-:-:S07]  /*fbe0*/  FFMA.FTZ R33, R76, c[0x0][0x2d0], -R0 ;  /* 0x0000b4004c217a23 */ /* 0x000fce0000010800 */
[----:B----4-:R-:W-:Y:S07]  /*fbf0*/  HMMA.16816.F32.BF16 R124, R8, R36, R4 ;  /* 0x00000024087c723c */ /* 0x010fee0000041804 */
[--C-:B------:R-:W-:Y:S01]  /*fc00*/  FFMA.FTZ R36, R69, c[0x0][0x2d0], -R2.reuse ;  /* 0x0000b40045247a23 */ /* 0x100fe20000010802 */
[----:B-1----:R-:W-:Y:S08]  /*fc10*/  HMMA.16816.F32.BF16 R4, R12, R40, RZ ;  /* 0x000000280c04723c */ /* 0x002ff000000418ff */
[C---:B------:R-:W-:Y:S07]  /*fc20*/  HMMA.16816.F32.BF16 R60, R8.reuse, R34, R20 ;  /* 0x00000022083c723c */ /* 0x040fee0000041814 */
[----:B------:R-:W-:Y:S01]  /*fc30*/  FFMA.FTZ R35, R68, c[0x0][0x2d0], -R2 ;  /* 0x0000b40044237a23 */ /* 0x000fe20000010802 */
[----:B------:R-:W-:Y:S01]  /*fc40*/  HMMA.16816.F32.BF16 R52, R8, R66, R28 ;  /* 0x000000420834723c */ /* 0x000fe2000004181c */
[----:B------:R-:W1:Y:S01]  /*fc50*/  LDSM.16.MT88.4 R28, [R146+0x4000] ;  /* 0x00400000921c783b */ /* 0x000e620000004200 */
[----:B------:R-:W-:-:S06]  /*fc60*/  FFMA.FTZ R34, R77, c[0x0][0x2d0], -R0 ;  /* 0x0000b4004d227a23 */ /* 0x000fcc0000010800 */
[----:B------:R-:W-:Y:S08]  /*fc70*/  HMMA.16816.F32.BF16 R20, R12, R46, RZ ;  /* 0x0000002e0c14723c */ /* 0x000ff000000418ff */
[----:B--2---:R-:W-:Y:S08]  /*fc80*/  HMMA.16816.F32.BF16 R116, R8, R24, R4 ;  /* 0x000000180874723c */ /* 0x004ff00000041804 */
[----:B------:R-:W-:Y:S08]  /*fc90*/  HMMA.16816.F32.BF16 R4, R12, R42, RZ ;  /* 0x0000002a0c04723c */ /* 0x000ff000000418ff */
[C---:B------:R-:W-:Y:S01]  /*fca0*/  HMMA.16816.F32.BF16 R108, R8.reuse, R38, R20 ;  /* 0x00000026086c723c */ /* 0x040fe20000041814 */
[----:B------:R-:W2:Y:S11]  /*fcb0*/  LDSM.16.MT88.4 R20, [R146+0x4800] ;  /* 0x004800009214783b */ /* 0x000eb60000004200 */
[----:B------:R-:W-:Y:S04]  /*fcc0*/  @!UPT UIADD3 URZ, URZ, URZ, URZ ;  /* 0x0000003f3f3ff290 */ /* 0x000fe8000fffe03f */
[----:B------:R-:W-:Y:S01]  /*fcd0*/  HMMA.16816.F32.BF16 R64, R8, R26, R4 ;  /* 0x0000001a0840723c */ /* 0x000fe20000041804 */
[----:B------:R-:W-:Y:S07]  /*fce0*/  LDSM.16.MT88.4 R24, [R147+0x4800] ;  /* 0x004800009318783b */ /* 0x000fee0000004200 */
[----:B-1----:R-:W-:Y:S07]  /*fcf0*/  HMMA.16816.F32.BF16 R4, R12, R28, RZ ;  /* 0x0000001c0c04723c */ /* 0x002fee00000418ff */
[--C-:B------:R-:W-:Y:S11]  /*fd00*/  FFMA.FTZ R28, R75, c[0x0][0x2d0], -R2.reuse ;  /* 0x0000b4004b1c7a23 */ /* 0x100ff60000010802 */
[----:B------:R-:W-:Y:S06]  /*fd10*/  @!UPT UIADD3 URZ, URZ, URZ, URZ ;  /* 0x0000003f3f3ff290 */ /* 0x000fec000fffe03f */
[----:B--2---:R-:W-:Y:S08]  /*fd20*/  HMMA.16816.F32.BF16 R84, R8, R20, R4 ;  /* 0x000000140854723c */ /* 0x004ff00000041804 */
[----:B------:R-:W-:Y:S07]  /*fd30*/  HMMA.16816.F32.BF16 R4, R12, R30, RZ ;  /* 0x0000001e0c04723c */ /* 0x000fee00000418ff */
[----:B------:R-:W-:-:S02]  /*fd40*/  FFMA.FTZ R30, R71, c[0x0][0x2d0], -R2 ;  /* 0x0000b400471e7a23 */ /* 0x000fc40000010802 */
[--C-:B------:R-:W-:Y:S11]  /*fd50*/  FFMA.FTZ R31, R70, c[0x0][0x2d0], -R2.reuse ;  /* 0x0000b400461f7a23 */ /* 0x100ff60000010802 */
[----:B------:R-:W-:Y:S04]  /*fd60*/  @!UPT UIADD3 URZ, URZ, URZ, URZ ;  /* 0x0000003f3f3ff290 */ /* 0x000fe8000fffe03f */
[----:B------:R-:W-:Y:S01]  /*fd70*/  HMMA.16816.F32.BF16 R88, R8, R22, R4 ;  /* 0x000000160858723c */ /* 0x000fe20000041804 */
[----:B------:R-:W1:Y:S06]  /*fd80*/  LDSM.16.MT88.4 R20, [R147+0x4000] ;  /* 0x004000009314783b */ /* 0x000e6c0000004200 */
[----:B------:R-:W-:Y:S02]  /*fd90*/  FADD.FTZ R4, R92, R17 ;  /* 0x000000115c047221 */ /* 0x000fe40000010000 */
[----:B------:R-:W-:Y:S02]  /*fda0*/  FFMA.FTZ R17, R72, c[0x0][0x2d0], -R2 ;  /* 0x0000b40048117a23 */ /* 0x000fe40000010802 */
[----:B------:R-:W-:-:S02]  /*fdb0*/  FADD.FTZ R29, R94, R4 ;  /* 0x000000045e1d7221 */ /* 0x000fc40000010000 */
[----:B------:R-:W-:Y:S02]  /*fdc0*/  FADD.FTZ R2, R96, R3 ;  /* 0x0000000360027221 */ /* 0x000fe40000010000 */
[----:B------:R-:W-:Y:S02]  /*fdd0*/  FADD.FTZ R3, R97, R29 ;  /* 0x0000001d61037221 */ /* 0x000fe40000010000 */
[----:B------:R-:W-:Y:S02]  /*fde0*/  FADD.FTZ R2, R99, R2 ;  /* 0x0000000263027221 */ /* 0x000fe40000010000 */
[----:B------:R-:W-:Y:S01]  /*fdf0*/  FADD.FTZ R3, R98, R3 ;  /* 0x0000000362037221 */ /* 0x000fe20000010000 */
[----:B-1----:R-:W-:Y:S01]  /*fe00*/  HMMA.16816.F32.BF16 R4, R12, R20, RZ ;  /* 0x000000140c04723c */ /* 0x002fe200000418ff */
[----:B------:R-:W-:Y:S08]  /*fe10*/  MUFU.EX2 R21, R30 ;  /* 0x0000001e00157308 */ /* 0x000ff00000000800 */
[----:B------:R-:W1:Y:S11]  /*fe20*/  MUFU.EX2 R20, R31 ;  /* 0x0000001f00147308 */ /* 0x000e760000000800 */
[----:B------:R-:W-:Y:S04]  /*fe30*/  @!UPT UIADD3 URZ, URZ, URZ, URZ ;  /* 0x0000003f3f3ff290 */ /* 0x000fe8000fffe03f */
[----:B------:R-:W-:Y:S01]  /*fe40*/  HMMA.16816.F32.BF16 R92, R8, R24, R4 ;  /* 0x00000018085c723c */ /* 0x000fe20000041804 */
[----:B------:R2:W-:Y:S01]  /*fe50*/  MUFU.EX2 R25, R28 ;  /* 0x0000001c00197308 */ /* 0x0005e20000000800 */
[----:B-1----:R-:W-:-:S06]  /*fe60*/  F2FP.BF16.PACK_AB R96, R20, R21 ;  /* 0x000000151460723e */ /* 0x002fcc00000010ff */
[----:B------:R-:W-:Y:S01]  /*fe70*/  HMMA.16816.F32.BF16 R4, R12, R22, RZ ;  /* 0x000000160c04723c */ /* 0x000fe200000418ff */
[----:B------:R1:W3:Y:S01]  /*fe80*/  MUFU.EX2 R23, R19 ;  /* 0x0000001300177308 */ /* 0x0002e20000000800 */
[----:B--2---:R-:W2:Y:S07]  /*fe90*/  LDSM.16.MT88.4 R28, [R174+0x4000] ;  /* 0x00400000ae1c783b */ /* 0x004eae0000004200 */
[----:B------:R4:W-:Y:S01]  /*fea0*/  MUFU.EX2 R24, R18 ;  /* 0x0000001200187308 */ /* 0x0009e20000000800 */
[----:B-1----:R-:W-:-:S07]  /*feb0*/  FFMA.FTZ R19, R83, c[0x0][0x2d0], -R0 ;  /* 0x0000b40053137a23 */ /* 0x002fce0000010800 */
[----:B------:R-:W1:Y:S07]  /*fec0*/  MUFU.EX2 R22, R17 ;  /* 0x0000001100167308 */ /* 0x000e6e0000000800 */
[----:B------:R-:W-:Y:S01]  /*fed0*/  HMMA.16816.F32.BF16 R148, R8, R26, R4 ;  /* 0x0000001a0894723c */ /* 0x000fe20000041804 */
[----:B----4-:R-:W-:-:S06]  /*fee0*/  FFMA.FTZ R18, R82, c[0x0][0x2d0], -R0 ;  /* 0x0000b40052127a23 */ /* 0x010fcc0000010800 */
[--C-:B------:R-:W-:Y:S01]  /*fef0*/  FFMA.FTZ R7, R80, c[0x0][0x2d0], -R0.reuse ;  /* 0x0000b40050077a23 */ /* 0x100fe20000010800 */
[----:B---3--:R-:W-:Y:S01]  /*ff00*/  F2FP.BF16.PACK_AB R4, R23, R25 ;  /* 0x000000191704723e */ /* 0x008fe200000010ff */
[--C-:B------:R-:W-:Y:S01]  /*ff10*/  FFMA.FTZ R5, R79, c[0x0][0x2d0], -R0.reuse ;  /* 0x0000b4004f057a23 */ /* 0x100fe20000010800 */
[----:B-1----:R-:W-:Y:S01]  /*ff20*/  F2FP.BF16.PACK_AB R6, R22, R24 ;  /* 0x000000181606723e */ /* 0x002fe200000010ff */
[----:B------:R-:W-:Y:S01]  /*ff30*/  FFMA.FTZ R17, R81, c[0x0][0x2d0], -R0 ;  /* 0x0000b40051117a23 */ /* 0x000fe20000010800 */
[----:B------:R-:W-:Y:S01]  /*ff40*/  MUFU.EX2 R18, R18 ;  /* 0x0000001200127308 */ /* 0x000fe20000000800 */
[----:B------:R-:W-:Y:S02]  /*ff50*/  FADD.FTZ R0, R25, R2 ;  /* 0x0000000219007221 */ /* 0x000fe40000010000 */
[----:B------:R-:W-:Y:S02]  /*ff60*/  FADD.FTZ R2, R100, R3 ;  /* 0x0000000364027221 */ /* 0x000fe40000010000 */
[----:B------:R-:W-:-:S03]  /*ff70*/  FADD.FTZ R0, R23, R0 ;  /* 0x0000000017007221 */ /* 0x000fc60000010000 */
[----:B------:R-:W-:Y:S01]  /*ff80*/  MUFU.EX2 R7, R7 ;  /* 0x0000000700077308 */ /* 0x000fe20000000800 */
[----:B------:R-:W-:Y:S02]  /*ff90*/  FADD.FTZ R0, R24, R0 ;  /* 0x0000000018007221 */ /* 0x000fe40000010000 */
[----:B------:R-:W1:Y:S02]  /*ffa0*/  LDSM.16.MT88.4 R24, [R174+0x4800] ;  /* 0x00480000ae18783b */ /* 0x000e640000004200 */
[----:B------:R-:W-:-:S04]  /*ffb0*/  FADD.FTZ R0, R22, R0 ;  /* 0x0000000016007221 */ /* 0x000fc80000010000 */
[----:B------:R-:W-:-:S04]  /*ffc0*/  FADD.FTZ R0, R21, R0 ;  /* 0x0000000015007221 */ /* 0x000fc80000010000 */
[----:B------:R-:W-:Y:S02]  /*ffd0*/  FADD.FTZ R3, R20, R0 ;  /* 0x0000000014037221 */ /* 0x000fe40000010000 */
[----:B--2---:R-:W-:Y:S01]  /*ffe0*/  HMMA.16816.F32.BF16 R20, R12, R28, RZ ;  /* 0x0000001c0c14723c */ /* 0x004fe200000418ff */
[----:B------:R-:W-:Y:S08]  /*fff0*/  MUFU.EX2 R29, R36 ;  /* 0x00000024001d7308 */ /* 0x000ff00000000800 */
[----:B------:R-:W2:Y:S02]  /*10000*/  MUFU.EX2 R28, R35 ;  /* 0x00000023001c7308 */ /* 0x000ea40000000800 */
[----:B--2---:R-:W-:Y:S11]  /*10010*/  F2FP.BF16.PACK_AB R98, R28, R29 ;  /* 0x0000001d1c62723e */ /* 0x004ff600000010ff */
[----:B------:R-:W-:Y:S02]  /*10020*/  @!UPT UIADD3 URZ, URZ, URZ, URZ ;  /* 0x0000003f3f3ff290 */ /* 0x000fe4000fffe03f */
[----:B-1----:R-:W-:Y:S01]  /*10030*/  HMMA.16816.F32.BF16 R48, R8, R24, R20 ;  /* 0x000000180830723c */ /* 0x002fe20000041814 */
[----:B------:R-:W1:Y:S07]  /*10040*/  MUFU.EX2 R25, R19 ;  /* 0x0000001300197308 */ /* 0x000e6e0000000800 */
[----:B------:R-:W-:Y:S01]  /*10050*/  HMMA.16816.F32.BF16 R20, R12, R30, RZ ;  /* 0x0000001e0c14723c */ /* 0x000fe200000418ff */
[----:B------:R-:W2:Y:S01]  /*10060*/  MUFU.EX2 R24, R17 ;  /* 0x0000001100187308 */ /* 0x000ea20000000800 */
[----:B-1----:R-:W-:-:S07]  /*10070*/  FADD.FTZ R0, R25, R2 ;  /* 0x0000000219007221 */ /* 0x002fce0000010000 */
[----:B------:R1:W3:Y:S01]  /*10080*/  MUFU.EX2 R19, R5 ;  /* 0x0000000500137308 */ /* 0x0002e20000000800 */
[----:B------:R-:W-:Y:S02]  /*10090*/  FADD.FTZ R2, R18, R0 ;  /* 0x0000000012027221 */ /* 0x000fe40000010000 */
[----:B------:R-:W-:Y:S02]  /*100a0*/  FADD.FTZ R0, R29, R3 ;  /* 0x000000031d007221 */ /* 0x000fe40000010000 */
[----:B--2---:R-:W-:-:S03]  /*100b0*/  FADD.FTZ R2, R24, R2 ;  /* 0x0000000218027221 */ /* 0x004fc60000010000 */
[----:B------:R-:W2:Y:S01]  /*100c0*/  MUFU.EX2 R17, R32 ;  /* 0x0000002000117308 */ /* 0x000ea20000000800 */
[----:B------:R-:W-:Y:S02]  /*100d0*/  FADD.FTZ R207, R28, R0 ;  /* 0x000000001ccf7221 */ /* 0x000fe40000010000 */
[C---:B------:R-:W-:Y:S01]  /*100e0*/  FADD.FTZ R0, R7.reuse, R2 ;  /* 0x0000000207007221 */ /* 0x040fe20000010000 */
[----:B------:R-:W-:-:S03]  /*100f0*/  F2FP.BF16.PACK_AB R7, R7, R24 ;  /* 0x000000180707723e */ /* 0x000fc600000010ff */
[----:B------:R-:W-:Y:S01]  /*10100*/  HMMA.16816.F32.BF16 R40, R8, R26, R20 ;  /* 0x0000001a0828723c */ /* 0x000fe20000041814 */
[----:B------:R-:W4:Y:S01]  /*10110*/  LDSM.16.MT88.4 R20, [R173+0x4000] ;  /* 0x00400000ad14783b */ /* 0x000f220000004200 */
[----:B-1----:R-:W-:Y:S01]  /*10120*/  F2FP.BF16.PACK_AB R5, R18, R25 ;  /* 0x000000191205723e */ /* 0x002fe200000010ff */
[----:B------:R-:W1:Y:S01]  /*10130*/  MUFU.EX2 R3, R34 ;  /* 0x0000002200037308 */ /* 0x000e620000000800 */
[----:B---3--:R-:W-:Y:S01]  /*10140*/  FADD.FTZ R0, R19, R0 ;  /* 0x0000000013007221 */ /* 0x008fe20000010000 */
[----:B--2---:R-:W-:-:S06]  /*10150*/  F2FP.BF16.PACK_AB R97, R17, R19 ;  /* 0x000000131161723e */ /* 0x004fcc00000010ff */
[----:B------:R-:W2:Y:S01]  /*10160*/  MUFU.EX2 R2, R33 ;  /* 0x0000002100027308 */ /* 0x000ea20000000800 */
[----:B------:R-:W-:-:S04]  /*10170*/  FADD.FTZ R0, R17, R0 ;  /* 0x0000000011007221 */ /* 0x000fc80000010000 */
[----:B-1----:R-:W-:Y:S01]  /*10180*/  FADD.FTZ R0, R3, R0 ;  /* 0x0000000003007221 */ /* 0x002fe20000010000 */
[----:B--2---:R-:W-:-:S03]  /*10190*/  F2FP.BF16.PACK_AB R99, R2, R3 ;  /* 0x000000030263723e */ /* 0x004fc600000010ff */
[----:B------:R-:W-:Y:S01]  /*101a0*/  FADD.FTZ R200, R2, R0 ;  /* 0x0000000002c87221 */ /* 0x000fe20000010000 */
[----:B------:R-:W-:-:S04]  /*101b0*/  IADD3 R0, R168, -0x2, RZ ;  /* 0xfffffffea8007810 */ /* 0x000fc80007ffe0ff */
[----:B------:R-:W-:Y:S01]  /*101c0*/  ISETP.GE.AND P0, PT, R0, R217, PT ;  /* 0x000000d90000720c */ /* 0x000fe20003f06270 */
[C---:B----4-:R-:W-:Y:S08]  /*101d0*/  HMMA.16816.F32.BF16 R24, R12.reuse, R20, RZ ;  /* 0x000000140c18723c */ /* 0x050ff000000418ff */
[----:B------:R-:W-:Y:S01]  /*101e0*/  HMMA.16816.F32.BF16 R12, R12, R22, RZ ;  /* 0x000000160c0c723c */ /* 0x000fe200000418ff */
[----:B------:R-:W1:Y:S11]  /*101f0*/  LDSM.16.MT88.4 R20, [R173+0x4800] ;  /* 0x00480000ad14783b */ /* 0x000e760000004200 */
[----:B------:R-:W-:Y:S04]  /*10200*/  @!UPT UIADD3 URZ, URZ, URZ, URZ ;  /* 0x0000003f3f3ff290 */ /* 0x000fe8000fffe03f */
[C---:B-1----:R-:W-:Y:S08]  /*10210*/  HMMA.16816.F32.BF16 R24, R8.reuse, R20, R24 ;  /* 0x000000140818723c */ /* 0x042ff00000041818 */
[----:B------:R-:W-:Y:S01]  /*10220*/  HMMA.16816.F32.BF16 R12, R8, R22, R12 ;  /* 0x00000016080c723c */ /* 0x000fe2000004180c */
        /* <DEDUP_REMOVED lines=13> */
[----:B------:R-:W2:Y:S03]  /*10300*/  LDSM.16.MT88.4 R132, [R146+0x1800] ;  /* 0x001800009284783b */ /* 0x000ea60000004200 */
[C---:B-1----:R-:W-:Y:S08]  /*10310*/  HMMA.16816.F32.BF16 R44, R4.reuse, R8, R152 ;  /* 0x00000008042c723c */ /* 0x042ff00000041898 */
[----:B------:R-:W-:Y:S01]  /*10320*/  HMMA.16816.F32.BF16 R52, R4, R10, R52 ;  /* 0x0000000a0434723c */ /* 0x000fe20000041834 */
[----:B------:R-:W1:Y:S07]  /*10330*/  LDSM.16.MT88.4 R8, [R147+0x3000] ;  /* 0x003000009308783b */ /* 0x000e6e0000004200 */
[C---:B--2---:R-:W-:Y:S08]  /*10340*/  HMMA.16816.F32.BF16 R136, R96.reuse, R132, R136 ;  /* 0x000000846088723c */ /* 0x044ff00000041888 */
[----:B------:R-:W-:Y:S08]  /*10350*/  HMMA.16816.F32.BF16 R132, R96, R134, R20 ;  /* 0x000000866084723c */ /* 0x000ff00000041814 */
[C---:B-1----:R-:W-:Y:S08]  /*10360*/  HMMA.16816.F32.BF16 R56, R4.reuse, R8, R56 ;  /* 0x000000080438723c */ /* 0x042ff00000041838 */
[C---:B------:R-:W-:Y:S01]  /*10370*/  HMMA.16816.F32.BF16 R60, R4.reuse, R10, R60 ;  /* 0x0000000a043c723c */ /* 0x040fe2000004183c */
[----:B------:R-:W1:Y:S07]  /*10380*/  LDSM.16.MT88.4 R8, [R174+0x3000] ;  /* 0x00300000ae08783b */ /* 0x000e6e0000004200 */
[C---:B-1----:R-:W-:Y:S01]  /*10390*/  HMMA.16816.F32.BF16 R68, R4.reuse, R8, R124 ;  /* 0x000000080444723c */ /* 0x042fe2000004187c */
[----:B------:R-:W1:Y:S07]  /*103a0*/  LDSM.16.MT88.4 R124, [R147+0x1800] ;  /* 0x00180000937c783b */ /* 0x000e6e0000004200 */
[----:B------:R-:W-:Y:S01]  /*103b0*/  HMMA.16816.F32.BF16 R72, R4, R10, R108 ;  /* 0x0000000a0448723c */ /* 0x000fe2000004186c */
[----:B------:R-:W2:Y:S04]  /*103c0*/  LDSM.16.MT88.4 R8, [R173+0x3000] ;  /* 0x00300000ad08783b */ /* 0x000ea80000004200 */
[----:B------:R-:W3:Y:S03]  /*103d0*/  LDSM.16.MT88.4 R108, [R173+0x1800] ;  /* 0x00180000ad6c783b */ /* 0x000ee60000004200 */
[----:B-1----:R-:W-:Y:S08]  /*103e0*/  HMMA.16816.F32.BF16 R128, R96, R124, R128 ;  /* 0x0000007c6080723c */ /* 0x002ff00000041880 */
[C---:B--2---:R-:W-:Y:S01]  /*103f0*/  HMMA.16816.F32.BF16 R76, R4.reuse, R8, R116 ;  /* 0x00000008044c723c */ /* 0x044fe20000041874 */
[----:B------:R-:W1:Y:S07]  /*10400*/  LDSM.16.MT88.4 R116, [R174+0x1800] ;  /* 0x00180000ae74783b */ /* 0x000e6e0000004200 */
[----:B------:R-:W-:Y:S01]  /*10410*/  HMMA.16816.F32.BF16 R80, R4, R10, R64 ;  /* 0x0000000a0450723c */ /* 0x000fe20000041840 */
[----:B------:R-:W2:Y:S04]  /*10420*/  LDSM.16.MT88.4 R8, [R146+0x5000] ;  /* 0x005000009208783b */ /* 0x000ea80000004200 */
[----:B------:R-:W-:Y:S03]  /*10430*/  LDSM.16.MT88.4 R64, [R173+0x3800] ;  /* 0x00380000ad40783b */ /* 0x000fe60000004200 */
[C---:B---3--:R-:W-:Y:S08]  /*10440*/  HMMA.16816.F32.BF16 R112, R96.reuse, R108, R112 ;  /* 0x0000006c6070723c */ /* 0x048ff00000041870 */
[C---:B------:R-:W-:Y:S08]  /*10450*/  HMMA.16816.F32.BF16 R108, R96.reuse, R110, R36 ;  /* 0x0000006e606c723c */ /* 0x040ff00000041824 */
[C---:B------:R-:W-:Y:S08]  /*10460*/  HMMA.16816.F32.BF16 R124, R96.reuse, R126, R28 ;  /* 0x0000007e607c723c */ /* 0x040ff0000004181c */
[----:B-1----:R-:W-:Y:S08]  /*10470*/  HMMA.16816.F32.BF16 R120, R96, R116, R120 ;  /* 0x000000746078723c */ /* 0x002ff00000041878 */
[C---:B--2---:R-:W-:Y:S08]  /*10480*/  HMMA.16816.F32.BF16 R84, R4.reuse, R8, R84 ;  /* 0x000000080454723c */ /* 0x044ff00000041854 */
[----:B------:R-:W-:Y:S01]  /*10490*/  HMMA.16816.F32.BF16 R88, R4, R10, R88 ;  /* 0x0000000a0458723c */ /* 0x000fe20000041858 */
[----:B------:R-:W1:Y:S07]  /*104a0*/  LDSM.16.MT88.4 R8, [R147+0x5000] ;  /* 0x005000009308783b */ /* 0x000e6e0000004200 */
        /* <DEDUP_REMOVED lines=9> */
[C---:B-1----:R-:W-:Y:S08]  /*10540*/  HMMA.16816.F32.BF16 R36, R96.reuse, R40, R44 ;  /* 0x000000286024723c */ /* 0x042ff0000004182c */
[C---:B--2---:R-:W-:Y:S01]  /*10550*/  HMMA.16816.F32.BF16 R44, R96.reuse, R48, R56 ;  /* 0x00000030602c723c */ /* 0x044fe20000041838 */
[----:B------:R-:W1:Y:S07]  /*10560*/  LDSM.16.MT88.4 R56, [R174+0x3800] ;  /* 0x00380000ae38783b */ /* 0x000e6e0000004200 */
[C---:B------:R-:W-:Y:S08]  /*10570*/  HMMA.16816.F32.BF16 R40, R96.reuse, R42, R52 ;  /* 0x0000002a6028723c */ /* 0x040ff00000041834 */
[C---:B------:R-:W-:Y:S08]  /*10580*/  HMMA.16816.F32.BF16 R48, R96.reuse, R50, R60 ;  /* 0x000000326030723c */ /* 0x040ff0000004183c */
[C---:B------:R-:W-:Y:S08]  /*10590*/  HMMA.16816.F32.BF16 R60, R96.reuse, R64, R76 ;  /* 0x00000040603c723c */ /* 0x040ff0000004184c */
[----:B------:R-:W-:Y:S01]  /*105a0*/  HMMA.16816.F32.BF16 R64, R96, R66, R80 ;  /* 0x000000426040723c */ /* 0x000fe20000041850 */
[----:B------:R-:W2:Y:S07]  /*105b0*/  LDSM.16.MT88.4 R80, [R147+0x5800] ;  /* 0x005800009350783b */ /* 0x000eae0000004200 */
[----:B---3--:R-:W-:Y:S08]  /*105c0*/  HMMA.16816.F32.BF16 R24, R4, R8, R24 ;  /* 0x000000080418723c */ /* 0x008ff00000041818 */
[C---:B-1----:R-:W-:Y:S08]  /*105d0*/  HMMA.16816.F32.BF16 R52, R96.reuse, R56, R68 ;  /* 0x000000386034723c */ /* 0x042ff00000041844 */
[----:B------:R-:W-:Y:S01]  /*105e0*/  HMMA.16816.F32.BF16 R56, R96, R58, R72 ;  /* 0x0000003a6038723c */ /* 0x000fe20000041848 */
[----:B------:R-:W1:Y:S07]  /*105f0*/  LDSM.16.MT88.4 R72, [R146+0x5800] ;  /* 0x005800009248783b */ /* 0x000e6e0000004200 */
[----:B------:R-:W-:Y:S01]  /*10600*/  HMMA.16816.F32.BF16 R12, R4, R10, R12 ;  /* 0x0000000a040c723c */ /* 0x000fe2000004180c */
[----:B------:R-:W3:Y:S07]  /*10610*/  LDSM.16.MT88.4 R4, [R173+0x5800] ;  /* 0x00580000ad04783b */ /* 0x000eee0000004200 */
[C---:B--2---:R-:W-:Y:S08]  /*10620*/  HMMA.16816.F32.BF16 R76, R96.reuse, R80, R92 ;  /* 0x00000050604c723c */ /* 0x044ff0000004185c */
[C---:B------:R-:W-:Y:S08]  /*10630*/  HMMA.16816.F32.BF16 R80, R96.reuse, R82, R148 ;  /* 0x000000526050723c */ /* 0x040ff00000041894 */
[C---:B-1----:R-:W-:Y:S08]  /*10640*/  HMMA.16816.F32.BF16 R68, R96.reuse, R72, R84 ;  /* 0x000000486044723c */ /* 0x042ff00000041854 */
[C---:B------:R-:W-:Y:S01]  /*10650*/  HMMA.16816.F32.BF16 R72, R96.reuse, R74, R88 ;  /* 0x0000004a6048723c */ /* 0x040fe20000041858 */
[----:B------:R-:W1:Y:S07]  /*10660*/  LDSM.16.MT88.4 R88, [R174+0x5800] ;  /* 0x00580000ae58783b */ /* 0x000e6e0000004200 */
[C---:B---3--:R-:W-:Y:S08]  /*10670*/  HMMA.16816.F32.BF16 R92, R96.reuse, R4, R24 ;  /* 0x00000004605c723c */ /* 0x048ff00000041818 */
[C---:B-1----:R-:W-:Y:S08]  /*10680*/  HMMA.16816.F32.BF16 R84, R96.reuse, R88, R156 ;  /* 0x000000586054723c */ /* 0x042ff0000004189c */
[C---:B------:R-:W-:Y:S08]  /*10690*/  HMMA.16816.F32.BF16 R88, R96.reuse, R90, R152 ;  /* 0x0000005a6058723c */ /* 0x040ff00000041898 */
[----:B------:R-:W-:Y:S01]  /*106a0*/  HMMA.16816.F32.BF16 R96, R96, R6, R12 ;  /* 0x000000066060723c */ /* 0x000fe2000004180c */
[----:B------:R-:W-:Y:S07]  /*106b0*/  @!UPT UIADD3 URZ, URZ, URZ, URZ ;  /* 0x0000003f3f3ff290 */ /* 0x000fee000fffe03f */
[----:B------:R-:W-:Y:S11]  /*106c0*/  @!P0 BRA `(.L_x_268) ;  /* 0x00002c3000008947 */ /* 0x000ff60003800000 */
[----:B------:R-:W-:Y:S02]  /*106d0*/  MOV R197, R0 ;  /* 0x0000000000c57202 */ /* 0x000fe40000000f00 */
[----:B------:R-:W-:-:S02]  /*106e0*/  MOV R105, R16 ;  /* 0x0000001000697202 */ /* 0x000fc40000000f00 */
[----:B------:R-:W-:Y:S02]  /*106f0*/  MOV R104, R101 ;  /* 0x0000006500687202 */ /* 0x000fe40000000f00 */
.L_x_275:
[----:B------:R-:W-:Y:S04]  /*10700*/  DEPBAR.LE SB0, 0x0 ;  /* 0x000080000000791a */ /* 0x000fe80000000000 */
[----:B------:R-:W-:Y:S01]  /*10710*/  WARPSYNC 0xffffffff ;  /* 0xffffffff00007948 */ /* 0x000fe20003800000 */
[----:B------:R-:W-:Y:S01]  /*10720*/  BAR.SYNC.DEFER_BLOCKING 0x0 ;  /* 0x0000000000007b1d */ /* 0x000fe20000010000 */
[----:B------:R-:W-:Y:S01]  /*10730*/  SHF.R.S32.HI R0, RZ, 0x1f, R196 ;  /* 0x0000001fff007819 */ /* 0x000fe200000114c4 */
[----:B------:R-:W-:Y:S01]  /*10740*/  IMAD.WIDE.U32 R2, R196, c[0x0][0x208], RZ ;  /* 0x00008200c4027a25 */ /* 0x000fe200078e00ff */
[C---:B------:R-:W-:Y:S02]  /*10750*/  ISETP.GE.AND P4, PT, R209.reuse, c[0x0][0x1d4], PT ;  /* 0x00007500d1007a0c */ /* 0x040fe40003f86270 */
[----:B------:R-:W-:Y:S01]  /*10760*/  ISETP.GE.AND P3, PT, R208, c[0x0][0x1d4], PT ;  /* 0x00007500d0007a0c */ /* 0x000fe20003f66270 */
[----:B------:R-:W-:Y:S01]  /*10770*/  IMAD R0, R0, c[0x0][0x208], RZ ;  /* 0x0000820000007a24 */ /* 0x000fe200078e02ff */
[C---:B------:R-:W-:Y:S01]  /*10780*/  SHF.L.U64.HI R30, R209.reuse, 0x1, R224 ;  /* 0x00000001d11e7819 */ /* 0x040fe200000102e0 */
[----:B------:R-:W-:Y:S01]  /*10790*/  IMAD.SHL.U32 R23, R209, 0x2, RZ ;  /* 0x00000002d1177824 */ /* 0x000fe200078e00ff */
[----:B------:R-:W-:Y:S01]  /*107a0*/  SHF.L.U64.HI R22, R208, 0x1, R225 ;  /* 0x00000001d0167819 */ /* 0x000fe200000102e1 */
[----:B------:R-:W-:Y:S01]  /*107b0*/  IMAD R0, R196, c[0x0][0x20c], R0 ;  /* 0x00008300c4007a24 */ /* 0x000fe200078e0200 */
[----:B------:R-:W-:Y:S01]  /*107c0*/  SHF.L.U64.HI R14, R210, 0x1, R211 ;  /* 0x00000001d20e7819 */ /* 0x000fe200000102d3 */
[----:B------:R-:W-:Y:S02]  /*107d0*/  IMAD.SHL.U32 R15, R208, 0x2, RZ ;  /* 0x00000002d00f7824 */ /* 0x000fe400078e00ff */
[----:B------:R-:W-:Y:S01]  /*107e0*/  IMAD.IADD R3, R3, 0x1, R0 ;  /* 0x0000000103037824 */ /* 0x000fe200078e0200 */
[----:B------:R-:W-:Y:S01]  /*107f0*/  SHF.R.S32.HI R0, RZ, 0x1f, R194 ;  /* 0x0000001fff007819 */ /* 0x000fe200000114c2 */
[----:B------:R-:W-:Y:S02]  /*10800*/  IMAD.SHL.U32 R13, R210, 0x2, RZ ;  /* 0x00000002d20d7824 */ /* 0x000fe400078e00ff */
[----:B------:R-:W-:Y:S04]  /*10810*/  IMAD.WIDE.U32 R2, R194, c[0x0][0x218], R2 ;  /* 0x00008600c2027a25 */ /* 0x000fe800078e0002 */
[----:B------:R-:W-:Y:S01]  /*10820*/  IMAD R4, R0, c[0x0][0x218], RZ ;  /* 0x0000860000047a24 */ /* 0x000fe200078e02ff */
[----:B------:R-:W-:Y:S01]  /*10830*/  IADD3 R0, P0, R226, R2, RZ ;  /* 0x00000002e2007210 */ /* 0x000fe20007f1e0ff */
[----:B------:R1:W2:Y:S02]  /*10840*/  LDSM.16.M88.4 R32, [R176] ;  /* 0x00000000b020783b */ /* 0x0002a40000000200 */
[----:B------:R-:W-:Y:S02]  /*10850*/  IMAD R4, R194, c[0x0][0x21c], R4 ;  /* 0x00008700c2047a24 */ /* 0x000fe400078e0204 */
[----:B------:R1:W3:Y:S03]  /*10860*/  LDSM.16.M88.4 R8, [R145] ;  /* 0x000000009108783b */ /* 0x0002e60000000200 */
[----:B------:R-:W-:Y:S01]  /*10870*/  IADD3.X R2, R228, R3, R4, P0, !PT ;  /* 0x00000003e4027210 */ /* 0x000fe200007fe404 */
[----:B------:R1:W4:Y:S01]  /*10880*/  LDSM.16.M88.4 R16, [R145+0x800] ;  /* 0x000800009110783b */ /* 0x0003220000000200 */
[C---:B------:R-:W-:Y:S03]  /*10890*/  LEA R5, P0, R0.reuse, c[0x0][0x1f8], 0x1 ;  /* 0x00007e0000057a11 */ /* 0x040fe600078008ff */
[----:B------:R1:W1:Y:S01]  /*108a0*/  LDSM.16.M88.4 R24, [R145+0x1000] ;  /* 0x001000009118783b */ /* 0x0002620000000200 */
[----:B------:R-:W-:Y:S03]  /*108b0*/  LEA.HI.X R4, R0, c[0x0][0x1fc], R2, 0x1, P0 ;  /* 0x00007f0000047a11 */ /* 0x000fe600000f0c02 */
[----:B------:R1:W1:Y:S04]  /*108c0*/  LDSM.16.M88.4 R148, [R145+0x1800] ;  /* 0x001800009194783b */ /* 0x0002680000000200 */
[----:B------:R1:W1:Y:S04]  /*108d0*/  LDSM.16.M88.4 R152, [R177] ;  /* 0x00000000b198783b */ /* 0x0002680000000200 */
[----:B------:R1:W1:Y:S04]  /*108e0*/  LDSM.16.M88.4 R156, [R180] ;  /* 0x00000000b49c783b */ /* 0x0002680000000200 */
[----:B------:R1:W1:Y:S04]  /*108f0*/  LDSM.16.M88.4 R160, [R191] ;  /* 0x00000000bfa0783b */ /* 0x0002680000000200 */
[----:B------:R1:W1:Y:S04]  /*10900*/  LDSM.16.M88.4 R164, [R190] ;  /* 0x00000000bea4783b */ /* 0x0002680000000200 */
[----:B------:R1:W1:Y:S01]  /*10910*/  LDSM.16.M88.4 R168, [R189] ;  /* 0x00000000bda8783b */ /* 0x0002620000000200 */
[----:B------:R-:W-:-:S05]  /*10920*/  BRA.DIV ~URZ, `(.L_x_269) ;  /* 0x000081327f007947 */ /* 0x000fca000b800000 */
[----:B------:R4:W3:Y:S02]  /*10930*/  SHFL.IDX PT, R0, R4, RZ, 0x181f ;  /* 0x00181fff04007589 */ /* 0x0008e400000e0000 */
.L_x_349:
[----:B------:R-:W5:Y:S01]  /*10940*/  SHFL.IDX PT, R3, R5, RZ, 0x181f ;  /* 0x00181fff05037589 */ /* 0x000f6200000e0000 */
[----:B------:R-:W-:Y:S01]  /*10950*/  SEL R193, RZ, 0x10, P6 ;  /* 0x00000010ffc17807 */ /* 0x000fe20003000000 */
[----:B------:R-:W-:Y:S03]  /*10960*/  BSSY B0, `(.L_x_270) ;  /* 0x00000fe000007945 */ /* 0x000fe60003800000 */
[----:B------:R4:W-:Y:S05]  /*10970*/  SHFL.IDX PT, R12, R4, 0x1, 0x181f ;  /* 0x00381f00040c7f89 */ /* 0x0009ea00000e0000 */
[----:B------:R3:W2:Y:S01]  /*10980*/  SHFL.IDX PT, R2, R5, 0x1, 0x181f ;  /* 0x00381f0005027f89 */ /* 0x0006a200000e0000 */
[C---:B-----5:R-:W-:Y:S05]  /*10990*/  IADD3 R6, P0, R3.reuse, R13, RZ ;  /* 0x0000000d03067210 */ /* 0x060fea0007f1e0ff */
[C---:B---3--:R-:W-:Y:S01]  /*109a0*/  IMAD.X R7, R0.reuse, 0x1, R14, P0 ;  /* 0x0000000100077824 */ /* 0x048fe200000e060e */
[----:B----4-:R-:W-:Y:S04]  /*109b0*/  IADD3 R4, P0, R3, R15, RZ ;  /* 0x0000000f03047210 */ /* 0x010fe80007f1e0ff */
[----:B------:R3:W-:Y:S01]  /*109c0*/  LDGSTS.E.BYPASS.LTC128B.128 [R192+0x100], [R6.64], !P6 ;  /* 0x0010000006c07fae */ /* 0x0007e2000f101d4a */
[----:B------:R-:W-:Y:S05]  /*109d0*/  IMAD.X R5, R0, 0x1, R22, P0 ;  /* 0x0000000100057824 */ /* 0x000fea00000e0616 */
[----:B------:R4:W-:Y:S02]  /*109e0*/  LDGSTS.E.BYPASS.LTC128B.128 [R192+0x2100], [R4.64], !P3 ;  /* 0x0210000004c07fae */ /* 0x0009e4000d901d4a */
[----:B----4-:R-:W-:Y:S02]  /*109f0*/  IADD3 R5, -R193, 0x10, RZ ;  /* 0x00000010c1057810 */ /* 0x010fe40007ffe1ff */
[----:B------:R-:W-:Y:S02]  /*10a00*/  SEL R4, RZ, 0x10, P3 ;  /* 0x00000010ff047807 */ /* 0x000fe40001800000 */
[----:B------:R-:W-:Y:S02]  /*10a10*/  LOP3.LUT R5, R5, 0xf, RZ, 0xc0, !PT ;  /* 0x0000000f05057812 */ /* 0x000fe400078ec0ff */
[C---:B------:R-:W-:Y:S02]  /*10a20*/  ISETP.NE.U32.AND P5, PT, R4.reuse, RZ, PT ;  /* 0x000000ff0400720c */ /* 0x040fe40003fa5070 */
[----:B--2---:R-:W-:Y:S02]  /*10a30*/  IADD3 R20, P1, P0, R5, R2, R13 ;  /* 0x0000000205147210 */ /* 0x004fe4000783e00d */
[----:B------:R-:W-:Y:S02]  /*10a40*/  IADD3 R4, -R4, 0x10, RZ ;  /* 0x0000001004047810 */ /* 0x000fe40007ffe1ff */
[----:B------:R-:W-:Y:S02]  /*10a50*/  IADD3.X R21, RZ, R12, R14, P1, P0 ;  /* 0x0000000cff157210 */ /* 0x000fe40000fe040e */
[----:B------:R-:W-:Y:S02]  /*10a60*/  IADD3 R14, P2, R3, R23, RZ ;  /* 0x00000017030e7210 */ /* 0x000fe40007f5e0ff */
[----:B------:R-:W-:Y:S02]  /*10a70*/  LOP3.LUT R4, R4, 0xf, RZ, 0xc0, !PT ;  /* 0x0000000f04047812 */ /* 0x000fe400078ec0ff */
[----:B------:R-:W-:Y:S02]  /*10a80*/  SEL R13, RZ, 0x10, P4 ;  /* 0x00000010ff0d7807 */ /* 0x000fe40002000000 */
[----:B------:R-:W-:Y:S01]  /*10a90*/  IADD3 R28, P1, P0, R4, R2, R15 ;  /* 0x00000002041c7210 */ /* 0x000fe2000783e00f */
[----:B------:R-:W-:Y:S01]  /*10aa0*/  IMAD.X R15, R0, 0x1, R30, P2 ;  /* 0x00000001000f7824 */ /* 0x000fe200010e061e */
[----:B------:R-:W-:Y:S02]  /*10ab0*/  IADD3 R4, -R13, 0x10, RZ ;  /* 0x000000100d047810 */ /* 0x000fe40007ffe1ff */
[----:B------:R-:W-:Y:S02]  /*10ac0*/  ISETP.NE.U32.AND P2, PT, R193, RZ, PT ;  /* 0x000000ffc100720c */ /* 0x000fe40003f45070 */
[----:B------:R2:W-:Y:S01]  /*10ad0*/  LDGSTS.E.BYPASS.LTC128B.128 [R192+0x4100], [R14.64], !P4 ;  /* 0x041000000ec07fae */ /* 0x0005e2000e101d4a */
[----:B------:R-:W-:Y:S02]  /*10ae0*/  LOP3.LUT R4, R4, 0xf, RZ, 0xc0, !PT ;  /* 0x0000000f04047812 */ /* 0x000fe400078ec0ff */
[----:B------:R-:W-:Y:S02]  /*10af0*/  IADD3.X R29, RZ, R12, R22, P1, P0 ;  /* 0x0000000cff1d7210 */ /* 0x000fe40000fe0416 */
[----:B------:R-:W-:Y:S02]  /*10b00*/  IADD3 R2, P1, P0, R4, R2, R23 ;  /* 0x0000000204027210 */ /* 0x000fe4000783e017 */
[C---:B---3--:R-:W-:Y:S03]  /*10b10*/  HMMA.16816.F32.BF16 R4, R32.reuse, R8, RZ ;  /* 0x000000082004723c */ /* 0x048fe600000418ff */
[----:B------:R-:W-:Y:S01]  /*10b20*/  IADD3.X R3, RZ, R12, R30, P1, P0 ;  /* 0x0000000cff037210 */ /* 0x000fe20000fe041e */
[----:B------:R3:W-:Y:S01]  /*10b30*/  LDGSTS.E.BYPASS.LTC128B.128.ZFILL [R192+0x1100], [R20.64], P2 ;  /* 0x0110000014c07fae */ /* 0x0007e20009141d4a */
[----:B------:R-:W-:Y:S03]  /*10b40*/  ISETP.NE.U32.AND P0, PT, R13, RZ, PT ;  /* 0x000000ff0d00720c */ /* 0x000fe60003f05070 */
[C---:B------:R-:W-:Y:S01]  /*10b50*/  HMMA.16816.F32.BF16 R8, R32.reuse, R10, RZ ;  /* 0x0000000a2008723c */ /* 0x040fe200000418ff */
[----:B------:R4:W-:Y:S09]  /*10b60*/  LDGSTS.E.BYPASS.LTC128B.128.ZFILL [R192+0x3100], [R28.64], P5 ;  /* 0x031000001cc07fae */ /* 0x0009f2000a941d4a */
[----:B------:R1:W-:Y:S01]  /*10b70*/  LDGSTS.E.BYPASS.LTC128B.128.ZFILL [R192+0x5100], [R2.64], P0 ;  /* 0x0510000002c07fae */ /* 0x0003e20008141d4a */
[----:B------:R-:W-:Y:S01]  /*10b80*/  ISETP.GT.AND P0, PT, R197, R217, PT ;  /* 0x000000d9c500720c */ /* 0x000fe20003f04270 */
[C---:B--2---:R-:W-:Y:S03]  /*10b90*/  HMMA.16816.F32.BF16 R12, R32.reuse, R16, RZ ;  /* 0x00000010200c723c */ /* 0x044fe600000418ff */
[----:B------:R-:W0:Y:S05]  /*10ba0*/  LDGDEPBAR ;  /* 0x00000000000079af */ /* 0x000e2a0000000000 */
[C---:B------:R-:W-:Y:S08]  /*10bb0*/  HMMA.16816.F32.BF16 R16, R32.reuse, R18, RZ ;  /* 0x000000122010723c */ /* 0x040ff000000418ff */
[C---:B-1-3--:R-:W-:Y:S08]  /*10bc0*/  HMMA.16816.F32.BF16 R20, R32.reuse, R24, RZ ;  /* 0x000000182014723c */ /* 0x04aff000000418ff */
[C---:B------:R-:W-:Y:S08]  /*10bd0*/  HMMA.16816.F32.BF16 R24, R32.reuse, R26, RZ ;  /* 0x0000001a2018723c */ /* 0x040ff000000418ff */
[C---:B----4-:R-:W-:Y:S08]  /*10be0*/  HMMA.16816.F32.BF16 R28, R32.reuse, R148, RZ ;  /* 0x00000094201c723c */ /* 0x050ff000000418ff */
[----:B------:R-:W-:Y:S01]  /*10bf0*/  HMMA.16816.F32.BF16 R32, R32, R150, RZ ;  /* 0x000000962020723c */ /* 0x000fe200000418ff */
[----:B------:R-:W-:Y:S07]  /*10c00*/  LDSM.16.M88.4 R148, [R179] ;  /* 0x00000000b394783b */ /* 0x000fee0000000200 */
[C---:B------:R-:W-:Y:S08]  /*10c10*/  HMMA.16816.F32.BF16 R4, R152.reuse, R156, R4 ;  /* 0x0000009c9804723c */ /* 0x040ff00000041804 */
[C---:B------:R-:W-:Y:S01]  /*10c20*/  HMMA.16816.F32.BF16 R8, R152.reuse, R158, R8 ;  /* 0x0000009e9808723c */ /* 0x040fe20000041808 */
[----:B------:R-:W1:Y:S07]  /*10c30*/  LDSM.16.M88.4 R156, [R175] ;  /* 0x00000000af9c783b */ /* 0x000e6e0000000200 */
[C---:B------:R-:W-:Y:S08]  /*10c40*/  HMMA.16816.F32.BF16 R12, R152.reuse, R160, R12 ;  /* 0x000000a0980c723c */ /* 0x040ff0000004180c */
[C---:B------:R-:W-:Y:S01]  /*10c50*/  HMMA.16816.F32.BF16 R16, R152.reuse, R162, R16 ;  /* 0x000000a29810723c */ /* 0x040fe20000041810 */
[----:B------:R-:W2:Y:S07]  /*10c60*/  LDSM.16.M88.4 R160, [R175+0x800] ;  /* 0x00080000afa0783b */ /* 0x000eae0000000200 */
[C---:B------:R-:W-:Y:S08]  /*10c70*/  HMMA.16816.F32.BF16 R20, R152.reuse, R164, R20 ;  /* 0x000000a49814723c */ /* 0x040ff00000041814 */
[C---:B------:R-:W-:Y:S01]  /*10c80*/  HMMA.16816.F32.BF16 R24, R152.reuse, R166, R24 ;  /* 0x000000a69818723c */ /* 0x040fe20000041818 */
[----:B------:R-:W-:Y:S07]  /*10c90*/  LDSM.16.M88.4 R164, [R175+0x1800] ;  /* 0x00180000afa4783b */ /* 0x000fee0000000200 */
[C---:B------:R-:W-:Y:S08]  /*10ca0*/  HMMA.16816.F32.BF16 R28, R152.reuse, R168, R28 ;  /* 0x000000a8981c723c */ /* 0x040ff0000004181c */
[----:B------:R-:W-:Y:S01]  /*10cb0*/  HMMA.16816.F32.BF16 R32, R152, R170, R32 ;  /* 0x000000aa9820723c */ /* 0x000fe20000041820 */
[----:B------:R-:W3:Y:S07]  /*10cc0*/  LDSM.16.M88.4 R152, [R175+0x1000] ;  /* 0x00100000af98783b */ /* 0x000eee0000000200 */
[C---:B-1----:R-:W-:Y:S08]  /*10cd0*/  HMMA.16816.F32.BF16 R4, R148.reuse, R156, R4 ;  /* 0x0000009c9404723c */ /* 0x042ff00000041804 */
[C---:B------:R-:W-:Y:S01]  /*10ce0*/  HMMA.16816.F32.BF16 R8, R148.reuse, R158, R8 ;  /* 0x0000009e9408723c */ /* 0x040fe20000041808 */
[----:B------:R-:W-:Y:S07]  /*10cf0*/  LDSM.16.M88.4 R156, [R172] ;  /* 0x00000000ac9c783b */ /* 0x000fee0000000200 */
[C---:B--2---:R-:W-:Y:S08]  /*10d00*/  HMMA.16816.F32.BF16 R12, R148.reuse, R160, R12 ;  /* 0x000000a0940c723c */ /* 0x044ff0000004180c */
[C---:B------:R-:W-:Y:S01]  /*10d10*/  HMMA.16816.F32.BF16 R16, R148.reuse, R162, R16 ;  /* 0x000000a29410723c */ /* 0x040fe20000041810 */
[----:B------:R-:W-:Y:S07]  /*10d20*/  LDSM.16.M88.4 R160, [R172+0x800] ;  /* 0x00080000aca0783b */ /* 0x000fee0000000200 */
[C---:B---3--:R-:W-:Y:S08]  /*10d30*/  HMMA.16816.F32.BF16 R20, R148.reuse, R152, R20 ;  /* 0x000000989414723c */ /* 0x048ff00000041814 */
[C---:B------:R-:W-:Y:S01]  /*10d40*/  HMMA.16816.F32.BF16 R24, R148.reuse, R154, R24 ;  /* 0x0000009a9418723c */ /* 0x040fe20000041818 */
[----:B------:R-:W1:Y:S07]  /*10d50*/  LDSM.16.M88.4 R152, [R178] ;  /* 0x00000000b298783b */ /* 0x000e6e0000000200 */
[C---:B------:R-:W-:Y:S08]  /*10d60*/  HMMA.16816.F32.BF16 R28, R148.reuse, R164, R28 ;  /* 0x000000a4941c723c */ /* 0x040ff0000004181c */
[----:B------:R-:W-:Y:S01]  /*10d70*/  HMMA.16816.F32.BF16 R32, R148, R166, R32 ;  /* 0x000000a69420723c */ /* 0x000fe20000041820 */
[----:B------:R-:W2:Y:S05]  /*10d80*/  LDSM.16.M88.4 R148, [R172+0x1000] ;  /* 0x00100000ac94783b */ /* 0x000eaa0000000200 */
[----:B------:R-:W3:Y:S02]  /*10d90*/  LDSM.16.M88.4 R164, [R172+0x1800] ;  /* 0x00180000aca4783b */ /* 0x000ee40000000200 */
        /* <DEDUP_REMOVED lines=9> */
[C---:B---3--:R-:W-:Y:S08]  /*10e30*/  HMMA.16816.F32.BF16 R28, R152.reuse, R164, R28 ;  /* 0x000000a4981c723c */ /* 0x048ff0000004181c */
[----:B------:R-:W-:Y:S01]  /*10e40*/  HMMA.16816.F32.BF16 R32, R152, R166, R32 ;  /* 0x000000a69820723c */ /* 0x000fe20000041820 */
[----:B------:R-:W2:Y:S05]  /*10e50*/  LDSM.16.M88.4 R152, [R145+0x3000] ;  /* 0x003000009198783b */ /* 0x000eaa0000000200 */
[----:B------:R-:W3:Y:S02]  /*10e60*/  LDSM.16.M88.4 R164, [R145+0x3800] ;  /* 0x0038000091a4783b */ /* 0x000ee40000000200 */
[C---:B-1----:R-:W-:Y:S08]  /*10e70*/  HMMA.16816.F32.BF16 R4, R148.reuse, R156, R4 ;  /* 0x0000009c9404723c */ /* 0x042ff00000041804 */
[C---:B------:R-:W-:Y:S01]  /*10e80*/  HMMA.16816.F32.BF16 R8, R148.reuse, R158, R8 ;  /* 0x0000009e9408723c */ /* 0x040fe20000041808 */
[----:B------:R-:W-:Y:S07]  /*10e90*/  LDSM.16.M88.4 R156, [R188] ;  /* 0x00000000bc9c783b */ /* 0x000fee0000000200 */
[C---:B------:R-:W-:Y:S08]  /*10ea0*/  HMMA.16816.F32.BF16 R12, R148.reuse, R160, R12 ;  /* 0x000000a0940c723c */ /* 0x040ff0000004180c */
[C---:B------:R-:W-:Y:S01]  /*10eb0*/  HMMA.16816.F32.BF16 R16, R148.reuse, R162, R16 ;  /* 0x000000a29410723c */ /* 0x040fe20000041810 */
[----:B------:R-:W-:Y:S07]  /*10ec0*/  LDSM.16.M88.4 R160, [R187] ;  /* 0x00000000bba0783b */ /* 0x000fee0000000200 */
[C---:B--2---:R-:W-:Y:S08]  /*10ed0*/  HMMA.16816.F32.BF16 R20, R148.reuse, R152, R20 ;  /* 0x000000989414723c */ /* 0x044ff00000041814 */
[C---:B------:R-:W-:Y:S01]  /*10ee0*/  HMMA.16816.F32.BF16 R24, R148.reuse, R154, R24 ;  /* 0x0000009a9418723c */ /* 0x040fe20000041818 */
[----:B------:R-:W1:Y:S07]  /*10ef0*/  LDSM.16.M88.4 R152, [R177+0x4000] ;  /* 0x00400000b198783b */ /* 0x000e6e0000000200 */
[C---:B---3--:R-:W-:Y:S08]  /*10f00*/  HMMA.16816.F32.BF16 R28, R148.reuse, R164, R28 ;  /* 0x000000a4941c723c */ /* 0x048ff0000004181c */
[----:B------:R-:W-:Y:S01]  /*10f10*/  HMMA.16816.F32.BF16 R32, R148, R166, R32 ;  /* 0x000000a69420723c */ /* 0x000fe20000041820 */
[----:B------:R-:W2:Y:S05]  /*10f20*/  LDSM.16.M88.4 R148, [R186] ;  /* 0x00000000ba94783b */ /* 0x000eaa0000000200 */
[----:B------:R-:W3:Y:S02]  /*10f30*/  LDSM.16.M88.4 R164, [R185] ;  /* 0x00000000b9a4783b */ /* 0x000ee40000000200 */
        /* <DEDUP_REMOVED lines=78> */
[----:B------:R-:W-:Y:S04]  /*11420*/  DEPBAR.LE SB0, 0x0 ;  /* 0x000080000000791a */ /* 0x000fe80000000000 */
[----:B------:R-:W-:Y:S01]  /*11430*/  BAR.SYNC.DEFER_BLOCKING 0x0 ;  /* 0x0000000000007b1d */ /* 0x000fe20000010000 */
[C---:B-1----:R-:W-:Y:S08]  /*11440*/  HMMA.16816.F32.BF16 R4, R152.reuse, R156, R4 ;  /* 0x0000009c9804723c */ /* 0x042ff00000041804 */
[C---:B------:R-:W-:Y:S08]  /*11450*/  HMMA.16816.F32.BF16 R8, R152.reuse, R158, R8 ;  /* 0x0000009e9808723c */ /* 0x040ff00000041808 */
[C---:B------:R-:W-:Y:S08]  /*11460*/  HMMA.16816.F32.BF16 R12, R152.reuse, R160, R12 ;  /* 0x000000a0980c723c */ /* 0x040ff0000004180c */
[C---:B------:R-:W-:Y:S08]  /*11470*/  HMMA.16816.F32.BF16 R16, R152.reuse, R162, R16 ;  /* 0x000000a29810723c */ /* 0x040ff00000041810 */
[C---:B--2---:R-:W-:Y:S08]  /*11480*/  HMMA.16816.F32.BF16 R20, R152.reuse, R148, R20 ;  /* 0x000000949814723c */ /* 0x044ff00000041814 */
[C---:B------:R-:W-:Y:S08]  /*11490*/  HMMA.16816.F32.BF16 R24, R152.reuse, R150, R24 ;  /* 0x000000969818723c */ /* 0x040ff00000041818 */
[C---:B---3--:R-:W-:Y:S08]  /*114a0*/  HMMA.16816.F32.BF16 R28, R152.reuse, R164, R28 ;  /* 0x000000a4981c723c */ /* 0x048ff0000004181c */
[----:B------:R-:W-:Y:S01]  /*114b0*/  HMMA.16816.F32.BF16 R32, R152, R166, R32 ;  /* 0x000000a69820723c */ /* 0x000fe20000041820 */
[----:B------:R-:W-:Y:S07]  /*114c0*/  @!UPT UIADD3 URZ, URZ, URZ, URZ ;  /* 0x0000003f3f3ff290 */ /* 0x000fee000fffe03f */
[----:B------:R-:W-:-:S11]  /*114d0*/  @!P0 BRA `(.L_x_271) ;  /* 0x0000046000008947 */ /* 0x000fd60003800000 */
[----:B------:R-:W-:Y:S01]  /*114e0*/  IMAD.MOV.U32 R0, RZ, RZ, 0x1 ;  /* 0x00000001ff007424 */ /* 0x000fe200078e00ff */
[----:B------:R-:W-:Y:S01]  /*114f0*/  ISETP.GT.AND P0, PT, R213, 0x3f, PT ;  /* 0x0000003fd500780c */ /* 0x000fe20003f04270 */
[----:B------:R-:W-:Y:S01]  /*11500*/  IMAD R2, R197, 0x40, R235 ;  /* 0x00000040c5027824 */ /* 0x000fe200078e02eb */
[C---:B------:R-:W-:Y:S01]  /*11510*/  SHF.L.U64.HI R156, R209.reuse, 0x1, R224 ;  /* 0x00000001d19c7819 */ /* 0x040fe200000102e0 */
[----:B------:R-:W-:Y:S01]  /*11520*/  IMAD.MOV.U32 R194, RZ, RZ, RZ ;  /* 0x000000ffffc27224 */ /* 0x000fe200078e00ff */
[----:B------:R-:W-:Y:S01]  /*11530*/  ISETP.NE.AND P1, PT, R0, c[0x0][0x2b8], PT ;  /* 0x0000ae0000007a0c */ /* 0x000fe20003f25270 */
[----:B------:R-:W-:Y:S01]  /*11540*/  IMAD.SHL.U32 R154, R209, 0x2, RZ ;  /* 0x00000002d19a7824 */ /* 0x000fe200078e00ff */
[----:B------:R-:W-:Y:S01]  /*11550*/  IADD3 R2, R2, -0x40, R213 ;  /* 0xffffffc002027810 */ /* 0x000fe20007ffe0d5 */
[C---:B------:R-:W-:Y:S01]  /*11560*/  IMAD.SHL.U32 R153, R208.reuse, 0x2, RZ ;  /* 0x00000002d0997824 */ /* 0x040fe200078e00ff */
[----:B------:R-:W-:Y:S01]  /*11570*/  SHF.L.U64.HI R155, R208, 0x1, R225 ;  /* 0x00000001d09b7819 */ /* 0x000fe200000102e1 */
[C---:B------:R-:W-:Y:S01]  /*11580*/  IMAD.SHL.U32 R151, R210.reuse, 0x2, RZ ;  /* 0x00000002d2977824 */ /* 0x040fe200078e00ff */
[----:B------:R-:W-:Y:S01]  /*11590*/  SHF.L.U64.HI R152, R210, 0x1, R211 ;  /* 0x00000001d2987819 */ /* 0x000fe200000102d3 */
[----:B------:R-:W-:Y:S06]  /*115a0*/  IMAD.MOV.U32 R0, RZ, RZ, R2 ;  /* 0x000000ffff007224 */ /* 0x000fec00078e0002 */
        /* <DEDUP_REMOVED lines=8> */
[----:B------:R-:W-:Y:S01]  /*11630*/  IMAD.WIDE.U32 R2, R196, c[0x0][0x1e0], RZ ;  /* 0x00007800c4027a25 */ /* 0x000fe200078e00ff */
        /* <DEDUP_REMOVED lines=15> */
.L_x_350:
        /* <DEDUP_REMOVED lines=18> */
.L_x_351:
[C---:B---3--:R-:W-:Y:S02]  /*11850*/  IADD3 R2, -R193.reuse, 0x10, RZ ;  /* 0x00000010c1027810 */ /* 0x048fe40007ffe1ff */
[----:B------:R-:W-:Y:S02]  /*11860*/  ISETP.NE.U32.AND P0, PT, R193, RZ, PT ;  /* 0x000000ffc100720c */ /* 0x000fe40003f05070 */
[----:B------:R-:W-:Y:S04]  /*11870*/  LOP3.LUT R2, R2, 0xf, RZ, 0xc0, !PT ;  /* 0x0000000f02027812 */ /* 0x000fe800078ec0ff */
[----:B--2---:R-:W-:Y:S04]  /*11880*/  IADD3 R2, P2, P1, R2, R0, R151 ;  /* 0x0000000002027210 */ /* 0x004fe8000795e097 */
[----:B----4-:R-:W-:Y:S02]  /*11890*/  IADD3.X R3, RZ, R100, R152, P2, P1 ;  /* 0x00000064ff037210 */ /* 0x010fe400017e2498 */
[----:B------:R-:W-:Y:S03]  /*118a0*/  IADD3 R148, P1, R0, R153, RZ ;  /* 0x0000009900947210 */ /* 0x000fe60007f3e0ff */
[----:B------:R-:W-:Y:S01]  /*118b0*/  @!PT LDS RZ, [RZ] ;  /* 0x00000000fffff984 */ /* 0x000fe20000000800 */
[----:B------:R-:W-:Y:S01]  /*118c0*/  @!PT LDS RZ, [RZ] ;  /* 0x00000000fffff984 */ /* 0x000fe20000000800 */
[----:B------:R-:W-:Y:S01]  /*118d0*/  @!PT LDS RZ, [RZ] ;  /* 0x00000000fffff984 */ /* 0x000fe20000000800 */
[----:B------:R2:W-:Y:S02]  /*118e0*/  LDGSTS.E.BYPASS.LTC128B.128.ZFILL [R192+0x7100], [R2.64], P0 ;  /* 0x0710000002c07fae */ /* 0x0005e40008141d4a */
[----:B------:R-:W-:Y:S05]  /*118f0*/  IMAD.X R149, R100, 0x1, R155, P1 ;  /* 0x0000000164957824 */ /* 0x000fea00008e069b */
[----:B------:R3:W-:Y:S01]  /*11900*/  LDGSTS.E.BYPASS.LTC128B.128 [R192+0x9100], [R148.64], !P3 ;  /* 0x0910000094c07fae */ /* 0x0007e2000d901d4a */
[----:B--2---:R-:W-:Y:S05]  /*11910*/  IADD3 R2, P0, R0, R154, RZ ;  /* 0x0000009a00027210 */ /* 0x004fea0007f1e0ff */
[----:B------:R-:W-:Y:S05]  /*11920*/  IMAD.X R3, R100, 0x1, R156, P0 ;  /* 0x0000000164037824 */ /* 0x000fea00000e069c */
[----:B------:R3:W-:Y:S03]  /*11930*/  LDGSTS.E.BYPASS.LTC128B.128 [R192+0xb100], [R2.64], !P4 ;  /* 0x0b10000002c07fae */ /* 0x0007e6000e101d4a */
.L_x_271:
[----:B------:R-:W-:Y:S05]  /*11940*/  BSYNC B0 ;  /* 0x0000000000007941 */ /* 0x000fea0003800000 */
.L_x_270:
[----:B---3--:R-:W-:Y:S01]  /*11950*/  FMNMX.FTZ R2, R4, R104, !PT ;  /* 0x0000006804027209 */ /* 0x008fe20007810000 */
        /* <DEDUP_REMOVED lines=33> */
[----:B------:R-:W2:Y:S02]  /*11b70*/  SHFL.BFLY PT, R0, R100, 0x2, 0x1f ;  /* 0x0c401f0064007f89 */ /* 0x000ea400000e0000 */
[----:B--2---:R-:W-:Y:S05]  /*11b80*/  FMNMX.FTZ R0, R100, R0, !PT ;  /* 0x0000000064007209 */ /* 0x004fea0007810000 */
[----:B------:R-:W2:Y:S02]  /*11b90*/  SHFL.BFLY PT, R2, R0, 0x1, 0x1f ;  /* 0x0c201f0000027f89 */ /* 0x000ea400000e0000 */
[----:B-12---:R-:W-:Y:S02]  /*11ba0*/  FMNMX.FTZ R101, R0, R2, !PT ;  /* 0x0000000200657209 */ /* 0x006fe40007810000 */
[----:B------:R-:W1:Y:S02]  /*11bb0*/  SHFL.BFLY PT, R0, R148, 0x2, 0x1f ;  /* 0x0c401f0094007f89 */ /* 0x000e6400000e0000 */
[----:B-1----:R-:W-:Y:S05]  /*11bc0*/  FMNMX.FTZ R100, R148, R0, !PT ;  /* 0x0000000094647209 */ /* 0x002fea0007810000 */
[----:B------:R1:W2:Y:S02]  /*11bd0*/  SHFL.BFLY PT, R0, R100, 0x1, 0x1f ;  /* 0x0c201f0064007f89 */ /* 0x0002a400000e0000 */
.L_x_352:
[----:B--2---:R-:W-:Y:S01]  /*11be0*/  FMNMX.FTZ R3, R0, R100, !PT ;  /* 0x0000006400037209 */ /* 0x004fe20007810000 */
[C---:B-1----:R-:W-:Y:S01]  /*11bf0*/  FMUL.FTZ R100, R101.reuse, c[0x0][0x2d0] ;  /* 0x0000b40065647a20 */ /* 0x042fe20000410000 */
[----:B------:R-:W-:Y:S01]  /*11c00*/  WARPSYNC 0xffffffff ;  /* 0xffffffff00007948 */ /* 0x000fe20003800000 */
[----:B------:R-:W-:Y:S01]  /*11c10*/  FADD.FTZ R0, -R101, R104 ;  /* 0x0000006865007221 */ /* 0x000fe20000010100 */
[----:B------:R-:W-:Y:S01]  /*11c20*/  ISETP.GT.AND P0, PT, R197, R217, PT ;  /* 0x000000d9c500720c */ /* 0x000fe20003f04270 */
[--C-:B------:R-:W-:Y:S02]  /*11c30*/  FFMA.FTZ R104, R4, c[0x0][0x2d0], -R100.reuse ;  /* 0x0000b40004687a23 */ /* 0x100fe40000010864 */
[----:B------:R-:W-:Y:S02]  /*11c40*/  FMUL.FTZ R0, R0, c[0x0][0x2d0] ;  /* 0x0000b40000007a20 */ /* 0x000fe40000410000 */
[--C-:B------:R-:W-:Y:S02]  /*11c50*/  FFMA.FTZ R159, R12, c[0x0][0x2d0], -R100.reuse ;  /* 0x0000b4000c9f7a23 */ /* 0x100fe40000010864 */
[----:B------:R-:W-:Y:S01]  /*11c60*/  MUFU.EX2 R2, R0 ;  /* 0x0000000000027308 */ /* 0x000fe20000000800 */
[--C-:B------:R-:W-:Y:S02]  /*11c70*/  FFMA.FTZ R5, R5, c[0x0][0x2d0], -R100.reuse ;  /* 0x0000b40005057a23 */ /* 0x100fe40000010864 */
[--C-:B------:R-:W-:Y:S02]  /*11c80*/  FFMA.FTZ R4, R8, c[0x0][0x2d0], -R100.reuse ;  /* 0x0000b40008047a23 */ /* 0x100fe40000010864 */
[--C-:B------:R-:W-:Y:S02]  /*11c90*/  FFMA.FTZ R158, R13, c[0x0][0x2d0], -R100.reuse ;  /* 0x0000b4000d9e7a23 */ /* 0x100fe40000010864 */
[--C-:B------:R-:W-:Y:S02]  /*11ca0*/  FFMA.FTZ R157, R16, c[0x0][0x2d0], -R100.reuse ;  /* 0x0000b400109d7a23 */ /* 0x100fe40000010864 */
[--C-:B------:R-:W-:Y:S01]  /*11cb0*/  FFMA.FTZ R167, R21, c[0x0][0x2d0], -R100.reuse ;  /* 0x0000b40015a77a23 */ /* 0x100fe20000010864 */
[----:B------:R-:W1:Y:S01]  /*11cc0*/  MUFU.EX2 R12, R104 ;  /* 0x00000068000c7308 */ /* 0x000e620000000800 */
[--C-:B------:R-:W-:Y:S02]  /*11cd0*/  FFMA.FTZ R166, R24, c[0x0][0x2d0], -R100.reuse ;  /* 0x0000b40018a67a23 */ /* 0x100fe40000010864 */
[--C-:B------:R-:W-:Y:S02]  /*11ce0*/  FFMA.FTZ R165, R25, c[0x0][0x2d0], -R100.reuse ;  /* 0x0000b40019a57a23 */ /* 0x100fe40000010864 */
[--C-:B------:R-:W-:Y:S02]  /*11cf0*/  FFMA.FTZ R171, R28, c[0x0][0x2d0], -R100.reuse ;  /* 0x0000b4001cab7a23 */ /* 0x100fe40000010864 */
[--C-:B------:R-:W-:Y:S02]  /*11d00*/  FFMA.FTZ R193, R29, c[0x0][0x2d0], -R100.reuse ;  /* 0x0000b4001dc17a23 */ /* 0x100fe40000010864 */
[--C-:B------:R-:W-:Y:S01]  /*11d10*/  FFMA.FTZ R198, R32, c[0x0][0x2d0], -R100.reuse ;  /* 0x0000b40020c67a23 */ /* 0x100fe20000010864 */
[----:B------:R-:W2:Y:S01]  /*11d20*/  MUFU.EX2 R8, R5 ;  /* 0x0000000500087308 */ /* 0x000ea20000000800 */
[--C-:B------:R-:W-:Y:S02]  /*11d30*/  FFMA.FTZ R9, R9, c[0x0][0x2d0], -R100.reuse ;  /* 0x0000b40009097a23 */ /* 0x100fe40000010864 */
[--C-:B------:R-:W-:Y:S02]  /*11d40*/  FFMA.FTZ R156, R17, c[0x0][0x2d0], -R100.reuse ;  /* 0x0000b400119c7a23 */ /* 0x100fe40000010864 */
[--C-:B------:R-:W-:Y:S02]  /*11d50*/  FFMA.FTZ R168, R20, c[0x0][0x2d0], -R100.reuse ;  /* 0x0000b40014a87a23 */ /* 0x100fe40000010864 */
[----:B------:R-:W-:Y:S03]  /*11d60*/  FFMA.FTZ R100, R33, c[0x0][0x2d0], -R100 ;  /* 0x0000b40021647a23 */ /* 0x000fe60000010864 */
[----:B------:R3:W-:Y:S10]  /*11d70*/  MUFU.EX2 R13, R4 ;  /* 0x00000004000d7308 */ /* 0x0007f40000000800 */
[----:B------:R-:W4:Y:S10]  /*11d80*/  MUFU.EX2 R9, R9 ;  /* 0x0000000900097308 */ /* 0x000f340000000800 */
[----:B------:R-:W-:Y:S01]  /*11d90*/  MUFU.EX2 R100, R100 ;  /* 0x0000006400647308 */ /* 0x000fe20000000800 */
[----:B---3--:R-:W-:Y:S04]  /*11da0*/  FMUL.FTZ R4, R3, c[0x0][0x2d0] ;  /* 0x0000b40003047a20 */ /* 0x008fe80000410000 */
[--C-:B------:R-:W-:Y:S02]  /*11db0*/  FFMA.FTZ R195, R34, c[0x0][0x2d0], -R4.reuse ;  /* 0x0000b40022c37a23 */ /* 0x100fe40000010804 */
[--C-:B------:R-:W-:Y:S02]  /*11dc0*/  FFMA.FTZ R199, R35, c[0x0][0x2d0], -R4.reuse ;  /* 0x0000b40023c77a23 */ /* 0x100fe40000010804 */
[--C-:B------:R-:W-:Y:S02]  /*11dd0*/  FFMA.FTZ R6, R6, c[0x0][0x2d0], -R4.reuse ;  /* 0x0000b40006067a23 */ /* 0x100fe40000010804 */
        /* <DEDUP_REMOVED lines=8> */
[----:B------:R-:W3:Y:S01]  /*11e60*/  MUFU.EX2 R7, R7 ;  /* 0x0000000700077308 */ /* 0x000ee20000000800 */
[--C-:B------:R-:W-:Y:S02]  /*11e70*/  FFMA.FTZ R164, R27, c[0x0][0x2d0], -R4.reuse ;  /* 0x0000b4001ba47a23 */ /* 0x100fe40000010804 */
[--C-:B------:R-:W-:Y:S02]  /*11e80*/  FFMA.FTZ R169, R30, c[0x0][0x2d0], -R4.reuse ;  /* 0x0000b4001ea97a23 */ /* 0x100fe40000010804 */
[--C-:B------:R-:W-:Y:S02]  /*11e90*/  FFMA.FTZ R170, R31, c[0x0][0x2d0], -R4.reuse ;  /* 0x0000b4001faa7a23 */ /* 0x100fe40000010804 */
[--C-:B------:R-:W-:Y:S02]  /*11ea0*/  FFMA.FTZ R153, R14, c[0x0][0x2d0], -R4.reuse ;  /* 0x0000b4000e997a23 */ /* 0x100fe40000010804 */
[----:B------:R-:W-:Y:S02]  /*11eb0*/  FFMA.FTZ R152, R15, c[0x0][0x2d0], -R4 ;  /* 0x0000b4000f987a23 */ /* 0x000fe40000010804 */
[----:B------:R-:W-:Y:S10]  /*11ec0*/  MUFU.EX2 R201, R153 ;  /* 0x0000009900c97308 */ /* 0x000ff40000000800 */
[----:B------:R-:W-:Y:S01]  /*11ed0*/  MUFU.EX2 R153, R169 ;  /* 0x000000a900997308 */ /* 0x000fe20000000800 */
[----:B-1----:R-:W-:Y:S01]  /*11ee0*/  FFMA.FTZ R0, R2, R207, R12 ;  /* 0x000000cf02007223 */ /* 0x002fe2000001000c */
[----:B--2---:R-:W-:Y:S01]  /*11ef0*/  F2FP.BF16.PACK_AB R148, R8, R12 ;  /* 0x0000000c0894723e */ /* 0x004fe200000010ff */
[----:B------:R-:W-:Y:S01]  /*11f00*/  FMUL.FTZ R32, R2, R108 ;  /* 0x0000006c02207220 */ /* 0x000fe20000410000 */
[----:B----4-:R-:W-:Y:S01]  /*11f10*/  F2FP.BF16.PACK_AB R150, R9, R13 ;  /* 0x0000000d0996723e */ /* 0x010fe200000010ff */
[----:B------:R-:W-:Y:S01]  /*11f20*/  FADD.FTZ R5, R8, R0 ;  /* 0x0000000008057221 */ /* 0x000fe20000010000 */
[----:B---3--:R-:W-:Y:S01]  /*11f30*/  F2FP.BF16.PACK_AB R149, R7, R10 ;  /* 0x0000000a0795723e */ /* 0x008fe200000010ff */
[----:B------:R-:W-:Y:S02]  /*11f40*/  FADD.FTZ R0, -R3, R105 ;  /* 0x0000006903007221 */ /* 0x000fe40000010100 */
[----:B------:R-:W-:Y:S02]  /*11f50*/  FMUL.FTZ R33, R2, R109 ;  /* 0x0000006d02217220 */ /* 0x000fe40000410000 */
[----:B------:R-:W-:Y:S02]  /*11f60*/  FMUL.FTZ R0, R0, c[0x0][0x2d0] ;  /* 0x0000b40000007a20 */ /* 0x000fe40000410000 */
[----:B------:R-:W-:Y:S02]  /*11f70*/  FFMA.FTZ R105, R11, c[0x0][0x2d0], -R4 ;  /* 0x0000b4000b697a23 */ /* 0x000fe40000010804 */
[C---:B------:R-:W-:Y:S02]  /*11f80*/  FMUL.FTZ R17, R2.reuse, R125 ;  /* 0x0000007d02117220 */ /* 0x040fe40000410000 */
[----:B------:R-:W1:Y:S01]  /*11f90*/  MUFU.EX2 R0, R0 ;  /* 0x0000000000007308 */ /* 0x000e620000000800 */
[----:B------:R-:W-:Y:S02]  /*11fa0*/  FADD.FTZ R4, R13, R5 ;  /* 0x000000050d047221 */ /* 0x000fe40000010000 */
[C---:B------:R-:W-:Y:S02]  /*11fb0*/  FMUL.FTZ R5, R2.reuse, R137 ;  /* 0x0000008902057220 */ /* 0x040fe40000410000 */
[----:B------:R-:W-:Y:S02]  /*11fc0*/  FADD.FTZ R160, R9, R4 ;  /* 0x0000000409a07221 */ /* 0x000fe40000010000 */
[C---:B------:R-:W-:Y:S02]  /*11fd0*/  FMUL.FTZ R4, R2.reuse, R136 ;  /* 0x0000008802047220 */ /* 0x040fe40000410000 */
[C---:B------:R-:W-:Y:S01]  /*11fe0*/  FMUL.FTZ R16, R2.reuse, R124 ;  /* 0x0000007c02107220 */ /* 0x040fe20000410000 */
[----:B------:R-:W-:Y:S01]  /*11ff0*/  MUFU.EX2 R125, R104 ;  /* 0x00000068007d7308 */ /* 0x000fe20000000800 */
        /* <DEDUP_REMOVED lines=8> */
[C---:B-1----:R-:W-:Y:S02]  /*12080*/  FMUL.FTZ R34, R0.reuse, R110 ;  /* 0x0000006e00227220 */ /* 0x042fe40000410000 */
[C---:B------:R-:W-:Y:S02]  /*12090*/  FMUL.FTZ R35, R0.reuse, R111 ;  /* 0x0000006f00237220 */ /* 0x040fe40000410000 */
[----:B------:R-:W1:Y:S01]  /*120a0*/  LDSM.16.MT88.4 R108, [R146] ;  /* 0x00000000926c783b */ /* 0x000e620000004200 */
[C---:B------:R-:W-:Y:S01]  /*120b0*/  FMUL.FTZ R18, R0.reuse, R126 ;  /* 0x0000007e00127220 */ /* 0x040fe20000410000 */
[----:B------:R-:W-:Y:S01]  /*120c0*/  MUFU.EX2 R120, R166 ;  /* 0x000000a600787308 */ /* 0x000fe20000000800 */
[C---:B------:R-:W-:Y:S02]  /*120d0*/  FFMA.FTZ R6, R0.reuse, R200, R10 ;  /* 0x000000c800067223 */ /* 0x040fe4000001000a */
[C---:B------:R-:W-:Y:S02]  /*120e0*/  FMUL.FTZ R10, R0.reuse, R134 ;  /* 0x00000086000a7220 */ /* 0x040fe40000410000 */
[----:B------:R-:W-:Y:S02]  /*120f0*/  FADD.FTZ R124, R7, R6 ;  /* 0x00000006077c7221 */ /* 0x000fe40000010000 */
[C---:B------:R-:W-:Y:S02]  /*12100*/  FMUL.FTZ R6, R0.reuse, R138 ;  /* 0x0000008a00067220 */ /* 0x040fe40000410000 */
[C---:B------:R-:W-:Y:S01]  /*12110*/  FMUL.FTZ R7, R0.reuse, R139 ;  /* 0x0000008b00077220 */ /* 0x040fe20000410000 */
[----:B------:R-:W2:Y:S01]  /*12120*/  MUFU.EX2 R126, R105 ;  /* 0x00000069007e7308 */ /* 0x000ea20000000800 */
[C---:B------:R-:W-:Y:S02]  /*12130*/  FMUL.FTZ R11, R0.reuse, R135 ;  /* 0x00000087000b7220 */ /* 0x040fe40000410000 */
[C---:B------:R-:W-:Y:S01]  /*12140*/  FMUL.FTZ R14, R0.reuse, R130 ;  /* 0x00000082000e7220 */ /* 0x040fe20000410000 */
[----:B------:R-:W-:Y:S01]  /*12150*/  LDSM.16.MT88.4 R132, [R146+0x1800] ;  /* 0x001800009284783b */ /* 0x000fe20000004200 */
[C---:B------:R-:W-:Y:S02]  /*12160*/  FMUL.FTZ R15, R0.reuse, R131 ;  /* 0x00000083000f7220 */ /* 0x040fe40000410000 */
[C---:B------:R-:W-:Y:S02]  /*12170*/  FMUL.FTZ R19, R0.reuse, R127 ;  /* 0x0000007f00137220 */ /* 0x040fe40000410000 */
[C---:B------:R-:W-:Y:S01]  /*12180*/  FMUL.FTZ R22, R0.reuse, R122 ;  /* 0x0000007a00167220 */ /* 0x040fe20000410000 */
[----:B------:R-:W-:Y:S01]  /*12190*/  MUFU.EX2 R105, R156 ;  /* 0x0000009c00697308 */ /* 0x000fe20000000800 */
[C---:B------:R-:W-:Y:S02]  /*121a0*/  FMUL.FTZ R23, R0.reuse, R123 ;  /* 0x0000007b00177220 */ /* 0x040fe40000410000 */
[C---:B------:R-:W-:Y:S02]  /*121b0*/  FMUL.FTZ R26, R0.reuse, R118 ;  /* 0x00000076001a7220 */ /* 0x040fe40000410000 */
[----:B------:R-:W-:Y:S02]  /*121c0*/  FMUL.FTZ R27, R0, R119 ;  /* 0x00000077001b7220 */ /* 0x000fe40000410000 */
[C---:B------:R-:W-:Y:S02]  /*121d0*/  FMUL.FTZ R24, R2.reuse, R116 ;  /* 0x0000007402187220 */ /* 0x040fe40000410000 */
[C---:B------:R-:W-:Y:S01]  /*121e0*/  FMUL.FTZ R28, R2.reuse, R112 ;  /* 0x00000070021c7220 */ /* 0x040fe20000410000 */
[----:B------:R-:W-:Y:S01]  /*121f0*/  MUFU.EX2 R116, R157 ;  /* 0x0000009d00747308 */ /* 0x000fe20000000800 */
[----:B------:R-:W-:Y:S02]  /*12200*/  FMUL.FTZ R29, R2, R113 ;  /* 0x00000071021d7220 */ /* 0x000fe40000410000 */
[----:B------:R-:W-:Y:S01]  /*12210*/  FMUL.FTZ R30, R0, R114 ;  /* 0x00000072001e7220 */ /* 0x000fe20000410000 */
[----:B--2---:R-:W-:Y:S01]  /*12220*/  F2FP.BF16.PACK_AB R151, R126, R125 ;  /* 0x0000007d7e97723e */ /* 0x004fe200000010ff */
[----:B------:R-:W-:Y:S02]  /*12230*/  FMUL.FTZ R31, R0, R115 ;  /* 0x00000073001f7220 */ /* 0x000fe40000410000 */
[----:B------:R-:W-:Y:S01]  /*12240*/  LDSM.16.MT88.4 R112, [R146+0x800] ;  /* 0x000800009270783b */ /* 0x000fe20000004200 */
[C---:B------:R-:W-:Y:S02]  /*12250*/  FMUL.FTZ R36, R2.reuse, R36 ;  /* 0x0000002402247220 */ /* 0x040fe40000410000 */
[----:B------:R-:W-:Y:S01]  /*12260*/  FMUL.FTZ R37, R2, R37 ;  /* 0x0000002502257220 */ /* 0x000fe20000410000 */
[C---:B-1----:R-:W-:Y:S01]  /*12270*/  HMMA.16816.F32.BF16 R4, R148.reuse, R108, R4 ;  /* 0x0000006c9404723c */ /* 0x042fe20000041804 */
[----:B------:R-:W-:Y:S04]  /*12280*/  MUFU.EX2 R157, R162 ;  /* 0x000000a2009d7308 */ /* 0x000fe80000000800 */
[C---:B------:R-:W-:Y:S02]  /*12290*/  FMUL.FTZ R38, R0.reuse, R38 ;  /* 0x0000002600267220 */ /* 0x040fe40000410000 */
[----:B------:R-:W-:Y:S01]  /*122a0*/  FMUL.FTZ R39, R0, R39 ;  /* 0x0000002700277220 */ /* 0x000fe20000410000 */
[C---:B------:R-:W-:Y:S01]  /*122b0*/  HMMA.16816.F32.BF16 R8, R148.reuse, R110, R8 ;  /* 0x0000006e9408723c */ /* 0x040fe20000041808 */
[----:B------:R-:W1:Y:S02]  /*122c0*/  LDSM.16.MT88.4 R108, [R147] ;  /* 0x00000000936c783b */ /* 0x000e640000004200 */
[----:B------:R-:W-:Y:S01]  /*122d0*/  MUFU.EX2 R156, R161 ;  /* 0x000000a1009c7308 */ /* 0x000fe20000000800 */
[C---:B------:R-:W-:Y:S02]  /*122e0*/  FMUL.FTZ R40, R2.reuse, R40 ;  /* 0x0000002802287220 */ /* 0x040fe40000410000 */
[----:B------:R-:W-:Y:S02]  /*122f0*/  FMUL.FTZ R41, R2, R41 ;  /* 0x0000002902297220 */ /* 0x000fe40000410000 */
[C---:B------:R-:W-:Y:S04]  /*12300*/  FMUL.FTZ R42, R0.reuse, R42 ;  /* 0x0000002a002a7220 */ /* 0x040fe80000410000 */
[----:B------:R-:W-:Y:S01]  /*12310*/  FMUL.FTZ R43, R0, R43 ;  /* 0x0000002b002b7220 */ /* 0x000fe20000410000 */
[----:B------:R-:W-:Y:S01]  /*12320*/  MUFU.EX2 R200, R152 ;  /* 0x0000009800c87308 */ /* 0x000fe20000000800 */
[C---:B------:R-:W-:Y:S02]  /*12330*/  FMUL.FTZ R44, R2.reuse, R44 ;  /* 0x0000002c022c7220 */ /* 0x040fe40000410000 */
[----:B------:R-:W-:Y:S02]  /*12340*/  FMUL.FTZ R45, R2, R45 ;  /* 0x0000002d022d7220 */ /* 0x000fe40000410000 */
        /* <DEDUP_REMOVED lines=9> */
[----:B------:R-:W-:Y:S01]  /*123e0*/  MUFU.EX2 R154, R164 ;  /* 0x000000a4009a7308 */ /* 0x000fe20000000800 */
[C---:B------:R-:W-:Y:S02]  /*123f0*/  FMUL.FTZ R54, R0.reuse, R54 ;  /* 0x0000003600367220 */ /* 0x040fe40000410000 */
[----:B------:R-:W-:Y:S02]  /*12400*/  FMUL.FTZ R55, R0, R55 ;  /* 0x0000003700377220 */ /* 0x000fe40000410000 */
[C---:B------:R-:W-:Y:S02]  /*12410*/  FMUL.FTZ R56, R2.reuse, R56 ;  /* 0x0000003802387220 */ /* 0x040fe40000410000 */
[----:B------:R-:W-:Y:S01]  /*12420*/  FMUL.FTZ R57, R2, R57 ;  /* 0x0000003902397220 */ /* 0x000fe20000410000 */
[C---:B-1----:R-:W-:Y:S02]  /*12430*/  HMMA.16816.F32.BF16 R12, R148.reuse, R108, R12 ;  /* 0x0000006c940c723c */ /* 0x042fe4000004180c */
[----:B------:R-:W-:Y:S01]  /*12440*/  MUFU.EX2 R152, R170 ;  /* 0x000000aa00987308 */ /* 0x000fe20000000800 */
[C---:B------:R-:W-:Y:S02]  /*12450*/  FMUL.FTZ R58, R0.reuse, R58 ;  /* 0x0000003a003a7220 */ /* 0x040fe40000410000 */
[----:B------:R-:W-:Y:S02]  /*12460*/  FMUL.FTZ R59, R0, R59 ;  /* 0x0000003b003b7220 */ /* 0x000fe40000410000 */
[C---:B------:R-:W-:Y:S01]  /*12470*/  FMUL.FTZ R60, R2.reuse, R60 ;  /* 0x0000003c023c7220 */ /* 0x040fe20000410000 */
[C---:B------:R-:W-:Y:S01]  /*12480*/  HMMA.16816.F32.BF16 R16, R148.reuse, R110, R16 ;  /* 0x0000006e9410723c */ /* 0x040fe20000041810 */
[----:B------:R-:W1:Y:S03]  /*12490*/  LDSM.16.MT88.4 R108, [R174] ;  /* 0x00000000ae6c783b */ /* 0x000e660000004200 */
[----:B------:R-:W-:Y:S02]  /*124a0*/  FMUL.FTZ R61, R2, R61 ;  /* 0x0000003d023d7220 */ /* 0x000fe40000410000 */
[C---:B------:R-:W-:Y:S02]  /*124b0*/  FMUL.FTZ R62, R0.reuse, R62 ;  /* 0x0000003e003e7220 */ /* 0x040fe40000410000 */
[----:B------:R-:W-:Y:S04]  /*124c0*/  FMUL.FTZ R63, R0, R63 ;  /* 0x0000003f003f7220 */ /* 0x000fe80000410000 */
[C---:B------:R-:W-:Y:S02]  /*124d0*/  FMUL.FTZ R64, R2.reuse, R64 ;  /* 0x0000004002407220 */ /* 0x040fe40000410000 */
[----:B------:R-:W-:Y:S02]  /*124e0*/  FMUL.FTZ R65, R2, R65 ;  /* 0x0000004102417220 */ /* 0x000fe40000410000 */
        /* <DEDUP_REMOVED lines=12> */
[C---:B------:R-:W-:Y:S01]  /*125b0*/  FMUL.FTZ R78, R0.reuse, R78 ;  /* 0x0000004e004e7220 */ /* 0x040fe20000410000 */
[C---:B-1----:R-:W-:Y:S03]  /*125c0*/  HMMA.16816.F32.BF16 R20, R148.reuse, R108, R20 ;  /* 0x0000006c9414723c */ /* 0x042fe60000041814 */
[----:B------:R-:W-:Y:S02]  /*125d0*/  FMUL.FTZ R79, R0, R79 ;  /* 0x0000004f004f7220 */ /* 0x000fe40000410000 */
[C---:B------:R-:W-:Y:S02]  /*125e0*/  FMUL.FTZ R80, R2.reuse, R80 ;  /* 0x0000005002507220 */ /* 0x040fe40000410000 */
[----:B------:R-:W-:Y:S01]  /*125f0*/  FMUL.FTZ R81, R2, R81 ;  /* 0x0000005102517220 */ /* 0x000fe20000410000 */
[C---:B------:R-:W-:Y:S01]  /*12600*/  HMMA.16816.F32.BF16 R24, R148.reuse, R110, R24 ;  /* 0x0000006e9418723c */ /* 0x040fe20000041818 */
[----:B------:R-:W1:Y:S03]  /*12610*/  LDSM.16.MT88.4 R108, [R173] ;  /* 0x00000000ad6c783b */ /* 0x000e660000004200 */
[C---:B------:R-:W-:Y:S02]  /*12620*/  FMUL.FTZ R82, R0.reuse, R82 ;  /* 0x0000005200527220 */ /* 0x040fe40000410000 */
[----:B------:R-:W-:Y:S02]  /*12630*/  FMUL.FTZ R83, R0, R83 ;  /* 0x0000005300537220 */ /* 0x000fe40000410000 */
[C---:B------:R-:W-:Y:S04]  /*12640*/  FMUL.FTZ R84, R2.reuse, R84 ;  /* 0x0000005402547220 */ /* 0x040fe80000410000 */
        /* <DEDUP_REMOVED lines=8> */
[C---:B------:R-:W-:Y:S02]  /*126d0*/  FMUL.FTZ R93, R2.reuse, R93 ;  /* 0x0000005d025d7220 */ /* 0x040fe40000410000 */
[C---:B------:R-:W-:Y:S02]  /*126e0*/  FMUL.FTZ R96, R2.reuse, R96 ;  /* 0x0000006002607220 */ /* 0x040fe40000410000 */
[----:B------:R-:W-:Y:S02]  /*126f0*/  FMUL.FTZ R97, R2, R97 ;  /* 0x0000006102617220 */ /* 0x000fe40000410000 */
[----:B------:R-:W2:Y:S01]  /*12700*/  MUFU.EX2 R2, R158 ;  /* 0x0000009e00027308 */ /* 0x000ea20000000800 */
[C---:B------:R-:W-:Y:S02]  /*12710*/  FMUL.FTZ R94, R0.reuse, R94 ;  /* 0x0000005e005e7220 */ /* 0x040fe40000410000 */
[C---:B------:R-:W-:Y:S02]  /*12720*/  FMUL.FTZ R95, R0.reuse, R95 ;  /* 0x0000005f005f7220 */ /* 0x040fe40000410000 */
[C---:B------:R-:W-:Y:S01]  /*12730*/  FMUL.FTZ R98, R0.reuse, R98 ;  /* 0x0000006200627220 */ /* 0x040fe20000410000 */
[C---:B-1----:R-:W-:Y:S03]  /*12740*/  HMMA.16816.F32.BF16 R28, R148.reuse, R108, R28 ;  /* 0x0000006c941c723c */ /* 0x042fe6000004181c */
[----:B------:R-:W-:Y:S01]  /*12750*/  FMUL.FTZ R99, R0, R99 ;  /* 0x0000006300637220 */ /* 0x000fe20000410000 */
[----:B------:R-:W1:Y:S01]  /*12760*/  MUFU.EX2 R158, R155 ;  /* 0x0000009b009e7308 */ /* 0x000e620000000800 */
[----:B------:R-:W-:Y:S03]  /*12770*/  FADD.FTZ R0, R104, R160 ;  /* 0x000000a068007221 */ /* 0x000fe60000010000 */
[C---:B------:R-:W-:Y:S01]  /*12780*/  HMMA.16816.F32.BF16 R32, R148.reuse, R110, R32 ;  /* 0x0000006e9420723c */ /* 0x040fe20000041820 */
[----:B------:R-:W3:Y:S05]  /*12790*/  LDSM.16.MT88.4 R108, [R146+0x2000] ;  /* 0x00200000926c783b */ /* 0x000eea0000004200 */
[----:B------:R-:W-:Y:S01]  /*127a0*/  MUFU.EX2 R155, R163 ;  /* 0x000000a3009b7308 */ /* 0x000fe20000000800 */
[----:B--2---:R-:W-:Y:S05]  /*127b0*/  FADD.FTZ R0, R2, R0 ;  /* 0x0000000002007221 */ /* 0x004fea0000010000 */
[----:B------:R-:W-:Y:S04]  /*127c0*/  FADD.FTZ R0, R116, R0 ;  /* 0x0000000074007221 */ /* 0x000fe80000010000 */
[C---:B------:R-:W-:Y:S01]  /*127d0*/  FADD.FTZ R0, R105.reuse, R0 ;  /* 0x0000000069007221 */ /* 0x040fe20000010000 */
[C---:B---3--:R-:W-:Y:S08]  /*127e0*/  HMMA.16816.F32.BF16 R36, R148.reuse, R108, R36 ;  /* 0x0000006c9424723c */ /* 0x048ff00000041824 */
[C---:B------:R-:W-:Y:S01]  /*127f0*/  HMMA.16816.F32.BF16 R40, R148.reuse, R110, R40 ;  /* 0x0000006e9428723c */ /* 0x040fe20000041828 */
[----:B------:R-:W2:Y:S07]  /*12800*/  LDSM.16.MT88.4 R108, [R147+0x2000] ;  /* 0x00200000936c783b */ /* 0x000eae0000004200 */
[C---:B--2---:R-:W-:Y:S08]  /*12810*/  HMMA.16816.F32.BF16 R44, R148.reuse, R108, R44 ;  /* 0x0000006c942c723c */ /* 0x044ff0000004182c */
        /* <DEDUP_REMOVED lines=17> */
[C---:B--2---:R-:W-:Y:S07]  /*12930*/  HMMA.16816.F32.BF16 R92, R148.reuse, R108, R92 ;  /* 0x0000006c945c723c */ /* 0x044fee000004185c */
[----:B------:R-:W-:Y:S01]  /*12940*/  F2FP.BF16.PACK_AB R108, R2, R104 ;  /* 0x00000068026c723e */ /* 0x000fe200000010ff */
[----:B------:R-:W-:Y:S01]  /*12950*/  HMMA.16816.F32.BF16 R96, R148, R110, R96 ;  /* 0x0000006e9460723c */ /* 0x000fe20000041860 */
[----:B------:R-:W2:Y:S03]  /*12960*/  MUFU.EX2 R104, R168 ;  /* 0x000000a800687308 */ /* 0x000ea60000000800 */
[----:B------:R-:W-:Y:S03]  /*12970*/  F2FP.BF16.PACK_AB R109, R200, R201 ;  /* 0x000000c9c86d723e */ /* 0x000fe600000010ff */
[----:B------:R-:W-:Y:S02]  /*12980*/  F2FP.BF16.PACK_AB R110, R105, R116 ;  /* 0x00000074696e723e */ /* 0x000fe400000010ff */
[----:B------:R-:W3:Y:S02]  /*12990*/  LDSM.16.MT88.4 R116, [R147+0x800] ;  /* 0x000800009374783b */ /* 0x000ee40000004200 */
[----:B------:R-:W4:Y:S01]  /*129a0*/  MUFU.EX2 R2, R167 ;  /* 0x000000a700027308 */ /* 0x000f220000000800 */
[----:B-1----:R-:W-:Y:S02]  /*129b0*/  F2FP.BF16.PACK_AB R111, R158, R159 ;  /* 0x0000009f9e6f723e */ /* 0x002fe400000010ff */
[----:B------:R-:W-:Y:S05]  /*129c0*/  F2FP.BF16.PACK_AB R149, R152, R153 ;  /* 0x000000999895723e */ /* 0x000fea00000010ff */
[C---:B------:R-:W-:Y:S02]  /*129d0*/  HMMA.16816.F32.BF16 R4, R108.reuse, R112, R4 ;  /* 0x000000706c04723c */ /* 0x040fe40000041804 */
[----:B------:R-:W1:Y:S03]  /*129e0*/  MUFU.EX2 R105, R165 ;  /* 0x000000a500697308 */ /* 0x000e660000000800 */
[----:B--2---:R-:W-:Y:S03]  /*129f0*/  FADD.FTZ R0, R104, R0 ;  /* 0x0000000068007221 */ /* 0x004fe60000010000 */
[C---:B------:R-:W-:Y:S01]  /*12a00*/  HMMA.16816.F32.BF16 R8, R108.reuse, R114, R8 ;  /* 0x000000726c08723c */ /* 0x040fe20000041808 */
[----:B------:R-:W2:Y:S03]  /*12a10*/  LDSM.16.MT88.4 R112, [R174+0x800] ;  /* 0x00080000ae70783b */ /* 0x000ea60000004200 */
[----:B----4-:R-:W-:Y:S04]  /*12a20*/  FADD.FTZ R0, R2, R0 ;  /* 0x0000000002007221 */ /* 0x010fe80000010000 */
[----:B------:R-:W-:Y:S04]  /*12a30*/  FADD.FTZ R0, R120, R0 ;  /* 0x0000000078007221 */ /* 0x000fe80000010000 */
[C---:B-1----:R-:W-:Y:S01]  /*12a40*/  FADD.FTZ R0, R105.reuse, R0 ;  /* 0x0000000069007221 */ /* 0x042fe20000010000 */
[C---:B---3--:R-:W-:Y:S08]  /*12a50*/  HMMA.16816.F32.BF16 R12, R108.reuse, R116, R12 ;  /* 0x000000746c0c723c */ /* 0x048ff0000004180c */
        /* <DEDUP_REMOVED lines=30> */
[----:B------:R-:W-:Y:S01]  /*12c40*/  HMMA.16816.F32.BF16 R96, R108, R118, R96 ;  /* 0x000000766c60723c */ /* 0x000fe20000041860 */
[----:B------:R-:W1:Y:S06]  /*12c50*/  LDSM.16.MT88.4 R116, [R147+0x1000] ;  /* 0x001000009374783b */ /* 0x000e6c0000004200 */
[----:B------:R-:W-:Y:S02]  /*12c60*/  F2FP.BF16.PACK_AB R110, R105, R120 ;  /* 0x00000078696e723e */ /* 0x000fe400000010ff */
[----:B------:R-:W3:Y:S01]  /*12c70*/  LDSM.16.MT88.4 R120, [R174+0x1000] ;  /* 0x00100000ae78783b */ /* 0x000ee20000004200 */
[----:B------:R-:W4:Y:S02]  /*12c80*/  MUFU.EX2 R105, R171 ;  /* 0x000000ab00697308 */ /* 0x000f240000000800 */
[----:B------:R-:W-:Y:S02]  /*12c90*/  F2FP.BF16.PACK_AB R108, R2, R104 ;  /* 0x00000068026c723e */ /* 0x000fe400000010ff */
[----:B------:R-:W-:Y:S02]  /*12ca0*/  F2FP.BF16.PACK_AB R109, R156, R157 ;  /* 0x0000009d9c6d723e */ /* 0x000fe400000010ff */
[----:B------:R-:W-:Y:S04]  /*12cb0*/  F2FP.BF16.PACK_AB R111, R154, R155 ;  /* 0x0000009b9a6f723e */ /* 0x000fe800000010ff */
[----:B------:R-:W5:Y:S03]  /*12cc0*/  MUFU.EX2 R2, R193 ;  /* 0x000000c100027308 */ /* 0x000f660000000800 */
[C---:B--2---:R-:W-:Y:S07]  /*12cd0*/  HMMA.16816.F32.BF16 R4, R108.reuse, R112, R4 ;  /* 0x000000706c04723c */ /* 0x044fee0000041804 */
[----:B------:R-:W2:Y:S01]  /*12ce0*/  MUFU.EX2 R104, R198 ;  /* 0x000000c600687308 */ /* 0x000ea20000000800 */
[C---:B------:R-:W-:Y:S01]  /*12cf0*/  HMMA.16816.F32.BF16 R8, R108.reuse, R114, R8 ;  /* 0x000000726c08723c */ /* 0x040fe20000041808 */
[----:B------:R-:W3:Y:S03]  /*12d00*/  LDSM.16.MT88.4 R112, [R173+0x1000] ;  /* 0x00100000ad70783b */ /* 0x000ee60000004200 */
[----:B----4-:R-:W-:Y:S04]  /*12d10*/  FADD.FTZ R0, R105, R0 ;  /* 0x0000000069007221 */ /* 0x010fe80000010000 */
[C---:B-1----:R-:W-:Y:S04]  /*12d20*/  HMMA.16816.F32.BF16 R12, R108.reuse, R116, R12 ;  /* 0x000000746c0c723c */ /* 0x042fe8000004180c */
[C---:B-----5:R-:W-:Y:S01]  /*12d30*/  FADD.FTZ R0, R2.reuse, R0 ;  /* 0x0000000002007221 */ /* 0x060fe20000010000 */
[----:B------:R-:W-:Y:S01]  /*12d40*/  F2FP.BF16.PACK_AB R148, R2, R105 ;  /* 0x000000690294723e */ /* 0x000fe200000010ff */
[----:B------:R-:W-:Y:S01]  /*12d50*/  FADD.FTZ R2, R125, R124 ;  /* 0x0000007c7d027221 */ /* 0x000fe20000010000 */
[----:B------:R-:W-:Y:S01]  /*12d60*/  MOV R105, R3 ;  /* 0x0000000300697202 */ /* 0x000fe20000000f00 */
[C---:B------:R-:W-:Y:S01]  /*12d70*/  HMMA.16816.F32.BF16 R16, R108.reuse, R118, R16 ;  /* 0x000000766c10723c */ /* 0x040fe20000041810 */
[----:B------:R-:W1:Y:S03]  /*12d80*/  LDSM.16.MT88.4 R116, [R146+0x3000] ;  /* 0x003000009274783b */ /* 0x000e660000004200 */
[----:B--2---:R-:W-:Y:S01]  /*12d90*/  F2FP.BF16.PACK_AB R150, R100, R104 ;  /* 0x000000686496723e */ /* 0x004fe200000010ff */
[----:B------:R-:W-:Y:S03]  /*12da0*/  FADD.FTZ R0, R104, R0 ;  /* 0x0000000068007221 */ /* 0x000fe60000010000 */
[C---:B---3--:R-:W-:Y:S01]  /*12db0*/  HMMA.16816.F32.BF16 R20, R108.reuse, R120, R20 ;  /* 0x000000786c14723c */ /* 0x048fe20000041814 */
[----:B------:R-:W-:Y:S03]  /*12dc0*/  MUFU.EX2 R104, R195 ;  /* 0x000000c300687308 */ /* 0x000fe60000000800 */
[----:B------:R-:W-:Y:S02]  /*12dd0*/  FADD.FTZ R207, R100, R0 ;  /* 0x0000000064cf7221 */ /* 0x000fe40000010000 */
[----:B------:R-:W-:Y:S02]  /*12de0*/  FADD.FTZ R0, R126, R2 ;  /* 0x000000027e007221 */ /* 0x000fe40000010000 */
[C---:B------:R-:W-:Y:S01]  /*12df0*/  HMMA.16816.F32.BF16 R24, R108.reuse, R122, R24 ;  /* 0x0000007a6c18723c */ /* 0x040fe20000041818 */
[----:B------:R-:W2:Y:S02]  /*12e00*/  LDSM.16.MT88.4 R120, [R147+0x3000] ;  /* 0x003000009378783b */ /* 0x000ea40000004200 */
[----:B------:R-:W3:Y:S01]  /*12e10*/  MUFU.EX2 R100, R199 ;  /* 0x000000c700647308 */ /* 0x000ee20000000800 */
[----:B------:R-:W-:Y:S04]  /*12e20*/  FADD.FTZ R0, R201, R0 ;  /* 0x00000000c9007221 */ /* 0x000fe80000010000 */
[C---:B------:R-:W-:Y:S01]  /*12e30*/  HMMA.16816.F32.BF16 R28, R108.reuse, R112, R28 ;  /* 0x000000706c1c723c */ /* 0x040fe2000004181c */
[----:B------:R-:W-:Y:S03]  /*12e40*/  LDSM.16.MT88.4 R124, [R147+0x1800] ;  /* 0x00180000937c783b */ /* 0x000fe60000004200 */
[----:B------:R-:W-:Y:S04]  /*12e50*/  FADD.FTZ R0, R200, R0 ;  /* 0x00000000c8007221 */ /* 0x000fe80000010000 */
[C---:B------:R-:W-:Y:S01]  /*12e60*/  HMMA.16816.F32.BF16 R32, R108.reuse, R114, R32 ;  /* 0x000000726c20723c */ /* 0x040fe20000041820 */
[----:B------:R-:W4:Y:S03]  /*12e70*/  LDSM.16.MT88.4 R112, [R174+0x3000] ;  /* 0x00300000ae70783b */ /* 0x000f260000004200 */
[----:B------:R-:W-:Y:S04]  /*12e80*/  FADD.FTZ R0, R159, R0 ;  /* 0x000000009f007221 */ /* 0x000fe80000010000 */
[----:B------:R-:W-:Y:S01]  /*12e90*/  FADD.FTZ R0, R158, R0 ;  /* 0x000000009e007221 */ /* 0x000fe20000010000 */
[C---:B-1----:R-:W-:Y:S03]  /*12ea0*/  HMMA.16816.F32.BF16 R36, R108.reuse, R116, R36 ;  /* 0x000000746c24723c */ /* 0x042fe60000041824 */
[----:B---3--:R-:W-:Y:S01]  /*12eb0*/  F2FP.BF16.PACK_AB R151, R100, R104 ;  /* 0x000000686497723e */ /* 0x008fe200000010ff */
[----:B------:R-:W-:Y:S04]  /*12ec0*/  FADD.FTZ R0, R157, R0 ;  /* 0x000000009d007221 */ /* 0x000fe80000010000 */
[C---:B------:R-:W-:Y:S01]  /*12ed0*/  HMMA.16816.F32.BF16 R40, R108.reuse, R118, R40 ;  /* 0x000000766c28723c */ /* 0x040fe20000041828 */
[----:B------:R-:W1:Y:S03]  /*12ee0*/  LDSM.16.MT88.4 R116, [R173+0x3000] ;  /* 0x00300000ad74783b */ /* 0x000e660000004200 */
[----:B------:R-:W-:Y:S04]  /*12ef0*/  FADD.FTZ R0, R156, R0 ;  /* 0x000000009c007221 */ /* 0x000fe80000010000 */
[C---:B--2---:R-:W-:Y:S04]  /*12f00*/  HMMA.16816.F32.BF16 R44, R108.reuse, R120, R44 ;  /* 0x000000786c2c723c */ /* 0x044fe8000004182c */
[----:B------:R-:W-:Y:S04]  /*12f10*/  FADD.FTZ R0, R155, R0 ;  /* 0x000000009b007221 */ /* 0x000fe80000010000 */
[C---:B------:R-:W-:Y:S01]  /*12f20*/  HMMA.16816.F32.BF16 R48, R108.reuse, R122, R48 ;  /* 0x0000007a6c30723c */ /* 0x040fe20000041830 */
[----:B------:R-:W2:Y:S03]  /*12f30*/  LDSM.16.MT88.4 R120, [R146+0x5000] ;  /* 0x005000009278783b */ /* 0x000ea60000004200 */
[----:B------:R-:W-:Y:S04]  /*12f40*/  FADD.FTZ R0, R154, R0 ;  /* 0x000000009a007221 */ /* 0x000fe80000010000 */
[C---:B----4-:R-:W-:Y:S04]  /*12f50*/  HMMA.16816.F32.BF16 R52, R108.reuse, R112, R52 ;  /* 0x000000706c34723c */ /* 0x050fe80000041834 */
[----:B------:R-:W-:Y:S04]  /*12f60*/  FADD.FTZ R0, R153, R0 ;  /* 0x0000000099007221 */ /* 0x000fe80000010000 */
[C---:B------:R-:W-:Y:S01]  /*12f70*/  HMMA.16816.F32.BF16 R56, R108.reuse, R114, R56 ;  /* 0x000000726c38723c */ /* 0x040fe20000041838 */
[----:B------:R-:W3:Y:S03]  /*12f80*/  LDSM.16.MT88.4 R112, [R147+0x5000] ;  /* 0x005000009370783b */ /* 0x000ee60000004200 */
[----:B------:R-:W-:Y:S04]  /*12f90*/  FADD.FTZ R0, R152, R0 ;  /* 0x0000000098007221 */ /* 0x000fe80000010000 */
[----:B------:R-:W-:Y:S01]  /*12fa0*/  FADD.FTZ R2, R104, R0 ;  /* 0x0000000068027221 */ /* 0x000fe20000010000 */
[C---:B-1----:R-:W-:Y:S03]  /*12fb0*/  HMMA.16816.F32.BF16 R60, R108.reuse, R116, R60 ;  /* 0x000000746c3c723c */ /* 0x042fe6000004183c */
[----:B------:R-:W-:Y:S01]  /*12fc0*/  IADD3 R0, R197, -0x1, RZ ;  /* 0xffffffffc5007810 */ /* 0x000fe20007ffe0ff */
[----:B------:R-:W-:Y:S01]  /*12fd0*/  FADD.FTZ R200, R100, R2 ;  /* 0x0000000264c87221 */ /* 0x000fe20000010000 */
[----:B------:R-:W-:Y:S02]  /*12fe0*/  MOV R104, R101 ;  /* 0x0000006500687202 */ /* 0x000fe40000000f00 */
[----:B------:R-:W-:Y:S01]  /*12ff0*/  MOV R197, R0 ;  /* 0x0000000000c57202 */ /* 0x000fe20000000f00 */
[C---:B------:R-:W-:Y:S01]  /*13000*/  HMMA.16816.F32.BF16 R64, R108.reuse, R118, R64 ;  /* 0x000000766c40723c */ /* 0x040fe20000041840 */
[----:B------:R-:W1:Y:S07]  /*13010*/  LDSM.16.MT88.4 R116, [R174+0x5000] ;  /* 0x00500000ae74783b */ /* 0x000e6e0000004200 */
[C---:B--2---:R-:W-:Y:S08]  /*13020*/  HMMA.16816.F32.BF16 R68, R108.reuse, R120, R68 ;  /* 0x000000786c44723c */ /* 0x044ff00000041844 */
[C---:B------:R-:W-:Y:S01]  /*13030*/  HMMA.16816.F32.BF16 R72, R108.reuse, R122, R72 ;  /* 0x0000007a6c48723c */ /* 0x040fe20000041848 */
[----:B------:R-:W2:Y:S07]  /*13040*/  LDSM.16.MT88.4 R120, [R173+0x5000] ;  /* 0x00500000ad78783b */ /* 0x000eae0000004200 */
[C---:B---3--:R-:W-:Y:S08]  /*13050*/  HMMA.16816.F32.BF16 R76, R108.reuse, R112, R76 ;  /* 0x000000706c4c723c */ /* 0x048ff0000004184c */
[C---:B------:R-:W-:Y:S08]  /*13060*/  HMMA.16816.F32.BF16 R80, R108.reuse, R114, R80 ;  /* 0x000000726c50723c */ /* 0x040ff00000041850 */
[C---:B-1----:R-:W-:Y:S08]  /*13070*/  HMMA.16816.F32.BF16 R84, R108.reuse, R116, R84 ;  /* 0x000000746c54723c */ /* 0x042ff00000041854 */
[C---:B------:R-:W-:Y:S01]  /*13080*/  HMMA.16816.F32.BF16 R88, R108.reuse, R118, R88 ;  /* 0x000000766c58723c */ /* 0x040fe20000041858 */
[----:B------:R-:W1:Y:S07]  /*13090*/  LDSM.16.MT88.4 R116, [R174+0x1800] ;  /* 0x00180000ae74783b */ /* 0x000e6e0000004200 */
[C---:B--2---:R-:W-:Y:S08]  /*130a0*/  HMMA.16816.F32.BF16 R92, R108.reuse, R120, R92 ;  /* 0x000000786c5c723c */ /* 0x044ff0000004185c */
[----:B------:R-:W-:Y:S01]  /*130b0*/  HMMA.16816.F32.BF16 R96, R108, R122, R96 ;  /* 0x0000007a6c60723c */ /* 0x000fe20000041860 */
[----:B------:R-:W2:Y:S07]  /*130c0*/  LDSM.16.MT88.4 R108, [R173+0x1800] ;  /* 0x00180000ad6c783b */ /* 0x000eae0000004200 */
[C---:B------:R-:W-:Y:S01]  /*130d0*/  HMMA.16816.F32.BF16 R136, R148.reuse, R132, R4 ;  /* 0x000000849488723c */ /* 0x040fe20000041804 */
[----:B------:R-:W3:Y:S07]  /*130e0*/  LDSM.16.MT88.4 R4, [R146+0x3800] ;  /* 0x003800009204783b */ /* 0x000eee0000004200 */
[C---:B------:R-:W-:Y:S01]  /*130f0*/  HMMA.16816.F32.BF16 R132, R148.reuse, R134, R8 ;  /* 0x000000869484723c */ /* 0x040fe20000041808 */
[----:B------:R-:W4:Y:S07]  /*13100*/  LDSM.16.MT88.4 R8, [R147+0x3800] ;  /* 0x003800009308783b */ /* 0x000f2e0000004200 */
[C---:B------:R-:W-:Y:S01]  /*13110*/  HMMA.16816.F32.BF16 R128, R148.reuse, R124, R12 ;  /* 0x0000007c9480723c */ /* 0x040fe2000004180c */
[----:B------:R-:W5:Y:S07]  /*13120*/  LDSM.16.MT88.4 R12, [R174+0x3800] ;  /* 0x00380000ae0c783b */ /* 0x000f6e0000004200 */
[C---:B------:R-:W-:Y:S01]  /*13130*/  HMMA.16816.F32.BF16 R124, R148.reuse, R126, R16 ;  /* 0x0000007e947c723c */ /* 0x040fe20000041810 */
[----:B------:R-:W4:Y:S07]  /*13140*/  LDSM.16.MT88.4 R16, [R173+0x3800] ;  /* 0x00380000ad10783b */ /* 0x000f2e0000004200 */
[C---:B-1----:R-:W-:Y:S08]  /*13150*/  HMMA.16816.F32.BF16 R120, R148.reuse, R116, R20 ;  /* 0x000000749478723c */ /* 0x042ff00000041814 */
[C---:B------:R-:W-:Y:S08]  /*13160*/  HMMA.16816.F32.BF16 R116, R148.reuse, R118, R24 ;  /* 0x000000769474723c */ /* 0x040ff00000041818 */
[C---:B--2---:R-:W-:Y:S08]  /*13170*/  HMMA.16816.F32.BF16 R112, R148.reuse, R108, R28 ;  /* 0x0000006c9470723c */ /* 0x044ff0000004181c */
[C---:B------:R-:W-:Y:S08]  /*13180*/  HMMA.16816.F32.BF16 R108, R148.reuse, R110, R32 ;  /* 0x0000006e946c723c */ /* 0x040ff00000041820 */
[C---:B---3--:R-:W-:Y:S08]  /*13190*/  HMMA.16816.F32.BF16 R36, R148.reuse, R4, R36 ;  /* 0x000000049424723c */ /* 0x048ff00000041824 */
[C---:B------:R-:W-:Y:S01]  /*131a0*/  HMMA.16816.F32.BF16 R40, R148.reuse, R6, R40 ;  /* 0x000000069428723c */ /* 0x040fe20000041828 */
[----:B------:R-:W1:Y:S07]  /*131b0*/  LDSM.16.MT88.4 R4, [R146+0x5800] ;  /* 0x005800009204783b */ /* 0x000e6e0000004200 */
[C---:B----4-:R-:W-:Y:S08]  /*131c0*/  HMMA.16816.F32.BF16 R44, R148.reuse, R8, R44 ;  /* 0x00000008942c723c */ /* 0x050ff0000004182c */
[C---:B------:R-:W-:Y:S01]  /*131d0*/  HMMA.16816.F32.BF16 R48, R148.reuse, R10, R48 ;  /* 0x0000000a9430723c */ /* 0x040fe20000041830 */
[----:B------:R-:W2:Y:S07]  /*131e0*/  LDSM.16.MT88.4 R8, [R147+0x5800] ;  /* 0x005800009308783b */ /* 0x000eae0000004200 */
[C---:B-----5:R-:W-:Y:S08]  /*131f0*/  HMMA.16816.F32.BF16 R52, R148.reuse, R12, R52 ;  /* 0x0000000c9434723c */ /* 0x060ff00000041834 */
[C---:B------:R-:W-:Y:S01]  /*13200*/  HMMA.16816.F32.BF16 R56, R148.reuse, R14, R56 ;  /* 0x0000000e9438723c */ /* 0x040fe20000041838 */
[----:B------:R-:W3:Y:S07]  /*13210*/  LDSM.16.MT88.4 R12, [R174+0x5800] ;  /* 0x00580000ae0c783b */ /* 0x000eee0000004200 */
[C---:B------:R-:W-:Y:S08]  /*13220*/  HMMA.16816.F32.BF16 R60, R148.reuse, R16, R60 ;  /* 0x00000010943c723c */ /* 0x040ff0000004183c */
[C---:B------:R-:W-:Y:S01]  /*13230*/  HMMA.16816.F32.BF16 R64, R148.reuse, R18, R64 ;  /* 0x000000129440723c */ /* 0x040fe20000041840 */
[----:B------:R-:W4:Y:S07]  /*13240*/  LDSM.16.MT88.4 R16, [R173+0x5800] ;  /* 0x00580000ad10783b */ /* 0x000f2e0000004200 */
[C---:B-1----:R-:W-:Y:S08]  /*13250*/  HMMA.16816.F32.BF16 R68, R148.reuse, R4, R68 ;  /* 0x000000049444723c */ /* 0x042ff00000041844 */
[C---:B------:R-:W-:Y:S08]  /*13260*/  HMMA.16816.F32.BF16 R72, R148.reuse, R6, R72 ;  /* 0x000000069448723c */ /* 0x040ff00000041848 */
[C---:B--2---:R-:W-:Y:S08]  /*13270*/  HMMA.16816.F32.BF16 R76, R148.reuse, R8, R76 ;  /* 0x00000008944c723c */ /* 0x044ff0000004184c */
[C---:B------:R-:W-:Y:S08]  /*13280*/  HMMA.16816.F32.BF16 R80, R148.reuse, R10, R80 ;  /* 0x0000000a9450723c */ /* 0x040ff00000041850 */
[C---:B---3--:R-:W-:Y:S08]  /*13290*/  HMMA.16816.F32.BF16 R84, R148.reuse, R12, R84 ;  /* 0x0000000c9454723c */ /* 0x048ff00000041854 */
[C---:B------:R-:W-:Y:S08]  /*132a0*/  HMMA.16816.F32.BF16 R88, R148.reuse, R14, R88 ;  /* 0x0000000e9458723c */ /* 0x040ff00000041858 */
[C---:B----4-:R-:W-:Y:S07]  /*132b0*/  HMMA.16816.F32.BF16 R92, R148.reuse, R16, R92 ;  /* 0x00000010945c723c */ /* 0x050fee000004185c */
[----:B------:R-:W-:Y:S01]  /*132c0*/  MOV R16, R3 ;  /* 0x0000000300107202 */ /* 0x000fe20000000f00 */
[----:B------:R-:W-:Y:S01]  /*132d0*/  HMMA.16816.F32.BF16 R96, R148, R18, R96 ;  /* 0x000000129460723c */ /* 0x000fe20000041860 */
[----:B------:R-:W-:Y:S07]  /*132e0*/  @!UPT UIADD3 URZ, URZ, URZ, URZ ;  /* 0x0000003f3f3ff290 */ /* 0x000fee000fffe03f */
[----:B------:R-:W-:-:S11]  /*132f0*/  @P0 BRA `(.L_x_275) ;  /* 0xffffd40000000947 */ /* 0x000fd6000383ffff */
.L_x_268:
[----:B------:R-:W-:Y:S05]  /*13300*/  BRA.DIV ~URZ, `(.L_x_276) ;  /* 0x00005b327f007947 */ /* 0x000fea000b800000 */
[----:B------:R1:W2:Y:S02]  /*13310*/  SHFL.BFLY PT, R0, R207, 0x2, 0x1f ;  /* 0x0c401f00cf007f89 */ /* 0x0002a400000e0000 */
.L_x_353:
[----:B--2---:R-:W-:Y:S01]  /*13320*/  FADD.FTZ R4, R0, R207 ;  /* 0x000000cf00047221 */ /* 0x004fe20000010000 */
[----:B------:R-:W-:Y:S05]  /*13330*/  BRA.DIV ~URZ, `(.L_x_277) ;  /* 0x00005b527f007947 */ /* 0x000fea000b800000 */
[----:B------:R-:W2:Y:S02]  /*13340*/  SHFL.BFLY PT, R0, R4, 0x1, 0x1f ;  /* 0x0c201f0004007f89 */ /* 0x000ea400000e0000 */
[----:B--2---:R-:W-:-:S02]  /*13350*/  FADD.FTZ R4, R4, R0 ;  /* 0x0000000004047221 */ /* 0x004fc40000010000 */
[----:B------:R-:W2:Y:S02]  /*13360*/  SHFL.BFLY PT, R0, R200, 0x2, 0x1f ;  /* 0x0c401f00c8007f89 */ /* 0x000ea400000e0000 */
[----:B--2---:R-:W-:-:S05]  /*13370*/  FADD.FTZ R5, R0, R200 ;  /* 0x000000c800057221 */ /* 0x004fca0000010000 */
[----:B------:R2:W3:Y:S02]  /*13380*/  SHFL.BFLY PT, R3, R5, 0x1, 0x1f ;  /* 0x0c201f0005037f89 */ /* 0x0004e400000e0000 */
.L_x_354:
[----:B------:R-:W-:Y:S01]  /*13390*/  FSETP.NE.FTZ.AND P0, PT, R4, RZ, PT ;  /* 0x000000ff0400720b */ /* 0x000fe20003f15000 */
[----:B---3--:R-:W-:Y:S01]  /*133a0*/  FADD.FTZ R3, R3, R5 ;  /* 0x0000000503037221 */ /* 0x008fe20000010000 */
[----:B------:R-:W-:Y:S02]  /*133b0*/  MOV R2, RZ ;  /* 0x000000ff00027202 */ /* 0x000fe40000000f00 */
[----:B------:R-:W-:Y:S02]  /*133c0*/  MOV R18, 0xff800000 ;  /* 0xff80000000127802 */ /* 0x000fe40000000f00 */
[----:B------:R-:W-:-:S07]  /*133d0*/  MOV R15, 0xff800000 ;  /* 0xff800000000f7802 */ /* 0x000fce0000000f00 */
[----:B------:R-:W3:Y:S01]  /*133e0*/  @P0 MUFU.LG2 R0, R4 ;  /* 0x0000000400000308 */ /* 0x000ee20000000c00 */
[----:B--2---:R-:W-:-:S07]  /*133f0*/  @P0 MOV R5, 0x3f317218 ;  /* 0x3f31721800050802 */ /* 0x004fce0000000f00 */
[----:B------:R3:W2:Y:S02]  /*13400*/  @P0 MUFU.RCP R2, R4 ;  /* 0x0000000400020308 */ /* 0x0006a40000001000 */
[----:B---3--:R-:W-:Y:S02]  /*13410*/  @P0 FMUL.FTZ R4, R0, 0.69314718246459960938 ;  /* 0x3f31721800040820 */ /* 0x008fe40000410000 */
[----:B------:R-:W-:Y:S02]  /*13420*/  @P0 FMUL.FTZ R0, R5, c[0x0][0x2d0] ;  /* 0x0000b40005000a20 */ /* 0x000fe40000410000 */
[----:B--2---:R-:W-:Y:S02]  /*13430*/  FMUL.FTZ R100, R2, R108 ;  /* 0x0000006c02647220 */ /* 0x004fe40000410000 */
[----:B------:R-:W-:Y:S01]  /*13440*/  @P0 FFMA.FTZ R18, R0, R101, R4 ;  /* 0x0000006500120223 */ /* 0x000fe20000010004 */
[----:B------:R-:W-:Y:S01]  /*13450*/  FSETP.NE.FTZ.AND P0, PT, R3, RZ, PT ;  /* 0x000000ff0300720b */ /* 0x000fe20003f15000 */
[C---:B------:R-:W-:Y:S01]  /*13460*/  FMUL.FTZ R101, R2.reuse, R109 ;  /* 0x0000006d02657220 */ /* 0x040fe20000410000 */
[----:B------:R-:W-:Y:S01]  /*13470*/  MOV R0, RZ ;  /* 0x000000ff00007202 */ /* 0x000fe20000000f00 */
[----:B------:R-:W-:-:S02]  /*13480*/  FMUL.FTZ R108, R2, R88 ;  /* 0x00000058026c7220 */ /* 0x000fc40000410000 */
[C---:B------:R-:W-:Y:S02]  /*13490*/  FMUL.FTZ R109, R2.reuse, R89 ;  /* 0x00000059026d7220 */ /* 0x040fe40000410000 */
[C---:B------:R-:W-:Y:S02]  /*134a0*/  FMUL.FTZ R104, R2.reuse, R68 ;  /* 0x0000004402687220 */ /* 0x040fe40000410000 */
[C---:B------:R-:W-:Y:S02]  /*134b0*/  FMUL.FTZ R105, R2.reuse, R69 ;  /* 0x0000004502697220 */ /* 0x040fe40000410000 */
[C---:B------:R-:W-:Y:S02]  /*134c0*/  FMUL.FTZ R26, R2.reuse, R128 ;  /* 0x00000080021a7220 */ /* 0x040fe40000410000 */
[----:B------:R-:W2:Y:S01]  /*134d0*/  @P0 MUFU.RCP R0, R3 ;  /* 0x0000000300000308 */ /* 0x000ea20000001000 */
[----:B------:R-:W-:Y:S01]  /*134e0*/  @P0 MOV R4, 0x3f317218 ;  /* 0x3f31721800040802 */ /* 0x000fe20000000f00 */
[----:B------:R-:W-:-:S02]  /*134f0*/  FMUL.FTZ R27, R2, R129 ;  /* 0x00000081021b7220 */ /* 0x000fc40000410000 */
[C---:B------:R-:W-:Y:S02]  /*13500*/  FMUL.FTZ R68, R2.reuse, R72 ;  /* 0x0000004802447220 */ /* 0x040fe40000410000 */
[C---:B------:R-:W-:Y:S02]  /*13510*/  FMUL.FTZ R69, R2.reuse, R73 ;  /* 0x0000004902457220 */ /* 0x040fe40000410000 */
[----:B------:R-:W3:Y:S01]  /*13520*/  @P0 MUFU.LG2 R3, R3 ;  /* 0x0000000300030308 */ /* 0x000ee20000000c00 */
[C---:B------:R-:W-:Y:S02]  /*13530*/  FMUL.FTZ R20, R2.reuse, R96 ;  /* 0x0000006002147220 */ /* 0x040fe40000410000 */
[----:B------:R-:W-:Y:S02]  /*13540*/  FMUL.FTZ R21, R2, R97 ;  /* 0x0000006102157220 */ /* 0x000fe40000410000 */
[----:B------:R-:W-:Y:S02]  /*13550*/  @P0 FMUL.FTZ R4, R4, c[0x0][0x2d0] ;  /* 0x0000b40004040a20 */ /* 0x000fe40000410000 */
[----:B------:R-:W-:-:S02]  /*13560*/  FMUL.FTZ R72, R2, R76 ;  /* 0x0000004c02487220 */ /* 0x000fc40000410000 */
[C---:B--2---:R-:W-:Y:S02]  /*13570*/  FMUL.FTZ R88, R0.reuse, R122 ;  /* 0x0000007a00587220 */ /* 0x044fe40000410000 */
[C---:B------:R-:W-:Y:S02]  /*13580*/  FMUL.FTZ R89, R0.reuse, R123 ;  /* 0x0000007b00597220 */ /* 0x040fe40000410000 */
[C---:B------:R-:W-:Y:S02]  /*13590*/  FMUL.FTZ R122, R0.reuse, R38 ;  /* 0x00000026007a7220 */ /* 0x040fe40000410000 */
[----:B------:R-:W-:Y:S02]  /*135a0*/  FMUL.FTZ R123, R0, R39 ;  /* 0x00000027007b7220 */ /* 0x000fe40000410000 */
[----:B---3--:R-:W-:Y:S02]  /*135b0*/  @P0 FMUL.FTZ R3, R3, 0.69314718246459960938 ;  /* 0x3f31721803030820 */ /* 0x008fe40000410000 */
        /* <DEDUP_REMOVED lines=59> */
[----:B------:R-:W-:Y:S01]  /*13970*/  MOV R0, 0x1 ;  /* 0x0000000100007802 */ /* 0x000fe20000000f00 */
[----:B------:R-:W-:Y:S02]  /*13980*/  @P0 FFMA.FTZ R15, R4, R16, R3 ;  /* 0x00000010040f0223 */ /* 0x000fe40000010003 */
        /* <DEDUP_REMOVED lines=20> */
.L_x_210:
[----:B------:R-:W2:Y:S01]  /*13ad0*/  S2R R2, SR_TID.X ;  /* 0x0000000000027919 */ /* 0x000ea20000002100 */
[----:B------:R-:W-:Y:S01]  /*13ae0*/  BSSY B0, `(.L_x_278) ;  /* 0x0000010000007945 */ /* 0x000fe20003800000 */
[----:B--2---:R-:W-:-:S13]  /*13af0*/  LOP3.LUT P0, RZ, R2, 0xff, RZ, 0xc0, !PT ;  /* 0x000000ff02ff7812 */ /* 0x004fda000780c0ff */
[----:B------:R-:W-:Y:S05]  /*13b00*/  @P0 BRA `(.L_x_279) ;  /* 0x000000d000000947 */ /* 0x000fea0003800000 */
[----:B------:R-:W2:Y:S01]  /*13b10*/  S2R R2, SR_LANEID ;  /* 0x0000000000027919 */ /* 0x000ea20000000000 */
[----:B------:R-:W-:Y:S01]  /*13b20*/  VOTEU.ANY UR4, UPT, PT ;  /* 0x0000000000047886 */ /* 0x000fe200038e0100 */
[----:B------:R-:W-:Y:S01]  /*13b30*/  IMAD.MOV.U32 R4, RZ, RZ, c[0x0][0x560] ;  /* 0x00015800ff047624 */ /* 0x000fe200078e00ff */
[----:B------:R-:W2:Y:S01]  /*13b40*/  FLO.U32 R3, UR4 ;  /* 0x0000000400037d00 */ /* 0x000ea200080e0000 */
[----:B------:R-:W-:Y:S01]  /*13b50*/  IMAD.MOV.U32 R5, RZ, RZ, c[0x0][0x564] ;  /* 0x00015900ff057624 */ /* 0x000fe200078e00ff */
[----:B--2---:R-:W-:-:S06]  /*13b60*/  ISETP.EQ.U32.AND P0, PT, R3, R2, PT ;  /* 0x000000020300720c */ /* 0x004fcc0003f02070 */
[----:B------:R-:W2:Y:S07]  /*13b70*/  POPC R2, UR4 ;  /* 0x0000000400027d09 */ /* 0x000eae0008000000 */
[----:B--2---:R2:W3:Y:S04]  /*13b80*/  @P0 ATOMG.E.ADD.STRONG.GPU PT, R2, [R4.64], R2 ;  /* 0x00000002040209a8 */ /* 0x0044e800081ee1ca */
[----:B--2---:R-:W2:Y:S04]  /*13b90*/  S2R R4, SR_LTMASK ;  /* 0x0000000000047919 */ /* 0x004ea80000003900 */
[----:B---3--:R2:W3:Y:S02]  /*13ba0*/  SHFL.IDX PT, R3, R2, R3, 0x1f ;  /* 0x00001f0302037589 */ /* 0x0084e400000e0000 */
[----:B--2---:R-:W-:-:S06]  /*13bb0*/  LOP3.LUT R2, R4, UR4, RZ, 0xc0, !PT ;  /* 0x0000000404027c12 */ /* 0x004fcc000f8ec0ff */
[----:B------:R-:W3:Y:S02]  /*13bc0*/  POPC R2, R2 ;  /* 0x0000000200027309 */ /* 0x000ee40000000000 */
[----:B---3--:R-:W-:-:S06]  /*13bd0*/  IADD3 R236, R3, c[0x0][0xc], R2 ;  /* 0x0000030003ec7a10 */ /* 0x008fcc0007ffe002 */
.L_x_279:
[----:B------:R-:W-:Y:S05]  /*13be0*/  BSYNC B0 ;  /* 0x0000000000007941 */ /* 0x000fea0003800000 */
.L_x_278:
[----:B------:R-:W-:Y:S01]  /*13bf0*/  PRMT R0, R0, 0x9910, RZ ;  /* 0x0000991000007816 */ /* 0x000fe200000000ff */
[----:B------:R-:W-:Y:S01]  /*13c00*/  BSSY B1, `(.L_x_280) ;  /* 0x0000385000017945 */ /* 0x000fe20003800000 */
[----:B------:R-:W-:Y:S02]  /*13c10*/  IMAD.MOV.U32 R86, RZ, RZ, R236 ;  /* 0x000000ffff567224 */ /* 0x000fe400078e00ec */
[----:B------:R-:W-:-:S13]  /*13c20*/  ISETP.NE.AND P0, PT, R0, RZ, PT ;  /* 0x000000ff0000720c */ /* 0x000fda0003f05270 */
[----:B------:R-:W-:Y:S05]  /*13c30*/  @!P0 BRA `(.L_x_281) ;  /* 0x00002c3000008947 */ /* 0x000fea0003800000 */
[----:B------:R-:W2:Y:S04]  /*13c40*/  LDL R6, [R1+0xc] ;  /* 0x00000c0001067983 */ /* 0x000ea80000100800 */
[----:B------:R-:W3:Y:S04]  /*13c50*/  LDL R5, [R1+0x4] ;  /* 0x0000040001057983 */ /* 0x000ee80000100800 */
[----:B------:R-:W4:Y:S04]  /*13c60*/  LDL R4, [R1+0x8] ;  /* 0x0000080001047983 */ /* 0x000f280000100800 */
[----:B------:R-:W3:Y:S01]  /*13c70*/  LDL R3, [R1] ;  /* 0x0000000001037983 */ /* 0x000ee20000100800 */
[----:B------:R-:W-:Y:S01]  /*13c80*/  WARPSYNC 0xffffffff ;  /* 0xffffffff00007948 */ /* 0x000fe20003800000 */
[----:B------:R-:W-:Y:S01]  /*13c90*/  F2FP.BF16.PACK_AB R2, R23, R22 ;  /* 0x000000161702723e */ /* 0x000fe200000010ff */
[----:B------:R-:W-:Y:S01]  /*13ca0*/  IMAD.MOV.U32 R14, RZ, RZ, c[0x0][0x388] ;  /* 0x0000e200ff0e7624 */ /* 0x000fe200078e00ff */
[----:B------:R-:W-:Y:S01]  /*13cb0*/  BAR.SYNC.DEFER_BLOCKING 0x1, 0x100 ;  /* 0x0044000000007b1d */ /* 0x000fe20000010000 */
[----:B------:R-:W-:-:S02]  /*13cc0*/  F2FP.BF16.PACK_AB R0, R93, R92 ;  /* 0x0000005c5d00723e */ /* 0x000fc400000010ff */
[----:B------:R-:W-:-:S04]  /*13cd0*/  ISETP.NE.U32.AND P0, PT, RZ, c[0x0][0x508], PT ;  /* 0x00014200ff007a0c */ /* 0x000fc80003f05070 */
[----:B------:R-:W-:Y:S01]  /*13ce0*/  ISETP.NE.AND.EX P1, PT, RZ, c[0x0][0x50c], PT, P0 ;  /* 0x00014300ff007a0c */ /* 0x000fe20003f25300 */
[----:B------:R1:W-:Y:S04]  /*13cf0*/  STS [R249], R2 ;  /* 0x00000002f9007388 */ /* 0x0003e80000000800 */
[----:B------:R1:W-:Y:S02]  /*13d00*/  STS [R249+0x400], R0 ;  /* 0x00040000f9007388 */ /* 0x0003e40000000800 */
[----:B-1----:R-:W-:Y:S02]  /*13d10*/  F2FP.BF16.PACK_AB R2, R25, R24 ;  /* 0x000000181902723e */ /* 0x002fe400000010ff */
[----:B------:R-:W-:-:S03]  /*13d20*/  F2FP.BF16.PACK_AB R0, R85, R84 ;  /* 0x000000545500723e */ /* 0x000fc600000010ff */
        /* <DEDUP_REMOVED lines=11> */
[----:B------:R-:W-:Y:S02]  /*13de0*/  F2FP.BF16.PACK_AB R0, R89, R88 ;  /* 0x000000585900723e */ /* 0x000fe400000010ff */
[----:B------:R-:W-:-:S04]  /*13df0*/  ISETP.NE.U32.AND P2, PT, RZ, c[0x0][0x500], PT ;  /* 0x00014000ff007a0c */ /* 0x000fc80003f45070 */
[----:B------:R-:W-:Y:S01]  /*13e00*/  ISETP.NE.AND.EX P2, PT, RZ, c[0x0][0x504], PT, P2 ;  /* 0x00014100ff007a0c */ /* 0x000fe20003f45320 */
[----:B--2---:R1:W-:Y:S04]  /*13e10*/  STS [R6], R2 ;  /* 0x0000000206007388 */ /* 0x0043e80000000800 */
[----:B------:R2:W-:Y:S01]  /*13e20*/  STS [R6+0x400], R0 ;  /* 0x0004000006007388 */ /* 0x0005e20000000800 */
[----:B-1----:R-:W-:Y:S02]  /*13e30*/  F2FP.BF16.PACK_AB R2, R33, R32 ;  /* 0x000000202102723e */ /* 0x002fe400000010ff */
[----:B--2---:R-:W-:-:S03]  /*13e40*/  F2FP.BF16.PACK_AB R0, R119, R118 ;  /* 0x000000767700723e */ /* 0x004fc600000010ff */
[----:B---3--:R1:W-:Y:S04]  /*13e50*/  STS [R5], R2 ;  /* 0x0000000205007388 */ /* 0x0083e80000000800 */
[----:B------:R2:W-:Y:S01]  /*13e60*/  STS [R5+0x400], R0 ;  /* 0x0004000005007388 */ /* 0x0005e20000000800 */
[----:B-1----:R-:W-:Y:S02]  /*13e70*/  F2FP.BF16.PACK_AB R2, R35, R34 ;  /* 0x000000222302723e */ /* 0x002fe400000010ff */
[----:B--2---:R-:W-:-:S03]  /*13e80*/  F2FP.BF16.PACK_AB R0, R115, R114 ;  /* 0x000000727300723e */ /* 0x004fc600000010ff */
[----:B----4-:R1:W-:Y:S04]  /*13e90*/  STS [R4], R2 ;  /* 0x0000000204007388 */ /* 0x0103e80000000800 */
[----:B------:R2:W-:Y:S01]  /*13ea0*/  STS [R4+0x400], R0 ;  /* 0x0004000004007388 */ /* 0x0005e20000000800 */
[----:B-1----:R-:W-:Y:S02]  /*13eb0*/  F2FP.BF16.PACK_AB R2, R101, R100 ;  /* 0x000000646502723e */ /* 0x002fe400000010ff */
[----:B--2---:R-:W-:-:S03]  /*13ec0*/  F2FP.BF16.PACK_AB R0, R97, R96 ;  /* 0x000000606100723e */ /* 0x004fc600000010ff */
[----:B------:R1:W-:Y:S04]  /*13ed0*/  STS [R3], R2 ;  /* 0x0000000203007388 */ /* 0x0003e80000000800 */
[----:B------:R2:W-:Y:S01]  /*13ee0*/  STS [R3+0x400], R0 ;  /* 0x0004000003007388 */ /* 0x0005e20000000800 */
[----:B-1----:R-:W-:Y:S02]  /*13ef0*/  F2FP.BF16.PACK_AB R2, R37, R36 ;  /* 0x000000242502723e */ /* 0x002fe400000010ff */
[----:B--2---:R-:W-:-:S03]  /*13f00*/  F2FP.BF16.PACK_AB R0, R123, R122 ;  /* 0x0000007a7b00723e */ /* 0x004fc600000010ff */
[----:B------:R1:W-:Y:S04]  /*13f10*/  STS [R249+0x4000], R2 ;  /* 0x00400002f9007388 */ /* 0x0003e80000000800 */
        /* <DEDUP_REMOVED lines=60> */
[----:B------:R2:W-:Y:S04]  /*142e0*/  STS [R3+0x8400], R0 ;  /* 0x0084000003007388 */ /* 0x0005e80000000800 */
[----:B------:R-:W-:Y:S01]  /*142f0*/  BAR.SYNC.DEFER_BLOCKING 0x1, 0x100 ;  /* 0x0044000000007b1d */ /* 0x000fe20000010000 */
[----:B-1----:R-:W-:-:S04]  /*14300*/  @P1 IADD3 R2, P0, R241, c[0x0][0x508], RZ ;  /* 0x00014200f1021a10 */ /* 0x002fc80007f1e0ff */
[----:B--2---:R-:W-:Y:S02]  /*14310*/  @P1 IADD3.X R3, R242, c[0x0][0x50c], RZ, P0, !PT ;  /* 0x00014300f2031a10 */ /* 0x004fe400007fe4ff */
[----:B------:R-:W-:-:S03]  /*14320*/  IADD3 R4, P0, R241, c[0x0][0x500], RZ ;  /* 0x00014000f1047a10 */ /* 0x000fc60007f1e0ff */
[----:B------:R1:W5:Y:S01]  /*14330*/  @P1 LDG.E R14, [R2.64] ;  /* 0x0000000a020e1981 */ /* 0x000362000c1e1900 */
[----:B------:R-:W-:Y:S01]  /*14340*/  IADD3.X R5, R242, c[0x0][0x504], RZ, P0, !PT ;  /* 0x00014100f2057a10 */ /* 0x000fe200007fe4ff */
[----:B-1----:R-:W-:-:S06]  /*14350*/  IMAD.MOV.U32 R2, RZ, RZ, RZ ;  /* 0x000000ffff027224 */ /* 0x002fcc00078e00ff */
[----:B------:R1:W5:Y:S01]  /*14360*/  @P2 LDG.E R2, [R4.64] ;  /* 0x0000000a04022981 */ /* 0x000362000c1e1900 */
[----:B------:R-:W-:-:S04]  /*14370*/  ISETP.NE.AND P0, PT, R245, RZ, PT ;  /* 0x000000fff500720c */ /* 0x000fc80003f05270 */
[----:B------:R-:W-:Y:S01]  /*14380*/  SEL R0, R245, c[0x0][0x3d4], P0 ;  /* 0x0000f500f5007a07 */ /* 0x000fe20000000000 */
[----:B------:R-:W-:Y:S05]  /*14390*/  @P1 BRA `(.L_x_282) ;  /* 0x0000004000001947 */ /* 0x000fea0003800000 */
[----:B------:R-:W-:Y:S05]  /*143a0*/  @!P2 BRA `(.L_x_282) ;  /* 0x000000300000a947 */ /* 0x000fea0003800000 */
[----:B-----5:R2:W3:Y:S04]  /*143b0*/  LDG.E R14, [R4.64] ;  /* 0x0000000a040e7981 */ /* 0x0204e8000c1e1900 */
[----:B-12---:R-:W3:Y:S02]  /*143c0*/  LDG.E R4, [R4.64+0x4] ;  /* 0x0000040a04047981 */ /* 0x006ee4000c1e1900 */
[----:B---3--:R-:W-:Y:S02]  /*143d0*/  IADD3 R14, -R14, R4, RZ ;  /* 0x000000040e0e7210 */ /* 0x008fe40007ffe1ff */
.L_x_282:
[----:B------:R-:W2:Y:S01]  /*143e0*/  LDL R19, [R1+0x58] ;  /* 0x0000580001137983 */ /* 0x000ea20000100800 */
[----:B------:R-:W-:Y:S01]  /*143f0*/  IMAD.MOV.U32 R13, RZ, RZ, 0x368 ;  /* 0x00000368ff0d7424 */ /* 0x000fe200078e00ff */
[----:B------:R-:W-:Y:S02]  /*14400*/  ISETP.GT.AND P2, PT, R0, 0x1, PT ;  /* 0x000000010000780c */ /* 0x000fe40003f44270 */
[----:B------:R-:W-:-:S02]  /*14410*/  ISETP.NE.U32.AND P0, PT, RZ, c[0x0][0x500], PT ;  /* 0x00014000ff007a0c */ /* 0x000fc40003f05070 */
[----:B------:R-:W-:Y:S02]  /*14420*/  SEL R13, R13, 0x328, P2 ;  /* 0x000003280d0d7807 */ /* 0x000fe40001000000 */
[----:B------:R-:W-:Y:S02]  /*14430*/  ISETP.NE.AND.EX P0, PT, RZ, c[0x0][0x504], PT, P0 ;  /* 0x00014100ff007a0c */ /* 0x000fe40003f05300 */
[----:B------:R-:W3:Y:S01]  /*14440*/  LDC.64 R6, c[0x0][R13+0x170] ;  /* 0x00005c000d067b82 */ /* 0x000ee20000000a00 */
[----:B-1----:R-:W-:Y:S02]  /*14450*/  LOP3.LUT R5, R238, 0xffff, RZ, 0xc0, !PT ;  /* 0x0000ffffee057812 */ /* 0x002fe400078ec0ff */
[----:B------:R-:W-:Y:S02]  /*14460*/  SEL R0, R243, RZ, !P0 ;  /* 0x000000fff3007207 */ /* 0x000fe40004000000 */
[----:B------:R-:W-:-:S03]  /*14470*/  SEL R4, R244, RZ, !P0 ;  /* 0x000000fff4047207 */ /* 0x000fc60004000000 */
[----:B------:R-:W1:Y:S08]  /*14480*/  LDC.64 R10, c[0x0][R13+0x168] ;  /* 0x00005a000d0a7b82 */ /* 0x000e700000000a00 */
[----:B------:R-:W4:Y:S01]  /*14490*/  LDC.64 R16, c[0x0][R13+0x178] ;  /* 0x00005e000d107b82 */ /* 0x000f220000000a00 */
[----:B---3--:R-:W-:-:S04]  /*144a0*/  IMAD R3, R7, R0, RZ ;  /* 0x0000000007037224 */ /* 0x008fc800078e02ff */
[C---:B------:R-:W-:Y:S02]  /*144b0*/  IMAD R4, R6.reuse, R4, R3 ;  /* 0x0000000406047224 */ /* 0x040fe400078e0203 */
[----:B------:R-:W-:-:S04]  /*144c0*/  IMAD.WIDE.U32 R6, R6, R0, RZ ;  /* 0x0000000006067225 */ /* 0x000fc800078e00ff */
[----:B-1----:R-:W-:-:S04]  /*144d0*/  IMAD.WIDE.U32 R8, R10, R5, RZ ;  /* 0x000000050a087225 */ /* 0x002fc800078e00ff */
[----:B------:R-:W-:Y:S01]  /*144e0*/  IMAD.IADD R4, R7, 0x1, R4 ;  /* 0x0000000107047824 */ /* 0x000fe200078e0204 */
[--C-:B-----5:R-:W-:Y:S01]  /*144f0*/  IADD3 R12, P1, P0, R6, R8, R2.reuse ;  /* 0x00000008060c7210 */ /* 0x120fe2000783e002 */
[----:B------:R-:W-:Y:S01]  /*14500*/  IMAD R3, R11, R5, RZ ;  /* 0x000000050b037224 */ /* 0x000fe200078e02ff */
[----:B------:R-:W-:Y:S02]  /*14510*/  SEL R6, R246, RZ, P2 ;  /* 0x000000fff6067207 */ /* 0x000fe40001000000 */
[----:B------:R-:W-:Y:S01]  /*14520*/  SHF.R.S32.HI R8, RZ, 0x1f, R2 ;  /* 0x0000001fff087819 */ /* 0x000fe20000011402 */
[----:B------:R-:W-:Y:S02]  /*14530*/  IMAD.IADD R9, R9, 0x1, R3 ;  /* 0x0000000109097824 */ /* 0x000fe400078e0203 */
[-C--:B----4-:R-:W-:Y:S02]  /*14540*/  IMAD R10, R17, R6.reuse, RZ ;  /* 0x00000006110a7224 */ /* 0x090fe400078e02ff */
[----:B------:R-:W-:Y:S01]  /*14550*/  IMAD.WIDE.U32 R6, R16, R6, RZ ;  /* 0x0000000610067225 */ /* 0x000fe200078e00ff */
[----:B------:R-:W-:Y:S01]  /*14560*/  IADD3.X R11, R4, R9, R8, P1, P0 ;  /* 0x00000009040b7210 */ /* 0x000fe20000fe0408 */
[----:B------:R-:W3:Y:S02]  /*14570*/  LDL R16, [R1+0x54] ;  /* 0x0000540001107983 */ /* 0x000ee40000100800 */
[----:B------:R-:W-:-:S05]  /*14580*/  IMAD.MOV.U32 R3, RZ, RZ, c[0x0][0x4e8] ;  /* 0x00013a00ff037624 */ /* 0x000fca00078e00ff */
[----:B------:R-:W-:Y:S01]  /*14590*/  ISETP.NE.AND P3, PT, R3, 0x1, PT ;  /* 0x000000010300780c */ /* 0x000fe20003f65270 */
[----:B------:R-:W-:Y:S01]  /*145a0*/  IMAD.IADD R10, R7, 0x1, R10 ;  /* 0x00000001070a7824 */ /* 0x000fe200078e020a */
[----:B------:R-:W1:Y:S01]  /*145b0*/  S2R R87, SR_TID.X ;  /* 0x0000000000577919 */ /* 0x000e620000002100 */
[----:B--2---:R-:W-:-:S10]  /*145c0*/  IMAD R3, R237, 0x80, R19 ;  /* 0x00000080ed037824 */ /* 0x004fd400078e0213 */
[----:B------:R-:W-:-:S04]  /*145d0*/  @P3 IMAD.HI.U32 R9, R3, c[0x0][0x4ec], RZ ;  /* 0x00013b0003093a27 */ /* 0x000fc800078e00ff */
[----:B------:R-:W-:Y:S01]  /*145e0*/  IMAD.MOV.U32 R4, RZ, RZ, R3 ;  /* 0x000000ffff047224 */ /* 0x000fe200078e0003 */
[----:B------:R-:W-:-:S04]  /*145f0*/  @P3 SHF.R.U32.HI R4, RZ, c[0x0][0x4f0], R9 ;  /* 0x00013c00ff043a19 */ /* 0x000fc80000011609 */
[----:B------:R-:W-:Y:S02]  /*14600*/  IADD3 R6, P1, P0, R4, R12, R6 ;  /* 0x0000000c04067210 */ /* 0x000fe4000783e006 */
[----:B------:R-:W-:-:S04]  /*14610*/  SHF.R.S32.HI R7, RZ, 0x1f, R4 ;  /* 0x0000001fff077819 */ /* 0x000fc80000011404 */
[----:B------:R-:W-:Y:S02]  /*14620*/  IADD3.X R7, R7, R11, R10, P1, P0 ;  /* 0x0000000b07077210 */ /* 0x000fe40000fe040a */
[----:B------:R-:W2:Y:S01]  /*14630*/  LDC.64 R10, c[0x0][R13+0x160] ;  /* 0x000058000d0a7b82 */ /* 0x000ea20000000a00 */
[----:B------:R-:W-:-:S04]  /*14640*/  IMAD.MOV R4, RZ, RZ, -R4 ;  /* 0x000000ffff047224 */ /* 0x000fc800078e0a04 */
[----:B------:R-:W-:-:S05]  /*14650*/  IMAD R4, R4, c[0x0][0x4e8], R3 ;  /* 0x00013a0004047a24 */ /* 0x000fca00078e0203 */
[----:B------:R-:W-:Y:S02]  /*14660*/  SHF.R.S32.HI R9, RZ, 0x1f, R4 ;  /* 0x0000001fff097819 */ /* 0x000fe40000011404 */
[----:B-1----:R-:W-:-:S04]  /*14670*/  SHF.R.S32.HI R19, RZ, 0x1f, R87 ;  /* 0x0000001fff137819 */ /* 0x002fc80000011457 */
[----:B------:R-:W-:-:S04]  /*14680*/  LEA.HI R19, R19, R87, RZ, 0x5 ;  /* 0x0000005713137211 */ /* 0x000fc800078f28ff */
[----:B------:R-:W-:Y:S01]  /*14690*/  LOP3.LUT R19, R19, 0xffffffe0, RZ, 0xc0, !PT ;  /* 0xffffffe013137812 */ /* 0x000fe200078ec0ff */
[----:B--2---:R-:W-:-:S04]  /*146a0*/  IMAD.WIDE.U32 R6, R10, R4, R6 ;  /* 0x000000040a067225 */ /* 0x004fc800078e0006 */
[----:B------:R-:W-:-:S04]  /*146b0*/  IMAD R4, R11, R4, RZ ;  /* 0x000000040b047224 */ /* 0x000fc800078e02ff */
[----:B------:R-:W-:Y:S02]  /*146c0*/  IMAD R4, R10, R9, R4 ;  /* 0x000000090a047224 */ /* 0x000fe400078e0204 */
[----:B------:R-:W-:Y:S02]  /*146d0*/  IMAD.MOV.U32 R10, RZ, RZ, c[0x0][0x4a8] ;  /* 0x00012a00ff0a7624 */ /* 0x000fe400078e00ff */
[----:B------:R-:W-:-:S03]  /*146e0*/  IMAD.MOV.U32 R9, RZ, RZ, c[0x0][0x4ac] ;  /* 0x00012b00ff097624 */ /* 0x000fc600078e00ff */
[----:B------:R-:W-:Y:S01]  /*146f0*/  SEL R10, R10, c[0x0][0x450], P2 ;  /* 0x000114000a0a7a07 */ /* 0x000fe20001000000 */
[----:B------:R-:W-:Y:S01]  /*14700*/  IMAD.IADD R4, R7, 0x1, R4 ;  /* 0x0000000107047824 */ /* 0x000fe200078e0204 */
[----:B------:R-:W-:Y:S02]  /*14710*/  SEL R9, R9, c[0x0][0x454], P2 ;  /* 0x0001150009097a07 */ /* 0x000fe40001000000 */
[----:B------:R-:W-:-:S04]  /*14720*/  LEA R10, P0, R6, R10, 0x2 ;  /* 0x0000000a060a7211 */ /* 0x000fc800078010ff */
[----:B------:R-:W-:Y:S01]  /*14730*/  LEA.HI.X R6, R6, R9, R4, 0x2, P0 ;  /* 0x0000000906067211 */ /* 0x000fe200000f1404 */
[----:B------:R-:W-:Y:S01]  /*14740*/  SHFL.IDX PT, R12, R10, RZ, 0x1c1f ;  /* 0x001c1fff0a0c7589 */ /* 0x000fe200000e0000 */
[----:B------:R-:W-:-:S03]  /*14750*/  IMAD.IADD R19, R87, 0x1, -R19 ;  /* 0x0000000157137824 */ /* 0x000fc600078e0a13 */
[----:B------:R-:W1:Y:S01]  /*14760*/  SHFL.IDX PT, R13, R6, RZ, 0x1c1f ;  /* 0x001c1fff060d7589 */ /* 0x000e6200000e0000 */
[----:B------:R-:W-:-:S03]  /*14770*/  IMAD R4, R14, c[0x0][0x4e8], RZ ;  /* 0x00013a000e047a24 */ /* 0x000fc600078e02ff */
[----:B------:R-:W-:Y:S01]  /*14780*/  SHFL.IDX PT, R10, R10, 0x1, 0x1c1f ;  /* 0x003c1f000a0a7f89 */ /* 0x000fe200000e0000 */
[----:B------:R-:W-:-:S03]  /*14790*/  LOP3.LUT P0, RZ, R19, 0x3, RZ, 0xc0, !PT ;  /* 0x0000000313ff7812 */ /* 0x000fc6000780c0ff */
[----:B------:R3:W2:Y:S02]  /*147a0*/  SHFL.IDX PT, R11, R6, 0x1, 0x1c1f ;  /* 0x003c1f00060b7f89 */ /* 0x0006a400000e0000 */
[----:B---3--:R-:W-:-:S05]  /*147b0*/  IMAD R6, R237, 0x80, R16 ;  /* 0x00000080ed067824 */ /* 0x008fca00078e0210 */
[C---:B------:R-:W-:Y:S02]  /*147c0*/  IADD3 R7, R6.reuse, 0x8, RZ ;  /* 0x0000000806077810 */ /* 0x040fe40007ffe0ff */
[-C--:B------:R-:W-:Y:S02]  /*147d0*/  ISETP.GE.OR P1, PT, R6, R4.reuse, P0 ;  /* 0x000000040600720c */ /* 0x080fe40000726670 */
[----:B------:R-:W-:-:S11]  /*147e0*/  ISETP.GE.OR P0, PT, R7, R4, P0 ;  /* 0x000000040700720c */ /* 0x000fd60000706670 */
[----:B-1----:R1:W-:Y:S01]  /*147f0*/  @!P1 ST.E [R12.64], R18 ;  /* 0x000000120c009985 */ /* 0x0023e2000c10190a */
[----:B------:R-:W-:-:S03]  /*14800*/  ISETP.GE.AND P1, PT, R7, R4, PT ;  /* 0x000000040700720c */ /* 0x000fc60003f26270 */
[----:B--2---:R2:W-:Y:S01]  /*14810*/  @!P0 ST.E [R10.64], R15 ;  /* 0x0000000f0a008985 */ /* 0x0045e2000c10190a */
[----:B------:R-:W-:Y:S02]  /*14820*/  ISETP.GE.AND P0, PT, R6, R4, PT ;  /* 0x000000040600720c */ /* 0x000fe40003f06270 */
[----:B-1----:R-:W-:Y:S01]  /*14830*/  P2R R13, PR, RZ, 0x2 ;  /* 0x00000002ff0d7803 */ /* 0x002fe20000000000 */
[----:B------:R-:W-:Y:S05]  /*14840*/  @P2 BRA `(.L_x_283) ;  /* 0x000007c000002947 */ /* 0x000fea0003800000 */
[----:B------:R-:W-:Y:S01]  /*14850*/  IMAD R8, R8, c[0x0][0x3a0], RZ ;  /* 0x0000e80008087a24 */ /* 0x000fe200078e02ff */
[----:B------:R-:W-:Y:S01]  /*14860*/  SHF.R.S32.HI R9, RZ, 0x1f, R0 ;  /* 0x0000001fff097819 */ /* 0x000fe20000011400 */
[C---:B------:R-:W-:Y:S01]  /*14870*/  IMAD.WIDE.U32 R6, R2.reuse, c[0x0][0x3a0], RZ ;  /* 0x0000e80002067a25 */ /* 0x040fe200078e00ff */
[----:B------:R1:W3:Y:S03]  /*14880*/  LDS.128 R24, [R192+0x80] ;  /* 0x00008000c0187984 */ /* 0x0002e60000000c00 */
[----:B------:R-:W-:Y:S01]  /*14890*/  IMAD R2, R2, c[0x0][0x3a4], R8 ;  /* 0x0000e90002027a24 */ /* 0x000fe200078e0208 */
[----:B------:R-:W-:Y:S01]  /*148a0*/  LEA R8, R237, R213, 0x7 ;  /* 0x000000d5ed087211 */ /* 0x000fe200078e38ff */
[----:B------:R1:W4:Y:S03]  /*148b0*/  LDS.128 R36, [R192+0x1080] ;  /* 0x00108000c0247984 */ /* 0x0003260000000c00 */
[----:B------:R-:W-:Y:S01]  /*148c0*/  IADD3 R3, R7, R2, RZ ;  /* 0x0000000207037210 */ /* 0x000fe20007ffe0ff */
[----:B------:R1:W2:Y:S01]  /*148d0*/  LDS.128 R48, [R192+0x2080] ;  /* 0x00208000c0307984 */ /* 0x0002a20000000c00 */
[----:B------:R-:W-:-:S03]  /*148e0*/  MOV R2, R6 ;  /* 0x0000000600027202 */ /* 0x000fc60000000f00 */
[----:B------:R1:W1:Y:S02]  /*148f0*/  LDS.128 R56, [R192+0x3080] ;  /* 0x00308000c0387984 */ /* 0x0002640000000c00 */
[----:B------:R-:W-:Y:S01]  /*14900*/  IMAD.WIDE.U32 R6, R5, c[0x0][0x3e8], R2 ;  /* 0x0000fa0005067a25 */ /* 0x000fe200078e0002 */
[----:B------:R-:W-:Y:S01]  /*14910*/  MOV R2, R8 ;  /* 0x0000000800027202 */ /* 0x000fe20000000f00 */
[----:B------:R1:W1:Y:S02]  /*14920*/  LDS.128 R20, [R192+0x4080] ;  /* 0x00408000c0147984 */ /* 0x0002640000000c00 */
[----:B------:R-:W-:Y:S02]  /*14930*/  IMAD R3, R9, c[0x0][0x3f0], RZ ;  /* 0x0000fc0009037a24 */ /* 0x000fe400078e02ff */
[----:B------:R-:W-:Y:S01]  /*14940*/  @P3 IMAD.HI.U32 R9, R8, c[0x0][0x4ec], RZ ;  /* 0x00013b0008093a27 */ /* 0x000fe200078e00ff */
[----:B------:R1:W1:Y:S03]  /*14950*/  LDS.128 R32, [R192+0x5080] ;  /* 0x00508000c0207984 */ /* 0x0002660000000c00 */
[----:B------:R-:W-:Y:S01]  /*14960*/  IMAD R7, R5, c[0x0][0x3ec], R7 ;  /* 0x0000fb0005077a24 */ /* 0x000fe200078e0207 */
[----:B------:R1:W1:Y:S01]  /*14970*/  LDS.128 R44, [R192+0x6080] ;  /* 0x00608000c02c7984 */ /* 0x0002620000000c00 */
[----:B------:R-:W-:Y:S01]  /*14980*/  @P3 SHF.R.U32.HI R2, RZ, c[0x0][0x4f0], R9 ;  /* 0x00013c00ff023a19 */ /* 0x000fe20000011609 */
[----:B------:R-:W-:-:S02]  /*14990*/  IMAD R5, R0, c[0x0][0x3f4], R3 ;  /* 0x0000fd0000057a24 */ /* 0x000fc400078e0203 */
[----:B------:R1:W1:Y:S01]  /*149a0*/  LDS.128 R52, [R192+0x7080] ;  /* 0x00708000c0347984 */ /* 0x0002620000000c00 */
[----:B------:R-:W-:Y:S01]  /*149b0*/  IMAD.WIDE.U32 R6, R0, c[0x0][0x3f0], R6 ;  /* 0x0000fc0000067a25 */ /* 0x000fe200078e0006 */
[----:B------:R-:W-:Y:S02]  /*149c0*/  SHF.R.S32.HI R3, RZ, 0x1f, R2 ;  /* 0x0000001fff037819 */ /* 0x000fe40000011402 */
[----:B------:R1:W1:Y:S01]  /*149d0*/  LDS.128 R16, [R192+0x8080] ;  /* 0x00808000c0107984 */ /* 0x0002620000000c00 */
[----:B------:R-:W-:Y:S02]  /*149e0*/  IADD3 R0, -R2, RZ, RZ ;  /* 0x000000ff02007210 */ /* 0x000fe40007ffe1ff */
[----:B------:R-:W-:Y:S01]  /*149f0*/  IADD3 R7, R7, R5, RZ ;  /* 0x0000000507077210 */ /* 0x000fe20007ffe0ff */
[----:B------:R1:W1:Y:S01]  /*14a00*/  LDS.128 R28, [R192+0x9080] ;  /* 0x00908000c01c7984 */ /* 0x0002620000000c00 */
[----:B------:R-:W-:Y:S02]  /*14a10*/  IMAD R3, R3, c[0x0][0x3e0], RZ ;  /* 0x0000f80003037a24 */ /* 0x000fe400078e02ff */
[----:B------:R-:W-:Y:S01]  /*14a20*/  IMAD R0, R0, c[0x0][0x4e8], R8 ;  /* 0x00013a0000007a24 */ /* 0x000fe200078e0208 */
[----:B------:R1:W1:Y:S01]  /*14a30*/  LDS.128 R40, [R192+0xa080] ;  /* 0x00a08000c0287984 */ /* 0x0002620000000c00 */
[----:B------:R-:W-:-:S02]  /*14a40*/  IMAD R8, R2, c[0x0][0x3e4], R3 ;  /* 0x0000f90002087a24 */ /* 0x000fc400078e0203 */
[----:B------:R-:W-:Y:S01]  /*14a50*/  IMAD.WIDE.U32 R2, R2, c[0x0][0x3e0], R6 ;  /* 0x0000f80002027a25 */ /* 0x000fe200078e0006 */
[----:B------:R1:W1:Y:S01]  /*14a60*/  LDS.128 R60, [R192+0xb080] ;  /* 0x00b08000c03c7984 */ /* 0x0002620000000c00 */
[----:B------:R-:W-:-:S03]  /*14a70*/  SHF.R.S32.HI R5, RZ, 0x1f, R0 ;  /* 0x0000001fff057819 */ /* 0x000fc60000011400 */
[----:B------:R-:W-:Y:S02]  /*14a80*/  IADD3 R3, R3, R8, RZ ;  /* 0x0000000803037210 */ /* 0x000fe40007ffe0ff */
[----:B------:R-:W-:-:S03]  /*14a90*/  IMAD R5, R5, c[0x0][0x3d8], RZ ;  /* 0x0000f60005057a24 */ /* 0x000fc600078e02ff */
[----:B------:R-:W-:-:S04]  /*14aa0*/  IMAD.WIDE.U32 R2, R0, c[0x0][0x3d8], R2 ;  /* 0x0000f60000027a25 */ /* 0x000fc800078e0002 */
[----:B------:R-:W-:Y:S01]  /*14ab0*/  IMAD R0, R0, c[0x0][0x3dc], R5 ;  /* 0x0000f70000007a24 */ /* 0x000fe200078e0205 */
[----:B------:R-:W-:Y:S02]  /*14ac0*/  LEA R12, P0, R2, c[0x0][0x380], 0x1 ;  /* 0x0000e000020c7a11 */ /* 0x000fe400078008ff */
[----:B------:R-:W-:Y:S02]  /*14ad0*/  LEA R5, R237, R247, 0x7 ;  /* 0x000000f7ed057211 */ /* 0x000fe400078e38ff */
[----:B------:R-:W-:-:S04]  /*14ae0*/  IADD3 R0, R3, R0, RZ ;  /* 0x0000000003007210 */ /* 0x000fc80007ffe0ff */
[----:B------:R-:W-:Y:S01]  /*14af0*/  LEA.HI.X R6, R2, c[0x0][0x384], R0, 0x1, P0 ;  /* 0x0000e10002067a11 */ /* 0x000fe200000f0c00 */
[----:B------:R-:W-:Y:S05]  /*14b00*/  BRA.DIV ~URZ, `(.L_x_284) ;  /* 0x000044827f007947 */ /* 0x000fea000b800000 */
[----:B--234-:R2:W3:Y:S02]  /*14b10*/  SHFL.IDX PT, R7, R6, RZ, 0x181f ;  /* 0x00181fff06077589 */ /* 0x01c4e400000e0000 */
.L_x_355:
[----:B------:R-:W-:Y:S05]  /*14b20*/  BRA.DIV ~URZ, `(.L_x_285) ;  /* 0x000044d27f007947 */ /* 0x000fea000b800000 */
[----:B------:R4:W2:Y:S02]  /*14b30*/  SHFL.IDX PT, R0, R12, RZ, 0x181f ;  /* 0x00181fff0c007589 */ /* 0x0008a400000e0000 */
.L_x_356:
[----:B------:R-:W-:Y:S01]  /*14b40*/  ISETP.GE.AND P0, PT, R5, R4, PT ;  /* 0x000000040500720c */ /* 0x000fe20003f06270 */
[----:B------:R-:W-:-:S12]  /*14b50*/  BSSY B0, `(.L_x_286) ;  /* 0x000000e000007945 */ /* 0x000fd80003800000 */
[----:B------:R-:W-:Y:S05]  /*14b60*/  @P0 BRA `(.L_x_287) ;  /* 0x000000c000000947 */ /* 0x000fea0003800000 */
[----:B------:R-:W-:Y:S02]  /*14b70*/  ISETP.GE.AND P2, PT, R210, c[0x0][0x3c8], PT ;  /* 0x0000f200d2007a0c */ /* 0x000fe40003f46270 */
[----:B------:R-:W-:Y:S02]  /*14b80*/  ISETP.GE.AND P1, PT, R208, c[0x0][0x3c8], PT ;  /* 0x0000f200d0007a0c */ /* 0x000fe40003f26270 */
[----:B------:R-:W-:-:S09]  /*14b90*/  ISETP.GE.AND P0, PT, R209, c[0x0][0x3c8], PT ;  /* 0x0000f200d1007a0c */ /* 0x000fd20003f06270 */
        /* <DEDUP_REMOVED lines=9> */
.L_x_287:
[----:B------:R-:W-:Y:S05]  /*14c30*/  BSYNC B0 ;  /* 0x0000000000007941 */ /* 0x000fea0003800000 */
.L_x_286:
[----:B------:R-:W-:Y:S05]  /*14c40*/  BRA.DIV ~URZ, `(.L_x_288) ;  /* 0x000044127f007947 */ /* 0x000fea000b800000 */
[----:B---3--:R3:W4:Y:S04]  /*14c50*/  SHFL.IDX PT, R7, R6, 0x1, 0x181f ;  /* 0x00381f0006077f89 */ /* 0x00872800000e0000 */
[----:B--2---:R3:W2:Y:S02]  /*14c60*/  SHFL.IDX PT, R0, R12, 0x1, 0x181f ;  /* 0x00381f000c007f89 */ /* 0x0046a400000e0000 */
.L_x_357:
[----:B------:R-:W-:Y:S01]  /*14c70*/  IADD3 R2, R5, 0x20, RZ ;  /* 0x0000002005027810 */ /* 0x000fe20007ffe0ff */
[----:B------:R-:W-:Y:S03]  /*14c80*/  BSSY B0, `(.L_x_289) ;  /* 0x000000f000007945 */ /* 0x000fe60003800000 */
[----:B------:R-:W-:-:S13]  /*14c90*/  ISETP.GE.AND P0, PT, R2, R4, PT ;  /* 0x000000040200720c */ /* 0x000fda0003f06270 */
[----:B------:R-:W-:Y:S05]  /*14ca0*/  @P0 BRA `(.L_x_290) ;  /* 0x000000c000000947 */ /* 0x000fea0003800000 */
[----:B------:R-:W-:Y:S02]  /*14cb0*/  ISETP.GE.AND P2, PT, R210, c[0x0][0x3c8], PT ;  /* 0x0000f200d2007a0c */ /* 0x000fe40003f46270 */
[----:B------:R-:W-:Y:S02]  /*14cc0*/  ISETP.GE.AND P1, PT, R208, c[0x0][0x3c8], PT ;  /* 0x0000f200d0007a0c */ /* 0x000fe40003f26270 */
[----:B------:R-:W-:-:S09]  /*14cd0*/  ISETP.GE.AND P0, PT, R209, c[0x0][0x3c8], PT ;  /* 0x0000f200d1007a0c */ /* 0x000fd20003f06270 */
        /* <DEDUP_REMOVED lines=9> */
.L_x_290:
[----:B------:R-:W-:Y:S05]  /*14d70*/  BSYNC B0 ;  /* 0x0000000000007941 */ /* 0x000fea0003800000 */
.L_x_289:
[----:B------:R-:W-:Y:S05]  /*14d80*/  BRA.DIV ~URZ, `(.L_x_291) ;  /* 0x000043927f007947 */ /* 0x000fea000b800000 */
[----:B----4-:R4:W3:Y:S02]  /*14d90*/  SHFL.IDX PT, R7, R6, 0x2, 0x181f ;  /* 0x00581f0006077f89 */ /* 0x0108e400000e0000 */
.L_x_358:
[----:B------:R-:W-:Y:S05]  /*14da0*/  BRA.DIV ~URZ, `(.L_x_292) ;  /* 0x000043e27f007947 */ /* 0x000fea000b800000 */
[----:B--2---:R2:W4:Y:S02]  /*14db0*/  SHFL.IDX PT, R0, R12, 0x2, 0x181f ;  /* 0x00581f000c007f89 */ /* 0x00452400000e0000 */
.L_x_359:
[----:B------:R-:W-:Y:S01]  /*14dc0*/  IADD3 R2, R5, 0x40, RZ ;  /* 0x0000004005027810 */ /* 0x000fe20007ffe0ff */
[----:B------:R-:W-:Y:S03]  /*14dd0*/  BSSY B0, `(.L_x_293) ;  /* 0x000000f000007945 */ /* 0x000fe60003800000 */
[----:B------:R-:W-:-:S13]  /*14de0*/  ISETP.GE.AND P0, PT, R2, R4, PT ;  /* 0x000000040200720c */ /* 0x000fda0003f06270 */
[----:B------:R-:W-:Y:S05]  /*14df0*/  @P0 BRA `(.L_x_294) ;  /* 0x000000c000000947 */ /* 0x000fea0003800000 */
[----:B------:R-:W-:Y:S02]  /*14e00*/  ISETP.GE.AND P2, PT, R210, c[0x0][0x3c8], PT ;  /* 0x0000f200d2007a0c */ /* 0x000fe40003f46270 */
[----:B------:R-:W-:Y:S02]  /*14e10*/  ISETP.GE.AND P1, PT, R208, c[0x0][0x3c8], PT ;  /* 0x0000f200d0007a0c */ /* 0x000fe40003f26270 */
[----:B------:R-:W-:-:S09]  /*14e20*/  ISETP.GE.AND P0, PT, R209, c[0x0][0x3c8], PT ;  /* 0x0000f200d1007a0c */ /* 0x000fd20003f06270 */
        /* <DEDUP_REMOVED lines=9> */
.L_x_294:
[----:B------:R-:W-:Y:S05]  /*14ec0*/  BSYNC B0 ;  /* 0x0000000000007941 */ /* 0x000fea0003800000 */
.L_x_293:
[----:B------:R-:W-:Y:S05]  /*14ed0*/  BRA.DIV ~URZ, `(.L_x_295) ;  /* 0x000043127f007947 */ /* 0x000fea000b800000 */
[----:B---34-:R-:W3:Y:S04]  /*14ee0*/  SHFL.IDX PT, R6, R6, 0x3, 0x181f ;  /* 0x00781f0006067f89 */ /* 0x018ee800000e0000 */
[----:B------:R4:W2:Y:S02]  /*14ef0*/  SHFL.IDX PT, R0, R12, 0x3, 0x181f ;  /* 0x00781f000c007f89 */ /* 0x0008a400000e0000 */
.L_x_360:
[----:B------:R-:W-:-:S04]  /*14f00*/  IADD3 R2, R5, 0x60, RZ ;  /* 0x0000006005027810 */ /* 0x000fc80007ffe0ff */
[----:B------:R-:W-:-:S13]  /*14f10*/  ISETP.GE.AND P0, PT, R2, R4, PT ;  /* 0x000000040200720c */ /* 0x000fda0003f06270 */
[----:B------:R-:W-:Y:S05]  /*14f20*/  @P0 BRA `(.L_x_296) ;  /* 0x0000252000000947 */ /* 0x000fea0003800000 */
[----:B------:R-:W-:Y:S02]  /*14f30*/  ISETP.GE.AND P1, PT, R210, c[0x0][0x3c8], PT ;  /* 0x0000f200d2007a0c */ /* 0x000fe40003f26270 */
[----:B------:R-:W-:-:S11]  /*14f40*/  ISETP.GE.AND P0, PT, R208, c[0x0][0x3c8], PT ;  /* 0x0000f200d0007a0c */ /* 0x000fd60003f06270 */
[-C--:B--2---:R-:W-:Y:S02]  /*14f50*/  @!P1 LEA R4, P3, R210, R0.reuse, 0x1 ;  /* 0x00000000d2049211 */ /* 0x084fe400078608ff */
[----:B------:R-:W-:Y:S02]  /*14f60*/  @!P0 LEA R2, P2, R208, R0, 0x1 ;  /* 0x00000000d0028211 */ /* 0x000fe400078408ff */
[-C--:B---3--:R-:W-:Y:S02]  /*14f70*/  @!P1 LEA.HI.X R5, R210, R6.reuse, R211, 0x1, P3 ;  /* 0x00000006d2059211 */ /* 0x088fe400018f0cd3 */
[----:B------:R-:W-:-:S03]  /*14f80*/  @!P0 LEA.HI.X R3, R208, R6, R225, 0x1, P2 ;  /* 0x00000006d0038211 */ /* 0x000fc600010f0ce1 */
[----:B-1----:R1:W-:Y:S04]  /*14f90*/  @!P1 ST.E.128 [R4.64], R56 ;  /* 0x0000003804009985 */ /* 0x0023e8000c101d0a */
[----:B------:R1:W-:Y:S01]  /*14fa0*/  @!P0 ST.E.128 [R2.64], R52 ;  /* 0x0000003402008985 */ /* 0x0003e2000c101d0a */
[----:B------:R-:W-:-:S13]  /*14fb0*/  ISETP.GE.AND P0, PT, R209, c[0x0][0x3c8], PT ;  /* 0x0000f200d1007a0c */ /* 0x000fda0003f06270 */
[----:B------:R-:W-:Y:S05]  /*14fc0*/  @P0 BRA `(.L_x_296) ;  /* 0x0000248000000947 */ /* 0x000fea0003800000 */
[----:B-1----:R-:W-:-:S04]  /*14fd0*/  LEA R2, P0, R209, R0, 0x1 ;  /* 0x00000000d1027211 */ /* 0x002fc800078008ff */
[----:B------:R-:W-:-:S05]  /*14fe0*/  LEA.HI.X R3, R209, R6, R224, 0x1, P0 ;  /* 0x00000006d1037211 */ /* 0x000fca00000f0ce0 */
[----:B------:R1:W-:Y:S01]  /*14ff0*/  ST.E.128 [R2.64], R60 ;  /* 0x0000003c02007985 */ /* 0x0003e2000c101d0a */
[----:B------:R-:W-:Y:S05]  /*15000*/  BRA `(.L_x_296) ;  /* 0x0000244000007947 */ /* 0x000fea0003800000 */
.L_x_283:
[----:B------:R-:W-:Y:S02]  /*15010*/  IMAD R8, R8, c[0x0][0x408], RZ ;  /* 0x0001020008087a24 */ /* 0x000fe400078e02ff */
[----:B------:R-:W-:-:S04]  /*15020*/  IMAD.WIDE.U32 R6, R2, c[0x0][0x408], RZ ;  /* 0x0001020002067a25 */ /* 0x000fc800078e00ff */
[----:B------:R-:W-:Y:S01]  /*15030*/  IMAD R8, R2, c[0x0][0x40c], R8 ;  /* 0x0001030002087a24 */ /* 0x000fe200078e0208 */
[----:B------:R-:W-:-:S04]  /*15040*/  SHF.R.S32.HI R2, RZ, 0x1f, R0 ;  /* 0x0000001fff027819 */ /* 0x000fc80000011400 */
[----:B------:R-:W-:Y:S01]  /*15050*/  IADD3 R7, R7, R8, RZ ;  /* 0x0000000807077210 */ /* 0x000fe20007ffe0ff */
[----:B------:R-:W-:-:S04]  /*15060*/  IMAD R2, R2, c[0x0][0x440], RZ ;  /* 0x0001100002027a24 */ /* 0x000fc800078e02ff */
[----:B------:R-:W-:-:S04]  /*15070*/  IMAD.WIDE.U32 R6, R5, c[0x0][0x438], R6 ;  /* 0x00010e0005067a25 */ /* 0x000fc800078e0006 */
[----:B------:R-:W-:Y:S01]  /*15080*/  IMAD R5, R5, c[0x0][0x43c], R7 ;  /* 0x00010f0005057a24 */ /* 0x000fe200078e0207 */
[----:B------:R-:W-:Y:S01]  /*15090*/  MOV R4, R6 ;  /* 0x0000000600047202 */ /* 0x000fe20000000f00 */
[----:B------:R-:W-:-:S04]  /*150a0*/  IMAD R2, R0, c[0x0][0x444], R2 ;  /* 0x0001110000027a24 */ /* 0x000fc800078e0202 */
[----:B------:R-:W-:Y:S01]  /*150b0*/  IMAD.WIDE.U32 R4, R0, c[0x0][0x440], R4 ;  /* 0x0001100000047a25 */ /* 0x000fe200078e0004 */
[----:B------:R-:W-:-:S04]  /*150c0*/  MOV R0, R3 ;  /* 0x0000000300007202 */ /* 0x000fc80000000f00 */
[----:B------:R-:W-:Y:S01]  /*150d0*/  IADD3 R5, R5, R2, RZ ;  /* 0x0000000205057210 */ /* 0x000fe20007ffe0ff */
[----:B------:R-:W-:-:S04]  /*150e0*/  @P3 IMAD.HI.U32 R2, R3, c[0x0][0x4ec], RZ ;  /* 0x00013b0003023a27 */ /* 0x000fc800078e00ff */
[----:B------:R-:W-:Y:S01]  /*150f0*/  IMAD.WIDE.U32 R4, R246, c[0x0][0x448], R4 ;  /* 0x00011200f6047a25 */ /* 0x000fe200078e0004 */
[----:B------:R-:W-:-:S03]  /*15100*/  @P3 SHF.R.U32.HI R0, RZ, c[0x0][0x4f0], R2 ;  /* 0x00013c00ff003a19 */ /* 0x000fc60000011602 */
[----:B------:R-:W-:Y:S01]  /*15110*/  IMAD R5, R246, c[0x0][0x44c], R5 ;  /* 0x00011300f6057a24 */ /* 0x000fe200078e0205 */
[----:B------:R-:W-:-:S03]  /*15120*/  SHF.R.S32.HI R2, RZ, 0x1f, R0 ;  /* 0x0000001fff027819 */ /* 0x000fc60000011400 */
[----:B------:R-:W-:-:S04]  /*15130*/  IMAD.WIDE.U32 R4, R0, c[0x0][0x430], R4 ;  /* 0x00010c0000047a25 */ /* 0x000fc800078e0004 */
[----:B------:R-:W-:-:S04]  /*15140*/  IMAD R2, R2, c[0x0][0x430], RZ ;  /* 0x00010c0002027a24 */ /* 0x000fc800078e02ff */
[C---:B------:R-:W-:Y:S01]  /*15150*/  IMAD R2, R0.reuse, c[0x0][0x434], R2 ;  /* 0x00010d0000027a24 */ /* 0x040fe200078e0202 */
[----:B------:R-:W-:-:S05]  /*15160*/  IADD3 R0, -R0, RZ, RZ ;  /* 0x000000ff00007210 */ /* 0x000fca0007ffe1ff */
[----:B------:R-:W-:Y:S01]  /*15170*/  IMAD R0, R0, c[0x0][0x4e8], R3 ;  /* 0x00013a0000007a24 */ /* 0x000fe200078e0203 */
[----:B------:R-:W-:Y:S02]  /*15180*/  IADD3 R3, R5, R2, RZ ;  /* 0x0000000205037210 */ /* 0x000fe40007ffe0ff */
[----:B------:R-:W-:Y:S02]  /*15190*/  MOV R2, R4 ;  /* 0x0000000400027202 */ /* 0x000fe40000000f00 */
[----:B------:R-:W-:-:S03]  /*151a0*/  SHF.R.S32.HI R4, RZ, 0x1f, R0 ;  /* 0x0000001fff047819 */ /* 0x000fc60000011400 */
[----:B------:R-:W-:-:S04]  /*151b0*/  IMAD.WIDE.U32 R2, R0, c[0x0][0x428], R2 ;  /* 0x00010a0000027a25 */ /* 0x000fc800078e0002 */
[----:B------:R-:W-:Y:S01]  /*151c0*/  IMAD R4, R4, c[0x0][0x428], RZ ;  /* 0x00010a0004047a24 */ /* 0x000fe200078e02ff */
[----:B------:R-:W-:-:S03]  /*151d0*/  LEA R12, P1, R2, c[0x0][0x400], 0x2 ;  /* 0x00010000020c7a11 */ /* 0x000fc600078210ff */
[----:B------:R-:W-:-:S05]  /*151e0*/  IMAD R0, R0, c[0x0][0x42c], R4 ;  /* 0x00010b0000007a24 */ /* 0x000fca00078e0204 */
[----:B------:R-:W-:-:S04]  /*151f0*/  IADD3 R0, R3, R0, RZ ;  /* 0x0000000003007210 */ /* 0x000fc80007ffe0ff */
[----:B------:R-:W-:Y:S01]  /*15200*/  LEA.HI.X R5, R2, c[0x0][0x404], R0, 0x2, P1 ;  /* 0x0001010002057a11 */ /* 0x000fe200008f1400 */
[----:B------:R-:W-:Y:S05]  /*15210*/  BRA.DIV ~URZ, `(.L_x_297) ;  /* 0x000040927f007947 */ /* 0x000fea000b800000 */
[----:B------:R1:W3:Y:S02]  /*15220*/  SHFL.IDX PT, R4, R5, RZ, 0x1c1f ;  /* 0x001c1fff05047589 */ /* 0x0002e400000e0000 */
.L_x_361:
[----:B------:R-:W-:Y:S05]  /*15230*/  BRA.DIV ~URZ, `(.L_x_298) ;  /* 0x000040e27f007947 */ /* 0x000fea000b800000 */
[----:B------:R4:W1:Y:S02]  /*15240*/  SHFL.IDX PT, R0, R12, RZ, 0x1c1f ;  /* 0x001c1fff0c007589 */ /* 0x00086400000e0000 */
.L_x_362:
[----:B------:R-:W-:Y:S01]  /*15250*/  BSSY B0, `(.L_x_299) ;  /* 0x00000a8000007945 */ /* 0x000fe20003800000 */
[----:B------:R-:W-:Y:S05]  /*15260*/  @P0 BRA `(.L_x_300) ;  /* 0x00000a6000000947 */ /* 0x000fea0003800000 */
[C---:B------:R-:W-:Y:S02]  /*15270*/  ISETP.GE.AND P0, PT, R248.reuse, c[0x0][0x3c8], PT ;  /* 0x0000f200f8007a0c */ /* 0x040fe40003f06270 */
[C---:B------:R-:W-:Y:S02]  /*15280*/  IADD3 R7, R248.reuse, 0x8, RZ ;  /* 0x00000008f8077810 */ /* 0x040fe40007ffe0ff */
[C---:B------:R-:W-:Y:S02]  /*15290*/  IADD3 R6, R248.reuse, 0x10, RZ ;  /* 0x00000010f8067810 */ /* 0x040fe40007ffe0ff */
[----:B------:R-:W-:Y:S02]  /*152a0*/  ISETP.GE.AND P1, PT, R7, c[0x0][0x3c8], PT ;  /* 0x0000f20007007a0c */ /* 0x000fe40003f26270 */
[----:B------:R-:W-:-:S02]  /*152b0*/  IADD3 R9, R248, 0x8, RZ ;  /* 0x00000008f8097810 */ /* 0x000fc40007ffe0ff */
[----:B------:R-:W-:Y:S02]  /*152c0*/  ISETP.GE.AND P2, PT, R6, c[0x0][0x3c8], PT ;  /* 0x0000f20006007a0c */ /* 0x000fe40003f46270 */
[----:B------:R-:W-:Y:S01]  /*152d0*/  SHF.R.S32.HI R9, RZ, 0x1f, R9 ;  /* 0x0000001fff097819 */ /* 0x000fe20000011409 */
[----:B-1----:R-:W-:Y:S01]  /*152e0*/  @!P0 IMAD.MOV.U32 R2, RZ, RZ, R0 ;  /* 0x000000ffff028224 */ /* 0x002fe200078e0000 */
[C---:B------:R-:W-:Y:S01]  /*152f0*/  IADD3 R8, R248.reuse, 0x18, RZ ;  /* 0x00000018f8087810 */ /* 0x040fe20007ffe0ff */
[----:B---3--:R-:W-:Y:S01]  /*15300*/  @!P0 IMAD.MOV.U32 R3, RZ, RZ, R4 ;  /* 0x000000ffff038224 */ /* 0x008fe200078e0004 */
[C---:B--2---:R-:W-:Y:S02]  /*15310*/  IADD3 R10, R248.reuse, 0x30, RZ ;  /* 0x00000030f80a7810 */ /* 0x044fe40007ffe0ff */
[C---:B------:R-:W-:Y:S01]  /*15320*/  IADD3 R14, R248.reuse, 0x40, RZ ;  /* 0x00000040f80e7810 */ /* 0x040fe20007ffe0ff */
[----:B------:R-:W-:Y:S01]  /*15330*/  @!P0 IMAD.WIDE R2, R248, 0x4, R2 ;  /* 0x00000004f8028825 */ /* 0x000fe200078e0202 */
[----:B------:R-:W-:-:S02]  /*15340*/  ISETP.GE.AND P3, PT, R10, c[0x0][0x3c8], PT ;  /* 0x0000f2000a007a0c */ /* 0x000fc40003f66270 */
[----:B------:R-:W-:Y:S02]  /*15350*/  IADD3 R15, R248, 0x30, RZ ;  /* 0x00000030f80f7810 */ /* 0x000fe40007ffe0ff */
[----:B------:R1:W-:Y:S01]  /*15360*/  @!P0 ST.E.64 [R2.64], R22 ;  /* 0x0000001602008985 */ /* 0x0003e2000c101b0a */
[----:B------:R-:W-:Y:S02]  /*15370*/  ISETP.GE.AND P4, PT, R14, c[0x0][0x3c8], PT ;  /* 0x0000f2000e007a0c */ /* 0x000fe40003f86270 */
[C---:B------:R-:W-:Y:S02]  /*15380*/  IADD3 R11, R248.reuse, 0x38, RZ ;  /* 0x00000038f80b7810 */ /* 0x040fe40007ffe0ff */
[----:B------:R-:W-:Y:S02]  /*15390*/  SHF.R.S32.HI R15, RZ, 0x1f, R15 ;  /* 0x0000001fff0f7819 */ /* 0x000fe4000001140f */
[----:B------:R-:W-:Y:S02]  /*153a0*/  SHF.R.S32.HI R11, RZ, 0x1f, R11 ;  /* 0x0000001fff0b7819 */ /* 0x000fe4000001140b */
[----:B------:R-:W-:-:S02]  /*153b0*/  IADD3 R16, R248, 0x60, RZ ;  /* 0x00000060f8107810 */ /* 0x000fc40007ffe0ff */
[C---:B------:R-:W-:Y:S02]  /*153c0*/  IADD3 R17, R248.reuse, 0x80, RZ ;  /* 0x00000080f8117810 */ /* 0x040fe40007ffe0ff */
[----:B------:R-:W-:Y:S02]  /*153d0*/  SHF.R.S32.HI R16, RZ, 0x1f, R16 ;  /* 0x0000001fff107819 */ /* 0x000fe40000011410 */
[----:B------:R-:W-:Y:S02]  /*153e0*/  SHF.R.S32.HI R17, RZ, 0x1f, R17 ;  /* 0x0000001fff117819 */ /* 0x000fe40000011411 */
[C---:B------:R-:W-:Y:S02]  /*153f0*/  IADD3 R18, R248.reuse, 0xa8, RZ ;  /* 0x000000a8f8127810 */ /* 0x040fe40007ffe0ff */
[----:B------:R-:W-:-:S04]  /*15400*/  IADD3 R19, R248, 0xa8, RZ ;  /* 0x000000a8f8137810 */ /* 0x000fc80007ffe0ff */
[----:B------:R-:W-:Y:S02]  /*15410*/  SHF.R.S32.HI R19, RZ, 0x1f, R19 ;  /* 0x0000001fff137819 */ /* 0x000fe40000011413 */
[----:B-1----:R-:W-:-:S04]  /*15420*/  @!P1 LEA R2, P0, R7, R0, 0x2 ;  /* 0x0000000007029211 */ /* 0x002fc800078010ff */
[----:B------:R-:W-:Y:S02]  /*15430*/  @!P1 LEA.HI.X R3, R7, R4, R9, 0x2, P0 ;  /* 0x0000000407039211 */ /* 0x000fe400000f1409 */
[C---:B------:R-:W-:Y:S02]  /*15440*/  IADD3 R9, R248.reuse, 0x10, RZ ;  /* 0x00000010f8097810 */ /* 0x040fe40007ffe0ff */
[----:B------:R-:W-:Y:S01]  /*15450*/  IADD3 R7, R248, 0x20, RZ ;  /* 0x00000020f8077810 */ /* 0x000fe20007ffe0ff */
[----:B------:R1:W-:Y:S01]  /*15460*/  @!P1 ST.E.64 [R2.64], R24 ;  /* 0x0000001802009985 */ /* 0x0003e2000c101b0a */
[----:B------:R-:W-:Y:S02]  /*15470*/  ISETP.GE.AND P1, PT, R8, c[0x0][0x3c8], PT ;  /* 0x0000f20008007a0c */ /* 0x000fe40003f26270 */
[----:B------:R-:W-:Y:S02]  /*15480*/  SHF.R.S32.HI R9, RZ, 0x1f, R9 ;  /* 0x0000001fff097819 */ /* 0x000fe40000011409 */
[----:B-1----:R-:W-:-:S04]  /*15490*/  @!P2 LEA R2, P0, R6, R0, 0x2 ;  /* 0x000000000602a211 */ /* 0x002fc800078010ff */
[----:B------:R-:W-:Y:S02]  /*154a0*/  @!P2 LEA.HI.X R3, R6, R4, R9, 0x2, P0 ;  /* 0x000000040603a211 */ /* 0x000fe400000f1409 */
[C---:B------:R-:W-:Y:S02]  /*154b0*/  IADD3 R9, R248.reuse, 0x18, RZ ;  /* 0x00000018f8097810 */ /* 0x040fe40007ffe0ff */
[----:B------:R-:W-:Y:S01]  /*154c0*/  IADD3 R6, R248, 0x28, RZ ;  /* 0x00000028f8067810 */ /* 0x000fe20007ffe0ff */
[----:B------:R1:W-:Y:S01]  /*154d0*/  @!P2 ST.E.64 [R2.64], R26 ;  /* 0x0000001a0200a985 */ /* 0x0003e2000c101b0a */
[----:B------:R-:W-:Y:S02]  /*154e0*/  SHF.R.S32.HI R9, RZ, 0x1f, R9 ;  /* 0x0000001fff097819 */ /* 0x000fe40000011409 */
[----:B------:R-:W-:Y:S02]  /*154f0*/  ISETP.GE.AND P2, PT, R7, c[0x0][0x3c8], PT ;  /* 0x0000f20007007a0c */ /* 0x000fe40003f46270 */
        /* <DEDUP_REMOVED lines=16> */
[----:B------:R-:W-:-:S03]  /*15600*/  @!P3 LEA R6, P5, R10, R0, 0x2 ;  /* 0x000000000a06b211 */ /* 0x000fc600078a10ff */
[----:B------:R1:W-:Y:S01]  /*15610*/  @!P1 ST.E.64 [R2.64], R32 ;  /* 0x0000002002009985 */ /* 0x0003e2000c101b0a */
[----:B------:R-:W-:Y:S02]  /*15620*/  ISETP.GE.AND P1, PT, R9, c[0x0][0x3c8], PT ;  /* 0x0000f20009007a0c */ /* 0x000fe40003f26270 */
[----:B------:R-:W-:Y:S02]  /*15630*/  @!P3 LEA.HI.X R7, R10, R4, R15, 0x2, P5 ;  /* 0x000000040a07b211 */ /* 0x000fe400028f140f */
[C---:B------:R-:W-:Y:S02]  /*15640*/  IADD3 R10, R248.reuse, 0x50, RZ ;  /* 0x00000050f80a7810 */ /* 0x040fe40007ffe0ff */
[----:B------:R-:W-:Y:S01]  /*15650*/  IADD3 R15, R248, 0x40, RZ ;  /* 0x00000040f80f7810 */ /* 0x000fe20007ffe0ff */
[----:B------:R2:W-:Y:S01]  /*15660*/  @!P3 ST.E.64 [R6.64], R34 ;  /* 0x000000220600b985 */ /* 0x0005e2000c101b0a */
[----:B------:R-:W-:Y:S02]  /*15670*/  ISETP.GE.AND P3, PT, R10, c[0x0][0x3c8], PT ;  /* 0x0000f2000a007a0c */ /* 0x000fe40003f66270 */
[----:B------:R-:W-:-:S02]  /*15680*/  SHF.R.S32.HI R15, RZ, 0x1f, R15 ;  /* 0x0000001fff0f7819 */ /* 0x000fc4000001140f */
[----:B-1----:R-:W-:-:S04]  /*15690*/  @!P2 LEA R2, P0, R8, R0, 0x2 ;  /* 0x000000000802a211 */ /* 0x002fc800078010ff */
[----:B------:R-:W-:Y:S02]  /*156a0*/  @!P2 LEA.HI.X R3, R8, R4, R11, 0x2, P0 ;  /* 0x000000040803a211 */ /* 0x000fe400000f140b */
[C---:B------:R-:W-:Y:S02]  /*156b0*/  IADD3 R8, R248.reuse, 0x58, RZ ;  /* 0x00000058f8087810 */ /* 0x040fe40007ffe0ff */
[----:B------:R-:W-:Y:S01]  /*156c0*/  IADD3 R11, R248, 0x48, RZ ;  /* 0x00000048f80b7810 */ /* 0x000fe20007ffe0ff */
[----:B------:R1:W-:Y:S01]  /*156d0*/  @!P2 ST.E.64 [R2.64], R100 ;  /* 0x000000640200a985 */ /* 0x0003e2000c101b0a */
[----:B--2---:R-:W-:Y:S02]  /*156e0*/  @!P4 LEA R6, P5, R14, R0, 0x2 ;  /* 0x000000000e06c211 */ /* 0x004fe400078a10ff */
[----:B------:R-:W-:Y:S02]  /*156f0*/  ISETP.GE.AND P2, PT, R8, c[0x0][0x3c8], PT ;  /* 0x0000f20008007a0c */ /* 0x000fe40003f46270 */
[----:B------:R-:W-:-:S02]  /*15700*/  SHF.R.S32.HI R11, RZ, 0x1f, R11 ;  /* 0x0000001fff0b7819 */ /* 0x000fc4000001140b */
        /* <DEDUP_REMOVED lines=11> */
[----:B------:R-:W-:Y:S02]  /*157c0*/  ISETP.GE.AND P1, PT, R9, c[0x0][0x3c8], PT ;  /* 0x0000f20009007a0c */ /* 0x000fe40003f26270 */
[----:B--2---:R-:W-:Y:S02]  /*157d0*/  @!P3 LEA R6, P5, R10, R0, 0x2 ;  /* 0x000000000a06b211 */ /* 0x004fe400078a10ff */
[----:B------:R-:W-:-:S02]  /*157e0*/  SHF.R.S32.HI R11, RZ, 0x1f, R11 ;  /* 0x0000001fff0b7819 */ /* 0x000fc4000001140b */
[----:B------:R-:W-:Y:S02]  /*157f0*/  @!P3 LEA.HI.X R7, R10, R4, R15, 0x2, P5 ;  /* 0x000000040a07b211 */ /* 0x000fe400028f140f */
[C---:B------:R-:W-:Y:S02]  /*15800*/  IADD3 R10, R248.reuse, 0x70, RZ ;  /* 0x00000070f80a7810 */ /* 0x040fe40007ffe0ff */
[----:B------:R-:W-:Y:S01]  /*15810*/  IADD3 R15, R248, 0x80, RZ ;  /* 0x00000080f80f7810 */ /* 0x000fe20007ffe0ff */
[----:B------:R2:W-:Y:S01]  /*15820*/  @!P3 ST.E.64 [R6.64], R44 ;  /* 0x0000002c0600b985 */ /* 0x0005e2000c101b0a */
[----:B------:R-:W-:Y:S02]  /*15830*/  ISETP.GE.AND P3, PT, R10, c[0x0][0x3c8], PT ;  /* 0x0000f2000a007a0c */ /* 0x000fe40003f66270 */
        /* <DEDUP_REMOVED lines=23> */
[----:B------:R-:W-:Y:S02]  /*159b0*/  ISETP.GE.AND P6, PT, R11, c[0x0][0x3c8], PT ;  /* 0x0000f2000b007a0c */ /* 0x000fe40003fc6270 */
[C---:B------:R-:W-:Y:S01]  /*159c0*/  IADD3 R16, R248.reuse, 0x88, RZ ;  /* 0x00000088f8107810 */ /* 0x040fe20007ffe0ff */
[----:B------:R2:W-:Y:S01]  /*159d0*/  @!P3 ST.E.64 [R6.64], R60 ;  /* 0x0000003c0600b985 */ /* 0x0005e2000c101b0a */
[----:B------:R-:W-:Y:S02]  /*159e0*/  IADD3 R10, R248, 0x98, RZ ;  /* 0x00000098f80a7810 */ /* 0x000fe40007ffe0ff */
[----:B------:R-:W-:Y:S02]  /*159f0*/  SHF.R.S32.HI R16, RZ, 0x1f, R16 ;  /* 0x0000001fff107819 */ /* 0x000fe40000011410 */
[----:B------:R-:W-:-:S02]  /*15a00*/  ISETP.GE.AND P5, PT, R10, c[0x0][0x3c8], PT ;  /* 0x0000f2000a007a0c */ /* 0x000fc40003fa6270 */
[----:B-1----:R-:W-:-:S04]  /*15a10*/  @!P2 LEA R2, P0, R8, R0, 0x2 ;  /* 0x000000000802a211 */ /* 0x002fc800078010ff */
[----:B------:R-:W-:Y:S02]  /*15a20*/  @!P2 LEA.HI.X R3, R8, R4, R9, 0x2, P0 ;  /* 0x000000040803a211 */ /* 0x000fe400000f1409 */
[----:B------:R-:W-:-:S03]  /*15a30*/  @!P4 LEA R8, P0, R15, R0, 0x2 ;  /* 0x000000000f08c211 */ /* 0x000fc600078010ff */
[----:B------:R1:W-:Y:S01]  /*15a40*/  @!P2 ST.E.64 [R2.64], R64 ;  /* 0x000000400200a985 */ /* 0x0003e2000c101b0a */
[----:B------:R-:W-:Y:S02]  /*15a50*/  @!P4 LEA.HI.X R9, R15, R4, R17, 0x2, P0 ;  /* 0x000000040f09c211 */ /* 0x000fe400000f1411 */
[C---:B------:R-:W-:Y:S02]  /*15a60*/  IADD3 R15, R248.reuse, 0xa0, RZ ;  /* 0x000000a0f80f7810 */ /* 0x040fe40007ffe0ff */
[----:B--2---:R-:W-:Y:S01]  /*15a70*/  @!P6 LEA R6, P0, R11, R0, 0x2 ;  /* 0x000000000b06e211 */ /* 0x004fe200078010ff */
[----:B------:R-:W-:Y:S01]  /*15a80*/  @!P4 ST.E.64 [R8.64], R104 ;  /* 0x000000680800c985 */ /* 0x000fe2000c101b0a */
[----:B------:R-:W-:Y:S02]  /*15a90*/  ISETP.GE.AND P4, PT, R15, c[0x0][0x3c8], PT ;  /* 0x0000f2000f007a0c */ /* 0x000fe40003f86270 */
[----:B------:R-:W-:-:S04]  /*15aa0*/  IADD3 R17, R248, 0xa0, RZ ;  /* 0x000000a0f8117810 */ /* 0x000fc80007ffe0ff */
[----:B------:R-:W-:Y:S02]  /*15ab0*/  SHF.R.S32.HI R17, RZ, 0x1f, R17 ;  /* 0x0000001fff117819 */ /* 0x000fe40000011411 */
[----:B-1----:R-:W-:-:S04]  /*15ac0*/  @!P1 LEA R2, P2, R14, R0, 0x2 ;  /* 0x000000000e029211 */ /* 0x002fc800078410ff */
[-C--:B------:R-:W-:Y:S02]  /*15ad0*/  @!P1 LEA.HI.X R3, R14, R4.reuse, R16, 0x2, P2 ;  /* 0x000000040e039211 */ /* 0x080fe400010f1410 */
[C---:B------:R-:W-:Y:S02]  /*15ae0*/  IADD3 R14, R248.reuse, 0x90, RZ ;  /* 0x00000090f80e7810 */ /* 0x040fe40007ffe0ff */
[----:B------:R-:W-:Y:S01]  /*15af0*/  IADD3 R16, R248, 0xb0, RZ ;  /* 0x000000b0f8107810 */ /* 0x000fe20007ffe0ff */
[----:B------:R1:W-:Y:S01]  /*15b00*/  @!P1 ST.E.64 [R2.64], R68 ;  /* 0x0000004402009985 */ /* 0x0003e2000c101b0a */
[----:B------:R-:W-:Y:S02]  /*15b10*/  SHF.R.S32.HI R14, RZ, 0x1f, R14 ;  /* 0x0000001fff0e7819 */ /* 0x000fe4000001140e */
[----:B------:R-:W-:Y:S02]  /*15b20*/  ISETP.GE.AND P2, PT, R18, c[0x0][0x3c8], PT ;  /* 0x0000f20012007a0c */ /* 0x000fe40003f46270 */
[----:B------:R-:W-:-:S02]  /*15b30*/  @!P6 LEA.HI.X R7, R11, R4, R14, 0x2, P0 ;  /* 0x000000040b07e211 */ /* 0x000fc400000f140e */
[C---:B------:R-:W-:Y:S02]  /*15b40*/  IADD3 R11, R248.reuse, 0x98, RZ ;  /* 0x00000098f80b7810 */ /* 0x040fe40007ffe0ff */
[----:B------:R-:W-:Y:S01]  /*15b50*/  IADD3 R14, R248, 0xb8, RZ ;  /* 0x000000b8f80e7810 */ /* 0x000fe20007ffe0ff */
[----:B------:R2:W-:Y:S01]  /*15b60*/  @!P6 ST.E.64 [R6.64], R72 ;  /* 0x000000480600e985 */ /* 0x0005e2000c101b0a */
[----:B------:R-:W-:Y:S02]  /*15b70*/  SHF.R.S32.HI R11, RZ, 0x1f, R11 ;  /* 0x0000001fff0b7819 */ /* 0x000fe4000001140b */
[----:B------:R-:W-:Y:S02]  /*15b80*/  ISETP.GE.AND P1, PT, R16, c[0x0][0x3c8], PT ;  /* 0x0000f20010007a0c */ /* 0x000fe40003f26270 */
[----:B------:R-:W-:Y:S02]  /*15b90*/  ISETP.GE.AND P0, PT, R14, c[0x0][0x3c8], PT ;  /* 0x0000f2000e007a0c */ /* 0x000fe40003f06270 */
[----:B-1----:R-:W-:-:S04]  /*15ba0*/  @!P5 LEA R2, P3, R10, R0, 0x2 ;  /* 0x000000000a02d211 */ /* 0x002fc800078610ff */
[----:B------:R-:W-:Y:S02]  /*15bb0*/  @!P5 LEA.HI.X R3, R10, R4, R11, 0x2, P3 ;  /* 0x000000040a03d211 */ /* 0x000fe400018f140b */
[CC--:B------:R-:W-:Y:S02]  /*15bc0*/  @!P4 LEA R10, P6, R15.reuse, R0.reuse, 0x2 ;  /* 0x000000000f0ac211 */ /* 0x0c0fe400078c10ff */
[----:B------:R-:W-:Y:S01]  /*15bd0*/  @!P2 LEA R8, P3, R18, R0, 0x2 ;  /* 0x000000001208a211 */ /* 0x000fe200078610ff */
[----:B------:R1:W-:Y:S01]  /*15be0*/  @!P5 ST.E.64 [R2.64], R76 ;  /* 0x0000004c0200d985 */ /* 0x0003e2000c101b0a */
[----:B------:R-:W-:Y:S02]  /*15bf0*/  @!P4 LEA.HI.X R11, R15, R4, R17, 0x2, P6 ;  /* 0x000000040f0bc211 */ /* 0x000fe400030f1411 */
[C---:B------:R-:W-:Y:S02]  /*15c00*/  IADD3 R17, R248.reuse, 0xb0, RZ ;  /* 0x000000b0f8117810 */ /* 0x040fe40007ffe0ff */
[----:B------:R-:W-:Y:S01]  /*15c10*/  IADD3 R15, R248, 0xb8, RZ ;  /* 0x000000b8f80f7810 */ /* 0x000fe20007ffe0ff */
[----:B------:R3:W-:Y:S01]  /*15c20*/  @!P4 ST.E.64 [R10.64], R116 ;  /* 0x000000740a00c985 */ /* 0x0007e2000c101b0a */
[----:B--2---:R-:W-:-:S02]  /*15c30*/  @!P1 LEA R6, P5, R16, R0, 0x2 ;  /* 0x0000000010069211 */ /* 0x004fc400078a10ff */
[----:B------:R-:W-:Y:S02]  /*15c40*/  SHF.R.S32.HI R17, RZ, 0x1f, R17 ;  /* 0x0000001fff117819 */ /* 0x000fe40000011411 */
[-C--:B------:R-:W-:Y:S02]  /*15c50*/  @!P2 LEA.HI.X R9, R18, R4.reuse, R19, 0x2, P3 ;  /* 0x000000041209a211 */ /* 0x080fe400018f1413 */
[----:B------:R-:W-:Y:S02]  /*15c60*/  SHF.R.S32.HI R15, RZ, 0x1f, R15 ;  /* 0x0000001fff0f7819 */ /* 0x000fe4000001140f */
[----:B------:R-:W-:Y:S01]  /*15c70*/  @!P1 LEA.HI.X R7, R16, R4, R17, 0x2, P5 ;  /* 0x0000000410079211 */ /* 0x000fe200028f1411 */
[----:B------:R3:W-:Y:S04]  /*15c80*/  @!P2 ST.E.64 [R8.64], R108 ;  /* 0x0000006c0800a985 */ /* 0x0007e8000c101b0a */
[----:B------:R3:W-:Y:S01]  /*15c90*/  @!P1 ST.E.64 [R6.64], R80 ;  /* 0x0000005006009985 */ /* 0x0007e2000c101b0a */
[----:B-1----:R-:W-:-:S04]  /*15ca0*/  @!P0 LEA R2, P3, R14, R0, 0x2 ;  /* 0x000000000e028211 */ /* 0x002fc800078610ff */
[----:B------:R-:W-:-:S05]  /*15cb0*/  @!P0 LEA.HI.X R3, R14, R4, R15, 0x2, P3 ;  /* 0x000000040e038211 */ /* 0x000fca00018f140f */
[----:B------:R3:W-:Y:S04]  /*15cc0*/  @!P0 ST.E.64 [R2.64], R20 ;  /* 0x0000001402008985 */ /* 0x0007e8000c101b0a */
.L_x_300:
[----:B------:R-:W-:Y:S05]  /*15cd0*/  BSYNC B0 ;  /* 0x0000000000007941 */ /* 0x000fea0003800000 */
.L_x_299:
[----:B------:R-:W-:Y:S05]  /*15ce0*/  BRA.DIV ~URZ, `(.L_x_301) ;  /* 0x000036927f007947 */ /* 0x000fea000b800000 */
[----:B---3--:R3:W2:Y:S04]  /*15cf0*/  SHFL.IDX PT, R4, R5, 0x1, 0x1c1f ;  /* 0x003c1f0005047f89 */ /* 0x0086a800000e0000 */
[----:B-1----:R3:W1:Y:S02]  /*15d00*/  SHFL.IDX PT, R0, R12, 0x1, 0x1c1f ;  /* 0x003c1f000c007f89 */ /* 0x00266400000e0000 */
.L_x_363:
[----:B------:R-:W-:-:S13]  /*15d10*/  ISETP.NE.AND P0, PT, R13, RZ, PT ;  /* 0x000000ff0d00720c */ /* 0x000fda0003f05270 */
[----:B------:R-:W-:Y:S05]  /*15d20*/  @P0 BRA `(.L_x_296) ;  /* 0x0000172000000947 */ /* 0x000fea0003800000 */
[C---:B------:R-:W-:Y:S02]  /*15d30*/  ISETP.GE.AND P4, PT, R248.reuse, c[0x0][0x3c8], PT ;  /* 0x0000f200f8007a0c */ /* 0x040fe40003f86270 */
[C---:B--2---:R-:W-:Y:S02]  /*15d40*/  IADD3 R15, R248.reuse, 0x18, RZ ;  /* 0x00000018f80f7810 */ /* 0x044fe40007ffe0ff */
[----:B------:R-:W-:Y:S02]  /*15d50*/  IADD3 R8, R248, 0x8, RZ ;  /* 0x00000008f8087810 */ /* 0x000fe40007ffe0ff */
[----:B------:R-:W-:Y:S02]  /*15d60*/  ISETP.GE.AND P1, PT, R15, c[0x0][0x3c8], PT ;  /* 0x0000f2000f007a0c */ /* 0x000fe40003f26270 */
[----:B------:R-:W-:Y:S02]  /*15d70*/  ISETP.GE.AND P3, PT, R8, c[0x0][0x3c8], PT ;  /* 0x0000f20008007a0c */ /* 0x000fe40003f66270 */
[----:B---3--:R-:W-:-:S02]  /*15d80*/  IADD3 R5, R248, 0x10, RZ ;  /* 0x00000010f8057810 */ /* 0x008fc40007ffe0ff */
[C---:B------:R-:W-:Y:S01]  /*15d90*/  IADD3 R9, R248.reuse, 0x8, RZ ;  /* 0x00000008f8097810 */ /* 0x040fe20007ffe0ff */
[----:B-1----:R-:W-:Y:S01]  /*15da0*/  @!P4 IMAD.MOV.U32 R6, RZ, RZ, R0 ;  /* 0x000000ffff06c224 */ /* 0x002fe200078e0000 */
[----:B------:R-:W-:Y:S01]  /*15db0*/  ISETP.GE.AND P2, PT, R5, c[0x0][0x3c8], PT ;  /* 0x0000f20005007a0c */ /* 0x000fe20003f46270 */
[----:B------:R-:W-:Y:S01]  /*15dc0*/  @!P4 IMAD.MOV.U32 R7, RZ, RZ, R4 ;  /* 0x000000ffff07c224 */ /* 0x000fe200078e0004 */
[----:B------:R-:W-:Y:S02]  /*15dd0*/  SHF.R.S32.HI R9, RZ, 0x1f, R9 ;  /* 0x0000001fff097819 */ /* 0x000fe40000011409 */
[C---:B------:R-:W-:Y:S01]  /*15de0*/  IADD3 R10, R248.reuse, 0x20, RZ ;  /* 0x00000020f80a7810 */ /* 0x040fe20007ffe0ff */
[C---:B------:R-:W-:Y:S01]  /*15df0*/  @!P4 IMAD.WIDE R6, R248.reuse, 0x4, R6 ;  /* 0x00000004f806c825 */ /* 0x040fe200078e0206 */
[----:B----4-:R-:W-:Y:S02]  /*15e00*/  IADD3 R12, R248, 0x10, RZ ;  /* 0x00000010f80c7810 */ /* 0x010fe40007ffe0ff */
[----:B------:R-:W-:-:S02]  /*15e10*/  @!P3 LEA R2, P5, R8, R0, 0x2 ;  /* 0x000000000802b211 */ /* 0x000fc400078a10ff */
[----:B------:R1:W-:Y:S01]  /*15e20*/  @!P4 ST.E.64 [R6.64], R92 ;  /* 0x0000005c0600c985 */ /* 0x0003e2000c101b0a */
[----:B------:R-:W-:Y:S02]  /*15e30*/  ISETP.GE.AND P0, PT, R10, c[0x0][0x3c8], PT ;  /* 0x0000f2000a007a0c */ /* 0x000fe40003f06270 */
[----:B------:R-:W-:Y:S02]  /*15e40*/  @!P3 LEA.HI.X R3, R8, R4, R9, 0x2, P5 ;  /* 0x000000040803b211 */ /* 0x000fe400028f1409 */
[----:B------:R-:W-:Y:S02]  /*15e50*/  SHF.R.S32.HI R12, RZ, 0x1f, R12 ;  /* 0x0000001fff0c7819 */ /* 0x000fe4000001140c */
[----:B------:R-:W-:Y:S01]  /*15e60*/  IADD3 R16, R248, 0x18, RZ ;  /* 0x00000018f8107810 */ /* 0x000fe20007ffe0ff */
[----:B------:R2:W-:Y:S01]  /*15e70*/  @!P3 ST.E.64 [R2.64], R84 ;  /* 0x000000540200b985 */ /* 0x0005e2000c101b0a */
[----:B------:R-:W-:Y:S02]  /*15e80*/  @!P2 LEA R8, P3, R5, R0, 0x2 ;  /* 0x000000000508a211 */ /* 0x000fe400078610ff */
[----:B------:R-:W-:-:S02]  /*15e90*/  SHF.R.S32.HI R16, RZ, 0x1f, R16 ;  /* 0x0000001fff107819 */ /* 0x000fc40000011410 */
[----:B------:R-:W-:Y:S02]  /*15ea0*/  @!P2 LEA.HI.X R9, R5, R4, R12, 0x2, P3 ;  /* 0x000000040509a211 */ /* 0x000fe400018f140c */
[C---:B------:R-:W-:Y:S02]  /*15eb0*/  IADD3 R5, R248.reuse, 0x38, RZ ;  /* 0x00000038f8057810 */ /* 0x040fe40007ffe0ff */
[C---:B------:R-:W-:Y:S01]  /*15ec0*/  IADD3 R12, R248.reuse, 0x20, RZ ;  /* 0x00000020f80c7810 */ /* 0x040fe20007ffe0ff */
[----:B------:R3:W-:Y:S01]  /*15ed0*/  @!P2 ST.E.64 [R8.64], R120 ;  /* 0x000000780800a985 */ /* 0x0007e2000c101b0a */
[C---:B------:R-:W-:Y:S02]  /*15ee0*/  IADD3 R11, R248.reuse, 0x28, RZ ;  /* 0x00000028f80b7810 */ /* 0x040fe40007ffe0ff */
[----:B------:R-:W-:Y:S02]  /*15ef0*/  SHF.R.S32.HI R12, RZ, 0x1f, R12 ;  /* 0x0000001fff0c7819 */ /* 0x000fe4000001140c */
[----:B------:R-:W-:-:S02]  /*15f00*/  IADD3 R14, R248, 0x30, RZ ;  /* 0x00000030f80e7810 */ /* 0x000fc40007ffe0ff */
[----:B------:R-:W-:Y:S02]  /*15f10*/  ISETP.GE.AND P5, PT, R11, c[0x0][0x3c8], PT ;  /* 0x0000f2000b007a0c */ /* 0x000fe40003fa6270 */
[----:B------:R-:W-:Y:S02]  /*15f20*/  ISETP.GE.AND P4, PT, R14, c[0x0][0x3c8], PT ;  /* 0x0000f2000e007a0c */ /* 0x000fe40003f86270 */
[----:B-1----:R-:W-:Y:S02]  /*15f30*/  @!P1 LEA R6, P6, R15, R0, 0x2 ;  /* 0x000000000f069211 */ /* 0x002fe400078c10ff */
[----:B------:R-:W-:-:S04]  /*15f40*/  IADD3 R13, R248, 0x30, RZ ;  /* 0x00000030f80d7810 */ /* 0x000fc80007ffe0ff */
[----:B------:R-:W-:-:S07]  /*15f50*/  SHF.R.S32.HI R13, RZ, 0x1f, R13 ;  /* 0x0000001fff0d7819 */ /* 0x000fce000001140d */
[----:B--2---:R-:W-:-:S04]  /*15f60*/  P2R R2, PR, RZ, 0x40 ;  /* 0x00000040ff027803 */ /* 0x004fc80000000000 */
[----:B------:R-:W-:Y:S02]  /*15f70*/  ISETP.NE.AND P3, PT, R2, RZ, PT ;  /* 0x000000ff0200720c */ /* 0x000fe40003f65270 */
[C---:B------:R-:W-:Y:S02]  /*15f80*/  @!P0 LEA R2, P6, R10.reuse, R0, 0x2 ;  /* 0x000000000a028211 */ /* 0x040fe400078c10ff */
[-C--:B------:R-:W-:Y:S02]  /*15f90*/  @!P1 LEA.HI.X R7, R15, R4.reuse, R16, 0x2, P3 ;  /* 0x000000040f079211 */ /* 0x080fe400018f1410 */
[----:B------:R-:W-:Y:S02]  /*15fa0*/  ISETP.GE.AND P3, PT, R5, c[0x0][0x3c8], PT ;  /* 0x0000f20005007a0c */ /* 0x000fe40003f66270 */
[----:B------:R-:W-:Y:S01]  /*15fb0*/  @!P0 LEA.HI.X R3, R10, R4, R12, 0x2, P6 ;  /* 0x000000040a038211 */ /* 0x000fe200030f140c */
[----:B------:R1:W-:Y:S01]  /*15fc0*/  @!P1 ST.E.64 [R6.64], R112 ;  /* 0x0000007006009985 */ /* 0x0003e2000c101b0a */
[----:B------:R-:W-:-:S02]  /*15fd0*/  IADD3 R12, R248, 0x28, RZ ;  /* 0x00000028f80c7810 */ /* 0x000fc40007ffe0ff */
[C---:B------:R-:W-:Y:S01]  /*15fe0*/  IADD3 R15, R248.reuse, 0x48, RZ ;  /* 0x00000048f80f7810 */ /* 0x040fe20007ffe0ff */
[----:B------:R2:W-:Y:S01]  /*15ff0*/  @!P0 ST.E.64 [R2.64], R88 ;  /* 0x0000005802008985 */ /* 0x0005e2000c101b0a */
[C---:B---3--:R-:W-:Y:S02]  /*16000*/  @!P5 LEA R8, P0, R11.reuse, R0, 0x2 ;  /* 0x000000000b08d211 */ /* 0x048fe400078010ff */
[----:B------:R-:W-:Y:S02]  /*16010*/  SHF.R.S32.HI R12, RZ, 0x1f, R12 ;  /* 0x0000001fff0c7819 */ /* 0x000fe4000001140c */
[C---:B------:R-:W-:Y:S02]  /*16020*/  IADD3 R10, R248.reuse, 0x40, RZ ;  /* 0x00000040f80a7810 */ /* 0x040fe40007ffe0ff */
[----:B------:R-:W-:Y:S02]  /*16030*/  @!P5 LEA.HI.X R9, R11, R4, R12, 0x2, P0 ;  /* 0x000000040b09d211 */ /* 0x000fe400000f140c */
[----:B------:R-:W-:-:S02]  /*16040*/  IADD3 R12, R248, 0x38, RZ ;  /* 0x00000038f80c7810 */ /* 0x000fc40007ffe0ff */
[----:B------:R-:W-:Y:S01]  /*16050*/  ISETP.GE.AND P2, PT, R10, c[0x0][0x3c8], PT ;  /* 0x0000f2000a007a0c */ /* 0x000fe20003f46270 */
[----:B------:R3:W-:Y:S01]  /*16060*/  @!P5 ST.E.64 [R8.64], R118 ;  /* 0x000000760800d985 */ /* 0x0007e2000c101b0a */
[----:B------:R-:W-:Y:S02]  /*16070*/  SHF.R.S32.HI R12, RZ, 0x1f, R12 ;  /* 0x0000001fff0c7819 */ /* 0x000fe4000001140c */
[C---:B------:R-:W-:Y:S02]  /*16080*/  IADD3 R11, R248.reuse, 0x50, RZ ;  /* 0x00000050f80b7810 */ /* 0x040fe40007ffe0ff */
[----:B------:R-:W-:Y:S02]  /*16090*/  IADD3 R16, R248, 0x88, RZ ;  /* 0x00000088f8107810 */ /* 0x000fe40007ffe0ff */
[----:B------:R-:W-:Y:S02]  /*160a0*/  ISETP.GE.AND P0, PT, R11, c[0x0][0x3c8], PT ;  /* 0x0000f2000b007a0c */ /* 0x000fe40003f06270 */
[----:B------:R-:W-:-:S02]  /*160b0*/  SHF.R.S32.HI R16, RZ, 0x1f, R16 ;  /* 0x0000001fff107819 */ /* 0x000fc40000011410 */
[CC--:B-1----:R-:W-:Y:S02]  /*160c0*/  @!P4 LEA R6, P6, R14.reuse, R0.reuse, 0x2 ;  /* 0x000000000e06c211 */ /* 0x0c2fe400078c10ff */
[----:B--2---:R-:W-:Y:S02]  /*160d0*/  @!P3 LEA R2, P1, R5, R0, 0x2 ;  /* 0x000000000502b211 */ /* 0x004fe400078210ff */
[----:B------:R-:W-:Y:S02]  /*160e0*/  @!P4 LEA.HI.X R7, R14, R4, R13, 0x2, P6 ;  /* 0x000000040e07c211 */ /* 0x000fe400030f140d */
[C---:B------:R-:W-:Y:S02]  /*160f0*/  IADD3 R14, R248.reuse, 0x60, RZ ;  /* 0x00000060f80e7810 */ /* 0x040fe40007ffe0ff */
[----:B------:R-:W-:Y:S01]  /*16100*/  IADD3 R13, R248, 0x48, RZ ;  /* 0x00000048f80d7810 */ /* 0x000fe20007ffe0ff */
[----:B------:R1:W-:Y:S01]  /*16110*/  @!P4 ST.E.64 [R6.64], R114 ;  /* 0x000000720600c985 */ /* 0x0003e2000c101b0a */
[----:B------:R-:W-:-:S02]  /*16120*/  ISETP.GE.AND P4, PT, R14, c[0x0][0x3c8], PT ;  /* 0x0000f2000e007a0c */ /* 0x000fc40003f86270 */
[----:B------:R-:W-:-:S03]  /*16130*/  SHF.R.S32.HI R13, RZ, 0x1f, R13 ;  /* 0x0000001fff0d7819 */ /* 0x000fc6000001140d */
[----:B------:R-:W-:Y:S02]  /*16140*/  P2R R3, PR, RZ, 0x2 ;  /* 0x00000002ff037803 */ /* 0x000fe40000000000 */
[----:B------:R-:W-:Y:S02]  /*16150*/  ISETP.GE.AND P1, PT, R15, c[0x0][0x3c8], PT ;  /* 0x0000f2000f007a0c */ /* 0x000fe40003f26270 */
[----:B------:R-:W-:-:S04]  /*16160*/  ISETP.NE.AND P6, PT, R3, RZ, PT ;  /* 0x000000ff0300720c */ /* 0x000fc80003fc5270 */
[----:B------:R-:W-:Y:S02]  /*16170*/  @!P3 LEA.HI.X R3, R5, R4, R12, 0x2, P6 ;  /* 0x000000040503b211 */ /* 0x000fe400030f140c */
[C---:B------:R-:W-:Y:S02]  /*16180*/  IADD3 R12, R248.reuse, 0x40, RZ ;  /* 0x00000040f80c7810 */ /* 0x040fe40007ffe0ff */
[----:B------:R-:W-:Y:S01]  /*16190*/  IADD3 R5, R248, 0x58, RZ ;  /* 0x00000058f8057810 */ /* 0x000fe20007ffe0ff */
[----:B------:R2:W-:Y:S01]  /*161a0*/  @!P3 ST.E.64 [R2.64], R96 ;  /* 0x000000600200b985 */ /* 0x0005e2000c101b0a */
[----:B---3--:R-:W-:Y:S02]  /*161b0*/  @!P2 LEA R8, P3, R10, R0, 0x2 ;  /* 0x000000000a08a211 */ /* 0x008fe400078610ff */
[----:B------:R-:W-:Y:S02]  /*161c0*/  SHF.R.S32.HI R12, RZ, 0x1f, R12 ;  /* 0x0000001fff0c7819 */ /* 0x000fe4000001140c */
[----:B------:R-:W-:-:S02]  /*161d0*/  ISETP.GE.AND P5, PT, R5, c[0x0][0x3c8], PT ;  /* 0x0000f20005007a0c */ /* 0x000fc40003fa6270 */
[----:B------:R-:W-:Y:S02]  /*161e0*/  @!P2 LEA.HI.X R9, R10, R4, R12, 0x2, P3 ;  /* 0x000000040a09a211 */ /* 0x000fe400018f140c */
[C---:B------:R-:W-:Y:S02]  /*161f0*/  IADD3 R12, R248.reuse, 0x50, RZ ;  /* 0x00000050f80c7810 */ /* 0x040fe40007ffe0ff */
[----:B-1----:R-:W-:Y:S01]  /*16200*/  @!P1 LEA R6, P6, R15, R0, 0x2 ;  /* 0x000000000f069211 */ /* 0x002fe200078c10ff */
[----:B------:R1:W-:Y:S01]  /*16210*/  @!P2 ST.E.64 [R8.64], R122 ;  /* 0x0000007a0800a985 */ /* 0x0003e2000c101b0a */
[----:B------:R-:W-:Y:S02]  /*16220*/  SHF.R.S32.HI R12, RZ, 0x1f, R12 ;  /* 0x0000001fff0c7819 */ /* 0x000fe4000001140c */
[----:B------:R-:W-:-:S09]  /*16230*/  IADD3 R10, R248, 0x68, RZ ;  /* 0x00000068f80a7810 */ /* 0x000fd20007ffe0ff */
[----:B--2---:R-:W-:-:S04]  /*16240*/  P2R R2, PR, RZ, 0x40 ;  /* 0x00000040ff027803 */ /* 0x004fc80000000000 */
[----:B------:R-:W-:Y:S02]  /*16250*/  ISETP.NE.AND P3, PT, R2, RZ, PT ;  /* 0x000000ff0200720c */ /* 0x000fe40003f65270 */
[----:B------:R-:W-:Y:S02]  /*16260*/  @!P0 LEA R2, P6, R11, R0, 0x2 ;  /* 0x000000000b028211 */ /* 0x000fe400078c10ff */
[-C--:B------:R-:W-:Y:S02]  /*16270*/  @!P1 LEA.HI.X R7, R15, R4.reuse, R13, 0x2, P3 ;  /* 0x000000040f079211 */ /* 0x080fe400018f140d */
[----:B------:R-:W-:Y:S02]  /*16280*/  @!P0 LEA.HI.X R3, R11, R4, R12, 0x2, P6 ;  /* 0x000000040b038211 */ /* 0x000fe400030f140c */
[C---:B------:R-:W-:Y:S01]  /*16290*/  IADD3 R13, R248.reuse, 0x58, RZ ;  /* 0x00000058f80d7810 */ /* 0x040fe20007ffe0ff */
[----:B------:R2:W-:Y:S01]  /*162a0*/  @!P1 ST.E.64 [R6.64], R110 ;  /* 0x0000006e06009985 */ /* 0x0005e2000c101b0a */
[----:B------:R-:W-:-:S02]  /*162b0*/  IADD3 R12, R248, 0x78, RZ ;  /* 0x00000078f80c7810 */ /* 0x000fc40007ffe0ff */
[----:B------:R-:W-:Y:S01]  /*162c0*/  ISETP.GE.AND P3, PT, R10, c[0x0][0x3c8], PT ;  /* 0x0000f2000a007a0c */ /* 0x000fe20003f66270 */
[----:B------:R3:W-:Y:S01]  /*162d0*/  @!P0 ST.E.64 [R2.64], R38 ;  /* 0x0000002602008985 */ /* 0x0007e2000c101b0a */
[C---:B-1----:R-:W-:Y:S02]  /*162e0*/  @!P5 LEA R8, P0, R5.reuse, R0, 0x2 ;  /* 0x000000000508d211 */ /* 0x042fe400078010ff */
[----:B------:R-:W-:Y:S02]  /*162f0*/  SHF.R.S32.HI R13, RZ, 0x1f, R13 ;  /* 0x0000001fff0d7819 */ /* 0x000fe4000001140d */
[----:B------:R-:W-:Y:S02]  /*16300*/  IADD3 R15, R248, 0x60, RZ ;  /* 0x00000060f80f7810 */ /* 0x000fe40007ffe0ff */
[----:B------:R-:W-:Y:S02]  /*16310*/  ISETP.GE.AND P1, PT, R12, c[0x0][0x3c8], PT ;  /* 0x0000f2000c007a0c */ /* 0x000fe40003f26270 */
[----:B------:R-:W-:-:S02]  /*16320*/  @!P5 LEA.HI.X R9, R5, R4, R13, 0x2, P0 ;  /* 0x000000040509d211 */ /* 0x000fc400000f140d */
[----:B------:R-:W-:Y:S02]  /*16330*/  SHF.R.S32.HI R15, RZ, 0x1f, R15 ;  /* 0x0000001fff0f7819 */ /* 0x000fe4000001140f */
[C---:B------:R-:W-:Y:S01]  /*16340*/  IADD3 R11, R248.reuse, 0x70, RZ ;  /* 0x00000070f80b7810 */ /* 0x040fe20007ffe0ff */
[----:B------:R1:W-:Y:S01]  /*16350*/  @!P5 ST.E.64 [R8.64], R124 ;  /* 0x0000007c0800d985 */ /* 0x0003e2000c101b0a */
[C---:B------:R-:W-:Y:S02]  /*16360*/  IADD3 R13, R248.reuse, 0x68, RZ ;  /* 0x00000068f80d7810 */ /* 0x040fe40007ffe0ff */
[----:B------:R-:W-:Y:S02]  /*16370*/  ISETP.GE.AND P2, PT, R11, c[0x0][0x3c8], PT ;  /* 0x0000f2000b007a0c */ /* 0x000fe40003f46270 */
[----:B------:R-:W-:Y:S02]  /*16380*/  SHF.R.S32.HI R13, RZ, 0x1f, R13 ;  /* 0x0000001fff0d7819 */ /* 0x000fe4000001140d */
[----:B------:R-:W-:-:S02]  /*16390*/  IADD3 R5, R248, 0x80, RZ ;  /* 0x00000080f8057810 */ /* 0x000fc40007ffe0ff */
[----:B--2---:R-:W-:-:S13]  /*163a0*/  @!P4 LEA R6, P6, R14, R0, 0x2 ;  /* 0x000000000e06c211 */ /* 0x004fda00078c10ff */
[----:B---3--:R-:W-:-:S04]  /*163b0*/  P2R R2, PR, RZ, 0x40 ;  /* 0x00000040ff027803 */ /* 0x008fc80000000000 */
[----:B------:R-:W-:Y:S02]  /*163c0*/  ISETP.NE.AND P0, PT, R2, RZ, PT ;  /* 0x000000ff0200720c */ /* 0x000fe40003f05270 */
[----:B------:R-:W-:Y:S02]  /*163d0*/  @!P3 LEA R2, P6, R10, R0, 0x2 ;  /* 0x000000000a02b211 */ /* 0x000fe400078c10ff */
[-C--:B------:R-:W-:Y:S02]  /*163e0*/  @!P4 LEA.HI.X R7, R14, R4.reuse, R15, 0x2, P0 ;  /* 0x000000040e07c211 */ /* 0x080fe400000f140f */
[----:B------:R-:W-:Y:S02]  /*163f0*/  @!P3 LEA.HI.X R3, R10, R4, R13, 0x2, P6 ;  /* 0x000000040a03b211 */ /* 0x000fe400030f140d */
[----:B------:R-:W-:Y:S01]  /*16400*/  IADD3 R13, R248, 0x70, RZ ;  /* 0x00000070f80d7810 */ /* 0x000fe20007ffe0ff */
[----:B------:R2:W-:Y:S01]  /*16410*/  @!P4 ST.E.64 [R6.64], R54 ;  /* 0x000000360600c985 */ /* 0x0005e2000c101b0a */
[----:B------:R-:W-:-:S02]  /*16420*/  ISETP.GE.AND P0, PT, R5, c[0x0][0x3c8], PT ;  /* 0x0000f20005007a0c */ /* 0x000fc40003f06270 */
[----:B------:R-:W-:Y:S01]  /*16430*/  SHF.R.S32.HI R13, RZ, 0x1f, R13 ;  /* 0x0000001fff0d7819 */ /* 0x000fe2000001140d */
[----:B------:R3:W-:Y:S01]  /*16440*/  @!P3 ST.E.64 [R2.64], R42 ;  /* 0x0000002a0200b985 */ /* 0x0007e2000c101b0a */
[C---:B-1----:R-:W-:Y:S02]  /*16450*/  @!P2 LEA R8, P3, R11.reuse, R0, 0x2 ;  /* 0x000000000b08a211 */ /* 0x042fe400078610ff */
[C---:B------:R-:W-:Y:S02]  /*16460*/  IADD3 R14, R248.reuse, 0x88, RZ ;  /* 0x00000088f80e7810 */ /* 0x040fe40007ffe0ff */
[----:B------:R-:W-:Y:S02]  /*16470*/  @!P2 LEA.HI.X R9, R11, R4, R13, 0x2, P3 ;  /* 0x000000040b09a211 */ /* 0x000fe400018f140d */
[C---:B------:R-:W-:Y:S02]  /*16480*/  IADD3 R13, R248.reuse, 0x78, RZ ;  /* 0x00000078f80d7810 */ /* 0x040fe40007ffe0ff */
[----:B------:R-:W-:Y:S01]  /*16490*/  IADD3 R11, R248, 0x80, RZ ;  /* 0x00000080f80b7810 */ /* 0x000fe20007ffe0ff */
[----:B------:R-:W-:Y:S01]  /*164a0*/  @!P2 ST.E.64 [R8.64], R128 ;  /* 0x000000800800a985 */ /* 0x000fe2000c101b0a */
[----:B------:R-:W-:-:S02]  /*164b0*/  ISETP.GE.AND P5, PT, R14, c[0x0][0x3c8], PT ;  /* 0x0000f2000e007a0c */ /* 0x000fc40003fa6270 */
[C---:B------:R-:W-:Y:S02]  /*164c0*/  IADD3 R10, R248.reuse, 0x90, RZ ;  /* 0x00000090f80a7810 */ /* 0x040fe40007ffe0ff */
[----:B------:R-:W-:Y:S02]  /*164d0*/  SHF.R.S32.HI R13, RZ, 0x1f, R13 ;  /* 0x0000001fff0d7819 */ /* 0x000fe4000001140d */
[----:B------:R-:W-:Y:S02]  /*164e0*/  SHF.R.S32.HI R11, RZ, 0x1f, R11 ;  /* 0x0000001fff0b7819 */ /* 0x000fe4000001140b */
[----:B------:R-:W-:-:S04]  /*164f0*/  IADD3 R15, R248, 0xa0, RZ ;  /* 0x000000a0f80f7810 */ /* 0x000fc80007ffe0ff */
[----:B------:R-:W-:Y:S02]  /*16500*/  ISETP.GE.AND P2, PT, R15, c[0x0][0x3c8], PT ;  /* 0x0000f2000f007a0c */ /* 0x000fe40003f46270 */
[-C--:B--2---:R-:W-:Y:S02]  /*16510*/  @!P1 LEA R6, P4, R12, R0.reuse, 0x2 ;  /* 0x000000000c069211 */ /* 0x084fe400078810ff */
[----:B---3--:R-:W-:-:S11]  /*16520*/  @!P0 LEA R2, P6, R5, R0, 0x2 ;  /* 0x0000000005028211 */ /* 0x008fd600078c10ff */
[----:B------:R-:W-:Y:S02]  /*16530*/  P2R R3, PR, RZ, 0x10 ;  /* 0x00000010ff037803 */ /* 0x000fe40000000000 */
[----:B------:R-:W-:Y:S02]  /*16540*/  ISETP.GE.AND P4, PT, R10, c[0x0][0x3c8], PT ;  /* 0x0000f2000a007a0c */ /* 0x000fe40003f86270 */
[----:B------:R-:W-:Y:S02]  /*16550*/  ISETP.NE.AND P3, PT, R3, RZ, PT ;  /* 0x000000ff0300720c */ /* 0x000fe40003f65270 */
[-C--:B------:R-:W-:Y:S02]  /*16560*/  @!P0 LEA.HI.X R3, R5, R4.reuse, R11, 0x2, P6 ;  /* 0x0000000405038211 */ /* 0x080fe400030f140b */
[----:B------:R-:W-:Y:S02]  /*16570*/  @!P1 LEA.HI.X R7, R12, R4, R13, 0x2, P3 ;  /* 0x000000040c079211 */ /* 0x000fe400018f140d */
[----:B------:R-:W-:-:S02]  /*16580*/  IADD3 R12, R248, 0x98, RZ ;  /* 0x00000098f80c7810 */ /* 0x000fc40007ffe0ff */
[----:B------:R-:W-:Y:S01]  /*16590*/  IADD3 R11, R248, 0x90, RZ ;  /* 0x00000090f80b7810 */ /* 0x000fe20007ffe0ff */
[----:B------:R1:W-:Y:S01]  /*165a0*/  @!P1 ST.E.64 [R6.64], R62 ;  /* 0x0000003e06009985 */ /* 0x0003e2000c101b0a */
[----:B------:R-:W-:Y:S02]  /*165b0*/  ISETP.GE.AND P3, PT, R12, c[0x0][0x3c8], PT ;  /* 0x0000f2000c007a0c */ /* 0x000fe40003f66270 */
[----:B------:R-:W-:Y:S01]  /*165c0*/  SHF.R.S32.HI R11, RZ, 0x1f, R11 ;  /* 0x0000001fff0b7819 */ /* 0x000fe2000001140b */
[----:B------:R2:W-:Y:S01]  /*165d0*/  @!P0 ST.E.64 [R2.64], R46 ;  /* 0x0000002e02008985 */ /* 0x0005e2000c101b0a */
[C---:B------:R-:W-:Y:S02]  /*165e0*/  IADD3 R13, R248.reuse, 0xa8, RZ ;  /* 0x000000a8f80d7810 */ /* 0x040fe40007ffe0ff */
[----:B------:R-:W-:Y:S02]  /*165f0*/  IADD3 R5, R248, 0xb0, RZ ;  /* 0x000000b0f8057810 */ /* 0x000fe40007ffe0ff */
[----:B------:R-:W-:-:S02]  /*16600*/  ISETP.GE.AND P1, PT, R13, c[0x0][0x3c8], PT ;  /* 0x0000f2000d007a0c */ /* 0x000fc40003f26270 */
[----:B-1----:R-:W-:-:S04]  /*16610*/  @!P5 LEA R6, P0, R14, R0, 0x2 ;  /* 0x000000000e06d211 */ /* 0x002fc800078010ff */
[----:B------:R-:W-:Y:S02]  /*16620*/  @!P5 LEA.HI.X R7, R14, R4, R16, 0x2, P0 ;  /* 0x000000040e07d211 */ /* 0x000fe400000f1410 */
[----:B--2---:R-:W-:Y:S02]  /*16630*/  @!P4 LEA R2, P6, R10, R0, 0x2 ;  /* 0x000000000a02c211 */ /* 0x004fe400078c10ff */
[----:B------:R-:W-:Y:S01]  /*16640*/  IADD3 R14, R248, 0x98, RZ ;  /* 0x00000098f80e7810 */ /* 0x000fe20007ffe0ff */
[----:B------:R-:W-:Y:S01]  /*16650*/  @!P5 ST.E.64 [R6.64], R66 ;  /* 0x000000420600d985 */ /* 0x000fe2000c101b0a */
[----:B------:R-:W-:Y:S02]  /*16660*/  @!P4 LEA.HI.X R3, R10, R4, R11, 0x2, P6 ;  /* 0x000000040a03c211 */ /* 0x000fe400030f140b */
[----:B------:R-:W-:Y:S02]  /*16670*/  @!P3 LEA R10, P5, R12, R0, 0x2 ;  /* 0x000000000c0ab211 */ /* 0x000fe400078a10ff */
[----:B------:R-:W-:Y:S01]  /*16680*/  ISETP.GE.AND P0, PT, R5, c[0x0][0x3c8], PT ;  /* 0x0000f20005007a0c */ /* 0x000fe20003f06270 */
[----:B------:R1:W-:Y:S01]  /*16690*/  @!P4 ST.E.64 [R2.64], R70 ;  /* 0x000000460200c985 */ /* 0x0003e2000c101b0a */
[----:B------:R-:W-:-:S02]  /*166a0*/  SHF.R.S32.HI R14, RZ, 0x1f, R14 ;  /* 0x0000001fff0e7819 */ /* 0x000fc4000001140e */
[----:B------:R-:W-:Y:S02]  /*166b0*/  IADD3 R16, R248, 0xa0, RZ ;  /* 0x000000a0f8107810 */ /* 0x000fe40007ffe0ff */
[----:B------:R-:W-:Y:S02]  /*166c0*/  @!P2 LEA R8, P6, R15, R0, 0x2 ;  /* 0x000000000f08a211 */ /* 0x000fe400078c10ff */
[----:B------:R-:W-:-:S04]  /*166d0*/  SHF.R.S32.HI R16, RZ, 0x1f, R16 ;  /* 0x0000001fff107819 */ /* 0x000fc80000011410 */
[----:B------:R-:W-:Y:S02]  /*166e0*/  @!P2 LEA.HI.X R9, R15, R4, R16, 0x2, P6 ;  /* 0x000000040f09a211 */ /* 0x000fe400030f1410 */
[----:B-1----:R-:W-:Y:S02]  /*166f0*/  P2R R2, PR, RZ, 0x20 ;  /* 0x00000020ff027803 */ /* 0x002fe40000000000 */
[----:B------:R-:W-:Y:S02]  /*16700*/  @!P1 LEA R6, P5, R13, R0, 0x2 ;  /* 0x000000000d069211 */ /* 0x000fe400078a10ff */
[----:B------:R-:W-:-:S04]  /*16710*/  ISETP.NE.AND P4, PT, R2, RZ, PT ;  /* 0x000000ff0200720c */ /* 0x000fc80003f85270 */
[----:B------:R-:W-:Y:S02]  /*16720*/  @!P3 LEA.HI.X R11, R12, R4, R14, 0x2, P4 ;  /* 0x000000040c0bb211 */ /* 0x000fe400020f140e */
[C---:B------:R-:W-:Y:S02]  /*16730*/  IADD3 R14, R248.reuse, 0xa8, RZ ;  /* 0x000000a8f80e7810 */ /* 0x040fe40007ffe0ff */
[----:B------:R-:W-:Y:S01]  /*16740*/  IADD3 R12, R248, 0xb0, RZ ;  /* 0x000000b0f80c7810 */ /* 0x000fe20007ffe0ff */
[----:B------:R1:W-:Y:S01]  /*16750*/  @!P3 ST.E.64 [R10.64], R82 ;  /* 0x000000520a00b985 */ /* 0x0003e2000c101b0a */
[----:B------:R-:W-:Y:S02]  /*16760*/  SHF.R.S32.HI R14, RZ, 0x1f, R14 ;  /* 0x0000001fff0e7819 */ /* 0x000fe4000001140e */
[----:B------:R-:W-:Y:S01]  /*16770*/  SHF.R.S32.HI R12, RZ, 0x1f, R12 ;  /* 0x0000001fff0c7819 */ /* 0x000fe2000001140c */
[----:B------:R1:W-:Y:S01]  /*16780*/  @!P2 ST.E.64 [R8.64], R78 ;  /* 0x0000004e0800a985 */ /* 0x0003e2000c101b0a */
[----:B------:R-:W-:-:S02]  /*16790*/  @!P0 LEA R2, P4, R5, R0, 0x2 ;  /* 0x0000000005028211 */ /* 0x000fc400078810ff */
[-C--:B------:R-:W-:Y:S02]  /*167a0*/  @!P1 LEA.HI.X R7, R13, R4.reuse, R14, 0x2, P5 ;  /* 0x000000040d079211 */ /* 0x080fe400028f140e */
[----:B------:R-:W-:Y:S02]  /*167b0*/  @!P0 LEA.HI.X R3, R5, R4, R12, 0x2, P4 ;  /* 0x0000000405038211 */ /* 0x000fe400020f140c */
[----:B------:R-:W-:Y:S01]  /*167c0*/  IADD3 R5, R248, 0xb8, RZ ;  /* 0x000000b8f8057810 */ /* 0x000fe20007ffe0ff */
[----:B------:R1:W-:Y:S04]  /*167d0*/  @!P1 ST.E.64 [R6.64], R74 ;  /* 0x0000004a06009985 */ /* 0x0003e8000c101b0a */
[----:B------:R1:W-:Y:S01]  /*167e0*/  @!P0 ST.E.64 [R2.64], R58 ;  /* 0x0000003a02008985 */ /* 0x0003e2000c101b0a */
[----:B------:R-:W-:-:S13]  /*167f0*/  ISETP.GE.AND P0, PT, R5, c[0x0][0x3c8], PT ;  /* 0x0000f20005007a0c */ /* 0x000fda0003f06270 */
[----:B------:R-:W-:Y:S05]  /*16800*/  @P0 BRA `(.L_x_296) ;  /* 0x00000c4000000947 */ /* 0x000fea0003800000 */
[----:B------:R-:W-:Y:S02]  /*16810*/  IADD3 R12, R248, 0xb8, RZ ;  /* 0x000000b8f80c7810 */ /* 0x000fe40007ffe0ff */
[----:B-1----:R-:W-:Y:S02]  /*16820*/  LEA R2, P0, R5, R0, 0x2 ;  /* 0x0000000005027211 */ /* 0x002fe400078010ff */
[----:B------:R-:W-:-:S04]  /*16830*/  SHF.R.S32.HI R12, RZ, 0x1f, R12 ;  /* 0x0000001fff0c7819 */ /* 0x000fc8000001140c */
[----:B------:R-:W-:-:S05]  /*16840*/  LEA.HI.X R3, R5, R4, R12, 0x2, P0 ;  /* 0x0000000405037211 */ /* 0x000fca00000f140c */
[----:B------:R1:W-:Y:S01]  /*16850*/  ST.E.64 [R2.64], R50 ;  /* 0x0000003202007985 */ /* 0x0003e2000c101b0a */
[----:B------:R-:W-:Y:S05]  /*16860*/  BRA `(.L_x_296) ;  /* 0x00000be000007947 */ /* 0x000fea0003800000 */
.L_x_281:
        /* <DEDUP_REMOVED lines=10> */
[----:B------:R-:W-:-:S05]  /*16910*/  @P2 IADD3.X R5, R242, c[0x0][0x50c], RZ, P0, !PT ;  /* 0x00014300f2052a10 */ /* 0x000fca00007fe4ff */
[----:B------:R2:W5:Y:S01]  /*16920*/  @P2 LDG.E R19, [R4.64] ;  /* 0x0000000a04132981 */ /* 0x000562000c1e1900 */
[----:B------:R-:W-:-:S04]  /*16930*/  ISETP.NE.AND P0, PT, R245, RZ, PT ;  /* 0x000000fff500720c */ /* 0x000fc80003f05270 */
[----:B------:R-:W-:Y:S01]  /*16940*/  SEL R18, R245, c[0x0][0x3d4], P0 ;  /* 0x0000f500f5127a07 */ /* 0x000fe20000000000 */
[----:B------:R-:W-:Y:S05]  /*16950*/  @P2 BRA `(.L_x_302) ;  /* 0x0000004000002947 */ /* 0x000fea0003800000 */
[----:B------:R-:W-:Y:S05]  /*16960*/  @!P3 BRA `(.L_x_302) ;  /* 0x000000300000b947 */ /* 0x000fea0003800000 */
[----:B--2---:R2:W3:Y:S04]  /*16970*/  LDG.E R4, [R2.64] ;  /* 0x0000000a02047981 */ /* 0x0044e8000c1e1900 */
[----:B--2---:R-:W3:Y:S02]  /*16980*/  LDG.E R2, [R2.64+0x4] ;  /* 0x0000040a02027981 */ /* 0x004ee4000c1e1900 */
[----:B---3-5:R-:W-:Y:S02]  /*16990*/  IADD3 R19, -R4, R2, RZ ;  /* 0x0000000204137210 */ /* 0x028fe40007ffe1ff */
.L_x_302:
[----:B--2---:R-:W2:Y:S01]  /*169a0*/  S2R R5, SR_TID.X ;  /* 0x0000000000057919 */ /* 0x004ea20000002100 */
        /* <DEDUP_REMOVED lines=30> */
[-C--:B-----5:R-:W-:Y:S01]  /*16b90*/  IMAD R10, R17, R5.reuse, RZ ;  /* 0x00000005110a7224 */ /* 0x0a0fe200078e02ff */
[----:B------:R-:W-:Y:S02]  /*16ba0*/  @P0 SHF.R.U32.HI R2, RZ, c[0x0][0x4f0], R20 ;  /* 0x00013c00ff020a19 */ /* 0x000fe40000011614 */
[----:B------:R-:W-:Y:S01]  /*16bb0*/  IADD3 R20, P1, P0, R6, R8, R0 ;  /* 0x0000000806147210 */ /* 0x000fe2000783e000 */
[----:B------:R-:W-:Y:S01]  /*16bc0*/  IMAD.WIDE.U32 R8, R16, R5, RZ ;  /* 0x0000000510087225 */ /* 0x000fe200078e00ff */
[--C-:B------:R-:W-:Y:S02]  /*16bd0*/  SHF.R.S32.HI R5, RZ, 0x1f, R2.reuse ;  /* 0x0000001fff057819 */ /* 0x100fe40000011402 */
[----:B------:R-:W-:Y:S01]  /*16be0*/  IADD3.X R11, R7, R11, R15, P1, P0 ;  /* 0x0000000b070b7210 */ /* 0x000fe20000fe040f */
[----:B------:R-:W-:Y:S01]  /*16bf0*/  IMAD.MOV R6, RZ, RZ, -R2 ;  /* 0x000000ffff067224 */ /* 0x000fe200078e0a02 */
[----:B------:R-:W-:Y:S01]  /*16c00*/  IADD3 R9, R9, R10, RZ ;  /* 0x0000000a09097210 */ /* 0x000fe20007ffe0ff */
[----:B------:R-:W-:Y:S01]  /*16c10*/  IMAD.MOV.U32 R10, RZ, RZ, c[0x0][0x4a8] ;  /* 0x00012a00ff0a7624 */ /* 0x000fe200078e00ff */
[----:B------:R-:W-:Y:S01]  /*16c20*/  IADD3 R8, P1, P0, R2, R20, R8 ;  /* 0x0000001402087210 */ /* 0x000fe2000783e008 */
[----:B------:R-:W-:-:S03]  /*16c30*/  IMAD R6, R6, c[0x0][0x4e8], R14 ;  /* 0x00013a0006067a24 */ /* 0x000fc600078e020e */
[----:B------:R-:W-:Y:S01]  /*16c40*/  IADD3.X R9, R5, R11, R9, P1, P0 ;  /* 0x0000000b05097210 */ /* 0x000fe20000fe0409 */
[----:B-1----:R-:W-:Y:S01]  /*16c50*/  IMAD R2, R13, R6, RZ ;  /* 0x000000060d027224 */ /* 0x002fe200078e02ff */
[----:B------:R-:W-:Y:S02]  /*16c60*/  SHF.R.S32.HI R7, RZ, 0x1f, R6 ;  /* 0x0000001fff077819 */ /* 0x000fe40000011406 */
[----:B------:R-:W-:-:S03]  /*16c70*/  MOV R5, c[0x0][0x4ac] ;  /* 0x00012b0000057a02 */ /* 0x000fc60000000f00 */
[C---:B------:R-:W-:Y:S01]  /*16c80*/  IMAD R2, R12.reuse, R7, R2 ;  /* 0x000000070c027224 */ /* 0x040fe200078e0202 */
[----:B------:R-:W-:Y:S01]  /*16c90*/  SEL R5, R5, c[0x0][0x454], P2 ;  /* 0x0001150005057a07 */ /* 0x000fe20001000000 */
[----:B------:R-:W-:Y:S01]  /*16ca0*/  IMAD.WIDE.U32 R6, R12, R6, R8 ;  /* 0x000000060c067225 */ /* 0x000fe200078e0008 */
[----:B------:R-:W-:-:S03]  /*16cb0*/  SEL R8, R10, c[0x0][0x450], P2 ;  /* 0x000114000a087a07 */ /* 0x000fc60001000000 */
[----:B------:R-:W-:Y:S01]  /*16cc0*/  IMAD.IADD R2, R7, 0x1, R2 ;  /* 0x0000000107027824 */ /* 0x000fe200078e0202 */
[----:B------:R-:W-:-:S04]  /*16cd0*/  LEA R8, P0, R6, R8, 0x2 ;  /* 0x0000000806087211 */ /* 0x000fc800078010ff */
[----:B------:R-:W-:Y:S02]  /*16ce0*/  LEA.HI.X R9, R6, R5, R2, 0x2, P0 ;  /* 0x0000000506097211 */ /* 0x000fe400000f1402 */
[----:B------:R-:W-:-:S05]  /*16cf0*/  MOV R2, 0xff800000 ;  /* 0xff80000000027802 */ /* 0x000fca0000000f00 */
[----:B------:R1:W-:Y:S02]  /*16d00*/  STG.E [R8.64], R2 ;  /* 0x0000000208007986 */ /* 0x0003e4000c10190a */
.L_x_304:
[----:B------:R-:W-:Y:S05]  /*16d10*/  BSYNC B0 ;  /* 0x0000000000007941 */ /* 0x000fea0003800000 */
.L_x_303:
[----:B------:R-:W-:-:S13]  /*16d20*/  ISETP.GT.AND P0, PT, R18, 0x1, PT ;  /* 0x000000011200780c */ /* 0x000fda0003f04270 */
[----:B------:R-:W-:Y:S05]  /*16d30*/  @P0 BRA `(.L_x_296) ;  /* 0x0000071000000947 */ /* 0x000fea0003800000 */
[----:B------:R-:W-:Y:S01]  /*16d40*/  MOV R5, c[0x0][0x4e8] ;  /* 0x00013a0000057a02 */ /* 0x000fe20000000f00 */
[----:B-1----:R-:W-:Y:S01]  /*16d50*/  IMAD R2, R15, c[0x0][0x3a0], RZ ;  /* 0x0000e8000f027a24 */ /* 0x002fe200078e02ff */
[----:B------:R-:W-:Y:S01]  /*16d60*/  LEA R11, R237, R247, 0x7 ;  /* 0x000000f7ed0b7211 */ /* 0x000fe200078e38ff */
[----:B------:R-:W-:Y:S01]  /*16d70*/  IMAD.WIDE.U32 R6, R0, c[0x0][0x3a0], RZ ;  /* 0x0000e80000067a25 */ /* 0x000fe200078e00ff */
[----:B------:R-:W-:-:S03]  /*16d80*/  ISETP.NE.AND P0, PT, R5, 0x1, PT ;  /* 0x000000010500780c */ /* 0x000fc60003f05270 */
[----:B------:R-:W-:Y:S01]  /*16d90*/  IMAD R0, R0, c[0x0][0x3a4], R2 ;  /* 0x0000e90000007a24 */ /* 0x000fe200078e0202 */
[----:B------:R-:W-:Y:S01]  /*16da0*/  LEA R2, R237, R213, 0x7 ;  /* 0x000000d5ed027211 */ /* 0x000fe200078e38ff */
[----:B------:R-:W-:-:S03]  /*16db0*/  IMAD R8, R21, c[0x0][0x3f0], RZ ;  /* 0x0000fc0015087a24 */ /* 0x000fc600078e02ff */
[----:B------:R-:W-:Y:S01]  /*16dc0*/  IADD3 R7, R7, R0, RZ ;  /* 0x0000000007077210 */ /* 0x000fe20007ffe0ff */
[----:B------:R-:W-:Y:S01]  /*16dd0*/  IMAD R9, R3, c[0x0][0x3f4], R8 ;  /* 0x0000fd0003097a24 */ /* 0x000fe200078e0208 */
[----:B------:R-:W-:-:S03]  /*16de0*/  MOV R0, R2 ;  /* 0x0000000200007202 */ /* 0x000fc60000000f00 */
[----:B------:R-:W-:-:S04]  /*16df0*/  @P0 IMAD.HI.U32 R5, R2, c[0x0][0x4ec], RZ ;  /* 0x00013b0002050a27 */ /* 0x000fc800078e00ff */
[----:B------:R-:W-:Y:S01]  /*16e00*/  IMAD.WIDE.U32 R6, R4, c[0x0][0x3e8], R6 ;  /* 0x0000fa0004067a25 */ /* 0x000fe200078e0006 */
[----:B------:R-:W-:-:S03]  /*16e10*/  @P0 SHF.R.U32.HI R0, RZ, c[0x0][0x4f0], R5 ;  /* 0x00013c00ff000a19 */ /* 0x000fc60000011605 */
[----:B------:R-:W-:Y:S01]  /*16e20*/  IMAD R5, R4, c[0x0][0x3ec], R7 ;  /* 0x0000fb0004057a24 */ /* 0x000fe200078e0207 */
[----:B------:R-:W-:Y:S02]  /*16e30*/  MOV R4, R6 ;  /* 0x0000000600047202 */ /* 0x000fe40000000f00 */
[----:B------:R-:W-:-:S03]  /*16e40*/  SHF.R.S32.HI R8, RZ, 0x1f, R0 ;  /* 0x0000001fff087819 */ /* 0x000fc60000011400 */
[----:B------:R-:W-:Y:S01]  /*16e50*/  IMAD.WIDE.U32 R6, R3, c[0x0][0x3f0], R4 ;  /* 0x0000fc0003067a25 */ /* 0x000fe200078e0004 */
[----:B------:R-:W-:-:S03]  /*16e60*/  IADD3 R4, -R0, RZ, RZ ;  /* 0x000000ff00047210 */ /* 0x000fc60007ffe1ff */
[----:B------:R-:W-:Y:S01]  /*16e70*/  IMAD R5, R8, c[0x0][0x3e0], RZ ;  /* 0x0000f80008057a24 */ /* 0x000fe200078e02ff */
[----:B------:R-:W-:Y:S01]  /*16e80*/  IADD3 R3, R7, R9, RZ ;  /* 0x0000000907037210 */ /* 0x000fe20007ffe0ff */
[----:B------:R-:W-:Y:S01]  /*16e90*/  IMAD R4, R4, c[0x0][0x4e8], R2 ;  /* 0x00013a0004047a24 */ /* 0x000fe200078e0202 */
[----:B------:R-:W-:Y:S01]  /*16ea0*/  MOV R2, R6 ;  /* 0x0000000600027202 */ /* 0x000fe20000000f00 */
[----:B------:R-:W-:-:S04]  /*16eb0*/  IMAD R5, R0, c[0x0][0x3e4], R5 ;  /* 0x0000f90000057a24 */ /* 0x000fc800078e0205 */
        /* <DEDUP_REMOVED lines=11> */
.L_x_364:
[----:B------:R-:W-:Y:S05]  /*16f70*/  BRA.DIV ~URZ, `(.L_x_306) ;  /* 0x000025327f007947 */ /* 0x000fea000b800000 */
[----:B------:R3:W4:Y:S02]  /*16f80*/  SHFL.IDX PT, R0, R12, RZ, 0x181f ;  /* 0x00181fff0c007589 */ /* 0x00072400000e0000 */
.L_x_365:
[----:B------:R-:W-:Y:S01]  /*16f90*/  IMAD R10, R19, c[0x0][0x4e8], RZ ;  /* 0x00013a00130a7a24 */ /* 0x000fe200078e02ff */
[----:B------:R-:W-:Y:S04]  /*16fa0*/  BSSY B0, `(.L_x_307) ;  /* 0x000000f000007945 */ /* 0x000fe80003800000 */
        /* <DEDUP_REMOVED lines=14> */
.L_x_308:
[----:B------:R-:W-:Y:S05]  /*17090*/  BSYNC B0 ;  /* 0x0000000000007941 */ /* 0x000fea0003800000 */
.L_x_307:
[----:B------:R-:W-:Y:S05]  /*170a0*/  BRA.DIV ~URZ, `(.L_x_309) ;  /* 0x000024627f007947 */ /* 0x000fea000b800000 */
[----:B--2---:R2:W1:Y:S04]  /*170b0*/  SHFL.IDX PT, R4, R5, 0x1, 0x181f ;  /* 0x00381f0005047f89 */ /* 0x00446800000e0000 */
[----:B----4-:R2:W4:Y:S02]  /*170c0*/  SHFL.IDX PT, R0, R12, 0x1, 0x181f ;  /* 0x00381f000c007f89 */ /* 0x01052400000e0000 */
.L_x_366:
        /* <DEDUP_REMOVED lines=16> */
.L_x_311:
[----:B------:R-:W-:Y:S05]  /*171d0*/  BSYNC B0 ;  /* 0x0000000000007941 */ /* 0x000fea0003800000 */
.L_x_310:
[----:B------:R-:W-:Y:S05]  /*171e0*/  BRA.DIV ~URZ, `(.L_x_312) ;  /* 0x000023e27f007947 */ /* 0x000fea000b800000 */
[----:B-1----:R1:W2:Y:S02]  /*171f0*/  SHFL.IDX PT, R4, R5, 0x2, 0x181f ;  /* 0x00581f0005047f89 */ /* 0x0022a400000e0000 */
.L_x_367:
[----:B------:R-:W-:Y:S05]  /*17200*/  BRA.DIV ~URZ, `(.L_x_313) ;  /* 0x000024327f007947 */ /* 0x000fea000b800000 */
[----:B----4-:R4:W1:Y:S02]  /*17210*/  SHFL.IDX PT, R0, R12, 0x2, 0x181f ;  /* 0x00581f000c007f89 */ /* 0x01086400000e0000 */
.L_x_368:
[----:B------:R-:W-:Y:S01]  /*17220*/  IADD3 R2, R11, 0x40, RZ ;  /* 0x000000400b027810 */ /* 0x000fe20007ffe0ff */
[----:B------:R-:W-:Y:S03]  /*17230*/  BSSY B0, `(.L_x_314) ;  /* 0x000000f000007945 */ /* 0x000fe60003800000 */
[----:B------:R-:W-:-:S13]  /*17240*/  ISETP.GE.AND P0, PT, R2, R10, PT ;  /* 0x0000000a0200720c */ /* 0x000fda0003f06270 */
[----:B------:R-:W-:Y:S05]  /*17250*/  @P0 BRA `(.L_x_315) ;  /* 0x000000c000000947 */ /* 0x000fea0003800000 */
[----:B------:R-:W-:Y:S02]  /*17260*/  ISETP.GE.AND P2, PT, R210, c[0x0][0x3c8], PT ;  /* 0x0000f200d2007a0c */ /* 0x000fe40003f46270 */
[----:B------:R-:W-:Y:S02]  /*17270*/  ISETP.GE.AND P1, PT, R208, c[0x0][0x3c8], PT ;  /* 0x0000f200d0007a0c */ /* 0x000fe40003f26270 */
[----:B------:R-:W-:-:S09]  /*17280*/  ISETP.GE.AND P0, PT, R209, c[0x0][0x3c8], PT ;  /* 0x0000f200d1007a0c */ /* 0x000fd20003f06270 */
        /* <DEDUP_REMOVED lines=9> */
.L_x_315:
[----:B------:R-:W-:Y:S05]  /*17320*/  BSYNC B0 ;  /* 0x0000000000007941 */ /* 0x000fea0003800000 */
.L_x_314:
[----:B------:R-:W-:Y:S05]  /*17330*/  BRA.DIV ~URZ, `(.L_x_316) ;  /* 0x000023627f007947 */ /* 0x000fea000b800000 */
[----:B--2---:R2:W3:Y:S04]  /*17340*/  SHFL.IDX PT, R4, R5, 0x3, 0x181f ;  /* 0x00781f0005047f89 */ /* 0x0044e800000e0000 */
[----:B-1----:R2:W1:Y:S02]  /*17350*/  SHFL.IDX PT, R0, R12, 0x3, 0x181f ;  /* 0x00781f000c007f89 */ /* 0x00246400000e0000 */
.L_x_369:
[----:B------:R-:W-:-:S04]  /*17360*/  IADD3 R11, R11, 0x60, RZ ;  /* 0x000000600b0b7810 */ /* 0x000fc80007ffe0ff */
        /* <DEDUP_REMOVED lines=8> */
[-C--:B---3--:R-:W-:Y:S02]  /*173f0*/  @!P2 LEA.HI.X R9, R210, R4.reuse, R211, 0x1, P5 ;  /* 0x00000004d209a211 */ /* 0x088fe400028f0cd3 */
[-C--:B------:R-:W-:Y:S02]  /*17400*/  @!P1 LEA.HI.X R7, R208, R4.reuse, R225, 0x1, P4 ;  /* 0x00000004d0079211 */ /* 0x080fe400020f0ce1 */
[----:B------:R-:W-:Y:S01]  /*17410*/  @!P0 LEA.HI.X R3, R209, R4, R224, 0x1, P3 ;  /* 0x00000004d1038211 */ /* 0x000fe200018f0ce0 */
[----:B------:R1:W-:Y:S04]  /*17420*/  @!P2 ST.E.128 [R8.64], RZ ;  /* 0x000000ff0800a985 */ /* 0x0003e8000c101d0a */
[----:B------:R1:W-:Y:S04]  /*17430*/  @!P1 ST.E.128 [R6.64], RZ ;  /* 0x000000ff06009985 */ /* 0x0003e8000c101d0a */
[----:B------:R1:W-:Y:S02]  /*17440*/  @!P0 ST.E.128 [R2.64], RZ ;  /* 0x000000ff02008985 */ /* 0x0003e4000c101d0a */
.L_x_296:
[----:B------:R-:W-:Y:S05]  /*17450*/  BSYNC B1 ;  /* 0x0000000000017941 */ /* 0x000fea0003800000 */
.L_x_280:
[----:B------:R-:W-:-:S13]  /*17460*/  ISETP.NE.AND P0, PT, RZ, UR9, PT ;  /* 0x00000009ff007c0c */ /* 0x000fda000bf05270 */
[----:B------:R-:W-:Y:S01]  /*17470*/  @P0 WARPSYNC 0xffffffff ;  /* 0xffffffff00000948 */ /* 0x000fe20003800000 */
[----:B------:R-:W-:Y:S06]  /*17480*/  @P0 BAR.SYNC.DEFER_BLOCKING 0x5, 0x100 ;  /* 0x0144000000000b1d */ /* 0x000fec0000010000 */
[----:B------:R-:W4:Y:S04]  /*17490*/  @P0 LDS.128 R236, [0x18100] ;  /* 0x01810000ffec0984 */ /* 0x000f280000000c00 */
[----:B------:R-:W-:Y:S06]  /*174a0*/  @P0 BAR.ARV 0x4, 0x100 ;  /* 0x0104000000000b1d */ /* 0x000fec0000002000 */
[----:B------:R-:W-:Y:S05]  /*174b0*/  @P0 BRA `(.L_x_317) ;  /* 0x00000ae000000947 */ /* 0x000fea0003800000 */
[----:B-12---:R-:W1:Y:S01]  /*174c0*/  S2R R0, SR_TID.X ;  /* 0x0000000000007919 */ /* 0x006e620000002100 */
[----:B------:R-:W-:Y:S01]  /*174d0*/  IMAD.MOV.U32 R8, RZ, RZ, RZ ;  /* 0x000000ffff087224 */ /* 0x000fe200078e00ff */
[----:B-1----:R-:W-:-:S04]  /*174e0*/  LOP3.LUT R14, R0, 0x1f, RZ, 0xc0, !PT ;  /* 0x0000001f000e7812 */ /* 0x002fc800078ec0ff */
[----:B------:R-:W-:Y:S01]  /*174f0*/  ISETP.NE.AND P6, PT, R14, 0x1f, PT ;  /* 0x0000001f0e00780c */ /* 0x000fe20003fc5270 */
[----:B------:R-:W-:Y:S10]  /*17500*/  BRA.DIV ~URZ, `(.L_x_318) ;  /* 0x000022527f007947 */ /* 0x000ff4000b800000 */
[----:B------:R1:W2:Y:S02]  /*17510*/  SHFL.IDX PT, R9, R86, RZ, 0x1f ;  /* 0x00001fff56097589 */ /* 0x0002a400000e0000 */
.L_x_370:
[----:B------:R-:W-:Y:S05]  /*17520*/  BRA.DIV ~URZ, `(.L_x_319) ;  /* 0x000022a27f007947 */ /* 0x000fea000b800000 */
[----:B---3--:R3:W1:Y:S02]  /*17530*/  SHFL.IDX PT, R6, R86, 0x1, 0x1f ;  /* 0x00201f0056067f89 */ /* 0x00866400000e0000 */
.L_x_371:
[----:B----4-:R-:W-:Y:S02]  /*17540*/  IMAD.IADD R0, R239, 0x1, R14 ;  /* 0x00000001ef007824 */ /* 0x010fe400078e020e */
[----:B------:R-:W-:-:S03]  /*17550*/  IMAD.MOV.U32 R7, RZ, RZ, RZ ;  /* 0x000000ffff077224 */ /* 0x000fc600078e00ff */
[----:B------:R-:W-:-:S13]  /*17560*/  ISETP.GE.OR P0, PT, R0, c[0x0][0x53c], !P6 ;  /* 0x00014f0000007a0c */ /* 0x000fda0007706670 */
[----:B------:R-:W-:Y:S01]  /*17570*/  @!P0 MOV R2, 0x4 ;  /* 0x0000000400028802 */ /* 0x000fe20000000f00 */
[----:B------:R-:W-:-:S04]  /*17580*/  @!P0 IMAD.MOV.U32 R4, RZ, RZ, 0x4 ;  /* 0x00000004ff048424 */ /* 0x000fc800078e00ff */
[----:B------:R-:W-:-:S04]  /*17590*/  @!P0 IMAD.WIDE R4, R0, R4, c[0x0][0x580] ;  /* 0x0001600000048625 */ /* 0x000fc800078e0204 */
[----:B------:R-:W-:Y:S01]  /*175a0*/  @!P0 IMAD.WIDE R2, R0, R2, c[0x0][0x578] ;  /* 0x00015e0000028625 */ /* 0x000fe200078e0202 */
[----:B------:R-:W4:Y:S04]  /*175b0*/  @!P0 LDG.E R7, [R4.64] ;  /* 0x0000000a04078981 */ /* 0x000f28000c1e1900 */
[----:B------:R-:W4:Y:S01]  /*175c0*/  @!P0 LDG.E R8, [R2.64] ;  /* 0x0000000a02088981 */ /* 0x000f22000c1e1900 */
[C---:B------:R-:W-:Y:S02]  /*175d0*/  ISETP.GE.U32.AND P4, PT, R14.reuse, 0x10, PT ;  /* 0x000000100e00780c */ /* 0x040fe40003f86070 */
[C---:B------:R-:W-:Y:S02]  /*175e0*/  ISETP.GE.U32.AND P3, PT, R14.reuse, 0x8, PT ;  /* 0x000000080e00780c */ /* 0x040fe40003f66070 */
[----:B------:R-:W-:-:S02]  /*175f0*/  ISETP.GE.U32.AND P2, PT, R14, 0x4, PT ;  /* 0x000000040e00780c */ /* 0x000fc40003f46070 */
[C---:B------:R-:W-:Y:S02]  /*17600*/  ISETP.GE.U32.AND P1, PT, R14.reuse, 0x2, PT ;  /* 0x000000020e00780c */ /* 0x040fe40003f26070 */
[----:B------:R-:W-:Y:S02]  /*17610*/  ISETP.NE.AND P5, PT, R14, RZ, PT ;  /* 0x000000ff0e00720c */ /* 0x000fe40003fa5270 */
[----:B------:R-:W-:Y:S01]  /*17620*/  MOV R13, RZ ;  /* 0x000000ff000d7202 */ /* 0x000fe20000000f00 */
[----:B----4-:R-:W-:Y:S01]  /*17630*/  IMAD R0, R8, R7, RZ ;  /* 0x0000000708007224 */ /* 0x010fe200078e02ff */
[----:B------:R-:W-:Y:S07]  /*17640*/  BRA.DIV ~URZ, `(.L_x_320) ;  /* 0x000021f27f007947 */ /* 0x000fee000b800000 */
[----:B------:R4:W3:Y:S02]  /*17650*/  SHFL.UP PT, R4, R0, 0x1, RZ ;  /* 0x0420000000047989 */ /* 0x0008e400000e00ff */
.L_x_372:
[----:B---3--:R-:W-:-:S04]  /*17660*/  SEL R4, R4, RZ, P5 ;  /* 0x000000ff04047207 */ /* 0x008fc80002800000 */
[----:B----4-:R-:W-:Y:S01]  /*17670*/  IADD3 R0, R0, R4, RZ ;  /* 0x0000000400007210 */ /* 0x010fe20007ffe0ff */
[----:B------:R-:W-:Y:S05]  /*17680*/  BRA.DIV ~URZ, `(.L_x_321) ;  /* 0x000021f27f007947 */ /* 0x000fea000b800000 */
        /* <DEDUP_REMOVED lines=12> */
[----:B------:R3:W4:Y:S02]  /*17750*/  SHFL.IDX PT, R0, R4, 0x1f, 0x1f ;  /* 0x03e01f0004007f89 */ /* 0x00072400000e0000 */
.L_x_373:
[----:B----4-:R-:W-:Y:S01]  /*17760*/  IMAD R0, R0, c[0x0][0x538], RZ ;  /* 0x00014e0000007a24 */ /* 0x010fe200078e02ff */
[----:B------:R-:W-:Y:S04]  /*17770*/  BSSY B1, `(.L_x_322) ;  /* 0x000007d000017945 */ /* 0x000fe80003800000 */
[----:B-1----:R-:W-:-:S04]  /*17780*/  IADD3 R6, R0, R6, RZ ;  /* 0x0000000600067210 */ /* 0x002fc80007ffe0ff */
[----:B--2---:R-:W-:-:S13]  /*17790*/  ISETP.GT.AND P0, PT, R6, R9, PT ;  /* 0x000000090600720c */ /* 0x004fda0003f04270 */
[----:B------:R-:W-:Y:S05]  /*177a0*/  @P0 BRA `(.L_x_323) ;  /* 0x0000025000000947 */ /* 0x000fea0003800000 */
.L_x_327:
        /* <DEDUP_REMOVED lines=8> */
[----:B---3--:R-:W-:Y:S01]  /*17830*/  @!P0 MOV R4, 0x4 ;  /* 0x0000000400048802 */ /* 0x008fe20000000f00 */
[----:B------:R-:W-:-:S04]  /*17840*/  @!P0 IMAD.MOV.U32 R2, RZ, RZ, 0x4 ;  /* 0x00000004ff028424 */ /* 0x000fc800078e00ff */
[----:B------:R-:W-:-:S04]  /*17850*/  @!P0 IMAD.WIDE R4, R0, R4, c[0x0][0x580] ;  /* 0x0001600000048625 */ /* 0x000fc800078e0204 */
[----:B------:R-:W-:Y:S01]  /*17860*/  @!P0 IMAD.WIDE R2, R0, R2, c[0x0][0x578] ;  /* 0x00015e0000028625 */ /* 0x000fe200078e0202 */
[----:B------:R-:W2:Y:S04]  /*17870*/  @!P0 LDG.E R7, [R4.64] ;  /* 0x0000000a04078981 */ /* 0x000ea8000c1e1900 */
[----:B------:R-:W2:Y:S02]  /*17880*/  @!P0 LDG.E R8, [R2.64] ;  /* 0x0000000a02088981 */ /* 0x000ea4000c1e1900 */
[----:B--2---:R-:W-:Y:S01]  /*17890*/  IMAD R0, R8, R7, RZ ;  /* 0x0000000708007224 */ /* 0x004fe200078e02ff */
[----:B------:R-:W-:Y:S05]  /*178a0*/  BRA.DIV ~URZ, `(.L_x_325) ;  /* 0x000021727f007947 */ /* 0x000fea000b800000 */
[----:B------:R1:W2:Y:S02]  /*178b0*/  SHFL.UP PT, R2, R0, 0x1, RZ ;  /* 0x0420000000027989 */ /* 0x0002a400000e00ff */
.L_x_374:
        /* <DEDUP_REMOVED lines=16> */
.L_x_375:
[----:B--2---:R-:W-:-:S05]  /*179c0*/  IMAD R0, R0, c[0x0][0x538], RZ ;  /* 0x00014e0000007a24 */ /* 0x004fca00078e02ff */
[----:B------:R-:W-:-:S04]  /*179d0*/  IADD3 R6, R0, R6, RZ ;  /* 0x0000000600067210 */ /* 0x000fc80007ffe0ff */
[----:B------:R-:W-:-:S13]  /*179e0*/  ISETP.GT.AND P0, PT, R6, R9, PT ;  /* 0x000000090600720c */ /* 0x000fda0003f04270 */
[----:B-1----:R-:W-:Y:S05]  /*179f0*/  @!P0 BRA `(.L_x_327) ;  /* 0xfffffdb000008947 */ /* 0x002fea000383ffff */
.L_x_323:
[----:B------:R-:W-:-:S05]  /*17a00*/  IADD3 R12, -R0, R6, RZ ;  /* 0x00000006000c7210 */ /* 0x000fca0007ffe1ff */
[----:B------:R-:W-:-:S05]  /*17a10*/  IMAD R0, R4, c[0x0][0x538], R12 ;  /* 0x00014e0004007a24 */ /* 0x000fca00078e020c */
[----:B------:R-:W-:Y:S01]  /*17a20*/  ISETP.GT.AND P0, PT, R0, R9, PT ;  /* 0x000000090000720c */ /* 0x000fe20003f04270 */
[----:B------:R-:W-:-:S12]  /*17a30*/  BRA.DIV ~URZ, `(.L_x_328) ;  /* 0x000021d27f007947 */ /* 0x000fd8000b800000 */
[----:B------:R-:W-:-:S04]  /*17a40*/  VOTE.ANY R10, PT, !P0 ;  /* 0x00000000000a7806 */ /* 0x000fc800040e0100 */
.L_x_376:
[----:B------:R1:W2:Y:S01]  /*17a50*/  POPC R6, R10 ;  /* 0x0000000a00067309 */ /* 0x0002a20000000000 */
[----:B------:R-:W-:Y:S05]  /*17a60*/  BRA.DIV ~URZ, `(.L_x_329) ;  /* 0x000021f27f007947 */ /* 0x000fea000b800000 */
[----:B--2---:R2:W4:Y:S04]  /*17a70*/  SHFL.IDX PT, R7, R7, R6, 0x1f ;  /* 0x00001f0607077589 */ /* 0x00452800000e0000 */
[----:B------:R2:W1:Y:S02]  /*17a80*/  SHFL.IDX PT, R5, R8, R6, 0x1f ;  /* 0x00001f0608057589 */ /* 0x00046400000e0000 */
.L_x_377:
[----:B------:R-:W-:Y:S01]  /*17a90*/  ISETP.NE.AND P0, PT, R10, RZ, PT ;  /* 0x000000ff0a00720c */ /* 0x000fe20003f05270 */
[----:B------:R-:W-:-:S12]  /*17aa0*/  BSSY B0, `(.L_x_330) ;  /* 0x0000005000007945 */ /* 0x000fd80003800000 */
[----:B------:R-:W-:Y:S05]  /*17ab0*/  @!P0 BRA `(.L_x_331) ;  /* 0x0000003000008947 */ /* 0x000fea0003800000 */
[----:B------:R-:W-:Y:S01]  /*17ac0*/  IADD3 R195, R6, -0x1, RZ ;  /* 0xffffffff06c37810 */ /* 0x000fe20007ffe0ff */
[----:B------:R-:W-:Y:S05]  /*17ad0*/  BRA.DIV ~URZ, `(.L_x_332) ;  /* 0x000022527f007947 */ /* 0x000fea000b800000 */
[----:B------:R2:W3:Y:S02]  /*17ae0*/  SHFL.IDX PT, R13, R4, R195, 0x1f ;  /* 0x00001fc3040d7589 */ /* 0x0004e400000e0000 */
.L_x_331:
[----:B------:R-:W-:Y:S05]  /*17af0*/  BSYNC B0 ;  /* 0x0000000000007941 */ /* 0x000fea0003800000 */
.L_x_330:
[----:B----4-:R-:W-:Y:S01]  /*17b00*/  IABS R2, R7 ;  /* 0x0000000700027213 */ /* 0x010fe20000000000 */
[----:B---3--:R-:W-:Y:S01]  /*17b10*/  IMAD R236, R13, c[0x0][0x538], R12 ;  /* 0x00014e000dec7a24 */ /* 0x008fe200078e020c */
[----:B-1----:R-:W-:Y:S01]  /*17b20*/  IABS R3, R5 ;  /* 0x0000000500037213 */ /* 0x002fe20000000000 */
[----:B------:R-:W-:Y:S01]  /*17b30*/  IMAD.IADD R239, R6, 0x1, R239 ;  /* 0x0000000106ef7824 */ /* 0x000fe200078e02ef */
[----:B------:R-:W1:Y:S01]  /*17b40*/  I2F.RP R10, R2 ;  /* 0x00000002000a7306 */ /* 0x000e620000209400 */
[----:B------:R-:W-:-:S05]  /*17b50*/  IMAD.IADD R12, R9, 0x1, -R236 ;  /* 0x00000001090c7824 */ /* 0x000fca00078e0aec */
[----:B--2---:R-:W-:Y:S02]  /*17b60*/  IABS R8, R12 ;  /* 0x0000000c00087213 */ /* 0x004fe40000000000 */
[----:B------:R-:W-:Y:S08]  /*17b70*/  I2F.RP R9, R3 ;  /* 0x0000000300097306 */ /* 0x000ff00000209400 */
[----:B-1----:R-:W1:Y:S02]  /*17b80*/  MUFU.RCP R10, R10 ;  /* 0x0000000a000a7308 */ /* 0x002e640000001000 */
[----:B-1----:R-:W-:-:S06]  /*17b90*/  IADD3 R10, R10, 0xffffffe, RZ ;  /* 0x0ffffffe0a0a7810 */ /* 0x002fcc0007ffe0ff */
[----:B------:R-:W1:Y:S02]  /*17ba0*/  F2I.FTZ.U32.TRUNC.NTZ R11, R10 ;  /* 0x0000000a000b7305 */ /* 0x000e64000021f000 */
[----:B-1----:R-:W-:Y:S01]  /*17bb0*/  IMAD.MOV R0, RZ, RZ, -R11 ;  /* 0x000000ffff007224 */ /* 0x002fe200078e0a0b */
[----:B------:R-:W-:-:S03]  /*17bc0*/  MOV R10, RZ ;  /* 0x000000ff000a7202 */ /* 0x000fc60000000f00 */
        /* <DEDUP_REMOVED lines=12> */
[-C--:B------:R-:W-:Y:S01]  /*17c90*/  @!P0 IADD3 R4, R4, -R2.reuse, RZ ;  /* 0x8000000204048210 */ /* 0x080fe20007ffe0ff */
[----:B------:R-:W1:Y:S01]  /*17ca0*/  F2I.FTZ.U32.TRUNC.NTZ R9, R8 ;  /* 0x0000000800097305 */ /* 0x000e62000021f000 */
[----:B------:R-:W-:Y:S02]  /*17cb0*/  @!P0 IADD3 R0, R0, 0x1, RZ ;  /* 0x0000000100008810 */ /* 0x000fe40007ffe0ff */
[----:B------:R-:W-:Y:S02]  /*17cc0*/  ISETP.GE.U32.AND P2, PT, R4, R2, PT ;  /* 0x000000020400720c */ /* 0x000fe40003f46070 */
[----:B------:R-:W-:Y:S02]  /*17cd0*/  LOP3.LUT R2, R12, R7, RZ, 0x3c, !PT ;  /* 0x000000070c027212 */ /* 0x000fe400078e3cff */
[----:B------:R-:W-:Y:S02]  /*17ce0*/  ISETP.NE.AND P0, PT, R7, RZ, PT ;  /* 0x000000ff0700720c */ /* 0x000fe40003f05270 */
[----:B------:R-:W-:-:S07]  /*17cf0*/  ISETP.GE.AND P1, PT, R2, RZ, PT ;  /* 0x000000ff0200720c */ /* 0x000fce0003f26270 */
[----:B------:R-:W-:Y:S01]  /*17d00*/  @P2 IADD3 R0, R0, 0x1, RZ ;  /* 0x0000000100002810 */ /* 0x000fe20007ffe0ff */
[----:B-1----:R-:W-:Y:S02]  /*17d10*/  IMAD.MOV R2, RZ, RZ, -R9 ;  /* 0x000000ffff027224 */ /* 0x002fe400078e0a09 */
[----:B------:R-:W-:Y:S02]  /*17d20*/  IMAD.MOV.U32 R8, RZ, RZ, RZ ;  /* 0x000000ffff087224 */ /* 0x000fe400078e00ff */
[----:B------:R-:W-:Y:S01]  /*17d30*/  IMAD.MOV.U32 R4, RZ, RZ, R2 ;  /* 0x000000ffff047224 */ /* 0x000fe200078e0002 */
[----:B------:R-:W-:Y:S01]  /*17d40*/  IABS R2, R5 ;  /* 0x0000000500027213 */ /* 0x000fe20000000000 */
[----:B------:R-:W-:Y:S01]  /*17d50*/  @!P1 IMAD.MOV R0, RZ, RZ, -R0 ;  /* 0x000000ffff009224 */ /* 0x000fe200078e0a00 */
[----:B------:R-:W-:Y:S01]  /*17d60*/  @!P0 LOP3.LUT R0, RZ, R7, RZ, 0x33, !PT ;  /* 0x00000007ff008212 */ /* 0x000fe200078e33ff */
[----:B------:R-:W-:Y:S01]  /*17d70*/  IMAD R4, R4, R3, RZ ;  /* 0x0000000304047224 */ /* 0x000fe200078e02ff */
[----:B------:R-:W-:-:S02]  /*17d80*/  IADD3 R10, RZ, -R2, RZ ;  /* 0x80000002ff0a7210 */ /* 0x000fc40007ffe0ff */
[----:B------:R-:W-:Y:S01]  /*17d90*/  IABS R11, R0 ;  /* 0x00000000000b7213 */ /* 0x000fe20000000000 */
[----:B------:R-:W-:Y:S01]  /*17da0*/  IMAD.HI.U32 R2, R9, R4, R8 ;  /* 0x0000000409027227 */ /* 0x000fe200078e0008 */
[----:B------:R-:W-:-:S03]  /*17db0*/  MOV R8, R10 ;  /* 0x0000000a00087202 */ /* 0x000fc60000000f00 */
[----:B------:R-:W-:Y:S02]  /*17dc0*/  IMAD.MOV.U32 R4, RZ, RZ, R11 ;  /* 0x000000ffff047224 */ /* 0x000fe400078e000b */
[----:B------:R-:W-:Y:S02]  /*17dd0*/  IMAD R7, R0, R7, RZ ;  /* 0x0000000700077224 */ /* 0x000fe400078e02ff */
[----:B------:R-:W-:-:S03]  /*17de0*/  IMAD.HI.U32 R2, R2, R4, RZ ;  /* 0x0000000402027227 */ /* 0x000fc600078e00ff */
[----:B------:R-:W-:Y:S01]  /*17df0*/  IADD3 R237, R12, -R7, RZ ;  /* 0x800000070ced7210 */ /* 0x000fe20007ffe0ff */
        /* <DEDUP_REMOVED lines=16> */
.L_x_324:
[----:B------:R-:W-:Y:S01]  /*17f00*/  IMAD.MOV.U32 R236, RZ, RZ, R9 ;  /* 0x000000ffffec7224 */ /* 0x000fe200078e0009 */
[----:B------:R-:W-:Y:S01]  /*17f10*/  MOV R238, RZ ;  /* 0x000000ff00ee7202 */ /* 0x000fe20000000f00 */
[----:B------:R-:W-:Y:S01]  /*17f20*/  IMAD.MOV.U32 R237, RZ, RZ, RZ ;  /* 0x000000ffffed7224 */ /* 0x000fe200078e00ff */
[----:B------:R-:W-:Y:S02]  /*17f30*/  MOV R239, c[0x0][0x53c] ;  /* 0x00014f0000ef7a02 */ /* 0x000fe40000000f00 */
.L_x_333:
[----:B------:R-:W-:Y:S05]  /*17f40*/  BSYNC B1 ;  /* 0x0000000000017941 */ /* 0x000fea0003800000 */
.L_x_322:
[----:B------:R-:W-:Y:S01]  /*17f50*/  WARPSYNC 0xffffffff ;  /* 0xffffffff00007948 */ /* 0x000fe20003800000 */
[----:B------:R-:W-:Y:S01]  /*17f60*/  BAR.SYNC.DEFER_BLOCKING 0x4, 0x100 ;  /* 0x0104000000007b1d */ /* 0x000fe20000010000 */
[----:B------:R-:W-:-:S13]  /*17f70*/  ISETP.NE.AND P0, PT, R14, RZ, PT ;  /* 0x000000ff0e00720c */ /* 0x000fda0003f05270 */
[----:B------:R1:W-:Y:S04]  /*17f80*/  @!P0 STS.128 [0x18100], R236 ;  /* 0x018100ecff008388 */ /* 0x0003e80000000c00 */
[----:B------:R-:W-:Y:S06]  /*17f90*/  BAR.ARV 0x5, 0x100 ;  /* 0x0144000000007b1d */ /* 0x000fec0000002000 */
.L_x_317:
[----:B----4-:R-:W-:-:S13]  /*17fa0*/  ISETP.GE.AND P0, PT, R239, c[0x0][0x53c], PT ;  /* 0x00014f00ef007a0c */ /* 0x010fda0003f06270 */
[----:B-123--:R-:W-:Y:S01]  /*17fb0*/  @P0 CALL.REL.NOINC `(.L_x_334) ;  /* 0x0000001000000944 */ /* 0x00efe20003c00000 */
[----:B------:R-:W-:Y:S05]  /*17fc0*/  BRA `(.L_x_335) ;  /* 0xfffe9d0000007947 */ /* 0x000fea000383ffff */
.L_x_334:
[----:B------:R-:W-:Y:S05]  /*17fd0*/  EXIT ;  /* 0x000000000000794d */ /* 0x000fea0003800000 */
.L_x_168:
[----:B------:R-:W-:Y:S01]  /*17fe0*/  IMAD.MOV.U32 R0, RZ, RZ, R5 ;  /* 0x000000ffff007224 */ /* 0x000fe200078e0005 */
[----:B------:R-:W-:Y:S02]  /*17ff0*/  MOV R3, 0x1 ;  /* 0x0000000100037802 */ /* 0x000fe40000000f00 */
[----:B------:R-:W-:Y:S02]  /*18000*/  MOV R2, 0x18020 ;  /* 0x0001802000027802 */ /* 0x000fe40000000f00 */
[----:B-1----:R-:W-:Y:S05]  /*18010*/  CALL.REL.NOINC `($__internal_6_$__cuda_sm70_shflsync_up_p) ;  /* 0x00001e2000007944 */ /* 0x002fea0003c00000 */
[----:B------:R-:W-:Y:S01]  /*18020*/  MOV R0, R4 ;  /* 0x0000000400007202 */ /* 0x000fe20000000f00 */
[----:B------:R-:W-:Y:S05]  /*18030*/  BRA `(.L_x_336) ;  /* 0xfffe841000007947 */ /* 0x000fea000383ffff */
.L_x_169:
[----:B------:R-:W-:Y:S01]  /*18040*/  IMAD.MOV.U32 R0, RZ, RZ, R5 ;  /* 0x000000ffff007224 */ /* 0x000fe200078e0005 */
[----:B------:R-:W-:Y:S02]  /*18050*/  MOV R3, 0x2 ;  /* 0x0000000200037802 */ /* 0x000fe40000000f00 */
[----:B------:R-:W-:Y:S02]  /*18060*/  MOV R2, 0x18080 ;  /* 0x0001808000027802 */ /* 0x000fe40000000f00 */
[----:B-1----:R-:W-:Y:S05]  /*18070*/  CALL.REL.NOINC `($__internal_6_$__cuda_sm70_shflsync_up_p) ;  /* 0x00001dc000007944 */ /* 0x002fea0003c00000 */
[----:B------:R-:W-:Y:S01]  /*18080*/  SEL R4, R4, RZ, P4 ;  /* 0x000000ff04047207 */ /* 0x000fe20002000000 */
[----:B------:R-:W-:Y:S01]  /*18090*/  IMAD.MOV.U32 R3, RZ, RZ, 0x4 ;  /* 0x00000004ff037424 */ /* 0x000fe200078e00ff */
[----:B------:R-:W-:-:S03]  /*180a0*/  MOV R2, 0x180d0 ;  /* 0x000180d000027802 */ /* 0x000fc60000000f00 */
[----:B------:R-:W-:Y:S02]  /*180b0*/  IMAD.IADD R0, R5, 0x1, R4 ;  /* 0x0000000105007824 */ /* 0x000fe400078e0204 */
[----:B------:R-:W-:Y:S05]  /*180c0*/  CALL.REL.NOINC `($__internal_6_$__cuda_sm70_shflsync_up_p) ;  /* 0x00001d7000007944 */ /* 0x000fea0003c00000 */
        /* <DEDUP_REMOVED lines=12> */
[----:B------:R-:W-:Y:S02]  /*18190*/  MOV R3, 0x1f ;  /* 0x0000001f00037802 */ /* 0x000fe40000000f00 */
[----:B------:R-:W-:Y:S01]  /*181a0*/  MOV R2, 0x181e0 ;  /* 0x000181e000027802 */ /* 0x000fe20000000f00 */
[----:B------:R-:W-:-:S04]  /*181b0*/  IMAD.IADD R4, R0, 0x1, R4 ;  /* 0x0000000100047824 */ /* 0x000fc800078e0204 */
[----:B------:R-:W-:Y:S02]  /*181c0*/  IMAD.MOV.U32 R0, RZ, RZ, R4 ;  /* 0x000000ffff007224 */ /* 0x000fe400078e0004 */
[----:B------:R-:W-:Y:S05]  /*181d0*/  CALL.REL.NOINC `($__internal_5_$__cuda_sm70_shflsync_idx_p) ;  /* 0x00001c1000007944 */ /* 0x000fea0003c00000 */
[----:B------:R-:W-:Y:S05]  /*181e0*/  BRA `(.L_x_337) ;  /* 0xfffe836000007947 */ /* 0x000fea000383ffff */
.L_x_171:
[----:B------:R-:W-:Y:S02]  /*181f0*/  SEL R0, RZ, 0x1, P0 ;  /* 0x00000001ff007807 */ /* 0x000fe40000000000 */
[----:B------:R-:W-:Y:S02]  /*18200*/  MOV R2, 0x18220 ;  /* 0x0001822000027802 */ /* 0x000fe40000000f00 */
[----:B-1----:R-:W-:Y:S05]  /*18210*/  CALL.REL.NOINC `($__internal_7_$__cuda_sm70_votesync_ballot) ;  /* 0x00001c8000007944 */ /* 0x002fea0003c00000 */
[----:B------:R-:W-:Y:S01]  /*18220*/  MOV R5, R0 ;  /* 0x0000000000057202 */ /* 0x000fe20000000f00 */
[----:B------:R-:W-:Y:S05]  /*18230*/  BRA `(.L_x_338) ;  /* 0xfffe83a000007947 */ /* 0x000fea000383ffff */
.L_x_172:
[----:B------:R-:W-:Y:S01]  /*18240*/  IMAD.MOV.U32 R0, RZ, RZ, R8 ;  /* 0x000000ffff007224 */ /* 0x000fe200078e0008 */
[----:B---3--:R-:W-:Y:S01]  /*18250*/  MOV R195, R13 ;  /* 0x0000000d00c37202 */ /* 0x008fe20000000f00 */
[----:B------:R-:W-:Y:S01]  /*18260*/  IMAD.MOV.U32 R3, RZ, RZ, 0x1f ;  /* 0x0000001fff037424 */ /* 0x000fe200078e00ff */
[----:B------:R-:W-:Y:S02]  /*18270*/  MOV R2, 0x18290 ;  /* 0x0001829000027802 */ /* 0x000fe40000000f00 */
[----:B-12---:R-:W-:Y:S05]  /*18280*/  CALL.REL.NOINC `($__internal_5_$__cuda_sm70_shflsync_idx_p) ;  /* 0x00001b6000007944 */ /* 0x006fea0003c00000 */
[----:B------:R-:W-:Y:S01]  /*18290*/  IMAD.MOV.U32 R11, RZ, RZ, R0 ;  /* 0x000000ffff0b7224 */ /* 0x000fe200078e0000 */
[----:B------:R-:W-:Y:S01]  /*182a0*/  MOV R0, R7 ;  /* 0x0000000700007202 */ /* 0x000fe20000000f00 */
[----:B------:R-:W-:Y:S01]  /*182b0*/  IMAD.MOV.U32 R6, RZ, RZ, RZ ;  /* 0x000000ffff067224 */ /* 0x000fe200078e00ff */
[----:B------:R-:W-:Y:S01]  /*182c0*/  MOV R195, R13 ;  /* 0x0000000d00c37202 */ /* 0x000fe20000000f00 */
[----:B------:R-:W-:Y:S01]  /*182d0*/  IMAD.MOV.U32 R3, RZ, RZ, 0x1f ;  /* 0x0000001fff037424 */ /* 0x000fe200078e00ff */
[----:B------:R-:W-:-:S02]  /*182e0*/  MOV R2, 0x18300 ;  /* 0x0001830000027802 */ /* 0x000fc40000000f00 */
[----:B------:R-:W-:Y:S05]  /*182f0*/  CALL.REL.NOINC `($__internal_5_$__cuda_sm70_shflsync_idx_p) ;  /* 0x00001af000007944 */ /* 0x000fea0003c00000 */
[----:B------:R-:W-:Y:S01]  /*18300*/  MOV R10, R0 ;  /* 0x00000000000a7202 */ /* 0x000fe20000000f00 */
[----:B------:R-:W-:Y:S05]  /*18310*/  BRA `(.L_x_339) ;  /* 0xfffe831000007947 */ /* 0x000fea000383ffff */
.L_x_175:
[----:B------:R-:W-:Y:S01]  /*18320*/  IMAD.MOV.U32 R0, RZ, RZ, R4 ;  /* 0x000000ffff007224 */ /* 0x000fe200078e0004 */
[----:B------:R-:W-:-:S02]  /*18330*/  MOV R3, 0x1f ;  /* 0x0000001f00037802 */ /* 0x000fc40000000f00 */
[----:B------:R-:W-:Y:S02]  /*18340*/  MOV R2, 0x18360 ;  /* 0x0001836000027802 */ /* 0x000fe40000000f00 */
[----:B-1234-:R-:W-:Y:S05]  /*18350*/  CALL.REL.NOINC `($__internal_5_$__cuda_sm70_shflsync_idx_p) ;  /* 0x00001a9000007944 */ /* 0x01efea0003c00000 */
[----:B------:R-:W-:Y:S01]  /*18360*/  MOV R6, R0 ;  /* 0x0000000000067202 */ /* 0x000fe20000000f00 */
[----:B------:R-:W-:Y:S05]  /*18370*/  BRA `(.L_x_174) ;  /* 0xfffe831000007947 */ /* 0x000fea000383ffff */
.L_x_211:
[----:B------:R-:W-:Y:S01]  /*18380*/  IMAD.MOV.U32 R0, RZ, RZ, R5 ;  /* 0x000000ffff007224 */ /* 0x000fe200078e0005 */
[----:B------:R-:W-:Y:S01]  /*18390*/  MOV R195, RZ ;  /* 0x000000ff00c37202 */ /* 0x000fe20000000f00 */
[----:B------:R-:W-:Y:S01]  /*183a0*/  IMAD.MOV.U32 R3, RZ, RZ, 0x181f ;  /* 0x0000181fff037424 */ /* 0x000fe200078e00ff */
[----:B------:R-:W-:Y:S02]  /*183b0*/  MOV R2, 0x183d0 ;  /* 0x000183d000027802 */ /* 0x000fe40000000f00 */
[----:B-----5:R-:W-:Y:S05]  /*183c0*/  CALL.REL.NOINC `($__internal_5_$__cuda_sm70_shflsync_idx_p) ;  /* 0x00001a2000007944 */ /* 0x020fea0003c00000 */
[----:B------:R-:W-:Y:S01]  /*183d0*/  MOV R6, R0 ;  /* 0x0000000000067202 */ /* 0x000fe20000000f00 */
[----:B------:R-:W-:Y:S05]  /*183e0*/  BRA `(.L_x_340) ;  /* 0xfffefa8000007947 */ /* 0x000fea000383ffff */
.L_x_212:
[----:B------:R-:W-:Y:S01]  /*183f0*/  IMAD.MOV.U32 R0, RZ, RZ, R7 ;  /* 0x000000ffff007224 */ /* 0x000fe200078e0007 */
[----:B------:R-:W-:Y:S01]  /*18400*/  MOV R195, RZ ;  /* 0x000000ff00c37202 */ /* 0x000fe20000000f00 */
[----:B------:R-:W-:Y:S01]  /*18410*/  IMAD.MOV.U32 R3, RZ, RZ, 0x181f ;  /* 0x0000181fff037424 */ /* 0x000fe200078e00ff */
[----:B------:R-:W-:Y:S02]  /*18420*/  MOV R2, 0x18440 ;  /* 0x0001844000027802 */ /* 0x000fe40000000f00 */
[----:B-12--5:R-:W-:Y:S05]  /*18430*/  CALL.REL.NOINC `($__internal_5_$__cuda_sm70_shflsync_idx_p) ;  /* 0x000019b000007944 */ /* 0x026fea0003c00000 */
[----:B------:R-:W-:Y:S05]  /*18440*/  BRA `(.L_x_341) ;  /* 0xfffefa4000007947 */ /* 0x000fea000383ffff */
.L_x_215:
[----:B----4-:R-:W-:Y:S01]  /*18450*/  IMAD.MOV.U32 R0, RZ, RZ, R5 ;  /* 0x000000ffff007224 */ /* 0x010fe200078e0005 */
[----:B------:R-:W-:Y:S01]  /*18460*/  MOV R195, 0x1 ;  /* 0x0000000100c37802 */ /* 0x000fe20000000f00 */
[----:B--2---:R-:W-:Y:S01]  /*18470*/  IMAD.MOV.U32 R3, RZ, RZ, 0x181f ;  /* 0x0000181fff037424 */ /* 0x004fe200078e00ff */
[----:B------:R-:W-:-:S02]  /*18480*/  MOV R2, 0x184a0 ;  /* 0x000184a000027802 */ /* 0x000fc40000000f00 */
[----:B-1-3-5:R-:W-:Y:S05]  /*18490*/  CALL.REL.NOINC `($__internal_5_$__cuda_sm70_shflsync_idx_p) ;  /* 0x0000195000007944 */ /* 0x02afea0003c00000 */
[----:B------:R-:W-:Y:S01]  /*184a0*/  IMAD.MOV.U32 R6, RZ, RZ, R0 ;  /* 0x000000ffff067224 */ /* 0x000fe200078e0000 */
[----:B------:R-:W-:Y:S01]  /*184b0*/  MOV R195, 0x1 ;  /* 0x0000000100c37802 */ /* 0x000fe20000000f00 */
[----:B------:R-:W-:Y:S01]  /*184c0*/  IMAD.MOV.U32 R0, RZ, RZ, R7 ;  /* 0x000000ffff007224 */ /* 0x000fe200078e0007 */
[----:B------:R-:W-:-:S02]  /*184d0*/  MOV R3, 0x181f ;  /* 0x0000181f00037802 */ /* 0x000fc40000000f00 */
[----:B------:R-:W-:Y:S02]  /*184e0*/  MOV R2, 0x18500 ;  /* 0x0001850000027802 */ /* 0x000fe40000000f00 */
[----:B------:R-:W-:Y:S05]  /*184f0*/  CALL.REL.NOINC `($__internal_5_$__cuda_sm70_shflsync_idx_p) ;  /* 0x000018f000007944 */ /* 0x000fea0003c00000 */
[----:B------:R-:W-:Y:S05]  /*18500*/  BRA `(.L_x_342) ;  /* 0xfffefac000007947 */ /* 0x000fea000383ffff */
.L_x_218:
[----:B----4-:R-:W-:Y:S01]  /*18510*/  IMAD.MOV.U32 R0, RZ, RZ, R5 ;  /* 0x000000ffff007224 */ /* 0x010fe200078e0005 */
[----:B------:R-:W-:Y:S01]  /*18520*/  MOV R195, 0x2 ;  /* 0x0000000200c37802 */ /* 0x000fe20000000f00 */
[----:B-1----:R-:W-:Y:S01]  /*18530*/  IMAD.MOV.U32 R3, RZ, RZ, 0x181f ;  /* 0x0000181fff037424 */ /* 0x002fe200078e00ff */
[----:B------:R-:W-:Y:S02]  /*18540*/  MOV R2, 0x18560 ;  /* 0x0001856000027802 */ /* 0x000fe40000000f00 */
[----:B--23-5:R-:W-:Y:S05]  /*18550*/  CALL.REL.NOINC `($__internal_5_$__cuda_sm70_shflsync_idx_p) ;  /* 0x0000189000007944 */ /* 0x02cfea0003c00000 */
[----:B------:R-:W-:Y:S01]  /*18560*/  MOV R6, R0 ;  /* 0x0000000000067202 */ /* 0x000fe20000000f00 */
[----:B------:R-:W-:Y:S05]  /*18570*/  BRA `(.L_x_343) ;  /* 0xfffefb8000007947 */ /* 0x000fea000383ffff */
.L_x_219:
[----:B----4-:R-:W-:Y:S01]  /*18580*/  IMAD.MOV.U32 R0, RZ, RZ, R7 ;  /* 0x000000ffff007224 */ /* 0x010fe200078e0007 */
[----:B------:R-:W-:Y:S01]  /*18590*/  MOV R195, 0x2 ;  /* 0x0000000200c37802 */ /* 0x000fe20000000f00 */
[----:B------:R-:W-:Y:S01]  /*185a0*/  IMAD.MOV.U32 R3, RZ, RZ, 0x181f ;  /* 0x0000181fff037424 */ /* 0x000fe200078e00ff */
[----:B------:R-:W-:Y:S02]  /*185b0*/  MOV R2, 0x185d0 ;  /* 0x000185d000027802 */ /* 0x000fe40000000f00 */
[----:B-123-5:R-:W-:Y:S05]  /*185c0*/  CALL.REL.NOINC `($__internal_5_$__cuda_sm70_shflsync_idx_p) ;  /* 0x0000182000007944 */ /* 0x02efea0003c00000 */
[----:B------:R-:W-:Y:S05]  /*185d0*/  BRA `(.L_x_344) ;  /* 0xfffefb4000007947 */ /* 0x000fea000383ffff */
.L_x_222:
[----:B-1----:R-:W-:Y:S01]  /*185e0*/  IMAD.MOV.U32 R0, RZ, RZ, R5 ;  /* 0x000000ffff007224 */ /* 0x002fe200078e0005 */
[----:B------:R-:W-:Y:S01]  /*185f0*/  MOV R195, 0x3 ;  /* 0x0000000300c37802 */ /* 0x000fe20000000f00 */
[----:B------:R-:W-:Y:S01]  /*18600*/  IMAD.MOV.U32 R3, RZ, RZ, 0x181f ;  /* 0x0000181fff037424 */ /* 0x000fe200078e00ff */
[----:B------:R-:W-:-:S02]  /*18610*/  MOV R2, 0x18630 ;  /* 0x0001863000027802 */ /* 0x000fc40000000f00 */
[----:B--2345:R-:W-:Y:S05]  /*18620*/  CALL.REL.NOINC `($__internal_5_$__cuda_sm70_shflsync_idx_p) ;  /* 0x000017c000007944 */ /* 0x03cfea0003c00000 */
[----:B------:R-:W-:Y:S01]  /*18630*/  IMAD.MOV.U32 R5, RZ, RZ, R0 ;  /* 0x000000ffff057224 */ /* 0x000fe200078e0000 */
[----:B------:R-:W-:Y:S01]  /*18640*/  MOV R195, 0x3 ;  /* 0x0000000300c37802 */ /* 0x000fe20000000f00 */
[----:B------:R-:W-:Y:S01]  /*18650*/  IMAD.MOV.U32 R0, RZ, RZ, R7 ;  /* 0x000000ffff007224 */ /* 0x000fe200078e0007 */
[----:B------:R-:W-:-:S02]  /*18660*/  MOV R3, 0x181f ;  /* 0x0000181f00037802 */ /* 0x000fc40000000f00 */
[----:B------:R-:W-:Y:S02]  /*18670*/  MOV R2, 0x18690 ;  /* 0x0001869000027802 */ /* 0x000fe40000000f00 */
[----:B------:R-:W-:Y:S05]  /*18680*/  CALL.REL.NOINC `($__internal_5_$__cuda_sm70_shflsync_idx_p) ;  /* 0x0000176000007944 */ /* 0x000fea0003c00000 */
[----:B------:R-:W-:Y:S05]  /*18690*/  BRA `(.L_x_345) ;  /* 0xfffefbc000007947 */ /* 0x000fea000383ffff */
.L_x_265:
[----:B------:R-:W-:Y:S01]  /*186a0*/  IMAD.MOV.U32 R0, RZ, RZ, R5 ;  /* 0x000000ffff007224 */ /* 0x000fe200078e0005 */
[----:B------:R-:W-:Y:S01]  /*186b0*/  MOV R195, RZ ;  /* 0x000000ff00c37202 */ /* 0x000fe20000000f00 */
[----:B------:R-:W-:Y:S01]  /*186c0*/  IMAD.MOV.U32 R3, RZ, RZ, 0x181f ;  /* 0x0000181fff037424 */ /* 0x000fe200078e00ff */
[----:B------:R-:W-:Y:S02]  /*186d0*/  MOV R2, 0x186f0 ;  /* 0x000186f000027802 */ /* 0x000fe40000000f00 */
[----:B------:R-:W-:Y:S05]  /*186e0*/  CALL.REL.NOINC `($__internal_5_$__cuda_sm70_shflsync_idx_p) ;  /* 0x0000170000007944 */ /* 0x000fea0003c00000 */
[----:B------:R-:W-:Y:S01]  /*186f0*/  MOV R4, R0 ;  /* 0x0000000000047202 */ /* 0x000fe20000000f00 */
[----:B------:R-:W-:Y:S05]  /*18700*/  BRA `(.L_x_346) ;  /* 0xffff66d000007947 */ /* 0x000fea000383ffff */
.L_x_266:
[----:B------:R-:W-:Y:S01]  /*18710*/  IMAD.MOV.U32 R0, RZ, RZ, R10 ;  /* 0x000000ffff007224 */ /* 0x000fe200078e000a */
[----:B------:R-:W-:Y:S01]  /*18720*/  MOV R195, RZ ;  /* 0x000000ff00c37202 */ /* 0x000fe20000000f00 */
[----:B------:R-:W-:Y:S01]  /*18730*/  IMAD.MOV.U32 R3, RZ, RZ, 0x181f ;  /* 0x0000181fff037424 */ /* 0x000fe200078e00ff */
[----:B------:R-:W-:Y:S02]  /*18740*/  MOV R2, 0x18760 ;  /* 0x0001876000027802 */ /* 0x000fe40000000f00 */
[----:B-12---:R-:W-:Y:S05]  /*18750*/  CALL.REL.NOINC `($__internal_5_$__cuda_sm70_shflsync_idx_p) ;  /* 0x0000169000007944 */ /* 0x006fea0003c00000 */
[----:B------:R-:W-:Y:S01]  /*18760*/  IADD3 R2, P0, R0, R88, RZ ;  /* 0x0000005800027210 */ /* 0x000fe20007f1e0ff */
[----:B------:R-:W-:Y:S01]  /*18770*/  IMAD.MOV.U32 R195, RZ, RZ, 0x1 ;  /* 0x00000001ffc37424 */ /* 0x000fe200078e00ff */
[----:B------:R-:W-:Y:S02]  /*18780*/  MOV R7, R95 ;  /* 0x0000005f00077202 */ /* 0x000fe40000000f00 */
[----:B------:R-:W-:Y:S01]  /*18790*/  SEL R6, RZ, 0x10, P4 ;  /* 0x00000010ff067807 */ /* 0x000fe20002000000 */
[----:B------:R-:W-:-:S05]  /*187a0*/  IMAD.X R3, R4, 0x1, R90, P0 ;  /* 0x0000000104037824 */ /* 0x000fca00000e065a */
[----:B------:R-:W-:Y:S01]  /*187b0*/  @!PT LDS RZ, [RZ] ;  /* 0x00000000fffff984 */ /* 0x000fe20000000800 */
[----:B------:R-:W-:Y:S01]  /*187c0*/  @!PT LDS RZ, [RZ] ;  /* 0x00000000fffff984 */ /* 0x000fe20000000800 */
[----:B------:R-:W-:Y:S01]  /*187d0*/  @!PT LDS RZ, [RZ] ;  /* 0x00000000fffff984 */ /* 0x000fe20000000800 */
[----:B------:R1:W-:Y:S02]  /*187e0*/  LDGSTS.E.BYPASS.LTC128B.128 [R192+0x6100], [R2.64], !P6 ;  /* 0x0610000002c07fae */ /* 0x0003e4000f101d4a */
[----:B-1----:R-:W-:-:S05]  /*187f0*/  IADD3 R2, P0, R0, R89, RZ ;  /* 0x0000005900027210 */ /* 0x002fca0007f1e0ff */
[----:B------:R-:W-:-:S05]  /*18800*/  IMAD.X R3, R4, 0x1, R91, P0 ;  /* 0x0000000104037824 */ /* 0x000fca00000e065b */
[----:B------:R1:W-:Y:S02]  /*18810*/  LDGSTS.E.BYPASS.LTC128B.128 [R192+0x8100], [R2.64], !P4 ;  /* 0x0810000002c07fae */ /* 0x0003e4000e101d4a */
[----:B-1----:R-:W-:Y:S01]  /*18820*/  IADD3 R2, P0, R0, R92, RZ ;  /* 0x0000005c00027210 */ /* 0x002fe20007f1e0ff */
[----:B------:R-:W-:Y:S01]  /*18830*/  IMAD.MOV.U32 R0, RZ, RZ, R5 ;  /* 0x000000ffff007224 */ /* 0x000fe200078e0005 */
[----:B------:R-:W-:-:S03]  /*18840*/  SEL R5, RZ, 0x10, P6 ;  /* 0x00000010ff057807 */ /* 0x000fc60003000000 */
[----:B------:R-:W-:-:S05]  /*18850*/  IMAD.X R3, R4, 0x1, R93, P0 ;  /* 0x0000000104037824 */ /* 0x000fca00000e065d */
[----:B------:R1:W-:Y:S02]  /*18860*/  LDGSTS.E.BYPASS.LTC128B.128 [R192+0xa100], [R2.64], !P5 ;  /* 0x0a10000002c07fae */ /* 0x0003e4000e901d4a */
[----:B-1----:R-:W-:Y:S02]  /*18870*/  MOV R3, 0x181f ;  /* 0x0000181f00037802 */ /* 0x002fe40000000f00 */
[----:B------:R-:W-:Y:S02]  /*18880*/  MOV R2, 0x188a0 ;  /* 0x000188a000027802 */ /* 0x000fe40000000f00 */
[----:B------:R-:W-:Y:S05]  /*18890*/  CALL.REL.NOINC `($__internal_5_$__cuda_sm70_shflsync_idx_p) ;  /* 0x0000155000007944 */ /* 0x000fea0003c00000 */
[----:B------:R-:W-:Y:S01]  /*188a0*/  IMAD.MOV.U32 R4, RZ, RZ, R0 ;  /* 0x000000ffff047224 */ /* 0x000fe200078e0000 */
[----:B------:R-:W-:Y:S01]  /*188b0*/  MOV R195, 0x1 ;  /* 0x0000000100c37802 */ /* 0x000fe20000000f00 */
[----:B------:R-:W-:Y:S01]  /*188c0*/  IMAD.MOV.U32 R0, RZ, RZ, R10 ;  /* 0x000000ffff007224 */ /* 0x000fe200078e000a */
[----:B------:R-:W-:Y:S02]  /*188d0*/  MOV R3, 0x181f ;  /* 0x0000181f00037802 */ /* 0x000fe40000000f00 */
[----:B------:R-:W-:Y:S02]  /*188e0*/  MOV R2, 0x18900 ;  /* 0x0001890000027802 */ /* 0x000fe40000000f00 */
[----:B------:R-:W-:Y:S05]  /*188f0*/  CALL.REL.NOINC `($__internal_5_$__cuda_sm70_shflsync_idx_p) ;  /* 0x000014f000007944 */ /* 0x000fea0003c00000 */
[----:B------:R-:W-:Y:S05]  /*18900*/  BRA `(.L_x_347) ;  /* 0xffff65e000007947 */ /* 0x000fea000383ffff */
.L_x_267:
[----:B------:R-:W-:Y:S01]  /*18910*/  IMAD.MOV.U32 R100, RZ, RZ, R4 ;  /* 0x000000ffff647224 */ /* 0x000fe200078e0004 */
[----:B------:R-:W-:-:S02]  /*18920*/  MOV R0, 0x2 ;  /* 0x0000000200007802 */ /* 0x000fc40000000f00 */
[----:B------:R-:W-:Y:S02]  /*18930*/  MOV R2, 0x18950 ;  /* 0x0001895000027802 */ /* 0x000fe40000000f00 */
[----:B------:R-:W-:Y:S05]  /*18940*/  CALL.REL.NOINC `($__internal_4_$__cuda_sm70_shflsync_bfly_p) ;  /* 0x0000144000007944 */ /* 0x000fea0003c00000 */
[----:B------:R-:W-:Y:S01]  /*18950*/  FMNMX.FTZ R4, R4, R0, !PT ;  /* 0x0000000004047209 */ /* 0x000fe20007810000 */
[----:B------:R-:W-:Y:S01]  /*18960*/  IMAD.MOV.U32 R0, RZ, RZ, 0x1 ;  /* 0x00000001ff007424 */ /* 0x000fe200078e00ff */
[----:B------:R-:W-:-:S03]  /*18970*/  MOV R2, 0x189a0 ;  /* 0x000189a000027802 */ /* 0x000fc60000000f00 */
[----:B------:R-:W-:Y:S02]  /*18980*/  IMAD.MOV.U32 R100, RZ, RZ, R4 ;  /* 0x000000ffff647224 */ /* 0x000fe400078e0004 */
[----:B------:R-:W-:Y:S05]  /*18990*/  CALL.REL.NOINC `($__internal_4_$__cuda_sm70_shflsync_bfly_p) ;  /* 0x000013f000007944 */ /* 0x000fea0003c00000 */
[----:B------:R-:W-:Y:S01]  /*189a0*/  FMNMX.FTZ R101, R4, R0, !PT ;  /* 0x0000000004657209 */ /* 0x000fe20007810000 */
[----:B------:R-:W-:Y:S01]  /*189b0*/  IMAD.MOV.U32 R100, RZ, RZ, R5 ;  /* 0x000000ffff647224 */ /* 0x000fe200078e0005 */
[----:B------:R-:W-:Y:S01]  /*189c0*/  MOV R2, 0x189f0 ;  /* 0x000189f000027802 */ /* 0x000fe20000000f00 */
[----:B------:R-:W-:Y:S02]  /*189d0*/  IMAD.MOV.U32 R0, RZ, RZ, 0x2 ;  /* 0x00000002ff007424 */ /* 0x000fe400078e00ff */
[----:B------:R-:W-:Y:S05]  /*189e0*/  CALL.REL.NOINC `($__internal_4_$__cuda_sm70_shflsync_bfly_p) ;  /* 0x000013a000007944 */ /* 0x000fea0003c00000 */
[----:B------:R-:W-:Y:S01]  /*189f0*/  FMNMX.FTZ R4, R5, R0, !PT ;  /* 0x0000000005047209 */ /* 0x000fe20007810000 */
[----:B------:R-:W-:Y:S01]  /*18a00*/  IMAD.MOV.U32 R0, RZ, RZ, 0x1 ;  /* 0x00000001ff007424 */ /* 0x000fe200078e00ff */
[----:B------:R-:W-:-:S03]  /*18a10*/  MOV R2, 0x18a40 ;  /* 0x00018a4000027802 */ /* 0x000fc60000000f00 */
[----:B------:R-:W-:Y:S02]  /*18a20*/  IMAD.MOV.U32 R100, RZ, RZ, R4 ;  /* 0x000000ffff647224 */ /* 0x000fe400078e0004 */
[----:B------:R-:W-:Y:S05]  /*18a30*/  CALL.REL.NOINC `($__internal_4_$__cuda_sm70_shflsync_bfly_p) ;  /* 0x0000135000007944 */ /* 0x000fea0003c00000 */
[----:B------:R-:W-:Y:S01]  /*18a40*/  MOV R3, R0 ;  /* 0x0000000000037202 */ /* 0x000fe20000000f00 */
[----:B------:R-:W-:Y:S05]  /*18a50*/  BRA `(.L_x_348) ;  /* 0xffff6b7000007947 */ /* 0x000fea000383ffff */
.L_x_269:
[----:B------:R-:W-:Y:S01]  /*18a60*/  MOV R195, RZ ;  /* 0x000000ff00c37202 */ /* 0x000fe20000000f00 */
[----:B------:R-:W-:Y:S01]  /*18a70*/  IMAD.MOV.U32 R0, RZ, RZ, R4 ;  /* 0x000000ffff007224 */ /* 0x000fe200078e0004 */
[----:B------:R-:W-:Y:S01]  /*18a80*/  MOV R2, 0x18ab0 ;  /* 0x00018ab000027802 */ /* 0x000fe20000000f00 */
[----:B------:R-:W-:Y:S02]  /*18a90*/  IMAD.MOV.U32 R3, RZ, RZ, 0x181f ;  /* 0x0000181fff037424 */ /* 0x000fe400078e00ff */
[----:B-1234-:R-:W-:Y:S05]  /*18aa0*/  CALL.REL.NOINC `($__internal_5_$__cuda_sm70_shflsync_idx_p) ;  /* 0x0000134000007944 */ /* 0x01efea0003c00000 */
[----:B------:R-:W-:-:S05]  /*18ab0*/  BRA `(.L_x_349) ;  /* 0xffff7e8000007947 */ /* 0x000fca000383ffff */
.L_x_272:
[----:B------:R-:W-:Y:S01]  /*18ac0*/  MOV R195, RZ ;  /* 0x000000ff00c37202 */ /* 0x000fe20000000f00 */
[----:B------:R-:W-:Y:S01]  /*18ad0*/  IMAD.MOV.U32 R0, RZ, RZ, R101 ;  /* 0x000000ffff007224 */ /* 0x000fe200078e0065 */
[----:B------:R-:W-:Y:S01]  /*18ae0*/  MOV R2, 0x18b10 ;  /* 0x00018b1000027802 */ /* 0x000fe20000000f00 */
[----:B------:R-:W-:Y:S02]  /*18af0*/  IMAD.MOV.U32 R3, RZ, RZ, 0x181f ;  /* 0x0000181fff037424 */ /* 0x000fe400078e00ff */
[----:B------:R-:W-:Y:S05]  /*18b00*/  CALL.REL.NOINC `($__internal_5_$__cuda_sm70_shflsync_idx_p) ;  /* 0x000012e000007944 */ /* 0x000fea0003c00000 */
[----:B------:R-:W-:Y:S01]  /*18b10*/  MOV R100, R0 ;  /* 0x0000000000647202 */ /* 0x000fe20000000f00 */
[----:B------:R-:W-:-:S05]  /*18b20*/  BRA `(.L_x_350) ;  /* 0xffff8c0000007947 */ /* 0x000fca000383ffff */
.L_x_273:
[----:B------:R-:W-:Y:S01]  /*18b30*/  MOV R195, RZ ;  /* 0x000000ff00c37202 */ /* 0x000fe20000000f00 */
[----:B------:R-:W-:Y:S01]  /*18b40*/  IMAD.MOV.U32 R0, RZ, RZ, R150 ;  /* 0x000000ffff007224 */ /* 0x000fe200078e0096 */
[----:B------:R-:W-:Y:S01]  /*18b50*/  MOV R2, 0x18b80 ;  /* 0x00018b8000027802 */ /* 0x000fe20000000f00 */
[----:B------:R-:W-:Y:S02]  /*18b60*/  IMAD.MOV.U32 R3, RZ, RZ, 0x181f ;  /* 0x0000181fff037424 */ /* 0x000fe400078e00ff */
[----:B-12---:R-:W-:Y:S05]  /*18b70*/  CALL.REL.NOINC `($__internal_5_$__cuda_sm70_shflsync_idx_p) ;  /* 0x0000127000007944 */ /* 0x006fea0003c00000 */
        /* <DEDUP_REMOVED lines=10> */
[----:B------:R-:W-:Y:S05]  /*18c20*/  IADD3 R148, P0, R0, R153, RZ ;  /* 0x0000009900947210 */ /* 0x000fea0007f1e0ff */
[----:B------:R-:W-:Y:S05]  /*18c30*/  IMAD.X R149, R100, 0x1, R155, P0 ;  /* 0x0000000164957824 */ /* 0x000fea00000e069b */
[----:B------:R2:W-:Y:S01]  /*18c40*/  LDGSTS.E.BYPASS.LTC128B.128 [R192+0x8100], [R148.64], !P3 ;  /* 0x0810000094c07fae */ /* 0x0005e2000d901d4a */
[----:B-1----:R-:W-:Y:S01]  /*18c50*/  IADD3 R2, P0, R0, R154, RZ ;  /* 0x0000009a00027210 */ /* 0x002fe20007f1e0ff */
[----:B------:R-:W-:Y:S04]  /*18c60*/  IMAD.MOV.U32 R0, RZ, RZ, R101 ;  /* 0x000000ffff007224 */ /* 0x000fe800078e0065 */
[----:B------:R-:W-:Y:S05]  /*18c70*/  IMAD.X R3, R100, 0x1, R156, P0 ;  /* 0x0000000164037824 */ /* 0x000fea00000e069c */
[----:B------:R1:W-:Y:S02]  /*18c80*/  LDGSTS.E.BYPASS.LTC128B.128 [R192+0xa100], [R2.64], !P4 ;  /* 0x0a10000002c07fae */ /* 0x0003e4000e101d4a */
[----:B-1----:R-:W-:Y:S01]  /*18c90*/  MOV R2, 0x18cc0 ;  /* 0x00018cc000027802 */ /* 0x002fe20000000f00 */
[----:B------:R-:W-:Y:S02]  /*18ca0*/  IMAD.MOV.U32 R3, RZ, RZ, 0x181f ;  /* 0x0000181fff037424 */ /* 0x000fe400078e00ff */
[----:B--2---:R-:W-:Y:S05]  /*18cb0*/  CALL.REL.NOINC `($__internal_5_$__cuda_sm70_shflsync_idx_p) ;  /* 0x0000113000007944 */ /* 0x004fea0003c00000 */
[----:B------:R-:W-:Y:S01]  /*18cc0*/  MOV R195, 0x1 ;  /* 0x0000000100c37802 */ /* 0x000fe20000000f00 */
[----:B------:R-:W-:Y:S01]  /*18cd0*/  IMAD.MOV.U32 R100, RZ, RZ, R0 ;  /* 0x000000ffff647224 */ /* 0x000fe200078e0000 */
[----:B------:R-:W-:Y:S01]  /*18ce0*/  MOV R3, 0x181f ;  /* 0x0000181f00037802 */ /* 0x000fe20000000f00 */
[----:B------:R-:W-:Y:S01]  /*18cf0*/  IMAD.MOV.U32 R0, RZ, RZ, R150 ;  /* 0x000000ffff007224 */ /* 0x000fe200078e0096 */
[----:B------:R-:W-:Y:S02]  /*18d00*/  MOV R2, 0x18d20 ;  /* 0x00018d2000027802 */ /* 0x000fe40000000f00 */
[----:B------:R-:W-:Y:S05]  /*18d10*/  CALL.REL.NOINC `($__internal_5_$__cuda_sm70_shflsync_idx_p) ;  /* 0x000010d000007944 */ /* 0x000fea0003c00000 */
[----:B------:R-:W-:-:S05]  /*18d20*/  BRA `(.L_x_351) ;  /* 0xffff8b2000007947 */ /* 0x000fca000383ffff */
.L_x_274:
[----:B------:R-:W-:Y:S02]  /*18d30*/  MOV R0, 0x2 ;  /* 0x0000000200007802 */ /* 0x000fe40000000f00 */
[----:B------:R-:W-:Y:S02]  /*18d40*/  MOV R2, 0x18d60 ;  /* 0x00018d6000027802 */ /* 0x000fe40000000f00 */
[----:B-1----:R-:W-:Y:S05]  /*18d50*/  CALL.REL.NOINC `($__internal_4_$__cuda_sm70_shflsync_bfly_p) ;  /* 0x0000103000007944 */ /* 0x002fea0003c00000 */
[----:B------:R-:W-:Y:S01]  /*18d60*/  FMNMX.FTZ R100, R100, R0, !PT ;  /* 0x0000000064647209 */ /* 0x000fe20007810000 */
[----:B------:R-:W-:Y:S01]  /*18d70*/  IMAD.MOV.U32 R0, RZ, RZ, 0x1 ;  /* 0x00000001ff007424 */ /* 0x000fe200078e00ff */
[----:B------:R-:W-:Y:S02]  /*18d80*/  MOV R2, 0x18da0 ;  /* 0x00018da000027802 */ /* 0x000fe40000000f00 */
        /* <DEDUP_REMOVED lines=8> */
[----:B------:R-:W-:Y:S02]  /*18e10*/  MOV R2, 0x18e30 ;  /* 0x00018e3000027802 */ /* 0x000fe40000000f00 */
[----:B------:R-:W-:Y:S05]  /*18e20*/  CALL.REL.NOINC `($__internal_4_$__cuda_sm70_shflsync_bfly_p) ;  /* 0x00000f6000007944 */ /* 0x000fea0003c00000 */
[----:B------:R-:W-:-:S05]  /*18e30*/  BRA `(.L_x_352) ;  /* 0xffff8da000007947 */ /* 0x000fca000383ffff */
.L_x_276:
[----:B------:R-:W-:Y:S01]  /*18e40*/  IMAD.MOV.U32 R100, RZ, RZ, R207 ;  /* 0x000000ffff647224 */ /* 0x000fe200078e00cf */
[----:B------:R-:W-:-:S02]  /*18e50*/  MOV R0, 0x2 ;  /* 0x0000000200007802 */ /* 0x000fc40000000f00 */
[----:B------:R-:W-:Y:S02]  /*18e60*/  MOV R2, 0x18e80 ;  /* 0x00018e8000027802 */ /* 0x000fe40000000f00 */
[----:B------:R-:W-:Y:S05]  /*18e70*/  CALL.REL.NOINC `($__internal_4_$__cuda_sm70_shflsync_bfly_p) ;  /* 0x00000f1000007944 */ /* 0x000fea0003c00000 */
[----:B------:R-:W-:Y:S05]  /*18e80*/  BRA `(.L_x_353) ;  /* 0xffffa49000007947 */ /* 0x000fea000383ffff */
.L_x_277:
[----:B------:R-:W-:Y:S01]  /*18e90*/  IMAD.MOV.U32 R100, RZ, RZ, R4 ;  /* 0x000000ffff647224 */ /* 0x000fe200078e0004 */
[----:B------:R-:W-:Y:S02]  /*18ea0*/  MOV R0, 0x1 ;  /* 0x0000000100007802 */ /* 0x000fe40000000f00 */
[----:B------:R-:W-:Y:S02]  /*18eb0*/  MOV R2, 0x18ed0 ;  /* 0x00018ed000027802 */ /* 0x000fe40000000f00 */
[----:B-1----:R-:W-:Y:S05]  /*18ec0*/  CALL.REL.NOINC `($__internal_4_$__cuda_sm70_shflsync_bfly_p) ;  /* 0x00000ec000007944 */ /* 0x002fea0003c00000 */
[----:B------:R-:W-:Y:S01]  /*18ed0*/  FADD.FTZ R4, R4, R0 ;  /* 0x0000000004047221 */ /* 0x000fe20000010000 */
[----:B------:R-:W-:Y:S02]  /*18ee0*/  MOV R100, R200 ;  /* 0x000000c800647202 */ /* 0x000fe40000000f00 */
[----:B------:R-:W-:Y:S02]  /*18ef0*/  MOV R0, 0x2 ;  /* 0x0000000200007802 */ /* 0x000fe40000000f00 */
[----:B------:R-:W-:Y:S02]  /*18f00*/  MOV R2, 0x18f20 ;  /* 0x00018f2000027802 */ /* 0x000fe40000000f00 */
[----:B------:R-:W-:Y:S05]  /*18f10*/  CALL.REL.NOINC `($__internal_4_$__cuda_sm70_shflsync_bfly_p) ;  /* 0x00000e7000007944 */ /* 0x000fea0003c00000 */
[----:B------:R-:W-:Y:S01]  /*18f20*/  FADD.FTZ R5, R200, R0 ;  /* 0x00000000c8057221 */ /* 0x000fe20000010000 */
[----:B------:R-:W-:Y:S02]  /*18f30*/  MOV R0, 0x1 ;  /* 0x0000000100007802 */ /* 0x000fe40000000f00 */
[----:B------:R-:W-:-:S02]  /*18f40*/  MOV R2, 0x18f70 ;  /* 0x00018f7000027802 */ /* 0x000fc40000000f00 */
[----:B------:R-:W-:Y:S02]  /*18f50*/  MOV R100, R5 ;  /* 0x0000000500647202 */ /* 0x000fe40000000f00 */
[----:B------:R-:W-:Y:S05]  /*18f60*/  CALL.REL.NOINC `($__internal_4_$__cuda_sm70_shflsync_bfly_p) ;  /* 0x00000e2000007944 */ /* 0x000fea0003c00000 */
[----:B------:R-:W-:Y:S01]  /*18f70*/  MOV R3, R0 ;  /* 0x0000000000037202 */ /* 0x000fe20000000f00 */
[----:B------:R-:W-:Y:S05]  /*18f80*/  BRA `(.L_x_354) ;  /* 0xffffa40000007947 */ /* 0x000fea000383ffff */
.L_x_284:
[----:B--234-:R-:W-:Y:S01]  /*18f90*/  IMAD.MOV.U32 R0, RZ, RZ, R6 ;  /* 0x000000ffff007224 */ /* 0x01cfe200078e0006 */
[----:B------:R-:W-:Y:S01]  /*18fa0*/  MOV R195, RZ ;  /* 0x000000ff00c37202 */ /* 0x000fe20000000f00 */
[----:B------:R-:W-:Y:S01]  /*18fb0*/  IMAD.MOV.U32 R3, RZ, RZ, 0x181f ;  /* 0x0000181fff037424 */ /* 0x000fe200078e00ff */
[----:B------:R-:W-:Y:S02]  /*18fc0*/  MOV R2, 0x18fe0 ;  /* 0x00018fe000027802 */ /* 0x000fe40000000f00 */
[----:B-1----:R-:W-:Y:S05]  /*18fd0*/  CALL.REL.NOINC `($__internal_5_$__cuda_sm70_shflsync_idx_p) ;  /* 0x00000e1000007944 */ /* 0x002fea0003c00000 */
[----:B------:R-:W-:Y:S01]  /*18fe0*/  MOV R7, R0 ;  /* 0x0000000000077202 */ /* 0x000fe20000000f00 */
[----:B------:R-:W-:Y:S05]  /*18ff0*/  BRA `(.L_x_355) ;  /* 0xffffbb2000007947 */ /* 0x000fea000383ffff */
.L_x_285:
[----:B------:R-:W-:Y:S01]  /*19000*/  IMAD.MOV.U32 R0, RZ, RZ, R12 ;  /* 0x000000ffff007224 */ /* 0x000fe200078e000c */
[----:B------:R-:W-:Y:S01]  /*19010*/  MOV R195, RZ ;  /* 0x000000ff00c37202 */ /* 0x000fe20000000f00 */
[----:B------:R-:W-:Y:S01]  /*19020*/  IMAD.MOV.U32 R3, RZ, RZ, 0x181f ;  /* 0x0000181fff037424 */ /* 0x000fe200078e00ff */
[----:B------:R-:W-:Y:S02]  /*19030*/  MOV R2, 0x19050 ;  /* 0x0001905000027802 */ /* 0x000fe40000000f00 */
[----:B-123--:R-:W-:Y:S05]  /*19040*/  CALL.REL.NOINC `($__internal_5_$__cuda_sm70_shflsync_idx_p) ;  /* 0x00000da000007944 */ /* 0x00efea0003c00000 */
[----:B------:R-:W-:Y:S05]  /*19050*/  BRA `(.L_x_356) ;  /* 0xffffbae000007947 */ /* 0x000fea000383ffff */
.L_x_288:
[----:B--2---:R-:W-:Y:S01]  /*19060*/  IMAD.MOV.U32 R0, RZ, RZ, R6 ;  /* 0x000000ffff007224 */ /* 0x004fe200078e0006 */
[----:B------:R-:W-:Y:S01]  /*19070*/  MOV R195, 0x1 ;  /* 0x0000000100c37802 */ /* 0x000fe20000000f00 */
[----:B------:R-:W-:Y:S01]  /*19080*/  IMAD.MOV.U32 R3, RZ, RZ, 0x181f ;  /* 0x0000181fff037424 */ /* 0x000fe200078e00ff */
[----:B------:R-:W-:-:S02]  /*19090*/  MOV R2, 0x190b0 ;  /* 0x000190b000027802 */ /* 0x000fc40000000f00 */
[----:B-1-34-:R-:W-:Y:S05]  /*190a0*/  CALL.REL.NOINC `($__internal_5_$__cuda_sm70_shflsync_idx_p) ;  /* 0x00000d4000007944 */ /* 0x01afea0003c00000 */
[----:B------:R-:W-:Y:S01]  /*190b0*/  IMAD.MOV.U32 R7, RZ, RZ, R0 ;  /* 0x000000ffff077224 */ /* 0x000fe200078e0000 */
[----:B------:R-:W-:Y:S01]  /*190c0*/  MOV R195, 0x1 ;  /* 0x0000000100c37802 */ /* 0x000fe20000000f00 */
[----:B------:R-:W-:Y:S01]  /*190d0*/  IMAD.MOV.U32 R0, RZ, RZ, R12 ;  /* 0x000000ffff007224 */ /* 0x000fe200078e000c */
[----:B------:R-:W-:-:S02]  /*190e0*/  MOV R3, 0x181f ;  /* 0x0000181f00037802 */ /* 0x000fc40000000f00 */
[----:B------:R-:W-:Y:S02]  /*190f0*/  MOV R2, 0x19110 ;  /* 0x0001911000027802 */ /* 0x000fe40000000f00 */
[----:B------:R-:W-:Y:S05]  /*19100*/  CALL.REL.NOINC `($__internal_5_$__cuda_sm70_shflsync_idx_p) ;  /* 0x00000ce000007944 */ /* 0x000fea0003c00000 */
[----:B------:R-:W-:Y:S05]  /*19110*/  BRA `(.L_x_357) ;  /* 0xffffbb5000007947 */ /* 0x000fea000383ffff */
.L_x_291:
[----:B--2---:R-:W-:Y:S01]  /*19120*/  IMAD.MOV.U32 R0, RZ, RZ, R6 ;  /* 0x000000ffff007224 */ /* 0x004fe200078e0006 */
[----:B------:R-:W-:Y:S01]  /*19130*/  MOV R195, 0x2 ;  /* 0x0000000200c37802 */ /* 0x000fe20000000f00 */
[----:B------:R-:W-:Y:S01]  /*19140*/  IMAD.MOV.U32 R3, RZ, RZ, 0x181f ;  /* 0x0000181fff037424 */ /* 0x000fe200078e00ff */
[----:B------:R-:W-:Y:S02]  /*19150*/  MOV R2, 0x19170 ;  /* 0x0001917000027802 */ /* 0x000fe40000000f00 */
[----:B-1-34-:R-:W-:Y:S05]  /*19160*/  CALL.REL.NOINC `($__internal_5_$__cuda_sm70_shflsync_idx_p) ;  /* 0x00000c8000007944 */ /* 0x01afea0003c00000 */
[----:B------:R-:W-:Y:S01]  /*19170*/  MOV R7, R0 ;  /* 0x0000000000077202 */ /* 0x000fe20000000f00 */
[----:B------:R-:W-:Y:S05]  /*19180*/  BRA `(.L_x_358) ;  /* 0xffffbc1000007947 */ /* 0x000fea000383ffff */
.L_x_292:
[----:B--2---:R-:W-:Y:S01]  /*19190*/  IMAD.MOV.U32 R0, RZ, RZ, R12 ;  /* 0x000000ffff007224 */ /* 0x004fe200078e000c */
[----:B------:R-:W-:Y:S01]  /*191a0*/  MOV R195, 0x2 ;  /* 0x0000000200c37802 */ /* 0x000fe20000000f00 */
[----:B------:R-:W-:Y:S01]  /*191b0*/  IMAD.MOV.U32 R3, RZ, RZ, 0x181f ;  /* 0x0000181fff037424 */ /* 0x000fe200078e00ff */
[----:B------:R-:W-:Y:S02]  /*191c0*/  MOV R2, 0x191e0 ;  /* 0x000191e000027802 */ /* 0x000fe40000000f00 */
[----:B-1-34-:R-:W-:Y:S05]  /*191d0*/  CALL.REL.NOINC `($__internal_5_$__cuda_sm70_shflsync_idx_p) ;  /* 0x00000c1000007944 */ /* 0x01afea0003c00000 */
[----:B------:R-:W-:Y:S05]  /*191e0*/  BRA `(.L_x_359) ;  /* 0xffffbbd000007947 */ /* 0x000fea000383ffff */
.L_x_295:
[----:B----4-:R-:W-:Y:S01]  /*191f0*/  IMAD.MOV.U32 R0, RZ, RZ, R6 ;  /* 0x000000ffff007224 */ /* 0x010fe200078e0006 */
[----:B------:R-:W-:Y:S01]  /*19200*/  MOV R195, 0x3 ;  /* 0x0000000300c37802 */ /* 0x000fe20000000f00 */
[----:B---3--:R-:W-:Y:S01]  /*19210*/  IMAD.MOV.U32 R3, RZ, RZ, 0x181f ;  /* 0x0000181fff037424 */ /* 0x008fe200078e00ff */
[----:B------:R-:W-:-:S02]  /*19220*/  MOV R2, 0x19240 ;  /* 0x0001924000027802 */ /* 0x000fc40000000f00 */
[----:B-12---:R-:W-:Y:S05]  /*19230*/  CALL.REL.NOINC `($__internal_5_$__cuda_sm70_shflsync_idx_p) ;  /* 0x00000bb000007944 */ /* 0x006fea0003c00000 */
[----:B------:R-:W-:Y:S01]  /*19240*/  IMAD.MOV.U32 R6, RZ, RZ, R0 ;  /* 0x000000ffff067224 */ /* 0x000fe200078e0000 */
[----:B------:R-:W-:Y:S01]  /*19250*/  MOV R195, 0x3 ;  /* 0x0000000300c37802 */ /* 0x000fe20000000f00 */
[----:B------:R-:W-:Y:S01]  /*19260*/  IMAD.MOV.U32 R0, RZ, RZ, R12 ;  /* 0x000000ffff007224 */ /* 0x000fe200078e000c */
[----:B------:R-:W-:-:S02]  /*19270*/  MOV R3, 0x181f ;  /* 0x0000181f00037802 */ /* 0x000fc40000000f00 */
[----:B------:R-:W-:Y:S02]  /*19280*/  MOV R2, 0x192a0 ;  /* 0x000192a000027802 */ /* 0x000fe40000000f00 */
[----:B------:R-:W-:Y:S05]  /*19290*/  CALL.REL.NOINC `($__internal_5_$__cuda_sm70_shflsync_idx_p) ;  /* 0x00000b5000007944 */ /* 0x000fea0003c00000 */
[----:B------:R-:W-:Y:S05]  /*192a0*/  BRA `(.L_x_360) ;  /* 0xffffbc5000007947 */ /* 0x000fea000383ffff */
.L_x_297:
[----:B------:R-:W-:Y:S01]  /*192b0*/  IMAD.MOV.U32 R0, RZ, RZ, R5 ;  /* 0x000000ffff007224 */ /* 0x000fe200078e0005 */
[----:B------:R-:W-:Y:S01]  /*192c0*/  MOV R195, RZ ;  /* 0x000000ff00c37202 */ /* 0x000fe20000000f00 */
[----:B------:R-:W-:Y:S01]  /*192d0*/  IMAD.MOV.U32 R3, RZ, RZ, 0x1c1f ;  /* 0x00001c1fff037424 */ /* 0x000fe200078e00ff */
[----:B------:R-:W-:Y:S02]  /*192e0*/  MOV R2, 0x19300 ;  /* 0x0001930000027802 */ /* 0x000fe40000000f00 */
[----:B--2---:R-:W-:Y:S05]  /*192f0*/  CALL.REL.NOINC `($__internal_5_$__cuda_sm70_shflsync_idx_p) ;  /* 0x00000af000007944 */ /* 0x004fea0003c00000 */
[----:B------:R-:W-:Y:S01]  /*19300*/  MOV R4, R0 ;  /* 0x0000000000047202 */ /* 0x000fe20000000f00 */
[----:B------:R-:W-:Y:S05]  /*19310*/  BRA `(.L_x_361) ;  /* 0xffffbf1000007947 */ /* 0x000fea000383ffff */
.L_x_298:
[----:B------:R-:W-:Y:S01]  /*19320*/  IMAD.MOV.U32 R0, RZ, RZ, R12 ;  /* 0x000000ffff007224 */ /* 0x000fe200078e000c */
[----:B------:R-:W-:Y:S01]  /*19330*/  MOV R195, RZ ;  /* 0x000000ff00c37202 */ /* 0x000fe20000000f00 */
[----:B------:R-:W-:Y:S01]  /*19340*/  IMAD.MOV.U32 R3, RZ, RZ, 0x1c1f ;  /* 0x00001c1fff037424 */ /* 0x000fe200078e00ff */
[----:B------:R-:W-:Y:S02]  /*19350*/  MOV R2, 0x19370 ;  /* 0x0001937000027802 */ /* 0x000fe40000000f00 */
[----:B-123--:R-:W-:Y:S05]  /*19360*/  CALL.REL.NOINC `($__internal_5_$__cuda_sm70_shflsync_idx_p) ;  /* 0x00000a8000007944 */ /* 0x00efea0003c00000 */
[----:B------:R-:W-:Y:S05]  /*19370*/  BRA `(.L_x_362) ;  /* 0xffffbed000007947 */ /* 0x000fea000383ffff */
.L_x_301:
[----:B-1----:R-:W-:Y:S01]  /*19380*/  IMAD.MOV.U32 R0, RZ, RZ, R5 ;  /* 0x000000ffff007224 */ /* 0x002fe200078e0005 */
[----:B------:R-:W-:Y:S01]  /*19390*/  MOV R195, 0x1 ;  /* 0x0000000100c37802 */ /* 0x000fe20000000f00 */
[----:B---3--:R-:W-:Y:S01]  /*193a0*/  IMAD.MOV.U32 R3, RZ, RZ, 0x1c1f ;  /* 0x00001c1fff037424 */ /* 0x008fe200078e00ff */
[----:B------:R-:W-:-:S02]  /*193b0*/  MOV R2, 0x193d0 ;  /* 0x000193d000027802 */ /* 0x000fc40000000f00 */
[----:B--2-4-:R-:W-:Y:S05]  /*193c0*/  CALL.REL.NOINC `($__internal_5_$__cuda_sm70_shflsync_idx_p) ;  /* 0x00000a2000007944 */ /* 0x014fea0003c00000 */
[----:B------:R-:W-:Y:S01]  /*193d0*/  IMAD.MOV.U32 R4, RZ, RZ, R0 ;  /* 0x000000ffff047224 */ /* 0x000fe200078e0000 */
[----:B------:R-:W-:Y:S01]  /*193e0*/  MOV R195, 0x1 ;  /* 0x0000000100c37802 */ /* 0x000fe20000000f00 */
[----:B------:R-:W-:Y:S01]  /*193f0*/  IMAD.MOV.U32 R0, RZ, RZ, R12 ;  /* 0x000000ffff007224 */ /* 0x000fe200078e000c */
[----:B------:R-:W-:-:S02]  /*19400*/  MOV R3, 0x1c1f ;  /* 0x00001c1f00037802 */ /* 0x000fc40000000f00 */
[----:B------:R-:W-:Y:S02]  /*19410*/  MOV R2, 0x19430 ;  /* 0x0001943000027802 */ /* 0x000fe40000000f00 */
[----:B------:R-:W-:Y:S05]  /*19420*/  CALL.REL.NOINC `($__internal_5_$__cuda_sm70_shflsync_idx_p) ;  /* 0x000009c000007944 */ /* 0x000fea0003c00000 */
[----:B------:R-:W-:Y:S05]  /*19430*/  BRA `(.L_x_363) ;  /* 0xffffc8d000007947 */ /* 0x000fea000383ffff */
.L_x_305:
[----:B------:R-:W-:Y:S01]  /*19440*/  IMAD.MOV.U32 R0, RZ, RZ, R5 ;  /* 0x000000ffff007224 */ /* 0x000fe200078e0005 */
[----:B------:R-:W-:Y:S01]  /*19450*/  MOV R195, RZ ;  /* 0x000000ff00c37202 */ /* 0x000fe20000000f00 */
[----:B------:R-:W-:Y:S01]  /*19460*/  IMAD.MOV.U32 R3, RZ, RZ, 0x181f ;  /* 0x0000181fff037424 */ /* 0x000fe200078e00ff */
[----:B------:R-:W-:Y:S02]  /*19470*/  MOV R2, 0x19490 ;  /* 0x0001949000027802 */ /* 0x000fe40000000f00 */
[----:B------:R-:W-:Y:S05]  /*19480*/  CALL.REL.NOINC `($__internal_5_$__cuda_sm70_shflsync_idx_p) ;  /* 0x0000096000007944 */ /* 0x000fea0003c00000 */
[----:B------:R-:W-:Y:S01]  /*19490*/  MOV R4, R0 ;  /* 0x0000000000047202 */ /* 0x000fe20000000f00 */
[----:B------:R-:W-:Y:S05]  /*194a0*/  BRA `(.L_x_364) ;  /* 0xffffdac000007947 */ /* 0x000fea000383ffff */
.L_x_306:
[----:B------:R-:W-:Y:S01]  /*194b0*/  IMAD.MOV.U32 R0, RZ, RZ, R12 ;  /* 0x000000ffff007224 */ /* 0x000fe200078e000c */
[----:B------:R-:W-:Y:S01]  /*194c0*/  MOV R195, RZ ;  /* 0x000000ff00c37202 */ /* 0x000fe20000000f00 */
[----:B------:R-:W-:Y:S01]  /*194d0*/  IMAD.MOV.U32 R3, RZ, RZ, 0x181f ;  /* 0x0000181fff037424 */ /* 0x000fe200078e00ff */
[----:B------:R-:W-:Y:S02]  /*194e0*/  MOV R2, 0x19500 ;  /* 0x0001950000027802 */ /* 0x000fe40000000f00 */
[----:B-12---:R-:W-:Y:S05]  /*194f0*/  CALL.REL.NOINC `($__internal_5_$__cuda_sm70_shflsync_idx_p) ;  /* 0x000008f000007944 */ /* 0x006fea0003c00000 */
[----:B------:R-:W-:Y:S05]  /*19500*/  BRA `(.L_x_365) ;  /* 0xffffda8000007947 */ /* 0x000fea000383ffff */
.L_x_309:
[----:B----4-:R-:W-:Y:S01]  /*19510*/  IMAD.MOV.U32 R0, RZ, RZ, R5 ;  /* 0x000000ffff007224 */ /* 0x010fe200078e0005 */
[----:B------:R-:W-:Y:S01]  /*19520*/  MOV R195, 0x1 ;  /* 0x0000000100c37802 */ /* 0x000fe20000000f00 */
[----:B--2---:R-:W-:Y:S01]  /*19530*/  IMAD.MOV.U32 R3, RZ, RZ, 0x181f ;  /* 0x0000181fff037424 */ /* 0x004fe200078e00ff */
[----:B------:R-:W-:-:S02]  /*19540*/  MOV R2, 0x19560 ;  /* 0x0001956000027802 */ /* 0x000fc40000000f00 */
[----:B-1-3--:R-:W-:Y:S05]  /*19550*/  CALL.REL.NOINC `($__internal_5_$__cuda_sm70_shflsync_idx_p) ;  /* 0x0000089000007944 */ /* 0x00afea0003c00000 */
[----:B------:R-:W-:Y:S01]  /*19560*/  IMAD.MOV.U32 R4, RZ, RZ, R0 ;  /* 0x000000ffff047224 */ /* 0x000fe200078e0000 */
[----:B------:R-:W-:Y:S01]  /*19570*/  MOV R195, 0x1 ;  /* 0x0000000100c37802 */ /* 0x000fe20000000f00 */
[----:B------:R-:W-:Y:S01]  /*19580*/  IMAD.MOV.U32 R0, RZ, RZ, R12 ;  /* 0x000000ffff007224 */ /* 0x000fe200078e000c */
[----:B------:R-:W-:-:S02]  /*19590*/  MOV R3, 0x181f ;  /* 0x0000181f00037802 */ /* 0x000fc40000000f00 */
[----:B------:R-:W-:Y:S02]  /*195a0*/  MOV R2, 0x195c0 ;  /* 0x000195c000027802 */ /* 0x000fe40000000f00 */
[----:B------:R-:W-:Y:S05]  /*195b0*/  CALL.REL.NOINC `($__internal_5_$__cuda_sm70_shflsync_idx_p) ;  /* 0x0000083000007944 */ /* 0x000fea0003c00000 */
[----:B------:R-:W-:Y:S05]  /*195c0*/  BRA `(.L_x_366) ;  /* 0xffffdb0000007947 */ /* 0x000fea000383ffff */
.L_x_312:
[----:B----4-:R-:W-:Y:S01]  /*195d0*/  IMAD.MOV.U32 R0, RZ, RZ, R5 ;  /* 0x000000ffff007224 */ /* 0x010fe200078e0005 */
[----:B------:R-:W-:Y:S01]  /*195e0*/  MOV R195, 0x2 ;  /* 0x0000000200c37802 */ /* 0x000fe20000000f00 */
[----:B-1----:R-:W-:Y:S01]  /*195f0*/  IMAD.MOV.U32 R3, RZ, RZ, 0x181f ;  /* 0x0000181fff037424 */ /* 0x002fe200078e00ff */
[----:B------:R-:W-:Y:S02]  /*19600*/  MOV R2, 0x19620 ;  /* 0x0001962000027802 */ /* 0x000fe40000000f00 */
[----:B--23--:R-:W-:Y:S05]  /*19610*/  CALL.REL.NOINC `($__internal_5_$__cuda_sm70_shflsync_idx_p) ;  /* 0x000007d000007944 */ /* 0x00cfea0003c00000 */
[----:B------:R-:W-:Y:S01]  /*19620*/  MOV R4, R0 ;  /* 0x0000000000047202 */ /* 0x000fe20000000f00 */
[----:B------:R-:W-:Y:S05]  /*19630*/  BRA `(.L_x_367) ;  /* 0xffffdbc000007947 */ /* 0x000fea000383ffff */
.L_x_313:
[----:B----4-:R-:W-:Y:S01]  /*19640*/  IMAD.MOV.U32 R0, RZ, RZ, R12 ;  /* 0x000000ffff007224 */ /* 0x010fe200078e000c */
[----:B------:R-:W-:Y:S01]  /*19650*/  MOV R195, 0x2 ;  /* 0x0000000200c37802 */ /* 0x000fe20000000f00 */
[----:B------:R-:W-:Y:S01]  /*19660*/  IMAD.MOV.U32 R3, RZ, RZ, 0x181f ;  /* 0x0000181fff037424 */ /* 0x000fe200078e00ff */
[----:B------:R-:W-:Y:S02]  /*19670*/  MOV R2, 0x19690 ;  /* 0x0001969000027802 */ /* 0x000fe40000000f00 */
[----:B-123--:R-:W-:Y:S05]  /*19680*/  CALL.REL.NOINC `($__internal_5_$__cuda_sm70_shflsync_idx_p) ;  /* 0x0000076000007944 */ /* 0x00efea0003c00000 */
[----:B------:R-:W-:Y:S05]  /*19690*/  BRA `(.L_x_368) ;  /* 0xffffdb8000007947 */ /* 0x000fea000383ffff */
.L_x_316:
[----:B-1----:R-:W-:Y:S01]  /*196a0*/  IMAD.MOV.U32 R0, RZ, RZ, R5 ;  /* 0x000000ffff007224 */ /* 0x002fe200078e0005 */
[----:B------:R-:W-:Y:S01]  /*196b0*/  MOV R195, 0x3 ;  /* 0x0000000300c37802 */ /* 0x000fe20000000f00 */
[----:B------:R-:W-:Y:S01]  /*196c0*/  IMAD.MOV.U32 R3, RZ, RZ, 0x181f ;  /* 0x0000181fff037424 */ /* 0x000fe200078e00ff */
[----:B------:R-:W-:-:S02]  /*196d0*/  MOV R2, 0x196f0 ;  /* 0x000196f000027802 */ /* 0x000fc40000000f00 */
[----:B--234-:R-:W-:Y:S05]  /*196e0*/  CALL.REL.NOINC `($__internal_5_$__cuda_sm70_shflsync_idx_p) ;  /* 0x0000070000007944 */ /* 0x01cfea0003c00000 */
[----:B------:R-:W-:Y:S01]  /*196f0*/  IMAD.MOV.U32 R4, RZ, RZ, R0 ;  /* 0x000000ffff047224 */ /* 0x000fe200078e0000 */
[----:B------:R-:W-:Y:S01]  /*19700*/  MOV R195, 0x3 ;  /* 0x0000000300c37802 */ /* 0x000fe20000000f00 */
[----:B------:R-:W-:Y:S01]  /*19710*/  IMAD.MOV.U32 R0, RZ, RZ, R12 ;  /* 0x000000ffff007224 */ /* 0x000fe200078e000c */
[----:B------:R-:W-:-:S02]  /*19720*/  MOV R3, 0x181f ;  /* 0x0000181f00037802 */ /* 0x000fc40000000f00 */
[----:B------:R-:W-:Y:S02]  /*19730*/  MOV R2, 0x19750 ;  /* 0x0001975000027802 */ /* 0x000fe40000000f00 */
[----:B------:R-:W-:Y:S05]  /*19740*/  CALL.REL.NOINC `($__internal_5_$__cuda_sm70_shflsync_idx_p) ;  /* 0x000006a000007944 */ /* 0x000fea0003c00000 */
[----:B------:R-:W-:Y:S05]  /*19750*/  BRA `(.L_x_369) ;  /* 0xffffdc0000007947 */ /* 0x000fea000383ffff */
.L_x_318:
[----:B------:R-:W-:Y:S01]  /*19760*/  IMAD.MOV.U32 R0, RZ, RZ, R86 ;  /* 0x000000ffff007224 */ /* 0x000fe200078e0056 */
[----:B------:R-:W-:Y:S01]  /*19770*/  MOV R195, RZ ;  /* 0x000000ff00c37202 */ /* 0x000fe20000000f00 */
[----:B------:R-:W-:Y:S01]  /*19780*/  IMAD.MOV.U32 R3, RZ, RZ, 0x1f ;  /* 0x0000001fff037424 */ /* 0x000fe200078e00ff */
[----:B------:R-:W-:Y:S02]  /*19790*/  MOV R2, 0x197b0 ;  /* 0x000197b000027802 */ /* 0x000fe40000000f00 */
[----:B---34-:R-:W-:Y:S05]  /*197a0*/  CALL.REL.NOINC `($__internal_5_$__cuda_sm70_shflsync_idx_p) ;  /* 0x0000064000007944 */ /* 0x018fea0003c00000 */
[----:B------:R-:W-:Y:S01]  /*197b0*/  MOV R9, R0 ;  /* 0x0000000000097202 */ /* 0x000fe20000000f00 */
[----:B------:R-:W-:Y:S05]  /*197c0*/  BRA `(.L_x_370) ;  /* 0xffffdd5000007947 */ /* 0x000fea000383ffff */
.L_x_319:
[----:B------:R-:W-:Y:S01]  /*197d0*/  IMAD.MOV.U32 R0, RZ, RZ, R86 ;  /* 0x000000ffff007224 */ /* 0x000fe200078e0056 */
[----:B------:R-:W-:Y:S01]  /*197e0*/  MOV R195, 0x1 ;  /* 0x0000000100c37802 */ /* 0x000fe20000000f00 */
[----:B------:R-:W-:Y:S01]  /*197f0*/  IMAD.MOV.U32 R3, RZ, RZ, 0x1f ;  /* 0x0000001fff037424 */ /* 0x000fe200078e00ff */
[----:B------:R-:W-:Y:S02]  /*19800*/  MOV R2, 0x19820 ;  /* 0x0001982000027802 */ /* 0x000fe40000000f00 */
[----:B-1234-:R-:W-:Y:S05]  /*19810*/  CALL.REL.NOINC `($__internal_5_$__cuda_sm70_shflsync_idx_p) ;  /* 0x000005d000007944 */ /* 0x01efea0003c00000 */
[----:B------:R-:W-:Y:S01]  /*19820*/  MOV R6, R0 ;  /* 0x0000000000067202 */ /* 0x000fe20000000f00 */
[----:B------:R-:W-:Y:S05]  /*19830*/  BRA `(.L_x_371) ;  /* 0xffffdd0000007947 */ /* 0x000fea000383ffff */
.L_x_320:
[----:B------:R-:W-:Y:S02]  /*19840*/  MOV R3, 0x1 ;  /* 0x0000000100037802 */ /* 0x000fe40000000f00 */
[----:B------:R-:W-:-:S02]  /*19850*/  MOV R2, 0x19870 ;  /* 0x0001987000027802 */ /* 0x000fc40000000f00 */
[----:B-123--:R-:W-:Y:S05]  /*19860*/  CALL.REL.NOINC `($__internal_6_$__cuda_sm70_shflsync_up_p) ;  /* 0x000005d000007944 */ /* 0x00efea0003c00000 */
[----:B------:R-:W-:Y:S05]  /*19870*/  BRA `(.L_x_372) ;  /* 0xffffdde000007947 */ /* 0x000fea000383ffff */
.L_x_321:
[----:B------:R-:W-:Y:S02]  /*19880*/  MOV R3, 0x2 ;  /* 0x0000000200037802 */ /* 0x000fe40000000f00 */
[----:B------:R-:W-:-:S02]  /*19890*/  MOV R2, 0x198b0 ;  /* 0x000198b000027802 */ /* 0x000fc40000000f00 */
[----:B-12---:R-:W-:Y:S05]  /*198a0*/  CALL.REL.NOINC `($__internal_6_$__cuda_sm70_shflsync_up_p) ;  /* 0x0000059000007944 */ /* 0x006fea0003c00000 */
[----:B------:R-:W-:Y:S02]  /*198b0*/  SEL R3, R4, RZ, P1 ;  /* 0x000000ff04037207 */ /* 0x000fe40000800000 */
[----:B------:R-:W-:-:S03]  /*198c0*/  MOV R2, 0x19900 ;  /* 0x0001990000027802 */ /* 0x000fc60000000f00 */
[----:B------:R-:W-:Y:S02]  /*198d0*/  IMAD.IADD R0, R0, 0x1, R3 ;  /* 0x0000000100007824 */ /* 0x000fe400078e0203 */
[----:B------:R-:W-:Y:S02]  /*198e0*/  IMAD.MOV.U32 R3, RZ, RZ, 0x4 ;  /* 0x00000004ff037424 */ /* 0x000fe400078e00ff */
        /* <DEDUP_REMOVED lines=19> */
.L_x_325:
[----:B------:R-:W-:Y:S02]  /*19a20*/  MOV R3, 0x1 ;  /* 0x0000000100037802 */ /* 0x000fe40000000f00 */
[----:B------:R-:W-:Y:S02]  /*19a30*/  MOV R2, 0x19a50 ;  /* 0x00019a5000027802 */ /* 0x000fe40000000f00 */
[----:B------:R-:W-:Y:S05]  /*19a40*/  CALL.REL.NOINC `($__internal_6_$__cuda_sm70_shflsync_up_p) ;  /* 0x000003f000007944 */ /* 0x000fea0003c00000 */
[----:B------:R-:W-:Y:S01]  /*19a50*/  MOV R2, R4 ;  /* 0x0000000400027202 */ /* 0x000fe20000000f00 */
[----:B------:R-:W-:Y:S05]  /*19a60*/  BRA `(.L_x_374) ;  /* 0xffffde5000007947 */ /* 0x000fea000383ffff */
.L_x_326:
[----:B------:R-:W-:Y:S02]  /*19a70*/  MOV R3, 0x2 ;  /* 0x0000000200037802 */ /* 0x000fe40000000f00 */
[----:B------:R-:W-:Y:S02]  /*19a80*/  MOV R2, 0x19aa0 ;  /* 0x00019aa000027802 */ /* 0x000fe40000000f00 */
        /* <DEDUP_REMOVED lines=24> */
.L_x_328:
[----:B------:R-:W-:Y:S02]  /*19c10*/  SEL R0, RZ, 0x1, P0 ;  /* 0x00000001ff007807 */ /* 0x000fe40000000000 */
[----:B------:R-:W-:Y:S02]  /*19c20*/  MOV R2, 0x19c40 ;  /* 0x00019c4000027802 */ /* 0x000fe40000000f00 */
[----:B---3--:R-:W-:Y:S05]  /*19c30*/  CALL.REL.NOINC `($__internal_7_$__cuda_sm70_votesync_ballot) ;  /* 0x0000026000007944 */ /* 0x008fea0003c00000 */
[----:B------:R-:W-:Y:S01]  /*19c40*/  MOV R10, R0 ;  /* 0x00000000000a7202 */ /* 0x000fe20000000f00 */
[----:B------:R-:W-:Y:S05]  /*19c50*/  BRA `(.L_x_376) ;  /* 0xffffddf000007947 */ /* 0x000fea000383ffff */
.L_x_329:
[----:B------:R-:W-:Y:S01]  /*19c60*/  IMAD.MOV.U32 R0, RZ, RZ, R7 ;  /* 0x000000ffff007224 */ /* 0x000fe200078e0007 */
[----:B--2---:R-:W-:Y:S01]  /*19c70*/  MOV R195, R6 ;  /* 0x0000000600c37202 */ /* 0x004fe20000000f00 */
[----:B------:R-:W-:Y:S01]  /*19c80*/  IMAD.MOV.U32 R3, RZ, RZ, 0x1f ;  /* 0x0000001fff037424 */ /* 0x000fe200078e00ff */
[----:B------:R-:W-:Y:S02]  /*19c90*/  MOV R2, 0x19cb0 ;  /* 0x00019cb000027802 */ /* 0x000fe40000000f00 */
[----:B-1-3--:R-:W-:Y:S05]  /*19ca0*/  CALL.REL.NOINC `($__internal_5_$__cuda_sm70_shflsync_idx_p) ;  /* 0x0000014000007944 */ /* 0x00afea0003c00000 */
[----:B------:R-:W-:Y:S01]  /*19cb0*/  IMAD.MOV.U32 R7, RZ, RZ, R0 ;  /* 0x000000ffff077224 */ /* 0x000fe200078e0000 */
[----:B------:R-:W-:Y:S01]  /*19cc0*/  MOV R195, R6 ;  /* 0x0000000600c37202 */ /* 0x000fe20000000f00 */
[----:B------:R-:W-:Y:S01]  /*19cd0*/  IMAD.MOV.U32 R0, RZ, RZ, R8 ;  /* 0x000000ffff007224 */ /* 0x000fe200078e0008 */
[----:B------:R-:W-:Y:S02]  /*19ce0*/  MOV R3, 0x1f ;  /* 0x0000001f00037802 */ /* 0x000fe40000000f00 */
[----:B------:R-:W-:-:S02]  /*19cf0*/  MOV R2, 0x19d10 ;  /* 0x00019d1000027802 */ /* 0x000fc40000000f00 */
[----:B------:R-:W-:Y:S05]  /*19d00*/  CALL.REL.NOINC `($__internal_5_$__cuda_sm70_shflsync_idx_p) ;  /* 0x000000e000007944 */ /* 0x000fea0003c00000 */
[----:B------:R-:W-:Y:S01]  /*19d10*/  MOV R5, R0 ;  /* 0x0000000000057202 */ /* 0x000fe20000000f00 */
[----:B------:R-:W-:Y:S05]  /*19d20*/  BRA `(.L_x_377) ;  /* 0xffffdd6000007947 */ /* 0x000fea000383ffff */
.L_x_332:
[----:B------:R-:W-:Y:S01]  /*19d30*/  IMAD.MOV.U32 R0, RZ, RZ, R4 ;  /* 0x000000ffff007224 */ /* 0x000fe200078e0004 */
[----:B------:R-:W-:-:S02]  /*19d40*/  MOV R3, 0x1f ;  /* 0x0000001f00037802 */ /* 0x000fc40000000f00 */
[----:B------:R-:W-:Y:S02]  /*19d50*/  MOV R2, 0x19d70 ;  /* 0x00019d7000027802 */ /* 0x000fe40000000f00 */
[----:B-1234-:R-:W-:Y:S05]  /*19d60*/  CALL.REL.NOINC `($__internal_5_$__cuda_sm70_shflsync_idx_p) ;  /* 0x0000008000007944 */ /* 0x01efea0003c00000 */
[----:B------:R-:W-:Y:S01]  /*19d70*/  MOV R13, R0 ;  /* 0x00000000000d7202 */ /* 0x000fe20000000f00 */
[----:B------:R-:W-:Y:S05]  /*19d80*/  BRA `(.L_x_331) ;  /* 0xffffdd6000007947 */ /* 0x000fea000383ffff */
        .weak           $__internal_4_$__cuda_sm70_shflsync_bfly_p
        .type           $__internal_4_$__cuda_sm70_shflsync_bfly_p,@function
        .size           $__internal_4_$__cuda_sm70_shflsync_bfly_p,($__internal_5_$__cuda_sm70_shflsync_idx_p - $__internal_4_$__cuda_sm70_shflsync_bfly_p)
$__internal_4_$__cuda_sm70_shflsync_bfly_p:
[----:B------:R-:W-:Y:S02]  /*19d90*/  MOV R149, 0xffffffff ;  /* 0xffffffff00957802 */ /* 0x000fe40000000f00 */
[----:B------:R-:W-:Y:S02]  /*19da0*/  MOV R3, 0x1f ;  /* 0x0000001f00037802 */ /* 0x000fe40000000f00 */
[----:B------:R-:W-:Y:S04]  /*19db0*/  WARPSYNC R149 ;  /* 0x0000009500007348 */ /* 0x000fe80003800000 */
[----:B------:R1:W2:Y:S02]  /*19dc0*/  SHFL.BFLY PT, R0, R100, R0, R3 ;  /* 0x0c00000064007389 */ /* 0x0002a400000e0003 */
[----:B-1----:R-:W-:-:S04]  /*19dd0*/  MOV R3, 0x0 ;  /* 0x0000000000037802 */ /* 0x002fc80000000f00 */
[----:B--2---:R-:W-:Y:S05]  /*19de0*/  RET.REL.NODEC R2 `(_ZN7cutlass13device_kernelIN5flash19enable_sm80_to_sm89INS1_16FlashAttnFwdSm80INS1_25CollectiveMainloopFwdSm80ILi8ELi1ELb0EN4cute5tupleIJNS5_1CILi128EEENS7_ILi64EEENS7_ILi192EEEEEELi192ENS_10bfloat16_tEfNS_4arch4Sm80ELb0ELb0ELb0ELb1ELb1ELb1ELb1ELb1EEENS1_21CollectiveEpilogueFwdINS6_IJS8_SA_S9_EEENS6_IJNS7_ILi1EEESI_SI_EEESC_SE_Li256ELb1ELb1ELb1ELb0EEENS1_36VarlenDynamicPersistentTileSchedulerILi128ELi64ELi256ELi256ELb1ELb1ELb0ELb0ELb1ELb1EEEEEEEEEvNT_6ParamsE) ;  /* 0xfffe621002007950 */ /* 0x004fea0003c3ffff */
        .weak           $__internal_5_$__cuda_sm70_shflsync_idx_p
        .type           $__internal_5_$__cuda_sm70_shflsync_idx_p,@function
        .size           $__internal_5_$__cuda_sm70_shflsync_idx_p,($__internal_6_$__cuda_sm70_shflsync_up_p - $__internal_5_$__cuda_sm70_shflsync_idx_p)
$__internal_5_$__cuda_sm70_shflsync_idx_p:
[----:B------:R-:W-:-:S04]  /*19df0*/  MOV R198, 0xffffffff ;  /* 0xffffffff00c67802 */ /* 0x000fc80000000f00 */
[----:B------:R-:W-:Y:S04]  /*19e00*/  WARPSYNC R198 ;  /* 0x000000c600007348 */ /* 0x000fe80003800000 */
[----:B------:R1:W2:Y:S02]  /*19e10*/  SHFL.IDX PT, R0, R0, R195, R3 ;  /* 0x000000c300007389 */ /* 0x0002a400000e0003 */
[----:B-1----:R-:W-:-:S04]  /*19e20*/  MOV R3, 0x0 ;  /* 0x0000000000037802 */ /* 0x002fc80000000f00 */
[----:B--2---:R-:W-:Y:S05]  /*19e30*/  RET.REL.NODEC R2 `(_ZN7cutlass13device_kernelIN5flash19enable_sm80_to_sm89INS1_16FlashAttnFwdSm80INS1_25CollectiveMainloopFwdSm80ILi8ELi1ELb0EN4cute5tupleIJNS5_1CILi128EEENS7_ILi64EEENS7_ILi192EEEEEELi192ENS_10bfloat16_tEfNS_4arch4Sm80ELb0ELb0ELb0ELb1ELb1ELb1ELb1ELb1EEENS1_21CollectiveEpilogueFwdINS6_IJS8_SA_S9_EEENS6_IJNS7_ILi1EEESI_SI_EEESC_SE_Li256ELb1ELb1ELb1ELb0EEENS1_36VarlenDynamicPersistentTileSchedulerILi128ELi64ELi256ELi256ELb1ELb1ELb0ELb0ELb1ELb1EEEEEEEEEvNT_6ParamsE) ;  /* 0xfffe61c002007950 */ /* 0x004fea0003c3ffff */
        .weak           $__internal_6_$__cuda_sm70_shflsync_up_p
        .type           $__internal_6_$__cuda_sm70_shflsync_up_p,@function
        .size           $__internal_6_$__cuda_sm70_shflsync_up_p,($__internal_7_$__cuda_sm70_votesync_ballot - $__internal_6_$__cuda_sm70_shflsync_up_p)
$__internal_6_$__cuda_sm70_shflsync_up_p:
[----:B------:R-:W-:Y:S02]  /*19e40*/  MOV R4, RZ ;  /* 0x000000ff00047202 */ /* 0x000fe40000000f00 */
[----:B------:R-:W-:-:S04]  /*19e50*/  MOV R10, 0xffffffff ;  /* 0xffffffff000a7802 */ /* 0x000fc80000000f00 */
[----:B------:R-:W-:Y:S04]  /*19e60*/  WARPSYNC R10 ;  /* 0x0000000a00007348 */ /* 0x000fe80003800000 */
[----:B------:R1:W2:Y:S02]  /*19e70*/  SHFL.UP PT, R4, R0, R3, R4 ;  /* 0x0400000300047389 */ /* 0x0002a400000e0004 */
[----:B-1----:R-:W-:-:S04]  /*19e80*/  MOV R3, 0x0 ;  /* 0x0000000000037802 */ /* 0x002fc80000000f00 */
[----:B--2---:R-:W-:Y:S05]  /*19e90*/  RET.REL.NODEC R2 `(_ZN7cutlass13device_kernelIN5flash19enable_sm80_to_sm89INS1_16FlashAttnFwdSm80INS1_25CollectiveMainloopFwdSm80ILi8ELi1ELb0EN4cute5tupleIJNS5_1CILi128EEENS7_ILi64EEENS7_ILi192EEEEEELi192ENS_10bfloat16_tEfNS_4arch4Sm80ELb0ELb0ELb0ELb1ELb1ELb1ELb1ELb1EEENS1_21CollectiveEpilogueFwdINS6_IJS8_SA_S9_EEENS6_IJNS7_ILi1EEESI_SI_EEESC_SE_Li256ELb1ELb1ELb1ELb0EEENS1_36VarlenDynamicPersistentTileSchedulerILi128ELi64ELi256ELi256ELb1ELb1ELb0ELb0ELb1ELb1EEEEEEEEEvNT_6ParamsE) ;  /* 0xfffe616002007950 */ /* 0x004fea0003c3ffff */
        .weak           $__internal_7_$__cuda_sm70_votesync_ballot
        .type           $__internal_7_$__cuda_sm70_votesync_ballot,@function
        .size           $__internal_7_$__cuda_sm70_votesync_ballot,(.L_x_3111 - $__internal_7_$__cuda_sm70_votesync_ballot)
$__internal_7_$__cuda_sm70_votesync_ballot:
[----:B------:R-:W-:Y:S01]  /*19ea0*/  ISETP.NE.U32.AND P0, PT, R0, 0x1, PT ;  /* 0x000000010000780c */ /* 0x000fe20003f05070 */
[----:B------:R-:W-:-:S04]  /*19eb0*/  IMAD.MOV.U32 R3, RZ, RZ, -0x1 ;  /* 0xffffffffff037424 */ /* 0x000fc800078e00ff */
[----:B------:R-:W-:Y:S08]  /*19ec0*/  WARPSYNC R3 ;  /* 0x0000000300007348 */ /* 0x000ff00003800000 */
[----:B------:R-:W-:-:S04]  /*19ed0*/  VOTE.ANY R0, PT, !P0 ;  /* 0x0000000000007806 */ /* 0x000fc800040e0100 */
[----:B------:R-:W-:Y:S01]  /*19ee0*/  LOP3.LUT R0, R0, R3, RZ, 0xc0, !PT ;  /* 0x0000000300007212 */ /* 0x000fe200078ec0ff */
[----:B------:R-:W-:-:S04]  /*19ef0*/  IMAD.MOV.U32 R3, RZ, RZ, 0x0 ;  /* 0x00000000ff037424 */ /* 0x000fc800078e00ff */
[----:B------:R-:W-:Y:S05]  /*19f00*/  RET.REL.NODEC R2 `(_ZN7cutlass13device_kernelIN5flash19enable_sm80_to_sm89INS1_16FlashAttnFwdSm80INS1_25CollectiveMainloopFwdSm80ILi8ELi1ELb0EN4cute5tupleIJNS5_1CILi128EEENS7_ILi64EEENS7_ILi192EEEEEELi192ENS_10bfloat16_tEfNS_4arch4Sm80ELb0ELb0ELb0ELb1ELb1ELb1ELb1ELb1EEENS1_21CollectiveEpilogueFwdINS6_IJS8_SA_S9_EEENS6_IJNS7_ILi1EEESI_SI_EEESC_SE_Li256ELb1ELb1ELb1ELb0EEENS1_36VarlenDynamicPersistentTileSchedulerILi128ELi64ELi256ELi256ELb1ELb1ELb0ELb0ELb1ELb1EEEEEEEEEvNT_6ParamsE) ;  /* 0xfffe60f002007950 */ /* 0x000fea0003c3ffff */
.L_x_378:
        /* <DEDUP_REMOVED lines=15> */
.L_x_3111:


//--------------------- .text._ZN7cutlass13device_kernelIN5flash19enable_sm80_to_sm89INS1_16FlashAttnFwdSm80INS1_25CollectiveMainloopFwdSm80ILi8ELi1ELb0EN4cute5tupleIJNS5_1CILi128EEENS7_ILi64EEENS7_ILi192EEEEEELi192ENS_10bfloat16_tEfNS_4arch4Sm80ELb0ELb1ELb0ELb0ELb1ELb0ELb1ELb1EEENS1_21CollectiveEpilogueFwdINS6_IJS8_SA_S9_EEENS6_IJNS7_ILi1EEESI_SI_EEESC_SE_Li256ELb0ELb1ELb1ELb0EEENS1_19SingleTileSchedulerILb0ELb1ELb1ELi128EEEEEEEEEvNT_6ParamsE --------------------------
	.section	.text._ZN7cutlass13device_kernelIN5flash19enable_sm80_to_sm89INS1_16FlashAttnFwdSm80INS1_25CollectiveMainloopFwdSm80ILi8ELi1ELb0EN4cute5tupleIJNS5_1CILi128EEENS7_ILi64EEENS7_ILi192EEEEEELi192ENS_10bfloat16_tEfNS_4arch4Sm80ELb0ELb1ELb0ELb0ELb1ELb0ELb1ELb1EEENS1_21CollectiveEpilogueFwdINS6_IJS8_SA_S9_EEENS6_IJNS7_ILi1EEESI_SI_EEESC_SE_Li256ELb0ELb1ELb1ELb0EEENS1_19SingleTileSchedulerILb0ELb1ELb1ELi128EEEEEEEEEvNT_6ParamsE,"ax",@progbits
	.sectioninfo	@"SHI_REGISTERS=235"
	.align	128
.text._ZN7cutlass13device_kernelIN5flash19enable_sm80_to_sm89INS1_16FlashAttnFwdSm80INS1_25CollectiveMainloopFwdSm80ILi8ELi1ELb0EN4cute5tupleIJNS5_1CILi128EEENS7_ILi64EEENS7_ILi192EEEEEELi192ENS_10bfloat16_tEfNS_4arch4Sm80ELb0ELb1ELb0ELb0ELb1ELb0ELb1ELb1EEENS1_21CollectiveEpilogueFwdINS6_IJS8_SA_S9_EEENS6_IJNS7_ILi1EEESI_SI_EEESC_SE_Li256ELb0ELb1ELb1ELb0EEENS1_19SingleTileSchedulerILb0ELb1ELb1ELi128EEEEEEEEEvNT_6ParamsE:
        .type           _ZN7cutlass13device_kernelIN5flash19enable_sm80_to_sm89INS1_16FlashAttnFwdSm80INS1_25CollectiveMainloopFwdSm80ILi8ELi1ELb0EN4cute5tupleIJNS5_1CILi128EEENS7_ILi64EEENS7_ILi192EEEEEELi192ENS_10bfloat16_tEfNS_4arch4Sm80ELb0ELb1ELb0ELb0ELb1ELb0ELb1ELb1EEENS1_21CollectiveEpilogueFwdINS6_IJS8_SA_S9_EEENS6_IJNS7_ILi1EEESI_SI_EEESC_SE_Li256ELb0ELb1ELb1ELb0EEENS1_19SingleTileSchedulerILb0ELb1ELb1ELi128EEEEEEEEEvNT_6ParamsE,@function
        .size           _ZN7cutlass13device_kernelIN5flash19enable_sm80_to_sm89INS1_16FlashAttnFwdSm80INS1_25CollectiveMainloopFwdSm80ILi8ELi1ELb0EN4cute5tupleIJNS5_1CILi128EEENS7_ILi64EEENS7_ILi192EEEEEELi192ENS_10bfloat16_tEfNS_4arch4Sm80ELb0ELb1ELb0ELb0ELb1ELb0ELb1ELb1EEENS1_21CollectiveEpilogueFwdINS6_IJS8_SA_S9_EEENS6_IJNS7_ILi1EEESI_SI_EEESC_SE_Li256ELb0ELb1ELb1ELb0EEENS1_19SingleTileSchedulerILb0ELb1ELb1ELi128EEEEEEEEEvNT_6ParamsE,(.L_x_3116 - _ZN7cutlass13device_kernelIN5flash19enable_sm80_to_sm89INS1_16FlashAttnFwdSm80INS1_25CollectiveMainloopFwdSm80ILi8ELi1ELb0EN4cute5tupleIJNS5_1CILi128EEENS7_ILi64EEENS7_ILi192EEEEEELi192ENS_10bfloat16_tEfNS_4arch4Sm80ELb0ELb1ELb0ELb0ELb1ELb0ELb1ELb1EEENS1_21CollectiveEpilogueFwdINS6_IJS8_SA_S9_EEENS6_IJNS7_ILi1EEESI_SI_EEESC_SE_Li256ELb0ELb1ELb1ELb0EEENS1_19SingleTileSchedulerILb0ELb1ELb1ELi128EEEEEEEEEvNT_6ParamsE)
        .other          _ZN7cutlass13device_kernelIN5flash19enable_sm80_to_sm89INS1_16FlashAttnFwdSm80INS1_25CollectiveMainloopFwdSm80ILi8ELi1ELb0EN4cute5tupleIJNS5_1CILi128EEENS7_ILi64EEENS7_ILi192EEEEEELi192ENS_10bfloat16_tEfNS_4arch4Sm80ELb0ELb1ELb0ELb0ELb1ELb0ELb1ELb1EEENS1_21CollectiveEpilogueFwdINS6_IJS8_SA_S9_EEENS6_IJNS7_ILi1EEESI_SI_EEESC_SE_Li256ELb0ELb1ELb1ELb0EEENS1_19SingleTileSchedulerILb0ELb1ELb1ELi128EEEEEEEEEvNT_6ParamsE,@"STO_CUDA_ENTRY STV_DEFAULT"
_ZN7cutlass13device_kernelIN5flash19enable_sm80_to_sm89INS1_16FlashAttnFwdSm80INS1_25CollectiveMainloopFwdSm80ILi8ELi1ELb0EN4cute5tupleIJNS5_1CILi128EEENS7_ILi64EEENS7_ILi192EEEEEELi192ENS_10bfloat16_tEfNS_4arch4Sm80ELb0ELb1ELb0ELb0ELb1ELb0ELb1ELb1EEENS1_21CollectiveEpilogueFwdINS6_IJS8_SA_S9_EEENS6_IJNS7_ILi1EEESI_SI_EEESC_SE_Li256ELb0ELb1ELb1ELb0EEENS1_19SingleTileSchedulerILb0ELb1ELb1ELi128EEEEEEEEEvNT_6ParamsE:
        /* <DEDUP_REMOVED lines=17> */
.L_x_379:
[----:B------:R-:W-:Y:S02]  /*0110*/  ULDC.64 UR4, c[0x0][0x550] ;  /* 0x0001540000047ab9 */ /* 0x000fe40000000a00 */
[----:B------:R-:W-:Y:S02]  /*0120*/  UISETP.NE.AND UP0, UPT, UR4, 0x1, UPT ;  /* 0x000000010400788c */ /* 0x000fe4000bf05270 */
[----:B------:R-:W-:-:S02]  /*0130*/  UIMAD.WIDE.U32 UR8, UR7, UR5, URZ ;  /* 0x00000005070872a5 */ /* 0x000fc4000f8e003f */
[----:B------:R-:W-:Y:S02]  /*0140*/  ULDC UR4, c[0x0][0x558] ;  /* 0x0001560000047ab9 */ /* 0x000fe40000000800 */
[----:B------:R-:W-:-:S05]  /*0150*/  UMOV UR13, UR7 ;  /* 0x00000007000d7c82 */ /* 0x000fca0008000000 */
[----:B------:R-:W-:-:S03]  /*0160*/  @UP0 USHF.R.U32.HI UR13, URZ, UR4, UR9 ;  /* 0x000000043f0d0299 */ /* 0x000fc60008011609 */
.L_x_380:
        /* <DEDUP_REMOVED lines=16> */
[----:B------:R-:W1:Y:S01]  /*0270*/  S2UR UR24, SR_CTAID.X ;  /* 0x00000000001879c3 */ /* 0x000e620000002500 */
[----:B------:R-:W-:Y:S02]  /*0280*/  ULDC UR4, c[0x0][0x2c4] ;  /* 0x0000b10000047ab9 */ /* 0x000fe40000000800 */
[----:B------:R-:W-:Y:S02]  /*0290*/  UISETP.NE.AND UP1, UPT, UR4, 0x1, UPT ;  /* 0x000000010400788c */ /* 0x000fe4000bf25270 */
[----:B------:R-:W-:Y:S02]  /*02a0*/  UMOV UR12, URZ ;  /* 0x0000003f000c7c82 */ /* 0x000fe40008000000 */
[----:B------:R-:W-:Y:S02]  /*02b0*/  ULDC.64 UR4, c[0x0][0x2c8] ;  /* 0x0000b20000047ab9 */ /* 0x000fe40000000a00 */
[----:B-1----:R-:W-:-:S05]  /*02c0*/  USHF.L.U32 UR24, UR24, 0x7, URZ ;  /* 0x0000000718187899 */ /* 0x002fca000800063f */
[----:B------:R-:W-:Y:S02]  /*02d0*/  @UP1 UIADD3 UR10, UR24, 0x7f, URZ ;  /* 0x0000007f180a1890 */ /* 0x000fe4000fffe03f */
[----:B------:R-:W-:Y:S02]  /*02e0*/  UIADD3 UR8, UR24, 0x7f, URZ ;  /* 0x0000007f18087890 */ /* 0x000fe4000fffe03f */
[----:B------:R-:W-:-:S03]  /*02f0*/  UIMAD.WIDE.U32 UR10, UR10, UR4, URZ ;  /* 0x000000040a0a72a5 */ /* 0x000fc6000f8e003f */
[----:B------:R-:W-:-:S04]  /*0300*/  ULDC UR4, c[0x0][0x2ac] ;  /* 0x0000ab0000047ab9 */ /* 0x000fc80000000800 */
[----:B------:R-:W-:Y:S02]  /*0310*/  @UP1 UMOV UR9, UR11 ;  /* 0x0000000b00091c82 */ /* 0x000fe40008000000 */
[----:B------:R-:W-:Y:S02]  /*0320*/  ULDC UR10, c[0x0][0x1d0] ;  /* 0x00007400000a7ab9 */ /* 0x000fe40000000800 */
[----:B------:R-:W-:Y:S02]  /*0330*/  @UP1 USHF.R.U32.HI UR8, URZ, UR5, UR9 ;  /* 0x000000053f081299 */ /* 0x000fe40008011609 */
[----:B------:R-:W-:Y:S02]  /*0340*/  UIMAD UR10, UR4, UR10, URZ ;  /* 0x0000000a040a72a4 */ /* 0x000fe4000f8e023f */
[----:B------:R-:W-:Y:S02]  /*0350*/  UMOV UR9, 0x1 ;  /* 0x0000000100097882 */ /* 0x000fe40000000000 */
[----:B------:R-:W-:-:S02]  /*0360*/  ULDC.64 UR4, c[0x0][0x328] ;  /* 0x0000ca0000047ab9 */ /* 0x000fc40000000a00 */
[----:B------:R-:W-:Y:S02]  /*0370*/  UISETP.LE.AND UP0, UPT, UR9, UR5, UPT ;  /* 0x000000050900728c */ /* 0x000fe4000bf03270 */
[----:B------:R-:W-:Y:S02]  /*0380*/  ULDC UR11, c[0x0][0x168] ;  /* 0x00005a00000b7ab9 */ /* 0x000fe40000000800 */
[----:B------:R-:W-:-:S04]  /*0390*/  UIADD3 UR11, UR10, -UR11, UR9 ;  /* 0x8000000b0a0b7290 */ /* 0x000fc8000fffe009 */
[----:B------:R-:W-:-:S04]  /*03a0*/  UIADD3 UR5, UR11, UR8, URZ ;  /* 0x000000080b057290 */ /* 0x000fc8000fffe03f */
[----:B------:R-:W-:Y:S01]  /*03b0*/  UIADD3 UR8, UR5, UR4, URZ ;  /* 0x0000000405087290 */ /* 0x000fe2000fffe03f */
[----:B--2---:R1:W2:Y:S01]  /*03c0*/  @P0 R2UR UR12, R2 ;  /* 0x00000000020c03c2 */ /* 0x0042a200000e0000 */
[----:B------:R-:W-:-:S13]  /*03d0*/  PLOP3.LUT P0, PT, PT, PT, UP0, 0x40, 0x0 ;  /* 0x000000000000781c */ /* 0x000fda0003f0e808 */
[----:B------:R-:W-:Y:S05]  /*03e0*/  @P0 BRA `(.L_x_381) ;  /* 0x0000016000000947 */ /* 0x000fea0003800000 */
[----:B------:R-:W-:Y:S01]  /*03f0*/  ISETP.LT.AND P0, PT, RZ, UR5, PT ;  /* 0x00000005ff007c0c */ /* 0x000fe2000bf01270 */
[----:B------:R-:W-:-:S12]  /*0400*/  UIADD3 UR11, UR5, -0x1, URZ ;  /* 0xffffffff050b7890 */ /* 0x000fd8000fffe03f */
[----:B------:R-:W-:Y:S05]  /*0410*/  @P0 BRA `(.L_x_382) ;  /* 0x0000009000000947 */ /* 0x000fea0003800000 */
[----:B------:R-:W-:Y:S02]  /*0420*/  ULDC UR4, c[0x0][0x32c] ;  /* 0x0000cb0000047ab9 */ /* 0x000fe40000000800 */
[----:B------:R-:W-:Y:S02]  /*0430*/  UISETP.NE.AND UP2, UPT, UR9, UR4, UPT ;  /* 0x000000040900728c */ /* 0x000fe4000bf45270 */
[----:B------:R-:W-:-:S03]  /*0440*/  UIADD3 UR11, -UR5, URZ, URZ ;  /* 0x0000003f050b7290 */ /* 0x000fc6000fffe13f */
[----:B------:R-:W-:Y:S02]  /*0450*/  ULDC.64 UR4, c[0x0][0x330] ;  /* 0x0000cc0000047ab9 */ /* 0x000fe40000000a00 */
[----:B------:R-:W-:-:S07]  /*0460*/  UIMAD.WIDE.U32 UR14, UR11, UR4, URZ ;  /* 0x000000040b0e72a5 */ /* 0x000fce000f8e003f */
[----:B------:R-:W-:Y:S02]  /*0470*/  @UP2 UMOV UR9, UR15 ;  /* 0x0000000f00092c82 */ /* 0x000fe40008000000 */
[----:B------:R-:W-:-:S04]  /*0480*/  @UP2 USHF.R.U32.HI UR11, URZ, UR5, UR9 ;  /* 0x000000053f0b2299 */ /* 0x000fc80008011609 */
[----:B------:R-:W-:Y:S01]  /*0490*/  ULOP3.LUT UR11, URZ, UR11, URZ, 0x33, !UPT ;  /* 0x0000000b3f0b7292 */ /* 0x000fe2000f8e333f */
[----:B------:R-:W-:Y:S05]  /*04a0*/  BRA `(.L_x_383) ;  /* 0x0000006000007947 */ /* 0x000fea0003800000 */
.L_x_382:
[----:B------:R-:W-:Y:S02]  /*04b0*/  ULDC UR4, c[0x0][0x32c] ;  /* 0x0000cb0000047ab9 */ /* 0x000fe40000000800 */
[----:B------:R-:W-:-:S03]  /*04c0*/  UISETP.NE.AND UP2, UPT, UR9, UR4, UPT ;  /* 0x000000040900728c */ /* 0x000fc6000bf45270 */
[----:B------:R-:W-:Y:S02]  /*04d0*/  ULDC.64 UR4, c[0x0][0x330] ;  /* 0x0000cc0000047ab9 */ /* 0x000fe40000000a00 */
[----:B------:R-:W-:-:S07]  /*04e0*/  UIMAD.WIDE.U32 UR14, UR11, UR4, URZ ;  /* 0x000000040b0e72a5 */ /* 0x000fce000f8e003f */
[----:B------:R-:W-:Y:S02]  /*04f0*/  @UP2 UMOV UR9, UR15 ;  /* 0x0000000f00092c82 */ /* 0x000fe40008000000 */
[----:B------:R-:W-:Y:S02]  /*0500*/  @UP2 USHF.R.U32.HI UR11, URZ, UR5, UR9 ;  /* 0x000000053f0b2299 */ /* 0x000fe40008011609 */
.L_x_383:
[----:B------:R-:W-:Y:S02]  /*0510*/  ULDC UR4, c[0x0][0x32c] ;  /* 0x0000cb0000047ab9 */ /* 0x000fe40000000800 */
[----:B------:R-:W-:-:S04]  /*0520*/  UIMAD UR4, UR11, UR4, UR4 ;  /* 0x000000040b0472a4 */ /* 0x000fc8000f8e0204 */
[----:B------:R-:W-:-:S04]  /*0530*/  UISETP.LT.AND UP2, UPT, UR8, UR4, UPT ;  /* 0x000000040800728c */ /* 0x000fc8000bf41270 */
[----:B------:R-:W-:Y:S02]  /*0540*/  USEL UR8, UR8, UR4, UP2 ;  /* 0x0000000408087287 */ /* 0x000fe40009000000 */
.L_x_381:
[----:B------:R-:W-:Y:S01]  /*0550*/  UIADD3 UR9, UR10, 0x3f, URZ ;  /* 0x0000003f0a097890 */ /* 0x000fe2000fffe03f */
[----:B------:R-:W-:Y:S01]  /*0560*/  PLOP3.LUT P0, PT, PT, PT, UP0, 0x40, 0x0 ;  /* 0x000000000000781c */ /* 0x000fe20003f0e808 */
[----:B------:R-:W-:Y:S02]  /*0570*/  UIADD3 UR11, UR8, 0x3f, URZ ;  /* 0x0000003f080b7890 */ /* 0x000fe4000fffe03f */
[----:B------:R-:W-:Y:S02]  /*0580*/  ULDC.64 UR4, c[0x0][0x2c8] ;  /* 0x0000b20000047ab9 */ /* 0x000fe40000000a00 */
[----:B------:R-:W-:Y:S02]  /*0590*/  UIMAD.WIDE.U32 UR16, UR24, UR4, URZ ;  /* 0x00000004181072a5 */ /* 0x000fe4000f8e003f */
[----:B------:R-:W-:Y:S02]  /*05a0*/  USHF.R.S32.HI UR14, URZ, 0x1f, UR9 ;  /* 0x0000001f3f0e7899 */ /* 0x000fe40008011409 */
[----:B------:R-:W-:-:S02]  /*05b0*/  USHF.R.S32.HI UR8, URZ, 0x1f, UR11 ;  /* 0x0000001f3f087899 */ /* 0x000fc4000801140b */
[----:B------:R-:W-:Y:S02]  /*05c0*/  UMOV UR4, UR24 ;  /* 0x0000001800047c82 */ /* 0x000fe40008000000 */
[----:B------:R-:W-:Y:S02]  /*05d0*/  @UP1 USHF.R.U32.HI UR4, URZ, UR5, UR17 ;  /* 0x000000053f041299 */ /* 0x000fe40008011611 */
[----:B------:R-:W-:Y:S02]  /*05e0*/  ULEA.HI UR5, UR14, UR9, URZ, 0x6 ;  /* 0x000000090e057291 */ /* 0x000fe4000f8f303f */
[----:B------:R-:W-:Y:S02]  /*05f0*/  ULEA.HI UR20, UR8, UR11, URZ, 0x6 ;  /* 0x0000000b08147291 */ /* 0x000fe4000f8f303f */
[----:B------:R-:W-:Y:S02]  /*0600*/  ULDC UR21, c[0x0][0x168] ;  /* 0x00005a0000157ab9 */ /* 0x000fe40000000800 */
[----:B------:R-:W-:-:S02]  /*0610*/  USHF.R.S32.HI UR5, URZ, 0x6, UR5 ;  /* 0x000000063f057899 */ /* 0x000fc40008011405 */
[----:B------:R-:W-:Y:S02]  /*0620*/  USHF.R.S32.HI UR20, URZ, 0x6, UR20 ;  /* 0x000000063f147899 */ /* 0x000fe40008011414 */
[----:B------:R-:W-:Y:S02]  /*0630*/  UIADD3 UR21, UR10, -UR21, URZ ;  /* 0x800000150a157290 */ /* 0x000fe4000fffe03f */
[----:B------:R-:W-:Y:S02]  /*0640*/  UISETP.LT.AND UP2, UPT, UR5, UR20, UPT ;  /* 0x000000140500728c */ /* 0x000fe4000bf41270 */
[----:B------:R-:W-:Y:S02]  /*0650*/  UIADD3 UR4, UR21, UR4, URZ ;  /* 0x0000000415047290 */ /* 0x000fe4000fffe03f */
[----:B------:R-:W-:Y:S02]  /*0660*/  ULDC UR8, c[0x0][0x324] ;  /* 0x0000c90000087ab9 */ /* 0x000fe40000000800 */
[----:B------:R-:W-:-:S02]  /*0670*/  USEL UR20, UR5, UR20, UP2 ;  /* 0x0000001405147287 */ /* 0x000fc40009000000 */
[----:B------:R-:W-:Y:S01]  /*0680*/  UIADD3 UR8, UR4, -UR8, URZ ;  /* 0x8000000804087290 */ /* 0x000fe2000fffe03f */
[----:B------:R-:W-:Y:S05]  /*0690*/  @P0 BRA `(.L_x_384) ;  /* 0x0000017000000947 */ /* 0x000fea0003800000 */
[----:B------:R-:W-:Y:S02]  /*06a0*/  UMOV UR9, UR4 ;  /* 0x0000000400097c82 */ /* 0x000fe40008000000 */
[----:B------:R-:W-:-:S06]  /*06b0*/  UISETP.GT.AND UP2, UPT, UR9, -0x1, UPT ;  /* 0xffffffff0900788c */ /* 0x000fcc000bf44270 */
[----:B------:R-:W-:-:S13]  /*06c0*/  PLOP3.LUT P0, PT, PT, PT, UP2, 0x80, 0x0 ;  /* 0x000000000000781c */ /* 0x000fda0003f0f028 */
[----:B------:R-:W-:Y:S05]  /*06d0*/  @P0 BRA `(.L_x_385) ;  /* 0x0000009000000947 */ /* 0x000fea0003800000 */
[----:B------:R-:W-:Y:S02]  /*06e0*/  ULDC UR4, c[0x0][0x32c] ;  /* 0x0000cb0000047ab9 */ /* 0x000fe40000000800 */
[----:B------:R-:W-:Y:S02]  /*06f0*/  UISETP.NE.AND UP2, UPT, UR4, 0x1, UPT ;  /* 0x000000010400788c */ /* 0x000fe4000bf45270 */
[----:B------:R-:W-:Y:S02]  /*0700*/  ULOP3.LUT UR9, URZ, UR9, URZ, 0x33, !UPT ;  /* 0x000000093f097292 */ /* 0x000fe4000f8e333f */
[----:B------:R-:W-:Y:S02]  /*0710*/  ULDC.64 UR4, c[0x0][0x330] ;  /* 0x0000cc0000047ab9 */ /* 0x000fe40000000a00 */
[----:B------:R-:W-:-:S07]  /*0720*/  UIMAD.WIDE.U32 UR14, UR9, UR4, URZ ;  /* 0x00000004090e72a5 */ /* 0x000fce000f8e003f */
[----:B------:R-:W-:Y:S02]  /*0730*/  @UP2 UMOV UR11, UR15 ;  /* 0x0000000f000b2c82 */ /* 0x000fe40008000000 */
[----:B------:R-:W-:-:S04]  /*0740*/  @UP2 USHF.R.U32.HI UR9, URZ, UR5, UR11 ;  /* 0x000000053f092299 */ /* 0x000fc8000801160b */
[----:B------:R-:W-:Y:S01]  /*0750*/  ULOP3.LUT UR9, URZ, UR9, URZ, 0x33, !UPT ;  /* 0x000000093f097292 */ /* 0x000fe2000f8e333f */
[----:B------:R-:W-:Y:S05]  /*0760*/  BRA `(.L_x_386) ;  /* 0x0000006000007947 */ /* 0x000fea0003800000 */
.L_x_385:
[----:B------:R-:W-:Y:S02]  /*0770*/  ULDC UR4, c[0x0][0x32c] ;  /* 0x0000cb0000047ab9 */ /* 0x000fe40000000800 */
[----:B------:R-:W-:-:S03]  /*0780*/  UISETP.NE.AND UP2, UPT, UR4, 0x1, UPT ;  /* 0x000000010400788c */ /* 0x000fc6000bf45270 */
[----:B------:R-:W-:Y:S02]  /*0790*/  ULDC.64 UR4, c[0x0][0x330] ;  /* 0x0000cc0000047ab9 */ /* 0x000fe40000000a00 */
[----:B------:R-:W-:-:S07]  /*07a0*/  UIMAD.WIDE.U32 UR14, UR9, UR4, URZ ;  /* 0x00000004090e72a5 */ /* 0x000fce000f8e003f */
[----:B------:R-:W-:Y:S02]  /*07b0*/  @UP2 UMOV UR11, UR15 ;  /* 0x0000000f000b2c82 */ /* 0x000fe40008000000 */
[----:B------:R-:W-:Y:S02]  /*07c0*/  @UP2 USHF.R.U32.HI UR9, URZ, UR5, UR11 ;  /* 0x000000053f092299 */ /* 0x000fe4000801160b */
.L_x_386:
[----:B------:R-:W-:Y:S02]  /*07d0*/  ULDC UR4, c[0x0][0x32c] ;  /* 0x0000cb0000047ab9 */ /* 0x000fe40000000800 */
[----:B------:R-:W-:-:S04]  /*07e0*/  UIMAD UR4, UR9, UR4, URZ ;  /* 0x00000004090472a4 */ /* 0x000fc8000f8e023f */
[----:B------:R-:W-:-:S04]  /*07f0*/  UISETP.LT.AND UP2, UPT, UR8, UR4, UPT ;  /* 0x000000040800728c */ /* 0x000fc8000bf41270 */
[----:B------:R-:W-:-:S04]  /*0800*/  USEL UR8, UR8, UR4, !UP2 ;  /* 0x0000000408087287 */ /* 0x000fc8000d000000 */
.L_x_384:
[----:B------:R-:W-:Y:S02]  /*0810*/  USHF.R.S32.HI UR4, URZ, 0x1f, UR8 ;  /* 0x0000001f3f047899 */ /* 0x000fe40008011408 */
[----:B------:R-:W-:Y:S02]  /*0820*/  ULDC UR5, c[0x0][0x338] ;  /* 0x0000ce0000057ab9 */ /* 0x000fe40000000800 */
[----:B------:R-:W-:-:S04]  /*0830*/  ULEA.HI UR4, UR4, UR8, URZ, 0x6 ;  /* 0x0000000804047291 */ /* 0x000fc8000f8f303f */
[----:B------:R-:W-:Y:S02]  /*0840*/  USHF.R.S32.HI UR9, URZ, 0x6, UR4 ;  /* 0x000000063f097899 */ /* 0x000fe40008011404 */
[----:B------:R-:W-:Y:S02]  /*0850*/  USHF.R.U32.HI UR4, URZ, 0x10, UR7 ;  /* 0x000000103f047899 */ /* 0x000fe40008011607 */
[----:B------:R-:W-:Y:S02]  /*0860*/  UISETP.LT.AND UP2, UPT, URZ, UR9, UPT ;  /* 0x000000093f00728c */ /* 0x000fe4000bf41270 */
[----:B------:R-:W-:Y:S02]  /*0870*/  UISETP.NE.AND UP3, UPT, UR4, URZ, UPT ;  /* 0x0000003f0400728c */ /* 0x000fe4000bf65270 */
[----:B------:R-:W-:Y:S02]  /*0880*/  USEL UR9, URZ, UR9, !UP2 ;  /* 0x000000093f097287 */ /* 0x000fe4000d000000 */
[----:B------:R-:W-:-:S02]  /*0890*/  USEL UR5, UR4, UR5, UP3 ;  /* 0x0000000504057287 */ /* 0x000fc40009800000 */
[----:B------:R-:W-:Y:S02]  /*08a0*/  UISETP.GT.AND UP2, UPT, UR20, UR9, UPT ;  /* 0x000000091400728c */ /* 0x000fe4000bf44270 */
[----:B------:R-:W-:-:S04]  /*08b0*/  UMOV UR4, URZ ;  /* 0x0000003f00047c82 */ /* 0x000fc80008000000 */
[----:B------:R-:W-:-:S13]  /*08c0*/  PLOP3.LUT P0, PT, PT, PT, UP2, 0x80, 0x0 ;  /* 0x000000000000781c */ /* 0x000fda0003f0f028 */
[----:B------:R-:W-:Y:S05]  /*08d0*/  @!P0 BRA `(.L_x_387) ;  /* 0x0000021000008947 */ /* 0x000fea0003800000 */
[----:B------:R-:W-:Y:S01]  /*08e0*/  IMAD.U32 R0, RZ, RZ, UR5 ;  /* 0x00000005ff007e24 */ /* 0x000fe2000f8e00ff */
[----:B------:R-:W-:Y:S02]  /*08f0*/  UIADD3 UR15, UR5, -0x1, UR20 ;  /* 0xffffffff050f7890 */ /* 0x000fe4000fffe014 */
[----:B------:R-:W-:Y:S02]  /*0900*/  UMOV UR16, URZ ;  /* 0x0000003f00107c82 */ /* 0x000fe40008000000 */
[-C--:B-1----:R-:W-:Y:S01]  /*0910*/  IABS R2, R0.reuse ;  /* 0x0000000000027213 */ /* 0x082fe20000000000 */
[----:B------:R-:W-:Y:S01]  /*0920*/  UIADD3 UR15, -UR9, UR15, URZ ;  /* 0x0000000f090f7290 */ /* 0x000fe2000fffe13f */
[----:B------:R-:W-:Y:S02]  /*0930*/  IABS R0, R0 ;  /* 0x0000000000007213 */ /* 0x000fe40000000000 */
[----:B------:R1:W3:Y:S03]  /*0940*/  R2UR UR14, R2 ;  /* 0x00000000020e73c2 */ /* 0x0002e600000e0000 */
[----:B------:R-:W-:Y:S01]  /*0950*/  IMAD.U32 R4, RZ, RZ, UR15 ;  /* 0x0000000fff047e24 */ /* 0x000fe2000f8e00ff */
[----:B------:R-:W-:Y:S01]  /*0960*/  ULOP3.LUT UR15, UR15, UR5, URZ, 0x3c, !UPT ;  /* 0x000000050f0f7292 */ /* 0x000fe2000f8e3c3f */
[----:B------:R-:W-:-:S04]  /*0970*/  IMAD.MOV R0, RZ, RZ, -R0 ;  /* 0x000000ffff007224 */ /* 0x000fc800078e0a00 */
[----:B------:R-:W4:Y:S01]  /*0980*/  R2UR UR8, R0 ;  /* 0x00000000000873c2 */ /* 0x000f2200000e0000 */
[----:B-1----:R-:W-:Y:S01]  /*0990*/  IABS R2, R4 ;  /* 0x0000000400027213 */ /* 0x002fe20000000000 */
[----:B---3--:R-:W1:Y:S06]  /*09a0*/  I2F.RP R5, UR14 ;  /* 0x0000000e00057d06 */ /* 0x008e6c0008209400 */
[----:B------:R-:W3:Y:S02]  /*09b0*/  R2UR UR11, R2 ;  /* 0x00000000020b73c2 */ /* 0x000ee400000e0000 */
[----:B-1----:R-:W1:Y:S02]  /*09c0*/  MUFU.RCP R3, R5 ;  /* 0x0000000500037308 */ /* 0x002e640000001000 */
[----:B-1----:R-:W-:-:S06]  /*09d0*/  IADD3 R3, R3, 0xffffffe, RZ ;  /* 0x0ffffffe03037810 */ /* 0x002fcc0007ffe0ff */
[----:B------:R-:W1:Y:S02]  /*09e0*/  F2I.FTZ.U32.TRUNC.NTZ R3, R3 ;  /* 0x0000000300037305 */ /* 0x000e64000021f000 */
[----:B-1----:R-:W1:Y:S02]  /*09f0*/  R2UR UR17, R3 ;  /* 0x00000000031173c2 */ /* 0x002e6400000e0000 */
[----:B-1----:R-:W-:-:S04]  /*0a00*/  UIADD3 UR4, URZ, -UR17, URZ ;  /* 0x800000113f047290 */ /* 0x002fc8000fffe03f */
[----:B------:R-:W-:-:S04]  /*0a10*/  UIMAD UR4, UR4, UR14, URZ ;  /* 0x0000000e040472a4 */ /* 0x000fc8000f8e023f */
[----:B------:R-:W-:-:S04]  /*0a20*/  UIMAD.WIDE.U32 UR16, UR17, UR4, UR16 ;  /* 0x00000004111072a5 */ /* 0x000fc8000f8e0010 */
[----:B---3--:R-:W-:-:S04]  /*0a30*/  UIMAD.WIDE.U32 UR16, UR17, UR11, URZ ;  /* 0x0000000b111072a5 */ /* 0x008fc8000f8e003f */
[----:B----4-:R-:W-:-:S04]  /*0a40*/  UIMAD UR8, UR17, UR8, UR11 ;  /* 0x00000008110872a4 */ /* 0x010fc8000f8e020b */
[----:B------:R-:W-:-:S11]  /*0a50*/  UISETP.GT.U32.AND UP2, UPT, UR14, UR8, UPT ;  /* 0x000000080e00728c */ /* 0x000fd6000bf44070 */
[----:B------:R-:W-:Y:S02]  /*0a60*/  @!UP2 UIADD3 UR8, UR8, -UR14, URZ ;  /* 0x8000000e0808a290 */ /* 0x000fe4000fffe03f */
[----:B------:R-:W-:Y:S02]  /*0a70*/  @!UP2 UIADD3 UR17, UR17, 0x1, URZ ;  /* 0x000000011111a890 */ /* 0x000fe4000fffe03f */
[----:B------:R-:W-:Y:S02]  /*0a80*/  UISETP.GE.U32.AND UP3, UPT, UR8, UR14, UPT ;  /* 0x0000000e0800728c */ /* 0x000fe4000bf66070 */
[----:B------:R-:W-:-:S09]  /*0a90*/  UISETP.GE.AND UP2, UPT, UR15, URZ, UPT ;  /* 0x0000003f0f00728c */ /* 0x000fd2000bf46270 */
[----:B------:R-:W-:Y:S02]  /*0aa0*/  @UP3 UIADD3 UR17, UR17, 0x1, URZ ;  /* 0x0000000111113890 */ /* 0x000fe4000fffe03f */
[----:B------:R-:W-:-:S05]  /*0ab0*/  UISETP.NE.AND UP3, UPT, UR5, URZ, UPT ;  /* 0x0000003f0500728c */ /* 0x000fca000bf65270 */
[----:B------:R-:W-:Y:S02]  /*0ac0*/  UMOV UR4, UR17 ;  /* 0x0000001100047c82 */ /* 0x000fe40008000000 */
[----:B------:R-:W-:-:S04]  /*0ad0*/  @!UP2 UIADD3 UR4, -UR4, URZ, URZ ;  /* 0x0000003f0404a290 */ /* 0x000fc8000fffe13f */
[----:B------:R-:W-:Y:S02]  /*0ae0*/  @!UP3 ULOP3.LUT UR4, URZ, UR5, URZ, 0x33, !UPT ;  /* 0x000000053f04b292 */ /* 0x000fe4000f8e333f */
.L_x_387:
[----:B------:R-:W-:Y:S01]  /*0af0*/  ULOP3.LUT UR7, UR7, 0xffff, URZ, 0xc0, !UPT ;  /* 0x0000ffff07077892 */ /* 0x000fe2000f8ec03f */
[----:B------:R-:W-:Y:S01]  /*0b00*/  PLOP3.LUT P2, PT, PT, PT, PT, 0x80, 0x0 ;  /* 0x000000000000781c */ /* 0x000fe20003f4f070 */
[----:B------:R-:W-:Y:S01]  /*0b10*/  IMAD.MOV.U32 R7, RZ, RZ, RZ ;  /* 0x000000ffff077224 */ /* 0x000fe200078e00ff */
[----:B------:R-:W-:Y:S01]  /*0b20*/  CS2R R96, SRZ ;  /* 0x0000000000607805 */ /* 0x000fe2000001ff00 */
[----:B------:R-:W-:Y:S01]  /*0b30*/  UIMAD UR9, UR7, UR4, UR9 ;  /* 0x00000004070972a4 */ /* 0x000fe2000f8e0209 */
        /* <DEDUP_REMOVED lines=12> */
[----:B-1----:R-:W-:Y:S01]  /*0c00*/  CS2R R2, SRZ ;  /* 0x0000000000027805 */ /* 0x002fe2000001ff00 */
        /* <DEDUP_REMOVED lines=50> */
[----:B------:R-:W-:Y:S01]  /*0f30*/  SHF.R.S32.HI R81, RZ, 0x1f, R78 ;  /* 0x0000001fff517819 */ /* 0x000fe2000001144e */
[----:B------:R-:W-:Y:S01]  /*0f40*/  USHF.R.S32.HI UR7, URZ, 0x1f, UR13 ;  /* 0x0000001f3f077899 */ /* 0x000fe2000801140d */
[----:B------:R-:W-:Y:S01]  /*0f50*/  PLOP3.LUT P1, PT, PT, PT, UP1, 0x80, 0x0 ;  /* 0x000000000000781c */ /* 0x000fe20003f2f018 */
[----:B------:R-:W-:Y:S01]  /*0f60*/  ULDC.64 UR4, c[0x0][0x1b8] ;  /* 0x00006e0000047ab9 */ /* 0x000fe20000000a00 */
[----:B------:R1:W3:Y:S01]  /*0f70*/  @P2 LDG.E R5, [R4.64] ;  /* 0x0000001204052981 */ /* 0x0002e2000c1e1900 */
[CC--:B------:R-:W-:Y:S01]  /*0f80*/  LEA.HI R40, R81.reuse, R78.reuse, RZ, 0x3 ;  /* 0x0000004e51287211 */ /* 0x0c0fe200078f18ff */
[----:B------:R-:W-:Y:S01]  /*0f90*/  UIMAD UR7, UR7, UR4, URZ ;  /* 0x00000004070772a4 */ /* 0x000fe2000f8e023f */
[----:B------:R-:W-:Y:S01]  /*0fa0*/  PLOP3.LUT P0, PT, PT, PT, UP1, 0x80, 0x0 ;  /* 0x000000000000781c */ /* 0x000fe20003f0f018 */
[----:B------:R-:W-:Y:S01]  /*0fb0*/  UIMAD.WIDE.U32 UR14, UR13, UR4, URZ ;  /* 0x000000040d0e72a5 */ /* 0x000fe2000f8e003f */
[----:B------:R-:W-:Y:S01]  /*0fc0*/  LOP3.LUT R3, R40, 0xfffffff8, RZ, 0xc0, !PT ;  /* 0xfffffff828037812 */ /* 0x000fe200078ec0ff */
[----:B------:R-:W-:Y:S01]  /*0fd0*/  UIMAD UR7, UR13, UR5, UR7 ;  /* 0x000000050d0772a4 */ /* 0x000fe2000f8e0207 */
[----:B------:R-:W-:Y:S01]  /*0fe0*/  SHF.R.S32.HI R40, RZ, 0x3, R40 ;  /* 0x00000003ff287819 */ /* 0x000fe20000011428 */
[----:B------:R-:W-:Y:S01]  /*0ff0*/  USHF.R.S32.HI UR8, URZ, 0x1f, UR6 ;  /* 0x0000001f3f087899 */ /* 0x000fe20008011406 */
[----:B------:R-:W-:Y:S01]  /*1000*/  LEA.HI R12, R81, R78, RZ, 0x6 ;  /* 0x0000004e510c7211 */ /* 0x000fe200078f30ff */
[----:B------:R-:W-:Y:S01]  /*1010*/  IMAD.IADD R0, R78, 0x1, -R3 ;  /* 0x000000014e007824 */ /* 0x000fe200078e0a03 */
[----:B------:R-:W-:Y:S01]  /*1020*/  ULDC.64 UR4, c[0x0][0x1c0] ;  /* 0x0000700000047ab9 */ /* 0x000fe20000000a00 */
[----:B------:R-:W-:Y:S01]  /*1030*/  IMAD.SHL.U32 R199, R40, 0x40, RZ ;  /* 0x0000004028c77824 */ /* 0x000fe200078e00ff */
[----:B------:R-:W-:Y:S01]  /*1040*/  UIADD3 UR15, UR15, UR7, URZ ;  /* 0x000000070f0f7290 */ /* 0x000fe2000fffe03f */
[C---:B------:R-:W-:Y:S01]  /*1050*/  IMAD R202, R0.reuse, 0x20, R40 ;  /* 0x0000002000ca7824 */ /* 0x040fe200078e0228 */
[----:B------:R-:W-:Y:S01]  /*1060*/  UIMAD UR8, UR8, UR4, URZ ;  /* 0x00000004080872a4 */ /* 0x000fe2000f8e023f */
[----:B------:R-:W-:Y:S01]  /*1070*/  IMAD.SHL.U32 R210, R0, 0x8, RZ ;  /* 0x0000000800d27824 */ /* 0x000fe200078e00ff */
[----:B------:R-:W-:Y:S01]  /*1080*/  UIMAD.WIDE.U32 UR14, UR6, UR4, UR14 ;  /* 0x00000004060e72a5 */ /* 0x000fe2000f8e000e */
[----:B------:R-:W-:Y:S01]  /*1090*/  LOP3.LUT R199, R199, 0x1c0, RZ, 0xc0, !PT ;  /* 0x000001c0c7c77812 */ /* 0x000fe200078ec0ff */
[----:B------:R-:W-:Y:S01]  /*10a0*/  UIMAD UR5, UR6, UR5, UR8 ;  /* 0x00000005060572a4 */ /* 0x000fe2000f8e0208 */
[----:B------:R-:W-:Y:S01]  /*10b0*/  IADD3 R2, R202, UR24, RZ ;  /* 0x00000018ca027c10 */ /* 0x000fe2000fffe0ff */
[----:B------:R-:W-:Y:S01]  /*10c0*/  ULDC UR4, c[0x0][0x168] ;  /* 0x00005a0000047ab9 */ /* 0x000fe20000000800 */
[----:B------:R-:W-:Y:S01]  /*10d0*/  ISETP.GE.AND P3, PT, R210, c[0x0][0x198], PT ;  /* 0x00006600d2007a0c */ /* 0x000fe20003f66270 */
[----:B------:R-:W-:Y:S01]  /*10e0*/  UIADD3 UR5, UR15, UR5, URZ ;  /* 0x000000050f057290 */ /* 0x000fe2000fffe03f */
[----:B------:R-:W-:Y:S01]  /*10f0*/  IMAD.U32 R9, RZ, RZ, UR15 ;  /* 0x0000000fff097e24 */ /* 0x000fe2000f8e00ff */
[----:B------:R-:W-:Y:S01]  /*1100*/  BSSY B0, `(.L_x_389) ;  /* 0x0000040000007945 */ /* 0x000fe20003800000 */
        /* <DEDUP_REMOVED lines=10> */
[----:B------:R-:W-:Y:S02]  /*11b0*/  IMAD R3, R3, c[0x0][0x2c4], R2 ;  /* 0x0000b10003037a24 */ /* 0x000fe400078e0202 */
[----:B------:R-:W-:Y:S02]  /*11c0*/  IMAD R4, R4, c[0x0][0x1b0], RZ ;  /* 0x00006c0004047a24 */ /* 0x000fe400078e02ff */
[----:B------:R-:W-:Y:S01]  /*11d0*/  IMAD.SHL.U32 R12, R12, 0x8, RZ ;  /* 0x000000080c0c7824 */ /* 0x000fe200078e00ff */
[----:B------:R-:W-:Y:S01]  /*11e0*/  SHF.R.S32.HI R2, RZ, 0x1f, R3 ;  /* 0x0000001fff027819 */ /* 0x000fe20000011403 */
[----:B------:R-:W-:Y:S01]  /*11f0*/  IMAD R7, R7, c[0x0][0x1b4], R4 ;  /* 0x00006d0007077a24 */ /* 0x000fe200078e0204 */
[----:B------:R-:W-:Y:S02]  /*1200*/  SHF.R.U32.HI R4, RZ, 0x3, R199 ;  /* 0x00000003ff047819 */ /* 0x000fe400000116c7 */
[----:B------:R-:W-:Y:S01]  /*1210*/  LOP3.LUT R199, R199, 0x38, R210, 0xf8, !PT ;  /* 0x00000038c7c77812 */ /* 0x000fe200078ef8d2 */
[----:B------:R-:W-:Y:S01]  /*1220*/  IMAD.IADD R9, R9, 0x1, R7 ;  /* 0x0000000109097824 */ /* 0x000fe200078e0207 */
[----:B------:R-:W-:Y:S01]  /*1230*/  LEA.HI R7, R81, R78, RZ, 0x4 ;  /* 0x0000004e51077211 */ /* 0x000fe200078f20ff */
[----:B------:R-:W-:Y:S01]  /*1240*/  IMAD R2, R2, c[0x0][0x1a8], RZ ;  /* 0x00006a0002027a24 */ /* 0x000fe200078e02ff */
[----:B------:R-:W-:Y:S01]  /*1250*/  LOP3.LUT R199, R199, R4, RZ, 0x3c, !PT ;  /* 0x00000004c7c77212 */ /* 0x000fe200078e3cff */
[----:B------:R-:W-:Y:S01]  /*1260*/  IMAD.WIDE.U32 R8, R3, c[0x0][0x1a8], R8 ;  /* 0x00006a0003087a25 */ /* 0x000fe200078e0008 */
[----:B------:R-:W-:-:S02]  /*1270*/  IADD3 R4, R210, 0x80, RZ ;  /* 0x00000080d2047810 */ /* 0x000fc40007ffe0ff */
[----:B------:R-:W-:Y:S01]  /*1280*/  LOP3.LUT R199, R199, 0xfffffe00, R12, 0xf8, !PT ;  /* 0xfffffe00c7c77812 */ /* 0x000fe200078ef80c */
[----:B------:R-:W-:Y:S01]  /*1290*/  IMAD R11, R3, c[0x0][0x1ac], R2 ;  /* 0x00006b00030b7a24 */ /* 0x000fe200078e0202 */
[----:B------:R-:W-:Y:S02]  /*12a0*/  LOP3.LUT R3, R7, 0xfffffff0, RZ, 0xc0, !PT ;  /* 0xfffffff007037812 */ /* 0x000fe400078ec0ff */
[----:B------:R-:W-:Y:S01]  /*12b0*/  LEA R14, P0, R8, c[0x0][0x160], 0x1 ;  /* 0x00005800080e7a11 */ /* 0x000fe200078008ff */
[----:B------:R-:W-:Y:S02]  /*12c0*/  IMAD.IADD R10, R9, 0x1, R11 ;  /* 0x00000001090a7824 */ /* 0x000fe400078e020b */
[----:B------:R-:W-:Y:S02]  /*12d0*/  IMAD.IADD R2, R78, 0x1, -R3 ;  /* 0x000000014e027824 */ /* 0x000fe400078e0a03 */
[----:B------:R1:W4:Y:S01]  /*12e0*/  SHFL.IDX PT, R16, R14, RZ, 0x181f ;  /* 0x00181fff0e107589 */ /* 0x00032200000e0000 */
[----:B------:R-:W-:-:S02]  /*12f0*/  LEA.HI.X R10, R8, c[0x0][0x164], R10, 0x1, P0 ;  /* 0x00005900080a7a11 */ /* 0x000fc400000f0c0a */
[----:B------:R-:W-:Y:S02]  /*1300*/  SHF.R.S32.HI R3, RZ, 0x1f, R2 ;  /* 0x0000001fff037819 */ /* 0x000fe40000011402 */
[----:B------:R-:W-:Y:S01]  /*1310*/  IADD3 R8, R40, UR24, RZ ;  /* 0x0000001828087c10 */ /* 0x000fe2000fffe0ff */
[----:B------:R1:W2:Y:S01]  /*1320*/  SHFL.IDX PT, R17, R10, RZ, 0x181f ;  /* 0x00181fff0a117589 */ /* 0x0002a200000e0000 */
[----:B------:R-:W-:Y:S01]  /*1330*/  LEA.HI R6, R3, R2, RZ, 0x3 ;  /* 0x0000000203067211 */ /* 0x000fe200078f18ff */
[----:B------:R-:W-:Y:S01]  /*1340*/  IMAD.MOV.U32 R3, RZ, RZ, 0x20 ;  /* 0x00000020ff037424 */ /* 0x000fe200078e00ff */
[----:B------:R-:W-:Y:S02]  /*1350*/  ISETP.GE.AND P5, PT, R8, UR4, PT ;  /* 0x0000000408007c0c */ /* 0x000fe4000bfa6270 */
[----:B------:R-:W-:Y:S02]  /*1360*/  LOP3.LUT R9, R6, 0xfffffff8, RZ, 0xc0, !PT ;  /* 0xfffffff806097812 */ /* 0x000fe400078ec0ff */
[----:B------:R-:W-:-:S03]  /*1370*/  ISETP.GE.AND P0, PT, R4, c[0x0][0x198], PT ;  /* 0x0000660004007a0c */ /* 0x000fc60003f06270 */
[----:B------:R-:W-:Y:S02]  /*1380*/  IMAD.IADD R9, R2, 0x1, -R9 ;  /* 0x0000000102097824 */ /* 0x000fe400078e0a09 */
[----:B------:R-:W-:Y:S01]  /*1390*/  IMAD.MOV.U32 R2, RZ, RZ, 0x10 ;  /* 0x00000010ff027424 */ /* 0x000fe200078e00ff */
[----:B---3--:R3:W5:Y:S02]  /*13a0*/  @P2 R2UR UR7, R5 ;  /* 0x00000000050723c2 */ /* 0x00876400000e0000 */
[----:B-----5:R-:W-:Y:S01]  /*13b0*/  @!UP2 UMOV UR7, UR6 ;  /* 0x000000060007ac82 */ /* 0x020fe20008000000 */
[----:B---3--:R-:W-:-:S04]  /*13c0*/  IADD3 R5, R210, 0x40, RZ ;  /* 0x00000040d2057810 */ /* 0x008fc80007ffe0ff */
[----:B------:R-:W-:-:S04]  /*13d0*/  ISETP.GE.AND P4, PT, R5, c[0x0][0x198], PT ;  /* 0x0000660005007a0c */ /* 0x000fc80003f86270 */
[----:B------:R-:W-:-:S05]  /*13e0*/  R2P PR, R9, 0x6 ;  /* 0x0000000609007804 */ /* 0x000fca0000000000 */
[----:B------:R-:W-:Y:S02]  /*13f0*/  SEL R2, R2, 0xfffffff0, !P1 ;  /* 0xfffffff002027807 */ /* 0x000fe40004800000 */
[----:B------:R-:W-:Y:S01]  /*1400*/  SEL R3, R3, 0xffffffe0, !P2 ;  /* 0xffffffe003037807 */ /* 0x000fe20005000000 */
[----:B------:R-:W-:Y:S05]  /*1410*/  @P5 BRA `(.L_x_390) ;  /* 0x000000e000005947 */ /* 0x000fea0003800000 */
[----:B-12-4-:R-:W-:Y:S01]  /*1420*/  SHF.R.S32.HI R12, RZ, 0x1f, R5 ;  /* 0x0000001fff0c7819 */ /* 0x016fe20000011405 */
        /* <DEDUP_REMOVED lines=13> */
.L_x_390:
[----:B-12-4-:R-:W-:Y:S05]  /*1500*/  BSYNC B0 ;  /* 0x0000000000007941 */ /* 0x016fea0003800000 */
.L_x_389:
        /* <DEDUP_REMOVED lines=20> */
.L_x_392:
[----:B------:R-:W-:Y:S05]  /*1650*/  BSYNC B0 ;  /* 0x0000000000007941 */ /* 0x000fea0003800000 */
.L_x_391:
[----:B------:R-:W-:Y:S01]  /*1660*/  IADD3 R11, R8, 0x40, RZ ;  /* 0x00000040080b7810 */ /* 0x000fe20007ffe0ff */
[----:B--2---:R2:W4:Y:S01]  /*1670*/  SHFL.IDX PT, R17, R10, 0x2, 0x181f ;  /* 0x00581f000a117f89 */ /* 0x00452200000e0000 */
        /* <DEDUP_REMOVED lines=18> */
.L_x_394:
[----:B------:R-:W-:Y:S05]  /*17a0*/  BSYNC B0 ;  /* 0x0000000000007941 */ /* 0x000fea0003800000 */
.L_x_393:
[----:B------:R-:W-:Y:S01]  /*17b0*/  UIADD3 UR25, UR20, -0x1, URZ ;  /* 0xffffffff14197890 */ /* 0x000fe2000fffe03f */
[----:B------:R-:W-:Y:S01]  /*17c0*/  IMAD.MOV.U32 R11, RZ, RZ, c[0x0][0x2b8] ;  /* 0x0000ae00ff0b7624 */ /* 0x000fe200078e00ff */
[----:B---3--:R-:W-:Y:S01]  /*17d0*/  SHFL.IDX PT, R16, R14, 0x3, 0x181f ;  /* 0x00781f000e107f89 */ /* 0x008fe200000e0000 */
[----:B------:R-:W-:Y:S01]  /*17e0*/  SHF.R.S32.HI R12, RZ, 0x1f, R5 ;  /* 0x0000001fff0c7819 */ /* 0x000fe20000011405 */
[----:B------:R-:W-:Y:S01]  /*17f0*/  USHF.L.U32 UR11, UR25, 0x6, URZ ;  /* 0x00000006190b7899 */ /* 0x000fe2000800063f */
[----:B------:R-:W-:Y:S01]  /*1800*/  IMAD.SHL.U32 R199, R199, 0x2, RZ ;  /* 0x00000002c7c77824 */ /* 0x000fe200078e00ff */
[----:B------:R-:W-:Y:S01]  /*1810*/  ISETP.NE.AND P2, PT, R11, 0x1, PT ;  /* 0x000000010b00780c */ /* 0x000fe20003f45270 */
[----:B----4-:R-:W3:Y:S01]  /*1820*/  SHFL.IDX PT, R17, R10, 0x3, 0x181f ;  /* 0x00781f000a117f89 */ /* 0x010ee200000e0000 */
[----:B------:R-:W-:Y:S01]  /*1830*/  IADD3 R11, R8, 0x60, RZ ;  /* 0x00000060080b7810 */ /* 0x000fe20007ffe0ff */
[----:B------:R-:W-:Y:S01]  /*1840*/  USHF.R.S32.HI UR6, URZ, 0x1f, UR7 ;  /* 0x0000001f3f067899 */ /* 0x000fe20008011407 */
[----:B------:R-:W-:Y:S01]  /*1850*/  IADD3 R8, R202, UR11, RZ ;  /* 0x0000000bca087c10 */ /* 0x000fe2000fffe0ff */
[----:B------:R-:W-:Y:S01]  /*1860*/  IMAD.MOV.U32 R200, RZ, RZ, RZ ;  /* 0x000000ffffc87224 */ /* 0x000fe200078e00ff */
[----:B------:R-:W-:Y:S01]  /*1870*/  ISETP.GE.AND P5, PT, R11, UR4, PT ;  /* 0x000000040b007c0c */ /* 0x000fe2000bfa6270 */
[----:B------:R-:W-:Y:S01]  /*1880*/  ULDC.64 UR4, c[0x0][0x2b0] ;  /* 0x0000ac0000047ab9 */ /* 0x000fe20000000a00 */
[C---:B------:R-:W-:Y:S01]  /*1890*/  IADD3 R201, R8.reuse, UR12, RZ ;  /* 0x0000000c08c97c10 */ /* 0x040fe2000fffe0ff */
[----:B------:R-:W-:Y:S01]  /*18a0*/  UIMAD UR6, UR6, UR4, URZ ;  /* 0x00000004060672a4 */ /* 0x000fe2000f8e023f */
[----:B------:R-:W-:Y:S01]  /*18b0*/  ISETP.GE.AND P6, PT, R8, UR10, PT ;  /* 0x0000000a08007c0c */ /* 0x000fe2000bfc6270 */
[----:B------:R-:W-:Y:S01]  /*18c0*/  UIMAD.WIDE.U32 UR16, UR7, UR4, URZ ;  /* 0x00000004071072a5 */ /* 0x000fe2000f8e003f */
[----:B------:R-:W-:Y:S01]  /*18d0*/  LEA.HI R209, R12, R5, RZ, 0x3 ;  /* 0x000000050cd17211 */ /* 0x000fe200078f18ff */
[----:B------:R-:W-:Y:S01]  /*18e0*/  @P2 IMAD.HI.U32 R11, R201, c[0x0][0x2bc], RZ ;  /* 0x0000af00c90b2a27 */ /* 0x000fe200078e00ff */
[----:B------:R-:W-:Y:S01]  /*18f0*/  ISETP.GT.OR P6, PT, R202, 0x3f, P6 ;  /* 0x0000003fca00780c */ /* 0x000fe200037c4670 */
[----:B------:R-:W-:Y:S01]  /*1900*/  UIMAD UR5, UR7, UR5, UR6 ;  /* 0x00000005070572a4 */ /* 0x000fe2000f8e0206 */
[----:B------:R-:W-:Y:S01]  /*1910*/  LOP3.LUT R209, R209, 0xfffffff8, RZ, 0xc0, !PT ;  /* 0xfffffff8d1d17812 */ /* 0x000fe200078ec0ff */
[----:B------:R-:W-:Y:S01]  /*1920*/  IMAD.MOV.U32 R8, RZ, RZ, R201 ;  /* 0x000000ffff087224 */ /* 0x000fe200078e00c9 */
[----:B------:R-:W-:Y:S01]  /*1930*/  @P2 SHF.R.U32.HI R8, RZ, c[0x0][0x2c0], R11 ;  /* 0x0000b000ff082a19 */ /* 0x000fe2000001160b */
[----:B------:R-:W-:Y:S01]  /*1940*/  UIADD3 UR8, UR17, UR5, URZ ;  /* 0x0000000511087290 */ /* 0x000fe2000fffe03f */
[----:B------:R-:W-:Y:S01]  /*1950*/  SHF.R.S32.HI R11, RZ, 0x1f, R4 ;  /* 0x0000001fff0b7819 */ /* 0x000fe20000011404 */
[----:B-123--:R-:W-:-:S03]  /*1960*/  @!P5 IMAD.WIDE R14, R210, 0x2, R16 ;  /* 0x00000002d20ed825 */ /* 0x00efc600078e0210 */
[----:B------:R-:W-:Y:S01]  /*1970*/  LEA.HI R208, R11, R4, RZ, 0x3 ;  /* 0x000000040bd07211 */ /* 0x000fe200078f18ff */
[----:B------:R-:W-:Y:S02]  /*1980*/  USHF.R.S32.HI UR6, URZ, 0x1f, UR13 ;  /* 0x0000001f3f067899 */ /* 0x000fe4000801140d */
[----:B------:R-:W-:Y:S01]  /*1990*/  @!P6 IADD3 R12, P1, R8, UR16, RZ ;  /* 0x00000010080cec10 */ /* 0x000fe2000ff3e0ff */
[--C-:B------:R-:W-:Y:S01]  /*19a0*/  @!P5 IMAD.WIDE R18, R209, 0x2, R16.reuse ;  /* 0x00000002d112d825 */ /* 0x100fe200078e0210 */
[----:B------:R-:W-:Y:S01]  /*19b0*/  LOP3.LUT R208, R208, 0xfffffff8, RZ, 0xc0, !PT ;  /* 0xfffffff8d0d07812 */ /* 0x000fe200078ec0ff */
[----:B------:R-:W-:Y:S01]  /*19c0*/  @!PT LDS RZ, [RZ] ;  /* 0x00000000fffff984 */ /* 0x000fe20000000800 */
[----:B------:R1:W-:Y:S01]  /*19d0*/  @!P5 LDGSTS.E.BYPASS.LTC128B.128 [R199+0xf100], [R14.64], !P3 ;  /* 0x0f1000000ec7dfae */ /* 0x0003e2000d901d52 */
[----:B------:R-:W-:Y:S01]  /*19e0*/  @!P6 LEA.HI.X.SX32 R11, R8, UR8, 0x1, P1 ;  /* 0x00000008080bec11 */ /* 0x000fe200088f0eff */
[----:B------:R-:W-:Y:S01]  /*19f0*/  ULDC.64 UR4, c[0x0][0x1e8] ;  /* 0x00007a0000047ab9 */ /* 0x000fe20000000a00 */
[----:B------:R-:W-:Y:S01]  /*1a00*/  @!P6 LEA R10, P1, R12, c[0x0][0x2a0], 0x2 ;  /* 0x0000a8000c0aea11 */ /* 0x000fe200078210ff */
[----:B------:R-:W-:Y:S01]  /*1a10*/  @!P5 IMAD.WIDE R16, R208, 0x2, R16 ;  /* 0x00000002d010d825 */ /* 0x000fe200078e0210 */
[----:B------:R2:W-:Y:S02]  /*1a20*/  @!P5 LDGSTS.E.BYPASS.LTC128B.128 [R199+0x13100], [R18.64], !P4 ;  /* 0x1310000012c7dfae */ /* 0x0005e4000e101d52 */
[----:B------:R-:W-:-:S02]  /*1a30*/  @!P6 LEA.HI.X R11, R12, c[0x0][0x2a4], R11, 0x2, P1 ;  /* 0x0000a9000c0bea11 */ /* 0x000fc400008f140b */
[----:B------:R3:W-:Y:S04]  /*1a40*/  @!P5 LDGSTS.E.BYPASS.LTC128B.128 [R199+0x17100], [R16.64], !P0 ;  /* 0x1710000010c7dfae */ /* 0x0007e8000c101d52 */
[----:B------:R-:W0:Y:S04]  /*1a50*/  LDGDEPBAR ;  /* 0x00000000000079af */ /* 0x000e280000000000 */
[----:B------:R-:W-:Y:S06]  /*1a60*/  BAR.SYNC.DEFER_BLOCKING 0x0 ;  /* 0x0000000000007b1d */ /* 0x000fec0000010000 */
[----:B------:R4:W5:Y:S01]  /*1a70*/  @!P6 LDG.E R200, [R10.64] ;  /* 0x000000120ac8e981 */ /* 0x000962000c1e1900 */
[----:B------:R-:W-:Y:S01]  /*1a80*/  IMAD.MOV R8, RZ, RZ, -R8 ;  /* 0x000000ffff087224 */ /* 0x000fe200078e0a08 */
[----:B------:R-:W-:Y:S01]  /*1a90*/  UIMAD UR7, UR6, UR4, URZ ;  /* 0x00000004060772a4 */ /* 0x000fe2000f8e023f */
[----:B-1----:R-:W-:Y:S01]  /*1aa0*/  IMAD.SHL.U32 R15, R0, 0x40, RZ ;  /* 0x00000040000f7824 */ /* 0x002fe200078e00ff */
[----:B------:R-:W-:Y:S01]  /*1ab0*/  UIMAD.WIDE.U32 UR14, UR13, UR4, URZ ;  /* 0x000000040d0e72a5 */ /* 0x000fe2000f8e003f */
[----:B------:R-:W-:Y:S01]  /*1ac0*/  IMAD R201, R8, c[0x0][0x2b8], R201 ;  /* 0x0000ae0008c97a24 */ /* 0x000fe200078e02c9 */
[----:B------:R-:W-:Y:S01]  /*1ad0*/  UIMAD UR7, UR13, UR5, UR7 ;  /* 0x000000050d0772a4 */ /* 0x000fe2000f8e0207 */
[----:B------:R-:W-:Y:S01]  /*1ae0*/  IMAD.U32 R77, RZ, RZ, UR11 ;  /* 0x0000000bff4d7e24 */ /* 0x000fe2000f8e00ff */
[----:B------:R-:W-:Y:S01]  /*1af0*/  LOP3.LUT R15, R15, 0x1c0, RZ, 0xc0, !PT ;  /* 0x000001c00f0f7812 */ /* 0x000fe200078ec0ff */
[----:B------:R-:W-:Y:S01]  /*1b00*/  IMAD.WIDE.U32 R12, R201, c[0x0][0x1e0], RZ ;  /* 0x00007800c90c7a25 */ /* 0x000fe200078e00ff */
[----:B------:R-:W-:Y:S01]  /*1b10*/  SHF.R.S32.HI R14, RZ, 0x1f, R201 ;  /* 0x0000001fff0e7819 */ /* 0x000fe200000114c9 */
[----:B------:R-:W-:Y:S01]  /*1b20*/  UIADD3 UR7, UR15, UR7, URZ ;  /* 0x000000070f077290 */ /* 0x000fe2000fffe03f */
[----:B------:R-:W-:Y:S01]  /*1b30*/  LOP3.LUT P3, RZ, R0, 0x2, RZ, 0xc0, !PT ;  /* 0x0000000200ff7812 */ /* 0x000fe2000786c0ff */
[----:B---3--:R-:W-:Y:S01]  /*1b40*/  IMAD.MOV.U32 R16, RZ, RZ, R12 ;  /* 0x000000ffff107224 */ /* 0x008fe200078e000c */
[----:B------:R-:W-:Y:S01]  /*1b50*/  SHF.R.S32.HI R12, RZ, 0x4, R7 ;  /* 0x00000004ff0c7819 */ /* 0x000fe20000011407 */
[C---:B------:R-:W-:Y:S01]  /*1b60*/  IMAD R8, R14.reuse, c[0x0][0x1e0], RZ ;  /* 0x000078000e087a24 */ /* 0x040fe200078e02ff */
[----:B------:R-:W-:Y:S01]  /*1b70*/  ULDC.64 UR4, c[0x0][0x210] ;  /* 0x0000840000047ab9 */ /* 0x000fe20000000a00 */
[----:B------:R-:W-:Y:S01]  /*1b80*/  IMAD R14, R14, c[0x0][0x208], RZ ;  /* 0x000082000e0e7a24 */ /* 0x000fe200078e02ff */
[----:B------:R-:W-:Y:S01]  /*1b90*/  LEA.HI R7, R7, R12, RZ, 0x1 ;  /* 0x0000000c07077211 */ /* 0x000fe200078f08ff */
[C---:B------:R-:W-:Y:S01]  /*1ba0*/  IMAD R8, R201.reuse, c[0x0][0x1e4], R8 ;  /* 0x00007900c9087a24 */ /* 0x040fe200078e0208 */
[----:B------:R-:W-:Y:S01]  /*1bb0*/  UIMAD UR6, UR6, UR4, URZ ;  /* 0x00000004060672a4 */ /* 0x000fe2000f8e023f */
[----:B--2---:R-:W-:Y:S01]  /*1bc0*/  IMAD.WIDE.U32 R18, R201, c[0x0][0x208], RZ ;  /* 0x00008200c9127a25 */ /* 0x004fe200078e00ff */
[----:B------:R-:W-:Y:S01]  /*1bd0*/  LOP3.LUT R7, R7, 0xfffffffe, RZ, 0xc0, !PT ;  /* 0xfffffffe07077812 */ /* 0x000fe200078ec0ff */
[----:B------:R-:W-:Y:S01]  /*1be0*/  UIMAD.WIDE.U32 UR22, UR13, UR4, URZ ;  /* 0x000000040d1672a5 */ /* 0x000fe2000f8e003f */
[----:B------:R-:W-:Y:S01]  /*1bf0*/  ISETP.GE.AND P5, PT, R210, c[0x0][0x1d4], PT ;  /* 0x00007500d2007a0c */ /* 0x000fe20003fa6270 */
[----:B------:R-:W-:Y:S01]  /*1c00*/  IMAD.IADD R17, R13, 0x1, R8 ;  /* 0x000000010d117824 */ /* 0x000fe200078e0208 */
[----:B------:R-:W-:Y:S01]  /*1c10*/  UIMAD UR6, UR13, UR5, UR6 ;  /* 0x000000050d0672a4 */ /* 0x000fe2000f8e0206 */
[C---:B----4-:R-:W-:Y:S01]  /*1c20*/  IMAD.SHL.U32 R10, R40.reuse, 0x8, RZ ;  /* 0x00000008280a7824 */ /* 0x050fe200078e00ff */
[----:B------:R-:W-:Y:S01]  /*1c30*/  IADD3 R40, -R40, UR10, -R77 ;  /* 0x0000000a28287c10 */ /* 0x000fe2000fffe94d */
[----:B------:R-:W-:Y:S01]  /*1c40*/  IMAD R13, R201, c[0x0][0x20c], R14 ;  /* 0x00008300c90d7a24 */ /* 0x000fe200078e020e */
[----:B------:R-:W-:Y:S01]  /*1c50*/  UIADD3 UR6, UR23, UR6, URZ ;  /* 0x0000000617067290 */ /* 0x000fe2000fffe03f */
[----:B------:R-:W-:Y:S01]  /*1c60*/  IMAD.IADD R7, R12, 0x1, -R7 ;  /* 0x000000010c077824 */ /* 0x000fe200078e0a07 */
[----:B------:R-:W-:Y:S01]  /*1c70*/  LOP3.LUT R10, R15, 0x8, R10, 0xf8, !PT ;  /* 0x000000080f0a7812 */ /* 0x000fe200078ef80a */
[----:B------:R-:W-:Y:S01]  /*1c80*/  IMAD.IADD R13, R19, 0x1, R13 ;  /* 0x00000001130d7824 */ /* 0x000fe200078e020d */
[----:B------:R-:W-:Y:S01]  /*1c90*/  SHF.R.U32.HI R15, RZ, 0x3, R15 ;  /* 0x00000003ff0f7819 */ /* 0x000fe2000001160f */
[----:B------:R-:W-:Y:S01]  /*1ca0*/  IMAD.MOV.U32 R12, RZ, RZ, R18 ;  /* 0x000000ffff0c7224 */ /* 0x000fe200078e0012 */
[----:B------:R-:W-:Y:S01]  /*1cb0*/  ISETP.GE.AND P1, PT, R40, 0x1, PT ;  /* 0x000000012800780c */ /* 0x000fe20003f26270 */
[----:B------:R-:W-:Y:S01]  /*1cc0*/  IMAD.SHL.U32 R76, R7, 0x8, RZ ;  /* 0x00000008074c7824 */ /* 0x000fe200078e00ff */
[----:B------:R-:W-:Y:S01]  /*1cd0*/  LOP3.LUT R10, R10, R15, RZ, 0x3c, !PT ;  /* 0x0000000f0a0a7212 */ /* 0x000fe200078e3cff */
[----:B------:R-:W-:Y:S01]  /*1ce0*/  IMAD.SHL.U32 R15, R9, 0x40, RZ ;  /* 0x00000040090f7824 */ /* 0x000fe200078e00ff */
[----:B------:R-:W-:Y:S01]  /*1cf0*/  ISETP.GE.AND P4, PT, R5, c[0x0][0x1d4], PT ;  /* 0x0000750005007a0c */ /* 0x000fe20003f86270 */
[----:B------:R-:W-:Y:S01]  /*1d00*/  IMAD.SHL.U32 R79, R6, 0x40, RZ ;  /* 0x00000040064f7824 */ /* 0x000fe200078e00ff */
[----:B------:R-:W-:Y:S01]  /*1d10*/  LEA.HI R82, R81, R78, RZ, 0x5 ;  /* 0x0000004e51527211 */ /* 0x000fe200078f28ff */
[----:B------:R-:W-:Y:S01]  /*1d20*/  IMAD R197, R7, 0x200, R10 ;  /* 0x0000020007c57824 */ /* 0x000fe200078e020a */
[----:B------:R-:W-:Y:S01]  /*1d30*/  LOP3.LUT R15, R15, 0x1c0, RZ, 0xc0, !PT ;  /* 0x000001c00f0f7812 */ /* 0x000fe200078ec0ff */
[----:B------:R-:W-:Y:S01]  /*1d40*/  UISETP.GT.AND UP2, UPT, UR25, UR9, UPT ;  /* 0x000000091900728c */ /* 0x000fe2000bf44270 */
[----:B------:R-:W-:Y:S01]  /*1d50*/  LOP3.LUT R79, R79, 0xfffffe00, RZ, 0xc0, !PT ;  /* 0xfffffe004f4f7812 */ /* 0x000fe200078ec0ff */
[----:B------:R-:W-:Y:S01]  /*1d60*/  IMAD.SHL.U32 R197, R197, 0x2, RZ ;  /* 0x00000002c5c57824 */ /* 0x000fe200078e00ff */
[----:B------:R-:W-:-:S02]  /*1d70*/  LOP3.LUT R76, R15, 0x8, R76, 0xf8, !PT ;  /* 0x000000080f4c7812 */ /* 0x000fc400078ef84c */
[----:B------:R-:W-:Y:S02]  /*1d80*/  SHF.R.U32.HI R15, RZ, 0x3, R15 ;  /* 0x00000003ff0f7819 */ /* 0x000fe4000001160f */
[----:B------:R-:W-:Y:S02]  /*1d90*/  IADD3 R196, R197, 0x6120, RZ ;  /* 0x00006120c5c47810 */ /* 0x000fe40007ffe0ff */
[----:B------:R-:W-:Y:S02]  /*1da0*/  LOP3.LUT R76, R76, R15, RZ, 0x3c, !PT ;  /* 0x0000000f4c4c7212 */ /* 0x000fe400078e3cff */
[----:B------:R-:W-:Y:S02]  /*1db0*/  SHF.R.S32.HI R80, RZ, 0x5, R82 ;  /* 0x00000005ff507819 */ /* 0x000fe40000011452 */
[----:B------:R-:W-:Y:S02]  /*1dc0*/  IADD3 R205, R199, 0x100, RZ ;  /* 0x00000100c7cd7810 */ /* 0x000fe40007ffe0ff */
[----:B------:R-:W-:-:S02]  /*1dd0*/  SHF.R.S32.HI R212, RZ, 0x1f, R209 ;  /* 0x0000001fffd47819 */ /* 0x000fc400000114d1 */
[----:B------:R-:W-:Y:S02]  /*1de0*/  SHF.R.S32.HI R211, RZ, 0x1f, R208 ;  /* 0x0000001fffd37819 */ /* 0x000fe400000114d0 */
[----:B-----5:R-:W-:Y:S01]  /*1df0*/  SHF.R.S32.HI R8, RZ, 0x1f, R200 ;  /* 0x0000001fff087819 */ /* 0x020fe200000114c8 */
[----:B------:R-:W-:-:S04]  /*1e00*/  IMAD.WIDE.U32 R16, R200, c[0x0][0x1f0], R16 ;  /* 0x00007c00c8107a25 */ /* 0x000fc800078e0010 */
[----:B------:R-:W-:Y:S01]  /*1e10*/  IMAD R11, R8, c[0x0][0x1f0], RZ ;  /* 0x00007c00080b7a24 */ /* 0x000fe200078e02ff */
[----:B------:R-:W-:-:S03]  /*1e20*/  IADD3 R16, P0, R16, UR14, RZ ;  /* 0x0000000e10107c10 */ /* 0x000fc6000ff1e0ff */
[----:B------:R-:W-:-:S05]  /*1e30*/  IMAD R11, R200, c[0x0][0x1f4], R11 ;  /* 0x00007d00c80b7a24 */ /* 0x000fca00078e020b */
[----:B------:R-:W-:Y:S02]  /*1e40*/  IADD3.X R11, R17, UR7, R11, P0, !PT ;  /* 0x00000007110b7c10 */ /* 0x000fe400087fe40b */
[----:B------:R-:W-:-:S04]  /*1e50*/  LEA R17, P0, R16, c[0x0][0x1c8], 0x1 ;  /* 0x0000720010117a11 */ /* 0x000fc800078008ff */
[----:B------:R-:W-:Y:S01]  /*1e60*/  LEA.HI.X R16, R16, c[0x0][0x1cc], R11, 0x1, P0 ;  /* 0x0000730010107a11 */ /* 0x000fe200000f0c0b */
[----:B------:R-:W-:Y:S01]  /*1e70*/  IMAD R11, R8, c[0x0][0x218], RZ ;  /* 0x00008600080b7a24 */ /* 0x000fe200078e02ff */
[----:B------:R-:W-:Y:S01]  /*1e80*/  SHFL.IDX PT, R10, R17, 0x1, 0x181f ;  /* 0x00381f00110a7f89 */ /* 0x000fe200000e0000 */
[----:B------:R-:W-:-:S03]  /*1e90*/  IMAD.WIDE.U32 R8, R200, c[0x0][0x218], R12 ;  /* 0x00008600c8087a25 */ /* 0x000fc600078e000c */
[----:B------:R-:W-:Y:S01]  /*1ea0*/  SHFL.IDX PT, R12, R17, RZ, 0x181f ;  /* 0x00181fff110c7589 */ /* 0x000fe200000e0000 */
[----:B------:R-:W-:Y:S01]  /*1eb0*/  IMAD R7, R200, c[0x0][0x21c], R11 ;  /* 0x00008700c8077a24 */ /* 0x000fe200078e020b */
[----:B------:R-:W-:Y:S02]  /*1ec0*/  IADD3 R8, P0, R8, UR22, RZ ;  /* 0x0000001608087c10 */ /* 0x000fe4000ff1e0ff */
[----:B------:R-:W1:Y:S02]  /*1ed0*/  SHFL.IDX PT, R13, R16, RZ, 0x181f ;  /* 0x00181fff100d7589 */ /* 0x000e6400000e0000 */
[----:B------:R-:W-:Y:S02]  /*1ee0*/  IADD3.X R7, R9, UR6, R7, P0, !PT ;  /* 0x0000000609077c10 */ /* 0x000fe400087fe407 */
[----:B------:R2:W3:Y:S01]  /*1ef0*/  SHFL.IDX PT, R11, R16, 0x1, 0x181f ;  /* 0x00381f00100b7f89 */ /* 0x0004e200000e0000 */
[----:B------:R-:W-:Y:S02]  /*1f00*/  LEA R14, P0, R8, c[0x0][0x1f8], 0x1 ;  /* 0x00007e00080e7a11 */ /* 0x000fe400078008ff */
[----:B------:R-:W-:-:S02]  /*1f10*/  IADD3 R9, R197, 0x6100, RZ ;  /* 0x00006100c5097810 */ /* 0x000fc40007ffe0ff */
[----:B------:R-:W-:Y:S01]  /*1f20*/  LEA.HI.X R7, R8, c[0x0][0x1fc], R7, 0x1, P0 ;  /* 0x00007f0008077a11 */ /* 0x000fe200000f0c07 */
[----:B------:R-:W-:Y:S01]  /*1f30*/  SHFL.IDX PT, R44, R14, RZ, 0x181f ;  /* 0x00181fff0e2c7589 */ /* 0x000fe200000e0000 */
[----:B------:R-:W-:Y:S02]  /*1f40*/  ISETP.GT.AND P0, PT, R40, 0x20, PT ;  /* 0x000000202800780c */ /* 0x000fe40003f04270 */
[----:B------:R-:W-:Y:S01]  /*1f50*/  @P3 IADD3 R196, R9, -0x20, RZ ;  /* 0xffffffe009c43810 */ /* 0x000fe20007ffe0ff */
[----:B------:R4:W5:Y:S01]  /*1f60*/  SHFL.IDX PT, R68, R14, 0x1, 0x181f ;  /* 0x00381f000e447f89 */ /* 0x00096200000e0000 */
[----:B------:R-:W-:Y:S02]  /*1f70*/  ISETP.GE.AND P3, PT, R4, c[0x0][0x1d4], PT ;  /* 0x0000750004007a0c */ /* 0x000fe40003f66270 */
[----:B------:R-:W-:Y:S01]  /*1f80*/  IADD3 R187, R196, 0x800, RZ ;  /* 0x00000800c4bb7810 */ /* 0x000fe20007ffe0ff */
[----:B------:R-:W-:Y:S01]  /*1f90*/  SHFL.IDX PT, R9, R7, RZ, 0x181f ;  /* 0x00181fff07097589 */ /* 0x000fe200000e0000 */
[----:B------:R-:W-:-:S02]  /*1fa0*/  SEL R213, RZ, 0x10, P3 ;  /* 0x00000010ffd57807 */ /* 0x000fc40001800000 */
[C---:B------:R-:W-:Y:S01]  /*1fb0*/  IADD3 R186, R196.reuse, 0x1000, RZ ;  /* 0x00001000c4ba7810 */ /* 0x040fe20007ffe0ff */
[----:B------:R5:W5:Y:S01]  /*1fc0*/  SHFL.IDX PT, R8, R7, 0x1, 0x181f ;  /* 0x00381f0007087f89 */ /* 0x000b6200000e0000 */
[----:B------:R-:W-:Y:S01]  /*1fd0*/  IADD3 R185, R196, 0x1800, RZ ;  /* 0x00001800c4b97810 */ /* 0x000fe20007ffe0ff */
[--C-:B-1----:R-:W-:Y:S01]  /*1fe0*/  @P1 IMAD.WIDE R18, R210, 0x2, R12.reuse ;  /* 0x00000002d2121825 */ /* 0x102fe200078e020c */
[C---:B------:R-:W-:Y:S02]  /*1ff0*/  IADD3 R183, R196.reuse, 0x2000, RZ ;  /* 0x00002000c4b77810 */ /* 0x040fe40007ffe0ff */
[C---:B------:R-:W-:Y:S01]  /*2000*/  IADD3 R182, R196.reuse, 0x2800, RZ ;  /* 0x00002800c4b67810 */ /* 0x040fe20007ffe0ff */
[--C-:B--2---:R-:W-:Y:S01]  /*2010*/  @P1 IMAD.WIDE R16, R209, 0x2, R12.reuse ;  /* 0x00000002d1101825 */ /* 0x104fe200078e020c */
[----:B------:R1:W-:Y:S01]  /*2020*/  @P1 LDGSTS.E.BYPASS.LTC128B.128 [R199+0x6100], [R18.64], !P5 ;  /* 0x0610000012c71fae */ /* 0x0003e2000e901d52 */
[----:B------:R-:W-:Y:S02]  /*2030*/  IADD3 R181, R196, 0x3000, RZ ;  /* 0x00003000c4b57810 */ /* 0x000fe40007ffe0ff */
[----:B------:R-:W-:Y:S01]  /*2040*/  @P1 IMAD.WIDE R12, R208, 0x2, R12 ;  /* 0x00000002d00c1825 */ /* 0x000fe200078e020c */
[----:B------:R2:W-:Y:S01]  /*2050*/  @P1 LDGSTS.E.BYPASS.LTC128B.128 [R199+0x8100], [R16.64], !P4 ;  /* 0x0810000010c71fae */ /* 0x0005e2000e101d52 */
[----:B------:R-:W-:-:S02]  /*2060*/  IADD3 R180, R196, 0x3800, RZ ;  /* 0x00003800c4b47810 */ /* 0x000fc40007ffe0ff */
[--C-:B---3--:R-:W-:Y:S01]  /*2070*/  @P0 IMAD.WIDE R20, R210, 0x2, R10.reuse ;  /* 0x00000002d2140825 */ /* 0x108fe200078e020a */
[----:B------:R3:W-:Y:S01]  /*2080*/  @P1 LDGSTS.E.BYPASS.LTC128B.128 [R199+0xa100], [R12.64], !P3 ;  /* 0x0a1000000cc71fae */ /* 0x0007e2000d901d52 */
[C---:B------:R-:W-:Y:S02]  /*2090*/  IADD3 R179, R196.reuse, 0x4000, RZ ;  /* 0x00004000c4b37810 */ /* 0x040fe40007ffe0ff */
[--C-:B------:R-:W-:Y:S01]  /*20a0*/  @P0 IMAD.WIDE R22, R209, 0x2, R10.reuse ;  /* 0x00000002d1160825 */ /* 0x100fe200078e020a */
[----:B------:R1:W-:Y:S01]  /*20b0*/  @P0 LDGSTS.E.BYPASS.LTC128B.128 [R199+0x7100], [R20.64], !P5 ;  /* 0x0710000014c70fae */ /* 0x0003e2000e901d52 */
[----:B------:R-:W-:Y:S02]  /*20c0*/  IADD3 R178, R196, 0x4800, RZ ;  /* 0x00004800c4b27810 */ /* 0x000fe40007ffe0ff */
[----:B----4-:R-:W-:Y:S01]  /*20d0*/  @P0 IMAD.WIDE R14, R208, 0x2, R10 ;  /* 0x00000002d00e0825 */ /* 0x010fe200078e020a */
[----:B------:R4:W-:Y:S01]  /*20e0*/  @P0 LDGSTS.E.BYPASS.LTC128B.128 [R199+0x9100], [R22.64], !P4 ;  /* 0x0910000016c70fae */ /* 0x0009e2000e101d52 */
[----:B------:R-:W-:-:S02]  /*20f0*/  IADD3 R177, R196, 0x5000, RZ ;  /* 0x00005000c4b17810 */ /* 0x000fc40007ffe0ff */
[----:B-----5:R-:W-:Y:S01]  /*2100*/  IMAD.WIDE R6, R210, 0x2, RZ ;  /* 0x00000002d2067825 */ /* 0x020fe200078e02ff */
[----:B------:R5:W-:Y:S01]  /*2110*/  @P0 LDGSTS.E.BYPASS.LTC128B.128 [R199+0xb100], [R14.64], !P3 ;  /* 0x0b1000000ec70fae */ /* 0x000be2000d901d52 */
[----:B------:R-:W-:Y:S02]  /*2120*/  IADD3 R176, R196, 0x5800, RZ ;  /* 0x00005800c4b07810 */ /* 0x000fe40007ffe0ff */
[----:B------:R-:W-:Y:S01]  /*2130*/  IMAD R11, R80, 0x400, R79 ;  /* 0x00000400500b7824 */ /* 0x000fe200078e024f */
[----:B------:R-:W0:Y:S01]  /*2140*/  LDGDEPBAR ;  /* 0x00000000000079af */ /* 0x000e220000000000 */
[----:B------:R-:W-:Y:S02]  /*2150*/  IADD3 R42, P1, R6, R68, RZ ;  /* 0x00000044062a7210 */ /* 0x000fe40007f3e0ff */
[----:B------:R-:W-:-:S03]  /*2160*/  IMAD.IADD R198, R76, 0x1, R11 ;  /* 0x000000014cc67824 */ /* 0x000fc600078e020b */
[----:B------:R-:W-:Y:S02]  /*2170*/  IMAD.X R43, R7, 0x1, R8, P1 ;  /* 0x00000001072b7824 */ /* 0x000fe400008e0608 */
[----:B--2---:R-:W-:Y:S01]  /*2180*/  IMAD.WIDE R16, R209, 0x2, RZ ;  /* 0x00000002d1107825 */ /* 0x004fe200078e02ff */
[----:B---3--:R-:W-:-:S03]  /*2190*/  IADD3 R12, P0, R44, R6, RZ ;  /* 0x000000062c0c7210 */ /* 0x008fc60007f1e0ff */
[----:B------:R-:W-:Y:S01]  /*21a0*/  IMAD.SHL.U32 R198, R198, 0x2, RZ ;  /* 0x00000002c6c67824 */ /* 0x000fe200078e00ff */
[----:B------:R-:W-:Y:S01]  /*21b0*/  IADD3 R6, P6, R44, R16, RZ ;  /* 0x000000102c067210 */ /* 0x000fe20007fde0ff */
[C---:B------:R-:W-:Y:S01]  /*21c0*/  IMAD.X R13, R9.reuse, 0x1, R7, P0 ;  /* 0x00000001090d7824 */ /* 0x040fe200000e0607 */
[----:B------:R-:W-:Y:S01]  /*21d0*/  IADD3 R70, P0, R16, R68, RZ ;  /* 0x0000004410467210 */ /* 0x000fe20007f1e0ff */
[----:B------:R-:W-:Y:S02]  /*21e0*/  IMAD R194, R2, 0x2, R198 ;  /* 0x0000000202c27824 */ /* 0x000fe400078e02c6 */
[----:B------:R-:W-:Y:S01]  /*21f0*/  IMAD.X R7, R9, 0x1, R17, P6 ;  /* 0x0000000109077824 */ /* 0x000fe200030e0611 */
[----:B------:R-:W-:Y:S01]  /*2200*/  ISETP.GE.AND P6, PT, R5, c[0x0][0x1d4], PT ;  /* 0x0000750005007a0c */ /* 0x000fe20003fc6270 */
[----:B------:R-:W-:Y:S02]  /*2210*/  IMAD.X R71, R17, 0x1, R8, P0 ;  /* 0x0000000111477824 */ /* 0x000fe400000e0608 */
[----:B-----5:R-:W-:Y:S01]  /*2220*/  IMAD.WIDE R14, R208, 0x2, RZ ;  /* 0x00000002d00e7825 */ /* 0x020fe200078e02ff */
[----:B------:R-:W-:-:S04]  /*2230*/  DEPBAR.LE SB0, 0x1 ;  /* 0x000080400000791a */ /* 0x000fc80000000000 */
[----:B------:R-:W-:-:S04]  /*2240*/  DEPBAR.LE SB0, 0x0 ;  /* 0x000080000000791a */ /* 0x000fc80000000000 */
[----:B------:R-:W-:Y:S01]  /*2250*/  BAR.SYNC.DEFER_BLOCKING 0x0 ;  /* 0x0000000000007b1d */ /* 0x000fe20000010000 */
[----:B------:R-:W-:Y:S01]  /*2260*/  IADD3 R44, P1, R44, R14, RZ ;  /* 0x0000000e2c2c7210 */ /* 0x000fe20007f3e0ff */
[C---:B------:R-:W-:Y:S01]  /*2270*/  IMAD R193, R3.reuse, 0x2, R198 ;  /* 0x0000000203c17824 */ /* 0x040fe200078e02c6 */
[----:B------:R-:W-:Y:S01]  /*2280*/  IADD3 R68, P0, R14, R68, RZ ;  /* 0x000000440e447210 */ /* 0x000fe20007f1e0ff */
[----:B------:R-:W-:Y:S02]  /*2290*/  IMAD R191, R3, 0x2, R194 ;  /* 0x0000000203bf7824 */ /* 0x000fe400078e02c2 */
[----:B------:R-:W-:Y:S01]  /*22a0*/  IMAD.X R45, R9, 0x1, R15, P1 ;  /* 0x00000001092d7824 */ /* 0x000fe200008e060f */
[----:B------:R-:W-:Y:S01]  /*22b0*/  ISETP.GE.AND P1, PT, R210, c[0x0][0x1d4], PT ;  /* 0x00007500d2007a0c */ /* 0x000fe20003f26270 */
[----:B------:R-:W-:-:S03]  /*22c0*/  IMAD.X R69, R15, 0x1, R8, P0 ;  /* 0x000000010f457824 */ /* 0x000fc600000e0608 */
[----:B------:R-:W-:Y:S02]  /*22d0*/  ISETP.LT.OR P0, PT, R40, 0x1, P1 ;  /* 0x000000012800780c */ /* 0x000fe40000f01670 */
[----:B------:R-:W-:Y:S01]  /*22e0*/  ISETP.GE.AND P1, PT, R4, c[0x0][0x1d4], PT ;  /* 0x0000750004007a0c */ /* 0x000fe20003f26270 */
[----:B------:R-:W-:Y:S04]  /*22f0*/  LDSM.16.M88.4 R72, [R198+0xc100] ;  /* 0x00c10000c648783b */ /* 0x000fe80000000200 */
[----:B------:R-:W2:Y:S04]  /*2300*/  LDSM.16.M88.4 R24, [R197+0x6100] ;  /* 0x00610000c518783b */ /* 0x000ea80000000200 */
[----:B------:R-:W-:Y:S04]  /*2310*/  LDSM.16.M88.4 R52, [R194+0xc100] ;  /* 0x00c10000c234783b */ /* 0x000fe80000000200 */
[----:B-1----:R-:W4:Y:S04]  /*2320*/  LDSM.16.M88.4 R16, [R197+0x6900] ;  /* 0x00690000c510783b */ /* 0x002f280000000200 */
[----:B------:R-:W1:Y:S04]  /*2330*/  LDSM.16.M88.4 R8, [R197+0x7100] ;  /* 0x00710000c508783b */ /* 0x000e680000000200 */
[----:B------:R-:W3:Y:S04]  /*2340*/  LDSM.16.M88.4 R36, [R197+0x7900] ;  /* 0x00790000c524783b */ /* 0x000ee80000000200 */
[----:B------:R-:W5:Y:S04]  /*2350*/  LDSM.16.M88.4 R32, [R196] ;  /* 0x00000000c420783b */ /* 0x000f680000000200 */
[----:B------:R-:W-:Y:S04]  /*2360*/  LDSM.16.M88.4 R64, [R196+0x800] ;  /* 0x00080000c440783b */ /* 0x000fe80000000200 */
[----:B------:R-:W3:Y:S04]  /*2370*/  LDSM.16.M88.4 R60, [R196+0x1000] ;  /* 0x00100000c43c783b */ /* 0x000ee80000000200 */
[----:B------:R-:W3:Y:S04]  /*2380*/  LDSM.16.M88.4 R56, [R196+0x1800] ;  /* 0x00180000c438783b */ /* 0x000ee80000000200 */
[----:B------:R-:W-:Y:S01]  /*2390*/  @!PT LDS RZ, [RZ] ;  /* 0x00000000fffff984 */ /* 0x000fe20000000800 */
[----:B------:R-:W-:Y:S01]  /*23a0*/  @!PT LDS RZ, [RZ] ;  /* 0x00000000fffff984 */ /* 0x000fe20000000800 */
[----:B------:R-:W-:Y:S01]  /*23b0*/  @!PT LDS RZ, [RZ] ;  /* 0x00000000fffff984 */ /* 0x000fe20000000800 */
[----:B------:R1:W-:Y:S01]  /*23c0*/  LDGSTS.E.BYPASS.LTC128B.128 [R199+0x100], [R12.64], !P0 ;  /* 0x001000000cc77fae */ /* 0x0003e2000c101d52 */
[----:B------:R-:W-:-:S02]  /*23d0*/  ISETP.LT.OR P0, PT, R40, 0x1, P6 ;  /* 0x000000012800780c */ /* 0x000fc40003701670 */
[C---:B------:R-:W-:Y:S01]  /*23e0*/  ISETP.LT.OR P6, PT, R40.reuse, 0x21, P6 ;  /* 0x000000212800780c */ /* 0x040fe200037c1670 */
[C---:B--2---:R-:W-:Y:S08]  /*23f0*/  HMMA.16816.F32.BF16 R28, R72.reuse, R24, RZ ;  /* 0x00000018481c723c */ /* 0x044ff000000418ff */
[----:B------:R-:W-:Y:S02]  /*2400*/  HMMA.16816.F32.BF16 R24, R72, R26, RZ ;  /* 0x0000001a4818723c */ /* 0x000fe400000418ff */
[----:B------:R3:W-:Y:S01]  /*2410*/  LDGSTS.E.BYPASS.LTC128B.128 [R199+0x2100], [R6.64], !P0 ;  /* 0x0210000006c77fae */ /* 0x0007e2000c101d52 */
[----:B------:R-:W-:-:S02]  /*2420*/  ISETP.LT.OR P0, PT, R40, 0x1, P1 ;  /* 0x000000012800780c */ /* 0x000fc40000f01670 */
[----:B------:R-:W-:-:S03]  /*2430*/  ISETP.LT.OR P1, PT, R40, 0x21, P1 ;  /* 0x000000212800780c */ /* 0x000fc60000f21670 */
[C---:B----4-:R-:W-:Y:S08]  /*2440*/  HMMA.16816.F32.BF16 R20, R72.reuse, R16, RZ ;  /* 0x000000104814723c */ /* 0x050ff000000418ff */
[----:B------:R2:W-:Y:S01]  /*2450*/  LDGSTS.E.BYPASS.LTC128B.128 [R199+0x4100], [R44.64], !P0 ;  /* 0x041000002cc77fae */ /* 0x0005e2000c101d52 */
[----:B------:R-:W-:Y:S01]  /*2460*/  ISETP.GE.AND P0, PT, R210, c[0x0][0x1d4], PT ;  /* 0x00007500d2007a0c */ /* 0x000fe20003f06270 */
[----:B-1----:R-:W-:Y:S03]  /*2470*/  HMMA.16816.F32.BF16 R12, R72, R8, RZ ;  /* 0x00000008480c723c */ /* 0x002fe600000418ff */
[----:B------:R-:W-:-:S05]  /*2480*/  ISETP.LT.OR P0, PT, R40, 0x21, P0 ;  /* 0x000000212800780c */ /* 0x000fca0000701670 */
[C---:B------:R-:W-:Y:S08]  /*2490*/  HMMA.16816.F32.BF16 R16, R72.reuse, R18, RZ ;  /* 0x000000124810723c */ /* 0x040ff000000418ff */
[----:B------:R1:W-:Y:S01]  /*24a0*/  LDGSTS.E.BYPASS.LTC128B.128 [R199+0x1100], [R42.64], !P0 ;  /* 0x011000002ac77fae */ /* 0x0003e2000c101d52 */
[----:B------:R-:W-:Y:S01]  /*24b0*/  LOP3.LUT P0, RZ, R0, 0x4, RZ, 0xc0, !PT ;  /* 0x0000000400ff7812 */ /* 0x000fe2000780c0ff */
[----:B------:R-:W-:Y:S01]  /*24c0*/  IMAD.MOV.U32 R0, RZ, RZ, 0x40 ;  /* 0x00000040ff007424 */ /* 0x000fe200078e00ff */
[----:B------:R-:W-:Y:S01]  /*24d0*/  HMMA.16816.F32.BF16 R8, R72, R10, RZ ;  /* 0x0000000a4808723c */ /* 0x000fe200000418ff */
[----:B------:R4:W-:Y:S03]  /*24e0*/  LDGSTS.E.BYPASS.LTC128B.128 [R199+0x3100], [R70.64], !P6 ;  /* 0x0310000046c77fae */ /* 0x0009e6000f101d52 */
[----:B------:R-:W-:Y:S01]  /*24f0*/  SEL R0, R0, 0xffffffc0, !P0 ;  /* 0xffffffc000007807 */ /* 0x000fe20004000000 */
[----:B------:R4:W-:Y:S01]  /*2500*/  LDGSTS.E.BYPASS.LTC128B.128 [R199+0x5100], [R68.64], !P1 ;  /* 0x0510000044c77fae */ /* 0x0009e2000c901d52 */
[----:B------:R-:W-:-:S02]  /*2510*/  PLOP3.LUT P0, PT, PT, PT, UP2, 0x40, 0x0 ;  /* 0x000000000000781c */ /* 0x000fc40003f0e828 */
[C---:B---3--:R-:W-:Y:S01]  /*2520*/  HMMA.16816.F32.BF16 R4, R72.reuse, R36, RZ ;  /* 0x000000244804723c */ /* 0x048fe200000418ff */
[----:B------:R-:W-:Y:S01]  /*2530*/  IMAD.IADD R192, R197, 0x1, R0 ;  /* 0x00000001c5c07824 */ /* 0x000fe200078e0200 */
[----:B------:R-:W-:Y:S01]  /*2540*/  LDSM.16.M88.4 R48, [R193+0xc100] ;  /* 0x00c10000c130783b */ /* 0x000fe20000000200 */
[----:B------:R-:W-:Y:S01]  /*2550*/  IMAD.IADD R184, R0, 0x1, R196 ;  /* 0x0000000100b87824 */ /* 0x000fe200078e02c4 */
[----:B------:R-:W-:Y:S02]  /*2560*/  ISETP.GT.AND P1, PT, R202, 0x3f, PT ;  /* 0x0000003fca00780c */ /* 0x000fe40003f24270 */
[----:B--2---:R-:W-:Y:S02]  /*2570*/  LDSM.16.M88.4 R44, [R192+0x6100] ;  /* 0x00610000c02c783b */ /* 0x004fe40000000200 */
[----:B------:R-:W-:Y:S02]  /*2580*/  HMMA.16816.F32.BF16 R72, R72, R38, RZ ;  /* 0x000000264848723c */ /* 0x000fe400000418ff */
[----:B------:R-:W2:Y:S04]  /*2590*/  LDSM.16.M88.4 R36, [R192+0x7100] ;  /* 0x00710000c024783b */ /* 0x000ea80000000200 */
[----:B------:R-:W0:Y:S02]  /*25a0*/  LDGDEPBAR ;  /* 0x00000000000079af */ /* 0x000e240000000000 */
[C---:B-----5:R-:W-:Y:S02]  /*25b0*/  HMMA.16816.F32.BF16 R28, R52.reuse, R32, R28 ;  /* 0x00000020341c723c */ /* 0x060fe4000004181c */
[----:B-1----:R-:W1:Y:S06]  /*25c0*/  LDSM.16.M88.4 R40, [R192+0x6900] ;  /* 0x00690000c028783b */ /* 0x002e6c0000000200 */
[C---:B------:R-:W-:Y:S01]  /*25d0*/  HMMA.16816.F32.BF16 R24, R52.reuse, R34, R24 ;  /* 0x000000223418723c */ /* 0x040fe20000041818 */
[----:B------:R-:W3:Y:S04]  /*25e0*/  LDSM.16.M88.4 R32, [R192+0x7900] ;  /* 0x00790000c020783b */ /* 0x000ee80000000200 */
[----:B----4-:R-:W-:Y:S03]  /*25f0*/  LDSM.16.M88.4 R68, [R191+0xc100] ;  /* 0x00c10000bf44783b */ /* 0x010fe60000000200 */
[C---:B------:R-:W-:Y:S08]  /*2600*/  HMMA.16816.F32.BF16 R12, R52.reuse, R60, R12 ;  /* 0x0000003c340c723c */ /* 0x040ff0000004180c */
[C---:B------:R-:W-:Y:S08]  /*2610*/  HMMA.16816.F32.BF16 R20, R52.reuse, R64, R20 ;  /* 0x000000403414723c */ /* 0x040ff00000041814 */
[C---:B------:R-:W-:Y:S01]  /*2620*/  HMMA.16816.F32.BF16 R16, R52.reuse, R66, R16 ;  /* 0x000000423410723c */ /* 0x040fe20000041810 */
[----:B------:R-:W-:Y:S07]  /*2630*/  LDSM.16.M88.4 R64, [R184] ;  /* 0x00000000b840783b */ /* 0x000fee0000000200 */
[C---:B------:R-:W-:Y:S01]  /*2640*/  HMMA.16816.F32.BF16 R8, R52.reuse, R62, R8 ;  /* 0x0000003e3408723c */ /* 0x040fe20000041808 */
[----:B------:R-:W-:Y:S07]  /*2650*/  LDSM.16.M88.4 R60, [R184+0x800] ;  /* 0x00080000b83c783b */ /* 0x000fee0000000200 */
[C---:B------:R-:W-:Y:S08]  /*2660*/  HMMA.16816.F32.BF16 R4, R52.reuse, R56, R4 ;  /* 0x000000383404723c */ /* 0x040ff00000041804 */
[----:B------:R-:W-:Y:S01]  /*2670*/  HMMA.16816.F32.BF16 R72, R52, R58, R72 ;  /* 0x0000003a3448723c */ /* 0x000fe20000041848 */
[----:B------:R-:W4:Y:S04]  /*2680*/  LDSM.16.M88.4 R56, [R184+0x1000] ;  /* 0x00100000b838783b */ /* 0x000f280000000200 */
[----:B------:R-:W5:Y:S03]  /*2690*/  LDSM.16.M88.4 R52, [R184+0x1800] ;  /* 0x00180000b834783b */ /* 0x000f660000000200 */
[C---:B--2---:R-:W-:Y:S08]  /*26a0*/  HMMA.16816.F32.BF16 R12, R48.reuse, R36, R12 ;  /* 0x00000024300c723c */ /* 0x044ff0000004180c */
[C---:B------:R-:W-:Y:S08]  /*26b0*/  HMMA.16816.F32.BF16 R28, R48.reuse, R44, R28 ;  /* 0x0000002c301c723c */ /* 0x040ff0000004181c */
[C---:B------:R-:W-:Y:S01]  /*26c0*/  HMMA.16816.F32.BF16 R24, R48.reuse, R46, R24 ;  /* 0x0000002e3018723c */ /* 0x040fe20000041818 */
[----:B------:R-:W-:Y:S07]  /*26d0*/  LDSM.16.M88.4 R44, [R197+0x8100] ;  /* 0x00810000c52c783b */ /* 0x000fee0000000200 */
[C---:B-1----:R-:W-:Y:S08]  /*26e0*/  HMMA.16816.F32.BF16 R20, R48.reuse, R40, R20 ;  /* 0x000000283014723c */ /* 0x042ff00000041814 */
[C---:B------:R-:W-:Y:S01]  /*26f0*/  HMMA.16816.F32.BF16 R16, R48.reuse, R42, R16 ;  /* 0x0000002a3010723c */ /* 0x040fe20000041810 */
[----:B------:R-:W-:Y:S07]  /*2700*/  LDSM.16.M88.4 R40, [R197+0x8900] ;  /* 0x00890000c528783b */ /* 0x000fee0000000200 */
[C---:B------:R-:W-:Y:S01]  /*2710*/  HMMA.16816.F32.BF16 R8, R48.reuse, R38, R8 ;  /* 0x000000263008723c */ /* 0x040fe20000041808 */
[----:B------:R-:W-:Y:S07]  /*2720*/  LDSM.16.M88.4 R36, [R197+0x9100] ;  /* 0x00910000c524783b */ /* 0x000fee0000000200 */
[C---:B---3--:R-:W-:Y:S08]  /*2730*/  HMMA.16816.F32.BF16 R4, R48.reuse, R32, R4 ;  /* 0x000000203004723c */ /* 0x048ff00000041804 */
[----:B------:R-:W-:Y:S01]  /*2740*/  HMMA.16816.F32.BF16 R72, R48, R34, R72 ;  /* 0x000000223048723c */ /* 0x000fe20000041848 */
[----:B------:R-:W1:Y:S04]  /*2750*/  LDSM.16.M88.4 R48, [R198+0x10100] ;  /* 0x01010000c630783b */ /* 0x000e680000000200 */
[----:B------:R-:W2:Y:S03]  /*2760*/  LDSM.16.M88.4 R32, [R197+0x9900] ;  /* 0x00990000c520783b */ /* 0x000ea60000000200 */
[C---:B----4-:R-:W-:Y:S08]  /*2770*/  HMMA.16816.F32.BF16 R12, R68.reuse, R56, R12 ;  /* 0x00000038440c723c */ /* 0x050ff0000004180c */
[C---:B------:R-:W-:Y:S08]  /*2780*/  HMMA.16816.F32.BF16 R28, R68.reuse, R64, R28 ;  /* 0x00000040441c723c */ /* 0x040ff0000004181c */
[C---:B------:R-:W-:Y:S01]  /*2790*/  HMMA.16816.F32.BF16 R24, R68.reuse, R66, R24 ;  /* 0x000000424418723c */ /* 0x040fe20000041818 */
[----:B------:R-:W-:Y:S07]  /*27a0*/  LDSM.16.M88.4 R64, [R196+0x2000] ;  /* 0x00200000c440783b */ /* 0x000fee0000000200 */
[C---:B------:R-:W-:Y:S08]  /*27b0*/  HMMA.16816.F32.BF16 R20, R68.reuse, R60, R20 ;  /* 0x0000003c4414723c */ /* 0x040ff00000041814 */
[C---:B------:R-:W-:Y:S01]  /*27c0*/  HMMA.16816.F32.BF16 R16, R68.reuse, R62, R16 ;  /* 0x0000003e4410723c */ /* 0x040fe20000041810 */
[----:B------:R-:W-:Y:S07]  /*27d0*/  LDSM.16.M88.4 R60, [R196+0x2800] ;  /* 0x00280000c43c783b */ /* 0x000fee0000000200 */
[C---:B------:R-:W-:Y:S01]  /*27e0*/  HMMA.16816.F32.BF16 R8, R68.reuse, R58, R8 ;  /* 0x0000003a4408723c */ /* 0x040fe20000041808 */
[----:B------:R-:W-:Y:S07]  /*27f0*/  LDSM.16.M88.4 R56, [R196+0x3000] ;  /* 0x00300000c438783b */ /* 0x000fee0000000200 */
[C---:B-----5:R-:W-:Y:S08]  /*2800*/  HMMA.16816.F32.BF16 R4, R68.reuse, R52, R4 ;  /* 0x000000344404723c */ /* 0x060ff00000041804 */
[----:B------:R-:W-:Y:S01]  /*2810*/  HMMA.16816.F32.BF16 R72, R68, R54, R72 ;  /* 0x000000364448723c */ /* 0x000fe20000041848 */
[----:B------:R-:W3:Y:S04]  /*2820*/  LDSM.16.M88.4 R68, [R194+0x10100] ;  /* 0x01010000c244783b */ /* 0x000ee80000000200 */
[----:B------:R-:W4:Y:S03]  /*2830*/  LDSM.16.M88.4 R52, [R196+0x3800] ;  /* 0x00380000c434783b */ /* 0x000f260000000200 */
[C---:B-1----:R-:W-:Y:S08]  /*2840*/  HMMA.16816.F32.BF16 R12, R48.reuse, R36, R12 ;  /* 0x00000024300c723c */ /* 0x042ff0000004180c */
        /* <DEDUP_REMOVED lines=8> */
[C---:B--2---:R-:W-:Y:S08]  /*28d0*/  HMMA.16816.F32.BF16 R4, R48.reuse, R32, R4 ;  /* 0x000000203004723c */ /* 0x044ff00000041804 */
[----:B------:R-:W-:Y:S01]  /*28e0*/  HMMA.16816.F32.BF16 R72, R48, R34, R72 ;  /* 0x000000223048723c */ /* 0x000fe20000041848 */
[----:B------:R-:W1:Y:S04]  /*28f0*/  LDSM.16.M88.4 R48, [R193+0x10100] ;  /* 0x01010000c130783b */ /* 0x000e680000000200 */
[----:B------:R-:W2:Y:S03]  /*2900*/  LDSM.16.M88.4 R32, [R192+0x9900] ;  /* 0x00990000c020783b */ /* 0x000ea60000000200 */
[C---:B---3--:R-:W-:Y:S08]  /*2910*/  HMMA.16816.F32.BF16 R12, R68.reuse, R56, R12 ;  /* 0x00000038440c723c */ /* 0x048ff0000004180c */
        /* <DEDUP_REMOVED lines=8> */
[C---:B----4-:R-:W-:Y:S08]  /*29a0*/  HMMA.16816.F32.BF16 R4, R68.reuse, R52, R4 ;  /* 0x000000344404723c */ /* 0x050ff00000041804 */
        /* <DEDUP_REMOVED lines=54> */
[----:B------:R-:W4:Y:S01]  /*2d10*/  LDSM.16.M88.4 R52, [R184+0x5800] ;  /* 0x00580000b834783b */ /* 0x000f220000000200 */
        /* <DEDUP_REMOVED lines=14> */
[C---:B------:R-:W-:Y:S07]  /*2e00*/  HMMA.16816.F32.BF16 R56, R68.reuse, R58, R8 ;  /* 0x0000003a4438723c */ /* 0x040fee0000041808 */
[----:B------:R-:W-:Y:S01]  /*2e10*/  SHF.R.S32.HI R9, RZ, 0x1f, R210 ;  /* 0x0000001fff097819 */ /* 0x000fe200000114d2 */
[C---:B----4-:R-:W-:Y:S08]  /*2e20*/  HMMA.16816.F32.BF16 R32, R68.reuse, R52, R4 ;  /* 0x000000344420723c */ /* 0x050ff00000041804 */
[----:B------:R-:W-:Y:S01]  /*2e30*/  HMMA.16816.F32.BF16 R72, R68, R54, R72 ;  /* 0x000000364448723c */ /* 0x000fe20000041848 */
[----:B------:R-:W-:Y:S06]  /*2e40*/  BAR.SYNC.DEFER_BLOCKING 0x0 ;  /* 0x0000000000007b1d */ /* 0x000fec0000010000 */
[----:B------:R-:W-:Y:S05]  /*2e50*/  @P0 BRA `(.L_x_395) ;  /* 0x0000041000000947 */ /* 0x000fea0003800000 */
[----:B------:R-:W-:Y:S01]  /*2e60*/  IADD3 R201, R202, UR12, R77 ;  /* 0x0000000ccac97c10 */ /* 0x000fe2000fffe04d */
[----:B------:R-:W-:-:S03]  /*2e70*/  IMAD.MOV.U32 R200, RZ, RZ, RZ ;  /* 0x000000ffffc87224 */ /* 0x000fc600078e00ff */
[----:B------:R-:W-:-:S05]  /*2e80*/  IADD3 R201, R201, -0x40, RZ ;  /* 0xffffffc0c9c97810 */ /* 0x000fca0007ffe0ff */
        /* <DEDUP_REMOVED lines=9> */
[----:B------:R-:W-:Y:S01]  /*2f20*/  SHF.L.U64.HI R6, R209, 0x1, R212 ;  /* 0x00000001d1067819 */ /* 0x000fe200000102d4 */
[----:B------:R-:W-:Y:S02]  /*2f30*/  IMAD.SHL.U32 R8, R210, 0x2, RZ ;  /* 0x00000002d2087824 */ /* 0x000fe400078e00ff */
[----:B------:R-:W-:-:S04]  /*2f40*/  IMAD R201, R0, c[0x0][0x2b8], R201 ;  /* 0x0000ae0000c97a24 */ /* 0x000fc800078e02c9 */
[----:B------:R-:W-:Y:S01]  /*2f50*/  IMAD.WIDE.U32 R10, R201, c[0x0][0x1e0], RZ ;  /* 0x00007800c90a7a25 */ /* 0x000fe200078e00ff */
[----:B------:R-:W-:-:S05]  /*2f60*/  SHF.R.S32.HI R0, RZ, 0x1f, R201 ;  /* 0x0000001fff007819 */ /* 0x000fca00000114c9 */
[----:B------:R-:W-:-:S04]  /*2f70*/  IMAD R0, R0, c[0x0][0x1e0], RZ ;  /* 0x0000780000007a24 */ /* 0x000fc800078e02ff */
[----:B------:R-:W-:-:S04]  /*2f80*/  IMAD R7, R201, c[0x0][0x1e4], R0 ;  /* 0x00007900c9077a24 */ /* 0x000fc800078e0200 */
[----:B------:R-:W-:Y:S01]  /*2f90*/  IMAD.IADD R11, R11, 0x1, R7 ;  /* 0x000000010b0b7824 */ /* 0x000fe200078e0207 */
[----:B--2---:R-:W-:-:S03]  /*2fa0*/  SHF.R.S32.HI R7, RZ, 0x1f, R200 ;  /* 0x0000001fff077819 */ /* 0x004fc600000114c8 */
[----:B------:R-:W-:Y:S01]  /*2fb0*/  IMAD.WIDE.U32 R4, R200, c[0x0][0x1f0], R10 ;  /* 0x00007c00c8047a25 */ /* 0x000fe200078e000a */
[----:B------:R-:W-:Y:S02]  /*2fc0*/  SHF.L.U64.HI R10, R210, 0x1, R9 ;  /* 0x00000001d20a7819 */ /* 0x000fe40000010209 */
[----:B------:R-:W-:Y:S01]  /*2fd0*/  IADD3 R11, -R213, 0x10, RZ ;  /* 0x00000010d50b7810 */ /* 0x000fe20007ffe1ff */
[----:B------:R-:W-:Y:S01]  /*2fe0*/  IMAD R7, R7, c[0x0][0x1f0], RZ ;  /* 0x00007c0007077a24 */ /* 0x000fe200078e02ff */
[----:B------:R-:W-:Y:S02]  /*2ff0*/  IADD3 R38, P0, R4, UR14, RZ ;  /* 0x0000000e04267c10 */ /* 0x000fe4000ff1e0ff */
[----:B------:R-:W-:Y:S01]  /*3000*/  SEL R4, RZ, 0x10, P4 ;  /* 0x00000010ff047807 */ /* 0x000fe20002000000 */
[----:B------:R-:W-:Y:S01]  /*3010*/  IMAD R0, R200, c[0x0][0x1f4], R7 ;  /* 0x00007d00c8007a24 */ /* 0x000fe200078e0207 */
[----:B------:R-:W-:Y:S02]  /*3020*/  SEL R7, RZ, 0x10, P5 ;  /* 0x00000010ff077807 */ /* 0x000fe40002800000 */
[----:B------:R-:W-:-:S02]  /*3030*/  IADD3 R42, -R4, 0x10, RZ ;  /* 0x00000010042a7810 */ /* 0x000fc40007ffe1ff */
[----:B------:R-:W-:Y:S02]  /*3040*/  IADD3.X R5, R5, UR7, R0, P0, !PT ;  /* 0x0000000705057c10 */ /* 0x000fe400087fe400 */
[C---:B------:R-:W-:Y:S02]  /*3050*/  LEA R0, P0, R38.reuse, c[0x0][0x1c8], 0x1 ;  /* 0x0000720026007a11 */ /* 0x040fe400078008ff */
[----:B------:R-:W-:Y:S02]  /*3060*/  IADD3 R45, -R7, 0x10, RZ ;  /* 0x00000010072d7810 */ /* 0x000fe40007ffe1ff */
[----:B------:R-:W-:Y:S01]  /*3070*/  LEA.HI.X R38, R38, c[0x0][0x1cc], R5, 0x1, P0 ;  /* 0x0000730026267a11 */ /* 0x000fe200000f0c05 */
[----:B------:R-:W1:Y:S01]  /*3080*/  SHFL.IDX PT, R36, R0, 0x1, 0x181f ;  /* 0x00381f0000247f89 */ /* 0x000e6200000e0000 */
[----:B------:R-:W-:Y:S01]  /*3090*/  LOP3.LUT R45, R45, 0xf, RZ, 0xc0, !PT ;  /* 0x0000000f2d2d7812 */ /* 0x000fe200078ec0ff */
[----:B------:R-:W-:Y:S01]  /*30a0*/  IMAD.SHL.U32 R5, R209, 0x2, RZ ;  /* 0x00000002d1057824 */ /* 0x000fe200078e00ff */
[----:B------:R-:W-:Y:S01]  /*30b0*/  LOP3.LUT R42, R42, 0xf, RZ, 0xc0, !PT ;  /* 0x0000000f2a2a7812 */ /* 0x000fe200078ec0ff */
[----:B------:R-:W2:Y:S01]  /*30c0*/  SHFL.IDX PT, R37, R38, 0x1, 0x181f ;  /* 0x00381f0026257f89 */ /* 0x000ea200000e0000 */
[----:B------:R-:W-:-:S03]  /*30d0*/  LOP3.LUT R11, R11, 0xf, RZ, 0xc0, !PT ;  /* 0x0000000f0b0b7812 */ /* 0x000fc600078ec0ff */
        /* <DEDUP_REMOVED lines=14> */
[----:B------:R-:W-:Y:S01]  /*31c0*/  IMAD.X R51, R41, 0x1, R6, P0 ;  /* 0x0000000129337824 */ /* 0x000fe200000e0606 */
        /* <DEDUP_REMOVED lines=10> */
.L_x_395:
[----:B------:R-:W-:Y:S01]  /*3270*/  LOP3.LUT R5, R82, 0xffffffe0, RZ, 0xc0, !PT ;  /* 0xffffffe052057812 */ /* 0x000fe200078ec0ff */
[----:B------:R-:W-:Y:S01]  /*3280*/  UIADD3 UR4, UR10, 0x1, -UR11 ;  /* 0x000000010a047890 */ /* 0x000fe2000fffe80b */
[----:B------:R-:W-:Y:S01]  /*3290*/  LEA.HI R11, R81, R78, RZ, 0x2 ;  /* 0x0000004e510b7211 */ /* 0x000fe200078f10ff */
[----:B------:R-:W-:Y:S01]  /*32a0*/  ULDC UR25, c[0x0][0x2ac] ;  /* 0x0000ab0000197ab9 */ /* 0x000fe20000000800 */
[----:B-1----:R-:W-:Y:S01]  /*32b0*/  SHF.R.S32.HI R7, RZ, 0x1f, R80 ;  /* 0x0000001fff077819 */ /* 0x002fe20000011450 */
[C---:B------:R-:W-:Y:S01]  /*32c0*/  IMAD.IADD R0, R78.reuse, 0x1, -R5 ;  /* 0x000000014e007824 */ /* 0x040fe200078e0a05 */
[----:B------:R-:W-:Y:S01]  /*32d0*/  LOP3.LUT R11, R11, 0xfffffffc, RZ, 0xc0, !PT ;  /* 0xfffffffc0b0b7812 */ /* 0x000fe200078ec0ff */
[----:B------:R-:W-:Y:S01]  /*32e0*/  ULDC UR5, c[0x0][0x324] ;  /* 0x0000c90000057ab9 */ /* 0x000fe20000000800 */
[----:B------:R-:W-:Y:S01]  /*32f0*/  LEA.HI R7, R7, R80, RZ, 0x3 ;  /* 0x0000005007077211 */ /* 0x000fe200078f18ff */
[----:B------:R-:W0:Y:S01]  /*3300*/  LDGDEPBAR ;  /* 0x00000000000079af */ /* 0x000e220000000000 */
[----:B------:R-:W-:Y:S01]  /*3310*/  SHF.R.S32.HI R5, RZ, 0x1f, R0 ;  /* 0x0000001fff057819 */ /* 0x000fe20000011400 */
[----:B------:R-:W-:Y:S01]  /*3320*/  IMAD.IADD R78, R78, 0x1, -R11 ;  /* 0x000000014e4e7824 */ /* 0x000fe200078e0a0b */
[----:B------:R-:W-:-:S02]  /*3330*/  LOP3.LUT R7, R7, 0xffffff8, RZ, 0xc0, !PT ;  /* 0x0ffffff807077812 */ /* 0x000fc400078ec0ff */
[----:B------:R-:W-:Y:S02]  /*3340*/  LEA.HI R4, R5, R0, RZ, 0x2 ;  /* 0x0000000005047211 */ /* 0x000fe400078f10ff */
[----:B------:R-:W-:Y:S01]  /*3350*/  LEA.HI R5, R78, R78, RZ, 0x1 ;  /* 0x0000004e4e057211 */ /* 0x000fe200078f08ff */
[----:B------:R-:W-:Y:S01]  /*3360*/  IMAD.IADD R7, R80, 0x1, -R7 ;  /* 0x0000000150077824 */ /* 0x000fe200078e0a07 */
[----:B------:R-:W-:Y:S02]  /*3370*/  PLOP3.LUT P6, PT, PT, PT, UP1, 0x80, 0x0 ;  /* 0x000000000000781c */ /* 0x000fe40003fcf018 */
[C---:B------:R-:W-:Y:S02]  /*3380*/  LEA.HI.SX32 R6, R4.reuse, UR24, 0x1e ;  /* 0x0000001804067c11 */ /* 0x040fe4000f8ff2ff */
[----:B------:R-:W-:Y:S02]  /*3390*/  LOP3.LUT R5, R5, 0x1ffffffe, RZ, 0xc0, !PT ;  /* 0x1ffffffe05057812 */ /* 0x000fe400078ec0ff */
[----:B------:R-:W-:Y:S01]  /*33a0*/  PLOP3.LUT P0, PT, PT, PT, UP1, 0x80, 0x0 ;  /* 0x000000000000781c */ /* 0x000fe20003f0f018 */
[----:B------:R-:W-:Y:S01]  /*33b0*/  IMAD R6, R7, 0x10, R6 ;  /* 0x0000001007067824 */ /* 0x000fe200078e0206 */
[----:B------:R-:W-:Y:S01]  /*33c0*/  LOP3.LUT R7, R4, 0x7ffffffc, RZ, 0xc0, !PT ;  /* 0x7ffffffc04077812 */ /* 0x000fe200078ec0ff */
[----:B------:R-:W-:-:S02]  /*33d0*/  IMAD.IADD R5, R78, 0x1, -R5 ;  /* 0x000000014e057824 */ /* 0x000fc400078e0a05 */
[----:B------:R-:W-:Y:S02]  /*33e0*/  IMAD.IADD R4, R79, 0x1, R76 ;  /* 0x000000014f047824 */ /* 0x000fe400078e024c */
[----:B------:R-:W-:Y:S02]  /*33f0*/  IMAD R203, R5, 0x8, R6 ;  /* 0x0000000805cb7824 */ /* 0x000fe400078e0206 */
[----:B------:R-:W-:Y:S02]  /*3400*/  IMAD.IADD R204, R0, 0x1, -R7 ;  /* 0x0000000100cc7824 */ /* 0x000fe400078e0a07 */
[----:B------:R-:W-:-:S04]  /*3410*/  @P6 IMAD.HI.U32 R5, R203, c[0x0][0x2c8], RZ ;  /* 0x0000b200cb056a27 */ /* 0x000fc800078e00ff */
[----:B------:R-:W-:Y:S01]  /*3420*/  IMAD.MOV.U32 R37, RZ, RZ, R203 ;  /* 0x000000ffff257224 */ /* 0x000fe200078e00cb */
[----:B------:R-:W-:Y:S01]  /*3430*/  @P0 SHF.R.U32.HI R37, RZ, c[0x0][0x2cc], R5 ;  /* 0x0000b300ff250a19 */ /* 0x000fe20000011605 */
[----:B------:R-:W-:Y:S01]  /*3440*/  IMAD.U32 R7, RZ, RZ, UR4 ;  /* 0x00000004ff077e24 */ /* 0x000fe2000f8e00ff */
[----:B------:R-:W-:Y:S01]  /*3450*/  PLOP3.LUT P0, PT, PT, PT, UP0, 0x40, 0x0 ;  /* 0x000000000000781c */ /* 0x000fe20003f0e808 */
[----:B------:R-:W-:Y:S01]  /*3460*/  IMAD.SHL.U32 R204, R204, 0x2, RZ ;  /* 0x00000002cccc7824 */ /* 0x000fe200078e00ff */
[----:B------:R-:W-:Y:S01]  /*3470*/  ULDC UR4, c[0x0][0x1d0] ;  /* 0x0000740000047ab9 */ /* 0x000fe20000000800 */
[----:B------:R-:W1:Y:S01]  /*3480*/  SHFL.IDX PT, R5, R37, RZ, 0x1c1f ;  /* 0x001c1fff25057589 */ /* 0x000e6200000e0000 */
[----:B------:R-:W-:Y:S02]  /*3490*/  UIMAD UR4, UR25, UR4, -UR11 ;  /* 0x00000004190472a4 */ /* 0x000fe4000f8e0a0b */
[----:B------:R-:W-:Y:S01]  /*34a0*/  IADD3 R6, R7, -c[0x0][0x168], -R204 ;  /* 0x80005a0007067a10 */ /* 0x000fe20007ffe8cc */
[----:B------:R-:W-:-:S03]  /*34b0*/  ULOP3.LUT UR11, URZ, UR5, URZ, 0x33, !UPT ;  /* 0x000000053f0b7292 */ /* 0x000fc6000f8e333f */
[----:B------:R-:W-:Y:S02]  /*34c0*/  IADD3 R8, R6, c[0x0][0x328], RZ ;  /* 0x0000ca0006087a10 */ /* 0x000fe40007ffe0ff */
[----:B------:R-:W-:Y:S02]  /*34d0*/  IADD3 R0, -R204, UR4, RZ ;  /* 0x00000004cc007c10 */ /* 0x000fe4000fffe1ff */
[----:B------:R-:W-:Y:S01]  /*34e0*/  IADD3 R6, R6, UR11, RZ ;  /* 0x0000000b06067c10 */ /* 0x000fe2000fffe0ff */
[----:B-1----:R-:W-:-:S04]  /*34f0*/  IMAD.IADD R7, R8, 0x1, R5 ;  /* 0x0000000108077824 */ /* 0x002fc800078e0205 */
[----:B------:R-:W-:Y:S01]  /*3500*/  IMAD.IADD R10, R6, 0x1, R5 ;  /* 0x00000001060a7824 */ /* 0x000fe200078e0205 */
[----:B------:R-:W-:Y:S01]  /*3510*/  IMNMX R36, R7, R0, PT ;  /* 0x0000000007247217 */ /* 0x000fe20003800200 */
[----:B------:R-:W-:Y:S05]  /*3520*/  @P0 BRA `(.L_x_396) ;  /* 0x0000016000000947 */ /* 0x000fea0003800000 */
[----:B------:R-:W-:Y:S01]  /*3530*/  IMAD.U32 R38, RZ, RZ, UR10 ;  /* 0x0000000aff267e24 */ /* 0x000fe2000f8e00ff */
[----:B------:R-:W-:Y:S04]  /*3540*/  BSSY B0, `(.L_x_397) ;  /* 0x000000f000007945 */ /* 0x000fe80003800000 */
[----:B------:R-:W-:-:S04]  /*3550*/  IADD3 R38, R38, -c[0x0][0x168], R5 ;  /* 0x80005a0026267a10 */ /* 0x000fc80007ffe005 */
[----:B------:R-:W-:-:S13]  /*3560*/  ISETP.GT.AND P0, PT, R38, -0x1, PT ;  /* 0xffffffff2600780c */ /* 0x000fda0003f04270 */
[----:B------:R-:W-:Y:S05]  /*3570*/  @P0 BRA `(.L_x_398) ;  /* 0x0000007000000947 */ /* 0x000fea0003800000 */
[----:B------:R-:W-:Y:S01]  /*3580*/  IMAD.MOV.U32 R5, RZ, RZ, c[0x0][0x32c] ;  /* 0x0000cb00ff057624 */ /* 0x000fe200078e00ff */
[----:B------:R-:W-:-:S04]  /*3590*/  LOP3.LUT R38, RZ, R38, RZ, 0x33, !PT ;  /* 0x00000026ff267212 */ /* 0x000fc800078e33ff */
[----:B------:R-:W-:-:S13]  /*35a0*/  ISETP.NE.AND P0, PT, R5, 0x1, PT ;  /* 0x000000010500780c */ /* 0x000fda0003f05270 */
[----:B------:R-:W-:-:S05]  /*35b0*/  @P0 IMAD.HI.U32 R5, R38, c[0x0][0x330], RZ ;  /* 0x0000cc0026050a27 */ /* 0x000fca00078e00ff */
[----:B------:R-:W-:-:S04]  /*35c0*/  @P0 SHF.R.U32.HI R38, RZ, c[0x0][0x334], R5 ;  /* 0x0000cd00ff260a19 */ /* 0x000fc80000011605 */
[----:B------:R-:W-:Y:S01]  /*35d0*/  LOP3.LUT R38, RZ, R38, RZ, 0x33, !PT ;  /* 0x00000026ff267212 */ /* 0x000fe200078e33ff */
[----:B------:R-:W-:Y:S05]  /*35e0*/  BRA `(.L_x_399) ;  /* 0x0000004000007947 */ /* 0x000fea0003800000 */
.L_x_398:
[----:B------:R-:W-:-:S04]  /*35f0*/  MOV R5, c[0x0][0x32c] ;  /* 0x0000cb0000057a02 */ /* 0x000fc80000000f00 */
[----:B------:R-:W-:-:S13]  /*3600*/  ISETP.NE.AND P0, PT, R5, 0x1, PT ;  /* 0x000000010500780c */ /* 0x000fda0003f05270 */
[----:B------:R-:W-:-:S05]  /*3610*/  @P0 IMAD.HI.U32 R5, R38, c[0x0][0x330], RZ ;  /* 0x0000cc0026050a27 */ /* 0x000fca00078e00ff */
[----:B------:R-:W-:Y:S02]  /*3620*/  @P0 SHF.R.U32.HI R38, RZ, c[0x0][0x334], R5 ;  /* 0x0000cd00ff260a19 */ /* 0x000fe40000011605 */
.L_x_399:
[----:B------:R-:W-:Y:S05]  /*3630*/  BSYNC B0 ;  /* 0x0000000000007941 */ /* 0x000fea0003800000 */
.L_x_397:
[----:B------:R-:W-:-:S04]  /*3640*/  IMAD R7, R38, c[0x0][0x32c], -R77 ;  /* 0x0000cb0026077a24 */ /* 0x000fc800078e0a4d */
[----:B------:R-:W-:-:S05]  /*3650*/  IMAD.IADD R7, R7, 0x1, -R204 ;  /* 0x0000000107077824 */ /* 0x000fca00078e0acc */
[----:B------:R-:W-:Y:S02]  /*3660*/  IADD3 R5, R7, c[0x0][0x32c], RZ ;  /* 0x0000cb0007057a10 */ /* 0x000fe40007ffe0ff */
[----:B------:R-:W-:Y:S02]  /*3670*/  IMNMX R10, R10, R7, !PT ;  /* 0x000000070a0a7217 */ /* 0x000fe40007800200 */
[----:B------:R-:W-:Y:S02]  /*3680*/  IMNMX R36, R36, R5, PT ;  /* 0x0000000524247217 */ /* 0x000fe40003800200 */
.L_x_396:
[----:B------:R-:W-:-:S04]  /*3690*/  ISETP.LT.AND P6, PT, RZ, UR20, PT ;  /* 0x00000014ff007c0c */ /* 0x000fc8000bfc1270 */
[----:B------:R-:W-:-:S04]  /*36a0*/  ISETP.GT.AND P0, PT, R10, RZ, P6 ;  /* 0x000000ff0a00720c */ /* 0x000fc80003704270 */
[----:B------:R-:W-:-:S04]  /*36b0*/  ISETP.LT.OR P0, PT, R36, 0x1, P0 ;  /* 0x000000012400780c */ /* 0x000fc80000701670 */
[----:B------:R-:W-:Y:S02]  /*36c0*/  FSEL R28, R28, -INF , !P0 ;  /* 0xff8000001c1c7808 */ /* 0x000fe40004000000 */
[----:B------:R-:W-:-:S04]  /*36d0*/  ISETP.GT.AND P0, PT, R10, 0x1, P6 ;  /* 0x000000010a00780c */ /* 0x000fc80003704270 */
        /* <DEDUP_REMOVED lines=26> */
[----:B------:R-:W-:Y:S01]  /*3880*/  ISETP.GT.AND P0, PT, R10, 0x28, P6 ;  /* 0x000000280a00780c */ /* 0x000fe20003704270 */
[----:B------:R-:W1:Y:S03]  /*3890*/  SHFL.IDX PT, R13, R37, 0x1, 0x1c1f ;  /* 0x003c1f00250d7f89 */ /* 0x000e6600000e0000 */
        /* <DEDUP_REMOVED lines=10> */
[----:B------:R-:W-:Y:S01]  /*3940*/  FSEL R167, R33, -INF , !P0 ;  /* 0xff80000021a77808 */ /* 0x000fe20004000000 */
[--C-:B-1----:R-:W-:Y:S01]  /*3950*/  IMAD.IADD R33, R8, 0x1, R13.reuse ;  /* 0x0000000108217824 */ /* 0x102fe200078e020d */
[----:B------:R-:W-:Y:S01]  /*3960*/  ISETP.GT.AND P0, PT, R10, 0x38, P6 ;  /* 0x000000380a00780c */ /* 0x000fe20003704270 */
[----:B------:R-:W-:-:S03]  /*3970*/  IMAD.IADD R8, R6, 0x1, R13 ;  /* 0x0000000106087824 */ /* 0x000fc600078e020d */
[----:B------:R-:W-:Y:S02]  /*3980*/  ISETP.LT.OR P0, PT, R36, 0x39, P0 ;  /* 0x000000392400780c */ /* 0x000fe40000701670 */
[----:B------:R-:W-:Y:S02]  /*3990*/  IMNMX R0, R33, R0, PT ;  /* 0x0000000021007217 */ /* 0x000fe40003800200 */
[----:B------:R-:W-:Y:S02]  /*39a0*/  FSEL R143, R72, -INF , !P0 ;  /* 0xff800000488f7808 */ /* 0x000fe40004000000 */
[----:B------:R-:W-:-:S04]  /*39b0*/  ISETP.GT.AND P0, PT, R10, 0x39, P6 ;  /* 0x000000390a00780c */ /* 0x000fc80003704270 */
[----:B------:R-:W-:-:S04]  /*39c0*/  ISETP.LT.OR P0, PT, R36, 0x3a, P0 ;  /* 0x0000003a2400780c */ /* 0x000fc80000701670 */
[----:B------:R-:W-:Y:S02]  /*39d0*/  FSEL R141, R73, -INF , !P0 ;  /* 0xff800000498d7808 */ /* 0x000fe40004000000 */
[----:B------:R-:W-:-:S13]  /*39e0*/  PLOP3.LUT P0, PT, PT, PT, UP0, 0x40, 0x0 ;  /* 0x000000000000781c */ /* 0x000fda0003f0e808 */
        /* <DEDUP_REMOVED lines=13> */
.L_x_402:
[----:B------:R-:W-:-:S04]  /*3ac0*/  MOV R6, c[0x0][0x32c] ;  /* 0x0000cb0000067a02 */ /* 0x000fc80000000f00 */
[----:B------:R-:W-:-:S13]  /*3ad0*/  ISETP.NE.AND P0, PT, R6, 0x1, PT ;  /* 0x000000010600780c */ /* 0x000fda0003f05270 */
[----:B------:R-:W-:-:S05]  /*3ae0*/  @P0 IMAD.HI.U32 R6, R10, c[0x0][0x330], RZ ;  /* 0x0000cc000a060a27 */ /* 0x000fca00078e00ff */
[----:B------:R-:W-:Y:S02]  /*3af0*/  @P0 SHF.R.U32.HI R10, RZ, c[0x0][0x334], R6 ;  /* 0x0000cd00ff0a0a19 */ /* 0x000fe40000011606 */
.L_x_403:
[----:B------:R-:W-:Y:S05]  /*3b00*/  BSYNC B0 ;  /* 0x0000000000007941 */ /* 0x000fea0003800000 */
.L_x_401:
[----:B------:R-:W-:-:S04]  /*3b10*/  IMAD R33, R10, c[0x0][0x32c], -R77 ;  /* 0x0000cb000a217a24 */ /* 0x000fc800078e0a4d */
[----:B------:R-:W-:-:S05]  /*3b20*/  IMAD.IADD R33, R33, 0x1, -R204 ;  /* 0x0000000121217824 */ /* 0x000fca00078e0acc */
[----:B------:R-:W-:Y:S02]  /*3b30*/  IADD3 R13, R33, c[0x0][0x32c], RZ ;  /* 0x0000cb00210d7a10 */ /* 0x000fe40007ffe0ff */
[----:B------:R-:W-:Y:S02]  /*3b40*/  IMNMX R8, R8, R33, !PT ;  /* 0x0000002108087217 */ /* 0x000fe40007800200 */
[----:B------:R-:W-:Y:S02]  /*3b50*/  IMNMX R0, R0, R13, PT ;  /* 0x0000000d00007217 */ /* 0x000fe40003800200 */
.L_x_400:
[----:B------:R-:W-:Y:S01]  /*3b60*/  ISETP.GT.AND P0, PT, R8, 0x1, P6 ;  /* 0x000000010800780c */ /* 0x000fe20003704270 */
[----:B------:R-:W-:Y:S01]  /*3b70*/  IMAD.SHL.U32 R195, R4, 0x2, RZ ;  /* 0x0000000204c37824 */ /* 0x000fe200078e00ff */
[----:B------:R-:W-:Y:S01]  /*3b80*/  FMNMX.FTZ R20, R28, R29, !PT ;  /* 0x0000001d1c147209 */ /* 0x000fe20007810000 */
[----:B------:R-:W-:Y:S01]  /*3b90*/  ULDC.64 UR4, c[0x0][0x2c8] ;  /* 0x0000b20000047ab9 */ /* 0x000fe20000000a00 */
[----:B------:R-:W-:Y:S01]  /*3ba0*/  ISETP.LT.OR P0, PT, R0, 0x2, P0 ;  /* 0x000000020000780c */ /* 0x000fe20000701670 */
[--C-:B------:R-:W-:Y:S01]  /*3bb0*/  IMAD R189, R3, 0x2, R195.reuse ;  /* 0x0000000203bd7824 */ /* 0x100fe200078e02c3 */
[----:B------:R-:W-:Y:S01]  /*3bc0*/  LDSM.16.MT88.4 R40, [R195+0x2100] ;  /* 0x00210000c328783b */ /* 0x000fe20000004200 */
[----:B------:R-:W-:Y:S01]  /*3bd0*/  IMAD R190, R2, 0x2, R195 ;  /* 0x0000000202be7824 */ /* 0x000fe200078e02c3 */
[----:B------:R-:W-:Y:S01]  /*3be0*/  FSEL R16, R31, -INF , !P0 ;  /* 0xff8000001f107808 */ /* 0x000fe20004000000 */
[----:B------:R-:W-:Y:S01]  /*3bf0*/  UIMAD.WIDE.U32 UR26, UR24, UR4, URZ ;  /* 0x00000004181a72a5 */ /* 0x000fe2000f8e003f */
[----:B------:R-:W-:Y:S01]  /*3c00*/  ISETP.GT.AND P0, PT, R8, 0x8, P6 ;  /* 0x000000080800780c */ /* 0x000fe20003704270 */
[----:B------:R-:W-:Y:S01]  /*3c10*/  IMAD R188, R3, 0x2, R190 ;  /* 0x0000000203bc7824 */ /* 0x000fe200078e02be */
[----:B------:R-:W-:Y:S01]  /*3c20*/  LDSM.16.MT88.4 R100, [R195+0x100] ;  /* 0x00010000c364783b */ /* 0x000fe20000004200 */
[----:B------:R-:W-:Y:S01]  /*3c30*/  UIADD3 UR20, UR20, -0x2, URZ ;  /* 0xfffffffe14147890 */ /* 0x000fe2000fffe03f */
[----:B------:R-:W-:-:S02]  /*3c40*/  ISETP.LT.OR P0, PT, R0, 0x9, P0 ;  /* 0x000000090000780c */ /* 0x000fc40000701670 */
[----:B------:R-:W-:Y:S01]  /*3c50*/  LDSM.16.MT88.4 R108, [R190+0x100] ;  /* 0x00010000be6c783b */ /* 0x000fe20000004200 */
[----:B------:R-:W-:Y:S01]  /*3c60*/  @UP1 UMOV UR25, UR27 ;  /* 0x0000001b00191c82 */ /* 0x000fe20008000000 */
[----:B------:R-:W-:Y:S01]  /*3c70*/  FSEL R26, R26, -INF , !P0 ;  /* 0xff8000001a1a7808 */ /* 0x000fe20004000000 */
[----:B------:R-:W-:Y:S01]  /*3c80*/  @UP1 USHF.R.U32.HI UR24, URZ, UR5, UR25 ;  /* 0x000000053f181299 */ /* 0x000fe20008011619 */
[----:B------:R-:W-:Y:S01]  /*3c90*/  ISETP.GT.AND P0, PT, R8, 0x9, P6 ;  /* 0x000000090800780c */ /* 0x000fe20003704270 */
[----:B------:R-:W-:Y:S02]  /*3ca0*/  LDSM.16.MT88.4 R116, [R189+0x100] ;  /* 0x00010000bd74783b */ /* 0x000fe40000004200 */
[----:B------:R-:W-:Y:S01]  /*3cb0*/  UIADD3 UR4, UR21, UR24, URZ ;  /* 0x0000001815047290 */ /* 0x000fe2000fffe03f */
[----:B------:R-:W-:Y:S01]  /*3cc0*/  ISETP.LT.OR P0, PT, R0, 0xa, P0 ;  /* 0x0000000a0000780c */ /* 0x000fe20000701670 */
[----:B------:R-:W-:Y:S01]  /*3cd0*/  LDSM.16.MT88.4 R124, [R188+0x100] ;  /* 0x00010000bc7c783b */ /* 0x000fe20000004200 */
[----:B------:R-:W-:-:S02]  /*3ce0*/  ULDC UR21, c[0x0][0x328] ;  /* 0x0000ca0000157ab9 */ /* 0x000fc40000000800 */
[----:B------:R-:W-:Y:S01]  /*3cf0*/  FSEL R6, R27, -INF , !P0 ;  /* 0xff8000001b067808 */ /* 0x000fe20004000000 */
[----:B------:R-:W-:Y:S01]  /*3d00*/  LDSM.16.MT88.4 R48, [R190+0x2100] ;  /* 0x00210000be30783b */ /* 0x000fe20000004200 */
[----:B------:R-:W-:Y:S01]  /*3d10*/  ISETP.GT.AND P0, PT, R8, 0x10, P6 ;  /* 0x000000100800780c */ /* 0x000fe20003704270 */
[----:B------:R-:W-:Y:S02]  /*3d20*/  UIADD3 UR21, UR4, UR21, URZ ;  /* 0x0000001504157290 */ /* 0x000fe4000fffe03f */
[----:B------:R-:W-:Y:S01]  /*3d30*/  LDSM.16.MT88.4 R64, [R188+0x2100] ;  /* 0x00210000bc40783b */ /* 0x000fe20000004200 */
[----:B------:R-:W-:-:S03]  /*3d40*/  ISETP.LT.OR P0, PT, R0, 0x11, P0 ;  /* 0x000000110000780c */ /* 0x000fc60000701670 */
[----:B------:R-:W-:Y:S01]  /*3d50*/  LDSM.16.MT88.4 R80, [R190+0x4100] ;  /* 0x00410000be50783b */ /* 0x000fe20000004200 */
[----:B------:R-:W-:Y:S02]  /*3d60*/  FSEL R22, R22, -INF , !P0 ;  /* 0xff80000016167808 */ /* 0x000fe40004000000 */
[----:B------:R-:W-:Y:S01]  /*3d70*/  ISETP.GT.AND P0, PT, R8, 0x11, P6 ;  /* 0x000000110800780c */ /* 0x000fe20003704270 */
[----:B------:R-:W-:Y:S03]  /*3d80*/  LDSM.16.MT88.4 R88, [R189+0x4100] ;  /* 0x00410000bd58783b */ /* 0x000fe60000004200 */
[----:B------:R-:W-:Y:S01]  /*3d90*/  ISETP.LT.OR P0, PT, R0, 0x12, P0 ;  /* 0x000000120000780c */ /* 0x000fe20000701670 */
[----:B------:R-:W-:Y:S03]  /*3da0*/  LDSM.16.MT88.4 R136, [R190+0x900] ;  /* 0x00090000be88783b */ /* 0x000fe60000004200 */
[----:B------:R-:W-:Y:S01]  /*3db0*/  FSEL R10, R23, -INF , !P0 ;  /* 0xff800000170a7808 */ /* 0x000fe20004000000 */
[----:B------:R-:W-:Y:S01]  /*3dc0*/  LDSM.16.MT88.4 R132, [R189+0x900] ;  /* 0x00090000bd84783b */ /* 0x000fe20000004200 */
        /* <DEDUP_REMOVED lines=9> */
[----:B------:R-:W-:Y:S02]  /*3e60*/  ISETP.GT.AND P0, PT, R8, 0x21, P6 ;  /* 0x000000210800780c */ /* 0x000fe40003704270 */
[----:B------:R-:W-:Y:S02]  /*3e70*/  FMNMX.FTZ R14, R11, R20, !PT ;  /* 0x000000140b0e7209 */ /* 0x000fe40007810000 */
[----:B------:R-:W-:Y:S02]  /*3e80*/  ISETP.LT.OR P0, PT, R0, 0x22, P0 ;  /* 0x000000220000780c */ /* 0x000fe40000701670 */
[----:B------:R-:W-:Y:S02]  /*3e90*/  FMNMX.FTZ R14, R25, R14, !PT ;  /* 0x0000000e190e7209 */ /* 0x000fe40007810000 */
[----:B------:R-:W-:-:S02]  /*3ea0*/  FSEL R172, R15, -INF , !P0 ;  /* 0xff8000000fac7808 */ /* 0x000fc40004000000 */
[----:B------:R-:W-:Y:S02]  /*3eb0*/  ISETP.GT.AND P0, PT, R8, RZ, P6 ;  /* 0x000000ff0800720c */ /* 0x000fe40003704270 */
[----:B------:R-:W-:Y:S02]  /*3ec0*/  FMNMX.FTZ R14, R7, R14, !PT ;  /* 0x0000000e070e7209 */ /* 0x000fe40007810000 */
[----:B------:R-:W-:Y:S02]  /*3ed0*/  ISETP.LT.OR P0, PT, R0, 0x1, P0 ;  /* 0x000000010000780c */ /* 0x000fe40000701670 */
[----:B------:R-:W-:Y:S02]  /*3ee0*/  FMNMX.FTZ R14, R21, R14, !PT ;  /* 0x0000000e150e7209 */ /* 0x000fe40007810000 */
[----:B------:R-:W-:Y:S02]  /*3ef0*/  FSEL R30, R30, -INF , !P0 ;  /* 0xff8000001e1e7808 */ /* 0x000fe40004000000 */
[----:B------:R-:W-:-:S02]  /*3f00*/  ISETP.GT.AND P0, PT, R8, 0x28, P6 ;  /* 0x000000280800780c */ /* 0x000fc40003704270 */
[----:B------:R-:W-:Y:S02]  /*3f10*/  FMNMX.FTZ R15, R30, R16, !PT ;  /* 0x000000101e0f7209 */ /* 0x000fe40007810000 */
[----:B------:R-:W-:Y:S02]  /*3f20*/  ISETP.LT.OR P0, PT, R0, 0x29, P0 ;  /* 0x000000290000780c */ /* 0x000fe40000701670 */
[----:B------:R-:W-:Y:S02]  /*3f30*/  FMNMX.FTZ R15, R26, R15, !PT ;  /* 0x0000000f1a0f7209 */ /* 0x000fe40007810000 */
[----:B------:R-:W-:Y:S02]  /*3f40*/  FSEL R164, R58, -INF , !P0 ;  /* 0xff8000003aa47808 */ /* 0x000fe40004000000 */
[----:B------:R-:W-:Y:S02]  /*3f50*/  FMNMX.FTZ R15, R6, R15, !PT ;  /* 0x0000000f060f7209 */ /* 0x000fe40007810000 */
[----:B------:R-:W-:-:S02]  /*3f60*/  ISETP.GT.AND P0, PT, R8, 0x29, P6 ;  /* 0x000000290800780c */ /* 0x000fc40003704270 */
[----:B------:R-:W-:Y:S02]  /*3f70*/  FMNMX.FTZ R15, R22, R15, !PT ;  /* 0x0000000f160f7209 */ /* 0x000fe40007810000 */
[----:B------:R-:W-:Y:S02]  /*3f80*/  FMNMX.FTZ R14, R5, R14, !PT ;  /* 0x0000000e050e7209 */ /* 0x000fe40007810000 */
[----:B------:R-:W-:Y:S02]  /*3f90*/  FMNMX.FTZ R15, R10, R15, !PT ;  /* 0x0000000f0a0f7209 */ /* 0x000fe40007810000 */
[----:B------:R-:W-:Y:S02]  /*3fa0*/  ISETP.LT.OR P0, PT, R0, 0x2a, P0 ;  /* 0x0000002a0000780c */ /* 0x000fe40000701670 */
[----:B------:R-:W-:Y:S02]  /*3fb0*/  FMNMX.FTZ R14, R17, R14, !PT ;  /* 0x0000000e110e7209 */ /* 0x000fe40007810000 */
[----:B------:R-:W-:-:S02]  /*3fc0*/  FMNMX.FTZ R15, R18, R15, !PT ;  /* 0x0000000f120f7209 */ /* 0x000fc40007810000 */
[----:B------:R-:W-:Y:S02]  /*3fd0*/  FSEL R170, R59, -INF , !P0 ;  /* 0xff8000003baa7808 */ /* 0x000fe40004000000 */
[----:B------:R-:W-:Y:S01]  /*3fe0*/  ISETP.GT.AND P0, PT, R8, 0x30, P6 ;  /* 0x000000300800780c */ /* 0x000fe20003704270 */
[----:B------:R-:W-:Y:S01]  /*3ff0*/  LDSM.16.MT88.4 R56, [R189+0x2100] ;  /* 0x00210000bd38783b */ /* 0x000fe20000004200 */
[----:B------:R-:W-:Y:S02]  /*4000*/  FMNMX.FTZ R14, R165, R14, !PT ;  /* 0x0000000ea50e7209 */ /* 0x000fe40007810000 */
[----:B------:R-:W-:Y:S02]  /*4010*/  FMNMX.FTZ R15, R12, R15, !PT ;  /* 0x0000000f0c0f7209 */ /* 0x000fe40007810000 */
[----:B------:R-:W-:Y:S02]  /*4020*/  ISETP.LT.OR P0, PT, R0, 0x31, P0 ;  /* 0x000000310000780c */ /* 0x000fe40000701670 */
[----:B------:R-:W-:-:S02]  /*4030*/  FMNMX.FTZ R14, R159, R14, !PT ;  /* 0x0000000e9f0e7209 */ /* 0x000fc40007810000 */
[----:B------:R-:W-:Y:S02]  /*4040*/  FMNMX.FTZ R15, R162, R15, !PT ;  /* 0x0000000fa20f7209 */ /* 0x000fe40007810000 */
[----:B------:R-:W-:Y:S02]  /*4050*/  FSEL R166, R34, -INF , !P0 ;  /* 0xff80000022a67808 */ /* 0x000fe40004000000 */
[----:B------:R-:W-:Y:S02]  /*4060*/  FMNMX.FTZ R14, R157, R14, !PT ;  /* 0x0000000e9d0e7209 */ /* 0x000fe40007810000 */
[----:B------:R-:W-:Y:S02]  /*4070*/  ISETP.GT.AND P0, PT, R8, 0x31, P6 ;  /* 0x000000310800780c */ /* 0x000fe40003704270 */
[----:B------:R-:W-:Y:S02]  /*4080*/  FMNMX.FTZ R15, R172, R15, !PT ;  /* 0x0000000fac0f7209 */ /* 0x000fe40007810000 */
[----:B------:R-:W-:-:S02]  /*4090*/  FMNMX.FTZ R14, R163, R14, !PT ;  /* 0x0000000ea30e7209 */ /* 0x000fc40007810000 */
[----:B------:R-:W-:Y:S02]  /*40a0*/  ISETP.LT.OR P0, PT, R0, 0x32, P0 ;  /* 0x000000320000780c */ /* 0x000fe40000701670 */
[----:B------:R-:W-:Y:S02]  /*40b0*/  FMNMX.FTZ R15, R164, R15, !PT ;  /* 0x0000000fa40f7209 */ /* 0x000fe40007810000 */
[----:B------:R-:W-:Y:S02]  /*40c0*/  FMNMX.FTZ R14, R169, R14, !PT ;  /* 0x0000000ea90e7209 */ /* 0x000fe40007810000 */
[----:B------:R-:W-:Y:S02]  /*40d0*/  FSEL R142, R35, -INF , !P0 ;  /* 0xff800000238e7808 */ /* 0x000fe40004000000 */
[----:B------:R-:W-:Y:S01]  /*40e0*/  ISETP.GT.AND P0, PT, R8, 0x38, P6 ;  /* 0x000000380800780c */ /* 0x000fe20003704270 */
[----:B------:R-:W-:Y:S01]  /*40f0*/  LDSM.16.MT88.4 R32, [R188+0x900] ;  /* 0x00090000bc20783b */ /* 0x000fe20000004200 */
[----:B------:R-:W-:-:S02]  /*4100*/  FMNMX.FTZ R15, R170, R15, !PT ;  /* 0x0000000faa0f7209 */ /* 0x000fc40007810000 */
[----:B------:R-:W-:Y:S02]  /*4110*/  FMNMX.FTZ R14, R167, R14, !PT ;  /* 0x0000000ea70e7209 */ /* 0x000fe40007810000 */
[----:B------:R-:W-:Y:S02]  /*4120*/  ISETP.GT.AND P6, PT, R8, 0x39, P6 ;  /* 0x000000390800780c */ /* 0x000fe400037c4270 */
[----:B------:R-:W-:Y:S02]  /*4130*/  ISETP.LT.OR P0, PT, R0, 0x39, P0 ;  /* 0x000000390000780c */ /* 0x000fe40000701670 */
[----:B------:R-:W-:Y:S02]  /*4140*/  FMNMX.FTZ R15, R166, R15, !PT ;  /* 0x0000000fa60f7209 */ /* 0x000fe40007810000 */
[----:B------:R-:W-:Y:S02]  /*4150*/  FMNMX.FTZ R14, R143, R14, !PT ;  /* 0x0000000e8f0e7209 */ /* 0x000fe40007810000 */
[----:B------:R-:W-:-:S02]  /*4160*/  ISETP.LT.OR P6, PT, R0, 0x3a, P6 ;  /* 0x0000003a0000780c */ /* 0x000fc400037c1670 */
[----:B------:R-:W-:Y:S02]  /*4170*/  FSEL R140, R74, -INF , !P0 ;  /* 0xff8000004a8c7808 */ /* 0x000fe40004000000 */
[----:B------:R-:W-:Y:S02]  /*4180*/  FMNMX.FTZ R15, R142, R15, !PT ;  /* 0x0000000f8e0f7209 */ /* 0x000fe40007810000 */
[----:B------:R-:W-:Y:S02]  /*4190*/  FMNMX.FTZ R13, R141, R14, !PT ;  /* 0x0000000e8d0d7209 */ /* 0x000fe40007810000 */
[----:B------:R-:W-:Y:S02]  /*41a0*/  FSEL R160, R75, -INF , !P6 ;  /* 0xff8000004ba07808 */ /* 0x000fe40007000000 */
[----:B------:R-:W-:Y:S01]  /*41b0*/  FMNMX.FTZ R15, R140, R15, !PT ;  /* 0x0000000f8c0f7209 */ /* 0x000fe20007810000 */
[----:B------:R-:W1:Y:S03]  /*41c0*/  SHFL.BFLY PT, R14, R13, 0x2, 0x1f ;  /* 0x0c401f000d0e7f89 */ /* 0x000e6600000e0000 */
[----:B------:R-:W-:Y:S01]  /*41d0*/  FMNMX.FTZ R15, R160, R15, !PT ;  /* 0x0000000fa00f7209 */ /* 0x000fe20007810000 */
[----:B------:R-:W-:Y:S04]  /*41e0*/  LDSM.16.MT88.4 R72, [R195+0x4100] ;  /* 0x00410000c348783b */ /* 0x000fe80000004200 */
[----:B------:R-:W2:Y:S01]  /*41f0*/  SHFL.BFLY PT, R0, R15, 0x2, 0x1f ;  /* 0x0c401f000f007f89 */ /* 0x000ea200000e0000 */
[----:B-1----:R-:W-:-:S05]  /*4200*/  FMNMX.FTZ R14, R13, R14, !PT ;  /* 0x0000000e0d0e7209 */ /* 0x002fca0007810000 */
[----:B------:R-:W1:Y:S01]  /*4210*/  SHFL.BFLY PT, R19, R14, 0x1, 0x1f ;  /* 0x0c201f000e137f89 */ /* 0x000e6200000e0000 */
[----:B--2---:R-:W-:-:S05]  /*4220*/  FMNMX.FTZ R13, R15, R0, !PT ;  /* 0x000000000f0d7209 */ /* 0x004fca0007810000 */
[----:B------:R-:W2:Y:S01]  /*4230*/  SHFL.BFLY PT, R8, R13, 0x1, 0x1f ;  /* 0x0c201f000d087f89 */ /* 0x000ea200000e0000 */
[----:B-1----:R-:W-:-:S04]  /*4240*/  FMNMX.FTZ R0, R14, R19, !PT ;  /* 0x000000130e007209 */ /* 0x002fc80007810000 */
[C---:B------:R-:W-:Y:S01]  /*4250*/  FSETP.NEU.FTZ.AND P0, PT, R0.reuse, -INF , PT ;  /* 0xff8000000000780b */ /* 0x040fe20003f1d000 */
[----:B------:R-:W-:Y:S01]  /*4260*/  FMUL.FTZ R168, R0, c[0x0][0x2d0] ;  /* 0x0000b40000a87a20 */ /* 0x000fe20000410000 */
[----:B--2---:R-:W-:-:S04]  /*4270*/  FMNMX.FTZ R8, R8, R13, !PT ;  /* 0x0000000d08087209 */ /* 0x004fc80007810000 */
[----:B------:R-:W-:Y:S02]  /*4280*/  FSEL R168, R168, RZ, P0 ;  /* 0x000000ffa8a87208 */ /* 0x000fe40000000000 */
[C---:B------:R-:W-:Y:S01]  /*4290*/  FSETP.NEU.FTZ.AND P0, PT, R8.reuse, -INF , PT ;  /* 0xff8000000800780b */ /* 0x040fe20003f1d000 */
[----:B------:R-:W-:Y:S02]  /*42a0*/  FMUL.FTZ R161, R8, c[0x0][0x2d0] ;  /* 0x0000b40008a17a20 */ /* 0x000fe40000410000 */
[--C-:B------:R-:W-:Y:S02]  /*42b0*/  FFMA.FTZ R155, R28, c[0x0][0x2d0], -R168.reuse ;  /* 0x0000b4001c9b7a23 */ /* 0x100fe400000108a8 */
[--C-:B------:R-:W-:Y:S01]  /*42c0*/  FFMA.FTZ R154, R29, c[0x0][0x2d0], -R168.reuse ;  /* 0x0000b4001d9a7a23 */ /* 0x100fe200000108a8 */
[----:B------:R-:W-:Y:S01]  /*42d0*/  FSEL R161, R161, RZ, P0 ;  /* 0x000000ffa1a17208 */ /* 0x000fe20000000000 */
[--C-:B------:R-:W-:Y:S01]  /*42e0*/  FFMA.FTZ R153, R11, c[0x0][0x2d0], -R168.reuse ;  /* 0x0000b4000b997a23 */ /* 0x100fe200000108a8 */
[----:B------:R-:W-:Y:S01]  /*42f0*/  PLOP3.LUT P0, PT, PT, PT, UP0, 0x40, 0x0 ;  /* 0x000000000000781c */ /* 0x000fe20003f0e808 */
[----:B------:R-:W-:Y:S01]  /*4300*/  FFMA.FTZ R148, R25, c[0x0][0x2d0], -R168 ;  /* 0x0000b40019947a23 */ /* 0x000fe200000108a8 */
[----:B------:R-:W-:Y:S01]  /*4310*/  MUFU.EX2 R155, R155 ;  /* 0x0000009b009b7308 */ /* 0x000fe20000000800 */
[----:B------:R-:W-:-:S02]  /*4320*/  FFMA.FTZ R149, R30, c[0x0][0x2d0], -R161 ;  /* 0x0000b4001e957a23 */ /* 0x000fc400000108a1 */
[--C-:B------:R-:W-:Y:S01]  /*4330*/  FFMA.FTZ R150, R16, c[0x0][0x2d0], -R161.reuse ;  /* 0x0000b40010967a23 */ /* 0x100fe200000108a1 */
[----:B------:R-:W-:Y:S01]  /*4340*/  LDSM.16.MT88.4 R28, [R190+0x2900] ;  /* 0x00290000be1c783b */ /* 0x000fe20000004200 */
[--C-:B------:R-:W-:Y:S02]  /*4350*/  FFMA.FTZ R151, R26, c[0x0][0x2d0], -R161.reuse ;  /* 0x0000b4001a977a23 */ /* 0x100fe400000108a1 */
[--C-:B------:R-:W-:Y:S01]  /*4360*/  FFMA.FTZ R144, R6, c[0x0][0x2d0], -R161.reuse ;  /* 0x0000b40006907a23 */ /* 0x100fe200000108a1 */
[----:B------:R-:W1:Y:S01]  /*4370*/  MUFU.EX2 R154, R154 ;  /* 0x0000009a009a7308 */ /* 0x000e620000000800 */
[--C-:B------:R-:W-:Y:S01]  /*4380*/  FFMA.FTZ R152, R7, c[0x0][0x2d0], -R168.reuse ;  /* 0x0000b40007987a23 */ /* 0x100fe200000108a8 */
[----:B------:R-:W-:Y:S01]  /*4390*/  LDSM.16.MT88.4 R24, [R195+0x900] ;  /* 0x00090000c318783b */ /* 0x000fe20000004200 */
[--C-:B------:R-:W-:Y:S02]  /*43a0*/  FFMA.FTZ R146, R5, c[0x0][0x2d0], -R168.reuse ;  /* 0x0000b40005927a23 */ /* 0x100fe400000108a8 */
[--C-:B------:R-:W-:Y:S01]  /*43b0*/  FFMA.FTZ R147, R21, c[0x0][0x2d0], -R168.reuse ;  /* 0x0000b40015937a23 */ /* 0x100fe200000108a8 */
[----:B------:R-:W2:Y:S01]  /*43c0*/  LDSM.16.MT88.4 R4, [R188+0x4100] ;  /* 0x00410000bc04783b */ /* 0x000ea20000004200 */
[--C-:B------:R-:W-:Y:S01]  /*43d0*/  FFMA.FTZ R145, R22, c[0x0][0x2d0], -R161.reuse ;  /* 0x0000b40016917a23 */ /* 0x100fe200000108a1 */
[----:B------:R-:W-:Y:S01]  /*43e0*/  MUFU.EX2 R153, R153 ;  /* 0x0000009900997308 */ /* 0x000fe20000000800 */
[----:B------:R-:W-:Y:S01]  /*43f0*/  FFMA.FTZ R2, R12, c[0x0][0x2d0], -R161 ;  /* 0x0000b4000c027a23 */ /* 0x000fe200000108a1 */
[----:B------:R-:W-:Y:S01]  /*4400*/  LDSM.16.MT88.4 R20, [R189+0x2900] ;  /* 0x00290000bd14783b */ /* 0x000fe20000004200 */
[----:B------:R-:W-:-:S02]  /*4410*/  FFMA.FTZ R11, R17, c[0x0][0x2d0], -R168 ;  /* 0x0000b400110b7a23 */ /* 0x000fc400000108a8 */
[--C-:B------:R-:W-:Y:S01]  /*4420*/  FFMA.FTZ R10, R10, c[0x0][0x2d0], -R161.reuse ;  /* 0x0000b4000a0a7a23 */ /* 0x100fe200000108a1 */
[----:B------:R-:W3:Y:S01]  /*4430*/  LDSM.16.MT88.4 R12, [R195+0x2900] ;  /* 0x00290000c30c783b */ /* 0x000ee20000004200 */
[----:B------:R-:W-:Y:S01]  /*4440*/  FFMA.FTZ R3, R18, c[0x0][0x2d0], -R161 ;  /* 0x0000b40012037a23 */ /* 0x000fe200000108a1 */
[----:B------:R-:W4:Y:S01]  /*4450*/  MUFU.EX2 R148, R148 ;  /* 0x0000009400947308 */ /* 0x000f220000000800 */
[----:B-1----:R-:W-:Y:S01]  /*4460*/  F2FP.BF16.PACK_AB R96, R154, R155 ;  /* 0x0000009b9a60723e */ /* 0x002fe200000010ff */
[----:B------:R-:W1:Y:S01]  /*4470*/  LDSM.16.MT88.4 R16, [R188+0x2900] ;  /* 0x00290000bc10783b */ /* 0x000e620000004200 */
        /* <DEDUP_REMOVED lines=8> */
[----:B------:R-:W5:Y:S01]  /*4500*/  MUFU.EX2 R150, R150 ;  /* 0x0000009600967308 */ /* 0x000f620000000800 */
[----:B----4-:R-:W-:Y:S01]  /*4510*/  F2FP.BF16.PACK_AB R98, R148, R153 ;  /* 0x000000999462723e */ /* 0x010fe200000010ff */
        /* <DEDUP_REMOVED lines=8> */
[----:B------:R-:W4:Y:S01]  /*45a0*/  MUFU.EX2 R144, R144 ;  /* 0x0000009000907308 */ /* 0x000f220000000800 */
[----:B-----5:R-:W-:Y:S01]  /*45b0*/  F2FP.BF16.PACK_AB R97, R150, R149 ;  /* 0x000000959661723e */ /* 0x020fe200000010ff */
        /* <DEDUP_REMOVED lines=8> */
[----:B----4-:R-:W-:Y:S01]  /*4640*/  F2FP.BF16.PACK_AB R99, R144, R151 ;  /* 0x000000979063723e */ /* 0x010fe200000010ff */
[----:B------:R-:W4:Y:S01]  /*4650*/  MUFU.EX2 R147, R147 ;  /* 0x0000009300937308 */ /* 0x000f220000000800 */
        /* <DEDUP_REMOVED lines=46> */
[C---:B--2---:R-:W-:Y:S07]  /*4940*/  HMMA.16816.F32.BF16 R92, R96.reuse, R4, RZ ;  /* 0x00000004605c723c */ /* 0x044fee00000418ff */
[----:B----4-:R-:W-:Y:S01]  /*4950*/  F2FP.BF16.PACK_AB R4, R147, R152 ;  /* 0x000000989304723e */ /* 0x010fe200000010ff */
[----:B------:R-:W-:Y:S01]  /*4960*/  HMMA.16816.F32.BF16 R96, R96, R6, RZ ;  /* 0x000000066060723c */ /* 0x000fe200000418ff */
[----:B-----5:R-:W-:Y:S01]  /*4970*/  F2FP.BF16.PACK_AB R5, R10, R145 ;  /* 0x000000910a05723e */ /* 0x020fe200000010ff */
[----:B------:R-:W-:-:S02]  /*4980*/  FADD.FTZ R152, R152, R153 ;  /* 0x0000009998987221 */ /* 0x000fc40000010000 */
[----:B------:R-:W-:Y:S02]  /*4990*/  FADD.FTZ R145, R145, R144 ;  /* 0x0000009091917221 */ /* 0x000fe40000010000 */
[----:B------:R-:W-:Y:S01]  /*49a0*/  FADD.FTZ R147, R147, R152 ;  /* 0x0000009893937221 */ /* 0x000fe20000010000 */
[----:B------:R-:W-:Y:S01]  /*49b0*/  F2FP.BF16.PACK_AB R6, R11, R146 ;  /* 0x000000920b06723e */ /* 0x000fe200000010ff */
[----:B------:R-:W-:Y:S01]  /*49c0*/  FADD.FTZ R10, R10, R145 ;  /* 0x000000910a0a7221 */ /* 0x000fe20000010000 */
[----:B-1----:R-:W-:Y:S01]  /*49d0*/  F2FP.BF16.PACK_AB R7, R2, R3 ;  /* 0x000000030207723e */ /* 0x002fe200000010ff */
[----:B------:R-:W-:Y:S02]  /*49e0*/  FADD.FTZ R146, R146, R147 ;  /* 0x0000009392927221 */ /* 0x000fe40000010000 */
[----:B------:R-:W-:Y:S02]  /*49f0*/  FADD.FTZ R3, R3, R10 ;  /* 0x0000000a03037221 */ /* 0x000fe40000010000 */
[----:B------:R-:W-:-:S02]  /*4a00*/  FADD.FTZ R11, R11, R146 ;  /* 0x000000920b0b7221 */ /* 0x000fc40000010000 */
[----:B---3--:R-:W-:Y:S01]  /*4a10*/  HMMA.16816.F32.BF16 R36, R4, R12, R36 ;  /* 0x0000000c0424723c */ /* 0x008fe20000041824 */
        /* <DEDUP_REMOVED lines=123> */
[----:B------:R-:W-:Y:S07]  /*51d0*/  @P0 BRA `(.L_x_404) ;  /* 0x0000018000000947 */ /* 0x000fee0003800000 */
[----:B------:R-:W-:Y:S01]  /*51e0*/  ISETP.LT.AND P0, PT, RZ, UR4, PT ;  /* 0x00000004ff007c0c */ /* 0x000fe2000bf01270 */
[----:B------:R-:W-:-:S12]  /*51f0*/  UIADD3 UR24, UR4, -0x1, URZ ;  /* 0xffffffff04187890 */ /* 0x000fd8000fffe03f */
[----:B------:R-:W-:Y:S05]  /*5200*/  @P0 BRA `(.L_x_405) ;  /* 0x000000a000000947 */ /* 0x000fea0003800000 */
[----:B------:R-:W-:Y:S02]  /*5210*/  UMOV UR24, 0x1 ;  /* 0x0000000100187882 */ /* 0x000fe40000000000 */
        /* <DEDUP_REMOVED lines=9> */
.L_x_405:
[----:B------:R-:W-:Y:S02]  /*52b0*/  UMOV UR5, 0x1 ;  /* 0x0000000100057882 */ /* 0x000fe40000000000 */
[----:B------:R-:W-:Y:S02]  /*52c0*/  ULDC UR4, c[0x0][0x32c] ;  /* 0x0000cb0000047ab9 */ /* 0x000fe40000000800 */
[----:B------:R-:W-:-:S03]  /*52d0*/  UISETP.NE.AND UP2, UPT, UR5, UR4, UPT ;  /* 0x000000040500728c */ /* 0x000fc6000bf45270 */
[----:B------:R-:W-:Y:S02]  /*52e0*/  ULDC.64 UR4, c[0x0][0x330] ;  /* 0x0000cc0000047ab9 */ /* 0x000fe40000000a00 */
[----:B------:R-:W-:-:S07]  /*52f0*/  UIMAD.WIDE.U32 UR26, UR24, UR4, URZ ;  /* 0x00000004181a72a5 */ /* 0x000fce000f8e003f */
[----:B------:R-:W-:Y:S02]  /*5300*/  @UP2 UMOV UR25, UR27 ;  /* 0x0000001b00192c82 */ /* 0x000fe40008000000 */
[----:B------:R-:W-:Y:S02]  /*5310*/  @UP2 USHF.R.U32.HI UR24, URZ, UR5, UR25 ;  /* 0x000000053f182299 */ /* 0x000fe40008011619 */
.L_x_406:
[----:B------:R-:W-:Y:S02]  /*5320*/  ULDC UR4, c[0x0][0x32c] ;  /* 0x0000cb0000047ab9 */ /* 0x000fe40000000800 */
[----:B------:R-:W-:-:S04]  /*5330*/  UIMAD UR4, UR24, UR4, UR4 ;  /* 0x00000004180472a4 */ /* 0x000fc8000f8e0204 */
[----:B------:R-:W-:-:S04]  /*5340*/  UISETP.LT.AND UP2, UPT, UR21, UR4, UPT ;  /* 0x000000041500728c */ /* 0x000fc8000bf41270 */
[----:B------:R-:W-:-:S04]  /*5350*/  USEL UR21, UR21, UR4, UP2 ;  /* 0x0000000415157287 */ /* 0x000fc80009000000 */
.L_x_404:
[----:B------:R-:W-:-:S04]  /*5360*/  USHF.R.S32.HI UR4, URZ, 0x1f, UR21 ;  /* 0x0000001f3f047899 */ /* 0x000fc80008011415 */
[----:B------:R-:W-:-:S04]  /*5370*/  ULEA.HI UR4, UR4, UR21, URZ, 0x6 ;  /* 0x0000001504047291 */ /* 0x000fc8000f8f303f */
[----:B------:R-:W-:-:S04]  /*5380*/  USHF.R.S32.HI UR4, URZ, 0x6, UR4 ;  /* 0x000000063f047899 */ /* 0x000fc80008011404 */
[----:B------:R-:W-:-:S04]  /*5390*/  UISETP.LT.AND UP2, UPT, UR9, UR4, UPT ;  /* 0x000000040900728c */ /* 0x000fc8000bf41270 */
[----:B------:R-:W-:-:S04]  /*53a0*/  USEL UR4, UR9, UR4, !UP2 ;  /* 0x0000000409047287 */ /* 0x000fc8000d000000 */
[----:B------:R-:W-:-:S06]  /*53b0*/  UISETP.GE.AND UP2, UPT, UR20, UR4, UPT ;  /* 0x000000041400728c */ /* 0x000fcc000bf46270 */
[----:B------:R-:W-:-:S13]  /*53c0*/  PLOP3.LUT P0, PT, PT, PT, UP2, 0x40, 0x0 ;  /* 0x000000000000781c */ /* 0x000fda0003f0e828 */
[----:B------:R-:W-:Y:S05]  /*53d0*/  @P0 BRA `(.L_x_407) ;  /* 0x000037e000000947 */ /* 0x000fea0003800000 */
[C---:B------:R-:W-:Y:S01]  /*53e0*/  SHF.L.U64.HI R214, R210.reuse, 0x1, R9 ;  /* 0x00000001d2d67819 */ /* 0x040fe20000010209 */
[----:B------:R-:W-:Y:S01]  /*53f0*/  IMAD.MOV.U32 R2, RZ, RZ, R8 ;  /* 0x000000ffff027224 */ /* 0x000fe200078e0008 */
[----:B------:R-:W-:Y:S01]  /*5400*/  SHF.L.U32 R175, R210, 0x1, RZ ;  /* 0x00000001d2af7819 */ /* 0x000fe200000006ff */
[----:B------:R-:W-:Y:S01]  /*5410*/  IMAD.MOV.U32 R3, RZ, RZ, R0 ;  /* 0x000000ffff037224 */ /* 0x000fe200078e0000 */
[C---:B------:R-:W-:Y:S01]  /*5420*/  SHF.L.U64.HI R174, R209.reuse, 0x1, R212 ;  /* 0x00000001d1ae7819 */ /* 0x040fe200000102d4 */
[----:B------:R-:W-:Y:S01]  /*5430*/  IMAD.SHL.U32 R173, R209, 0x2, RZ ;  /* 0x00000002d1ad7824 */ /* 0x000fe200078e00ff */
[----:B------:R-:W-:Y:S02]  /*5440*/  SEL R172, RZ, 0x10, P4 ;  /* 0x00000010ffac7807 */ /* 0x000fe40002000000 */
.L_x_418:
[----:B------:R-:W-:Y:S04]  /*5450*/  DEPBAR.LE SB0, 0x0 ;  /* 0x000080000000791a */ /* 0x000fe80000000000 */
[----:B------:R-:W-:Y:S01]  /*5460*/  BAR.SYNC.DEFER_BLOCKING 0x0 ;  /* 0x0000000000007b1d */ /* 0x000fe20000010000 */
[----:B------:R-:W-:Y:S06]  /*5470*/  UISETP.GT.AND UP2, UPT, UR9, UR20, UPT ;  /* 0x000000140900728c */ /* 0x000fec000bf44270 */
[----:B------:R-:W-:Y:S01]  /*5480*/  PLOP3.LUT P0, PT, PT, PT, UP2, 0x80, 0x0 ;  /* 0x000000000000781c */ /* 0x000fe20003f0f028 */
[----:B------:R1:W2:Y:S04]  /*5490*/  LDSM.16.M88.4 R132, [R198+0xc100] ;  /* 0x00c10000c684783b */ /* 0x0002a80000000200 */
[----:B------:R1:W3:Y:S04]  /*54a0*/  LDSM.16.M88.4 R136, [R197+0x6100] ;  /* 0x00610000c588783b */ /* 0x0002e80000000200 */
[----:B------:R1:W4:Y:S04]  /*54b0*/  LDSM.16.M88.4 R140, [R197+0x6900] ;  /* 0x00690000c58c783b */ /* 0x0003280000000200 */
[----:B------:R1:W1:Y:S04]  /*54c0*/  LDSM.16.M88.4 R144, [R197+0x7100] ;  /* 0x00710000c590783b */ /* 0x0002680000000200 */
[----:B------:R1:W1:Y:S04]  /*54d0*/  LDSM.16.M88.4 R148, [R197+0x7900] ;  /* 0x00790000c594783b */ /* 0x0002680000000200 */
[----:B------:R1:W1:Y:S04]  /*54e0*/  LDSM.16.M88.4 R152, [R194+0xc100] ;  /* 0x00c10000c298783b */ /* 0x0002680000000200 */
[----:B------:R1:W1:Y:S04]  /*54f0*/  LDSM.16.M88.4 R156, [R196] ;  /* 0x00000000c49c783b */ /* 0x0002680000000200 */
[----:B------:R1:W1:Y:S04]  /*5500*/  LDSM.16.M88.4 R160, [R187] ;  /* 0x00000000bba0783b */ /* 0x0002680000000200 */
[----:B------:R1:W1:Y:S04]  /*5510*/  LDSM.16.M88.4 R164, [R186] ;  /* 0x00000000baa4783b */ /* 0x0002680000000200 */
[----:B------:R1:W1:Y:S01]  /*5520*/  LDSM.16.M88.4 R168, [R185] ;  /* 0x00000000b9a8783b */ /* 0x0002620000000200 */
[----:B------:R-:W-:-:S05]  /*5530*/  @P0 BRA `(.L_x_408) ;  /* 0x000002b000000947 */ /* 0x000fca0003800000 */
[----:B------:R-:W-:Y:S01]  /*5540*/  SHF.R.S32.HI R5, RZ, 0x1f, R201 ;  /* 0x0000001fff057819 */ /* 0x000fe200000114c9 */
[----:B------:R-:W-:Y:S01]  /*5550*/  IMAD.WIDE.U32 R6, R201, c[0x0][0x208], RZ ;  /* 0x00008200c9067a25 */ /* 0x000fe200078e00ff */
[----:B------:R-:W-:Y:S02]  /*5560*/  SHF.R.S32.HI R4, RZ, 0x1f, R200 ;  /* 0x0000001fff047819 */ /* 0x000fe400000114c8 */
[----:B------:R-:W-:Y:S01]  /*5570*/  IADD3 R12, -R172, 0x10, RZ ;  /* 0x00000010ac0c7810 */ /* 0x000fe20007ffe1ff */
[----:B------:R-:W-:Y:S01]  /*5580*/  IMAD R5, R5, c[0x0][0x208], RZ ;  /* 0x0000820005057a24 */ /* 0x000fe200078e02ff */
[----:B------:R-:W-:Y:S01]  /*5590*/  IADD3 R11, -R213, 0x10, RZ ;  /* 0x00000010d50b7810 */ /* 0x000fe20007ffe1ff */
[----:B------:R-:W-:Y:S01]  /*55a0*/  IMAD R4, R4, c[0x0][0x218], RZ ;  /* 0x0000860004047a24 */ /* 0x000fe200078e02ff */
[----:B------:R-:W-:Y:S01]  /*55b0*/  LOP3.LUT R12, R12, 0xf, RZ, 0xc0, !PT ;  /* 0x0000000f0c0c7812 */ /* 0x000fe200078ec0ff */
[----:B------:R-:W-:Y:S01]  /*55c0*/  IMAD R5, R201, c[0x0][0x20c], R5 ;  /* 0x00008300c9057a24 */ /* 0x000fe200078e0205 */
[----:B------:R-:W-:Y:S01]  /*55d0*/  LOP3.LUT R11, R11, 0xf, RZ, 0xc0, !PT ;  /* 0x0000000f0b0b7812 */ /* 0x000fe200078ec0ff */
[C---:B------:R-:W-:Y:S02]  /*55e0*/  IMAD R4, R200.reuse, c[0x0][0x21c], R4 ;  /* 0x00008700c8047a24 */ /* 0x040fe400078e0204 */
[----:B------:R-:W-:Y:S04]  /*55f0*/  IMAD.IADD R7, R7, 0x1, R5 ;  /* 0x0000000107077824 */ /* 0x000fe800078e0205 */
[----:B------:R-:W-:Y:S05]  /*5600*/  IMAD.WIDE.U32 R6, R200, c[0x0][0x218], R6 ;  /* 0x00008600c8067a25 */ /* 0x000fea00078e0006 */
[----:B------:R-:W-:Y:S04]  /*5610*/  IADD3 R0, P0, R6, UR22, RZ ;  /* 0x0000001606007c10 */ /* 0x000fe8000ff1e0ff */
[----:B------:R-:W-:Y:S02]  /*5620*/  IADD3.X R7, R7, UR6, R4, P0, !PT ;  /* 0x0000000607077c10 */ /* 0x000fe400087fe404 */
[----:B------:R-:W-:Y:S02]  /*5630*/  LEA R14, P0, R0, c[0x0][0x1f8], 0x1 ;  /* 0x00007e00000e7a11 */ /* 0x000fe400078008ff */
[----:B------:R-:W-:Y:S02]  /*5640*/  SHF.L.U64.HI R4, R208, 0x1, R211 ;  /* 0x00000001d0047819 */ /* 0x000fe400000102d3 */
[----:B------:R-:W-:Y:S01]  /*5650*/  LEA.HI.X R9, R0, c[0x0][0x1fc], R7, 0x1, P0 ;  /* 0x00007f0000097a11 */ /* 0x000fe200000f0c07 */
[----:B------:R-:W5:Y:S01]  /*5660*/  SHFL.IDX PT, R6, R14, 0x1, 0x181f ;  /* 0x00381f000e067f89 */ /* 0x000f6200000e0000 */
[----:B------:R-:W-:Y:S03]  /*5670*/  IMAD.SHL.U32 R0, R208, 0x2, RZ ;  /* 0x00000002d0007824 */ /* 0x000fe600078e00ff */
[----:B------:R-:W4:Y:S04]  /*5680*/  SHFL.IDX PT, R5, R9, 0x1, 0x181f ;  /* 0x00381f0009057f89 */ /* 0x000f2800000e0000 */
[----:B------:R-:W3:Y:S04]  /*5690*/  SHFL.IDX PT, R8, R14, RZ, 0x181f ;  /* 0x00181fff0e087589 */ /* 0x000ee800000e0000 */
[----:B------:R-:W2:Y:S01]  /*56a0*/  SHFL.IDX PT, R7, R9, RZ, 0x181f ;  /* 0x00181fff09077589 */ /* 0x000ea200000e0000 */
[-C--:B-----5:R-:W-:Y:S04]  /*56b0*/  IADD3 R12, P6, P0, R12, R6.reuse, R173 ;  /* 0x000000060c0c7210 */ /* 0x0a0fe800078de0ad */
[-C--:B----4-:R-:W-:Y:S02]  /*56c0*/  IADD3.X R13, RZ, R5.reuse, R174, P6, P0 ;  /* 0x00000005ff0d7210 */ /* 0x090fe400037e04ae */
[----:B------:R-:W-:Y:S04]  /*56d0*/  IADD3 R10, P6, P0, R11, R6, R0 ;  /* 0x000000060b0a7210 */ /* 0x000fe800078de000 */
[--C-:B------:R-:W-:Y:S02]  /*56e0*/  IADD3.X R11, RZ, R5, R4.reuse, P6, P0 ;  /* 0x00000005ff0b7210 */ /* 0x100fe400037e0404 */
[C---:B---3--:R-:W-:Y:S02]  /*56f0*/  IADD3 R14, P6, R8.reuse, R0, RZ ;  /* 0x00000000080e7210 */ /* 0x048fe40007fde0ff */
[C---:B------:R-:W-:Y:S03]  /*5700*/  IADD3 R16, P0, R8.reuse, R175, RZ ;  /* 0x000000af08107210 */ /* 0x040fe60007f1e0ff */
[C---:B--2---:R-:W-:Y:S01]  /*5710*/  IMAD.X R15, R7.reuse, 0x1, R4, P6 ;  /* 0x00000001070f7824 */ /* 0x044fe200030e0604 */
[----:B------:R-:W-:Y:S01]  /*5720*/  IADD3 R8, P6, R8, R173, RZ ;  /* 0x000000ad08087210 */ /* 0x000fe20007fde0ff */
[C---:B------:R-:W-:Y:S01]  /*5730*/  IMAD.X R17, R7.reuse, 0x1, R214, P0 ;  /* 0x0000000107117824 */ /* 0x040fe200000e06d6 */
[----:B------:R-:W-:Y:S03]  /*5740*/  IADD3 R6, P0, R6, R175, RZ ;  /* 0x000000af06067210 */ /* 0x000fe60007f1e0ff */
[----:B------:R-:W-:Y:S01]  /*5750*/  IMAD.X R9, R7, 0x1, R174, P6 ;  /* 0x0000000107097824 */ /* 0x000fe200030e06ae */
[----:B------:R2:W-:Y:S01]  /*5760*/  LDGSTS.E.BYPASS.LTC128B.128 [R205], [R16.64], !P5 ;  /* 0x0000000010cd7fae */ /* 0x0005e2000e901d52 */
[----:B------:R-:W-:Y:S01]  /*5770*/  ISETP.NE.U32.AND P6, PT, R172, RZ, PT ;  /* 0x000000ffac00720c */ /* 0x000fe20003fc5070 */
[----:B------:R-:W-:Y:S01]  /*5780*/  IMAD.X R7, R5, 0x1, R214, P0 ;  /* 0x0000000105077824 */ /* 0x000fe200000e06d6 */
[----:B------:R-:W-:Y:S01]  /*5790*/  ISETP.NE.U32.AND P0, PT, R213, RZ, PT ;  /* 0x000000ffd500720c */ /* 0x000fe20003f05070 */
[----:B------:R2:W-:Y:S04]  /*57a0*/  LDGSTS.E.BYPASS.LTC128B.128 [R205+0x2000], [R8.64], !P4 ;  /* 0x0200000008cd7fae */ /* 0x0005e8000e101d52 */
[----:B------:R2:W-:Y:S04]  /*57b0*/  LDGSTS.E.BYPASS.LTC128B.128 [R205+0x4000], [R14.64], !P3 ;  /* 0x040000000ecd7fae */ /* 0x0005e8000d901d52 */
[----:B------:R2:W-:Y:S04]  /*57c0*/  LDGSTS.E.BYPASS.LTC128B.128 [R205+0x1000], [R6.64], !P5 ;  /* 0x0100000006cd7fae */ /* 0x0005e8000e901d52 */
[----:B------:R2:W-:Y:S04]  /*57d0*/  LDGSTS.E.BYPASS.LTC128B.128.ZFILL [R205+0x3000], [R12.64], P6 ;  /* 0x030000000ccd7fae */ /* 0x0005e8000b141d52 */
[----:B------:R2:W-:Y:S02]  /*57e0*/  LDGSTS.E.BYPASS.LTC128B.128.ZFILL [R205+0x5000], [R10.64], P0 ;  /* 0x050000000acd7fae */ /* 0x0005e40008141d52 */
.L_x_408:
[C---:B--23--:R-:W-:Y:S01]  /*57f0*/  HMMA.16816.F32.BF16 R4, R132.reuse, R136, RZ ;  /* 0x000000888404723c */ /* 0x04cfe200000418ff */
[----:B------:R-:W0:Y:S01]  /*5800*/  LDGDEPBAR ;  /* 0x00000000000079af */ /* 0x000e220000000000 */
[----:B------:R-:W-:Y:S06]  /*5810*/  UISETP.GT.AND UP2, UPT, UR20, UR9, UPT ;  /* 0x000000091400728c */ /* 0x000fec000bf44270 */
[C---:B------:R-:W-:Y:S01]  /*5820*/  HMMA.16816.F32.BF16 R8, R132.reuse, R138, RZ ;  /* 0x0000008a8408723c */ /* 0x040fe200000418ff */
[----:B------:R-:W-:Y:S01]  /*5830*/  LDSM.16.M88.4 R136, [R193+0xc100] ;  /* 0x00c10000c188783b */ /* 0x000fe20000000200 */
[----:B------:R-:W-:Y:S06]  /*5840*/  PLOP3.LUT P0, PT, PT, PT, UP2, 0x40, 0x0 ;  /* 0x000000000000781c */ /* 0x000fec0003f0e828 */
[C---:B----4-:R-:W-:Y:S08]  /*5850*/  HMMA.16816.F32.BF16 R12, R132.reuse, R140, RZ ;  /* 0x0000008c840c723c */ /* 0x050ff000000418ff */
[C---:B------:R-:W-:Y:S01]  /*5860*/  HMMA.16816.F32.BF16 R16, R132.reuse, R142, RZ ;  /* 0x0000008e8410723c */ /* 0x040fe200000418ff */
[----:B------:R-:W2:Y:S07]  /*5870*/  LDSM.16.M88.4 R140, [R192+0x6100] ;  /* 0x00610000c08c783b */ /* 0x000eae0000000200 */
[C---:B-1----:R-:W-:Y:S08]  /*5880*/  HMMA.16816.F32.BF16 R20, R132.reuse, R144, RZ ;  /* 0x000000908414723c */ /* 0x042ff000000418ff */
[C---:B------:R-:W-:Y:S01]  /*5890*/  HMMA.16816.F32.BF16 R24, R132.reuse, R146, RZ ;  /* 0x000000928418723c */ /* 0x040fe200000418ff */
[----:B------:R-:W1:Y:S07]  /*58a0*/  LDSM.16.M88.4 R144, [R192+0x6900] ;  /* 0x00690000c090783b */ /* 0x000e6e0000000200 */
[C---:B------:R-:W-:Y:S08]  /*58b0*/  HMMA.16816.F32.BF16 R28, R132.reuse, R148, RZ ;  /* 0x00000094841c723c */ /* 0x040ff000000418ff */
[----:B------:R-:W-:Y:S01]  /*58c0*/  HMMA.16816.F32.BF16 R32, R132, R150, RZ ;  /* 0x000000968420723c */ /* 0x000fe200000418ff */
[----:B------:R-:W3:Y:S06]  /*58d0*/  LDSM.16.M88.4 R132, [R192+0x7100] ;  /* 0x00710000c084783b */ /* 0x000eec0000000200 */
[----:B------:R-:W4:Y:S01]  /*58e0*/  LDSM.16.M88.4 R148, [R192+0x7900] ;  /* 0x00790000c094783b */ /* 0x000f220000000200 */
[C---:B------:R-:W-:Y:S08]  /*58f0*/  HMMA.16816.F32.BF16 R4, R152.reuse, R156, R4 ;  /* 0x0000009c9804723c */ /* 0x040ff00000041804 */
[C---:B------:R-:W-:Y:S01]  /*5900*/  HMMA.16816.F32.BF16 R8, R152.reuse, R158, R8 ;  /* 0x0000009e9808723c */ /* 0x040fe20000041808 */
[----:B------:R-:W-:Y:S07]  /*5910*/  LDSM.16.M88.4 R156, [R191+0xc100] ;  /* 0x00c10000bf9c783b */ /* 0x000fee0000000200 */
[C---:B------:R-:W-:Y:S08]  /*5920*/  HMMA.16816.F32.BF16 R12, R152.reuse, R160, R12 ;  /* 0x000000a0980c723c */ /* 0x040ff0000004180c */
[C---:B------:R-:W-:Y:S01]  /*5930*/  HMMA.16816.F32.BF16 R16, R152.reuse, R162, R16 ;  /* 0x000000a29810723c */ /* 0x040fe20000041810 */
[----:B------:R-:W5:Y:S07]  /*5940*/  LDSM.16.M88.4 R160, [R184] ;  /* 0x00000000b8a0783b */ /* 0x000f6e0000000200 */
[C---:B------:R-:W-:Y:S08]  /*5950*/  HMMA.16816.F32.BF16 R20, R152.reuse, R164, R20 ;  /* 0x000000a49814723c */ /* 0x040ff00000041814 */
[C---:B------:R-:W-:Y:S01]  /*5960*/  HMMA.16816.F32.BF16 R24, R152.reuse, R166, R24 ;  /* 0x000000a69818723c */ /* 0x040fe20000041818 */
[----:B------:R-:W3:Y:S07]  /*5970*/  LDSM.16.M88.4 R164, [R184+0x800] ;  /* 0x00080000b8a4783b */ /* 0x000eee0000000200 */
[C---:B------:R-:W-:Y:S08]  /*5980*/  HMMA.16816.F32.BF16 R28, R152.reuse, R168, R28 ;  /* 0x000000a8981c723c */ /* 0x040ff0000004181c */
[----:B------:R-:W-:Y:S01]  /*5990*/  HMMA.16816.F32.BF16 R32, R152, R170, R32 ;  /* 0x000000aa9820723c */ /* 0x000fe20000041820 */
[----:B------:R-:W4:Y:S06]  /*59a0*/  LDSM.16.M88.4 R152, [R184+0x1000] ;  /* 0x00100000b898783b */ /* 0x000f2c0000000200 */
[----:B------:R-:W4:Y:S01]  /*59b0*/  LDSM.16.M88.4 R168, [R184+0x1800] ;  /* 0x00180000b8a8783b */ /* 0x000f220000000200 */
[C---:B--2---:R-:W-:Y:S08]  /*59c0*/  HMMA.16816.F32.BF16 R4, R136.reuse, R140, R4 ;  /* 0x0000008c8804723c */ /* 0x044ff00000041804 */
[C---:B------:R-:W-:Y:S01]  /*59d0*/  HMMA.16816.F32.BF16 R8, R136.reuse, R142, R8 ;  /* 0x0000008e8808723c */ /* 0x040fe20000041808 */
[----:B------:R-:W-:Y:S07]  /*59e0*/  LDSM.16.M88.4 R140, [R197+0x8100] ;  /* 0x00810000c58c783b */ /* 0x000fee0000000200 */
[C---:B-1----:R-:W-:Y:S08]  /*59f0*/  HMMA.16816.F32.BF16 R12, R136.reuse, R144, R12 ;  /* 0x00000090880c723c */ /* 0x042ff0000004180c */
[C---:B------:R-:W-:Y:S01]  /*5a00*/  HMMA.16816.F32.BF16 R16, R136.reuse, R146, R16 ;  /* 0x000000928810723c */ /* 0x040fe20000041810 */
[----:B------:R-:W-:Y:S07]  /*5a10*/  LDSM.16.M88.4 R144, [R197+0x8900] ;  /* 0x00890000c590783b */ /* 0x000fee0000000200 */
[C---:B---3--:R-:W-:Y:S08]  /*5a20*/  HMMA.16816.F32.BF16 R20, R136.reuse, R132, R20 ;  /* 0x000000848814723c */ /* 0x048ff00000041814 */
[C---:B------:R-:W-:Y:S01]  /*5a30*/  HMMA.16816.F32.BF16 R24, R136.reuse, R134, R24 ;  /* 0x000000868818723c */ /* 0x040fe20000041818 */
[----:B------:R-:W1:Y:S07]  /*5a40*/  LDSM.16.M88.4 R132, [R198+0x10100] ;  /* 0x01010000c684783b */ /* 0x000e6e0000000200 */
[C---:B----4-:R-:W-:Y:S08]  /*5a50*/  HMMA.16816.F32.BF16 R28, R136.reuse, R148, R28 ;  /* 0x00000094881c723c */ /* 0x050ff0000004181c */
[----:B------:R-:W-:Y:S01]  /*5a60*/  HMMA.16816.F32.BF16 R32, R136, R150, R32 ;  /* 0x000000968820723c */ /* 0x000fe20000041820 */
[----:B------:R-:W2:Y:S06]  /*5a70*/  LDSM.16.M88.4 R136, [R197+0x9100] ;  /* 0x00910000c588783b */ /* 0x000eac0000000200 */
[----:B------:R-:W3:Y:S01]  /*5a80*/  LDSM.16.M88.4 R148, [R197+0x9900] ;  /* 0x00990000c594783b */ /* 0x000ee20000000200 */
[C---:B-----5:R-:W-:Y:S08]  /*5a90*/  HMMA.16816.F32.BF16 R4, R156.reuse, R160, R4 ;  /* 0x000000a09c04723c */ /* 0x060ff00000041804 */
[C---:B------:R-:W-:Y:S01]  /*5aa0*/  HMMA.16816.F32.BF16 R8, R156.reuse, R162, R8 ;  /* 0x000000a29c08723c */ /* 0x040fe20000041808 */
[----:B------:R-:W-:Y:S07]  /*5ab0*/  LDSM.16.M88.4 R160, [R183] ;  /* 0x00000000b7a0783b */ /* 0x000fee0000000200 */
[C---:B------:R-:W-:Y:S08]  /*5ac0*/  HMMA.16816.F32.BF16 R12, R156.reuse, R164, R12 ;  /* 0x000000a49c0c723c */ /* 0x040ff0000004180c */
[C---:B------:R-:W-:Y:S01]  /*5ad0*/  HMMA.16816.F32.BF16 R16, R156.reuse, R166, R16 ;  /* 0x000000a69c10723c */ /* 0x040fe20000041810 */
[----:B------:R-:W-:Y:S07]  /*5ae0*/  LDSM.16.M88.4 R164, [R182] ;  /* 0x00000000b6a4783b */ /* 0x000fee0000000200 */
[C---:B------:R-:W-:Y:S08]  /*5af0*/  HMMA.16816.F32.BF16 R20, R156.reuse, R152, R20 ;  /* 0x000000989c14723c */ /* 0x040ff00000041814 */
[C---:B------:R-:W-:Y:S01]  /*5b00*/  HMMA.16816.F32.BF16 R24, R156.reuse, R154, R24 ;  /* 0x0000009a9c18723c */ /* 0x040fe20000041818 */
[----:B------:R-:W4:Y:S07]  /*5b10*/  LDSM.16.M88.4 R152, [R194+0x10100] ;  /* 0x01010000c298783b */ /* 0x000f2e0000000200 */
[C---:B------:R-:W-:Y:S08]  /*5b20*/  HMMA.16816.F32.BF16 R28, R156.reuse, R168, R28 ;  /* 0x000000a89c1c723c */ /* 0x040ff0000004181c */
[----:B------:R-:W-:Y:S01]  /*5b30*/  HMMA.16816.F32.BF16 R32, R156, R170, R32 ;  /* 0x000000aa9c20723c */ /* 0x000fe20000041820 */
[----:B------:R-:W5:Y:S06]  /*5b40*/  LDSM.16.M88.4 R156, [R181] ;  /* 0x00000000b59c783b */ /* 0x000f6c0000000200 */
[----:B------:R-:W3:Y:S01]  /*5b50*/  LDSM.16.M88.4 R168, [R180] ;  /* 0x00000000b4a8783b */ /* 0x000ee20000000200 */
        /* <DEDUP_REMOVED lines=11> */
[----:B------:R-:W2:Y:S06]  /*5c10*/  LDSM.16.M88.4 R132, [R192+0x9100] ;  /* 0x00910000c084783b */ /* 0x000eac0000000200 */
[----:B------:R-:W3:Y:S01]  /*5c20*/  LDSM.16.M88.4 R148, [R192+0x9900] ;  /* 0x00990000c094783b */ /* 0x000ee20000000200 */
[C---:B----4-:R-:W-:Y:S08]  /*5c30*/  HMMA.16816.F32.BF16 R4, R152.reuse, R160, R4 ;  /* 0x000000a09804723c */ /* 0x050ff00000041804 */
[C---:B------:R-:W-:Y:S01]  /*5c40*/  HMMA.16816.F32.BF16 R8, R152.reuse, R162, R8 ;  /* 0x000000a29808723c */ /* 0x040fe20000041808 */
[----:B------:R-:W-:Y:S07]  /*5c50*/  LDSM.16.M88.4 R160, [R184+0x2000] ;  /* 0x00200000b8a0783b */ /* 0x000fee0000000200 */
[C---:B------:R-:W-:Y:S08]  /*5c60*/  HMMA.16816.F32.BF16 R12, R152.reuse, R164, R12 ;  /* 0x000000a4980c723c */ /* 0x040ff0000004180c */
[C---:B------:R-:W-:Y:S01]  /*5c70*/  HMMA.16816.F32.BF16 R16, R152.reuse, R166, R16 ;  /* 0x000000a69810723c */ /* 0x040fe20000041810 */
[----:B------:R-:W-:Y:S07]  /*5c80*/  LDSM.16.M88.4 R164, [R184+0x2800] ;  /* 0x00280000b8a4783b */ /* 0x000fee0000000200 */
[C---:B-----5:R-:W-:Y:S08]  /*5c90*/  HMMA.16816.F32.BF16 R20, R152.reuse, R156, R20 ;  /* 0x0000009c9814723c */ /* 0x060ff00000041814 */
[C---:B------:R-:W-:Y:S01]  /*5ca0*/  HMMA.16816.F32.BF16 R24, R152.reuse, R158, R24 ;  /* 0x0000009e9818723c */ /* 0x040fe20000041818 */
[----:B------:R-:W4:Y:S07]  /*5cb0*/  LDSM.16.M88.4 R156, [R191+0x10100] ;  /* 0x01010000bf9c783b */ /* 0x000f2e0000000200 */
[C---:B------:R-:W-:Y:S08]  /*5cc0*/  HMMA.16816.F32.BF16 R28, R152.reuse, R168, R28 ;  /* 0x000000a8981c723c */ /* 0x040ff0000004181c */
[----:B------:R-:W-:Y:S01]  /*5cd0*/  HMMA.16816.F32.BF16 R32, R152, R170, R32 ;  /* 0x000000aa9820723c */ /* 0x000fe20000041820 */
[----:B------:R-:W5:Y:S06]  /*5ce0*/  LDSM.16.M88.4 R152, [R184+0x3000] ;  /* 0x00300000b898783b */ /* 0x000f6c0000000200 */
[----:B------:R-:W3:Y:S01]  /*5cf0*/  LDSM.16.M88.4 R168, [R184+0x3800] ;  /* 0x00380000b8a8783b */ /* 0x000ee20000000200 */
        /* <DEDUP_REMOVED lines=15> */
[----:B------:R-:W-:Y:S07]  /*5df0*/  LDSM.16.M88.4 R160, [R179] ;  /* 0x00000000b3a0783b */ /* 0x000fee0000000200 */
[C---:B------:R-:W-:Y:S08]  /*5e00*/  HMMA.16816.F32.BF16 R12, R156.reuse, R164, R12 ;  /* 0x000000a49c0c723c */ /* 0x040ff0000004180c */
[C---:B------:R-:W-:Y:S01]  /*5e10*/  HMMA.16816.F32.BF16 R16, R156.reuse, R166, R16 ;  /* 0x000000a69c10723c */ /* 0x040fe20000041810 */
[----:B------:R-:W-:Y:S07]  /*5e20*/  LDSM.16.M88.4 R164, [R178] ;  /* 0x00000000b2a4783b */ /* 0x000fee0000000200 */
[C---:B-----5:R-:W-:Y:S08]  /*5e30*/  HMMA.16816.F32.BF16 R20, R156.reuse, R152, R20 ;  /* 0x000000989c14723c */ /* 0x060ff00000041814 */
        /* <DEDUP_REMOVED lines=40> */
[C---:B---3--:R-:W-:Y:S08]  /*60c0*/  HMMA.16816.F32.BF16 R28, R136.reuse, R148, R28 ;  /* 0x00000094881c723c */ /* 0x048ff0000004181c */
[----:B------:R-:W-:Y:S08]  /*60d0*/  HMMA.16816.F32.BF16 R32, R136, R150, R32 ;  /* 0x000000968820723c */ /* 0x000ff00000041820 */
[C---:B----4-:R-:W-:Y:S08]  /*60e0*/  HMMA.16816.F32.BF16 R4, R156.reuse, R160, R4 ;  /* 0x000000a09c04723c */ /* 0x050ff00000041804 */
        /* <DEDUP_REMOVED lines=8> */
[----:B------:R-:W-:Y:S01]  /*6170*/  IADD3 R140, -R172, 0x10, RZ ;  /* 0x00000010ac8c7810 */ /* 0x000fe20007ffe1ff */
[----:B------:R-:W-:Y:S01]  /*6180*/  ULEA UR5, UR20, UR12, 0x6 ;  /* 0x0000000c14057291 */ /* 0x000fe2000f8e303f */
[----:B------:R-:W-:Y:S01]  /*6190*/  IADD3 R139, -R213, 0x10, RZ ;  /* 0x00000010d58b7810 */ /* 0x000fe20007ffe1ff */
[----:B------:R-:W-:Y:S01]  /*61a0*/  IMAD.MOV.U32 R200, RZ, RZ, RZ ;  /* 0x000000ffffc87224 */ /* 0x000fe200078e00ff */
[----:B------:R-:W-:Y:S02]  /*61b0*/  LOP3.LUT R140, R140, 0xf, RZ, 0xc0, !PT ;  /* 0x0000000f8c8c7812 */ /* 0x000fe400078ec0ff */
[----:B------:R-:W-:Y:S01]  /*61c0*/  LOP3.LUT R139, R139, 0xf, RZ, 0xc0, !PT ;  /* 0x0000000f8b8b7812 */ /* 0x000fe200078ec0ff */
[----:B------:R-:W-:Y:S05]  /*61d0*/  IMAD.U32 R201, RZ, RZ, UR5 ;  /* 0x00000005ffc97e24 */ /* 0x000fea000f8e00ff */
[----:B------:R-:W-:Y:S05]  /*61e0*/  IADD3 R201, R201, -0x40, R202 ;  /* 0xffffffc0c9c97810 */ /* 0x000fea0007ffe0ca */
[----:B------:R-:W-:Y:S04]  /*61f0*/  @P2 IMAD.HI.U32 R134, R201, c[0x0][0x2bc], RZ ;  /* 0x0000af00c9862a27 */ /* 0x000fe800078e00ff */
[--C-:B------:R-:W-:Y:S01]  /*6200*/  IMAD.MOV.U32 R0, RZ, RZ, R201.reuse ;  /* 0x000000ffff007224 */ /* 0x100fe200078e00c9 */
[----:B------:R-:W-:Y:S04]  /*6210*/  @P2 SHF.R.U32.HI R0, RZ, c[0x0][0x2c0], R134 ;  /* 0x0000b000ff002a19 */ /* 0x000fe80000011686 */
[C---:B------:R-:W-:Y:S04]  /*6220*/  @!P1 IADD3 R135, P0, R0.reuse, UR16, RZ ;  /* 0x0000001000879c10 */ /* 0x040fe8000ff1e0ff */
[----:B------:R-:W-:Y:S01]  /*6230*/  @!P1 LEA.HI.X.SX32 R134, R0, UR8, 0x1, P0 ;  /* 0x0000000800869c11 */ /* 0x000fe200080f0eff */
[----:B------:R-:W-:Y:S01]  /*6240*/  IMAD.MOV R0, RZ, RZ, -R0 ;  /* 0x000000ffff007224 */ /* 0x000fe200078e0a00 */
[C---:B------:R-:W-:Y:S03]  /*6250*/  @!P1 LEA R132, P0, R135.reuse, c[0x0][0x2a0], 0x2 ;  /* 0x0000a80087849a11 */ /* 0x040fe600078010ff */
[----:B------:R-:W-:Y:S01]  /*6260*/  IMAD R201, R0, c[0x0][0x2b8], R201 ;  /* 0x0000ae0000c97a24 */ /* 0x000fe200078e02c9 */
[----:B------:R-:W-:Y:S03]  /*6270*/  @!P1 LEA.HI.X R133, R135, c[0x0][0x2a4], R134, 0x2, P0 ;  /* 0x0000a90087859a11 */ /* 0x000fe600000f1486 */
[----:B------:R-:W-:Y:S01]  /*6280*/  IMAD.WIDE.U32 R134, R201, c[0x0][0x1e0], RZ ;  /* 0x00007800c9867a25 */ /* 0x000fe200078e00ff */
[----:B------:R-:W-:Y:S01]  /*6290*/  SHF.R.S32.HI R137, RZ, 0x1f, R201 ;  /* 0x0000001fff897819 */ /* 0x000fe200000114c9 */
[----:B------:R1:W2:Y:S04]  /*62a0*/  @!P1 LDG.E R200, [R132.64] ;  /* 0x0000001284c89981 */ /* 0x0002a8000c1e1900 */
[----:B------:R-:W-:Y:S04]  /*62b0*/  IMAD R137, R137, c[0x0][0x1e0], RZ ;  /* 0x0000780089897a24 */ /* 0x000fe800078e02ff */
[----:B------:R-:W-:Y:S04]  /*62c0*/  IMAD R137, R201, c[0x0][0x1e4], R137 ;  /* 0x00007900c9897a24 */ /* 0x000fe800078e0289 */
[----:B------:R-:W-:Y:S01]  /*62d0*/  IMAD.IADD R135, R135, 0x1, R137 ;  /* 0x0000000187877824 */ /* 0x000fe200078e0289 */
[----:B-1----:R-:W-:Y:S02]  /*62e0*/  SHF.L.U64.HI R132, R208, 0x1, R211 ;  /* 0x00000001d0847819 */ /* 0x002fe400000102d3 */
[----:B--2---:R-:W-:Y:S01]  /*62f0*/  SHF.R.S32.HI R0, RZ, 0x1f, R200 ;  /* 0x0000001fff007819 */ /* 0x004fe200000114c8 */
[----:B------:R-:W-:Y:S04]  /*6300*/  IMAD.WIDE.U32 R134, R200, c[0x0][0x1f0], R134 ;  /* 0x00007c00c8867a25 */ /* 0x000fe800078e0086 */
[----:B------:R-:W-:Y:S01]  /*6310*/  IMAD R0, R0, c[0x0][0x1f0], RZ ;  /* 0x00007c0000007a24 */ /* 0x000fe200078e02ff */
[----:B------:R-:W-:Y:S03]  /*6320*/  IADD3 R133, P0, R134, UR14, RZ ;  /* 0x0000000e86857c10 */ /* 0x000fe6000ff1e0ff */
[----:B------:R-:W-:Y:S05]  /*6330*/  IMAD R0, R200, c[0x0][0x1f4], R0 ;  /* 0x00007d00c8007a24 */ /* 0x000fea00078e0200 */
[----:B------:R-:W-:Y:S02]  /*6340*/  IADD3.X R0, R135, UR7, R0, P0, !PT ;  /* 0x0000000787007c10 */ /* 0x000fe400087fe400 */
[C---:B------:R-:W-:Y:S04]  /*6350*/  LEA R142, P0, R133.reuse, c[0x0][0x1c8], 0x1 ;  /* 0x00007200858e7a11 */ /* 0x040fe800078008ff */
[----:B------:R-:W-:Y:S01]  /*6360*/  LEA.HI.X R137, R133, c[0x0][0x1cc], R0, 0x1, P0 ;  /* 0x0000730085897a11 */ /* 0x000fe200000f0c00 */
[----:B------:R-:W1:Y:S01]  /*6370*/  SHFL.IDX PT, R134, R142, 0x1, 0x181f ;  /* 0x00381f008e867f89 */ /* 0x000e6200000e0000 */
[----:B------:R-:W-:Y:S03]  /*6380*/  IMAD.SHL.U32 R0, R208, 0x2, RZ ;  /* 0x00000002d0007824 */ /* 0x000fe600078e00ff */
[----:B------:R-:W2:Y:S04]  /*6390*/  SHFL.IDX PT, R133, R137, 0x1, 0x181f ;  /* 0x00381f0089857f89 */ /* 0x000ea800000e0000 */
[----:B------:R-:W3:Y:S04]  /*63a0*/  SHFL.IDX PT, R136, R142, RZ, 0x181f ;  /* 0x00181fff8e887589 */ /* 0x000ee800000e0000 */
[----:B------:R-:W4:Y:S01]  /*63b0*/  SHFL.IDX PT, R135, R137, RZ, 0x181f ;  /* 0x00181fff89877589 */ /* 0x000f2200000e0000 */
[-C--:B-1----:R-:W-:Y:S04]  /*63c0*/  IADD3 R140, P6, P0, R140, R134.reuse, R173 ;  /* 0x000000868c8c7210 */ /* 0x082fe800078de0ad */
[-C--:B--2---:R-:W-:Y:S02]  /*63d0*/  IADD3.X R141, RZ, R133.reuse, R174, P6, P0 ;  /* 0x00000085ff8d7210 */ /* 0x084fe400037e04ae */
[----:B------:R-:W-:Y:S04]  /*63e0*/  IADD3 R138, P6, P0, R139, R134, R0 ;  /* 0x000000868b8a7210 */ /* 0x000fe800078de000 */
[--C-:B------:R-:W-:Y:S02]  /*63f0*/  IADD3.X R139, RZ, R133, R132.reuse, P6, P0 ;  /* 0x00000085ff8b7210 */ /* 0x100fe400037e0484 */
[C---:B---3--:R-:W-:Y:S02]  /*6400*/  IADD3 R142, P6, R136.reuse, R0, RZ ;  /* 0x00000000888e7210 */ /* 0x048fe40007fde0ff */
[C---:B------:R-:W-:Y:S03]  /*6410*/  IADD3 R144, P0, R136.reuse, R175, RZ ;  /* 0x000000af88907210 */ /* 0x040fe60007f1e0ff */
[C---:B----4-:R-:W-:Y:S01]  /*6420*/  IMAD.X R143, R135.reuse, 0x1, R132, P6 ;  /* 0x00000001878f7824 */ /* 0x050fe200030e0684 */
[----:B------:R-:W-:Y:S01]  /*6430*/  IADD3 R136, P6, R136, R173, RZ ;  /* 0x000000ad88887210 */ /* 0x000fe20007fde0ff */
[C---:B------:R-:W-:Y:S01]  /*6440*/  IMAD.X R145, R135.reuse, 0x1, R214, P0 ;  /* 0x0000000187917824 */ /* 0x040fe200000e06d6 */
[----:B------:R-:W-:Y:S03]  /*6450*/  IADD3 R134, P0, R134, R175, RZ ;  /* 0x000000af86867210 */ /* 0x000fe60007f1e0ff */
[----:B------:R-:W-:Y:S01]  /*6460*/  IMAD.X R137, R135, 0x1, R174, P6 ;  /* 0x0000000187897824 */ /* 0x000fe200030e06ae */
[----:B------:R1:W-:Y:S01]  /*6470*/  LDGSTS.E.BYPASS.LTC128B.128 [R199+0x6100], [R144.64], !P5 ;  /* 0x0610000090c77fae */ /* 0x0003e2000e901d52 */
        /* <DEDUP_REMOVED lines=8> */
.L_x_409:
[----:B-1----:R-:W-:Y:S01]  /*6500*/  IMAD.MOV.U32 R137, RZ, RZ, R203 ;  /* 0x000000ffff897224 */ /* 0x002fe200078e00cb */
[----:B------:R-:W-:Y:S01]  /*6510*/  PLOP3.LUT P6, PT, PT, PT, UP1, 0x80, 0x0 ;  /* 0x000000000000781c */ /* 0x000fe20003fcf018 */
[----:B------:R-:W0:Y:S01]  /*6520*/  LDGDEPBAR ;  /* 0x00000000000079af */ /* 0x000e220000000000 */
[----:B------:R-:W-:Y:S01]  /*6530*/  PLOP3.LUT P0, PT, PT, PT, UP1, 0x80, 0x0 ;  /* 0x000000000000781c */ /* 0x000fe20003f0f018 */
[----:B------:R-:W-:Y:S06]  /*6540*/  USHF.L.U32 UR5, UR20, 0x6, URZ ;  /* 0x0000000614057899 */ /* 0x000fec000800063f */
[----:B------:R-:W-:Y:S04]  /*6550*/  IMAD.U32 R133, RZ, RZ, UR5 ;  /* 0x00000005ff857e24 */ /* 0x000fe8000f8e00ff */
[----:B------:R-:W-:Y:S01]  /*6560*/  @P6 IMAD.HI.U32 R0, R203, c[0x0][0x2c8], RZ ;  /* 0x0000b200cb006a27 */ /* 0x000fe200078e00ff */
[----:B------:R-:W-:Y:S04]  /*6570*/  IADD3 R133, -R204, 0x1, -R133 ;  /* 0x00000001cc857810 */ /* 0x000fe80007ffe985 */
[----:B------:R-:W-:Y:S01]  /*6580*/  @P0 SHF.R.U32.HI R137, RZ, c[0x0][0x2cc], R0 ;  /* 0x0000b300ff890a19 */ /* 0x000fe20000011600 */
[----:B------:R-:W-:Y:S01]  /*6590*/  IMAD.MOV.U32 R0, RZ, RZ, c[0x0][0x2ac] ;  /* 0x0000ab00ff007624 */ /* 0x000fe200078e00ff */
[----:B------:R-:W-:Y:S03]  /*65a0*/  PLOP3.LUT P0, PT, PT, PT, UP0, 0x40, 0x0 ;  /* 0x000000000000781c */ /* 0x000fe60003f0e808 */
[----:B------:R-:W1:Y:S01]  /*65b0*/  SHFL.IDX PT, R139, R137, RZ, 0x1c1f ;  /* 0x001c1fff898b7589 */ /* 0x000e6200000e0000 */
[----:B------:R-:W-:Y:S05]  /*65c0*/  IMAD R133, R0, c[0x0][0x1d0], R133 ;  /* 0x0000740000857a24 */ /* 0x000fea00078e0285 */
[----:B------:R-:W-:Y:S04]  /*65d0*/  IADD3 R0, R133, -c[0x0][0x168], RZ ;  /* 0x80005a0085007a10 */ /* 0x000fe80007ffe0ff */
[C---:B------:R-:W-:Y:S02]  /*65e0*/  IADD3 R132, R0.reuse, c[0x0][0x328], RZ ;  /* 0x0000ca0000847a10 */ /* 0x040fe40007ffe0ff */
[----:B------:R-:W-:Y:S03]  /*65f0*/  IADD3 R0, R0, UR11, RZ ;  /* 0x0000000b00007c10 */ /* 0x000fe6000fffe0ff */
[--C-:B-1----:R-:W-:Y:S02]  /*6600*/  IMAD.IADD R135, R132, 0x1, R139.reuse ;  /* 0x0000000184877824 */ /* 0x102fe400078e028b */
[----:B------:R-:W-:Y:S01]  /*6610*/  IMAD.IADD R133, R0, 0x1, R139 ;  /* 0x0000000100857824 */ /* 0x000fe200078e028b */
[----:B------:R-:W-:-:S05]  /*6620*/  @P0 BRA `(.L_x_410) ;  /* 0x000001b000000947 */ /* 0x000fca0003800000 */
[----:B------:R-:W-:Y:S01]  /*6630*/  MOV R134, c[0x0][0x2ac] ;  /* 0x0000ab0000867a02 */ /* 0x000fe20000000f00 */
[----:B------:R-:W-:Y:S04]  /*6640*/  BSSY B0, `(.L_x_411) ;  /* 0x0000013000007945 */ /* 0x000fe80003800000 */
[----:B------:R-:W-:Y:S05]  /*6650*/  IMAD R139, R134, c[0x0][0x1d0], R139 ;  /* 0x00007400868b7a24 */ /* 0x000fea00078e028b */
[----:B------:R-:W-:Y:S04]  /*6660*/  IADD3 R139, R139, -c[0x0][0x168], RZ ;  /* 0x80005a008b8b7a10 */ /* 0x000fe80007ffe0ff */
[----:B------:R-:W-:Y:S11]  /*6670*/  ISETP.GT.AND P0, PT, R139, -0x1, PT ;  /* 0xffffffff8b00780c */ /* 0x000ff60003f04270 */
[----:B------:R-:W-:Y:S02]  /*6680*/  @!UPT UIADD3 URZ, URZ, URZ, URZ ;  /* 0x0000003f3f3ff290 */ /* 0x000fe4000fffe03f */
[----:B------:R-:W-:-:S05]  /*6690*/  @P0 BRA `(.L_x_412) ;  /* 0x0000008000000947 */ /* 0x000fca0003800000 */
[----:B------:R-:W-:Y:S01]  /*66a0*/  LOP3.LUT R139, RZ, R139, RZ, 0x33, !PT ;  /* 0x0000008bff8b7212 */ /* 0x000fe200078e33ff */
[----:B------:R-:W-:Y:S05]  /*66b0*/  IMAD.MOV.U32 R134, RZ, RZ, c[0x0][0x32c] ;  /* 0x0000cb00ff867624 */ /* 0x000fea00078e00ff */
[----:B------:R-:W-:Y:S11]  /*66c0*/  ISETP.NE.AND P0, PT, R134, 0x1, PT ;  /* 0x000000018600780c */ /* 0x000ff60003f05270 */
[----:B------:R-:W-:Y:S02]  /*66d0*/  @!UPT UIADD3 URZ, URZ, URZ, URZ ;  /* 0x0000003f3f3ff290 */ /* 0x000fe4000fffe03f */
[----:B------:R-:W-:Y:S05]  /*66e0*/  @P0 IMAD.HI.U32 R134, R139, c[0x0][0x330], RZ ;  /* 0x0000cc008b860a27 */ /* 0x000fea00078e00ff */
[----:B------:R-:W-:Y:S04]  /*66f0*/  @P0 SHF.R.U32.HI R139, RZ, c[0x0][0x334], R134 ;  /* 0x0000cd00ff8b0a19 */ /* 0x000fe80000011686 */
[----:B------:R-:W-:Y:S01]  /*6700*/  LOP3.LUT R139, RZ, R139, RZ, 0x33, !PT ;  /* 0x0000008bff8b7212 */ /* 0x000fe200078e33ff */
[----:B------:R-:W-:-:S05]  /*6710*/  BRA `(.L_x_413) ;  /* 0x0000005000007947 */ /* 0x000fca0003800000 */
.L_x_412:
[----:B------:R-:W-:Y:S04]  /*6720*/  MOV R134, c[0x0][0x32c] ;  /* 0x0000cb0000867a02 */ /* 0x000fe80000000f00 */
[----:B------:R-:W-:Y:S11]  /*6730*/  ISETP.NE.AND P0, PT, R134, 0x1, PT ;  /* 0x000000018600780c */ /* 0x000ff60003f05270 */
[----:B------:R-:W-:Y:S02]  /*6740*/  @!UPT UIADD3 URZ, URZ, URZ, URZ ;  /* 0x0000003f3f3ff290 */ /* 0x000fe4000fffe03f */
[----:B------:R-:W-:Y:S05]  /*6750*/  @P0 IMAD.HI.U32 R134, R139, c[0x0][0x330], RZ ;  /* 0x0000cc008b860a27 */ /* 0x000fea00078e00ff */
[----:B------:R-:W-:Y:S02]  /*6760*/  @P0 SHF.R.U32.HI R139, RZ, c[0x0][0x334], R134 ;  /* 0x0000cd00ff8b0a19 */ /* 0x000fe40000011686 */
.L_x_413:
[----:B------:R-:W-:Y:S05]  /*6770*/  BSYNC B0 ;  /* 0x0000000000007941 */ /* 0x000fea0003800000 */
.L_x_411:
[----:B------:R-:W-:Y:S04]  /*6780*/  IMAD.MOV.U32 R134, RZ, RZ, c[0x0][0x32c] ;  /* 0x0000cb00ff867624 */ /* 0x000fe800078e00ff */
[----:B------:R-:W-:Y:S04]  /*6790*/  IMAD R139, R139, R134, -UR5 ;  /* 0x800000058b8b7e24 */ /* 0x000fe8000f8e0286 */
[----:B------:R-:W-:Y:S05]  /*67a0*/  IMAD.IADD R136, R139, 0x1, -R204 ;  /* 0x000000018b887824 */ /* 0x000fea00078e0acc */
[----:B------:R-:W-:Y:S02]  /*67b0*/  IADD3 R134, R136, c[0x0][0x32c], RZ ;  /* 0x0000cb0088867a10 */ /* 0x000fe40007ffe0ff */
[----:B------:R-:W-:Y:S02]  /*67c0*/  IMNMX R133, R133, R136, !PT ;  /* 0x0000008885857217 */ /* 0x000fe40007800200 */
[----:B------:R-:W-:Y:S02]  /*67d0*/  IMNMX R135, R135, R134, PT ;  /* 0x0000008687877217 */ /* 0x000fe40003800200 */
.L_x_410:
[----:B------:R-:W-:Y:S06]  /*67e0*/  UISETP.GT.AND UP2, UPT, UR20, -0x1, UPT ;  /* 0xffffffff1400788c */ /* 0x000fec000bf44270 */
[----:B------:R-:W-:Y:S02]  /*67f0*/  PLOP3.LUT P0, PT, PT, PT, UP2, 0x80, 0x0 ;  /* 0x000000000000781c */ /* 0x000fe40003f0f028 */
[----:B------:R-:W-:Y:S02]  /*6800*/  PLOP3.LUT P6, PT, PT, PT, UP2, 0x80, 0x0 ;  /* 0x000000000000781c */ /* 0x000fe40003fcf028 */
[C---:B------:R-:W-:Y:S02]  /*6810*/  ISETP.GT.AND P0, PT, R133.reuse, RZ, P0 ;  /* 0x000000ff8500720c */ /* 0x040fe40000704270 */
[----:B------:R-:W-:Y:S02]  /*6820*/  ISETP.GT.AND P6, PT, R133, 0x1, P6 ;  /* 0x000000018500780c */ /* 0x000fe400037c4270 */
[C---:B------:R-:W-:Y:S02]  /*6830*/  ISETP.LT.OR P0, PT, R135.reuse, 0x1, P0 ;  /* 0x000000018700780c */ /* 0x040fe40000701670 */
[----:B------:R-:W-:Y:S02]  /*6840*/  ISETP.LT.OR P6, PT, R135, 0x2, P6 ;  /* 0x000000028700780c */ /* 0x000fe400037c1670 */
[----:B------:R-:W-:Y:S02]  /*6850*/  FSEL R138, R4, -INF , !P0 ;  /* 0xff800000048a7808 */ /* 0x000fe40004000000 */
[----:B------:R-:W-:Y:S02]  /*6860*/  PLOP3.LUT P0, PT, PT, PT, UP2, 0x80, 0x0 ;  /* 0x000000000000781c */ /* 0x000fe40003f0f028 */
[----:B------:R-:W-:Y:S02]  /*6870*/  FSEL R136, R5, -INF , !P6 ;  /* 0xff80000005887808 */ /* 0x000fe40007000000 */
[----:B------:R-:W-:Y:S01]  /*6880*/  ISETP.GT.AND P0, PT, R133, 0x8, P0 ;  /* 0x000000088500780c */ /* 0x000fe20000704270 */
[----:B------:R-:W1:Y:S01]  /*6890*/  SHFL.IDX PT, R5, R137, 0x1, 0x1c1f ;  /* 0x003c1f0089057f89 */ /* 0x000e6200000e0000 */
[----:B------:R-:W-:Y:S02]  /*68a0*/  PLOP3.LUT P6, PT, PT, PT, UP2, 0x80, 0x0 ;  /* 0x000000000000781c */ /* 0x000fe40003fcf028 */
[----:B------:R-:W-:Y:S02]  /*68b0*/  ISETP.LT.OR P0, PT, R135, 0x9, P0 ;  /* 0x000000098700780c */ /* 0x000fe40000701670 */
[----:B------:R-:W-:Y:S02]  /*68c0*/  ISETP.GT.AND P6, PT, R133, 0x9, P6 ;  /* 0x000000098500780c */ /* 0x000fe400037c4270 */
[----:B------:R-:W-:Y:S02]  /*68d0*/  FSEL R134, R8, -INF , !P0 ;  /* 0xff80000008867808 */ /* 0x000fe40004000000 */
[----:B------:R-:W-:Y:S02]  /*68e0*/  PLOP3.LUT P0, PT, PT, PT, UP2, 0x80, 0x0 ;  /* 0x000000000000781c */ /* 0x000fe40003f0f028 */
[----:B------:R-:W-:Y:S02]  /*68f0*/  ISETP.LT.OR P6, PT, R135, 0xa, P6 ;  /* 0x0000000a8700780c */ /* 0x000fe400037c1670 */
[----:B------:R-:W-:Y:S02]  /*6900*/  ISETP.GT.AND P0, PT, R133, 0x10, P0 ;  /* 0x000000108500780c */ /* 0x000fe40000704270 */
[----:B------:R-:W-:Y:S02]  /*6910*/  FSEL R8, R9, -INF , !P6 ;  /* 0xff80000009087808 */ /* 0x000fe40007000000 */
[----:B------:R-:W-:Y:S02]  /*6920*/  ISETP.LT.OR P0, PT, R135, 0x11, P0 ;  /* 0x000000118700780c */ /* 0x000fe40000701670 */
[----:B------:R-:W-:Y:S02]  /*6930*/  PLOP3.LUT P6, PT, PT, PT, UP2, 0x80, 0x0 ;  /* 0x000000000000781c */ /* 0x000fe40003fcf028 */
[----:B------:R-:W-:Y:S02]  /*6940*/  FSEL R166, R12, -INF , !P0 ;  /* 0xff8000000ca67808 */ /* 0x000fe40004000000 */
[----:B------:R-:W-:Y:S01]  /*6950*/  PLOP3.LUT P0, PT, PT, PT, UP2, 0x80, 0x0 ;  /* 0x000000000000781c */ /* 0x000fe20003f0f028 */
[--C-:B-1----:R-:W-:Y:S01]  /*6960*/  IMAD.IADD R132, R132, 0x1, R5.reuse ;  /* 0x0000000184847824 */ /* 0x102fe200078e0205 */
[C---:B------:R-:W-:Y:S01]  /*6970*/  ISETP.GT.AND P6, PT, R133.reuse, 0x11, P6 ;  /* 0x000000118500780c */ /* 0x040fe200037c4270 */
[----:B------:R-:W-:Y:S01]  /*6980*/  IMAD.IADD R0, R0, 0x1, R5 ;  /* 0x0000000100007824 */ /* 0x000fe200078e0205 */
[----:B------:R-:W-:Y:S02]  /*6990*/  ISETP.GT.AND P0, PT, R133, 0x18, P0 ;  /* 0x000000188500780c */ /* 0x000fe40000704270 */
[C---:B------:R-:W-:Y:S02]  /*69a0*/  ISETP.LT.OR P6, PT, R135.reuse, 0x12, P6 ;  /* 0x000000128700780c */ /* 0x040fe400037c1670 */
[----:B------:R-:W-:Y:S02]  /*69b0*/  ISETP.LT.OR P0, PT, R135, 0x19, P0 ;  /* 0x000000198700780c */ /* 0x000fe40000701670 */
[----:B------:R-:W-:Y:S02]  /*69c0*/  FSEL R168, R13, -INF , !P6 ;  /* 0xff8000000da87808 */ /* 0x000fe40007000000 */
[----:B------:R-:W-:Y:S02]  /*69d0*/  FSEL R142, R16, -INF , !P0 ;  /* 0xff800000108e7808 */ /* 0x000fe40004000000 */
[----:B------:R-:W-:Y:S02]  /*69e0*/  PLOP3.LUT P0, PT, PT, PT, UP2, 0x80, 0x0 ;  /* 0x000000000000781c */ /* 0x000fe40003f0f028 */
[----:B------:R-:W-:Y:S02]  /*69f0*/  PLOP3.LUT P6, PT, PT, PT, UP2, 0x80, 0x0 ;  /* 0x000000000000781c */ /* 0x000fe40003fcf028 */
[C---:B------:R-:W-:Y:S02]  /*6a00*/  ISETP.GT.AND P0, PT, R133.reuse, 0x20, P0 ;  /* 0x000000208500780c */ /* 0x040fe40000704270 */
[----:B------:R-:W-:Y:S02]  /*6a10*/  ISETP.GT.AND P6, PT, R133, 0x19, P6 ;  /* 0x000000198500780c */ /* 0x000fe400037c4270 */
[C---:B------:R-:W-:Y:S02]  /*6a20*/  ISETP.LT.OR P0, PT, R135.reuse, 0x21, P0 ;  /* 0x000000218700780c */ /* 0x040fe40000701670 */
[----:B------:R-:W-:Y:S02]  /*6a30*/  ISETP.LT.OR P6, PT, R135, 0x1a, P6 ;  /* 0x0000001a8700780c */ /* 0x000fe400037c1670 */
[----:B------:R-:W-:Y:S02]  /*6a40*/  FSEL R158, R20, -INF , !P0 ;  /* 0xff800000149e7808 */ /* 0x000fe40004000000 */
[----:B------:R-:W-:Y:S02]  /*6a50*/  PLOP3.LUT P0, PT, PT, PT, UP2, 0x80, 0x0 ;  /* 0x000000000000781c */ /* 0x000fe40003f0f028 */
[----:B------:R-:W-:Y:S02]  /*6a60*/  FSEL R140, R17, -INF , !P6 ;  /* 0xff800000118c7808 */ /* 0x000fe40007000000 */
        /* <DEDUP_REMOVED lines=24> */
[----:B------:R-:W-:Y:S04]  /*6bf0*/  PLOP3.LUT P6, PT, PT, PT, UP2, 0x80, 0x0 ;  /* 0x000000000000781c */ /* 0x000fe80003fcf028 */
[----:B------:R-:W-:Y:S04]  /*6c00*/  ISETP.GT.AND P6, PT, R133, 0x39, P6 ;  /* 0x000000398500780c */ /* 0x000fe800037c4270 */
[----:B------:R-:W-:Y:S04]  /*6c10*/  ISETP.LT.OR P6, PT, R135, 0x3a, P6 ;  /* 0x0000003a8700780c */ /* 0x000fe800037c1670 */
[----:B------:R-:W-:Y:S01]  /*6c20*/  FSEL R146, R33, -INF , !P6 ;  /* 0xff80000021927808 */ /* 0x000fe20007000000 */
        /* <DEDUP_REMOVED lines=9> */
[----:B------:R-:W-:Y:S05]  /*6cc0*/  IMAD.MOV.U32 R4, RZ, RZ, 0x1 ;  /* 0x00000001ff047424 */ /* 0x000fea00078e00ff */
[----:B------:R-:W-:Y:S11]  /*6cd0*/  ISETP.NE.AND P0, PT, R4, c[0x0][0x32c], PT ;  /* 0x0000cb0004007a0c */ /* 0x000ff60003f05270 */
[----:B------:R-:W-:Y:S02]  /*6ce0*/  @!UPT UIADD3 URZ, URZ, URZ, URZ ;  /* 0x0000003f3f3ff290 */ /* 0x000fe4000fffe03f */
[----:B------:R-:W-:Y:S05]  /*6cf0*/  @P0 IMAD.HI.U32 R4, R5, c[0x0][0x330], RZ ;  /* 0x0000cc0005040a27 */ /* 0x000fea00078e00ff */
[----:B------:R-:W-:Y:S04]  /*6d00*/  @P0 SHF.R.U32.HI R5, RZ, c[0x0][0x334], R4 ;  /* 0x0000cd00ff050a19 */ /* 0x000fe80000011604 */
[----:B------:R-:W-:Y:S01]  /*6d10*/  LOP3.LUT R5, RZ, R5, RZ, 0x33, !PT ;  /* 0x00000005ff057212 */ /* 0x000fe200078e33ff */
[----:B------:R-:W-:-:S05]  /*6d20*/  BRA `(.L_x_417) ;  /* 0x0000005000007947 */ /* 0x000fca0003800000 */
.L_x_416:
[----:B------:R-:W-:Y:S04]  /*6d30*/  MOV R4, 0x1 ;  /* 0x0000000100047802 */ /* 0x000fe80000000f00 */
[----:B------:R-:W-:Y:S11]  /*6d40*/  ISETP.NE.AND P0, PT, R4, c[0x0][0x32c], PT ;  /* 0x0000cb0004007a0c */ /* 0x000ff60003f05270 */
[----:B------:R-:W-:Y:S02]  /*6d50*/  @!UPT UIADD3 URZ, URZ, URZ, URZ ;  /* 0x0000003f3f3ff290 */ /* 0x000fe4000fffe03f */
[----:B------:R-:W-:Y:S05]  /*6d60*/  @P0 IMAD.HI.U32 R4, R5, c[0x0][0x330], RZ ;  /* 0x0000cc0005040a27 */ /* 0x000fea00078e00ff */
[----:B------:R-:W-:Y:S02]  /*6d70*/  @P0 SHF.R.U32.HI R5, RZ, c[0x0][0x334], R4 ;  /* 0x0000cd00ff050a19 */ /* 0x000fe40000011604 */
.L_x_417:
[----:B------:R-:W-:Y:S05]  /*6d80*/  BSYNC B0 ;  /* 0x0000000000007941 */ /* 0x000fea0003800000 */
.L_x_415:
[----:B------:R-:W-:Y:S04]  /*6d90*/  IMAD.MOV.U32 R4, RZ, RZ, c[0x0][0x32c] ;  /* 0x0000cb00ff047624 */ /* 0x000fe800078e00ff */
[----:B------:R-:W-:Y:S04]  /*6da0*/  IMAD R9, R5, R4, -UR5 ;  /* 0x8000000505097e24 */ /* 0x000fe8000f8e0204 */
[----:B------:R-:W-:Y:S05]  /*6db0*/  IMAD.IADD R9, R9, 0x1, -R204 ;  /* 0x0000000109097824 */ /* 0x000fea00078e0acc */
[----:B------:R-:W-:Y:S02]  /*6dc0*/  IADD3 R5, R9, c[0x0][0x32c], RZ ;  /* 0x0000cb0009057a10 */ /* 0x000fe40007ffe0ff */
[----:B------:R-:W-:Y:S02]  /*6dd0*/  IMNMX R0, R0, R9, !PT ;  /* 0x0000000900007217 */ /* 0x000fe40007800200 */
[----:B------:R-:W-:Y:S02]  /*6de0*/  IMNMX R132, R132, R5, PT ;  /* 0x0000000584847217 */ /* 0x000fe40003800200 */
.L_x_414:
        /* <DEDUP_REMOVED lines=8> */
[----:B------:R-:W-:Y:S02]  /*6e70*/  FMNMX.FTZ R5, R138, R3, !PT ;  /* 0x000000038a057209 */ /* 0x000fe40007810000 */
[----:B------:R-:W-:Y:S02]  /*6e80*/  FSEL R13, R7, -INF , !P0 ;  /* 0xff800000070d7808 */ /* 0x000fe40004000000 */
[----:B------:R-:W-:Y:S02]  /*6e90*/  ISETP.GT.AND P6, PT, R0, 0x8, P6 ;  /* 0x000000080000780c */ /* 0x000fe400037c4270 */
[----:B------:R-:W-:Y:S02]  /*6ea0*/  PLOP3.LUT P0, PT, PT, PT, UP2, 0x80, 0x0 ;  /* 0x000000000000781c */ /* 0x000fe40003f0f028 */
[----:B------:R-:W-:Y:S02]  /*6eb0*/  FMNMX.FTZ R5, R136, R5, !PT ;  /* 0x0000000588057209 */ /* 0x000fe40007810000 */
[----:B------:R-:W-:Y:S02]  /*6ec0*/  ISETP.GT.AND P0, PT, R0, 0x9, P0 ;  /* 0x000000090000780c */ /* 0x000fe40000704270 */
[----:B------:R-:W-:Y:S02]  /*6ed0*/  ISETP.LT.OR P6, PT, R132, 0x9, P6 ;  /* 0x000000098400780c */ /* 0x000fe400037c1670 */
[----:B------:R-:W-:Y:S02]  /*6ee0*/  FMNMX.FTZ R5, R134, R5, !PT ;  /* 0x0000000586057209 */ /* 0x000fe40007810000 */
[----:B------:R-:W-:Y:S02]  /*6ef0*/  FSEL R9, R10, -INF , !P6 ;  /* 0xff8000000a097808 */ /* 0x000fe40007000000 */
[----:B------:R-:W-:Y:S02]  /*6f00*/  ISETP.LT.OR P0, PT, R132, 0xa, P0 ;  /* 0x0000000a8400780c */ /* 0x000fe40000701670 */
        /* <DEDUP_REMOVED lines=20> */
[----:B------:R-:W-:Y:S02]  /*7050*/  FMNMX.FTZ R5, R158, R5, !PT ;  /* 0x000000059e057209 */ /* 0x000fe40007810000 */
[----:B------:R-:W-:Y:S02]  /*7060*/  FSEL R143, R18, -INF , !P6 ;  /* 0xff800000128f7808 */ /* 0x000fe40007000000 */
[----:B------:R-:W-:Y:S02]  /*7070*/  FMNMX.FTZ R6, R13, R6, !PT ;  /* 0x000000060d067209 */ /* 0x000fe40007810000 */
[----:B------:R-:W-:Y:S02]  /*7080*/  ISETP.LT.OR P0, PT, R132, 0x1a, P0 ;  /* 0x0000001a8400780c */ /* 0x000fe40000701670 */
[----:B------:R-:W-:Y:S02]  /*7090*/  PLOP3.LUT P6, PT, PT, PT, UP2, 0x80, 0x0 ;  /* 0x000000000000781c */ /* 0x000fe40003fcf028 */
[----:B------:R-:W-:Y:S02]  /*70a0*/  FMNMX.FTZ R5, R156, R5, !PT ;  /* 0x000000059c057209 */ /* 0x000fe40007810000 */
[----:B------:R-:W-:Y:S02]  /*70b0*/  FSEL R141, R19, -INF , !P0 ;  /* 0xff800000138d7808 */ /* 0x000fe40004000000 */
[----:B------:R-:W-:Y:S02]  /*70c0*/  ISETP.GT.AND P6, PT, R0, 0x20, P6 ;  /* 0x000000200000780c */ /* 0x000fe400037c4270 */
[----:B------:R-:W-:Y:S02]  /*70d0*/  FMNMX.FTZ R6, R9, R6, !PT ;  /* 0x0000000609067209 */ /* 0x000fe40007810000 */
[----:B------:R-:W-:Y:S02]  /*70e0*/  PLOP3.LUT P0, PT, PT, PT, UP2, 0x80, 0x0 ;  /* 0x000000000000781c */ /* 0x000fe40003f0f028 */
[----:B------:R-:W-:Y:S02]  /*70f0*/  FMNMX.FTZ R5, R154, R5, !PT ;  /* 0x000000059a057209 */ /* 0x000fe40007810000 */
[----:B------:R-:W-:Y:S02]  /*7100*/  ISETP.GT.AND P0, PT, R0, 0x21, P0 ;  /* 0x000000210000780c */ /* 0x000fe40000704270 */
[----:B------:R-:W-:Y:S02]  /*7110*/  ISETP.LT.OR P6, PT, R132, 0x21, P6 ;  /* 0x000000218400780c */ /* 0x000fe400037c1670 */
[----:B------:R-:W-:Y:S02]  /*7120*/  FMNMX.FTZ R6, R11, R6, !PT ;  /* 0x000000060b067209 */ /* 0x000fe40007810000 */
[----:B------:R-:W-:Y:S02]  /*7130*/  FMNMX.FTZ R4, R152, R5, !PT ;  /* 0x0000000598047209 */ /* 0x000fe40007810000 */
[----:B------:R-:W-:Y:S02]  /*7140*/  FSEL R217, R22, -INF , !P6 ;  /* 0xff80000016d97808 */ /* 0x000fe40007000000 */
[----:B------:R-:W-:Y:S02]  /*7150*/  ISETP.LT.OR P0, PT, R132, 0x22, P0 ;  /* 0x000000228400780c */ /* 0x000fe40000701670 */
[----:B------:R-:W-:Y:S02]  /*7160*/  FMNMX.FTZ R6, R215, R6, !PT ;  /* 0x00000006d7067209 */ /* 0x000fe40007810000 */
[----:B------:R-:W-:Y:S02]  /*7170*/  PLOP3.LUT P6, PT, PT, PT, UP2, 0x80, 0x0 ;  /* 0x000000000000781c */ /* 0x000fe40003fcf028 */
[----:B------:R-:W-:Y:S02]  /*7180*/  FMNMX.FTZ R5, R151, R4, !PT ;  /* 0x0000000497057209 */ /* 0x000fe40007810000 */
[----:B------:R-:W-:Y:S02]  /*7190*/  FSEL R159, R23, -INF , !P0 ;  /* 0xff800000179f7808 */ /* 0x000fe40004000000 */
[----:B------:R-:W-:Y:S01]  /*71a0*/  ISETP.GT.AND P6, PT, R0, 0x28, P6 ;  /* 0x000000280000780c */ /* 0x000fe200037c4270 */
[----:B------:R-:W-:Y:S01]  /*71b0*/  LDSM.16.MT88.4 R20, [R190+0x100] ;  /* 0x00010000be14783b */ /* 0x000fe20000004200 */
[----:B------:R-:W-:Y:S02]  /*71c0*/  FMNMX.FTZ R6, R171, R6, !PT ;  /* 0x00000006ab067209 */ /* 0x000fe40007810000 */
[----:B------:R-:W-:Y:S02]  /*71d0*/  PLOP3.LUT P0, PT, PT, PT, UP2, 0x80, 0x0 ;  /* 0x000000000000781c */ /* 0x000fe40003f0f028 */
[----:B------:R-:W-:Y:S02]  /*71e0*/  FMNMX.FTZ R5, R150, R5, !PT ;  /* 0x0000000596057209 */ /* 0x000fe40007810000 */
[----:B------:R-:W-:Y:S02]  /*71f0*/  FMNMX.FTZ R6, R143, R6, !PT ;  /* 0x000000068f067209 */ /* 0x000fe40007810000 */
[----:B------:R-:W-:Y:S02]  /*7200*/  ISETP.GT.AND P0, PT, R0, 0x29, P0 ;  /* 0x000000290000780c */ /* 0x000fe40000704270 */
[----:B------:R-:W-:Y:S02]  /*7210*/  ISETP.LT.OR P6, PT, R132, 0x29, P6 ;  /* 0x000000298400780c */ /* 0x000fe400037c1670 */
[----:B------:R-:W-:Y:S02]  /*7220*/  FMNMX.FTZ R5, R148, R5, !PT ;  /* 0x0000000594057209 */ /* 0x000fe40007810000 */
[----:B------:R-:W-:Y:S02]  /*7230*/  FSEL R157, R26, -INF , !P6 ;  /* 0xff8000001a9d7808 */ /* 0x000fe40007000000 */
[----:B------:R-:W-:Y:S02]  /*7240*/  FMNMX.FTZ R6, R141, R6, !PT ;  /* 0x000000068d067209 */ /* 0x000fe40007810000 */
[----:B------:R-:W-:Y:S02]  /*7250*/  ISETP.LT.OR P0, PT, R132, 0x2a, P0 ;  /* 0x0000002a8400780c */ /* 0x000fe40000701670 */
[----:B------:R-:W-:Y:S02]  /*7260*/  PLOP3.LUT P6, PT, PT, PT, UP2, 0x80, 0x0 ;  /* 0x000000000000781c */ /* 0x000fe40003fcf028 */
[----:B------:R-:W-:Y:S02]  /*7270*/  FMNMX.FTZ R4, R146, R5, !PT ;  /* 0x0000000592047209 */ /* 0x000fe40007810000 */
[----:B------:R-:W-:Y:S02]  /*7280*/  FSEL R155, R27, -INF , !P0 ;  /* 0xff8000001b9b7808 */ /* 0x000fe40004000000 */
[C---:B------:R-:W-:Y:S01]  /*7290*/  ISETP.GT.AND P6, PT, R0.reuse, 0x30, P6 ;  /* 0x000000300000780c */ /* 0x040fe200037c4270 */
[----:B------:R-:W1:Y:S01]  /*72a0*/  SHFL.BFLY PT, R5, R4, 0x2, 0x1f ;  /* 0x0c401f0004057f89 */ /* 0x000e6200000e0000 */
[----:B------:R-:W-:Y:S02]  /*72b0*/  FMNMX.FTZ R6, R217, R6, !PT ;  /* 0x00000006d9067209 */ /* 0x000fe40007810000 */
        /* <DEDUP_REMOVED lines=8> */
[----:B------:R-:W-:Y:S02]  /*7340*/  FSEL R147, R31, -INF , !P0 ;  /* 0xff8000001f937808 */ /* 0x000fe40004000000 */
[----:B------:R-:W-:Y:S01]  /*7350*/  FMNMX.FTZ R10, R155, R6, !PT ;  /* 0x000000069b0a7209 */ /* 0x000fe20007810000 */
[----:B------:R-:W-:Y:S01]  /*7360*/  LDSM.16.MT88.4 R28, [R189+0x100] ;  /* 0x00010000bd1c783b */ /* 0x000fe20000004200 */
[----:B------:R-:W-:Y:S02]  /*7370*/  ISETP.GT.AND P6, PT, R0, 0x38, P6 ;  /* 0x000000380000780c */ /* 0x000fe400037c4270 */
[----:B------:R-:W-:Y:S01]  /*7380*/  PLOP3.LUT P0, PT, PT, PT, UP2, 0x80, 0x0 ;  /* 0x000000000000781c */ /* 0x000fe20003f0f028 */
[----:B------:R-:W-:Y:S01]  /*7390*/  UISETP.GT.AND UP2, UPT, UR20, UR4, UPT ;  /* 0x000000041400728c */ /* 0x000fe2000bf44270 */
[----:B------:R-:W-:Y:S01]  /*73a0*/  ISETP.LT.OR P6, PT, R132, 0x39, P6 ;  /* 0x000000398400780c */ /* 0x000fe200037c1670 */
[----:B------:R-:W-:Y:S01]  /*73b0*/  UIADD3 UR20, UR20, -0x1, URZ ;  /* 0xffffffff14147890 */ /* 0x000fe2000fffe03f */
[----:B------:R-:W-:Y:S02]  /*73c0*/  ISETP.GT.AND P0, PT, R0, 0x39, P0 ;  /* 0x000000390000780c */ /* 0x000fe40000704270 */
[----:B------:R-:W-:Y:S02]  /*73d0*/  FMNMX.FTZ R0, R149, R10, !PT ;  /* 0x0000000a95007209 */ /* 0x000fe40007810000 */
[----:B------:R-:W-:Y:S02]  /*73e0*/  FSEL R145, R34, -INF , !P6 ;  /* 0xff80000022917808 */ /* 0x000fe40007000000 */
[----:B------:R-:W-:Y:S02]  /*73f0*/  FMNMX.FTZ R0, R147, R0, !PT ;  /* 0x0000000093007209 */ /* 0x000fe40007810000 */
[----:B------:R-:W-:Y:S02]  /*7400*/  ISETP.LT.OR P0, PT, R132, 0x3a, P0 ;  /* 0x0000003a8400780c */ /* 0x000fe40000701670 */
[----:B------:R-:W-:Y:S02]  /*7410*/  FMNMX.FTZ R0, R145, R0, !PT ;  /* 0x0000000091007209 */ /* 0x000fe40007810000 */
[----:B------:R-:W-:Y:S02]  /*7420*/  FSEL R133, R35, -INF , !P0 ;  /* 0xff80000023857808 */ /* 0x000fe40004000000 */
[----:B-1----:R-:W-:Y:S02]  /*7430*/  FMNMX.FTZ R6, R4, R5, !PT ;  /* 0x0000000504067209 */ /* 0x002fe40007810000 */
[----:B------:R-:W-:Y:S03]  /*7440*/  FMNMX.FTZ R4, R133, R0, !PT ;  /* 0x0000000085047209 */ /* 0x000fe60007810000 */
[----:B------:R-:W1:Y:S08]  /*7450*/  SHFL.BFLY PT, R15, R6, 0x1, 0x1f ;  /* 0x0c201f00060f7f89 */ /* 0x000e7000000e0000 */
[----:B------:R-:W2:Y:S01]  /*7460*/  SHFL.BFLY PT, R7, R4, 0x2, 0x1f ;  /* 0x0c401f0004077f89 */ /* 0x000ea200000e0000 */
[----:B-1----:R-:W-:Y:S04]  /*7470*/  FMNMX.FTZ R0, R6, R15, !PT ;  /* 0x0000000f06007209 */ /* 0x002fe80007810000 */
[C---:B------:R-:W-:Y:S01]  /*7480*/  FSETP.NEU.FTZ.AND P0, PT, R0.reuse, -INF , PT ;  /* 0xff8000000000780b */ /* 0x040fe20003f1d000 */
[----:B------:R-:W-:Y:S01]  /*7490*/  FMUL.FTZ R153, R0, c[0x0][0x2d0] ;  /* 0x0000b40000997a20 */ /* 0x000fe20000410000 */
[----:B--2---:R-:W-:Y:S04]  /*74a0*/  FMNMX.FTZ R5, R4, R7, !PT ;  /* 0x0000000704057209 */ /* 0x004fe80007810000 */
[----:B------:R-:W-:Y:S02]  /*74b0*/  FSEL R153, R153, RZ, P0 ;  /* 0x000000ff99997208 */ /* 0x000fe40000000000 */
[----:B------:R-:W-:Y:S01]  /*74c0*/  FSEL R4, R0, RZ, P0 ;  /* 0x000000ff00047208 */ /* 0x000fe20000000000 */
[----:B------:R-:W1:Y:S02]  /*74d0*/  SHFL.BFLY PT, R132, R5, 0x1, 0x1f ;  /* 0x0c201f0005847f89 */ /* 0x000e6400000e0000 */
[----:B------:R-:W-:Y:S02]  /*74e0*/  FFMA.FTZ R160, R138, c[0x0][0x2d0], -R153 ;  /* 0x0000b4008aa07a23 */ /* 0x000fe40000010899 */
[----:B------:R-:W-:Y:S02]  /*74f0*/  FADD.FTZ R3, -R4, R3 ;  /* 0x0000000304037221 */ /* 0x000fe40000010100 */
[--C-:B------:R-:W-:Y:S02]  /*7500*/  FFMA.FTZ R135, R136, c[0x0][0x2d0], -R153.reuse ;  /* 0x0000b40088877a23 */ /* 0x100fe40000010899 */
[--C-:B------:R-:W-:Y:S01]  /*7510*/  FFMA.FTZ R134, R134, c[0x0][0x2d0], -R153.reuse ;  /* 0x0000b40086867a23 */ /* 0x100fe20000010899 */
[----:B------:R-:W-:Y:S01]  /*7520*/  MUFU.EX2 R160, R160 ;  /* 0x000000a000a07308 */ /* 0x000fe20000000800 */
[--C-:B------:R-:W-:Y:S02]  /*7530*/  FFMA.FTZ R161, R8, c[0x0][0x2d0], -R153.reuse ;  /* 0x0000b40008a17a23 */ /* 0x100fe40000010899 */
[----:B------:R-:W-:Y:S02]  /*7540*/  FMUL.FTZ R6, R3, c[0x0][0x2d0] ;  /* 0x0000b40003067a20 */ /* 0x000fe40000410000 */
[--C-:B------:R-:W-:Y:S02]  /*7550*/  FFMA.FTZ R169, R140, c[0x0][0x2d0], -R153.reuse ;  /* 0x0000b4008ca97a23 */ /* 0x100fe40000010899 */
[--C-:B------:R-:W-:Y:S02]  /*7560*/  FFMA.FTZ R218, R158, c[0x0][0x2d0], -R153.reuse ;  /* 0x0000b4009eda7a23 */ /* 0x100fe40000010899 */
[--C-:B------:R-:W-:Y:S01]  /*7570*/  FFMA.FTZ R219, R156, c[0x0][0x2d0], -R153.reuse ;  /* 0x0000b4009cdb7a23 */ /* 0x100fe20000010899 */
[----:B------:R-:W2:Y:S01]  /*7580*/  MUFU.EX2 R135, R135 ;  /* 0x0000008700877308 */ /* 0x000ea20000000800 */
[--C-:B------:R-:W-:Y:S02]  /*7590*/  FFMA.FTZ R220, R154, c[0x0][0x2d0], -R153.reuse ;  /* 0x0000b4009adc7a23 */ /* 0x100fe40000010899 */
[--C-:B------:R-:W-:Y:S01]  /*75a0*/  FFMA.FTZ R221, R152, c[0x0][0x2d0], -R153.reuse ;  /* 0x0000b40098dd7a23 */ /* 0x100fe20000010899 */
[----:B-1----:R-:W-:Y:S01]  /*75b0*/  FMNMX.FTZ R132, R132, R5, !PT ;  /* 0x0000000584847209 */ /* 0x002fe20007810000 */
[--C-:B------:R-:W-:Y:S02]  /*75c0*/  FFMA.FTZ R225, R151, c[0x0][0x2d0], -R153.reuse ;  /* 0x0000b40097e17a23 */ /* 0x100fe40000010899 */
[--C-:B------:R-:W-:Y:S01]  /*75d0*/  FFMA.FTZ R226, R150, c[0x0][0x2d0], -R153.reuse ;  /* 0x0000b40096e27a23 */ /* 0x100fe20000010899 */
[C---:B------:R-:W-:Y:S01]  /*75e0*/  FSETP.NEU.FTZ.AND P0, PT, R132.reuse, -INF , PT ;  /* 0xff8000008400780b */ /* 0x040fe20003f1d000 */
[----:B------:R-:W-:Y:S01]  /*75f0*/  FMUL.FTZ R144, R132, c[0x0][0x2d0] ;  /* 0x0000b40084907a20 */ /* 0x000fe20000410000 */
[----:B------:R-:W-:Y:S01]  /*7600*/  MUFU.EX2 R134, R134 ;  /* 0x0000008600867308 */ /* 0x000fe20000000800 */
[--C-:B------:R-:W-:Y:S01]  /*7610*/  FFMA.FTZ R227, R148, c[0x0][0x2d0], -R153.reuse ;  /* 0x0000b40094e37a23 */ /* 0x100fe20000010899 */
[----:B------:R-:W-:Y:S01]  /*7620*/  FSEL R5, R132, RZ, P0 ;  /* 0x000000ff84057208 */ /* 0x000fe20000000000 */
[--C-:B------:R-:W-:Y:S01]  /*7630*/  FFMA.FTZ R166, R166, c[0x0][0x2d0], -R153.reuse ;  /* 0x0000b400a6a67a23 */ /* 0x100fe20000010899 */
[----:B------:R-:W-:Y:S01]  /*7640*/  FSEL R144, R144, RZ, P0 ;  /* 0x000000ff90907208 */ /* 0x000fe20000000000 */
[--C-:B------:R-:W-:Y:S01]  /*7650*/  FFMA.FTZ R167, R168, c[0x0][0x2d0], -R153.reuse ;  /* 0x0000b400a8a77a23 */ /* 0x100fe20000010899 */
[----:B------:R-:W-:Y:S01]  /*7660*/  PLOP3.LUT P0, PT, PT, PT, UP2, 0x80, 0x0 ;  /* 0x000000000000781c */ /* 0x000fe20003f0f028 */
[----:B------:R-:W-:Y:S02]  /*7670*/  FADD.FTZ R5, -R5, R2 ;  /* 0x0000000205057221 */ /* 0x000fe40000010100 */
[--C-:B------:R-:W-:Y:S01]  /*7680*/  FFMA.FTZ R164, R13, c[0x0][0x2d0], -R144.reuse ;  /* 0x0000b4000da47a23 */ /* 0x100fe20000010890 */
[----:B------:R-:W1:Y:S01]  /*7690*/  MUFU.EX2 R161, R161 ;  /* 0x000000a100a17308 */ /* 0x000e620000000800 */
[----:B------:R-:W3:Y:S01]  /*76a0*/  LDSM.16.MT88.4 R12, [R195+0x100] ;  /* 0x00010000c30c783b */ /* 0x000ee20000004200 */
[--C-:B------:R-:W-:Y:S01]  /*76b0*/  FFMA.FTZ R165, R17, c[0x0][0x2d0], -R144.reuse ;  /* 0x0000b40011a57a23 */ /* 0x100fe20000010890 */
[----:B--2---:R-:W-:Y:S01]  /*76c0*/  F2FP.BF16.PACK_AB R136, R135, R160 ;  /* 0x000000a08788723e */ /* 0x004fe200000010ff */
[--C-:B------:R-:W-:Y:S02]  /*76d0*/  FFMA.FTZ R163, R9, c[0x0][0x2d0], -R144.reuse ;  /* 0x0000b40009a37a23 */ /* 0x100fe40000010890 */
[--C-:B------:R-:W-:Y:S02]  /*76e0*/  FFMA.FTZ R162, R11, c[0x0][0x2d0], -R144.reuse ;  /* 0x0000b4000ba27a23 */ /* 0x100fe40000010890 */
[----:B------:R-:W-:Y:S02]  /*76f0*/  FMUL.FTZ R2, R5, c[0x0][0x2d0] ;  /* 0x0000b40005027a20 */ /* 0x000fe40000410000 */
[----:B------:R-:W2:Y:S01]  /*7700*/  MUFU.EX2 R3, R6 ;  /* 0x0000000600037308 */ /* 0x000ea20000000800 */
[--C-:B------:R-:W-:Y:S02]  /*7710*/  FFMA.FTZ R168, R142, c[0x0][0x2d0], -R153.reuse ;  /* 0x0000b4008ea87a23 */ /* 0x100fe40000010899 */
[--C-:B------:R-:W-:Y:S02]  /*7720*/  FFMA.FTZ R216, R141, c[0x0][0x2d0], -R144.reuse ;  /* 0x0000b4008dd87a23 */ /* 0x100fe40000010890 */
[--C-:B------:R-:W-:Y:S02]  /*7730*/  FFMA.FTZ R222, R159, c[0x0][0x2d0], -R144.reuse ;  /* 0x0000b4009fde7a23 */ /* 0x100fe40000010890 */
[--C-:B------:R-:W-:Y:S02]  /*7740*/  FFMA.FTZ R223, R157, c[0x0][0x2d0], -R144.reuse ;  /* 0x0000b4009ddf7a23 */ /* 0x100fe40000010890 */
[----:B------:R-:W-:Y:S01]  /*7750*/  LDSM.16.MT88.4 R156, [R195+0x5900] ;  /* 0x00590000c39c783b */ /* 0x000fe20000004200 */
[----:B------:R-:W-:Y:S01]  /*7760*/  MUFU.EX2 R165, R165 ;  /* 0x000000a500a57308 */ /* 0x000fe20000000800 */
[--C-:B------:R-:W-:Y:S02]  /*7770*/  FFMA.FTZ R224, R155, c[0x0][0x2d0], -R144.reuse ;  /* 0x0000b4009be07a23 */ /* 0x100fe40000010890 */
[--C-:B------:R-:W-:Y:S01]  /*7780*/  FFMA.FTZ R229, R149, c[0x0][0x2d0], -R144.reuse ;  /* 0x0000b40095e57a23 */ /* 0x100fe20000010890 */
[----:B-1----:R-:W-:Y:S01]  /*7790*/  F2FP.BF16.PACK_AB R138, R161, R134 ;  /* 0x00000086a18a723e */ /* 0x002fe200000010ff */
[--C-:B------:R-:W-:Y:S02]  /*77a0*/  FFMA.FTZ R230, R147, c[0x0][0x2d0], -R144.reuse ;  /* 0x0000b40093e67a23 */ /* 0x100fe40000010890 */
[----:B------:R-:W-:Y:S01]  /*77b0*/  LDSM.16.MT88.4 R148, [R189+0x3900] ;  /* 0x00390000bd94783b */ /* 0x000fe20000004200 */
[--C-:B------:R-:W-:Y:S02]  /*77c0*/  FFMA.FTZ R231, R145, c[0x0][0x2d0], -R144.reuse ;  /* 0x0000b40091e77a23 */ /* 0x100fe40000010890 */
[----:B------:R-:W1:Y:S01]  /*77d0*/  MUFU.EX2 R164, R164 ;  /* 0x000000a400a47308 */ /* 0x000e620000000800 */
[----:B------:R-:W-:Y:S02]  /*77e0*/  FFMA.FTZ R153, R146, c[0x0][0x2d0], -R153 ;  /* 0x0000b40092997a23 */ /* 0x000fe40000010899 */
[--C-:B------:R-:W-:Y:S02]  /*77f0*/  FFMA.FTZ R170, R215, c[0x0][0x2d0], -R144.reuse ;  /* 0x0000b400d7aa7a23 */ /* 0x100fe40000010890 */
[C---:B--2---:R-:W-:Y:S02]  /*7800*/  FMUL.FTZ R4, R3.reuse, R128 ;  /* 0x0000008003047220 */ /* 0x044fe40000410000 */
        /* <DEDUP_REMOVED lines=8> */
[----:B------:R-:W2:Y:S01]  /*7890*/  MUFU.EX2 R162, R162 ;  /* 0x000000a200a27308 */ /* 0x000ea20000000800 */
[C---:B------:R-:W-:Y:S02]  /*78a0*/  FMUL.FTZ R32, R3.reuse, R124 ;  /* 0x0000007c03207220 */ /* 0x040fe40000410000 */
[----:B------:R-:W-:Y:S01]  /*78b0*/  FMUL.FTZ R33, R3, R125 ;  /* 0x0000007d03217220 */ /* 0x000fe20000410000 */
[----:B-1----:R-:W-:Y:S01]  /*78c0*/  F2FP.BF16.PACK_AB R137, R164, R165 ;  /* 0x000000a5a489723e */ /* 0x002fe200000010ff */
[--C-:B------:R-:W-:Y:S02]  /*78d0*/  FFMA.FTZ R215, R143, c[0x0][0x2d0], -R144.reuse ;  /* 0x0000b4008fd77a23 */ /* 0x100fe40000010890 */
[----:B------:R-:W-:Y:S01]  /*78e0*/  LDSM.16.MT88.4 R140, [R189+0x2900] ;  /* 0x00290000bd8c783b */ /* 0x000fe20000004200 */
[C---:B------:R-:W-:Y:S02]  /*78f0*/  FMUL.FTZ R36, R3.reuse, R36 ;  /* 0x0000002403247220 */ /* 0x040fe40000410000 */
[----:B------:R-:W1:Y:S01]  /*7900*/  MUFU.EX2 R2, R2 ;  /* 0x0000000200027308 */ /* 0x000e620000000800 */
[C---:B------:R-:W-:Y:S02]  /*7910*/  FMUL.FTZ R37, R3.reuse, R37 ;  /* 0x0000002503257220 */ /* 0x040fe40000410000 */
[C---:B------:R-:W-:Y:S02]  /*7920*/  FMUL.FTZ R40, R3.reuse, R40 ;  /* 0x0000002803287220 */ /* 0x040fe40000410000 */
[C---:B------:R-:W-:Y:S02]  /*7930*/  FMUL.FTZ R41, R3.reuse, R41 ;  /* 0x0000002903297220 */ /* 0x040fe40000410000 */
[C---:B------:R-:W-:Y:S02]  /*7940*/  FMUL.FTZ R44, R3.reuse, R44 ;  /* 0x0000002c032c7220 */ /* 0x040fe40000410000 */
[C---:B------:R-:W-:Y:S01]  /*7950*/  FMUL.FTZ R45, R3.reuse, R45 ;  /* 0x0000002d032d7220 */ /* 0x040fe20000410000 */
[----:B------:R4:W-:Y:S01]  /*7960*/  MUFU.EX2 R228, R153 ;  /* 0x0000009900e47308 */ /* 0x0009e20000000800 */
[C---:B------:R-:W-:Y:S02]  /*7970*/  FMUL.FTZ R48, R3.reuse, R48 ;  /* 0x0000003003307220 */ /* 0x040fe40000410000 */
[C---:B------:R-:W-:Y:S01]  /*7980*/  FMUL.FTZ R49, R3.reuse, R49 ;  /* 0x0000003103317220 */ /* 0x040fe20000410000 */
[----:B--2---:R-:W-:Y:S01]  /*7990*/  F2FP.BF16.PACK_AB R139, R162, R163 ;  /* 0x000000a3a28b723e */ /* 0x004fe200000010ff */
[C---:B------:R-:W-:Y:S02]  /*79a0*/  FMUL.FTZ R52, R3.reuse, R52 ;  /* 0x0000003403347220 */ /* 0x040fe40000410000 */
[C---:B------:R-:W-:Y:S02]  /*79b0*/  FMUL.FTZ R53, R3.reuse, R53 ;  /* 0x0000003503357220 */ /* 0x040fe40000410000 */
[C---:B------:R-:W-:Y:S01]  /*79c0*/  FMUL.FTZ R56, R3.reuse, R56 ;  /* 0x0000003803387220 */ /* 0x040fe20000410000 */
[----:B------:R-:W-:Y:S01]  /*79d0*/  MUFU.EX2 R166, R166 ;  /* 0x000000a600a67308 */ /* 0x000fe20000000800 */
[C---:B------:R-:W-:Y:S02]  /*79e0*/  FMUL.FTZ R57, R3.reuse, R57 ;  /* 0x0000003903397220 */ /* 0x040fe40000410000 */
[C---:B------:R-:W-:Y:S02]  /*79f0*/  FMUL.FTZ R60, R3.reuse, R60 ;  /* 0x0000003c033c7220 */ /* 0x040fe40000410000 */
[C---:B-1----:R-:W-:Y:S02]  /*7a00*/  FMUL.FTZ R6, R2.reuse, R130 ;  /* 0x0000008202067220 */ /* 0x042fe40000410000 */
[C---:B------:R-:W-:Y:S02]  /*7a10*/  FMUL.FTZ R7, R2.reuse, R131 ;  /* 0x0000008302077220 */ /* 0x040fe40000410000 */
[----:B------:R-:W-:Y:S01]  /*7a20*/  LDSM.16.MT88.4 R128, [R190+0x2900] ;  /* 0x00290000be80783b */ /* 0x000fe20000004200 */
[C---:B------:R-:W-:Y:S01]  /*7a30*/  FMUL.FTZ R10, R2.reuse, R102 ;  /* 0x00000066020a7220 */ /* 0x040fe20000410000 */
[----:B------:R-:W1:Y:S01]  /*7a40*/  MUFU.EX2 R167, R167 ;  /* 0x000000a700a77308 */ /* 0x000e620000000800 */
[C---:B------:R-:W-:Y:S02]  /*7a50*/  FMUL.FTZ R11, R2.reuse, R103 ;  /* 0x00000067020b7220 */ /* 0x040fe40000410000 */
[C---:B---3--:R-:W-:Y:S03]  /*7a60*/  HMMA.16816.F32.BF16 R4, R136.reuse, R12, R4 ;  /* 0x0000000c8804723c */ /* 0x048fe60000041804 */
[----:B------:R-:W2:Y:S02]  /*7a70*/  LDSM.16.MT88.4 R100, [R188+0x100] ;  /* 0x00010000bc64783b */ /* 0x000ea40000004200 */
[C---:B------:R-:W-:Y:S02]  /*7a80*/  FMUL.FTZ R18, R2.reuse, R110 ;  /* 0x0000006e02127220 */ /* 0x040fe40000410000 */
[C---:B------:R-:W-:Y:S01]  /*7a90*/  FMUL.FTZ R12, R3.reuse, R104 ;  /* 0x00000068030c7220 */ /* 0x040fe20000410000 */
[C---:B------:R-:W-:Y:S01]  /*7aa0*/  HMMA.16816.F32.BF16 R8, R136.reuse, R14, R8 ;  /* 0x0000000e8808723c */ /* 0x040fe20000041808 */
[----:B------:R-:W-:Y:S02]  /*7ab0*/  MUFU.EX2 R168, R168 ;  /* 0x000000a800a87308 */ /* 0x000fe40000000800 */
[----:B----4-:R-:W-:Y:S01]  /*7ac0*/  LDSM.16.MT88.4 R152, [R188+0x3900] ;  /* 0x00390000bc98783b */ /* 0x010fe20000004200 */
[C---:B------:R-:W-:Y:S02]  /*7ad0*/  FMUL.FTZ R13, R3.reuse, R105 ;  /* 0x00000069030d7220 */ /* 0x040fe40000410000 */
[C---:B------:R-:W-:Y:S02]  /*7ae0*/  FMUL.FTZ R19, R2.reuse, R111 ;  /* 0x0000006f02137220 */ /* 0x040fe40000410000 */
[C---:B------:R-:W-:Y:S03]  /*7af0*/  FMUL.FTZ R14, R2.reuse, R106 ;  /* 0x0000006a020e7220 */ /* 0x040fe60000410000 */
[----:B------:R-:W-:Y:S01]  /*7b00*/  LDSM.16.MT88.4 R108, [R190+0x2100] ;  /* 0x00210000be6c783b */ /* 0x000fe20000004200 */
[C---:B------:R-:W-:Y:S01]  /*7b10*/  FMUL.FTZ R15, R2.reuse, R107 ;  /* 0x0000006b020f7220 */ /* 0x040fe20000410000 */
[----:B------:R-:W3:Y:S01]  /*7b20*/  MUFU.EX2 R169, R169 ;  /* 0x000000a900a97308 */ /* 0x000ee20000000800 */
[C---:B------:R-:W-:Y:S02]  /*7b30*/  FMUL.FTZ R26, R2.reuse, R118 ;  /* 0x00000076021a7220 */ /* 0x040fe40000410000 */
[C---:B------:R-:W-:Y:S02]  /*7b40*/  FMUL.FTZ R27, R2.reuse, R119 ;  /* 0x00000077021b7220 */ /* 0x040fe40000410000 */
[C---:B------:R-:W-:Y:S01]  /*7b50*/  FMUL.FTZ R34, R2.reuse, R126 ;  /* 0x0000007e02227220 */ /* 0x040fe20000410000 */
[C---:B------:R-:W-:Y:S01]  /*7b60*/  HMMA.16816.F32.BF16 R12, R136.reuse, R20, R12 ;  /* 0x00000014880c723c */ /* 0x040fe2000004180c */
[----:B------:R-:W4:Y:S02]  /*7b70*/  LDSM.16.MT88.4 R104, [R195+0x2100] ;  /* 0x00210000c368783b */ /* 0x000f240000004200 */
[C---:B------:R-:W-:Y:S01]  /*7b80*/  FMUL.FTZ R35, R2.reuse, R127 ;  /* 0x0000007f02237220 */ /* 0x040fe20000410000 */
[----:B------:R-:W-:Y:S01]  /*7b90*/  MUFU.EX2 R170, R170 ;  /* 0x000000aa00aa7308 */ /* 0x000fe20000000800 */
[C---:B------:R-:W-:Y:S02]  /*7ba0*/  FMUL.FTZ R38, R2.reuse, R38 ;  /* 0x0000002602267220 */ /* 0x040fe40000410000 */
[C---:B------:R-:W-:Y:S01]  /*7bb0*/  FMUL.FTZ R20, R3.reuse, R112 ;  /* 0x0000007003147220 */ /* 0x040fe20000410000 */
[C---:B------:R-:W-:Y:S01]  /*7bc0*/  HMMA.16816.F32.BF16 R16, R136.reuse, R22, R16 ;  /* 0x000000168810723c */ /* 0x040fe20000041810 */
[----:B------:R-:W-:Y:S03]  /*7bd0*/  LDSM.16.MT88.4 R116, [R190+0x900] ;  /* 0x00090000be74783b */ /* 0x000fe60000004200 */
[C---:B------:R-:W-:Y:S02]  /*7be0*/  FMUL.FTZ R21, R3.reuse, R113 ;  /* 0x0000007103157220 */ /* 0x040fe40000410000 */
[C---:B------:R-:W-:Y:S01]  /*7bf0*/  FMUL.FTZ R39, R2.reuse, R39 ;  /* 0x0000002702277220 */ /* 0x040fe20000410000 */
[----:B------:R-:W-:Y:S01]  /*7c00*/  MUFU.EX2 R215, R215 ;  /* 0x000000d700d77308 */ /* 0x000fe20000000800 */
[C---:B------:R-:W-:Y:S01]  /*7c10*/  FMUL.FTZ R22, R2.reuse, R114 ;  /* 0x0000007202167220 */ /* 0x040fe20000410000 */
[----:B------:R-:W-:Y:S03]  /*7c20*/  LDSM.16.MT88.4 R124, [R195+0x2900] ;  /* 0x00290000c37c783b */ /* 0x000fe60000004200 */
[C---:B------:R-:W-:Y:S02]  /*7c30*/  FMUL.FTZ R23, R2.reuse, R115 ;  /* 0x0000007302177220 */ /* 0x040fe40000410000 */
[C---:B------:R-:W-:Y:S02]  /*7c40*/  FMUL.FTZ R42, R2.reuse, R42 ;  /* 0x0000002a022a7220 */ /* 0x040fe40000410000 */
[C---:B------:R-:W-:Y:S01]  /*7c50*/  FMUL.FTZ R43, R2.reuse, R43 ;  /* 0x0000002b022b7220 */ /* 0x040fe20000410000 */
[----:B------:R-:W-:Y:S01]  /*7c60*/  LDSM.16.MT88.4 R112, [R195+0x900] ;  /* 0x00090000c370783b */ /* 0x000fe20000004200 */
[C---:B------:R-:W-:Y:S01]  /*7c70*/  FMUL.FTZ R46, R2.reuse, R46 ;  /* 0x0000002e022e7220 */ /* 0x040fe20000410000 */
[C---:B------:R-:W-:Y:S01]  /*7c80*/  HMMA.16816.F32.BF16 R20, R136.reuse, R28, R20 ;  /* 0x0000001c8814723c */ /* 0x040fe20000041814 */
[----:B------:R-:W5:Y:S02]  /*7c90*/  MUFU.EX2 R216, R216 ;  /* 0x000000d800d87308 */ /* 0x000f640000000800 */
[C---:B------:R-:W-:Y:S02]  /*7ca0*/  FMUL.FTZ R47, R2.reuse, R47 ;  /* 0x0000002f022f7220 */ /* 0x040fe40000410000 */
[C---:B------:R-:W-:Y:S02]  /*7cb0*/  FMUL.FTZ R50, R2.reuse, R50 ;  /* 0x0000003202327220 */ /* 0x040fe40000410000 */
[C---:B------:R-:W-:Y:S01]  /*7cc0*/  FMUL.FTZ R28, R3.reuse, R120 ;  /* 0x00000078031c7220 */ /* 0x040fe20000410000 */
[C---:B------:R-:W-:Y:S03]  /*7cd0*/  HMMA.16816.F32.BF16 R24, R136.reuse, R30, R24 ;  /* 0x0000001e8818723c */ /* 0x040fe60000041818 */
[----:B------:R-:W-:Y:S01]  /*7ce0*/  MUFU.EX2 R218, R218 ;  /* 0x000000da00da7308 */ /* 0x000fe20000000800 */
[C---:B------:R-:W-:Y:S02]  /*7cf0*/  FMUL.FTZ R29, R3.reuse, R121 ;  /* 0x00000079031d7220 */ /* 0x040fe40000410000 */
[C---:B------:R-:W-:Y:S02]  /*7d00*/  FMUL.FTZ R51, R2.reuse, R51 ;  /* 0x0000003302337220 */ /* 0x040fe40000410000 */
[C---:B------:R-:W-:Y:S04]  /*7d10*/  FMUL.FTZ R30, R2.reuse, R122 ;  /* 0x0000007a021e7220 */ /* 0x040fe80000410000 */
[C---:B------:R-:W-:Y:S01]  /*7d20*/  FMUL.FTZ R31, R2.reuse, R123 ;  /* 0x0000007b021f7220 */ /* 0x040fe20000410000 */
[----:B------:R-:W-:Y:S01]  /*7d30*/  MUFU.EX2 R219, R219 ;  /* 0x000000db00db7308 */ /* 0x000fe20000000800 */
[----:B------:R-:W-:Y:S01]  /*7d40*/  LDSM.16.MT88.4 R120, [R188+0x900] ;  /* 0x00090000bc78783b */ /* 0x000fe20000004200 */
[C---:B------:R-:W-:Y:S02]  /*7d50*/  FMUL.FTZ R54, R2.reuse, R54 ;  /* 0x0000003602367220 */ /* 0x040fe40000410000 */
[C---:B------:R-:W-:Y:S02]  /*7d60*/  FMUL.FTZ R55, R2.reuse, R55 ;  /* 0x0000003702377220 */ /* 0x040fe40000410000 */
[C---:B--2---:R-:W-:Y:S03]  /*7d70*/  HMMA.16816.F32.BF16 R28, R136.reuse, R100, R28 ;  /* 0x00000064881c723c */ /* 0x044fe6000004181c */
[C---:B------:R-:W-:Y:S01]  /*7d80*/  FMUL.FTZ R58, R2.reuse, R58 ;  /* 0x0000003a023a7220 */ /* 0x040fe20000410000 */
[----:B------:R-:W-:Y:S01]  /*7d90*/  MUFU.EX2 R220, R220 ;  /* 0x000000dc00dc7308 */ /* 0x000fe20000000800 */
[C---:B------:R-:W-:Y:S02]  /*7da0*/  FMUL.FTZ R59, R2.reuse, R59 ;  /* 0x0000003b023b7220 */ /* 0x040fe40000410000 */
[C---:B------:R-:W-:Y:S01]  /*7db0*/  FMUL.FTZ R61, R3.reuse, R61 ;  /* 0x0000003d033d7220 */ /* 0x040fe20000410000 */
[C---:B------:R-:W-:Y:S01]  /*7dc0*/  HMMA.16816.F32.BF16 R32, R136.reuse, R102, R32 ;  /* 0x000000668820723c */ /* 0x040fe20000041820 */
[----:B------:R-:W2:Y:S03]  /*7dd0*/  LDSM.16.MT88.4 R100, [R189+0x2100] ;  /* 0x00210000bd64783b */ /* 0x000ea60000004200 */
[C---:B------:R-:W-:Y:S02]  /*7de0*/  FMUL.FTZ R62, R2.reuse, R62 ;  /* 0x0000003e023e7220 */ /* 0x040fe40000410000 */
[C---:B------:R-:W-:Y:S01]  /*7df0*/  FMUL.FTZ R63, R2.reuse, R63 ;  /* 0x0000003f023f7220 */ /* 0x040fe20000410000 */
[----:B------:R-:W-:Y:S01]  /*7e00*/  MUFU.EX2 R221, R221 ;  /* 0x000000dd00dd7308 */ /* 0x000fe20000000800 */
[C---:B----4-:R-:W-:Y:S04]  /*7e10*/  HMMA.16816.F32.BF16 R36, R136.reuse, R104, R36 ;  /* 0x000000688824723c */ /* 0x050fe80000041824 */
[C---:B------:R-:W-:Y:S02]  /*7e20*/  FMUL.FTZ R64, R3.reuse, R64 ;  /* 0x0000004003407220 */ /* 0x040fe40000410000 */
[C---:B------:R-:W-:Y:S02]  /*7e30*/  FMUL.FTZ R65, R3.reuse, R65 ;  /* 0x0000004103417220 */ /* 0x040fe40000410000 */
[C---:B------:R-:W-:Y:S01]  /*7e40*/  HMMA.16816.F32.BF16 R40, R136.reuse, R106, R40 ;  /* 0x0000006a8828723c */ /* 0x040fe20000041828 */
[----:B------:R-:W4:Y:S01]  /*7e50*/  LDSM.16.MT88.4 R104, [R188+0x2100] ;  /* 0x00210000bc68783b */ /* 0x000f220000004200 */
[----:B------:R-:W-:Y:S02]  /*7e60*/  MUFU.EX2 R222, R222 ;  /* 0x000000de00de7308 */ /* 0x000fe40000000800 */
[C---:B------:R-:W-:Y:S02]  /*7e70*/  FMUL.FTZ R66, R2.reuse, R66 ;  /* 0x0000004202427220 */ /* 0x040fe40000410000 */
[C---:B------:R-:W-:Y:S02]  /*7e80*/  FMUL.FTZ R67, R2.reuse, R67 ;  /* 0x0000004302437220 */ /* 0x040fe40000410000 */
[C---:B------:R-:W-:Y:S04]  /*7e90*/  HMMA.16816.F32.BF16 R44, R136.reuse, R108, R44 ;  /* 0x0000006c882c723c */ /* 0x040fe8000004182c */
[C---:B------:R-:W-:Y:S01]  /*7ea0*/  FMUL.FTZ R68, R3.reuse, R68 ;  /* 0x0000004403447220 */ /* 0x040fe20000410000 */
[----:B------:R-:W-:Y:S01]  /*7eb0*/  MUFU.EX2 R223, R223 ;  /* 0x000000df00df7308 */ /* 0x000fe20000000800 */
[C---:B------:R-:W-:Y:S02]  /*7ec0*/  FMUL.FTZ R69, R3.reuse, R69 ;  /* 0x0000004503457220 */ /* 0x040fe40000410000 */
[C---:B------:R-:W-:Y:S01]  /*7ed0*/  HMMA.16816.F32.BF16 R48, R136.reuse, R110, R48 ;  /* 0x0000006e8830723c */ /* 0x040fe20000041830 */
[----:B------:R-:W1:Y:S03]  /*7ee0*/  LDSM.16.MT88.4 R108, [R195+0x4100] ;  /* 0x00410000c36c783b */ /* 0x000e660000004200 */
[C---:B------:R-:W-:Y:S02]  /*7ef0*/  FMUL.FTZ R70, R2.reuse, R70 ;  /* 0x0000004602467220 */ /* 0x040fe40000410000 */
[C---:B------:R-:W-:Y:S01]  /*7f00*/  FMUL.FTZ R71, R2.reuse, R71 ;  /* 0x0000004702477220 */ /* 0x040fe20000410000 */
[----:B------:R-:W-:Y:S01]  /*7f10*/  MUFU.EX2 R224, R224 ;  /* 0x000000e000e07308 */ /* 0x000fe20000000800 */
[C---:B------:R-:W-:Y:S01]  /*7f20*/  FMUL.FTZ R72, R3.reuse, R72 ;  /* 0x0000004803487220 */ /* 0x040fe20000410000 */
[C---:B--2---:R-:W-:Y:S03]  /*7f30*/  HMMA.16816.F32.BF16 R52, R136.reuse, R100, R52 ;  /* 0x000000648834723c */ /* 0x044fe60000041834 */
[C---:B------:R-:W-:Y:S02]  /*7f40*/  FMUL.FTZ R73, R3.reuse, R73 ;  /* 0x0000004903497220 */ /* 0x040fe40000410000 */
[C---:B------:R-:W-:Y:S02]  /*7f50*/  FMUL.FTZ R74, R2.reuse, R74 ;  /* 0x0000004a024a7220 */ /* 0x040fe40000410000 */
[C---:B------:R-:W-:Y:S01]  /*7f60*/  FMUL.FTZ R75, R2.reuse, R75 ;  /* 0x0000004b024b7220 */ /* 0x040fe20000410000 */
[C---:B------:R-:W-:Y:S01]  /*7f70*/  HMMA.16816.F32.BF16 R56, R136.reuse, R102, R56 ;  /* 0x000000668838723c */ /* 0x040fe20000041838 */
[----:B------:R-:W2:Y:S01]  /*7f80*/  LDSM.16.MT88.4 R100, [R190+0x4100] ;  /* 0x00410000be64783b */ /* 0x000ea20000004200 */
[----:B------:R-:W-:Y:S02]  /*7f90*/  MUFU.EX2 R225, R225 ;  /* 0x000000e100e17308 */ /* 0x000fe40000000800 */
[C---:B------:R-:W-:Y:S02]  /*7fa0*/  FMUL.FTZ R76, R3.reuse, R76 ;  /* 0x0000004c034c7220 */ /* 0x040fe40000410000 */
[C---:B------:R-:W-:Y:S02]  /*7fb0*/  FMUL.FTZ R77, R3.reuse, R77 ;  /* 0x0000004d034d7220 */ /* 0x040fe40000410000 */
[C---:B----4-:R-:W-:Y:S04]  /*7fc0*/  HMMA.16816.F32.BF16 R60, R136.reuse, R104, R60 ;  /* 0x00000068883c723c */ /* 0x050fe8000004183c */
[C---:B------:R-:W-:Y:S01]  /*7fd0*/  FMUL.FTZ R78, R2.reuse, R78 ;  /* 0x0000004e024e7220 */ /* 0x040fe20000410000 */
[----:B------:R-:W-:Y:S01]  /*7fe0*/  MUFU.EX2 R226, R226 ;  /* 0x000000e200e27308 */ /* 0x000fe20000000800 */
[C---:B------:R-:W-:Y:S02]  /*7ff0*/  FMUL.FTZ R79, R2.reuse, R79 ;  /* 0x0000004f024f7220 */ /* 0x040fe40000410000 */
[C---:B------:R-:W-:Y:S01]  /*8000*/  HMMA.16816.F32.BF16 R64, R136.reuse, R106, R64 ;  /* 0x0000006a8840723c */ /* 0x040fe20000041840 */
[----:B------:R-:W4:Y:S03]  /*8010*/  LDSM.16.MT88.4 R104, [R189+0x4100] ;  /* 0x00410000bd68783b */ /* 0x000f260000004200 */
[C---:B------:R-:W-:Y:S02]  /*8020*/  FMUL.FTZ R80, R3.reuse, R80 ;  /* 0x0000005003507220 */ /* 0x040fe40000410000 */
[C---:B------:R-:W-:Y:S01]  /*8030*/  FMUL.FTZ R81, R3.reuse, R81 ;  /* 0x0000005103517220 */ /* 0x040fe20000410000 */
[----:B------:R-:W-:Y:S01]  /*8040*/  MUFU.EX2 R227, R227 ;  /* 0x000000e300e37308 */ /* 0x000fe20000000800 */
[C---:B-1----:R-:W-:Y:S04]  /*8050*/  HMMA.16816.F32.BF16 R68, R136.reuse, R108, R68 ;  /* 0x0000006c8844723c */ /* 0x042fe80000041844 */
[C---:B------:R-:W-:Y:S02]  /*8060*/  FMUL.FTZ R82, R2.reuse, R82 ;  /* 0x0000005202527220 */ /* 0x040fe40000410000 */
[C---:B------:R-:W-:Y:S02]  /*8070*/  FMUL.FTZ R83, R2.reuse, R83 ;  /* 0x0000005302537220 */ /* 0x040fe40000410000 */
[C---:B------:R-:W-:Y:S01]  /*8080*/  HMMA.16816.F32.BF16 R72, R136.reuse, R110, R72 ;  /* 0x0000006e8848723c */ /* 0x040fe20000041848 */
[----:B------:R-:W1:Y:S01]  /*8090*/  LDSM.16.MT88.4 R108, [R188+0x4100] ;  /* 0x00410000bc6c783b */ /* 0x000e620000004200 */
[----:B------:R-:W-:Y:S02]  /*80a0*/  MUFU.EX2 R229, R229 ;  /* 0x000000e500e57308 */ /* 0x000fe40000000800 */
[C---:B------:R-:W-:Y:S02]  /*80b0*/  FMUL.FTZ R84, R3.reuse, R84 ;  /* 0x0000005403547220 */ /* 0x040fe40000410000 */
[----:B------:R-:W-:Y:S02]  /*80c0*/  FMUL.FTZ R85, R3, R85 ;  /* 0x0000005503557220 */ /* 0x000fe40000410000 */
[C---:B------:R-:W-:Y:S01]  /*80d0*/  FMUL.FTZ R86, R2.reuse, R86 ;  /* 0x0000005602567220 */ /* 0x040fe20000410000 */
[C---:B--2---:R-:W-:Y:S03]  /*80e0*/  HMMA.16816.F32.BF16 R76, R136.reuse, R100, R76 ;  /* 0x00000064884c723c */ /* 0x044fe6000004184c */
[C---:B------:R-:W-:Y:S01]  /*80f0*/  FMUL.FTZ R87, R2.reuse, R87 ;  /* 0x0000005702577220 */ /* 0x040fe20000410000 */
[----:B------:R-:W-:Y:S01]  /*8100*/  MUFU.EX2 R230, R230 ;  /* 0x000000e600e67308 */ /* 0x000fe20000000800 */
[--C-:B------:R-:W-:Y:S02]  /*8110*/  FFMA.FTZ R171, R171, c[0x0][0x2d0], -R144.reuse ;  /* 0x0000b400abab7a23 */ /* 0x100fe40000010890 */
[C---:B------:R-:W-:Y:S01]  /*8120*/  FMUL.FTZ R88, R3.reuse, R88 ;  /* 0x0000005803587220 */ /* 0x040fe20000410000 */
[C---:B------:R-:W-:Y:S04]  /*8130*/  HMMA.16816.F32.BF16 R80, R136.reuse, R102, R80 ;  /* 0x000000668850723c */ /* 0x040fe80000041850 */
[----:B------:R-:W-:Y:S01]  /*8140*/  FMUL.FTZ R89, R3, R89 ;  /* 0x0000005903597220 */ /* 0x000fe20000410000 */
[----:B------:R-:W-:Y:S01]  /*8150*/  F2FP.BF16.PACK_AB R100, R167, R166 ;  /* 0x000000a6a764723e */ /* 0x000fe200000010ff */
[C---:B------:R-:W-:Y:S01]  /*8160*/  FMUL.FTZ R90, R2.reuse, R90 ;  /* 0x0000005a025a7220 */ /* 0x040fe20000410000 */
[----:B---3--:R-:W-:Y:S01]  /*8170*/  F2FP.BF16.PACK_AB R102, R169, R168 ;  /* 0x000000a8a966723e */ /* 0x008fe200000010ff */
[C---:B----4-:R-:W-:Y:S01]  /*8180*/  HMMA.16816.F32.BF16 R84, R136.reuse, R104, R84 ;  /* 0x000000688854723c */ /* 0x050fe20000041854 */
[----:B------:R-:W2:Y:S03]  /*8190*/  MUFU.EX2 R171, R171 ;  /* 0x000000ab00ab7308 */ /* 0x000ea60000000800 */
[----:B------:R-:W-:Y:S01]  /*81a0*/  FMUL.FTZ R91, R2, R91 ;  /* 0x0000005b025b7220 */ /* 0x000fe20000410000 */
[----:B-----5:R-:W-:Y:S01]  /*81b0*/  F2FP.BF16.PACK_AB R103, R216, R215 ;  /* 0x000000d7d867723e */ /* 0x020fe200000010ff */
[C---:B------:R-:W-:Y:S02]  /*81c0*/  FMUL.FTZ R92, R3.reuse, R92 ;  /* 0x0000005c035c7220 */ /* 0x040fe40000410000 */
[C---:B------:R-:W-:Y:S03]  /*81d0*/  FMUL.FTZ R93, R3.reuse, R93 ;  /* 0x0000005d035d7220 */ /* 0x040fe60000410000 */
[C---:B------:R-:W-:Y:S01]  /*81e0*/  HMMA.16816.F32.BF16 R88, R136.reuse, R106, R88 ;  /* 0x0000006a8858723c */ /* 0x040fe20000041858 */
[----:B------:R-:W3:Y:S01]  /*81f0*/  LDSM.16.MT88.4 R104, [R189+0x900] ;  /* 0x00090000bd68783b */ /* 0x000ee20000004200 */
[----:B------:R-:W-:Y:S01]  /*8200*/  MUFU.EX2 R231, R231 ;  /* 0x000000e700e77308 */ /* 0x000fe20000000800 */
[C---:B------:R-:W-:Y:S02]  /*8210*/  FMUL.FTZ R94, R2.reuse, R94 ;  /* 0x0000005e025e7220 */ /* 0x040fe40000410000 */
[C---:B------:R-:W-:Y:S02]  /*8220*/  FMUL.FTZ R95, R2.reuse, R95 ;  /* 0x0000005f025f7220 */ /* 0x040fe40000410000 */
[C---:B------:R-:W-:Y:S02]  /*8230*/  FMUL.FTZ R96, R3.reuse, R96 ;  /* 0x0000006003607220 */ /* 0x040fe40000410000 */
[----:B------:R-:W-:Y:S03]  /*8240*/  FMUL.FTZ R97, R3, R97 ;  /* 0x0000006103617220 */ /* 0x000fe60000410000 */
[C---:B-1----:R-:W-:Y:S03]  /*8250*/  HMMA.16816.F32.BF16 R92, R136.reuse, R108, R92 ;  /* 0x0000006c885c723c */ /* 0x042fe6000004185c */
[C---:B------:R-:W-:Y:S01]  /*8260*/  FMUL.FTZ R98, R2.reuse, R98 ;  /* 0x0000006202627220 */ /* 0x040fe20000410000 */
[----:B--2---:R-:W-:Y:S01]  /*8270*/  F2FP.BF16.PACK_AB R101, R171, R170 ;  /* 0x000000aaab65723e */ /* 0x004fe200000010ff */
[C---:B------:R-:W-:Y:S02]  /*8280*/  FMUL.FTZ R99, R2.reuse, R99 ;  /* 0x0000006302637220 */ /* 0x040fe40000410000 */
[--C-:B------:R-:W-:Y:S02]  /*8290*/  FFMA.FTZ R217, R217, c[0x0][0x2d0], -R144.reuse ;  /* 0x0000b400d9d97a23 */ /* 0x100fe40000010890 */
[----:B------:R-:W-:Y:S03]  /*82a0*/  FFMA.FTZ R144, R133, c[0x0][0x2d0], -R144 ;  /* 0x0000b40085907a23 */ /* 0x000fe60000010890 */
[----:B------:R-:W-:Y:S01]  /*82b0*/  HMMA.16816.F32.BF16 R96, R136, R110, R96 ;  /* 0x0000006e8860723c */ /* 0x000fe20000041860 */
[----:B------:R-:W1:Y:S01]  /*82c0*/  LDSM.16.MT88.4 R108, [R188+0x2900] ;  /* 0x00290000bc6c783b */ /* 0x000e620000004200 */
[----:B------:R2:W-:Y:S01]  /*82d0*/  MUFU.EX2 R232, R144 ;  /* 0x0000009000e87308 */ /* 0x0005e20000000800 */
[----:B------:R-:W-:Y:S02]  /*82e0*/  FFMA.FTZ R160, R3, R206, R160 ;  /* 0x000000ce03a07223 */ /* 0x000fe400000100a0 */
[----:B------:R-:W-:Y:S02]  /*82f0*/  FFMA.FTZ R165, R2, R207, R165 ;  /* 0x000000cf02a57223 */ /* 0x000fe400000100a5 */
[----:B------:R-:W-:Y:S01]  /*8300*/  FADD.FTZ R135, R135, R160 ;  /* 0x000000a087877221 */ /* 0x000fe20000010000 */
[C---:B------:R-:W-:Y:S01]  /*8310*/  HMMA.16816.F32.BF16 R4, R100.reuse, R112, R4 ;  /* 0x000000706404723c */ /* 0x040fe20000041804 */
[----:B------:R-:W-:Y:S03]  /*8320*/  LDSM.16.MT88.4 R136, [R189+0x3100] ;  /* 0x00310000bd88783b */ /* 0x000fe60000004200 */
[----:B------:R-:W4:Y:S01]  /*8330*/  MUFU.EX2 R217, R217 ;  /* 0x000000d900d97308 */ /* 0x000f220000000800 */
[----:B------:R-:W-:Y:S02]  /*8340*/  FADD.FTZ R164, R164, R165 ;  /* 0x000000a5a4a47221 */ /* 0x000fe40000010000 */
[----:B------:R-:W-:Y:S01]  /*8350*/  FADD.FTZ R134, R134, R135 ;  /* 0x0000008786867221 */ /* 0x000fe20000010000 */
[C---:B------:R-:W-:Y:S01]  /*8360*/  HMMA.16816.F32.BF16 R8, R100.reuse, R114, R8 ;  /* 0x000000726408723c */ /* 0x040fe20000041808 */
[----:B------:R-:W-:Y:S03]  /*8370*/  LDSM.16.MT88.4 R112, [R190+0x4900] ;  /* 0x00490000be70783b */ /* 0x000fe60000004200 */
[----:B------:R-:W-:Y:S02]  /*8380*/  FADD.FTZ R3, R163, R164 ;  /* 0x000000a4a3037221 */ /* 0x000fe40000010000 */
[----:B------:R-:W-:Y:S02]  /*8390*/  FADD.FTZ R161, R161, R134 ;  /* 0x00000086a1a17221 */ /* 0x000fe40000010000 */
[C---:B------:R-:W-:Y:S01]  /*83a0*/  HMMA.16816.F32.BF16 R12, R100.reuse, R116, R12 ;  /* 0x00000074640c723c */ /* 0x040fe2000004180c */
[----:B--2---:R-:W-:Y:S03]  /*83b0*/  LDSM.16.MT88.4 R144, [R190+0x3900] ;  /* 0x00390000be90783b */ /* 0x004fe60000004200 */
[----:B------:R-:W-:Y:S02]  /*83c0*/  FADD.FTZ R3, R162, R3 ;  /* 0x00000003a2037221 */ /* 0x000fe40000010000 */
[----:B------:R-:W-:Y:S02]  /*83d0*/  FADD.FTZ R166, R166, R161 ;  /* 0x000000a1a6a67221 */ /* 0x000fe40000010000 */
[C---:B------:R-:W-:Y:S01]  /*83e0*/  HMMA.16816.F32.BF16 R16, R100.reuse, R118, R16 ;  /* 0x000000766410723c */ /* 0x040fe20000041810 */
[----:B------:R-:W-:Y:S03]  /*83f0*/  LDSM.16.MT88.4 R116, [R189+0x4900] ;  /* 0x00490000bd74783b */ /* 0x000fe60000004200 */
[----:B------:R-:W-:Y:S01]  /*8400*/  FADD.FTZ R2, R170, R3 ;  /* 0x00000003aa027221 */ /* 0x000fe20000010000 */
[----:B------:R-:W-:Y:S01]  /*8410*/  MOV R3, R0 ;  /* 0x0000000000037202 */ /* 0x000fe20000000f00 */
[----:B------:R-:W-:Y:S02]  /*8420*/  FADD.FTZ R167, R167, R166 ;  /* 0x000000a6a7a77221 */ /* 0x000fe40000010000 */
[C---:B---3--:R-:W-:Y:S04]  /*8430*/  HMMA.16816.F32.BF16 R20, R100.reuse, R104, R20 ;  /* 0x000000686414723c */ /* 0x048fe80000041814 */
[----:B------:R-:W-:Y:S02]  /*8440*/  FADD.FTZ R2, R171, R2 ;  /* 0x00000002ab027221 */ /* 0x000fe40000010000 */
[----:B------:R-:W-:Y:S02]  /*8450*/  FADD.FTZ R168, R168, R167 ;  /* 0x000000a7a8a87221 */ /* 0x000fe40000010000 */
[C---:B------:R-:W-:Y:S01]  /*8460*/  HMMA.16816.F32.BF16 R24, R100.reuse, R106, R24 ;  /* 0x0000006a6418723c */ /* 0x040fe20000041818 */
[----:B------:R-:W2:Y:S03]  /*8470*/  LDSM.16.MT88.4 R104, [R195+0x4900] ;  /* 0x00490000c368783b */ /* 0x000ea60000004200 */
[----:B------:R-:W-:Y:S01]  /*8480*/  FADD.FTZ R215, R215, R2 ;  /* 0x00000002d7d77221 */ /* 0x000fe20000010000 */
[----:B------:R-:W-:Y:S01]  /*8490*/  MOV R2, R132 ;  /* 0x0000008400027202 */ /* 0x000fe20000000f00 */
[----:B------:R-:W-:Y:S02]  /*84a0*/  FADD.FTZ R169, R169, R168 ;  /* 0x000000a8a9a97221 */ /* 0x000fe40000010000 */
[C---:B------:R-:W-:Y:S04]  /*84b0*/  HMMA.16816.F32.BF16 R28, R100.reuse, R120, R28 ;  /* 0x00000078641c723c */ /* 0x040fe8000004181c */
[----:B------:R-:W-:Y:S04]  /*84c0*/  FADD.FTZ R216, R216, R215 ;  /* 0x000000d7d8d87221 */ /* 0x000fe80000010000 */
        /* <DEDUP_REMOVED lines=19> */
[----:B------:R-:W3:Y:S07]  /*8600*/  LDSM.16.MT88.4 R112, [R189+0x1100] ;  /* 0x00110000bd70783b */ /* 0x000eee0000004200 */
[C---:B------:R-:W-:Y:S08]  /*8610*/  HMMA.16816.F32.BF16 R84, R100.reuse, R116, R84 ;  /* 0x000000746454723c */ /* 0x040ff00000041854 */
[C---:B------:R-:W-:Y:S01]  /*8620*/  HMMA.16816.F32.BF16 R88, R100.reuse, R118, R88 ;  /* 0x000000766458723c */ /* 0x040fe20000041858 */
[----:B------:R-:W5:Y:S07]  /*8630*/  LDSM.16.MT88.4 R116, [R195+0x3100] ;  /* 0x00310000c374783b */ /* 0x000f6e0000004200 */
[C---:B-1----:R-:W-:Y:S08]  /*8640*/  HMMA.16816.F32.BF16 R92, R100.reuse, R108, R92 ;  /* 0x0000006c645c723c */ /* 0x042ff0000004185c */
[----:B------:R-:W-:Y:S01]  /*8650*/  HMMA.16816.F32.BF16 R96, R100, R110, R96 ;  /* 0x0000006e6460723c */ /* 0x000fe20000041860 */
[----:B------:R-:W-:Y:S06]  /*8660*/  LDSM.16.MT88.4 R108, [R195+0x5100] ;  /* 0x00510000c36c783b */ /* 0x000fec0000004200 */
[----:B------:R-:W-:Y:S01]  /*8670*/  F2FP.BF16.PACK_AB R100, R219, R218 ;  /* 0x000000dadb64723e */ /* 0x000fe200000010ff */
[----:B------:R-:W-:Y:S01]  /*8680*/  FADD.FTZ R218, R218, R169 ;  /* 0x000000a9dada7221 */ /* 0x000fe20000010000 */
[----:B------:R-:W-:Y:S03]  /*8690*/  F2FP.BF16.PACK_AB R102, R221, R220 ;  /* 0x000000dcdd66723e */ /* 0x000fe600000010ff */
[----:B----4-:R-:W-:Y:S01]  /*86a0*/  F2FP.BF16.PACK_AB R101, R222, R217 ;  /* 0x000000d9de65723e */ /* 0x010fe200000010ff */
[----:B------:R-:W-:Y:S01]  /*86b0*/  FADD.FTZ R217, R217, R216 ;  /* 0x000000d8d9d97221 */ /* 0x000fe20000010000 */
[----:B------:R-:W-:Y:S01]  /*86c0*/  F2FP.BF16.PACK_AB R103, R224, R223 ;  /* 0x000000dfe067723e */ /* 0x000fe200000010ff */
[----:B------:R-:W-:Y:S02]  /*86d0*/  FADD.FTZ R219, R219, R218 ;  /* 0x000000dadbdb7221 */ /* 0x000fe40000010000 */
[----:B------:R-:W-:Y:S02]  /*86e0*/  FADD.FTZ R222, R222, R217 ;  /* 0x000000d9dede7221 */ /* 0x000fe40000010000 */
[----:B------:R-:W-:Y:S02]  /*86f0*/  FADD.FTZ R220, R220, R219 ;  /* 0x000000dbdcdc7221 */ /* 0x000fe40000010000 */
[C---:B--2---:R-:W-:Y:S03]  /*8700*/  HMMA.16816.F32.BF16 R4, R100.reuse, R104, R4 ;  /* 0x000000686404723c */ /* 0x044fe60000041804 */
[----:B------:R-:W-:Y:S02]  /*8710*/  FADD.FTZ R223, R223, R222 ;  /* 0x000000dedfdf7221 */ /* 0x000fe40000010000 */
[----:B------:R-:W-:Y:S02]  /*8720*/  FADD.FTZ R220, R221, R220 ;  /* 0x000000dcdddc7221 */ /* 0x000fe40000010000 */
[----:B------:R-:W-:Y:S01]  /*8730*/  FADD.FTZ R224, R224, R223 ;  /* 0x000000dfe0e07221 */ /* 0x000fe20000010000 */
[C---:B------:R-:W-:Y:S01]  /*8740*/  HMMA.16816.F32.BF16 R8, R100.reuse, R106, R8 ;  /* 0x0000006a6408723c */ /* 0x040fe20000041808 */
[----:B------:R-:W1:Y:S07]  /*8750*/  LDSM.16.MT88.4 R104, [R188+0x3100] ;  /* 0x00310000bc68783b */ /* 0x000e6e0000004200 */
[C---:B------:R-:W-:Y:S08]  /*8760*/  HMMA.16816.F32.BF16 R12, R100.reuse, R120, R12 ;  /* 0x00000078640c723c */ /* 0x040ff0000004180c */
[C---:B------:R-:W-:Y:S08]  /*8770*/  HMMA.16816.F32.BF16 R16, R100.reuse, R122, R16 ;  /* 0x0000007a6410723c */ /* 0x040ff00000041810 */
[C---:B---3--:R-:W-:Y:S08]  /*8780*/  HMMA.16816.F32.BF16 R20, R100.reuse, R112, R20 ;  /* 0x000000706414723c */ /* 0x048ff00000041814 */
[C---:B------:R-:W-:Y:S01]  /*8790*/  HMMA.16816.F32.BF16 R24, R100.reuse, R114, R24 ;  /* 0x000000726418723c */ /* 0x040fe20000041818 */
[----:B------:R-:W2:Y:S07]  /*87a0*/  LDSM.16.MT88.4 R112, [R190+0x5100] ;  /* 0x00510000be70783b */ /* 0x000eae0000004200 */
[C---:B------:R-:W-:Y:S08]  /*87b0*/  HMMA.16816.F32.BF16 R28, R100.reuse, R124, R28 ;  /* 0x0000007c641c723c */ /* 0x040ff0000004181c */
[C---:B------:R-:W-:Y:S01]  /*87c0*/  HMMA.16816.F32.BF16 R32, R100.reuse, R126, R32 ;  /* 0x0000007e6420723c */ /* 0x040fe20000041820 */
[----:B------:R-:W-:Y:S07]  /*87d0*/  LDSM.16.MT88.4 R124, [R188+0x1900] ;  /* 0x00190000bc7c783b */ /* 0x000fee0000004200 */
[C---:B-----5:R-:W-:Y:S08]  /*87e0*/  HMMA.16816.F32.BF16 R36, R100.reuse, R116, R36 ;  /* 0x000000746424723c */ /* 0x060ff00000041824 */
[C---:B------:R-:W-:Y:S01]  /*87f0*/  HMMA.16816.F32.BF16 R40, R100.reuse, R118, R40 ;  /* 0x000000766428723c */ /* 0x040fe20000041828 */
[----:B------:R-:W3:Y:S07]  /*8800*/  LDSM.16.MT88.4 R116, [R189+0x5100] ;  /* 0x00510000bd74783b */ /* 0x000eee0000004200 */
[C---:B------:R-:W-:Y:S08]  /*8810*/  HMMA.16816.F32.BF16 R44, R100.reuse, R128, R44 ;  /* 0x00000080642c723c */ /* 0x040ff0000004182c */
[C---:B------:R-:W-:Y:S08]  /*8820*/  HMMA.16816.F32.BF16 R48, R100.reuse, R130, R48 ;  /* 0x000000826430723c */ /* 0x040ff00000041830 */
[C---:B------:R-:W-:Y:S07]  /*8830*/  HMMA.16816.F32.BF16 R52, R100.reuse, R136, R52 ;  /* 0x000000886434723c */ /* 0x040fee0000041834 */
[----:B------:R-:W-:Y:S01]  /*8840*/  F2FP.BF16.PACK_AB R136, R226, R225 ;  /* 0x000000e1e288723e */ /* 0x000fe200000010ff */
[C---:B------:R-:W-:Y:S04]  /*8850*/  HMMA.16816.F32.BF16 R56, R100.reuse, R138, R56 ;  /* 0x0000008a6438723c */ /* 0x040fe80000041838 */
[----:B------:R-:W-:Y:S01]  /*8860*/  F2FP.BF16.PACK_AB R137, R230, R229 ;  /* 0x000000e5e689723e */ /* 0x000fe200000010ff */
[----:B------:R-:W-:Y:S02]  /*8870*/  FADD.FTZ R225, R225, R220 ;  /* 0x000000dce1e17221 */ /* 0x000fe40000010000 */
[----:B------:R-:W-:Y:S01]  /*8880*/  F2FP.BF16.PACK_AB R138, R228, R227 ;  /* 0x000000e3e48a723e */ /* 0x000fe200000010ff */
[C---:B-1----:R-:W-:Y:S04]  /*8890*/  HMMA.16816.F32.BF16 R60, R100.reuse, R104, R60 ;  /* 0x00000068643c723c */ /* 0x042fe8000004183c */
[----:B------:R-:W-:Y:S01]  /*88a0*/  F2FP.BF16.PACK_AB R139, R232, R231 ;  /* 0x000000e7e88b723e */ /* 0x000fe200000010ff */
[----:B------:R-:W-:Y:S02]  /*88b0*/  FADD.FTZ R229, R229, R224 ;  /* 0x000000e0e5e57221 */ /* 0x000fe40000010000 */
[----:B------:R-:W-:Y:S01]  /*88c0*/  FADD.FTZ R226, R226, R225 ;  /* 0x000000e1e2e27221 */ /* 0x000fe20000010000 */
[C---:B------:R-:W-:Y:S01]  /*88d0*/  HMMA.16816.F32.BF16 R64, R100.reuse, R106, R64 ;  /* 0x0000006a6440723c */ /* 0x040fe20000041840 */
[----:B------:R-:W1:Y:S03]  /*88e0*/  LDSM.16.MT88.4 R104, [R188+0x5100] ;  /* 0x00510000bc68783b */ /* 0x000e660000004200 */
[----:B------:R-:W-:Y:S02]  /*88f0*/  FADD.FTZ R230, R230, R229 ;  /* 0x000000e5e6e67221 */ /* 0x000fe40000010000 */
[----:B------:R-:W-:Y:S02]  /*8900*/  FADD.FTZ R227, R227, R226 ;  /* 0x000000e2e3e37221 */ /* 0x000fe40000010000 */
[C---:B------:R-:W-:Y:S04]  /*8910*/  HMMA.16816.F32.BF16 R68, R100.reuse, R108, R68 ;  /* 0x0000006c6444723c */ /* 0x040fe80000041844 */
[----:B------:R-:W-:Y:S02]  /*8920*/  FADD.FTZ R207, R231, R230 ;  /* 0x000000e6e7cf7221 */ /* 0x000fe40000010000 */
[----:B------:R-:W-:Y:S02]  /*8930*/  FADD.FTZ R206, R228, R227 ;  /* 0x000000e3e4ce7221 */ /* 0x000fe40000010000 */
[C---:B------:R-:W-:Y:S01]  /*8940*/  HMMA.16816.F32.BF16 R72, R100.reuse, R110, R72 ;  /* 0x0000006e6448723c */ /* 0x040fe20000041848 */
[----:B------:R-:W4:Y:S03]  /*8950*/  LDSM.16.MT88.4 R108, [R195+0x1900] ;  /* 0x00190000c36c783b */ /* 0x000f260000004200 */
[----:B------:R-:W-:Y:S04]  /*8960*/  FADD.FTZ R207, R232, R207 ;  /* 0x000000cfe8cf7221 */ /* 0x000fe80000010000 */
[C---:B--2---:R-:W-:Y:S08]  /*8970*/  HMMA.16816.F32.BF16 R76, R100.reuse, R112, R76 ;  /* 0x00000070644c723c */ /* 0x044ff0000004184c */
[C---:B------:R-:W-:Y:S01]  /*8980*/  HMMA.16816.F32.BF16 R80, R100.reuse, R114, R80 ;  /* 0x000000726450723c */ /* 0x040fe20000041850 */
[----:B------:R-:W2:Y:S07]  /*8990*/  LDSM.16.MT88.4 R112, [R190+0x1900] ;  /* 0x00190000be70783b */ /* 0x000eae0000004200 */
[C---:B---3--:R-:W-:Y:S08]  /*89a0*/  HMMA.16816.F32.BF16 R84, R100.reuse, R116, R84 ;  /* 0x000000746454723c */ /* 0x048ff00000041854 */
[C---:B------:R-:W-:Y:S01]  /*89b0*/  HMMA.16816.F32.BF16 R88, R100.reuse, R118, R88 ;  /* 0x000000766458723c */ /* 0x040fe20000041858 */
[----:B------:R-:W3:Y:S07]  /*89c0*/  LDSM.16.MT88.4 R116, [R189+0x1900] ;  /* 0x00190000bd74783b */ /* 0x000eee0000004200 */
[C---:B-1----:R-:W-:Y:S08]  /*89d0*/  HMMA.16816.F32.BF16 R92, R100.reuse, R104, R92 ;  /* 0x00000068645c723c */ /* 0x042ff0000004185c */
[----:B------:R-:W-:Y:S08]  /*89e0*/  HMMA.16816.F32.BF16 R96, R100, R106, R96 ;  /* 0x0000006a6460723c */ /* 0x000ff00000041860 */
[C---:B----4-:R-:W-:Y:S01]  /*89f0*/  HMMA.16816.F32.BF16 R128, R136.reuse, R108, R4 ;  /* 0x0000006c8880723c */ /* 0x050fe20000041804 */
[----:B------:R-:W1:Y:S07]  /*8a00*/  LDSM.16.MT88.4 R4, [R190+0x5900] ;  /* 0x00590000be04783b */ /* 0x000e6e0000004200 */
[C---:B------:R-:W-:Y:S01]  /*8a10*/  HMMA.16816.F32.BF16 R100, R136.reuse, R110, R8 ;  /* 0x0000006e8864723c */ /* 0x040fe20000041808 */
[----:B------:R-:W4:Y:S07]  /*8a20*/  LDSM.16.MT88.4 R8, [R189+0x5900] ;  /* 0x00590000bd08783b */ /* 0x000f2e0000004200 */
[C---:B--2---:R-:W-:Y:S01]  /*8a30*/  HMMA.16816.F32.BF16 R104, R136.reuse, R112, R12 ;  /* 0x000000708868723c */ /* 0x044fe2000004180c */
[----:B------:R-:W2:Y:S07]  /*8a40*/  LDSM.16.MT88.4 R12, [R188+0x5900] ;  /* 0x00590000bc0c783b */ /* 0x000eae0000004200 */
[C---:B------:R-:W-:Y:S08]  /*8a50*/  HMMA.16816.F32.BF16 R108, R136.reuse, R114, R16 ;  /* 0x00000072886c723c */ /* 0x040ff00000041810 */
[C---:B---3--:R-:W-:Y:S08]  /*8a60*/  HMMA.16816.F32.BF16 R112, R136.reuse, R116, R20 ;  /* 0x000000748870723c */ /* 0x048ff00000041814 */
[C---:B------:R-:W-:Y:S08]  /*8a70*/  HMMA.16816.F32.BF16 R116, R136.reuse, R118, R24 ;  /* 0x000000768874723c */ /* 0x040ff00000041818 */
        /* <DEDUP_REMOVED lines=12> */
[C---:B-1----:R-:W-:Y:S08]  /*8b40*/  HMMA.16816.F32.BF16 R76, R136.reuse, R4, R76 ;  /* 0x00000004884c723c */ /* 0x042ff0000004184c */
[C---:B------:R-:W-:Y:S08]  /*8b50*/  HMMA.16816.F32.BF16 R80, R136.reuse, R6, R80 ;  /* 0x000000068850723c */ /* 0x040ff00000041850 */
[C---:B----4-:R-:W-:Y:S07]  /*8b60*/  HMMA.16816.F32.BF16 R84, R136.reuse, R8, R84 ;  /* 0x000000088854723c */ /* 0x050fee0000041854 */
[----:B------:R-:W-:Y:S01]  /*8b70*/  MOV R8, R132 ;  /* 0x0000008400087202 */ /* 0x000fe20000000f00 */
[C---:B------:R-:W-:Y:S08]  /*8b80*/  HMMA.16816.F32.BF16 R88, R136.reuse, R10, R88 ;  /* 0x0000000a8858723c */ /* 0x040ff00000041858 */
[C---:B--2---:R-:W-:Y:S08]  /*8b90*/  HMMA.16816.F32.BF16 R92, R136.reuse, R12, R92 ;  /* 0x0000000c885c723c */ /* 0x044ff0000004185c */
[----:B------:R-:W-:Y:S01]  /*8ba0*/  HMMA.16816.F32.BF16 R96, R136, R14, R96 ;  /* 0x0000000e8860723c */ /* 0x000fe20000041860 */
[----:B------:R-:W-:-:S07]  /*8bb0*/  @P0 BRA `(.L_x_418) ;  /* 0xffffc89000000947 */ /* 0x000fce000383ffff */
.L_x_407:
[----:B------:R-:W1:Y:S01]  /*8bc0*/  S2UR UR26, SR_CTAID.X ;  /* 0x00000000001a79c3 */ /* 0x000e620000002500 */
[----:B------:R-:W-:Y:S01]  /*8bd0*/  UMOV UR25, 0x1 ;  /* 0x0000000100197882 */ /* 0x000fe20000000000 */
[----:B------:R-:W-:Y:S01]  /*8be0*/  PLOP3.LUT P0, PT, PT, PT, UP0, 0x40, 0x0 ;  /* 0x000000000000781c */ /* 0x000fe20003f0e808 */
[----:B------:R-:W-:-:S02]  /*8bf0*/  ULDC UR21, c[0x0][0x168] ;  /* 0x00005a0000157ab9 */ /* 0x000fc40000000800 */
[----:B------:R-:W-:Y:S02]  /*8c00*/  ULDC.64 UR4, c[0x0][0x2c8] ;  /* 0x0000b20000047ab9 */ /* 0x000fe40000000a00 */
[----:B------:R-:W-:Y:S02]  /*8c10*/  UIADD3 UR21, UR25, -UR21, URZ ;  /* 0x8000001519157290 */ /* 0x000fe4000fffe03f */
[----:B------:R-:W-:Y:S02]  /*8c20*/  ULDC UR24, c[0x0][0x2ac] ;  /* 0x0000ab0000187ab9 */ /* 0x000fe40000000800 */
[----:B-1----:R-:W-:-:S04]  /*8c30*/  ULEA UR26, UR26, 0x7f, 0x7 ;  /* 0x0000007f1a1a7891 */ /* 0x002fc8000f8e383f */
[----:B------:R-:W-:-:S03]  /*8c40*/  UIMAD.WIDE.U32 UR28, UR26, UR4, URZ ;  /* 0x000000041a1c72a5 */ /* 0x000fc6000f8e003f */
[----:B------:R-:W-:Y:S02]  /*8c50*/  ULDC UR4, c[0x0][0x1d0] ;  /* 0x0000740000047ab9 */ /* 0x000fe40000000800 */
[----:B------:R-:W-:Y:S02]  /*8c60*/  UIMAD UR4, UR24, UR4, UR21 ;  /* 0x00000004180472a4 */ /* 0x000fe4000f8e0215 */
[----:B------:R-:W-:Y:S02]  /*8c70*/  @UP1 USHF.R.U32.HI UR26, URZ, UR5, UR29 ;  /* 0x000000053f1a1299 */ /* 0x000fe4000801161d */
[----:B------:R-:W-:Y:S02]  /*8c80*/  ULDC UR21, c[0x0][0x324] ;  /* 0x0000c90000157ab9 */ /* 0x000fe40000000800 */
[----:B------:R-:W-:-:S04]  /*8c90*/  UIADD3 UR24, UR4, UR26, URZ ;  /* 0x0000001a04187290 */ /* 0x000fc8000fffe03f */
[----:B------:R-:W-:Y:S01]  /*8ca0*/  UIADD3 UR21, UR24, -UR21, URZ ;  /* 0x8000001518157290 */ /* 0x000fe2000fffe03f */
[----:B------:R-:W-:Y:S05]  /*8cb0*/  @P0 BRA `(.L_x_419) ;  /* 0x0000016000000947 */ /* 0x000fea0003800000 */
[----:B------:R-:W-:-:S06]  /*8cc0*/  UISETP.GT.AND UP2, UPT, UR24, -0x1, UPT ;  /* 0xffffffff1800788c */ /* 0x000fcc000bf44270 */
[----:B------:R-:W-:-:S13]  /*8cd0*/  PLOP3.LUT P0, PT, PT, PT, UP2, 0x80, 0x0 ;  /* 0x000000000000781c */ /* 0x000fda0003f0f028 */
[----:B------:R-:W-:Y:S05]  /*8ce0*/  @P0 BRA `(.L_x_420) ;  /* 0x0000009000000947 */ /* 0x000fea0003800000 */
[----:B------:R-:W-:Y:S02]  /*8cf0*/  ULDC UR4, c[0x0][0x32c] ;  /* 0x0000cb0000047ab9 */ /* 0x000fe40000000800 */
[----:B------:R-:W-:Y:S02]  /*8d00*/  UISETP.NE.AND UP2, UPT, UR25, UR4, UPT ;  /* 0x000000041900728c */ /* 0x000fe4000bf45270 */
[----:B------:R-:W-:Y:S02]  /*8d10*/  ULOP3.LUT UR24, URZ, UR24, URZ, 0x33, !UPT ;  /* 0x000000183f187292 */ /* 0x000fe4000f8e333f */
[----:B------:R-:W-:Y:S02]  /*8d20*/  ULDC.64 UR4, c[0x0][0x330] ;  /* 0x0000cc0000047ab9 */ /* 0x000fe40000000a00 */
[----:B------:R-:W-:-:S07]  /*8d30*/  UIMAD.WIDE.U32 UR26, UR24, UR4, URZ ;  /* 0x00000004181a72a5 */ /* 0x000fce000f8e003f */
[----:B------:R-:W-:Y:S02]  /*8d40*/  @UP2 UMOV UR25, UR27 ;  /* 0x0000001b00192c82 */ /* 0x000fe40008000000 */
[----:B------:R-:W-:-:S04]  /*8d50*/  @UP2 USHF.R.U32.HI UR24, URZ, UR5, UR25 ;  /* 0x000000053f182299 */ /* 0x000fc80008011619 */
[----:B------:R-:W-:Y:S01]  /*8d60*/  ULOP3.LUT UR24, URZ, UR24, URZ, 0x33, !UPT ;  /* 0x000000183f187292 */ /* 0x000fe2000f8e333f */
[----:B------:R-:W-:Y:S05]  /*8d70*/  BRA `(.L_x_421) ;  /* 0x0000006000007947 */ /* 0x000fea0003800000 */
.L_x_420:
[----:B------:R-:W-:Y:S02]  /*8d80*/  ULDC UR4, c[0x0][0x32c] ;  /* 0x0000cb0000047ab9 */ /* 0x000fe40000000800 */
[----:B------:R-:W-:-:S03]  /*8d90*/  UISETP.NE.AND UP2, UPT, UR25, UR4, UPT ;  /* 0x000000041900728c */ /* 0x000fc6000bf45270 */
[----:B------:R-:W-:Y:S02]  /*8da0*/  ULDC.64 UR4, c[0x0][0x330] ;  /* 0x0000cc0000047ab9 */ /* 0x000fe40000000a00 */
[----:B------:R-:W-:-:S07]  /*8db0*/  UIMAD.WIDE.U32 UR26, UR24, UR4, URZ ;  /* 0x00000004181a72a5 */ /* 0x000fce000f8e003f */
[----:B------:R-:W-:Y:S02]  /*8dc0*/  @UP2 UMOV UR25, UR27 ;  /* 0x0000001b00192c82 */ /* 0x000fe40008000000 */
[----:B------:R-:W-:Y:S02]  /*8dd0*/  @UP2 USHF.R.U32.HI UR24, URZ, UR5, UR25 ;  /* 0x000000053f182299 */ /* 0x000fe40008011619 */
.L_x_421:
[----:B------:R-:W-:Y:S02]  /*8de0*/  ULDC UR4, c[0x0][0x32c] ;  /* 0x0000cb0000047ab9 */ /* 0x000fe40000000800 */
[----:B------:R-:W-:-:S04]  /*8df0*/  UIMAD UR4, UR24, UR4, URZ ;  /* 0x00000004180472a4 */ /* 0x000fc8000f8e023f */
[----:B------:R-:W-:-:S04]  /*8e00*/  UISETP.LT.AND UP2, UPT, UR21, UR4, UPT ;  /* 0x000000041500728c */ /* 0x000fc8000bf41270 */
[----:B------:R-:W-:-:S04]  /*8e10*/  USEL UR21, UR21, UR4, !UP2 ;  /* 0x0000000415157287 */ /* 0x000fc8000d000000 */
.L_x_419:
[----:B------:R-:W-:-:S04]  /*8e20*/  UIADD3 UR21, UR21, 0x3f, URZ ;  /* 0x0000003f15157890 */ /* 0x000fc8000fffe03f */
        /* <DEDUP_REMOVED lines=8> */
[----:B------:R-:W-:Y:S01]  /*8eb0*/  SHF.R.S32.HI R5, RZ, 0x1f, R210 ;  /* 0x0000001fff057819 */ /* 0x000fe200000114d2 */
[----:B------:R-:W-:Y:S01]  /*8ec0*/  IMAD.MOV.U32 R133, RZ, RZ, R8 ;  /* 0x000000ffff857224 */ /* 0x000fe200078e0008 */
[C---:B------:R-:W-:Y:S01]  /*8ed0*/  SHF.L.U64.HI R216, R209.reuse, 0x1, R212 ;  /* 0x00000001d1d87819 */ /* 0x040fe200000102d4 */
[----:B------:R-:W-:Y:S01]  /*8ee0*/  IMAD.MOV.U32 R3, RZ, RZ, R0 ;  /* 0x000000ffff037224 */ /* 0x000fe200078e0000 */
[----:B------:R-:W-:Y:S01]  /*8ef0*/  SEL R214, RZ, 0x10, P4 ;  /* 0x00000010ffd67807 */ /* 0x000fe20002000000 */
[C---:B------:R-:W-:Y:S01]  /*8f00*/  IMAD.SHL.U32 R217, R210.reuse, 0x2, RZ ;  /* 0x00000002d2d97824 */ /* 0x040fe200078e00ff */
[----:B------:R-:W-:Y:S01]  /*8f10*/  SHF.L.U64.HI R218, R210, 0x1, R5 ;  /* 0x00000001d2da7819 */ /* 0x000fe20000010205 */
[----:B------:R-:W-:Y:S02]  /*8f20*/  IMAD.SHL.U32 R215, R209, 0x2, RZ ;  /* 0x00000002d1d77824 */ /* 0x000fe400078e00ff */
.L_x_425:
        /* <DEDUP_REMOVED lines=37> */
[----:B------:R3:W2:Y:S01]  /*9180*/  SHFL.IDX PT, R7, R12, RZ, 0x181f ;  /* 0x00181fff0c077589 */ /* 0x0006a200000e0000 */
        /* <DEDUP_REMOVED lines=20> */
.L_x_423:
[C---:B--23--:R-:W-:Y:S01]  /*92d0*/  HMMA.16816.F32.BF16 R4, R136.reuse, R140, RZ ;  /* 0x0000008c8804723c */ /* 0x04cfe200000418ff */
[----:B------:R-:W-:Y:S01]  /*92e0*/  LDSM.16.M88.4 R164, [R192+0x6100] ;  /* 0x00610000c0a4783b */ /* 0x000fe20000000200 */
[----:B------:R-:W-:Y:S05]  /*92f0*/  UISETP.GT.AND UP2, UPT, UR20, UR9, UPT ;  /* 0x000000091400728c */ /* 0x000fea000bf44270 */
[----:B------:R-:W0:Y:S01]  /*9300*/  LDGDEPBAR ;  /* 0x00000000000079af */ /* 0x000e220000000000 */
[C---:B------:R-:W-:Y:S01]  /*9310*/  HMMA.16816.F32.BF16 R8, R136.reuse, R142, RZ ;  /* 0x0000008e8808723c */ /* 0x040fe200000418ff */
[----:B------:R-:W-:Y:S04]  /*9320*/  PLOP3.LUT P0, PT, PT, PT, UP2, 0x40, 0x0 ;  /* 0x000000000000781c */ /* 0x000fe80003f0e828 */
[----:B------:R-:W2:Y:S03]  /*9330*/  LDSM.16.M88.4 R140, [R193+0xc100] ;  /* 0x00c10000c18c783b */ /* 0x000ea60000000200 */
[C---:B----4-:R-:W-:Y:S03]  /*9340*/  HMMA.16816.F32.BF16 R12, R136.reuse, R16, RZ ;  /* 0x00000010880c723c */ /* 0x050fe600000418ff */
[----:B------:R-:W3:Y:S05]  /*9350*/  LDSM.16.M88.4 R168, [R192+0x6900] ;  /* 0x00690000c0a8783b */ /* 0x000eea0000000200 */
[C---:B------:R-:W-:Y:S01]  /*9360*/  HMMA.16816.F32.BF16 R16, R136.reuse, R18, RZ ;  /* 0x000000128810723c */ /* 0x040fe200000418ff */
[----:B------:R-:W-:Y:S07]  /*9370*/  LDSM.16.M88.4 R172, [R192+0x7900] ;  /* 0x00790000c0ac783b */ /* 0x000fee0000000200 */
[C---:B-1----:R-:W-:Y:S08]  /*9380*/  HMMA.16816.F32.BF16 R20, R136.reuse, R24, RZ ;  /* 0x000000188814723c */ /* 0x042ff000000418ff */
[C---:B------:R-:W-:Y:S08]  /*9390*/  HMMA.16816.F32.BF16 R24, R136.reuse, R26, RZ ;  /* 0x0000001a8818723c */ /* 0x040ff000000418ff */
[C---:B------:R-:W-:Y:S08]  /*93a0*/  HMMA.16816.F32.BF16 R28, R136.reuse, R32, RZ ;  /* 0x00000020881c723c */ /* 0x040ff000000418ff */
[----:B------:R-:W-:Y:S01]  /*93b0*/  HMMA.16816.F32.BF16 R32, R136, R34, RZ ;  /* 0x000000228820723c */ /* 0x000fe200000418ff */
[----:B------:R-:W1:Y:S07]  /*93c0*/  LDSM.16.M88.4 R136, [R192+0x7100] ;  /* 0x00710000c088783b */ /* 0x000e6e0000000200 */
[C---:B------:R-:W-:Y:S08]  /*93d0*/  HMMA.16816.F32.BF16 R4, R144.reuse, R148, R4 ;  /* 0x000000949004723c */ /* 0x040ff00000041804 */
[C---:B------:R-:W-:Y:S01]  /*93e0*/  HMMA.16816.F32.BF16 R8, R144.reuse, R150, R8 ;  /* 0x000000969008723c */ /* 0x040fe20000041808 */
[----:B------:R-:W-:Y:S07]  /*93f0*/  LDSM.16.M88.4 R148, [R191+0xc100] ;  /* 0x00c10000bf94783b */ /* 0x000fee0000000200 */
[C---:B------:R-:W-:Y:S08]  /*9400*/  HMMA.16816.F32.BF16 R12, R144.reuse, R152, R12 ;  /* 0x00000098900c723c */ /* 0x040ff0000004180c */
[C---:B------:R-:W-:Y:S01]  /*9410*/  HMMA.16816.F32.BF16 R16, R144.reuse, R154, R16 ;  /* 0x0000009a9010723c */ /* 0x040fe20000041810 */
[----:B------:R-:W4:Y:S07]  /*9420*/  LDSM.16.M88.4 R152, [R184] ;  /* 0x00000000b898783b */ /* 0x000f2e0000000200 */
[C---:B------:R-:W-:Y:S08]  /*9430*/  HMMA.16816.F32.BF16 R20, R144.reuse, R156, R20 ;  /* 0x0000009c9014723c */ /* 0x040ff00000041814 */
[C---:B------:R-:W-:Y:S01]  /*9440*/  HMMA.16816.F32.BF16 R24, R144.reuse, R158, R24 ;  /* 0x0000009e9018723c */ /* 0x040fe20000041818 */
[----:B------:R-:W5:Y:S07]  /*9450*/  LDSM.16.M88.4 R156, [R184+0x800] ;  /* 0x00080000b89c783b */ /* 0x000f6e0000000200 */
[C---:B------:R-:W-:Y:S08]  /*9460*/  HMMA.16816.F32.BF16 R28, R144.reuse, R160, R28 ;  /* 0x000000a0901c723c */ /* 0x040ff0000004181c */
[----:B------:R-:W-:Y:S01]  /*9470*/  HMMA.16816.F32.BF16 R32, R144, R162, R32 ;  /* 0x000000a29020723c */ /* 0x000fe20000041820 */
[----:B------:R-:W4:Y:S06]  /*9480*/  LDSM.16.M88.4 R144, [R184+0x1000] ;  /* 0x00100000b890783b */ /* 0x000f2c0000000200 */
[----:B------:R-:W4:Y:S01]  /*9490*/  LDSM.16.M88.4 R160, [R184+0x1800] ;  /* 0x00180000b8a0783b */ /* 0x000f220000000200 */
[C---:B--2---:R-:W-:Y:S08]  /*94a0*/  HMMA.16816.F32.BF16 R4, R140.reuse, R164, R4 ;  /* 0x000000a48c04723c */ /* 0x044ff00000041804 */
[C---:B------:R-:W-:Y:S01]  /*94b0*/  HMMA.16816.F32.BF16 R8, R140.reuse, R166, R8 ;  /* 0x000000a68c08723c */ /* 0x040fe20000041808 */
[----:B------:R-:W-:Y:S07]  /*94c0*/  LDSM.16.M88.4 R164, [R197+0x8100] ;  /* 0x00810000c5a4783b */ /* 0x000fee0000000200 */
[C---:B---3--:R-:W-:Y:S08]  /*94d0*/  HMMA.16816.F32.BF16 R12, R140.reuse, R168, R12 ;  /* 0x000000a88c0c723c */ /* 0x048ff0000004180c */
[C---:B------:R-:W-:Y:S01]  /*94e0*/  HMMA.16816.F32.BF16 R16, R140.reuse, R170, R16 ;  /* 0x000000aa8c10723c */ /* 0x040fe20000041810 */
[----:B------:R-:W-:Y:S07]  /*94f0*/  LDSM.16.M88.4 R168, [R197+0x8900] ;  /* 0x00890000c5a8783b */ /* 0x000fee0000000200 */
[C---:B-1----:R-:W-:Y:S08]  /*9500*/  HMMA.16816.F32.BF16 R20, R140.reuse, R136, R20 ;  /* 0x000000888c14723c */ /* 0x042ff00000041814 */
[C---:B------:R-:W-:Y:S01]  /*9510*/  HMMA.16816.F32.BF16 R24, R140.reuse, R138, R24 ;  /* 0x0000008a8c18723c */ /* 0x040fe20000041818 */
[----:B------:R-:W1:Y:S07]  /*9520*/  LDSM.16.M88.4 R136, [R198+0x10100] ;  /* 0x01010000c688783b */ /* 0x000e6e0000000200 */
[C---:B------:R-:W-:Y:S08]  /*9530*/  HMMA.16816.F32.BF16 R28, R140.reuse, R172, R28 ;  /* 0x000000ac8c1c723c */ /* 0x040ff0000004181c */
[----:B------:R-:W-:Y:S01]  /*9540*/  HMMA.16816.F32.BF16 R32, R140, R174, R32 ;  /* 0x000000ae8c20723c */ /* 0x000fe20000041820 */
[----:B------:R-:W2:Y:S06]  /*9550*/  LDSM.16.M88.4 R140, [R197+0x9100] ;  /* 0x00910000c58c783b */ /* 0x000eac0000000200 */
[----:B------:R-:W3:Y:S01]  /*9560*/  LDSM.16.M88.4 R172, [R197+0x9900] ;  /* 0x00990000c5ac783b */ /* 0x000ee20000000200 */
[C---:B----4-:R-:W-:Y:S08]  /*9570*/  HMMA.16816.F32.BF16 R4, R148.reuse, R152, R4 ;  /* 0x000000989404723c */ /* 0x050ff00000041804 */
[C---:B------:R-:W-:Y:S01]  /*9580*/  HMMA.16816.F32.BF16 R8, R148.reuse, R154, R8 ;  /* 0x0000009a9408723c */ /* 0x040fe20000041808 */
[----:B------:R-:W-:Y:S07]  /*9590*/  LDSM.16.M88.4 R152, [R183] ;  /* 0x00000000b798783b */ /* 0x000fee0000000200 */
[C---:B-----5:R-:W-:Y:S08]  /*95a0*/  HMMA.16816.F32.BF16 R12, R148.reuse, R156, R12 ;  /* 0x0000009c940c723c */ /* 0x060ff0000004180c */
        /* <DEDUP_REMOVED lines=108> */
[----:B------:R-:W-:Y:S02]  /*9c70*/  IMAD.MOV.U32 R200, RZ, RZ, RZ ;  /* 0x000000ffffc87224 */ /* 0x000fe400078e00ff */
[----:B------:R-:W-:Y:S03]  /*9c80*/  LOP3.LUT R140, R140, 0xf, RZ, 0xc0, !PT ;  /* 0x0000000f8c8c7812 */ /* 0x000fe600078ec0ff */
        /* <DEDUP_REMOVED lines=10> */
[----:B------:R-:W-:Y:S02]  /*9d30*/  @!P1 LEA.HI.X R135, R137, c[0x0][0x2a4], R2, 0x2, P0 ;  /* 0x0000a90089879a11 */ /* 0x000fe400000f1402 */
[----:B------:R-:W-:Y:S01]  /*9d40*/  SHF.L.U64.HI R2, R208, 0x1, R211 ;  /* 0x00000001d0027819 */ /* 0x000fe200000102d3 */
        /* <DEDUP_REMOVED lines=9> */
[----:B------:R-:W-:Y:S03]  /*9de0*/  IADD3 R135, P0, R138, UR14, RZ ;  /* 0x0000000e8a877c10 */ /* 0x000fe6000ff1e0ff */
[----:B------:R-:W-:Y:S05]  /*9df0*/  IMAD R0, R200, c[0x0][0x1f4], R0 ;  /* 0x00007d00c8007a24 */ /* 0x000fea00078e0200 */
[----:B------:R-:W-:Y:S02]  /*9e00*/  IADD3.X R0, R139, UR7, R0, P0, !PT ;  /* 0x000000078b007c10 */ /* 0x000fe400087fe400 */
[----:B------:R-:W-:Y:S02]  /*9e10*/  LEA R142, P0, R135, c[0x0][0x1c8], 0x1 ;  /* 0x00007200878e7a11 */ /* 0x000fe400078008ff */
[----:B------:R-:W-:Y:S02]  /*9e20*/  IADD3 R139, -R213, 0x10, RZ ;  /* 0x00000010d58b7810 */ /* 0x000fe40007ffe1ff */
[----:B------:R-:W-:Y:S01]  /*9e30*/  LEA.HI.X R136, R135, c[0x0][0x1cc], R0, 0x1, P0 ;  /* 0x0000730087887a11 */ /* 0x000fe200000f0c00 */
[----:B------:R-:W1:Y:S01]  /*9e40*/  SHFL.IDX PT, R132, R142, 0x1, 0x181f ;  /* 0x00381f008e847f89 */ /* 0x000e6200000e0000 */
[----:B------:R-:W-:Y:S01]  /*9e50*/  IMAD.SHL.U32 R0, R208, 0x2, RZ ;  /* 0x00000002d0007824 */ /* 0x000fe200078e00ff */
[----:B------:R-:W-:Y:S02]  /*9e60*/  LOP3.LUT R139, R139, 0xf, RZ, 0xc0, !PT ;  /* 0x0000000f8b8b7812 */ /* 0x000fe400078ec0ff */
        /* <DEDUP_REMOVED lines=23> */
.L_x_424:
        /* <DEDUP_REMOVED lines=37> */
[----:B------:R-:W-:Y:S02]  /*a230*/  PLOP3.LUT P0, PT, PT, PT, UP2, 0x80, 0x0 ;  /* 0x000000000000781c */ /* 0x000fe40003f0f028 */
        /* <DEDUP_REMOVED lines=21> */
[----:B------:R-:W-:Y:S02]  /*a390*/  FMUL.FTZ R133, R2, c[0x0][0x2d0] ;  /* 0x0000b40002857a20 */ /* 0x000fe40000410000 */
[--C-:B------:R-:W-:Y:S01]  /*a3a0*/  FFMA.FTZ R5, R5, c[0x0][0x2d0], -R163.reuse ;  /* 0x0000b40005057a23 */ /* 0x100fe200000108a3 */
[----:B------:R-:W-:Y:S01]  /*a3b0*/  MUFU.EX2 R7, R7 ;  /* 0x0000000700077308 */ /* 0x000fe20000000800 */
[--C-:B------:R-:W-:Y:S02]  /*a3c0*/  FFMA.FTZ R134, R8, c[0x0][0x2d0], -R163.reuse ;  /* 0x0000b40008867a23 */ /* 0x100fe400000108a3 */
[----:B------:R-:W-:Y:S02]  /*a3d0*/  FFMA.FTZ R135, R9, c[0x0][0x2d0], -R163 ;  /* 0x0000b40009877a23 */ /* 0x000fe400000108a3 */
[----:B------:R-:W-:Y:S02]  /*a3e0*/  FFMA.FTZ R162, R11, c[0x0][0x2d0], -R161 ;  /* 0x0000b4000ba27a23 */ /* 0x000fe400000108a1 */
[--C-:B------:R-:W-:Y:S02]  /*a3f0*/  FFMA.FTZ R164, R12, c[0x0][0x2d0], -R163.reuse ;  /* 0x0000b4000ca47a23 */ /* 0x100fe400000108a3 */
[----:B------:R-:W-:Y:S01]  /*a400*/  FFMA.FTZ R165, R13, c[0x0][0x2d0], -R163 ;  /* 0x0000b4000da57a23 */ /* 0x000fe200000108a3 */
[----:B------:R2:W3:Y:S01]  /*a410*/  MUFU.EX2 R2, R133 ;  /* 0x0000008500027308 */ /* 0x0004e20000000800 */
[--C-:B------:R-:W-:Y:S02]  /*a420*/  FFMA.FTZ R166, R14, c[0x0][0x2d0], -R161.reuse ;  /* 0x0000b4000ea67a23 */ /* 0x100fe400000108a1 */
[----:B------:R-:W-:Y:S02]  /*a430*/  FFMA.FTZ R167, R15, c[0x0][0x2d0], -R161 ;  /* 0x0000b4000fa77a23 */ /* 0x000fe400000108a1 */
[----:B------:R-:W-:Y:S01]  /*a440*/  LDSM.16.MT88.4 R12, [R188+0x4100] ;  /* 0x00410000bc0c783b */ /* 0x000fe20000004200 */
[--C-:B------:R-:W-:Y:S02]  /*a450*/  FFMA.FTZ R168, R16, c[0x0][0x2d0], -R163.reuse ;  /* 0x0000b40010a87a23 */ /* 0x100fe400000108a3 */
[----:B------:R-:W-:Y:S02]  /*a460*/  FFMA.FTZ R169, R17, c[0x0][0x2d0], -R163 ;  /* 0x0000b40011a97a23 */ /* 0x000fe400000108a3 */
[----:B------:R-:W-:Y:S01]  /*a470*/  MUFU.EX2 R160, R160 ;  /* 0x000000a000a07308 */ /* 0x000fe20000000800 */
[--C-:B------:R-:W-:Y:S02]  /*a480*/  FFMA.FTZ R170, R18, c[0x0][0x2d0], -R161.reuse ;  /* 0x0000b40012aa7a23 */ /* 0x100fe400000108a1 */
[----:B------:R-:W-:Y:S02]  /*a490*/  FFMA.FTZ R171, R19, c[0x0][0x2d0], -R161 ;  /* 0x0000b40013ab7a23 */ /* 0x000fe400000108a1 */
[----:B------:R-:W-:Y:S01]  /*a4a0*/  LDSM.16.MT88.4 R16, [R190+0x900] ;  /* 0x00090000be10783b */ /* 0x000fe20000004200 */
[--C-:B------:R-:W-:Y:S02]  /*a4b0*/  FFMA.FTZ R172, R28, c[0x0][0x2d0], -R163.reuse ;  /* 0x0000b4001cac7a23 */ /* 0x100fe400000108a3 */
[----:B------:R-:W-:Y:S02]  /*a4c0*/  FFMA.FTZ R173, R29, c[0x0][0x2d0], -R163 ;  /* 0x0000b4001dad7a23 */ /* 0x000fe400000108a3 */
[----:B------:R-:W-:Y:S01]  /*a4d0*/  MUFU.EX2 R5, R5 ;  /* 0x0000000500057308 */ /* 0x000fe20000000800 */
[--C-:B------:R-:W-:Y:S02]  /*a4e0*/  FFMA.FTZ R174, R30, c[0x0][0x2d0], -R161.reuse ;  /* 0x0000b4001eae7a23 */ /* 0x100fe400000108a1 */
[--C-:B------:R-:W-:Y:S02]  /*a4f0*/  FFMA.FTZ R175, R31, c[0x0][0x2d0], -R161.reuse ;  /* 0x0000b4001faf7a23 */ /* 0x100fe400000108a1 */
[----:B--2---:R-:W-:Y:S01]  /*a500*/  FFMA.FTZ R133, R10, c[0x0][0x2d0], -R161 ;  /* 0x0000b4000a857a23 */ /* 0x004fe200000108a1 */
[----:B------:R-:W-:Y:S01]  /*a510*/  LDSM.16.MT88.4 R28, [R189+0x1900] ;  /* 0x00190000bd1c783b */ /* 0x000fe20000004200 */
[C---:B---3--:R-:W-:Y:S02]  /*a520*/  FMUL.FTZ R10, R2.reuse, R130 ;  /* 0x00000082020a7220 */ /* 0x048fe40000410000 */
        /* <DEDUP_REMOVED lines=9> */
[C---:B------:R-:W-:Y:S02]  /*a5c0*/  FMUL.FTZ R114, R2.reuse, R114 ;  /* 0x0000007202727220 */ /* 0x040fe40000410000 */
[----:B------:R-:W-:Y:S02]  /*a5d0*/  FMUL.FTZ R115, R2, R115 ;  /* 0x0000007302737220 */ /* 0x000fe40000410000 */
[----:B------:R-:W-:Y:S02]  /*a5e0*/  FFMA.FTZ R219, R32, c[0x0][0x2d0], -R163 ;  /* 0x0000b40020db7a23 */ /* 0x000fe400000108a3 */
[----:B------:R-:W-:Y:S01]  /*a5f0*/  FFMA.FTZ R221, R34, c[0x0][0x2d0], -R161 ;  /* 0x0000b40022dd7a23 */ /* 0x000fe200000108a1 */
[----:B------:R-:W-:Y:S01]  /*a600*/  MUFU.EX2 R133, R133 ;  /* 0x0000008500857308 */ /* 0x000fe20000000800 */
[C---:B------:R-:W-:Y:S02]  /*a610*/  FMUL.FTZ R118, R2.reuse, R118 ;  /* 0x0000007602767220 */ /* 0x040fe40000410000 */
[C---:B------:R-:W-:Y:S02]  /*a620*/  FMUL.FTZ R119, R2.reuse, R119 ;  /* 0x0000007702777220 */ /* 0x040fe40000410000 */
[C---:B------:R-:W-:Y:S02]  /*a630*/  FMUL.FTZ R122, R2.reuse, R122 ;  /* 0x0000007a027a7220 */ /* 0x040fe40000410000 */
        /* <DEDUP_REMOVED lines=17> */
[----:B------:R-:W-:Y:S01]  /*a750*/  FMUL.FTZ R58, R2, R58 ;  /* 0x0000003a023a7220 */ /* 0x000fe20000410000 */
[----:B---3--:R-:W-:Y:S01]  /*a760*/  F2FP.BF16.PACK_AB R131, R162, R133 ;  /* 0x00000085a283723e */ /* 0x008fe200000010ff */
[C---:B------:R-:W-:Y:S02]  /*a770*/  FMUL.FTZ R59, R2.reuse, R59 ;  /* 0x0000003b023b7220 */ /* 0x040fe40000410000 */
[C---:B------:R-:W-:Y:S02]  /*a780*/  FMUL.FTZ R62, R2.reuse, R62 ;  /* 0x0000003e023e7220 */ /* 0x040fe40000410000 */
[C---:B------:R-:W-:Y:S01]  /*a790*/  FMUL.FTZ R63, R2.reuse, R63 ;  /* 0x0000003f023f7220 */ /* 0x040fe20000410000 */
[----:B------:R-:W3:Y:S01]  /*a7a0*/  MUFU.EX2 R165, R165 ;  /* 0x000000a500a57308 */ /* 0x000ee20000000800 */
[C---:B------:R-:W-:Y:S02]  /*a7b0*/  FMUL.FTZ R66, R2.reuse, R66 ;  /* 0x0000004202427220 */ /* 0x040fe40000410000 */
[C---:B------:R-:W-:Y:S02]  /*a7c0*/  FMUL.FTZ R67, R2.reuse, R67 ;  /* 0x0000004302437220 */ /* 0x040fe40000410000 */
[----:B--2---:R-:W-:Y:S01]  /*a7d0*/  FMUL.FTZ R8, R3, R128 ;  /* 0x0000008003087220 */ /* 0x004fe20000410000 */
[----:B------:R-:W-:Y:S01]  /*a7e0*/  F2FP.BF16.PACK_AB R128, R5, R160 ;  /* 0x000000a00580723e */ /* 0x000fe200000010ff */
[----:B------:R-:W-:Y:S01]  /*a7f0*/  FMUL.FTZ R9, R3, R129 ;  /* 0x0000008103097220 */ /* 0x000fe20000410000 */
[----:B------:R-:W-:Y:S01]  /*a800*/  F2FP.BF16.PACK_AB R129, R7, R6 ;  /* 0x000000060781723e */ /* 0x000fe200000010ff */
[C---:B------:R-:W-:Y:S01]  /*a810*/  FMUL.FTZ R100, R3.reuse, R100 ;  /* 0x0000006403647220 */ /* 0x040fe20000410000 */
[----:B------:R-:W-:Y:S01]  /*a820*/  MUFU.EX2 R166, R166 ;  /* 0x000000a600a67308 */ /* 0x000fe20000000800 */
[C---:B------:R-:W-:Y:S02]  /*a830*/  FMUL.FTZ R101, R3.reuse, R101 ;  /* 0x0000006503657220 */ /* 0x040fe40000410000 */
[C---:B------:R-:W-:Y:S02]  /*a840*/  FMUL.FTZ R104, R3.reuse, R104 ;  /* 0x0000006803687220 */ /* 0x040fe40000410000 */
[C---:B-1----:R-:W-:Y:S05]  /*a850*/  HMMA.16816.F32.BF16 R8, R128.reuse, R136, R8 ;  /* 0x000000888008723c */ /* 0x042fea0000041808 */
[C---:B------:R-:W-:Y:S01]  /*a860*/  FMUL.FTZ R105, R3.reuse, R105 ;  /* 0x0000006903697220 */ /* 0x040fe20000410000 */
[----:B------:R-:W1:Y:S01]  /*a870*/  MUFU.EX2 R167, R167 ;  /* 0x000000a700a77308 */ /* 0x000e620000000800 */
[C---:B------:R-:W-:Y:S01]  /*a880*/  FMUL.FTZ R108, R3.reuse, R108 ;  /* 0x0000006c036c7220 */ /* 0x040fe20000410000 */
[C---:B------:R-:W-:Y:S01]  /*a890*/  HMMA.16816.F32.BF16 R100, R128.reuse, R138, R100 ;  /* 0x0000008a8064723c */ /* 0x040fe20000041864 */
[----:B------:R-:W2:Y:S03]  /*a8a0*/  LDSM.16.MT88.4 R136, [R188+0x100] ;  /* 0x00010000bc88783b */ /* 0x000ea60000004200 */
[C---:B------:R-:W-:Y:S02]  /*a8b0*/  FMUL.FTZ R109, R3.reuse, R109 ;  /* 0x0000006d036d7220 */ /* 0x040fe40000410000 */
[C---:B------:R-:W-:Y:S02]  /*a8c0*/  FMUL.FTZ R112, R3.reuse, R112 ;  /* 0x0000007003707220 */ /* 0x040fe40000410000 */
[C---:B------:R-:W-:Y:S01]  /*a8d0*/  HMMA.16816.F32.BF16 R104, R128.reuse, R140, R104 ;  /* 0x0000008c8068723c */ /* 0x040fe20000041868 */
[----:B------:R-:W-:Y:S03]  /*a8e0*/  MUFU.EX2 R168, R168 ;  /* 0x000000a800a87308 */ /* 0x000fe60000000800 */
[C---:B------:R-:W-:Y:S02]  /*a8f0*/  FMUL.FTZ R113, R3.reuse, R113 ;  /* 0x0000007103717220 */ /* 0x040fe40000410000 */
[C---:B------:R-:W-:Y:S02]  /*a900*/  FMUL.FTZ R116, R3.reuse, R116 ;  /* 0x0000007403747220 */ /* 0x040fe40000410000 */
[C---:B------:R-:W-:Y:S01]  /*a910*/  HMMA.16816.F32.BF16 R108, R128.reuse, R142, R108 ;  /* 0x0000008e806c723c */ /* 0x040fe2000004186c */
[----:B------:R-:W4:Y:S02]  /*a920*/  LDSM.16.MT88.4 R140, [R195+0x2100] ;  /* 0x00210000c38c783b */ /* 0x000f240000004200 */
[----:B------:R-:W5:Y:S01]  /*a930*/  MUFU.EX2 R169, R169 ;  /* 0x000000a900a97308 */ /* 0x000f620000000800 */
        /* <DEDUP_REMOVED lines=10> */
[----:B------:R-:W1:Y:S01]  /*a9e0*/  MUFU.EX2 R171, R171 ;  /* 0x000000ab00ab7308 */ /* 0x000e620000000800 */
        /* <DEDUP_REMOVED lines=26> */
[C---:B------:R-:W-:Y:S02]  /*ab90*/  FMUL.FTZ R64, R3.reuse, R64 ;  /* 0x0000004003407220 */ /* 0x040fe40000410000 */
[C---:B------:R-:W-:Y:S01]  /*aba0*/  FMUL.FTZ R65, R3.reuse, R65 ;  /* 0x0000004103417220 */ /* 0x040fe20000410000 */
        /* <DEDUP_REMOVED lines=14> */
[----:B------:R-:W4:Y:S03]  /*ac90*/  LDSM.16.MT88.4 R140, [R189+0x4100] ;  /* 0x00410000bd8c783b */ /* 0x000f260000004200 */
[C---:B------:R-:W-:Y:S02]  /*aca0*/  FMUL.FTZ R75, R2.reuse, R75 ;  /* 0x0000004b024b7220 */ /* 0x040fe40000410000 */
[C---:B------:R-:W-:Y:S02]  /*acb0*/  FMUL.FTZ R76, R3.reuse, R76 ;  /* 0x0000004c034c7220 */ /* 0x040fe40000410000 */
[C---:B-1----:R-:W-:Y:S04]  /*acc0*/  HMMA.16816.F32.BF16 R68, R128.reuse, R144, R68 ;  /* 0x000000908044723c */ /* 0x042fe80000041844 */
[C---:B------:R-:W-:Y:S02]  /*acd0*/  FMUL.FTZ R77, R3.reuse, R77 ;  /* 0x0000004d034d7220 */ /* 0x040fe40000410000 */
[C---:B------:R-:W-:Y:S02]  /*ace0*/  FMUL.FTZ R78, R2.reuse, R78 ;  /* 0x0000004e024e7220 */ /* 0x040fe40000410000 */
[C---:B------:R-:W-:Y:S01]  /*acf0*/  HMMA.16816.F32.BF16 R72, R128.reuse, R146, R72 ;  /* 0x000000928048723c */ /* 0x040fe20000041848 */
[----:B------:R-:W-:Y:S03]  /*ad00*/  LDSM.16.MT88.4 R144, [R188+0x900] ;  /* 0x00090000bc90783b */ /* 0x000fe60000004200 */
[C---:B------:R-:W-:Y:S02]  /*ad10*/  FMUL.FTZ R79, R2.reuse, R79 ;  /* 0x0000004f024f7220 */ /* 0x040fe40000410000 */
[C---:B------:R-:W-:Y:S02]  /*ad20*/  FMUL.FTZ R80, R3.reuse, R80 ;  /* 0x0000005003507220 */ /* 0x040fe40000410000 */
[C---:B------:R-:W-:Y:S03]  /*ad30*/  FMUL.FTZ R81, R3.reuse, R81 ;  /* 0x0000005103517220 */ /* 0x040fe60000410000 */
[C---:B--2---:R-:W-:Y:S03]  /*ad40*/  HMMA.16816.F32.BF16 R76, R128.reuse, R136, R76 ;  /* 0x00000088804c723c */ /* 0x044fe6000004184c */
[C---:B------:R-:W-:Y:S02]  /*ad50*/  FMUL.FTZ R82, R2.reuse, R82 ;  /* 0x0000005202527220 */ /* 0x040fe40000410000 */
[C---:B------:R-:W-:Y:S02]  /*ad60*/  FMUL.FTZ R83, R2.reuse, R83 ;  /* 0x0000005302537220 */ /* 0x040fe40000410000 */
[C---:B------:R-:W-:Y:S02]  /*ad70*/  FMUL.FTZ R84, R3.reuse, R84 ;  /* 0x0000005403547220 */ /* 0x040fe40000410000 */
[C---:B------:R-:W-:Y:S03]  /*ad80*/  FMUL.FTZ R85, R3.reuse, R85 ;  /* 0x0000005503557220 */ /* 0x040fe60000410000 */
[C---:B------:R-:W-:Y:S01]  /*ad90*/  HMMA.16816.F32.BF16 R80, R128.reuse, R138, R80 ;  /* 0x0000008a8050723c */ /* 0x040fe20000041850 */
[----:B------:R-:W1:Y:S02]  /*ada0*/  LDSM.16.MT88.4 R136, [R195+0x900] ;  /* 0x00090000c388783b */ /* 0x000e640000004200 */
[C---:B------:R-:W-:Y:S02]  /*adb0*/  FMUL.FTZ R86, R2.reuse, R86 ;  /* 0x0000005602567220 */ /* 0x040fe40000410000 */
[C---:B------:R-:W-:Y:S02]  /*adc0*/  FMUL.FTZ R87, R2.reuse, R87 ;  /* 0x0000005702577220 */ /* 0x040fe40000410000 */
[C---:B------:R-:W-:Y:S02]  /*add0*/  FMUL.FTZ R88, R3.reuse, R88 ;  /* 0x0000005803587220 */ /* 0x040fe40000410000 */
[C---:B------:R-:W-:Y:S03]  /*ade0*/  FMUL.FTZ R89, R3.reuse, R89 ;  /* 0x0000005903597220 */ /* 0x040fe60000410000 */
[C---:B----4-:R-:W-:Y:S03]  /*adf0*/  HMMA.16816.F32.BF16 R84, R128.reuse, R140, R84 ;  /* 0x0000008c8054723c */ /* 0x050fe60000041854 */
[C---:B------:R-:W-:Y:S02]  /*ae00*/  FMUL.FTZ R90, R2.reuse, R90 ;  /* 0x0000005a025a7220 */ /* 0x040fe40000410000 */
[C---:B------:R-:W-:Y:S02]  /*ae10*/  FMUL.FTZ R91, R2.reuse, R91 ;  /* 0x0000005b025b7220 */ /* 0x040fe40000410000 */
[C---:B------:R-:W-:Y:S02]  /*ae20*/  FMUL.FTZ R92, R3.reuse, R92 ;  /* 0x0000005c035c7220 */ /* 0x040fe40000410000 */
[C---:B------:R-:W-:Y:S03]  /*ae30*/  FMUL.FTZ R93, R3.reuse, R93 ;  /* 0x0000005d035d7220 */ /* 0x040fe60000410000 */
[C---:B------:R-:W-:Y:S01]  /*ae40*/  HMMA.16816.F32.BF16 R88, R128.reuse, R142, R88 ;  /* 0x0000008e8058723c */ /* 0x040fe20000041858 */
[----:B------:R-:W2:Y:S02]  /*ae50*/  LDSM.16.MT88.4 R140, [R189+0x900] ;  /* 0x00090000bd8c783b */ /* 0x000ea40000004200 */
[C---:B------:R-:W-:Y:S02]  /*ae60*/  FMUL.FTZ R94, R2.reuse, R94 ;  /* 0x0000005e025e7220 */ /* 0x040fe40000410000 */
[C---:B------:R-:W-:Y:S02]  /*ae70*/  FMUL.FTZ R95, R2.reuse, R95 ;  /* 0x0000005f025f7220 */ /* 0x040fe40000410000 */
[C---:B------:R-:W-:Y:S02]  /*ae80*/  FMUL.FTZ R96, R3.reuse, R96 ;  /* 0x0000006003607220 */ /* 0x040fe40000410000 */
[----:B------:R-:W-:Y:S03]  /*ae90*/  FMUL.FTZ R97, R3, R97 ;  /* 0x0000006103617220 */ /* 0x000fe60000410000 */
[C---:B------:R-:W-:Y:S03]  /*aea0*/  HMMA.16816.F32.BF16 R92, R128.reuse, R12, R92 ;  /* 0x0000000c805c723c */ /* 0x040fe6000004185c */
[C---:B------:R-:W-:Y:S02]  /*aeb0*/  FMUL.FTZ R98, R2.reuse, R98 ;  /* 0x0000006202627220 */ /* 0x040fe40000410000 */
[C---:B------:R-:W-:Y:S02]  /*aec0*/  FMUL.FTZ R99, R2.reuse, R99 ;  /* 0x0000006302637220 */ /* 0x040fe40000410000 */
[----:B---3--:R-:W-:Y:S01]  /*aed0*/  F2FP.BF16.PACK_AB R12, R165, R164 ;  /* 0x000000a4a50c723e */ /* 0x008fe200000010ff */
[----:B------:R-:W-:Y:S01]  /*aee0*/  FFMA.FTZ R160, R3, R206, R160 ;  /* 0x000000ce03a07223 */ /* 0x000fe200000100a0 */
[----:B------:R-:W-:Y:S03]  /*aef0*/  F2FP.BF16.PACK_AB R13, R167, R166 ;  /* 0x000000a6a70d723e */ /* 0x000fe600000010ff */
[----:B------:R-:W-:Y:S01]  /*af00*/  HMMA.16816.F32.BF16 R96, R128, R14, R96 ;  /* 0x0000000e8060723c */ /* 0x000fe20000041860 */
[----:B------:R-:W3:Y:S02]  /*af10*/  LDSM.16.MT88.4 R128, [R188+0x2900] ;  /* 0x00290000bc80783b */ /* 0x000ee40000004200 */
[----:B------:R-:W-:Y:S01]  /*af20*/  MOV R3, R0 ;  /* 0x0000000000037202 */ /* 0x000fe20000000f00 */
[----:B------:R-:W-:Y:S02]  /*af30*/  FFMA.FTZ R6, R2, R207, R6 ;  /* 0x000000cf02067223 */ /* 0x000fe40000010006 */
[----:B------:R-:W-:Y:S01]  /*af40*/  FADD.FTZ R5, R5, R160 ;  /* 0x000000a005057221 */ /* 0x000fe20000010000 */
[----:B-----5:R-:W-:Y:S01]  /*af50*/  F2FP.BF16.PACK_AB R14, R169, R168 ;  /* 0x000000a8a90e723e */ /* 0x020fe200000010ff */
[----:B------:R-:W-:Y:S01]  /*af60*/  FADD.FTZ R6, R7, R6 ;  /* 0x0000000607067221 */ /* 0x000fe20000010000 */
[----:B------:R-:W-:Y:S03]  /*af70*/  F2FP.BF16.PACK_AB R15, R171, R170 ;  /* 0x000000aaab0f723e */ /* 0x000fe600000010ff */
[----:B------:R-:W-:Y:S02]  /*af80*/  FADD.FTZ R134, R134, R5 ;  /* 0x0000000586867221 */ /* 0x000fe40000010000 */
[----:B------:R-:W-:Y:S01]  /*af90*/  FADD.FTZ R5, R133, R6 ;  /* 0x0000000685057221 */ /* 0x000fe20000010000 */
[----:B------:R-:W-:Y:S01]  /*afa0*/  MOV R133, R132 ;  /* 0x0000008400857202 */ /* 0x000fe20000000f00 */
[C---:B-1----:R-:W-:Y:S05]  /*afb0*/  HMMA.16816.F32.BF16 R8, R12.reuse, R136, R8 ;  /* 0x000000880c08723c */ /* 0x042fea0000041808 */
[----:B------:R-:W-:Y:S02]  /*afc0*/  FADD.FTZ R135, R135, R134 ;  /* 0x0000008687877221 */ /* 0x000fe40000010000 */
[----:B------:R-:W-:Y:S01]  /*afd0*/  FADD.FTZ R5, R162, R5 ;  /* 0x00000005a2057221 */ /* 0x000fe20000010000 */
[C---:B------:R-:W-:Y:S01]  /*afe0*/  HMMA.16816.F32.BF16 R100, R12.reuse, R138, R100 ;  /* 0x0000008a0c64723c */ /* 0x040fe20000041864 */
[----:B------:R-:W-:Y:S03]  /*aff0*/  LDSM.16.MT88.4 R136, [R190+0x4900] ;  /* 0x00490000be88783b */ /* 0x000fe60000004200 */
[----:B------:R-:W-:Y:S02]  /*b000*/  FADD.FTZ R164, R164, R135 ;  /* 0x00000087a4a47221 */ /* 0x000fe40000010000 */
[----:B------:R-:W-:Y:S02]  /*b010*/  FADD.FTZ R166, R166, R5 ;  /* 0x00000005a6a67221 */ /* 0x000fe40000010000 */
[C---:B------:R-:W-:Y:S04]  /*b020*/  HMMA.16816.F32.BF16 R104, R12.reuse, R16, R104 ;  /* 0x000000100c68723c */ /* 0x040fe80000041868 */
[----:B------:R-:W-:Y:S02]  /*b030*/  FADD.FTZ R165, R165, R164 ;  /* 0x000000a4a5a57221 */ /* 0x000fe40000010000 */
[----:B------:R-:W-:Y:S02]  /*b040*/  FADD.FTZ R167, R167, R166 ;  /* 0x000000a6a7a77221 */ /* 0x000fe40000010000 */
[C---:B------:R-:W-:Y:S01]  /*b050*/  HMMA.16816.F32.BF16 R108, R12.reuse, R18, R108 ;  /* 0x000000120c6c723c */ /* 0x040fe2000004186c */
[----:B------:R-:W1:Y:S03]  /*b060*/  LDSM.16.MT88.4 R16, [R195+0x4900] ;  /* 0x00490000c310783b */ /* 0x000e660000004200 */
[----:B------:R-:W-:Y:S02]  /*b070*/  FADD.FTZ R168, R168, R165 ;  /* 0x000000a5a8a87221 */ /* 0x000fe40000010000 */
[----:B------:R-:W-:Y:S02]  /*b080*/  FADD.FTZ R170, R170, R167 ;  /* 0x000000a7aaaa7221 */ /* 0x000fe40000010000 */
[C---:B--2---:R-:W-:Y:S04]  /*b090*/  HMMA.16816.F32.BF16 R112, R12.reuse, R140, R112 ;  /* 0x0000008c0c70723c */ /* 0x044fe80000041870 */
[----:B------:R-:W-:Y:S02]  /*b0a0*/  FADD.FTZ R169, R169, R168 ;  /* 0x000000a8a9a97221 */ /* 0x000fe40000010000 */
[----:B------:R-:W-:Y:S02]  /*b0b0*/  FADD.FTZ R171, R171, R170 ;  /* 0x000000aaabab7221 */ /* 0x000fe40000010000 */
        /* <DEDUP_REMOVED lines=8> */
[C---:B------:R-:W-:Y:S07]  /*b140*/  HMMA.16816.F32.BF16 R44, R12.reuse, R152, R44 ;  /* 0x000000980c2c723c */ /* 0x040fee000004182c */
[--C-:B------:R-:W-:Y:S01]  /*b150*/  FFMA.FTZ R152, R20, c[0x0][0x2d0], -R163.reuse ;  /* 0x0000b40014987a23 */ /* 0x100fe200000108a3 */
[C---:B------:R-:W-:Y:S04]  /*b160*/  HMMA.16816.F32.BF16 R48, R12.reuse, R154, R48 ;  /* 0x0000009a0c30723c */ /* 0x040fe80000041830 */
[----:B------:R-:W-:Y:S01]  /*b170*/  FFMA.FTZ R153, R21, c[0x0][0x2d0], -R163 ;  /* 0x0000b40015997a23 */ /* 0x000fe200000108a3 */
[----:B------:R-:W-:Y:S02]  /*b180*/  MUFU.EX2 R152, R152 ;  /* 0x0000009800987308 */ /* 0x000fe40000000800 */
[--C-:B------:R-:W-:Y:S01]  /*b190*/  FFMA.FTZ R154, R22, c[0x0][0x2d0], -R161.reuse ;  /* 0x0000b400169a7a23 */ /* 0x100fe200000108a1 */
[C---:B------:R-:W-:Y:S04]  /*b1a0*/  HMMA.16816.F32.BF16 R52, R12.reuse, R156, R52 ;  /* 0x0000009c0c34723c */ /* 0x040fe80000041834 */
[----:B------:R-:W-:Y:S02]  /*b1b0*/  FFMA.FTZ R155, R23, c[0x0][0x2d0], -R161 ;  /* 0x0000b400179b7a23 */ /* 0x000fe400000108a1 */
[----:B------:R-:W4:Y:S01]  /*b1c0*/  LDSM.16.MT88.4 R20, [R188+0x4900] ;  /* 0x00490000bc14783b */ /* 0x000f220000004200 */
[--C-:B------:R-:W-:Y:S01]  /*b1d0*/  FFMA.FTZ R156, R24, c[0x0][0x2d0], -R163.reuse ;  /* 0x0000b400189c7a23 */ /* 0x100fe200000108a3 */
[C---:B------:R-:W-:Y:S01]  /*b1e0*/  HMMA.16816.F32.BF16 R56, R12.reuse, R158, R56 ;  /* 0x0000009e0c38723c */ /* 0x040fe20000041838 */
[----:B------:R-:W5:Y:S03]  /*b1f0*/  MUFU.EX2 R153, R153 ;  /* 0x0000009900997308 */ /* 0x000f660000000800 */
[--C-:B------:R-:W-:Y:S02]  /*b200*/  FFMA.FTZ R157, R25, c[0x0][0x2d0], -R163.reuse ;  /* 0x0000b400199d7a23 */ /* 0x100fe400000108a3 */
[----:B------:R-:W-:Y:S02]  /*b210*/  FFMA.FTZ R163, R33, c[0x0][0x2d0], -R163 ;  /* 0x0000b40021a37a23 */ /* 0x000fe400000108a3 */
[C---:B---3--:R-:W-:Y:S03]  /*b220*/  HMMA.16816.F32.BF16 R60, R12.reuse, R128, R60 ;  /* 0x000000800c3c723c */ /* 0x048fe6000004183c */
[----:B------:R-:W-:Y:S01]  /*b230*/  MUFU.EX2 R154, R154 ;  /* 0x0000009a009a7308 */ /* 0x000fe20000000800 */
[--C-:B------:R-:W-:Y:S02]  /*b240*/  FFMA.FTZ R158, R26, c[0x0][0x2d0], -R161.reuse ;  /* 0x0000b4001a9e7a23 */ /* 0x100fe400000108a1 */
[--C-:B------:R-:W-:Y:S02]  /*b250*/  FFMA.FTZ R159, R27, c[0x0][0x2d0], -R161.reuse ;  /* 0x0000b4001b9f7a23 */ /* 0x100fe400000108a1 */
[C---:B------:R-:W-:Y:S01]  /*b260*/  HMMA.16816.F32.BF16 R64, R12.reuse, R130, R64 ;  /* 0x000000820c40723c */ /* 0x040fe20000041840 */
[----:B------:R-:W-:Y:S03]  /*b270*/  LDSM.16.MT88.4 R128, [R190+0x1100] ;  /* 0x00110000be80783b */ /* 0x000fe60000004200 */
[----:B------:R-:W-:Y:S01]  /*b280*/  FFMA.FTZ R161, R35, c[0x0][0x2d0], -R161 ;  /* 0x0000b40023a17a23 */ /* 0x000fe200000108a1 */
[----:B------:R-:W3:Y:S03]  /*b290*/  MUFU.EX2 R155, R155 ;  /* 0x0000009b009b7308 */ /* 0x000ee60000000800 */
[C---:B-1----:R-:W-:Y:S01]  /*b2a0*/  HMMA.16816.F32.BF16 R68, R12.reuse, R16, R68 ;  /* 0x000000100c44723c */ /* 0x042fe20000041844 */
[----:B------:R-:W-:Y:S06]  /*b2b0*/  LDSM.16.MT88.4 R24, [R189+0x1100] ;  /* 0x00110000bd18783b */ /* 0x000fec0000004200 */
[----:B------:R-:W-:Y:S01]  /*b2c0*/  MUFU.EX2 R156, R156 ;  /* 0x0000009c009c7308 */ /* 0x000fe20000000800 */
[C---:B------:R-:W-:Y:S01]  /*b2d0*/  HMMA.16816.F32.BF16 R72, R12.reuse, R18, R72 ;  /* 0x000000120c48723c */ /* 0x040fe20000041848 */
[----:B------:R-:W1:Y:S07]  /*b2e0*/  LDSM.16.MT88.4 R16, [R195+0x1100] ;  /* 0x00110000c310783b */ /* 0x000e6e0000004200 */
[C---:B------:R-:W-:Y:S01]  /*b2f0*/  HMMA.16816.F32.BF16 R76, R12.reuse, R136, R76 ;  /* 0x000000880c4c723c */ /* 0x040fe2000004184c */
[----:B------:R-:W-:Y:S01]  /*b300*/  LDSM.16.MT88.4 R32, [R188+0x1900] ;  /* 0x00190000bc20783b */ /* 0x000fe20000004200 */
[----:B------:R-:W1:Y:S06]  /*b310*/  MUFU.EX2 R157, R157 ;  /* 0x0000009d009d7308 */ /* 0x000e6c0000000800 */
[C---:B------:R-:W-:Y:S01]  /*b320*/  HMMA.16816.F32.BF16 R80, R12.reuse, R138, R80 ;  /* 0x0000008a0c50723c */ /* 0x040fe20000041850 */
[----:B------:R-:W1:Y:S03]  /*b330*/  LDSM.16.MT88.4 R136, [R188+0x1100] ;  /* 0x00110000bc88783b */ /* 0x000e660000004200 */
[----:B------:R-:W-:Y:S04]  /*b340*/  MUFU.EX2 R158, R158 ;  /* 0x0000009e009e7308 */ /* 0x000fe80000000800 */
[C---:B--2---:R-:W-:Y:S06]  /*b350*/  HMMA.16816.F32.BF16 R84, R12.reuse, R140, R84 ;  /* 0x0000008c0c54723c */ /* 0x044fec0000041854 */
[----:B------:R-:W2:Y:S02]  /*b360*/  MUFU.EX2 R159, R159 ;  /* 0x0000009f009f7308 */ /* 0x000ea40000000800 */
[C---:B------:R-:W-:Y:S01]  /*b370*/  HMMA.16816.F32.BF16 R88, R12.reuse, R142, R88 ;  /* 0x0000008e0c58723c */ /* 0x040fe20000041858 */
[----:B------:R-:W2:Y:S07]  /*b380*/  LDSM.16.MT88.4 R140, [R195+0x3100] ;  /* 0x00310000c38c783b */ /* 0x000eae0000004200 */
[C---:B----4-:R-:W-:Y:S01]  /*b390*/  HMMA.16816.F32.BF16 R92, R12.reuse, R20, R92 ;  /* 0x000000140c5c723c */ /* 0x050fe2000004185c */
[----:B------:R-:W4:Y:S07]  /*b3a0*/  MUFU.EX2 R220, R163 ;  /* 0x000000a300dc7308 */ /* 0x000f2e0000000800 */
[----:B------:R-:W-:Y:S01]  /*b3b0*/  HMMA.16816.F32.BF16 R96, R12, R22, R96 ;  /* 0x000000160c60723c */ /* 0x000fe20000041860 */
[----:B------:R-:W-:Y:S02]  /*b3c0*/  LDSM.16.MT88.4 R20, [R195+0x5100] ;  /* 0x00510000c314783b */ /* 0x000fe40000004200 */
[----:B------:R-:W4:Y:S04]  /*b3d0*/  MUFU.EX2 R222, R161 ;  /* 0x000000a100de7308 */ /* 0x000f280000000800 */
[----:B-----5:R-:W-:Y:S01]  /*b3e0*/  F2FP.BF16.PACK_AB R12, R153, R152 ;  /* 0x00000098990c723e */ /* 0x020fe200000010ff */
[----:B------:R-:W-:Y:S01]  /*b3f0*/  FADD.FTZ R152, R152, R169 ;  /* 0x000000a998987221 */ /* 0x000fe20000010000 */
[----:B---3--:R-:W-:Y:S03]  /*b400*/  F2FP.BF16.PACK_AB R13, R155, R154 ;  /* 0x0000009a9b0d723e */ /* 0x008fe600000010ff */
[----:B-1----:R-:W-:Y:S01]  /*b410*/  F2FP.BF16.PACK_AB R14, R157, R156 ;  /* 0x0000009c9d0e723e */ /* 0x002fe200000010ff */
[----:B------:R-:W-:Y:S01]  /*b420*/  FADD.FTZ R154, R154, R171 ;  /* 0x000000ab9a9a7221 */ /* 0x000fe20000010000 */
[----:B--2---:R-:W-:Y:S01]  /*b430*/  F2FP.BF16.PACK_AB R15, R159, R158 ;  /* 0x0000009e9f0f723e */ /* 0x004fe200000010ff */
[----:B------:R-:W-:Y:S02]  /*b440*/  FADD.FTZ R153, R153, R152 ;  /* 0x0000009899997221 */ /* 0x000fe40000010000 */
[----:B------:R-:W-:Y:S02]  /*b450*/  FADD.FTZ R155, R155, R154 ;  /* 0x0000009a9b9b7221 */ /* 0x000fe40000010000 */
[----:B------:R-:W-:Y:S02]  /*b460*/  FADD.FTZ R156, R156, R153 ;  /* 0x000000999c9c7221 */ /* 0x000fe40000010000 */
[C---:B------:R-:W-:Y:S03]  /*b470*/  HMMA.16816.F32.BF16 R8, R12.reuse, R16, R8 ;  /* 0x000000100c08723c */ /* 0x040fe60000041808 */
[----:B------:R-:W-:Y:S02]  /*b480*/  FADD.FTZ R158, R158, R155 ;  /* 0x0000009b9e9e7221 */ /* 0x000fe40000010000 */
[----:B------:R-:W-:Y:S02]  /*b490*/  FADD.FTZ R157, R157, R156 ;  /* 0x0000009c9d9d7221 */ /* 0x000fe40000010000 */
[----:B------:R-:W-:Y:S01]  /*b4a0*/  FADD.FTZ R159, R159, R158 ;  /* 0x0000009e9f9f7221 */ /* 0x000fe20000010000 */
[C---:B------:R-:W-:Y:S01]  /*b4b0*/  HMMA.16816.F32.BF16 R100, R12.reuse, R18, R100 ;  /* 0x000000120c64723c */ /* 0x040fe20000041864 */
[----:B------:R-:W1:Y:S07]  /*b4c0*/  LDSM.16.MT88.4 R16, [R188+0x3100] ;  /* 0x00310000bc10783b */ /* 0x000e6e0000004200 */
[C---:B------:R-:W-:Y:S08]  /*b4d0*/  HMMA.16816.F32.BF16 R104, R12.reuse, R128, R104 ;  /* 0x000000800c68723c */ /* 0x040ff00000041868 */
[C---:B------:R-:W-:Y:S01]  /*b4e0*/  HMMA.16816.F32.BF16 R108, R12.reuse, R130, R108 ;  /* 0x000000820c6c723c */ /* 0x040fe2000004186c */
[----:B------:R-:W-:Y:S07]  /*b4f0*/  LDSM.16.MT88.4 R128, [R189+0x5100] ;  /* 0x00510000bd80783b */ /* 0x000fee0000004200 */
[C---:B------:R-:W-:Y:S08]  /*b500*/  HMMA.16816.F32.BF16 R112, R12.reuse, R24, R112 ;  /* 0x000000180c70723c */ /* 0x040ff00000041870 */
        /* <DEDUP_REMOVED lines=17> */
[C---:B------:R-:W-:Y:S08]  /*b620*/  HMMA.16816.F32.BF16 R68, R12.reuse, R20, R68 ;  /* 0x000000140c44723c */ /* 0x040ff00000041844 */
[C---:B------:R-:W-:Y:S01]  /*b630*/  HMMA.16816.F32.BF16 R72, R12.reuse, R22, R72 ;  /* 0x000000160c48723c */ /* 0x040fe20000041848 */
[----:B------:R-:W3:Y:S07]  /*b640*/  LDSM.16.MT88.4 R20, [R195+0x1900] ;  /* 0x00190000c314783b */ /* 0x000eee0000004200 */
[C---:B--2---:R-:W-:Y:S08]  /*b650*/  HMMA.16816.F32.BF16 R76, R12.reuse, R24, R76 ;  /* 0x000000180c4c723c */ /* 0x044ff0000004184c */
[C---:B------:R-:W-:Y:S01]  /*b660*/  HMMA.16816.F32.BF16 R80, R12.reuse, R26, R80 ;  /* 0x0000001a0c50723c */ /* 0x040fe20000041850 */
[----:B------:R-:W2:Y:S07]  /*b670*/  LDSM.16.MT88.4 R24, [R190+0x1900] ;  /* 0x00190000be18783b */ /* 0x000eae0000004200 */
[C---:B------:R-:W-:Y:S08]  /*b680*/  HMMA.16816.F32.BF16 R84, R12.reuse, R128, R84 ;  /* 0x000000800c54723c */ /* 0x040ff00000041854 */
[C---:B------:R-:W-:Y:S08]  /*b690*/  HMMA.16816.F32.BF16 R88, R12.reuse, R130, R88 ;  /* 0x000000820c58723c */ /* 0x040ff00000041858 */
[C---:B-1----:R-:W-:Y:S08]  /*b6a0*/  HMMA.16816.F32.BF16 R92, R12.reuse, R16, R92 ;  /* 0x000000100c5c723c */ /* 0x042ff0000004185c */
[----:B------:R-:W-:Y:S01]  /*b6b0*/  HMMA.16816.F32.BF16 R96, R12, R18, R96 ;  /* 0x000000120c60723c */ /* 0x000fe20000041860 */
[----:B------:R-:W1:Y:S06]  /*b6c0*/  LDSM.16.MT88.4 R16, [R189+0x3900] ;  /* 0x00390000bd10783b */ /* 0x000e6c0000004200 */
        /* <DEDUP_REMOVED lines=9> */
[C---:B---3--:R-:W-:Y:S01]  /*b760*/  HMMA.16816.F32.BF16 R128, R12.reuse, R20, R8 ;  /* 0x000000140c80723c */ /* 0x048fe20000041808 */
[----:B------:R-:W3:Y:S02]  /*b770*/  LDSM.16.MT88.4 R8, [R190+0x5900] ;  /* 0x00590000be08783b */ /* 0x000ee40000004200 */
[----:B------:R-:W-:Y:S02]  /*b780*/  FADD.FTZ R207, R221, R174 ;  /* 0x000000aeddcf7221 */ /* 0x000fe40000010000 */
[----:B------:R-:W-:Y:S02]  /*b790*/  FADD.FTZ R206, R220, R219 ;  /* 0x000000dbdcce7221 */ /* 0x000fe40000010000 */
[----:B------:R-:W-:Y:S01]  /*b7a0*/  FADD.FTZ R207, R222, R207 ;  /* 0x000000cfdecf7221 */ /* 0x000fe20000010000 */
[C---:B------:R-:W-:Y:S01]  /*b7b0*/  HMMA.16816.F32.BF16 R100, R12.reuse, R22, R100 ;  /* 0x000000160c64723c */ /* 0x040fe20000041864 */
[----:B------:R-:W4:Y:S07]  /*b7c0*/  LDSM.16.MT88.4 R20, [R189+0x5900] ;  /* 0x00590000bd14783b */ /* 0x000f2e0000004200 */
[C---:B--2---:R-:W-:Y:S08]  /*b7d0*/  HMMA.16816.F32.BF16 R104, R12.reuse, R24, R104 ;  /* 0x000000180c68723c */ /* 0x044ff00000041868 */
        /* <DEDUP_REMOVED lines=10> */
[C---:B------:R-:W-:Y:S01]  /*b880*/  HMMA.16816.F32.BF16 R56, R12.reuse, R18, R56 ;  /* 0x000000120c38723c */ /* 0x040fe20000041838 */
[----:B------:R-:W1:Y:S07]  /*b890*/  LDSM.16.MT88.4 R16, [R188+0x5900] ;  /* 0x00590000bc10783b */ /* 0x000e6e0000004200 */
[C---:B------:R-:W-:Y:S08]  /*b8a0*/  HMMA.16816.F32.BF16 R60, R12.reuse, R144, R60 ;  /* 0x000000900c3c723c */ /* 0x040ff0000004183c */
[C---:B------:R-:W-:Y:S08]  /*b8b0*/  HMMA.16816.F32.BF16 R64, R12.reuse, R146, R64 ;  /* 0x000000920c40723c */ /* 0x040ff00000041840 */
[C---:B------:R-:W-:Y:S08]  /*b8c0*/  HMMA.16816.F32.BF16 R68, R12.reuse, R148, R68 ;  /* 0x000000940c44723c */ /* 0x040ff00000041844 */
[C---:B------:R-:W-:Y:S08]  /*b8d0*/  HMMA.16816.F32.BF16 R72, R12.reuse, R150, R72 ;  /* 0x000000960c48723c */ /* 0x040ff00000041848 */
[C---:B---3--:R-:W-:Y:S07]  /*b8e0*/  HMMA.16816.F32.BF16 R76, R12.reuse, R8, R76 ;  /* 0x000000080c4c723c */ /* 0x048fee000004184c */
[----:B------:R-:W-:Y:S01]  /*b8f0*/  MOV R8, R132 ;  /* 0x0000008400087202 */ /* 0x000fe20000000f00 */
[C---:B------:R-:W-:Y:S08]  /*b900*/  HMMA.16816.F32.BF16 R80, R12.reuse, R10, R80 ;  /* 0x0000000a0c50723c */ /* 0x040ff00000041850 */
[C---:B----4-:R-:W-:Y:S08]  /*b910*/  HMMA.16816.F32.BF16 R84, R12.reuse, R20, R84 ;  /* 0x000000140c54723c */ /* 0x050ff00000041854 */
[C---:B------:R-:W-:Y:S08]  /*b920*/  HMMA.16816.F32.BF16 R88, R12.reuse, R22, R88 ;  /* 0x000000160c58723c */ /* 0x040ff00000041858 */
[C---:B-1----:R-:W-:Y:S08]  /*b930*/  HMMA.16816.F32.BF16 R92, R12.reuse, R16, R92 ;  /* 0x000000100c5c723c */ /* 0x042ff0000004185c */
[----:B------:R-:W-:Y:S01]  /*b940*/  HMMA.16816.F32.BF16 R96, R12, R18, R96 ;  /* 0x000000120c60723c */ /* 0x000fe20000041860 */
[----:B------:R-:W-:-:S07]  /*b950*/  @P0 BRA `(.L_x_425) ;  /* 0xffffd5d000000947 */ /* 0x000fce000383ffff */
.L_x_422:
[----:B------:R-:W-:-:S06]  /*b960*/  UISETP.GE.AND UP2, UPT, UR20, UR9, UPT ;  /* 0x000000091400728c */ /* 0x000fcc000bf46270 */
[----:B------:R-:W-:-:S13]  /*b970*/  PLOP3.LUT P0, PT, PT, PT, UP2, 0x40, 0x0 ;  /* 0x000000000000781c */ /* 0x000fda0003f0e828 */
[----:B------:R-:W-:Y:S05]  /*b980*/  @P0 BRA `(.L_x_426) ;  /* 0x000036b000000947 */ /* 0x000fea0003800000 */
[----:B------:R-:W-:Y:S01]  /*b990*/  SHF.R.S32.HI R5, RZ, 0x1f, R210 ;  /* 0x0000001fff057819 */ /* 0x000fe200000114d2 */
[----:B------:R-:W-:Y:S01]  /*b9a0*/  IMAD.MOV.U32 R2, RZ, RZ, R8 ;  /* 0x000000ffff027224 */ /* 0x000fe200078e0008 */
[C---:B------:R-:W-:Y:S01]  /*b9b0*/  SHF.L.U64.HI R212, R209.reuse, 0x1, R212 ;  /* 0x00000001d1d47819 */ /* 0x040fe200000102d4 */
[----:B------:R-:W-:Y:S01]  /*b9c0*/  IMAD.MOV.U32 R3, RZ, RZ, R0 ;  /* 0x000000ffff037224 */ /* 0x000fe200078e0000 */
[----:B------:R-:W-:Y:S01]  /*b9d0*/  SHF.L.U64.HI R172, R210, 0x1, R5 ;  /* 0x00000001d2ac7819 */ /* 0x000fe20000010205 */
[----:B------:R-:W-:Y:S01]  /*b9e0*/  IMAD.SHL.U32 R209, R209, 0x2, RZ ;  /* 0x00000002d1d17824 */ /* 0x000fe200078e00ff */
[----:B------:R-:W-:Y:S02]  /*b9f0*/  SHF.L.U64.HI R211, R208, 0x1, R211 ;  /* 0x00000001d0d37819 */ /* 0x000fe400000102d3 */
[----:B------:R-:W-:Y:S02]  /*ba00*/  SHF.L.U32 R210, R210, 0x1, RZ ;  /* 0x00000001d2d27819 */ /* 0x000fe400000006ff */
[----:B------:R-:W-:-:S02]  /*ba10*/  SHF.L.U32 R208, R208, 0x1, RZ ;  /* 0x00000001d0d07819 */ /* 0x000fc400000006ff */
.L_x_436:
[----:B------:R-:W-:Y:S04]  /*ba20*/  DEPBAR.LE SB0, 0x0 ;  /* 0x000080000000791a */ /* 0x000fe80000000000 */
[----:B------:R-:W-:Y:S01]  /*ba30*/  BAR.SYNC.DEFER_BLOCKING 0x0 ;  /* 0x0000000000007b1d */ /* 0x000fe20000010000 */
[----:B------:R-:W-:Y:S01]  /*ba40*/  SHF.R.S32.HI R5, RZ, 0x1f, R201 ;  /* 0x0000001fff057819 */ /* 0x000fe200000114c9 */
[----:B------:R-:W-:Y:S01]  /*ba50*/  IMAD.WIDE.U32 R6, R201, c[0x0][0x208], RZ ;  /* 0x00008200c9067a25 */ /* 0x000fe200078e00ff */
[----:B------:R-:W-:Y:S01]  /*ba60*/  SHF.R.S32.HI R4, RZ, 0x1f, R200 ;  /* 0x0000001fff047819 */ /* 0x000fe200000114c8 */
[----:B------:R-:W-:Y:S02]  /*ba70*/  UISETP.GT.AND UP2, UPT, UR20, UR9, UPT ;  /* 0x000000091400728c */ /* 0x000fe4000bf44270 */
[----:B------:R-:W-:Y:S02]  /*ba80*/  IMAD R5, R5, c[0x0][0x208], RZ ;  /* 0x0000820005057a24 */ /* 0x000fe400078e02ff */
[----:B------:R-:W-:Y:S02]  /*ba90*/  IMAD R4, R4, c[0x0][0x218], RZ ;  /* 0x0000860004047a24 */ /* 0x000fe400078e02ff */
[----:B------:R-:W-:Y:S02]  /*baa0*/  IMAD R5, R201, c[0x0][0x20c], R5 ;  /* 0x00008300c9057a24 */ /* 0x000fe400078e0205 */
[C---:B------:R-:W-:Y:S02]  /*bab0*/  IMAD R4, R200.reuse, c[0x0][0x21c], R4 ;  /* 0x00008700c8047a24 */ /* 0x040fe400078e0204 */
[----:B------:R-:W-:Y:S04]  /*bac0*/  IMAD.IADD R7, R7, 0x1, R5 ;  /* 0x0000000107077824 */ /* 0x000fe800078e0205 */
[----:B------:R-:W-:Y:S05]  /*bad0*/  IMAD.WIDE.U32 R6, R200, c[0x0][0x218], R6 ;  /* 0x00008600c8067a25 */ /* 0x000fea00078e0006 */
[----:B------:R-:W-:Y:S01]  /*bae0*/  IADD3 R5, P0, R6, UR22, RZ ;  /* 0x0000001606057c10 */ /* 0x000fe2000ff1e0ff */
[----:B------:R-:W-:Y:S03]  /*baf0*/  LDSM.16.M88.4 R32, [R198+0xc100] ;  /* 0x00c10000c620783b */ /* 0x000fe60000000200 */
[----:B------:R-:W-:Y:S01]  /*bb00*/  IADD3.X R4, R7, UR6, R4, P0, !PT ;  /* 0x0000000607047c10 */ /* 0x000fe200087fe404 */
[----:B------:R-:W1:Y:S01]  /*bb10*/  LDSM.16.M88.4 R8, [R197+0x6100] ;  /* 0x00610000c508783b */ /* 0x000e620000000200 */
[C---:B------:R-:W-:Y:S03]  /*bb20*/  LEA R20, P0, R5.reuse, c[0x0][0x1f8], 0x1 ;  /* 0x00007e0005147a11 */ /* 0x040fe600078008ff */
[----:B------:R-:W2:Y:S01]  /*bb30*/  LDSM.16.M88.4 R16, [R197+0x6900] ;  /* 0x00690000c510783b */ /* 0x000ea20000000200 */
[----:B------:R-:W-:Y:S03]  /*bb40*/  LEA.HI.X R0, R5, c[0x0][0x1fc], R4, 0x1, P0 ;  /* 0x00007f0005007a11 */ /* 0x000fe600000f0c04 */
[----:B------:R-:W-:Y:S04]  /*bb50*/  LDSM.16.M88.4 R24, [R197+0x7100] ;  /* 0x00710000c518783b */ /* 0x000fe80000000200 */
[----:B------:R-:W-:Y:S04]  /*bb60*/  LDSM.16.M88.4 R132, [R197+0x7900] ;  /* 0x00790000c584783b */ /* 0x000fe80000000200 */
[----:B------:R-:W-:Y:S04]  /*bb70*/  LDSM.16.M88.4 R136, [R194+0xc100] ;  /* 0x00c10000c288783b */ /* 0x000fe80000000200 */
[----:B------:R-:W-:Y:S04]  /*bb80*/  LDSM.16.M88.4 R140, [R196] ;  /* 0x00000000c48c783b */ /* 0x000fe80000000200 */
[----:B------:R-:W-:Y:S04]  /*bb90*/  LDSM.16.M88.4 R144, [R187] ;  /* 0x00000000bb90783b */ /* 0x000fe80000000200 */
[----:B------:R-:W-:Y:S04]  /*bba0*/  LDSM.16.M88.4 R148, [R186] ;  /* 0x00000000ba94783b */ /* 0x000fe80000000200 */
[----:B------:R-:W-:Y:S04]  /*bbb0*/  LDSM.16.M88.4 R152, [R185] ;  /* 0x00000000b998783b */ /* 0x000fe80000000200 */
[----:B------:R-:W-:Y:S01]  /*bbc0*/  SHFL.IDX PT, R159, R0, RZ, 0x181f ;  /* 0x00181fff009f7589 */ /* 0x000fe200000e0000 */
[C---:B-1----:R-:W-:Y:S03]  /*bbd0*/  HMMA.16816.F32.BF16 R4, R32.reuse, R8, RZ ;  /* 0x000000082004723c */ /* 0x042fe600000418ff */
[----:B------:R-:W-:Y:S04]  /*bbe0*/  SHFL.IDX PT, R157, R0, 0x1, 0x181f ;  /* 0x00381f00009d7f89 */ /* 0x000fe800000e0000 */
[----:B------:R-:W1:Y:S01]  /*bbf0*/  SHFL.IDX PT, R31, R20, RZ, 0x181f ;  /* 0x00181fff141f7589 */ /* 0x000e6200000e0000 */
[C---:B------:R-:W-:Y:S03]  /*bc00*/  HMMA.16816.F32.BF16 R8, R32.reuse, R10, RZ ;  /* 0x0000000a2008723c */ /* 0x040fe600000418ff */
[----:B------:R3:W4:Y:S05]  /*bc10*/  SHFL.IDX PT, R29, R20, 0x1, 0x181f ;  /* 0x00381f00141d7f89 */ /* 0x00072a00000e0000 */
[C---:B--2---:R-:W-:Y:S08]  /*bc20*/  HMMA.16816.F32.BF16 R12, R32.reuse, R16, RZ ;  /* 0x00000010200c723c */ /* 0x044ff000000418ff */
[C---:B------:R-:W-:Y:S01]  /*bc30*/  HMMA.16816.F32.BF16 R16, R32.reuse, R18, RZ ;  /* 0x000000122010723c */ /* 0x040fe200000418ff */
[C---:B-1----:R-:W-:Y:S03]  /*bc40*/  IADD3 R162, P6, R31.reuse, R210, RZ ;  /* 0x000000d21fa27210 */ /* 0x042fe60007fde0ff */
[-C--:B------:R-:W-:Y:S04]  /*bc50*/  IADD3 R160, P0, R31, R209.reuse, RZ ;  /* 0x000000d11fa07210 */ /* 0x080fe80007f1e0ff */
[C---:B---3--:R-:W-:Y:S01]  /*bc60*/  HMMA.16816.F32.BF16 R20, R32.reuse, R24, RZ ;  /* 0x000000182014723c */ /* 0x048fe200000418ff */
[----:B------:R-:W-:Y:S03]  /*bc70*/  IMAD.X R163, R159, 0x1, R172, P6 ;  /* 0x000000019fa37824 */ /* 0x000fe600030e06ac */
[----:B------:R-:W-:Y:S01]  /*bc80*/  IADD3 R168, P6, R31, R208, RZ ;  /* 0x000000d01fa87210 */ /* 0x000fe20007fde0ff */
[----:B------:R-:W-:Y:S01]  /*bc90*/  IMAD.X R161, R159, 0x1, R212, P0 ;  /* 0x000000019fa17824 */ /* 0x000fe200000e06d4 */
[----:B----4-:R-:W-:Y:S02]  /*bca0*/  IADD3 R216, P0, R29, R210, RZ ;  /* 0x000000d21dd87210 */ /* 0x010fe40007f1e0ff */
[C---:B------:R-:W-:Y:S01]  /*bcb0*/  HMMA.16816.F32.BF16 R24, R32.reuse, R26, RZ ;  /* 0x0000001a2018723c */ /* 0x040fe200000418ff */
[----:B------:R1:W-:Y:S03]  /*bcc0*/  LDGSTS.E.BYPASS.LTC128B.128 [R205], [R162.64], !P5 ;  /* 0x00000000a2cd7fae */ /* 0x0003e6000e901d52 */
[--C-:B------:R-:W-:Y:S01]  /*bcd0*/  IMAD.X R169, R159, 0x1, R211.reuse, P6 ;  /* 0x000000019fa97824 */ /* 0x100fe200030e06d3 */
[----:B------:R-:W-:Y:S01]  /*bce0*/  IADD3 R174, P6, R29, R209, RZ ;  /* 0x000000d11dae7210 */ /* 0x000fe20007fde0ff */
[----:B------:R-:W-:Y:S01]  /*bcf0*/  IMAD.X R217, R157, 0x1, R172, P0 ;  /* 0x000000019dd97824 */ /* 0x000fe200000e06ac */
[----:B------:R-:W-:Y:S01]  /*bd00*/  IADD3 R214, P0, R29, R208, RZ ;  /* 0x000000d01dd67210 */ /* 0x000fe20007f1e0ff */
[----:B------:R1:W-:Y:S01]  /*bd10*/  LDGSTS.E.BYPASS.LTC128B.128 [R205+0x2000], [R160.64], !P4 ;  /* 0x02000000a0cd7fae */ /* 0x0003e2000e101d52 */
[C---:B------:R-:W-:Y:S03]  /*bd20*/  HMMA.16816.F32.BF16 R28, R32.reuse, R132, RZ ;  /* 0x00000084201c723c */ /* 0x040fe600000418ff */
[----:B------:R2:W-:Y:S01]  /*bd30*/  LDGSTS.E.BYPASS.LTC128B.128 [R205+0x4000], [R168.64], !P3 ;  /* 0x04000000a8cd7fae */ /* 0x0005e2000d901d52 */
[C---:B------:R-:W-:Y:S02]  /*bd40*/  IMAD.X R175, R157.reuse, 0x1, R212, P6 ;  /* 0x000000019daf7824 */ /* 0x040fe400030e06d4 */
[----:B------:R-:W-:Y:S01]  /*bd50*/  IMAD.X R215, R157, 0x1, R211, P0 ;  /* 0x000000019dd77824 */ /* 0x000fe200000e06d3 */
[----:B------:R3:W-:Y:S01]  /*bd60*/  LDGSTS.E.BYPASS.LTC128B.128 [R205+0x1000], [R216.64], !P5 ;  /* 0x01000000d8cd7fae */ /* 0x0007e2000e901d52 */
[----:B------:R-:W-:Y:S01]  /*bd70*/  HMMA.16816.F32.BF16 R32, R32, R134, RZ ;  /* 0x000000862020723c */ /* 0x000fe200000418ff */
[----:B------:R-:W-:Y:S02]  /*bd80*/  PLOP3.LUT P0, PT, PT, PT, UP2, 0x40, 0x0 ;  /* 0x000000000000781c */ /* 0x000fe40003f0e828 */
[----:B------:R3:W-:Y:S04]  /*bd90*/  LDGSTS.E.BYPASS.LTC128B.128 [R205+0x3000], [R174.64], !P4 ;  /* 0x03000000aecd7fae */ /* 0x0007e8000e101d52 */
[----:B------:R3:W-:Y:S01]  /*bda0*/  LDGSTS.E.BYPASS.LTC128B.128 [R205+0x5000], [R214.64], !P3 ;  /* 0x05000000d6cd7fae */ /* 0x0007e2000d901d52 */
[C---:B------:R-:W-:Y:S03]  /*bdb0*/  HMMA.16816.F32.BF16 R4, R136.reuse, R140, R4 ;  /* 0x0000008c8804723c */ /* 0x040fe60000041804 */
[----:B------:R-:W-:Y:S04]  /*bdc0*/  LDSM.16.M88.4 R156, [R193+0xc100] ;  /* 0x00c10000c19c783b */ /* 0x000fe80000000200 */
[----:B------:R-:W0:Y:S01]  /*bdd0*/  LDGDEPBAR ;  /* 0x00000000000079af */ /* 0x000e220000000000 */
[C---:B------:R-:W-:Y:S03]  /*bde0*/  HMMA.16816.F32.BF16 R8, R136.reuse, R142, R8 ;  /* 0x0000008e8808723c */ /* 0x040fe60000041808 */
[----:B-1----:R-:W1:Y:S04]  /*bdf0*/  LDSM.16.M88.4 R160, [R192+0x6100] ;  /* 0x00610000c0a0783b */ /* 0x002e680000000200 */
[----:B------:R-:W4:Y:S01]  /*be00*/  LDSM.16.M88.4 R164, [R192+0x6900] ;  /* 0x00690000c0a4783b */ /* 0x000f220000000200 */
[C---:B------:R-:W-:Y:S03]  /*be10*/  HMMA.16816.F32.BF16 R12, R136.reuse, R144, R12 ;  /* 0x00000090880c723c */ /* 0x040fe6000004180c */
[----:B------:R-:W5:Y:S04]  /*be20*/  LDSM.16.M88.4 R132, [R192+0x7100] ;  /* 0x00710000c084783b */ /* 0x000f680000000200 */
[----:B--2---:R-:W2:Y:S01]  /*be30*/  LDSM.16.M88.4 R168, [R192+0x7900] ;  /* 0x00790000c0a8783b */ /* 0x004ea20000000200 */
[C---:B------:R-:W-:Y:S03]  /*be40*/  HMMA.16816.F32.BF16 R16, R136.reuse, R146, R16 ;  /* 0x000000928810723c */ /* 0x040fe60000041810 */
[----:B------:R-:W-:Y:S04]  /*be50*/  LDSM.16.M88.4 R140, [R191+0xc100] ;  /* 0x00c10000bf8c783b */ /* 0x000fe80000000200 */
[----:B------:R-:W2:Y:S01]  /*be60*/  LDSM.16.M88.4 R144, [R184] ;  /* 0x00000000b890783b */ /* 0x000ea20000000200 */
[C---:B------:R-:W-:Y:S08]  /*be70*/  HMMA.16816.F32.BF16 R20, R136.reuse, R148, R20 ;  /* 0x000000948814723c */ /* 0x040ff00000041814 */
[C---:B------:R-:W-:Y:S01]  /*be80*/  HMMA.16816.F32.BF16 R24, R136.reuse, R150, R24 ;  /* 0x000000968818723c */ /* 0x040fe20000041818 */
[----:B------:R-:W2:Y:S07]  /*be90*/  LDSM.16.M88.4 R148, [R184+0x800] ;  /* 0x00080000b894783b */ /* 0x000eae0000000200 */
[C---:B------:R-:W-:Y:S08]  /*bea0*/  HMMA.16816.F32.BF16 R28, R136.reuse, R152, R28 ;  /* 0x00000098881c723c */ /* 0x040ff0000004181c */
[----:B------:R-:W-:Y:S01]  /*beb0*/  HMMA.16816.F32.BF16 R32, R136, R154, R32 ;  /* 0x0000009a8820723c */ /* 0x000fe20000041820 */
[----:B------:R-:W2:Y:S04]  /*bec0*/  LDSM.16.M88.4 R136, [R184+0x1000] ;  /* 0x00100000b888783b */ /* 0x000ea80000000200 */
[----:B------:R-:W2:Y:S03]  /*bed0*/  LDSM.16.M88.4 R152, [R184+0x1800] ;  /* 0x00180000b898783b */ /* 0x000ea60000000200 */
[C---:B-1----:R-:W-:Y:S08]  /*bee0*/  HMMA.16816.F32.BF16 R4, R156.reuse, R160, R4 ;  /* 0x000000a09c04723c */ /* 0x042ff00000041804 */
[C---:B------:R-:W-:Y:S01]  /*bef0*/  HMMA.16816.F32.BF16 R8, R156.reuse, R162, R8 ;  /* 0x000000a29c08723c */ /* 0x040fe20000041808 */
[----:B------:R-:W-:Y:S07]  /*bf00*/  LDSM.16.M88.4 R160, [R197+0x8100] ;  /* 0x00810000c5a0783b */ /* 0x000fee0000000200 */
[C---:B----4-:R-:W-:Y:S08]  /*bf10*/  HMMA.16816.F32.BF16 R12, R156.reuse, R164, R12 ;  /* 0x000000a49c0c723c */ /* 0x050ff0000004180c */
[C---:B------:R-:W-:Y:S01]  /*bf20*/  HMMA.16816.F32.BF16 R16, R156.reuse, R166, R16 ;  /* 0x000000a69c10723c */ /* 0x040fe20000041810 */
[----:B------:R-:W-:Y:S07]  /*bf30*/  LDSM.16.M88.4 R164, [R197+0x8900] ;  /* 0x00890000c5a4783b */ /* 0x000fee0000000200 */
[C---:B-----5:R-:W-:Y:S08]  /*bf40*/  HMMA.16816.F32.BF16 R20, R156.reuse, R132, R20 ;  /* 0x000000849c14723c */ /* 0x060ff00000041814 */
[C---:B------:R-:W-:Y:S01]  /*bf50*/  HMMA.16816.F32.BF16 R24, R156.reuse, R134, R24 ;  /* 0x000000869c18723c */ /* 0x040fe20000041818 */
[----:B------:R-:W1:Y:S07]  /*bf60*/  LDSM.16.M88.4 R132, [R198+0x10100] ;  /* 0x01010000c684783b */ /* 0x000e6e0000000200 */
[C---:B--2---:R-:W-:Y:S08]  /*bf70*/  HMMA.16816.F32.BF16 R28, R156.reuse, R168, R28 ;  /* 0x000000a89c1c723c */ /* 0x044ff0000004181c */
[----:B------:R-:W-:Y:S01]  /*bf80*/  HMMA.16816.F32.BF16 R32, R156, R170, R32 ;  /* 0x000000aa9c20723c */ /* 0x000fe20000041820 */
[----:B------:R-:W2:Y:S04]  /*bf90*/  LDSM.16.M88.4 R156, [R197+0x9100] ;  /* 0x00910000c59c783b */ /* 0x000ea80000000200 */
[----:B------:R-:W4:Y:S03]  /*bfa0*/  LDSM.16.M88.4 R168, [R197+0x9900] ;  /* 0x00990000c5a8783b */ /* 0x000f260000000200 */
[C---:B------:R-:W-:Y:S08]  /*bfb0*/  HMMA.16816.F32.BF16 R4, R140.reuse, R144, R4 ;  /* 0x000000908c04723c */ /* 0x040ff00000041804 */
[C---:B------:R-:W-:Y:S01]  /*bfc0*/  HMMA.16816.F32.BF16 R8, R140.reuse, R146, R8 ;  /* 0x000000928c08723c */ /* 0x040fe20000041808 */
[----:B------:R-:W-:Y:S07]  /*bfd0*/  LDSM.16.M88.4 R144, [R183] ;  /* 0x00000000b790783b */ /* 0x000fee0000000200 */
[C---:B------:R-:W-:Y:S08]  /*bfe0*/  HMMA.16816.F32.BF16 R12, R140.reuse, R148, R12 ;  /* 0x000000948c0c723c */ /* 0x040ff0000004180c */
[C---:B------:R-:W-:Y:S01]  /*bff0*/  HMMA.16816.F32.BF16 R16, R140.reuse, R150, R16 ;  /* 0x000000968c10723c */ /* 0x040fe20000041810 */
[----:B------:R-:W-:Y:S07]  /*c000*/  LDSM.16.M88.4 R148, [R182] ;  /* 0x00000000b694783b */ /* 0x000fee0000000200 */
[C---:B------:R-:W-:Y:S08]  /*c010*/  HMMA.16816.F32.BF16 R20, R140.reuse, R136, R20 ;  /* 0x000000888c14723c */ /* 0x040ff00000041814 */
[C---:B------:R-:W-:Y:S01]  /*c020*/  HMMA.16816.F32.BF16 R24, R140.reuse, R138, R24 ;  /* 0x0000008a8c18723c */ /* 0x040fe20000041818 */
[----:B------:R-:W5:Y:S07]  /*c030*/  LDSM.16.M88.4 R136, [R194+0x10100] ;  /* 0x01010000c288783b */ /* 0x000f6e0000000200 */
[C---:B------:R-:W-:Y:S08]  /*c040*/  HMMA.16816.F32.BF16 R28, R140.reuse, R152, R28 ;  /* 0x000000988c1c723c */ /* 0x040ff0000004181c */
[----:B------:R-:W-:Y:S01]  /*c050*/  HMMA.16816.F32.BF16 R32, R140, R154, R32 ;  /* 0x0000009a8c20723c */ /* 0x000fe20000041820 */
[----:B------:R-:W3:Y:S04]  /*c060*/  LDSM.16.M88.4 R140, [R181] ;  /* 0x00000000b58c783b */ /* 0x000ee80000000200 */
        /* <DEDUP_REMOVED lines=14> */
[C---:B-----5:R-:W-:Y:S08]  /*c150*/  HMMA.16816.F32.BF16 R4, R136.reuse, R144, R4 ;  /* 0x000000908804723c */ /* 0x060ff00000041804 */
[C---:B------:R-:W-:Y:S01]  /*c160*/  HMMA.16816.F32.BF16 R8, R136.reuse, R146, R8 ;  /* 0x000000928808723c */ /* 0x040fe20000041808 */
[----:B------:R-:W-:Y:S07]  /*c170*/  LDSM.16.M88.4 R144, [R184+0x2000] ;  /* 0x00200000b890783b */ /* 0x000fee0000000200 */
[C---:B------:R-:W-:Y:S08]  /*c180*/  HMMA.16816.F32.BF16 R12, R136.reuse, R148, R12 ;  /* 0x00000094880c723c */ /* 0x040ff0000004180c */
[C---:B------:R-:W-:Y:S01]  /*c190*/  HMMA.16816.F32.BF16 R16, R136.reuse, R150, R16 ;  /* 0x000000968810723c */ /* 0x040fe20000041810 */
[----:B------:R-:W-:Y:S07]  /*c1a0*/  LDSM.16.M88.4 R148, [R184+0x2800] ;  /* 0x00280000b894783b */ /* 0x000fee0000000200 */
[C---:B---3--:R-:W-:Y:S08]  /*c1b0*/  HMMA.16816.F32.BF16 R20, R136.reuse, R140, R20 ;  /* 0x0000008c8814723c */ /* 0x048ff00000041814 */
        /* <DEDUP_REMOVED lines=77> */
[----:B------:R-:W-:Y:S01]  /*c690*/  ULEA UR4, UR20, UR12, 0x6 ;  /* 0x0000000c14047291 */ /* 0x000fe2000f8e303f */
[----:B------:R-:W-:Y:S05]  /*c6a0*/  IMAD.MOV.U32 R200, RZ, RZ, RZ ;  /* 0x000000ffffc87224 */ /* 0x000fea00078e00ff */
        /* <DEDUP_REMOVED lines=30> */
[-C--:B------:R-:W-:Y:S02]  /*c890*/  IADD3 R136, P0, R137, R209.reuse, RZ ;  /* 0x000000d189887210 */ /* 0x080fe40007f1e0ff */
[----:B--2---:R-:W-:Y:S02]  /*c8a0*/  IADD3.X R141, R139, R172, RZ, P6, !PT ;  /* 0x000000ac8b8d7210 */ /* 0x004fe400037fe4ff */
[----:B------:R-:W-:Y:S01]  /*c8b0*/  IADD3 R142, P6, R137, R208, RZ ;  /* 0x000000d0898e7210 */ /* 0x000fe20007fde0ff */
[----:B------:R-:W-:Y:S01]  /*c8c0*/  IMAD.X R137, R139, 0x1, R212, P0 ;  /* 0x000000018b897824 */ /* 0x000fe200000e06d4 */
[----:B---3--:R-:W-:Y:S01]  /*c8d0*/  IADD3 R138, P0, R133, R210, RZ ;  /* 0x000000d2858a7210 */ /* 0x008fe20007f1e0ff */
[----:B------:R1:W-:Y:S02]  /*c8e0*/  LDGSTS.E.BYPASS.LTC128B.128 [R199+0x6100], [R140.64], !P5 ;  /* 0x061000008cc77fae */ /* 0x0003e4000e901d52 */
[--C-:B------:R-:W-:Y:S01]  /*c8f0*/  IMAD.X R143, R139, 0x1, R211.reuse, P6 ;  /* 0x000000018b8f7824 */ /* 0x100fe200030e06d3 */
[----:B------:R-:W-:Y:S01]  /*c900*/  IADD3 R132, P6, R133, R209, RZ ;  /* 0x000000d185847210 */ /* 0x000fe20007fde0ff */
[----:B------:R1:W-:Y:S01]  /*c910*/  LDGSTS.E.BYPASS.LTC128B.128 [R199+0x8100], [R136.64], !P4 ;  /* 0x0810000088c77fae */ /* 0x0003e2000e101d52 */
[----:B----4-:R-:W-:Y:S01]  /*c920*/  IMAD.X R139, R135, 0x1, R172, P0 ;  /* 0x00000001878b7824 */ /* 0x010fe200000e06ac */
[----:B------:R-:W-:Y:S02]  /*c930*/  IADD3 R134, P0, R133, R208, RZ ;  /* 0x000000d085867210 */ /* 0x000fe40007f1e0ff */
[----:B------:R1:W-:Y:S01]  /*c940*/  LDGSTS.E.BYPASS.LTC128B.128 [R199+0xa100], [R142.64], !P3 ;  /* 0x0a1000008ec77fae */ /* 0x0003e2000d901d52 */
[C---:B------:R-:W-:Y:S02]  /*c950*/  IADD3.X R133, R135.reuse, R212, RZ, P6, !PT ;  /* 0x000000d487857210 */ /* 0x040fe400037fe4ff */
[----:B------:R-:W-:Y:S01]  /*c960*/  IMAD.X R135, R135, 0x1, R211, P0 ;  /* 0x0000000187877824 */ /* 0x000fe200000e06d3 */
[----:B------:R1:W-:Y:S04]  /*c970*/  LDGSTS.E.BYPASS.LTC128B.128 [R199+0x7100], [R138.64], !P5 ;  /* 0x071000008ac77fae */ /* 0x0003e8000e901d52 */
[----:B------:R1:W-:Y:S04]  /*c980*/  LDGSTS.E.BYPASS.LTC128B.128 [R199+0x9100], [R132.64], !P4 ;  /* 0x0910000084c77fae */ /* 0x0003e8000e101d52 */
[----:B------:R1:W-:Y:S02]  /*c990*/  LDGSTS.E.BYPASS.LTC128B.128 [R199+0xb100], [R134.64], !P3 ;  /* 0x0b10000086c77fae */ /* 0x0003e4000d901d52 */
.L_x_427:
[----:B------:R-:W-:Y:S01]  /*c9a0*/  PLOP3.LUT P6, PT, PT, PT, UP1, 0x80, 0x0 ;  /* 0x000000000000781c */ /* 0x000fe20003fcf018 */
[----:B------:R-:W0:Y:S01]  /*c9b0*/  LDGDEPBAR ;  /* 0x00000000000079af */ /* 0x000e220000000000 */
[----:B------:R-:W-:Y:S01]  /*c9c0*/  PLOP3.LUT P0, PT, PT, PT, UP1, 0x80, 0x0 ;  /* 0x000000000000781c */ /* 0x000fe20003f0f018 */
[----:B-1----:R-:W-:Y:S01]  /*c9d0*/  IMAD.MOV.U32 R139, RZ, RZ, R203 ;  /* 0x000000ffff8b7224 */ /* 0x002fe200078e00cb */
[----:B------:R-:W-:Y:S06]  /*c9e0*/  USHF.L.U32 UR4, UR20, 0x6, URZ ;  /* 0x0000000614047899 */ /* 0x000fec000800063f */
[----:B------:R-:W-:Y:S03]  /*c9f0*/  IMAD.U32 R133, RZ, RZ, UR4 ;  /* 0x00000004ff857e24 */ /* 0x000fe6000f8e00ff */
[----:B------:R-:W-:Y:S02]  /*ca00*/  @P6 IMAD.HI.U32 R0, R203, c[0x0][0x2c8], RZ ;  /* 0x0000b200cb006a27 */ /* 0x000fe400078e00ff */
[----:B------:R-:W-:Y:S03]  /*ca10*/  IADD3 R133, -R204, 0x1, -R133 ;  /* 0x00000001cc857810 */ /* 0x000fe60007ffe985 */
[----:B------:R-:W-:Y:S01]  /*ca20*/  @P0 SHF.R.U32.HI R139, RZ, c[0x0][0x2cc], R0 ;  /* 0x0000b300ff8b0a19 */ /* 0x000fe20000011600 */
[----:B------:R-:W-:Y:S01]  /*ca30*/  IMAD.U32 R0, RZ, RZ, UR10 ;  /* 0x0000000aff007e24 */ /* 0x000fe2000f8e00ff */
[----:B------:R-:W-:Y:S03]  /*ca40*/  PLOP3.LUT P0, PT, PT, PT, UP0, 0x40, 0x0 ;  /* 0x000000000000781c */ /* 0x000fe60003f0e808 */
[----:B------:R-:W1:Y:S01]  /*ca50*/  SHFL.IDX PT, R141, R139, RZ, 0x1c1f ;  /* 0x001c1fff8b8d7589 */ /* 0x000e6200000e0000 */
[----:B------:R-:W-:Y:S04]  /*ca60*/  IADD3 R0, R133, -c[0x0][0x168], R0 ;  /* 0x80005a0085007a10 */ /* 0x000fe80007ffe000 */
        /* <DEDUP_REMOVED lines=20> */
.L_x_430:
[----:B------:R-:W-:Y:S04]  /*cbb0*/  MOV R132, c[0x0][0x32c] ;  /* 0x0000cb0000847a02 */ /* 0x000fe80000000f00 */
[----:B------:R-:W-:Y:S11]  /*cbc0*/  ISETP.NE.AND P0, PT, R132, 0x1, PT ;  /* 0x000000018400780c */ /* 0x000ff60003f05270 */
[----:B------:R-:W-:Y:S02]  /*cbd0*/  @!UPT UIADD3 URZ, URZ, URZ, URZ ;  /* 0x0000003f3f3ff290 */ /* 0x000fe4000fffe03f */
[----:B------:R-:W-:Y:S05]  /*cbe0*/  @P0 IMAD.HI.U32 R132, R141, c[0x0][0x330], RZ ;  /* 0x0000cc008d840a27 */ /* 0x000fea00078e00ff */
[----:B------:R-:W-:Y:S02]  /*cbf0*/  @P0 SHF.R.U32.HI R141, RZ, c[0x0][0x334], R132 ;  /* 0x0000cd00ff8d0a19 */ /* 0x000fe40000011684 */
.L_x_431:
[----:B------:R-:W-:Y:S05]  /*cc00*/  BSYNC B0 ;  /* 0x0000000000007941 */ /* 0x000fea0003800000 */
.L_x_429:
[----:B------:R-:W-:Y:S04]  /*cc10*/  IMAD.MOV.U32 R132, RZ, RZ, c[0x0][0x32c] ;  /* 0x0000cb00ff847624 */ /* 0x000fe800078e00ff */
[----:B------:R-:W-:Y:S04]  /*cc20*/  IMAD R141, R141, R132, -UR4 ;  /* 0x800000048d8d7e24 */ /* 0x000fe8000f8e0284 */
[----:B------:R-:W-:Y:S05]  /*cc30*/  IMAD.IADD R134, R141, 0x1, -R204 ;  /* 0x000000018d867824 */ /* 0x000fea00078e0acc */
[----:B------:R-:W-:Y:S02]  /*cc40*/  IADD3 R132, R134, c[0x0][0x32c], RZ ;  /* 0x0000cb0086847a10 */ /* 0x000fe40007ffe0ff */
[----:B------:R-:W-:Y:S02]  /*cc50*/  IMNMX R135, R135, R134, !PT ;  /* 0x0000008687877217 */ /* 0x000fe40007800200 */
[----:B------:R-:W-:Y:S02]  /*cc60*/  IMNMX R137, R137, R132, PT ;  /* 0x0000008489897217 */ /* 0x000fe40003800200 */
.L_x_428:
        /* <DEDUP_REMOVED lines=85> */
.L_x_434:
[----:B------:R-:W-:Y:S04]  /*d1c0*/  MOV R5, 0x1 ;  /* 0x0000000100057802 */ /* 0x000fe80000000f00 */
[----:B------:R-:W-:Y:S11]  /*d1d0*/  ISETP.NE.AND P0, PT, R5, c[0x0][0x32c], PT ;  /* 0x0000cb0005007a0c */ /* 0x000ff60003f05270 */
[----:B------:R-:W-:Y:S02]  /*d1e0*/  @!UPT UIADD3 URZ, URZ, URZ, URZ ;  /* 0x0000003f3f3ff290 */ /* 0x000fe4000fffe03f */
[----:B------:R-:W-:Y:S05]  /*d1f0*/  @P0 IMAD.HI.U32 R5, R8, c[0x0][0x330], RZ ;  /* 0x0000cc0008050a27 */ /* 0x000fea00078e00ff */
[----:B------:R-:W-:Y:S02]  /*d200*/  @P0 SHF.R.U32.HI R8, RZ, c[0x0][0x334], R5 ;  /* 0x0000cd00ff080a19 */ /* 0x000fe40000011605 */
.L_x_435:
[----:B------:R-:W-:Y:S05]  /*d210*/  BSYNC B0 ;  /* 0x0000000000007941 */ /* 0x000fea0003800000 */
.L_x_433:
[----:B------:R-:W-:Y:S04]  /*d220*/  IMAD.MOV.U32 R5, RZ, RZ, c[0x0][0x32c] ;  /* 0x0000cb00ff057624 */ /* 0x000fe800078e00ff */
[----:B------:R-:W-:Y:S04]  /*d230*/  IMAD R5, R8, R5, -UR4 ;  /* 0x8000000408057e24 */ /* 0x000fe8000f8e0205 */
[----:B------:R-:W-:Y:S05]  /*d240*/  IMAD.IADD R9, R5, 0x1, -R204 ;  /* 0x0000000105097824 */ /* 0x000fea00078e0acc */
[----:B------:R-:W-:Y:S02]  /*d250*/  IADD3 R5, R9, c[0x0][0x32c], RZ ;  /* 0x0000cb0009057a10 */ /* 0x000fe40007ffe0ff */
[----:B------:R-:W-:Y:S02]  /*d260*/  IMNMX R0, R0, R9, !PT ;  /* 0x0000000900007217 */ /* 0x000fe40007800200 */
[----:B------:R-:W-:Y:S02]  /*d270*/  IMNMX R4, R4, R5, PT ;  /* 0x0000000504047217 */ /* 0x000fe40003800200 */
.L_x_432:
[----:B------:R-:W-:Y:S02]  /*d280*/  PLOP3.LUT P6, PT, PT, PT, UP2, 0x80, 0x0 ;  /* 0x000000000000781c */ /* 0x000fe40003fcf028 */
[----:B------:R-:W-:Y:S02]  /*d290*/  PLOP3.LUT P0, PT, PT, PT, UP2, 0x80, 0x0 ;  /* 0x000000000000781c */ /* 0x000fe40003f0f028 */
[C---:B------:R-:W-:Y:S02]  /*d2a0*/  ISETP.GT.AND P6, PT, R0.reuse, RZ, P6 ;  /* 0x000000ff0000720c */ /* 0x040fe400037c4270 */
[----:B------:R-:W-:Y:S02]  /*d2b0*/  ISETP.GT.AND P0, PT, R0, 0x1, P0 ;  /* 0x000000010000780c */ /* 0x000fe40000704270 */
[----:B------:R-:W-:Y:S02]  /*d2c0*/  ISETP.LT.OR P6, PT, R4, 0x1, P6 ;  /* 0x000000010400780c */ /* 0x000fe400037c1670 */
[----:B------:R-:W-:Y:S02]  /*d2d0*/  FMNMX.FTZ R5, R148, R3, !PT ;  /* 0x0000000394057209 */ /* 0x000fe40007810000 */
[----:B------:R-:W-:Y:S02]  /*d2e0*/  FSEL R25, R6, -INF , !P6 ;  /* 0xff80000006197808 */ /* 0x000fe40007000000 */
[----:B------:R-:W-:Y:S02]  /*d2f0*/  ISETP.LT.OR P0, PT, R4, 0x2, P0 ;  /* 0x000000020400780c */ /* 0x000fe40000701670 */
[----:B------:R-:W-:Y:S02]  /*d300*/  FMNMX.FTZ R5, R152, R5, !PT ;  /* 0x0000000598057209 */ /* 0x000fe40007810000 */
[----:B------:R-:W-:Y:S02]  /*d310*/  PLOP3.LUT P6, PT, PT, PT, UP2, 0x80, 0x0 ;  /* 0x000000000000781c */ /* 0x000fe40003fcf028 */
        /* <DEDUP_REMOVED lines=8> */
[----:B------:R-:W-:Y:S02]  /*d3a0*/  FMNMX.FTZ R5, R138, R5, !PT ;  /* 0x000000058a057209 */ /* 0x000fe40007810000 */
[----:B------:R-:W-:Y:S02]  /*d3b0*/  PLOP3.LUT P6, PT, PT, PT, UP2, 0x80, 0x0 ;  /* 0x000000000000781c */ /* 0x000fe40003fcf028 */
[----:B------:R-:W-:Y:S02]  /*d3c0*/  ISETP.LT.OR P0, PT, R4, 0xa, P0 ;  /* 0x0000000a0400780c */ /* 0x000fe40000701670 */
[----:B------:R-:W-:Y:S02]  /*d3d0*/  FMNMX.FTZ R5, R136, R5, !PT ;  /* 0x0000000588057209 */ /* 0x000fe40007810000 */
[----:B------:R-:W-:Y:S02]  /*d3e0*/  ISETP.GT.AND P6, PT, R0, 0x10, P6 ;  /* 0x000000100000780c */ /* 0x000fe400037c4270 */
[----:B------:R-:W-:Y:S02]  /*d3f0*/  FSEL R13, R11, -INF , !P0 ;  /* 0xff8000000b0d7808 */ /* 0x000fe40004000000 */
        /* <DEDUP_REMOVED lines=9> */
[----:B------:R-:W-:Y:S02]  /*d490*/  ISETP.GT.AND P6, PT, R0, 0x18, P6 ;  /* 0x000000180000780c */ /* 0x000fe400037c4270 */
        /* <DEDUP_REMOVED lines=9> */
[----:B------:R-:W-:Y:S02]  /*d530*/  FMNMX.FTZ R5, R164, R5, !PT ;  /* 0x00000005a4057209 */ /* 0x000fe40007810000 */
[----:B------:R-:W-:Y:S02]  /*d540*/  PLOP3.LUT P6, PT, PT, PT, UP2, 0x80, 0x0 ;  /* 0x000000000000781c */ /* 0x000fe40003fcf028 */
[----:B------:R-:W-:Y:S02]  /*d550*/  FSEL R33, R19, -INF , !P0 ;  /* 0xff80000013217808 */ /* 0x000fe40004000000 */
[----:B------:R-:W-:Y:S02]  /*d560*/  FMNMX.FTZ R8, R17, R8, !PT ;  /* 0x0000000811087209 */ /* 0x000fe40007810000 */
[----:B------:R-:W-:Y:S02]  /*d570*/  ISETP.GT.AND P6, PT, R0, 0x20, P6 ;  /* 0x000000200000780c */ /* 0x000fe400037c4270 */
[----:B------:R-:W-:Y:S02]  /*d580*/  FMNMX.FTZ R6, R162, R5, !PT ;  /* 0x00000005a2067209 */ /* 0x000fe40007810000 */
[----:B------:R-:W-:Y:S02]  /*d590*/  PLOP3.LUT P0, PT, PT, PT, UP2, 0x80, 0x0 ;  /* 0x000000000000781c */ /* 0x000fe40003f0f028 */
        /* <DEDUP_REMOVED lines=8> */
[----:B------:R-:W-:Y:S02]  /*d620*/  FSEL R169, R23, -INF , !P0 ;  /* 0xff80000017a97808 */ /* 0x000fe40004000000 */
[----:B------:R-:W-:Y:S02]  /*d630*/  FMNMX.FTZ R6, R133, R6, !PT ;  /* 0x0000000685067209 */ /* 0x000fe40007810000 */
[C---:B------:R-:W-:Y:S02]  /*d640*/  ISETP.GT.AND P6, PT, R0.reuse, 0x28, P6 ;  /* 0x000000280000780c */ /* 0x040fe400037c4270 */
        /* <DEDUP_REMOVED lines=10> */
[----:B------:R-:W-:Y:S02]  /*d6f0*/  FMNMX.FTZ R8, R171, R8, !PT ;  /* 0x00000008ab087209 */ /* 0x000fe40007810000 */
[----:B------:R-:W-:Y:S02]  /*d700*/  PLOP3.LUT P0, PT, PT, PT, UP2, 0x80, 0x0 ;  /* 0x000000000000781c */ /* 0x000fe40003f0f028 */
[----:B------:R-:W-:Y:S02]  /*d710*/  ISETP.LT.OR P6, PT, R4, 0x31, P6 ;  /* 0x000000310400780c */ /* 0x000fe400037c1670 */
[----:B------:R-:W-:Y:S02]  /*d720*/  ISETP.GT.AND P0, PT, R0, 0x31, P0 ;  /* 0x000000310000780c */ /* 0x000fe40000704270 */
[----:B------:R-:W-:Y:S02]  /*d730*/  FMNMX.FTZ R8, R169, R8, !PT ;  /* 0x00000008a9087209 */ /* 0x000fe40007810000 */
[----:B------:R-:W-:Y:S02]  /*d740*/  FSEL R145, R30, -INF , !P6 ;  /* 0xff8000001e917808 */ /* 0x000fe40007000000 */
[----:B------:R-:W-:Y:S02]  /*d750*/  ISETP.LT.OR P0, PT, R4, 0x32, P0 ;  /* 0x000000320400780c */ /* 0x000fe40000701670 */
[----:B------:R-:W-:Y:S02]  /*d760*/  FMNMX.FTZ R8, R167, R8, !PT ;  /* 0x00000008a7087209 */ /* 0x000fe40007810000 */
[----:B------:R-:W-:Y:S02]  /*d770*/  PLOP3.LUT P6, PT, PT, PT, UP2, 0x80, 0x0 ;  /* 0x000000000000781c */ /* 0x000fe40003fcf028 */
[----:B------:R-:W-:Y:S02]  /*d780*/  FMNMX.FTZ R7, R146, R7, !PT ;  /* 0x0000000792077209 */ /* 0x000fe40007810000 */
[----:B------:R-:W-:Y:S02]  /*d790*/  FSEL R143, R31, -INF , !P0 ;  /* 0xff8000001f8f7808 */ /* 0x000fe40004000000 */
[----:B------:R-:W-:Y:S02]  /*d7a0*/  ISETP.GT.AND P6, PT, R0, 0x38, P6 ;  /* 0x000000380000780c */ /* 0x000fe400037c4270 */
[----:B------:R-:W-:Y:S02]  /*d7b0*/  FMNMX.FTZ R8, R165, R8, !PT ;  /* 0x00000008a5087209 */ /* 0x000fe40007810000 */
[----:B------:R-:W-:Y:S01]  /*d7c0*/  PLOP3.LUT P0, PT, PT, PT, UP2, 0x80, 0x0 ;  /* 0x000000000000781c */ /* 0x000fe20003f0f028 */
[----:B------:R-:W-:Y:S01]  /*d7d0*/  UISETP.GT.AND UP2, UPT, UR20, UR9, UPT ;  /* 0x000000091400728c */ /* 0x000fe2000bf44270 */
[----:B------:R-:W-:Y:S01]  /*d7e0*/  FMNMX.FTZ R7, R144, R7, !PT ;  /* 0x0000000790077209 */ /* 0x000fe20007810000 */
[----:B------:R-:W-:Y:S01]  /*d7f0*/  UIADD3 UR20, UR20, -0x1, URZ ;  /* 0xffffffff14147890 */ /* 0x000fe2000fffe03f */
[----:B------:R-:W-:Y:S02]  /*d800*/  ISETP.GT.AND P0, PT, R0, 0x39, P0 ;  /* 0x000000390000780c */ /* 0x000fe40000704270 */
[----:B------:R-:W-:Y:S02]  /*d810*/  FMNMX.FTZ R0, R145, R8, !PT ;  /* 0x0000000891007209 */ /* 0x000fe40007810000 */
[----:B------:R-:W-:Y:S02]  /*d820*/  ISETP.LT.OR P6, PT, R4, 0x39, P6 ;  /* 0x000000390400780c */ /* 0x000fe400037c1670 */
[----:B------:R-:W-:Y:S02]  /*d830*/  FMNMX.FTZ R5, R142, R7, !PT ;  /* 0x000000078e057209 */ /* 0x000fe40007810000 */
[----:B------:R-:W-:Y:S02]  /*d840*/  FSEL R141, R34, -INF , !P6 ;  /* 0xff800000228d7808 */ /* 0x000fe40007000000 */
[----:B------:R-:W-:Y:S01]  /*d850*/  FMNMX.FTZ R0, R143, R0, !PT ;  /* 0x000000008f007209 */ /* 0x000fe20007810000 */
[----:B------:R-:W1:Y:S01]  /*d860*/  SHFL.BFLY PT, R6, R5, 0x2, 0x1f ;  /* 0x0c401f0005067f89 */ /* 0x000e6200000e0000 */
[----:B------:R-:W-:Y:S02]  /*d870*/  ISETP.LT.OR P0, PT, R4, 0x3a, P0 ;  /* 0x0000003a0400780c */ /* 0x000fe40000701670 */
[----:B------:R-:W-:Y:S02]  /*d880*/  FMNMX.FTZ R0, R141, R0, !PT ;  /* 0x000000008d007209 */ /* 0x000fe40007810000 */
[----:B------:R-:W-:Y:S04]  /*d890*/  FSEL R9, R35, -INF , !P0 ;  /* 0xff80000023097808 */ /* 0x000fe80004000000 */
[----:B------:R-:W-:Y:S05]  /*d8a0*/  FMNMX.FTZ R4, R9, R0, !PT ;  /* 0x0000000009047209 */ /* 0x000fea0007810000 */
[----:B------:R-:W2:Y:S01]  /*d8b0*/  SHFL.BFLY PT, R7, R4, 0x2, 0x1f ;  /* 0x0c401f0004077f89 */ /* 0x000ea200000e0000 */
[----:B-1----:R-:W-:Y:S07]  /*d8c0*/  FMNMX.FTZ R6, R5, R6, !PT ;  /* 0x0000000605067209 */ /* 0x002fee0007810000 */
[----:B------:R-:W1:Y:S01]  /*d8d0*/  SHFL.BFLY PT, R11, R6, 0x1, 0x1f ;  /* 0x0c201f00060b7f89 */ /* 0x000e6200000e0000 */
[----:B--2---:R-:W-:Y:S07]  /*d8e0*/  FMNMX.FTZ R5, R4, R7, !PT ;  /* 0x0000000704057209 */ /* 0x004fee0007810000 */
[----:B------:R-:W2:Y:S01]  /*d8f0*/  SHFL.BFLY PT, R8, R5, 0x1, 0x1f ;  /* 0x0c201f0005087f89 */ /* 0x000ea200000e0000 */
[----:B-1----:R-:W-:Y:S04]  /*d900*/  FMNMX.FTZ R0, R6, R11, !PT ;  /* 0x0000000b06007209 */ /* 0x002fe80007810000 */
[C---:B------:R-:W-:Y:S01]  /*d910*/  FSETP.NEU.FTZ.AND P0, PT, R0.reuse, -INF , PT ;  /* 0xff8000000000780b */ /* 0x040fe20003f1d000 */
[C---:B------:R-:W-:Y:S03]  /*d920*/  FMUL.FTZ R155, R0.reuse, c[0x0][0x2d0] ;  /* 0x0000b400009b7a20 */ /* 0x040fe60000410000 */
[----:B------:R-:W-:Y:S02]  /*d930*/  FSEL R4, R0, RZ, P0 ;  /* 0x000000ff00047208 */ /* 0x000fe40000000000 */
[----:B------:R-:W-:Y:S03]  /*d940*/  FSEL R155, R155, RZ, P0 ;  /* 0x000000ff9b9b7208 */ /* 0x000fe60000000000 */
[----:B------:R-:W-:Y:S01]  /*d950*/  FADD.FTZ R4, -R4, R3 ;  /* 0x0000000304047221 */ /* 0x000fe20000010100 */
[----:B--2---:R-:W-:Y:S01]  /*d960*/  FMNMX.FTZ R8, R8, R5, !PT ;  /* 0x0000000508087209 */ /* 0x004fe20007810000 */
[--C-:B------:R-:W-:Y:S02]  /*d970*/  FFMA.FTZ R149, R140, c[0x0][0x2d0], -R155.reuse ;  /* 0x0000b4008c957a23 */ /* 0x100fe4000001089b */
[--C-:B------:R-:W-:Y:S01]  /*d980*/  FFMA.FTZ R148, R148, c[0x0][0x2d0], -R155.reuse ;  /* 0x0000b40094947a23 */ /* 0x100fe2000001089b */
[C---:B------:R-:W-:Y:S01]  /*d990*/  FSETP.NEU.FTZ.AND P0, PT, R8.reuse, -INF , PT ;  /* 0xff8000000800780b */ /* 0x040fe20003f1d000 */
[----:B------:R-:W-:Y:S02]  /*d9a0*/  FMUL.FTZ R140, R8, c[0x0][0x2d0] ;  /* 0x0000b400088c7a20 */ /* 0x000fe40000410000 */
[--C-:B------:R-:W-:Y:S01]  /*d9b0*/  FFMA.FTZ R11, R152, c[0x0][0x2d0], -R155.reuse ;  /* 0x0000b400980b7a23 */ /* 0x100fe2000001089b */
[----:B------:R-:W-:Y:S01]  /*d9c0*/  FSEL R5, R8, RZ, P0 ;  /* 0x000000ff08057208 */ /* 0x000fe20000000000 */
[--C-:B------:R-:W-:Y:S01]  /*d9d0*/  FFMA.FTZ R10, R150, c[0x0][0x2d0], -R155.reuse ;  /* 0x0000b400960a7a23 */ /* 0x100fe2000001089b */
[----:B------:R-:W-:Y:S01]  /*d9e0*/  FSEL R140, R140, RZ, P0 ;  /* 0x000000ff8c8c7208 */ /* 0x000fe20000000000 */
[----:B------:R-:W-:Y:S01]  /*d9f0*/  FMUL.FTZ R3, R4, c[0x0][0x2d0] ;  /* 0x0000b40004037a20 */ /* 0x000fe20000410000 */
[----:B------:R-:W-:Y:S01]  /*da00*/  MUFU.EX2 R148, R148 ;  /* 0x0000009400947308 */ /* 0x000fe20000000800 */
[----:B------:R-:W-:Y:S01]  /*da10*/  FADD.FTZ R5, -R5, R2 ;  /* 0x0000000205057221 */ /* 0x000fe20000010100 */
[----:B------:R-:W-:Y:S01]  /*da20*/  PLOP3.LUT P0, PT, PT, PT, UP2, 0x80, 0x0 ;  /* 0x000000000000781c */ /* 0x000fe20003f0f028 */
[--C-:B------:R-:W-:Y:S02]  /*da30*/  FFMA.FTZ R151, R17, c[0x0][0x2d0], -R140.reuse ;  /* 0x0000b40011977a23 */ /* 0x100fe4000001088c */
[----:B------:R-:W1:Y:S01]  /*da40*/  LDSM.16.MT88.4 R16, [R195+0x100] ;  /* 0x00010000c310783b */ /* 0x000e620000004200 */
[--C-:B------:R-:W-:Y:S02]  /*da50*/  FFMA.FTZ R153, R25, c[0x0][0x2d0], -R140.reuse ;  /* 0x0000b40019997a23 */ /* 0x100fe4000001088c */
[--C-:B------:R-:W-:Y:S02]  /*da60*/  FFMA.FTZ R152, R21, c[0x0][0x2d0], -R140.reuse ;  /* 0x0000b40015987a23 */ /* 0x100fe4000001088c */
[--C-:B------:R-:W-:Y:S01]  /*da70*/  FFMA.FTZ R150, R13, c[0x0][0x2d0], -R140.reuse ;  /* 0x0000b4000d967a23 */ /* 0x100fe2000001088c */
[----:B------:R-:W2:Y:S01]  /*da80*/  MUFU.EX2 R3, R3 ;  /* 0x0000000300037308 */ /* 0x000ea20000000800 */
[----:B------:R-:W-:Y:S01]  /*da90*/  FMUL.FTZ R2, R5, c[0x0][0x2d0] ;  /* 0x0000b40005027a20 */ /* 0x000fe20000410000 */
[----:B------:R-:W3:Y:S01]  /*daa0*/  LDSM.16.MT88.4 R20, [R190+0x100] ;  /* 0x00010000be14783b */ /* 0x000ee20000004200 */
[--C-:B------:R-:W-:Y:S02]  /*dab0*/  FFMA.FTZ R154, R138, c[0x0][0x2d0], -R155.reuse ;  /* 0x0000b4008a9a7a23 */ /* 0x100fe4000001089b */
[--C-:B------:R-:W-:Y:S02]  /*dac0*/  FFMA.FTZ R157, R136, c[0x0][0x2d0], -R155.reuse ;  /* 0x0000b400889d7a23 */ /* 0x100fe4000001089b */
[--C-:B------:R-:W-:Y:S02]  /*dad0*/  FFMA.FTZ R156, R134, c[0x0][0x2d0], -R155.reuse ;  /* 0x0000b400869c7a23 */ /* 0x100fe4000001089b */
[--C-:B------:R-:W-:Y:S01]  /*dae0*/  FFMA.FTZ R159, R132, c[0x0][0x2d0], -R155.reuse ;  /* 0x0000b400849f7a23 */ /* 0x100fe2000001089b */
[----:B------:R-:W4:Y:S01]  /*daf0*/  MUFU.EX2 R2, R2 ;  /* 0x0000000200027308 */ /* 0x000f220000000800 */
[----:B------:R-:W5:Y:S01]  /*db00*/  LDSM.16.MT88.4 R24, [R189+0x100] ;  /* 0x00010000bd18783b */ /* 0x000f620000004200 */
[--C-:B------:R-:W-:Y:S02]  /*db10*/  FFMA.FTZ R158, R135, c[0x0][0x2d0], -R140.reuse ;  /* 0x0000b400879e7a23 */ /* 0x100fe4000001088c */
[--C-:B------:R-:W-:Y:S02]  /*db20*/  FFMA.FTZ R161, R133, c[0x0][0x2d0], -R140.reuse ;  /* 0x0000b40085a17a23 */ /* 0x100fe4000001088c */
[--C-:B------:R-:W-:Y:S02]  /*db30*/  FFMA.FTZ R160, R29, c[0x0][0x2d0], -R140.reuse ;  /* 0x0000b4001da07a23 */ /* 0x100fe4000001088c */
[--C-:B------:R-:W-:Y:S01]  /*db40*/  FFMA.FTZ R163, R33, c[0x0][0x2d0], -R140.reuse ;  /* 0x0000b40021a37a23 */ /* 0x100fe2000001088c */
[----:B------:R-:W-:Y:S01]  /*db50*/  LDSM.16.MT88.4 R28, [R190+0x900] ;  /* 0x00090000be1c783b */ /* 0x000fe20000004200 */
[----:B------:R-:W1:Y:S01]  /*db60*/  MUFU.EX2 R11, R11 ;  /* 0x0000000b000b7308 */ /* 0x000e620000000800 */
[--C-:B------:R-:W-:Y:S02]  /*db70*/  FFMA.FTZ R170, R146, c[0x0][0x2d0], -R155.reuse ;  /* 0x0000b40092aa7a23 */ /* 0x100fe4000001089b */
[--C-:B------:R-:W-:Y:S02]  /*db80*/  FFMA.FTZ R213, R145, c[0x0][0x2d0], -R140.reuse ;  /* 0x0000b40091d57a23 */ /* 0x100fe4000001088c */
[C---:B--2---:R-:W-:Y:S02]  /*db90*/  FMUL.FTZ R4, R3.reuse, R128 ;  /* 0x0000008003047220 */ /* 0x044fe40000410000 */
[C---:B------:R-:W-:Y:S01]  /*dba0*/  FMUL.FTZ R5, R3.reuse, R129 ;  /* 0x0000008103057220 */ /* 0x040fe20000410000 */
[----:B------:R-:W-:Y:S01]  /*dbb0*/  LDSM.16.MT88.4 R32, [R188+0x900] ;  /* 0x00090000bc20783b */ /* 0x000fe20000004200 */
[C---:B------:R-:W-:Y:S01]  /*dbc0*/  FMUL.FTZ R100, R3.reuse, R100 ;  /* 0x0000006403647220 */ /* 0x040fe20000410000 */
[----:B------:R-:W-:Y:S01]  /*dbd0*/  MUFU.EX2 R10, R10 ;  /* 0x0000000a000a7308 */ /* 0x000fe20000000800 */
[C---:B------:R-:W-:Y:S02]  /*dbe0*/  FMUL.FTZ R101, R3.reuse, R101 ;  /* 0x0000006503657220 */ /* 0x040fe40000410000 */
[C---:B------:R-:W-:Y:S02]  /*dbf0*/  FMUL.FTZ R104, R3.reuse, R104 ;  /* 0x0000006803687220 */ /* 0x040fe40000410000 */
[C---:B----4-:R-:W-:Y:S01]  /*dc00*/  FMUL.FTZ R6, R2.reuse, R130 ;  /* 0x0000008202067220 */ /* 0x050fe20000410000 */
[----:B------:R-:W-:Y:S01]  /*dc10*/  LDSM.16.MT88.4 R132, [R190+0x2900] ;  /* 0x00290000be84783b */ /* 0x000fe20000004200 */
[C---:B------:R-:W-:Y:S02]  /*dc20*/  FMUL.FTZ R7, R2.reuse, R131 ;  /* 0x0000008302077220 */ /* 0x040fe40000410000 */
[C---:B------:R-:W-:Y:S01]  /*dc30*/  FMUL.FTZ R102, R2.reuse, R102 ;  /* 0x0000006602667220 */ /* 0x040fe20000410000 */
[----:B------:R-:W2:Y:S01]  /*dc40*/  MUFU.EX2 R149, R149 ;  /* 0x0000009500957308 */ /* 0x000ea20000000800 */
[C---:B------:R-:W-:Y:S02]  /*dc50*/  FMUL.FTZ R103, R2.reuse, R103 ;  /* 0x0000006702677220 */ /* 0x040fe40000410000 */
[----:B------:R-:W-:Y:S01]  /*dc60*/  FMUL.FTZ R105, R3, R105 ;  /* 0x0000006903697220 */ /* 0x000fe20000410000 */
[----:B-1----:R-:W-:Y:S01]  /*dc70*/  F2FP.BF16.PACK_AB R12, R11, R148 ;  /* 0x000000940b0c723e */ /* 0x002fe200000010ff */
[C---:B------:R-:W-:Y:S01]  /*dc80*/  FMUL.FTZ R106, R2.reuse, R106 ;  /* 0x0000006a026a7220 */ /* 0x040fe20000410000 */
[----:B------:R-:W-:Y:S01]  /*dc90*/  LDSM.16.MT88.4 R128, [R195+0x2900] ;  /* 0x00290000c380783b */ /* 0x000fe20000004200 */
[C---:B------:R-:W-:Y:S02]  /*dca0*/  FMUL.FTZ R107, R2.reuse, R107 ;  /* 0x0000006b026b7220 */ /* 0x040fe40000410000 */
[C---:B------:R-:W-:Y:S01]  /*dcb0*/  FMUL.FTZ R108, R3.reuse, R108 ;  /* 0x0000006c036c7220 */ /* 0x040fe20000410000 */
[----:B------:R-:W-:Y:S01]  /*dcc0*/  MUFU.EX2 R153, R153 ;  /* 0x0000009900997308 */ /* 0x000fe20000000800 */
[C---:B------:R-:W-:Y:S02]  /*dcd0*/  FMUL.FTZ R109, R3.reuse, R109 ;  /* 0x0000006d036d7220 */ /* 0x040fe40000410000 */
[C---:B------:R-:W-:Y:S01]  /*dce0*/  FMUL.FTZ R110, R2.reuse, R110 ;  /* 0x0000006e026e7220 */ /* 0x040fe20000410000 */
[----:B------:R-:W-:Y:S01]  /*dcf0*/  LDSM.16.MT88.4 R136, [R189+0x2900] ;  /* 0x00290000bd88783b */ /* 0x000fe20000004200 */
[C---:B------:R-:W-:Y:S02]  /*dd00*/  FMUL.FTZ R111, R2.reuse, R111 ;  /* 0x0000006f026f7220 */ /* 0x040fe40000410000 */
[C---:B------:R-:W-:Y:S02]  /*dd10*/  FMUL.FTZ R112, R3.reuse, R112 ;  /* 0x0000007003707220 */ /* 0x040fe40000410000 */
[----:B------:R-:W-:Y:S01]  /*dd20*/  FMUL.FTZ R113, R3, R113 ;  /* 0x0000007103717220 */ /* 0x000fe20000410000 */
[----:B------:R-:W1:Y:S01]  /*dd30*/  MUFU.EX2 R152, R152 ;  /* 0x0000009800987308 */ /* 0x000e620000000800 */
[C---:B------:R-:W-:Y:S02]  /*dd40*/  FMUL.FTZ R114, R2.reuse, R114 ;  /* 0x0000007202727220 */ /* 0x040fe40000410000 */
[C---:B------:R-:W-:Y:S01]  /*dd50*/  FMUL.FTZ R115, R2.reuse, R115 ;  /* 0x0000007302737220 */ /* 0x040fe20000410000 */
[----:B--2---:R-:W-:Y:S01]  /*dd60*/  F2FP.BF16.PACK_AB R14, R149, R10 ;  /* 0x0000000a950e723e */ /* 0x004fe200000010ff */
[--C-:B------:R-:W-:Y:S02]  /*dd70*/  FFMA.FTZ R214, R143, c[0x0][0x2d0], -R140.reuse ;  /* 0x0000b4008fd67a23 */ /* 0x100fe4000001088c */
[--C-:B------:R-:W-:Y:S02]  /*dd80*/  FFMA.FTZ R215, R141, c[0x0][0x2d0], -R140.reuse ;  /* 0x0000b4008dd77a23 */ /* 0x100fe4000001088c */
        /* <DEDUP_REMOVED lines=11> */
[C---:B------:R-:W-:Y:S02]  /*de40*/  FMUL.FTZ R124, R3.reuse, R124 ;  /* 0x0000007c037c7220 */ /* 0x040fe40000410000 */
[C---:B------:R-:W-:Y:S02]  /*de50*/  FMUL.FTZ R125, R3.reuse, R125 ;  /* 0x0000007d037d7220 */ /* 0x040fe40000410000 */
[C---:B------:R-:W-:Y:S01]  /*de60*/  FMUL.FTZ R126, R2.reuse, R126 ;  /* 0x0000007e027e7220 */ /* 0x040fe20000410000 */
[----:B------:R-:W-:Y:S01]  /*de70*/  MUFU.EX2 R154, R154 ;  /* 0x0000009a009a7308 */ /* 0x000fe20000000800 */
[C---:B------:R-:W-:Y:S02]  /*de80*/  FMUL.FTZ R127, R2.reuse, R127 ;  /* 0x0000007f027f7220 */ /* 0x040fe40000410000 */
[C---:B------:R-:W-:Y:S02]  /*de90*/  FMUL.FTZ R36, R3.reuse, R36 ;  /* 0x0000002403247220 */ /* 0x040fe40000410000 */
[C---:B------:R-:W-:Y:S02]  /*dea0*/  FMUL.FTZ R37, R3.reuse, R37 ;  /* 0x0000002503257220 */ /* 0x040fe40000410000 */
[C---:B------:R-:W-:Y:S02]  /*deb0*/  FMUL.FTZ R38, R2.reuse, R38 ;  /* 0x0000002602267220 */ /* 0x040fe40000410000 */
[----:B------:R-:W-:Y:S01]  /*dec0*/  FMUL.FTZ R39, R2, R39 ;  /* 0x0000002702277220 */ /* 0x000fe20000410000 */
[----:B------:R-:W1:Y:S01]  /*ded0*/  MUFU.EX2 R157, R157 ;  /* 0x0000009d009d7308 */ /* 0x000e620000000800 */
[C---:B------:R-:W-:Y:S02]  /*dee0*/  FMUL.FTZ R40, R3.reuse, R40 ;  /* 0x0000002803287220 */ /* 0x040fe40000410000 */
[C---:B------:R-:W-:Y:S01]  /*def0*/  FMUL.FTZ R41, R3.reuse, R41 ;  /* 0x0000002903297220 */ /* 0x040fe20000410000 */
[----:B--2---:R-:W-:Y:S01]  /*df00*/  F2FP.BF16.PACK_AB R15, R150, R151 ;  /* 0x00000097960f723e */ /* 0x004fe200000010ff */
[C---:B------:R-:W-:Y:S02]  /*df10*/  FMUL.FTZ R42, R2.reuse, R42 ;  /* 0x0000002a022a7220 */ /* 0x040fe40000410000 */
[C---:B------:R-:W-:Y:S02]  /*df20*/  FMUL.FTZ R43, R2.reuse, R43 ;  /* 0x0000002b022b7220 */ /* 0x040fe40000410000 */
[C---:B------:R-:W-:Y:S01]  /*df30*/  FMUL.FTZ R44, R3.reuse, R44 ;  /* 0x0000002c032c7220 */ /* 0x040fe20000410000 */
[----:B------:R-:W-:Y:S01]  /*df40*/  MUFU.EX2 R156, R156 ;  /* 0x0000009c009c7308 */ /* 0x000fe20000000800 */
[C---:B------:R-:W-:Y:S05]  /*df50*/  HMMA.16816.F32.BF16 R4, R12.reuse, R16, R4 ;  /* 0x000000100c04723c */ /* 0x040fea0000041804 */
[C---:B------:R-:W-:Y:S02]  /*df60*/  FMUL.FTZ R45, R3.reuse, R45 ;  /* 0x0000002d032d7220 */ /* 0x040fe40000410000 */
[C---:B------:R-:W-:Y:S01]  /*df70*/  FMUL.FTZ R46, R2.reuse, R46 ;  /* 0x0000002e022e7220 */ /* 0x040fe20000410000 */
[C---:B------:R-:W-:Y:S01]  /*df80*/  HMMA.16816.F32.BF16 R100, R12.reuse, R18, R100 ;  /* 0x000000120c64723c */ /* 0x040fe20000041864 */
[----:B------:R-:W2:Y:S01]  /*df90*/  LDSM.16.MT88.4 R16, [R188+0x100] ;  /* 0x00010000bc10783b */ /* 0x000ea20000004200 */
[----:B------:R-:W4:Y:S02]  /*dfa0*/  MUFU.EX2 R159, R159 ;  /* 0x0000009f009f7308 */ /* 0x000f240000000800 */
[C---:B------:R-:W-:Y:S02]  /*dfb0*/  FMUL.FTZ R47, R2.reuse, R47 ;  /* 0x0000002f022f7220 */ /* 0x040fe40000410000 */
[C---:B------:R-:W-:Y:S02]  /*dfc0*/  FMUL.FTZ R48, R3.reuse, R48 ;  /* 0x0000003003307220 */ /* 0x040fe40000410000 */
[C---:B---3--:R-:W-:Y:S04]  /*dfd0*/  HMMA.16816.F32.BF16 R104, R12.reuse, R20, R104 ;  /* 0x000000140c68723c */ /* 0x048fe80000041868 */
[C---:B------:R-:W-:Y:S01]  /*dfe0*/  FMUL.FTZ R49, R3.reuse, R49 ;  /* 0x0000003103317220 */ /* 0x040fe20000410000 */
[----:B------:R-:W-:Y:S01]  /*dff0*/  MUFU.EX2 R158, R158 ;  /* 0x0000009e009e7308 */ /* 0x000fe20000000800 */
[C---:B------:R-:W-:Y:S02]  /*e000*/  FMUL.FTZ R50, R2.reuse, R50 ;  /* 0x0000003202327220 */ /* 0x040fe40000410000 */
[C---:B------:R-:W-:Y:S01]  /*e010*/  HMMA.16816.F32.BF16 R108, R12.reuse, R22, R108 ;  /* 0x000000160c6c723c */ /* 0x040fe2000004186c */
[----:B------:R-:W3:Y:S03]  /*e020*/  LDSM.16.MT88.4 R20, [R195+0x2100] ;  /* 0x00210000c314783b */ /* 0x000ee60000004200 */
[C---:B------:R-:W-:Y:S02]  /*e030*/  FMUL.FTZ R51, R2.reuse, R51 ;  /* 0x0000003302337220 */ /* 0x040fe40000410000 */
[C---:B------:R-:W-:Y:S01]  /*e040*/  FMUL.FTZ R52, R3.reuse, R52 ;  /* 0x0000003403347220 */ /* 0x040fe20000410000 */
[----:B------:R-:W1:Y:S01]  /*e050*/  MUFU.EX2 R161, R161 ;  /* 0x000000a100a17308 */ /* 0x000e620000000800 */
[C---:B-----5:R-:W-:Y:S04]  /*e060*/  HMMA.16816.F32.BF16 R112, R12.reuse, R24, R112 ;  /* 0x000000180c70723c */ /* 0x060fe80000041870 */
[C---:B------:R-:W-:Y:S02]  /*e070*/  FMUL.FTZ R53, R3.reuse, R53 ;  /* 0x0000003503357220 */ /* 0x040fe40000410000 */
[C---:B------:R-:W-:Y:S02]  /*e080*/  FMUL.FTZ R54, R2.reuse, R54 ;  /* 0x0000003602367220 */ /* 0x040fe40000410000 */
[C---:B------:R-:W-:Y:S01]  /*e090*/  HMMA.16816.F32.BF16 R116, R12.reuse, R26, R116 ;  /* 0x0000001a0c74723c */ /* 0x040fe20000041874 */
[----:B------:R-:W5:Y:S01]  /*e0a0*/  LDSM.16.MT88.4 R24, [R190+0x2100] ;  /* 0x00210000be18783b */ /* 0x000f620000004200 */
[----:B------:R-:W-:Y:S02]  /*e0b0*/  MUFU.EX2 R160, R160 ;  /* 0x000000a000a07308 */ /* 0x000fe40000000800 */
[C---:B------:R-:W-:Y:S02]  /*e0c0*/  FMUL.FTZ R55, R2.reuse, R55 ;  /* 0x0000003702377220 */ /* 0x040fe40000410000 */
[C---:B------:R-:W-:Y:S02]  /*e0d0*/  FMUL.FTZ R56, R3.reuse, R56 ;  /* 0x0000003803387220 */ /* 0x040fe40000410000 */
[C---:B------:R-:W-:Y:S01]  /*e0e0*/  FMUL.FTZ R57, R3.reuse, R57 ;  /* 0x0000003903397220 */ /* 0x040fe20000410000 */
[C---:B--2---:R-:W-:Y:S03]  /*e0f0*/  HMMA.16816.F32.BF16 R120, R12.reuse, R16, R120 ;  /* 0x000000100c78723c */ /* 0x044fe60000041878 */
[C---:B------:R-:W-:Y:S01]  /*e100*/  FMUL.FTZ R58, R2.reuse, R58 ;  /* 0x0000003a023a7220 */ /* 0x040fe20000410000 */
[----:B------:R-:W2:Y:S01]  /*e110*/  MUFU.EX2 R163, R163 ;  /* 0x000000a300a37308 */ /* 0x000ea20000000800 */
[C---:B------:R-:W-:Y:S02]  /*e120*/  FMUL.FTZ R59, R2.reuse, R59 ;  /* 0x0000003b023b7220 */ /* 0x040fe40000410000 */
[C---:B------:R-:W-:Y:S01]  /*e130*/  FMUL.FTZ R60, R3.reuse, R60 ;  /* 0x0000003c033c7220 */ /* 0x040fe20000410000 */
[C---:B------:R-:W-:Y:S01]  /*e140*/  HMMA.16816.F32.BF16 R124, R12.reuse, R18, R124 ;  /* 0x000000120c7c723c */ /* 0x040fe2000004187c */
[----:B------:R-:W1:Y:S03]  /*e150*/  LDSM.16.MT88.4 R16, [R189+0x2100] ;  /* 0x00210000bd10783b */ /* 0x000e660000004200 */
[C---:B------:R-:W-:Y:S02]  /*e160*/  FMUL.FTZ R61, R3.reuse, R61 ;  /* 0x0000003d033d7220 */ /* 0x040fe40000410000 */
[C---:B------:R-:W-:Y:S01]  /*e170*/  FMUL.FTZ R62, R2.reuse, R62 ;  /* 0x0000003e023e7220 */ /* 0x040fe20000410000 */
[----:B------:R-:W-:Y:S01]  /*e180*/  MUFU.EX2 R170, R170 ;  /* 0x000000aa00aa7308 */ /* 0x000fe20000000800 */
[C---:B---3--:R-:W-:Y:S04]  /*e190*/  HMMA.16816.F32.BF16 R36, R12.reuse, R20, R36 ;  /* 0x000000140c24723c */ /* 0x048fe80000041824 */
[C---:B------:R-:W-:Y:S02]  /*e1a0*/  FMUL.FTZ R63, R2.reuse, R63 ;  /* 0x0000003f023f7220 */ /* 0x040fe40000410000 */
[C---:B------:R-:W-:Y:S02]  /*e1b0*/  FMUL.FTZ R64, R3.reuse, R64 ;  /* 0x0000004003407220 */ /* 0x040fe40000410000 */
[C---:B------:R-:W-:Y:S01]  /*e1c0*/  HMMA.16816.F32.BF16 R40, R12.reuse, R22, R40 ;  /* 0x000000160c28723c */ /* 0x040fe20000041828 */
[----:B------:R-:W3:Y:S01]  /*e1d0*/  LDSM.16.MT88.4 R20, [R188+0x2100] ;  /* 0x00210000bc14783b */ /* 0x000ee20000004200 */
[----:B------:R-:W-:Y:S02]  /*e1e0*/  MUFU.EX2 R213, R213 ;  /* 0x000000d500d57308 */ /* 0x000fe40000000800 */
[C---:B------:R-:W-:Y:S02]  /*e1f0*/  FMUL.FTZ R65, R3.reuse, R65 ;  /* 0x0000004103417220 */ /* 0x040fe40000410000 */
[C---:B------:R-:W-:Y:S02]  /*e200*/  FMUL.FTZ R66, R2.reuse, R66 ;  /* 0x0000004202427220 */ /* 0x040fe40000410000 */
[C---:B-----5:R-:W-:Y:S04]  /*e210*/  HMMA.16816.F32.BF16 R44, R12.reuse, R24, R44 ;  /* 0x000000180c2c723c */ /* 0x060fe8000004182c */
[C---:B------:R-:W-:Y:S01]  /*e220*/  FMUL.FTZ R67, R2.reuse, R67 ;  /* 0x0000004302437220 */ /* 0x040fe20000410000 */
[----:B------:R-:W-:Y:S01]  /*e230*/  MUFU.EX2 R214, R214 ;  /* 0x000000d600d67308 */ /* 0x000fe20000000800 */
[C---:B------:R-:W-:Y:S02]  /*e240*/  FMUL.FTZ R68, R3.reuse, R68 ;  /* 0x0000004403447220 */ /* 0x040fe40000410000 */
[C---:B------:R-:W-:Y:S01]  /*e250*/  HMMA.16816.F32.BF16 R48, R12.reuse, R26, R48 ;  /* 0x0000001a0c30723c */ /* 0x040fe20000041830 */
[----:B------:R-:W5:Y:S03]  /*e260*/  LDSM.16.MT88.4 R24, [R195+0x4100] ;  /* 0x00410000c318783b */ /* 0x000f660000004200 */
[C---:B------:R-:W-:Y:S02]  /*e270*/  FMUL.FTZ R69, R3.reuse, R69 ;  /* 0x0000004503457220 */ /* 0x040fe40000410000 */
[C---:B------:R-:W-:Y:S01]  /*e280*/  FMUL.FTZ R70, R2.reuse, R70 ;  /* 0x0000004602467220 */ /* 0x040fe20000410000 */
[----:B------:R-:W-:Y:S01]  /*e290*/  MUFU.EX2 R215, R215 ;  /* 0x000000d700d77308 */ /* 0x000fe20000000800 */
[C---:B------:R-:W-:Y:S01]  /*e2a0*/  FMUL.FTZ R71, R2.reuse, R71 ;  /* 0x0000004702477220 */ /* 0x040fe20000410000 */
[C---:B-1----:R-:W-:Y:S03]  /*e2b0*/  HMMA.16816.F32.BF16 R52, R12.reuse, R16, R52 ;  /* 0x000000100c34723c */ /* 0x042fe60000041834 */
[C---:B------:R-:W-:Y:S02]  /*e2c0*/  FMUL.FTZ R72, R3.reuse, R72 ;  /* 0x0000004803487220 */ /* 0x040fe40000410000 */
[C---:B------:R-:W-:Y:S02]  /*e2d0*/  FMUL.FTZ R73, R3.reuse, R73 ;  /* 0x0000004903497220 */ /* 0x040fe40000410000 */
[C---:B------:R-:W-:Y:S01]  /*e2e0*/  FMUL.FTZ R74, R2.reuse, R74 ;  /* 0x0000004a024a7220 */ /* 0x040fe20000410000 */
[C---:B------:R-:W-:Y:S01]  /*e2f0*/  HMMA.16816.F32.BF16 R56, R12.reuse, R18, R56 ;  /* 0x000000120c38723c */ /* 0x040fe20000041838 */
[----:B------:R-:W1:Y:S03]  /*e300*/  LDSM.16.MT88.4 R16, [R190+0x4100] ;  /* 0x00410000be10783b */ /* 0x000e660000004200 */
[C---:B------:R-:W-:Y:S02]  /*e310*/  FMUL.FTZ R75, R2.reuse, R75 ;  /* 0x0000004b024b7220 */ /* 0x040fe40000410000 */
[C---:B------:R-:W-:Y:S02]  /*e320*/  FMUL.FTZ R76, R3.reuse, R76 ;  /* 0x0000004c034c7220 */ /* 0x040fe40000410000 */
[C---:B---3--:R-:W-:Y:S04]  /*e330*/  HMMA.16816.F32.BF16 R60, R12.reuse, R20, R60 ;  /* 0x000000140c3c723c */ /* 0x048fe8000004183c */
[C---:B------:R-:W-:Y:S02]  /*e340*/  FMUL.FTZ R77, R3.reuse, R77 ;  /* 0x0000004d034d7220 */ /* 0x040fe40000410000 */
[C---:B------:R-:W-:Y:S02]  /*e350*/  FMUL.FTZ R78, R2.reuse, R78 ;  /* 0x0000004e024e7220 */ /* 0x040fe40000410000 */
[C---:B------:R-:W-:Y:S01]  /*e360*/  HMMA.16816.F32.BF16 R64, R12.reuse, R22, R64 ;  /* 0x000000160c40723c */ /* 0x040fe20000041840 */
[----:B------:R-:W3:Y:S03]  /*e370*/  LDSM.16.MT88.4 R20, [R189+0x4100] ;  /* 0x00410000bd14783b */ /* 0x000ee60000004200 */
[C---:B------:R-:W-:Y:S02]  /*e380*/  FMUL.FTZ R79, R2.reuse, R79 ;  /* 0x0000004f024f7220 */ /* 0x040fe40000410000 */
[C---:B------:R-:W-:Y:S02]  /*e390*/  FMUL.FTZ R80, R3.reuse, R80 ;  /* 0x0000005003507220 */ /* 0x040fe40000410000 */
[C---:B-----5:R-:W-:Y:S04]  /*e3a0*/  HMMA.16816.F32.BF16 R68, R12.reuse, R24, R68 ;  /* 0x000000180c44723c */ /* 0x060fe80000041844 */
[C---:B------:R-:W-:Y:S02]  /*e3b0*/  FMUL.FTZ R81, R3.reuse, R81 ;  /* 0x0000005103517220 */ /* 0x040fe40000410000 */
[C---:B------:R-:W-:Y:S02]  /*e3c0*/  FMUL.FTZ R82, R2.reuse, R82 ;  /* 0x0000005202527220 */ /* 0x040fe40000410000 */
[C---:B------:R-:W-:Y:S01]  /*e3d0*/  HMMA.16816.F32.BF16 R72, R12.reuse, R26, R72 ;  /* 0x0000001a0c48723c */ /* 0x040fe20000041848 */
[----:B------:R-:W5:Y:S03]  /*e3e0*/  LDSM.16.MT88.4 R24, [R188+0x4100] ;  /* 0x00410000bc18783b */ /* 0x000f660000004200 */
[C---:B------:R-:W-:Y:S02]  /*e3f0*/  FMUL.FTZ R83, R2.reuse, R83 ;  /* 0x0000005302537220 */ /* 0x040fe40000410000 */
[C---:B------:R-:W-:Y:S02]  /*e400*/  FMUL.FTZ R84, R3.reuse, R84 ;  /* 0x0000005403547220 */ /* 0x040fe40000410000 */
        /* <DEDUP_REMOVED lines=12> */
[C---:B------:R-:W-:Y:S03]  /*e4d0*/  FMUL.FTZ R93, R3.reuse, R93 ;  /* 0x0000005d035d7220 */ /* 0x040fe60000410000 */
[C---:B------:R-:W-:Y:S01]  /*e4e0*/  HMMA.16816.F32.BF16 R88, R12.reuse, R22, R88 ;  /* 0x000000160c58723c */ /* 0x040fe20000041858 */
[----:B------:R-:W3:Y:S02]  /*e4f0*/  LDSM.16.MT88.4 R20, [R189+0x900] ;  /* 0x00090000bd14783b */ /* 0x000ee40000004200 */
[C---:B------:R-:W-:Y:S02]  /*e500*/  FMUL.FTZ R94, R2.reuse, R94 ;  /* 0x0000005e025e7220 */ /* 0x040fe40000410000 */
[C---:B------:R-:W-:Y:S02]  /*e510*/  FMUL.FTZ R95, R2.reuse, R95 ;  /* 0x0000005f025f7220 */ /* 0x040fe40000410000 */
[C---:B------:R-:W-:Y:S02]  /*e520*/  FMUL.FTZ R96, R3.reuse, R96 ;  /* 0x0000006003607220 */ /* 0x040fe40000410000 */
[----:B------:R-:W-:Y:S03]  /*e530*/  FMUL.FTZ R97, R3, R97 ;  /* 0x0000006103617220 */ /* 0x000fe60000410000 */
[C---:B-----5:R-:W-:Y:S03]  /*e540*/  HMMA.16816.F32.BF16 R92, R12.reuse, R24, R92 ;  /* 0x000000180c5c723c */ /* 0x060fe6000004185c */
[C---:B------:R-:W-:Y:S02]  /*e550*/  FMUL.FTZ R98, R2.reuse, R98 ;  /* 0x0000006202627220 */ /* 0x040fe40000410000 */
[----:B------:R-:W-:Y:S02]  /*e560*/  FMUL.FTZ R99, R2, R99 ;  /* 0x0000006302637220 */ /* 0x000fe40000410000 */
[--C-:B------:R-:W-:Y:S02]  /*e570*/  FFMA.FTZ R168, R168, c[0x0][0x2d0], -R155.reuse ;  /* 0x0000b400a8a87a23 */ /* 0x100fe4000001089b */
[--C-:B------:R-:W-:Y:S03]  /*e580*/  FFMA.FTZ R173, R166, c[0x0][0x2d0], -R155.reuse ;  /* 0x0000b400a6ad7a23 */ /* 0x100fe6000001089b */
[----:B------:R-:W-:Y:S01]  /*e590*/  HMMA.16816.F32.BF16 R96, R12, R26, R96 ;  /* 0x0000001a0c60723c */ /* 0x000fe20000041860 */
[----:B------:R-:W-:Y:S01]  /*e5a0*/  LDSM.16.MT88.4 R24, [R190+0x4900] ;  /* 0x00490000be18783b */ /* 0x000fe20000004200 */
[----:B------:R-:W-:Y:S01]  /*e5b0*/  MUFU.EX2 R168, R168 ;  /* 0x000000a800a87308 */ /* 0x000fe20000000800 */
[--C-:B------:R-:W-:Y:S02]  /*e5c0*/  FFMA.FTZ R164, R164, c[0x0][0x2d0], -R155.reuse ;  /* 0x0000b400a4a47a23 */ /* 0x100fe4000001089b */
[--C-:B------:R-:W-:Y:S02]  /*e5d0*/  FFMA.FTZ R175, R162, c[0x0][0x2d0], -R155.reuse ;  /* 0x0000b400a2af7a23 */ /* 0x100fe4000001089b */
[----:B------:R-:W-:Y:S01]  /*e5e0*/  F2FP.BF16.PACK_AB R12, R157, R154 ;  /* 0x0000009a9d0c723e */ /* 0x000fe200000010ff */
[--C-:B------:R-:W-:Y:S01]  /*e5f0*/  FFMA.FTZ R162, R171, c[0x0][0x2d0], -R140.reuse ;  /* 0x0000b400aba27a23 */ /* 0x100fe2000001088c */
[----:B----4-:R-:W-:Y:S03]  /*e600*/  F2FP.BF16.PACK_AB R14, R159, R156 ;  /* 0x0000009c9f0e723e */ /* 0x010fe600000010ff */
[----:B------:R-:W-:Y:S01]  /*e610*/  F2FP.BF16.PACK_AB R13, R161, R158 ;  /* 0x0000009ea10d723e */ /* 0x000fe200000010ff */
[--C-:B------:R-:W-:Y:S01]  /*e620*/  FFMA.FTZ R171, R144, c[0x0][0x2d0], -R155.reuse ;  /* 0x0000b40090ab7a23 */ /* 0x100fe2000001089b */
[----:B--2---:R-:W-:Y:S01]  /*e630*/  F2FP.BF16.PACK_AB R15, R163, R160 ;  /* 0x000000a0a30f723e */ /* 0x004fe200000010ff */
[--C-:B------:R-:W-:Y:S01]  /*e640*/  FFMA.FTZ R169, R169, c[0x0][0x2d0], -R140.reuse ;  /* 0x0000b400a9a97a23 */ /* 0x100fe2000001088c */
[----:B------:R-:W2:Y:S01]  /*e650*/  MUFU.EX2 R173, R173 ;  /* 0x000000ad00ad7308 */ /* 0x000ea20000000800 */
[--C-:B------:R-:W-:Y:S02]  /*e660*/  FFMA.FTZ R166, R167, c[0x0][0x2d0], -R140.reuse ;  /* 0x0000b400a7a67a23 */ /* 0x100fe4000001088c */
[--C-:B------:R-:W-:Y:S02]  /*e670*/  FFMA.FTZ R167, R147, c[0x0][0x2d0], -R155.reuse ;  /* 0x0000b40093a77a23 */ /* 0x100fe4000001089b */
[C---:B-1----:R-:W-:Y:S01]  /*e680*/  HMMA.16816.F32.BF16 R4, R12.reuse, R16, R4 ;  /* 0x000000100c04723c */ /* 0x042fe20000041804 */
[----:B------:R-:W-:Y:S02]  /*e690*/  LDSM.16.MT88.4 R144, [R195+0x5900] ;  /* 0x00590000c390783b */ /* 0x000fe40000004200 */
[----:B------:R-:W-:Y:S02]  /*e6a0*/  FFMA.FTZ R155, R142, c[0x0][0x2d0], -R155 ;  /* 0x0000b4008e9b7a23 */ /* 0x000fe4000001089b */
[--C-:B------:R-:W-:Y:S01]  /*e6b0*/  FFMA.FTZ R165, R165, c[0x0][0x2d0], -R140.reuse ;  /* 0x0000b400a5a57a23 */ /* 0x100fe2000001088c */
[----:B------:R-:W-:Y:S01]  /*e6c0*/  MUFU.EX2 R164, R164 ;  /* 0x000000a400a47308 */ /* 0x000fe20000000800 */
[----:B------:R-:W-:Y:S01]  /*e6d0*/  FFMA.FTZ R140, R9, c[0x0][0x2d0], -R140 ;  /* 0x0000b400098c7a23 */ /* 0x000fe2000001088c */
[C---:B------:R-:W-:Y:S01]  /*e6e0*/  HMMA.16816.F32.BF16 R100, R12.reuse, R18, R100 ;  /* 0x000000120c64723c */ /* 0x040fe20000041864 */
[----:B------:R-:W1:Y:S03]  /*e6f0*/  LDSM.16.MT88.4 R16, [R188+0x2900] ;  /* 0x00290000bc10783b */ /* 0x000e660000004200 */
[----:B------:R-:W-:Y:S02]  /*e700*/  FFMA.FTZ R148, R3, R206, R148 ;  /* 0x000000ce03947223 */ /* 0x000fe40000010094 */
[----:B------:R-:W-:Y:S02]  /*e710*/  FFMA.FTZ R153, R2, R207, R153 ;  /* 0x000000cf02997223 */ /* 0x000fe40000010099 */
[C---:B------:R-:W-:Y:S01]  /*e720*/  HMMA.16816.F32.BF16 R104, R12.reuse, R28, R104 ;  /* 0x0000001c0c68723c */ /* 0x040fe20000041868 */
[----:B------:R4:W-:Y:S03]  /*e730*/  MUFU.EX2 R216, R140 ;  /* 0x0000008c00d87308 */ /* 0x0009e60000000800 */
[----:B------:R-:W-:Y:S02]  /*e740*/  FADD.FTZ R11, R11, R148 ;  /* 0x000000940b0b7221 */ /* 0x000fe40000010000 */
[----:B------:R-:W-:Y:S02]  /*e750*/  FADD.FTZ R152, R152, R153 ;  /* 0x0000009998987221 */ /* 0x000fe40000010000 */
[C---:B------:R-:W-:Y:S01]  /*e760*/  HMMA.16816.F32.BF16 R108, R12.reuse, R30, R108 ;  /* 0x0000001e0c6c723c */ /* 0x040fe2000004186c */
[----:B------:R-:W-:Y:S02]  /*e770*/  LDSM.16.MT88.4 R28, [R189+0x4900] ;  /* 0x00490000bd1c783b */ /* 0x000fe40000004200 */
[----:B------:R-:W5:Y:S01]  /*e780*/  MUFU.EX2 R175, R175 ;  /* 0x000000af00af7308 */ /* 0x000f620000000800 */
[----:B------:R-:W-:Y:S02]  /*e790*/  FADD.FTZ R10, R10, R11 ;  /* 0x0000000b0a0a7221 */ /* 0x000fe40000010000 */
[----:B------:R-:W-:Y:S02]  /*e7a0*/  FADD.FTZ R3, R151, R152 ;  /* 0x0000009897037221 */ /* 0x000fe40000010000 */
[C---:B---3--:R-:W-:Y:S04]  /*e7b0*/  HMMA.16816.F32.BF16 R112, R12.reuse, R20, R112 ;  /* 0x000000140c70723c */ /* 0x048fe80000041870 */
[----:B------:R-:W-:Y:S01]  /*e7c0*/  FADD.FTZ R149, R149, R10 ;  /* 0x0000000a95957221 */ /* 0x000fe20000010000 */
[----:B------:R-:W-:Y:S01]  /*e7d0*/  MUFU.EX2 R162, R162 ;  /* 0x000000a200a27308 */ /* 0x000fe20000000800 */
[----:B------:R-:W-:Y:S02]  /*e7e0*/  FADD.FTZ R3, R150, R3 ;  /* 0x0000000396037221 */ /* 0x000fe40000010000 */
[C---:B------:R-:W-:Y:S01]  /*e7f0*/  HMMA.16816.F32.BF16 R116, R12.reuse, R22, R116 ;  /* 0x000000160c74723c */ /* 0x040fe20000041874 */
[----:B------:R-:W3:Y:S03]  /*e800*/  LDSM.16.MT88.4 R20, [R195+0x4900] ;  /* 0x00490000c314783b */ /* 0x000ee60000004200 */
[----:B------:R-:W-:Y:S02]  /*e810*/  FADD.FTZ R154, R154, R149 ;  /* 0x000000959a9a7221 */ /* 0x000fe40000010000 */
[----:B------:R-:W-:Y:S01]  /*e820*/  FADD.FTZ R158, R158, R3 ;  /* 0x000000039e9e7221 */ /* 0x000fe20000010000 */
[----:B------:R-:W1:Y:S01]  /*e830*/  MUFU.EX2 R169, R169 ;  /* 0x000000a900a97308 */ /* 0x000e620000000800 */
[C---:B------:R-:W-:Y:S01]  /*e840*/  HMMA.16816.F32.BF16 R120, R12.reuse, R32, R120 ;  /* 0x000000200c78723c */ /* 0x040fe20000041878 */
[----:B----4-:R-:W-:Y:S03]  /*e850*/  LDSM.16.MT88.4 R140, [R188+0x3900] ;  /* 0x00390000bc8c783b */ /* 0x010fe60000004200 */
[----:B------:R-:W-:Y:S01]  /*e860*/  MOV R3, R0 ;  /* 0x0000000000037202 */ /* 0x000fe20000000f00 */
[----:B------:R-:W-:Y:S02]  /*e870*/  FADD.FTZ R157, R157, R154 ;  /* 0x0000009a9d9d7221 */ /* 0x000fe40000010000 */
[----:B------:R-:W-:Y:S01]  /*e880*/  FADD.FTZ R161, R161, R158 ;  /* 0x0000009ea1a17221 */ /* 0x000fe20000010000 */
[C---:B------:R-:W-:Y:S01]  /*e890*/  HMMA.16816.F32.BF16 R124, R12.reuse, R34, R124 ;  /* 0x000000220c7c723c */ /* 0x040fe2000004187c */
[----:B------:R-:W-:Y:S01]  /*e8a0*/  LDSM.16.MT88.4 R32, [R190+0x1100] ;  /* 0x00110000be20783b */ /* 0x000fe20000004200 */
[----:B------:R-:W-:Y:S02]  /*e8b0*/  MUFU.EX2 R166, R166 ;  /* 0x000000a600a67308 */ /* 0x000fe40000000800 */
[----:B------:R-:W-:Y:S02]  /*e8c0*/  FADD.FTZ R156, R156, R157 ;  /* 0x0000009d9c9c7221 */ /* 0x000fe40000010000 */
[----:B------:R-:W-:Y:S02]  /*e8d0*/  FADD.FTZ R160, R160, R161 ;  /* 0x000000a1a0a07221 */ /* 0x000fe40000010000 */
[C---:B------:R-:W-:Y:S04]  /*e8e0*/  HMMA.16816.F32.BF16 R36, R12.reuse, R128, R36 ;  /* 0x000000800c24723c */ /* 0x040fe80000041824 */
[----:B------:R-:W4:Y:S01]  /*e8f0*/  MUFU.EX2 R165, R165 ;  /* 0x000000a500a57308 */ /* 0x000f220000000800 */
[----:B------:R-:W-:Y:S02]  /*e900*/  FADD.FTZ R159, R159, R156 ;  /* 0x0000009c9f9f7221 */ /* 0x000fe40000010000 */
[----:B------:R-:W-:Y:S01]  /*e910*/  FADD.FTZ R163, R163, R160 ;  /* 0x000000a0a3a37221 */ /* 0x000fe20000010000 */
[C---:B------:R-:W-:Y:S01]  /*e920*/  HMMA.16816.F32.BF16 R40, R12.reuse, R130, R40 ;  /* 0x000000820c28723c */ /* 0x040fe20000041828 */
[----:B------:R-:W-:Y:S05]  /*e930*/  LDSM.16.MT88.4 R128, [R188+0x1100] ;  /* 0x00110000bc80783b */ /* 0x000fea0000004200 */
[----:B------:R-:W1:Y:S02]  /*e940*/  MUFU.EX2 R167, R167 ;  /* 0x000000a700a77308 */ /* 0x000e640000000800 */
[C---:B------:R-:W-:Y:S08]  /*e950*/  HMMA.16816.F32.BF16 R44, R12.reuse, R132, R44 ;  /* 0x000000840c2c723c */ /* 0x040ff0000004182c */
[C---:B------:R-:W-:Y:S01]  /*e960*/  HMMA.16816.F32.BF16 R48, R12.reuse, R134, R48 ;  /* 0x000000860c30723c */ /* 0x040fe20000041830 */
[----:B------:R-:W-:Y:S01]  /*e970*/  LDSM.16.MT88.4 R132, [R190+0x3100] ;  /* 0x00310000be84783b */ /* 0x000fe20000004200 */
[----:B------:R-:W-:Y:S06]  /*e980*/  MUFU.EX2 R171, R171 ;  /* 0x000000ab00ab7308 */ /* 0x000fec0000000800 */
[C---:B------:R-:W-:Y:S04]  /*e990*/  HMMA.16816.F32.BF16 R52, R12.reuse, R136, R52 ;  /* 0x000000880c34723c */ /* 0x040fe80000041834 */
[----:B------:R-:W2:Y:S04]  /*e9a0*/  MUFU.EX2 R174, R155 ;  /* 0x0000009b00ae7308 */ /* 0x000ea80000000800 */
[C---:B------:R-:W-:Y:S01]  /*e9b0*/  HMMA.16816.F32.BF16 R56, R12.reuse, R138, R56 ;  /* 0x0000008a0c38723c */ /* 0x040fe20000041838 */
[----:B------:R-:W-:Y:S07]  /*e9c0*/  LDSM.16.MT88.4 R136, [R189+0x3100] ;  /* 0x00310000bd88783b */ /* 0x000fee0000004200 */
[C---:B-1----:R-:W-:Y:S08]  /*e9d0*/  HMMA.16816.F32.BF16 R60, R12.reuse, R16, R60 ;  /* 0x000000100c3c723c */ /* 0x042ff0000004183c */
[C---:B------:R-:W-:Y:S01]  /*e9e0*/  HMMA.16816.F32.BF16 R64, R12.reuse, R18, R64 ;  /* 0x000000120c40723c */ /* 0x040fe20000041840 */
[----:B------:R-:W1:Y:S07]  /*e9f0*/  LDSM.16.MT88.4 R16, [R188+0x4900] ;  /* 0x00490000bc10783b */ /* 0x000e6e0000004200 */
[C---:B---3--:R-:W-:Y:S08]  /*ea00*/  HMMA.16816.F32.BF16 R68, R12.reuse, R20, R68 ;  /* 0x000000140c44723c */ /* 0x048ff00000041844 */
[C---:B------:R-:W-:Y:S01]  /*ea10*/  HMMA.16816.F32.BF16 R72, R12.reuse, R22, R72 ;  /* 0x000000160c48723c */ /* 0x040fe20000041848 */
[----:B------:R-:W3:Y:S07]  /*ea20*/  LDSM.16.MT88.4 R20, [R195+0x1100] ;  /* 0x00110000c314783b */ /* 0x000eee0000004200 */
[C---:B------:R-:W-:Y:S08]  /*ea30*/  HMMA.16816.F32.BF16 R76, R12.reuse, R24, R76 ;  /* 0x000000180c4c723c */ /* 0x040ff0000004184c */
[C---:B------:R-:W-:Y:S01]  /*ea40*/  HMMA.16816.F32.BF16 R80, R12.reuse, R26, R80 ;  /* 0x0000001a0c50723c */ /* 0x040fe20000041850 */
[----:B------:R-:W3:Y:S07]  /*ea50*/  LDSM.16.MT88.4 R24, [R189+0x1100] ;  /* 0x00110000bd18783b */ /* 0x000eee0000004200 */
[C---:B------:R-:W-:Y:S08]  /*ea60*/  HMMA.16816.F32.BF16 R84, R12.reuse, R28, R84 ;  /* 0x0000001c0c54723c */ /* 0x040ff00000041854 */
[C---:B------:R-:W-:Y:S01]  /*ea70*/  HMMA.16816.F32.BF16 R88, R12.reuse, R30, R88 ;  /* 0x0000001e0c58723c */ /* 0x040fe20000041858 */
[----:B------:R-:W3:Y:S07]  /*ea80*/  LDSM.16.MT88.4 R28, [R195+0x3100] ;  /* 0x00310000c31c783b */ /* 0x000eee0000004200 */
[C---:B-1----:R-:W-:Y:S08]  /*ea90*/  HMMA.16816.F32.BF16 R92, R12.reuse, R16, R92 ;  /* 0x000000100c5c723c */ /* 0x042ff0000004185c */
[----:B------:R-:W-:Y:S01]  /*eaa0*/  HMMA.16816.F32.BF16 R96, R12, R18, R96 ;  /* 0x000000120c60723c */ /* 0x000fe20000041860 */
[----:B------:R-:W1:Y:S06]  /*eab0*/  LDSM.16.MT88.4 R16, [R188+0x3100] ;  /* 0x00310000bc10783b */ /* 0x000e6c0000004200 */
[----:B--2---:R-:W-:Y:S01]  /*eac0*/  F2FP.BF16.PACK_AB R12, R173, R168 ;  /* 0x000000a8ad0c723e */ /* 0x004fe200000010ff */
[----:B------:R-:W-:Y:S01]  /*ead0*/  FADD.FTZ R168, R168, R159 ;  /* 0x0000009fa8a87221 */ /* 0x000fe20000010000 */
[----:B-----5:R-:W-:Y:S03]  /*eae0*/  F2FP.BF16.PACK_AB R14, R175, R164 ;  /* 0x000000a4af0e723e */ /* 0x020fe600000010ff */
[----:B------:R-:W-:Y:S01]  /*eaf0*/  F2FP.BF16.PACK_AB R13, R169, R162 ;  /* 0x000000a2a90d723e */ /* 0x000fe200000010ff */
[----:B------:R-:W-:Y:S01]  /*eb00*/  FADD.FTZ R162, R162, R163 ;  /* 0x000000a3a2a27221 */ /* 0x000fe20000010000 */
[----:B----4-:R-:W-:Y:S01]  /*eb10*/  F2FP.BF16.PACK_AB R15, R165, R166 ;  /* 0x000000a6a50f723e */ /* 0x010fe200000010ff */
[----:B------:R-:W-:Y:S02]  /*eb20*/  FADD.FTZ R173, R173, R168 ;  /* 0x000000a8adad7221 */ /* 0x000fe40000010000 */
[----:B------:R-:W-:Y:S02]  /*eb30*/  FADD.FTZ R169, R169, R162 ;  /* 0x000000a2a9a97221 */ /* 0x000fe40000010000 */
[----:B------:R-:W-:Y:S02]  /*eb40*/  FADD.FTZ R164, R164, R173 ;  /* 0x000000ada4a47221 */ /* 0x000fe40000010000 */
[C---:B---3--:R-:W-:Y:S03]  /*eb50*/  HMMA.16816.F32.BF16 R4, R12.reuse, R20, R4 ;  /* 0x000000140c04723c */ /* 0x048fe60000041804 */
[----:B------:R-:W-:Y:S02]  /*eb60*/  FADD.FTZ R2, R166, R169 ;  /* 0x000000a9a6027221 */ /* 0x000fe40000010000 */
[----:B------:R-:W-:Y:S02]  /*eb70*/  FADD.FTZ R164, R175, R164 ;  /* 0x000000a4afa47221 */ /* 0x000fe40000010000 */
[----:B------:R-:W-:Y:S01]  /*eb80*/  FADD.FTZ R2, R165, R2 ;  /* 0x00000002a5027221 */ /* 0x000fe20000010000 */
[C---:B------:R-:W-:Y:S01]  /*eb90*/  HMMA.16816.F32.BF16 R100, R12.reuse, R22, R100 ;  /* 0x000000160c64723c */ /* 0x040fe20000041864 */
[----:B------:R-:W2:Y:S07]  /*eba0*/  LDSM.16.MT88.4 R20, [R195+0x5100] ;  /* 0x00510000c314783b */ /* 0x000eae0000004200 */
[C---:B------:R-:W-:Y:S08]  /*ebb0*/  HMMA.16816.F32.BF16 R104, R12.reuse, R32, R104 ;  /* 0x000000200c68723c */ /* 0x040ff00000041868 */
[C---:B------:R-:W-:Y:S01]  /*ebc0*/  HMMA.16816.F32.BF16 R108, R12.reuse, R34, R108 ;  /* 0x000000220c6c723c */ /* 0x040fe2000004186c */
[----:B------:R-:W-:Y:S07]  /*ebd0*/  LDSM.16.MT88.4 R32, [R188+0x1900] ;  /* 0x00190000bc20783b */ /* 0x000fee0000004200 */
[C---:B------:R-:W-:Y:S08]  /*ebe0*/  HMMA.16816.F32.BF16 R112, R12.reuse, R24, R112 ;  /* 0x000000180c70723c */ /* 0x040ff00000041870 */
[C---:B------:R-:W-:Y:S01]  /*ebf0*/  HMMA.16816.F32.BF16 R116, R12.reuse, R26, R116 ;  /* 0x0000001a0c74723c */ /* 0x040fe20000041874 */
[----:B------:R-:W3:Y:S07]  /*ec00*/  LDSM.16.MT88.4 R24, [R190+0x5100] ;  /* 0x00510000be18783b */ /* 0x000eee0000004200 */
[C---:B------:R-:W-:Y:S08]  /*ec10*/  HMMA.16816.F32.BF16 R120, R12.reuse, R128, R120 ;  /* 0x000000800c78723c */ /* 0x040ff00000041878 */
[C---:B------:R-:W-:Y:S08]  /*ec20*/  HMMA.16816.F32.BF16 R124, R12.reuse, R130, R124 ;  /* 0x000000820c7c723c */ /* 0x040ff0000004187c */
[C---:B------:R-:W-:Y:S08]  /*ec30*/  HMMA.16816.F32.BF16 R36, R12.reuse, R28, R36 ;  /* 0x0000001c0c24723c */ /* 0x040ff00000041824 */
[C---:B------:R-:W-:Y:S01]  /*ec40*/  HMMA.16816.F32.BF16 R40, R12.reuse, R30, R40 ;  /* 0x0000001e0c28723c */ /* 0x040fe20000041828 */
[----:B------:R-:W4:Y:S07]  /*ec50*/  LDSM.16.MT88.4 R28, [R189+0x5100] ;  /* 0x00510000bd1c783b */ /* 0x000f2e0000004200 */
        /* <DEDUP_REMOVED lines=15> */
[C---:B----4-:R-:W-:Y:S08]  /*ed50*/  HMMA.16816.F32.BF16 R84, R12.reuse, R28, R84 ;  /* 0x0000001c0c54723c */ /* 0x050ff00000041854 */
[C---:B------:R-:W-:Y:S01]  /*ed60*/  HMMA.16816.F32.BF16 R88, R12.reuse, R30, R88 ;  /* 0x0000001e0c58723c */ /* 0x040fe20000041858 */
[----:B------:R-:W4:Y:S07]  /*ed70*/  LDSM.16.MT88.4 R28, [R189+0x1900] ;  /* 0x00190000bd1c783b */ /* 0x000f2e0000004200 */
[C---:B-1----:R-:W-:Y:S08]  /*ed80*/  HMMA.16816.F32.BF16 R92, R12.reuse, R16, R92 ;  /* 0x000000100c5c723c */ /* 0x042ff0000004185c */
[----:B------:R-:W-:Y:S01]  /*ed90*/  HMMA.16816.F32.BF16 R96, R12, R18, R96 ;  /* 0x000000120c60723c */ /* 0x000fe20000041860 */
[----:B------:R-:W1:Y:S06]  /*eda0*/  LDSM.16.MT88.4 R16, [R189+0x3900] ;  /* 0x00390000bd10783b */ /* 0x000e6c0000004200 */
[----:B------:R-:W-:Y:S01]  /*edb0*/  F2FP.BF16.PACK_AB R12, R170, R167 ;  /* 0x000000a7aa0c723e */ /* 0x000fe200000010ff */
[----:B------:R-:W-:Y:S01]  /*edc0*/  FADD.FTZ R167, R167, R164 ;  /* 0x000000a4a7a77221 */ /* 0x000fe20000010000 */
[----:B------:R-:W-:Y:S03]  /*edd0*/  F2FP.BF16.PACK_AB R14, R174, R171 ;  /* 0x000000abae0e723e */ /* 0x000fe600000010ff */
[----:B------:R-:W-:Y:S01]  /*ede0*/  F2FP.BF16.PACK_AB R13, R214, R213 ;  /* 0x000000d5d60d723e */ /* 0x000fe200000010ff */
[----:B------:R-:W-:Y:S01]  /*edf0*/  FADD.FTZ R213, R213, R2 ;  /* 0x00000002d5d57221 */ /* 0x000fe20000010000 */
[----:B------:R-:W-:Y:S01]  /*ee00*/  F2FP.BF16.PACK_AB R15, R216, R215 ;  /* 0x000000d7d80f723e */ /* 0x000fe200000010ff */
[----:B------:R-:W-:Y:S01]  /*ee10*/  FADD.FTZ R170, R170, R167 ;  /* 0x000000a7aaaa7221 */ /* 0x000fe20000010000 */
[----:B------:R-:W-:Y:S01]  /*ee20*/  MOV R2, R8 ;  /* 0x0000000800027202 */ /* 0x000fe20000000f00 */
[----:B------:R-:W-:Y:S02]  /*ee30*/  FADD.FTZ R214, R214, R213 ;  /* 0x000000d5d6d67221 */ /* 0x000fe40000010000 */
[----:B------:R-:W-:Y:S02]  /*ee40*/  FADD.FTZ R171, R171, R170 ;  /* 0x000000aaabab7221 */ /* 0x000fe40000010000 */
[C---:B--2---:R-:W-:Y:S01]  /*ee50*/  HMMA.16816.F32.BF16 R128, R12.reuse, R20, R4 ;  /* 0x000000140c80723c */ /* 0x044fe20000041804 */
[----:B------:R-:W2:Y:S02]  /*ee60*/  LDSM.16.MT88.4 R4, [R190+0x5900] ;  /* 0x00590000be04783b */ /* 0x000ea40000004200 */
[----:B------:R-:W-:Y:S02]  /*ee70*/  FADD.FTZ R207, R215, R214 ;  /* 0x000000d6d7cf7221 */ /* 0x000fe40000010000 */
[----:B------:R-:W-:Y:S02]  /*ee80*/  FADD.FTZ R206, R174, R171 ;  /* 0x000000abaece7221 */ /* 0x000fe40000010000 */
[----:B------:R-:W-:Y:S01]  /*ee90*/  FADD.FTZ R207, R216, R207 ;  /* 0x000000cfd8cf7221 */ /* 0x000fe20000010000 */
[C---:B------:R-:W-:Y:S01]  /*eea0*/  HMMA.16816.F32.BF16 R100, R12.reuse, R22, R100 ;  /* 0x000000160c64723c */ /* 0x040fe20000041864 */
[----:B------:R-:W5:Y:S07]  /*eeb0*/  LDSM.16.MT88.4 R20, [R189+0x5900] ;  /* 0x00590000bd14783b */ /* 0x000f6e0000004200 */
[C---:B---3--:R-:W-:Y:S08]  /*eec0*/  HMMA.16816.F32.BF16 R104, R12.reuse, R24, R104 ;  /* 0x000000180c68723c */ /* 0x048ff00000041868 */
[C---:B------:R-:W-:Y:S08]  /*eed0*/  HMMA.16816.F32.BF16 R108, R12.reuse, R26, R108 ;  /* 0x0000001a0c6c723c */ /* 0x040ff0000004186c */
[C---:B----4-:R-:W-:Y:S08]  /*eee0*/  HMMA.16816.F32.BF16 R112, R12.reuse, R28, R112 ;  /* 0x0000001c0c70723c */ /* 0x050ff00000041870 */
        /* <DEDUP_REMOVED lines=14> */
[C---:B--2---:R-:W-:Y:S08]  /*efd0*/  HMMA.16816.F32.BF16 R76, R12.reuse, R4, R76 ;  /* 0x000000040c4c723c */ /* 0x044ff0000004184c */
[C---:B------:R-:W-:Y:S08]  /*efe0*/  HMMA.16816.F32.BF16 R80, R12.reuse, R6, R80 ;  /* 0x000000060c50723c */ /* 0x040ff00000041850 */
[C---:B-----5:R-:W-:Y:S08]  /*eff0*/  HMMA.16816.F32.BF16 R84, R12.reuse, R20, R84 ;  /* 0x000000140c54723c */ /* 0x060ff00000041854 */
[C---:B------:R-:W-:Y:S08]  /*f000*/  HMMA.16816.F32.BF16 R88, R12.reuse, R22, R88 ;  /* 0x000000160c58723c */ /* 0x040ff00000041858 */
[C---:B-1----:R-:W-:Y:S08]  /*f010*/  HMMA.16816.F32.BF16 R92, R12.reuse, R16, R92 ;  /* 0x000000100c5c723c */ /* 0x042ff0000004185c */
[----:B------:R-:W-:Y:S01]  /*f020*/  HMMA.16816.F32.BF16 R96, R12, R18, R96 ;  /* 0x000000120c60723c */ /* 0x000fe20000041860 */
[----:B------:R-:W-:-:S07]  /*f030*/  @P0 BRA `(.L_x_436) ;  /* 0xffffc9e000000947 */ /* 0x000fce000383ffff */
.L_x_426:
[----:B------:R-:W1:Y:S01]  /*f040*/  SHFL.BFLY PT, R3, R206, 0x2, 0x1f ;  /* 0x0c401f00ce037f89 */ /* 0x000e6200000e0000 */
[----:B------:R-:W-:-:S02]  /*f050*/  MOV R2, RZ ;  /* 0x000000ff00027202 */ /* 0x000fc40000000f00 */
[----:B------:R-:W-:Y:S01]  /*f060*/  MOV R4, RZ ;  /* 0x000000ff00047202 */ /* 0x000fe20000000f00 */
[----:B------:R-:W2:Y:S01]  /*f070*/  SHFL.BFLY PT, R10, R207, 0x2, 0x1f ;  /* 0x0c401f00cf0a7f89 */ /* 0x000ea200000e0000 */
[----:B------:R-:W-:Y:S02]  /*f080*/  MOV R7, 0xff800000 ;  /* 0xff80000000077802 */ /* 0x000fe40000000f00 */
[----:B------:R-:W-:Y:S01]  /*f090*/  PLOP3.LUT P2, PT, PT, PT, PT, 0x8, 0x0 ;  /* 0x000000000000781c */ /* 0x000fe20003f4e170 */
[----:B-1----:R-:W-:Y:S02]  /*f0a0*/  FADD.FTZ R3, R3, R206 ;  /* 0x000000ce03037221 */ /* 0x002fe40000010000 */
[----:B--2---:R-:W-:-:S03]  /*f0b0*/  FADD.FTZ R10, R10, R207 ;  /* 0x000000cf0a0a7221 */ /* 0x004fc60000010000 */
[----:B------:R-:W1:Y:S04]  /*f0c0*/  SHFL.BFLY PT, R6, R3, 0x1, 0x1f ;  /* 0x0c201f0003067f89 */ /* 0x000e6800000e0000 */
[----:B------:R-:W2:Y:S01]  /*f0d0*/  SHFL.BFLY PT, R5, R10, 0x1, 0x1f ;  /* 0x0c201f000a057f89 */ /* 0x000ea200000e0000 */
[----:B-1----:R-:W-:Y:S02]  /*f0e0*/  FADD.FTZ R6, R3, R6 ;  /* 0x0000000603067221 */ /* 0x002fe40000010000 */
        /* <DEDUP_REMOVED lines=11> */
[----:B------:R-:W-:Y:S01]  /*f1a0*/  FMUL.FTZ R101, R2, R101 ;  /* 0x0000006502657220 */ /* 0x000fe20000410000 */
        /* <DEDUP_REMOVED lines=100> */
.L_x_388:
[----:B------:R-:W-:Y:S05]  /*f7f0*/  @P2 BRA `(.L_x_437) ;  /* 0x0000197000002947 */ /* 0x000fea0003800000 */
[----:B------:R-:W1:Y:S01]  /*f800*/  S2R R9, SR_CTAID.Y ;  /* 0x0000000000097919 */ /* 0x000e620000002600 */
[----:B------:R-:W-:Y:S01]  /*f810*/  IMAD R8, RZ, RZ, -UR13 ;  /* 0x8000000dff087e24 */ /* 0x000fe2000f8e02ff */
[----:B------:R-:W-:Y:S01]  /*f820*/  USHF.R.S32.HI UR6, URZ, 0x1f, UR13 ;  /* 0x0000001f3f067899 */ /* 0x000fe2000801140d */
[----:B------:R-:W-:Y:S01]  /*f830*/  BSSY B0, `(.L_x_438) ;  /* 0x0000101000007945 */ /* 0x000fe20003800000 */
[----:B------:R-:W3:Y:S01]  /*f840*/  S2R R4, SR_TID.X ;  /* 0x0000000000047919 */ /* 0x000ee20000002100 */
[----:B------:R-:W-:-:S02]  /*f850*/  ULDC.64 UR4, c[0x0][0x4d0] ;  /* 0x0001340000047ab9 */ /* 0x000fc40000000a00 */
[----:B------:R-:W-:Y:S01]  /*f860*/  UIMAD UR7, UR6, UR4, URZ ;  /* 0x00000004060772a4 */ /* 0x000fe2000f8e023f */
[----:B------:R-:W4:Y:S01]  /*f870*/  S2R R11, SR_CTAID.Z ;  /* 0x00000000000b7919 */ /* 0x000f220000002700 */
[----:B------:R-:W-:Y:S02]  /*f880*/  UIMAD.WIDE.U32 UR8, UR13, UR4, URZ ;  /* 0x000000040d0872a5 */ /* 0x000fe4000f8e003f */
[----:B------:R-:W-:Y:S01]  /*f890*/  UIMAD UR7, UR13, UR5, UR7 ;  /* 0x000000050d0772a4 */ /* 0x000fe2000f8e0207 */
[----:B------:R-:W5:Y:S02]  /*f8a0*/  S2R R12, SR_CTAID.X ;  /* 0x00000000000c7919 */ /* 0x000f640000002500 */
[----:B------:R-:W-:Y:S01]  /*f8b0*/  ULDC.64 UR4, c[0x0][0x438] ;  /* 0x00010e0000047ab9 */ /* 0x000fe20000000a00 */
[----:B------:R-:W-:Y:S01]  /*f8c0*/  MOV R19, UR9 ;  /* 0x0000000900137c02 */ /* 0x000fe20008000f00 */
[----:B------:R-:W-:Y:S01]  /*f8d0*/  UIMAD.WIDE.U32 UR10, UR13, UR4, URZ ;  /* 0x000000040d0a72a5 */ /* 0x000fe2000f8e003f */
[----:B------:R-:W-:Y:S01]  /*f8e0*/  IMAD.U32 R18, RZ, RZ, UR8 ;  /* 0x00000008ff127e24 */ /* 0x000fe2000f8e00ff */
[----:B------:R-:W-:-:S02]  /*f8f0*/  UIMAD UR4, UR6, UR4, URZ ;  /* 0x00000004060472a4 */ /* 0x000fc4000f8e023f */
[----:B------:R-:W-:Y:S02]  /*f900*/  UIADD3 UR7, UR9, UR7, URZ ;  /* 0x0000000709077290 */ /* 0x000fe4000fffe03f */
[----:B------:R-:W-:Y:S01]  /*f910*/  UIMAD UR4, UR13, UR5, UR4 ;  /* 0x000000050d0472a4 */ /* 0x000fe2000f8e0204 */
[----:B------:R-:W-:Y:S01]  /*f920*/  MOV R16, UR10 ;  /* 0x0000000a00107c02 */ /* 0x000fe20008000f00 */
[----:B-1----:R-:W-:Y:S02]  /*f930*/  IMAD R8, R8, c[0x0][0x550], R9 ;  /* 0x0001540008087a24 */ /* 0x002fe400078e0209 */
[----:B------:R-:W-:Y:S01]  /*f940*/  UIADD3 UR4, UR11, UR4, URZ ;  /* 0x000000040b047290 */ /* 0x000fe2000fffe03f */
[----:B------:R-:W-:Y:S01]  /*f950*/  IMAD.U32 R17, RZ, RZ, UR11 ;  /* 0x0000000bff117e24 */ /* 0x000fe2000f8e00ff */
[----:B---3--:R-:W-:Y:S01]  /*f960*/  SHF.R.S32.HI R9, RZ, 0x1f, R4 ;  /* 0x0000001fff097819 */ /* 0x008fe20000011404 */
[----:B------:R-:W-:-:S03]  /*f970*/  IMAD.U32 R19, RZ, RZ, UR7 ;  /* 0x00000007ff137e24 */ /* 0x000fc6000f8e00ff */
[CC--:B------:R-:W-:Y:S01]  /*f980*/  LEA.HI R0, R9.reuse, R4.reuse, RZ, 0x5 ;  /* 0x0000000409007211 */ /* 0x0c0fe200078f28ff */
[----:B------:R-:W-:Y:S01]  /*f990*/  IMAD.U32 R17, RZ, RZ, UR4 ;  /* 0x00000004ff117e24 */ /* 0x000fe2000f8e00ff */
[-C--:B------:R-:W-:Y:S01]  /*f9a0*/  LEA.HI R9, R9, R4.reuse, RZ, 0x2 ;  /* 0x0000000409097211 */ /* 0x080fe200078f10ff */
[C---:B----4-:R-:W-:Y:S01]  /*f9b0*/  IMAD.WIDE.U32 R18, R11.reuse, c[0x0][0x4d8], R18 ;  /* 0x000136000b127a25 */ /* 0x050fe200078e0012 */
[----:B------:R-:W-:Y:S02]  /*f9c0*/  LOP3.LUT R13, R0, 0xffffffe0, RZ, 0xc0, !PT ;  /* 0xffffffe0000d7812 */ /* 0x000fe400078ec0ff */
[----:B------:R-:W-:Y:S01]  /*f9d0*/  SHF.R.S32.HI R15, RZ, 0x5, R0 ;  /* 0x00000005ff0f7819 */ /* 0x000fe20000011400 */
[----:B------:R-:W-:Y:S01]  /*f9e0*/  IMAD.WIDE.U32 R16, R11, c[0x0][0x440], R16 ;  /* 0x000110000b107a25 */ /* 0x000fe200078e0010 */
[----:B------:R-:W-:Y:S02]  /*f9f0*/  SHF.R.S32.HI R0, RZ, 0x1f, R0 ;  /* 0x0000001fff007819 */ /* 0x000fe40000011400 */
[----:B------:R-:W-:Y:S01]  /*fa00*/  LOP3.LUT R9, R9, 0xfffffffc, RZ, 0xc0, !PT ;  /* 0xfffffffc09097812 */ /* 0x000fe200078ec0ff */
[----:B------:R-:W-:Y:S01]  /*fa10*/  IMAD.IADD R6, R4, 0x1, -R13 ;  /* 0x0000000104067824 */ /* 0x000fe200078e0a0d */
[----:B------:R-:W-:Y:S01]  /*fa20*/  LEA.HI R0, R0, R15, RZ, 0x3 ;  /* 0x0000000f00007211 */ /* 0x000fe200078f18ff */
[----:B------:R-:W-:Y:S01]  /*fa30*/  IMAD.MOV.U32 R20, RZ, RZ, R18 ;  /* 0x000000ffff147224 */ /* 0x000fe200078e0012 */
[----:B------:R-:W-:-:S02]  /*fa40*/  IADD3 R9, -R9, R4, RZ ;  /* 0x0000000409097210 */ /* 0x000fc40007ffe1ff */
[----:B------:R-:W-:Y:S02]  /*fa50*/  LOP3.LUT R0, R0, 0xffffff8, RZ, 0xc0, !PT ;  /* 0x0ffffff800007812 */ /* 0x000fe400078ec0ff */
[----:B------:R-:W-:Y:S02]  /*fa60*/  SHF.R.S32.HI R13, RZ, 0x1f, R6 ;  /* 0x0000001fff0d7819 */ /* 0x000fe40000011406 */
[----:B------:R-:W-:Y:S01]  /*fa70*/  SHF.R.S32.HI R10, RZ, 0x1f, R11 ;  /* 0x0000001fff0a7819 */ /* 0x000fe2000001140b */
[----:B------:R-:W-:Y:S01]  /*fa80*/  IMAD.IADD R15, R15, 0x1, -R0 ;  /* 0x000000010f0f7824 */ /* 0x000fe200078e0a00 */
[----:B------:R-:W-:Y:S02]  /*fa90*/  LEA.HI R0, R9, R9, RZ, 0x1 ;  /* 0x0000000909007211 */ /* 0x000fe400078f08ff */
[----:B------:R-:W-:Y:S01]  /*faa0*/  LEA.HI R4, R13, R6, RZ, 0x2 ;  /* 0x000000060d047211 */ /* 0x000fe200078f10ff */
[----:B------:R-:W-:Y:S01]  /*fab0*/  IMAD.MOV.U32 R13, RZ, RZ, c[0x0][0x4e8] ;  /* 0x00013a00ff0d7624 */ /* 0x000fe200078e00ff */
[----:B------:R-:W-:-:S02]  /*fac0*/  LOP3.LUT R0, R0, 0x1ffffffe, RZ, 0xc0, !PT ;  /* 0x1ffffffe00007812 */ /* 0x000fc400078ec0ff */
[----:B------:R-:W-:Y:S02]  /*fad0*/  SHF.R.S32.HI R14, RZ, 0x2, R4 ;  /* 0x00000002ff0e7819 */ /* 0x000fe40000011404 */
[----:B------:R-:W-:Y:S01]  /*fae0*/  IADD3 R0, R9, -R0, RZ ;  /* 0x8000000009007210 */ /* 0x000fe20007ffe0ff */
[----:B------:R-:W-:Y:S01]  /*faf0*/  BAR.SYNC.DEFER_BLOCKING 0x1, 0x100 ;  /* 0x0044000000007b1d */ /* 0x000fe20000010000 */
[----:B------:R-:W-:Y:S01]  /*fb00*/  ISETP.NE.AND P1, PT, R13, 0x1, PT ;  /* 0x000000010d00780c */ /* 0x000fe20003f25270 */
[----:B------:R-:W-:Y:S01]  /*fb10*/  IMAD R15, R15, 0x10, R14 ;  /* 0x000000100f0f7824 */ /* 0x000fe200078e020e */
[----:B------:R-:W-:Y:S01]  /*fb20*/  MOV R22, R16 ;  /* 0x0000001000167202 */ /* 0x000fe20000000f00 */
[----:B------:R-:W-:Y:S02]  /*fb30*/  IMAD R14, R10, c[0x0][0x4d8], RZ ;  /* 0x000136000a0e7a24 */ /* 0x000fe400078e02ff */
[----:B------:R-:W-:Y:S01]  /*fb40*/  IMAD R9, R0, 0x8, R15 ;  /* 0x0000000800097824 */ /* 0x000fe200078e020f */
[----:B------:R-:W-:Y:S01]  /*fb50*/  SHF.R.S32.HI R0, RZ, 0x1f, R8 ;  /* 0x0000001fff007819 */ /* 0x000fe20000011408 */
[----:B------:R-:W-:-:S02]  /*fb60*/  IMAD R10, R10, c[0x0][0x440], RZ ;  /* 0x000110000a0a7a24 */ /* 0x000fc400078e02ff */
[C---:B------:R-:W-:Y:S01]  /*fb70*/  IMAD R14, R11.reuse, c[0x0][0x4dc], R14 ;  /* 0x000137000b0e7a24 */ /* 0x040fe200078e020e */
[C---:B-----5:R-:W-:Y:S01]  /*fb80*/  LEA R9, R12.reuse, R9, 0x7 ;  /* 0x000000090c097211 */ /* 0x060fe200078e38ff */
[----:B------:R-:W-:Y:S01]  /*fb90*/  IMAD R10, R11, c[0x0][0x444], R10 ;  /* 0x000111000b0a7a24 */ /* 0x000fe200078e020a */
[----:B------:R-:W-:Y:S01]  /*fba0*/  LEA R12, R12, R15, 0x7 ;  /* 0x0000000f0c0c7211 */ /* 0x000fe200078e38ff */
[----:B------:R-:W-:Y:S01]  /*fbb0*/  IMAD.IADD R21, R19, 0x1, R14 ;  /* 0x0000000113157824 */ /* 0x000fe200078e020e */
[----:B------:R-:W-:Y:S01]  /*fbc0*/  MOV R11, R9 ;  /* 0x00000009000b7202 */ /* 0x000fe20000000f00 */
[----:B------:R-:W-:Y:S02]  /*fbd0*/  IMAD.IADD R23, R17, 0x1, R10 ;  /* 0x0000000111177824 */ /* 0x000fe400078e020a */
[----:B------:R-:W-:-:S04]  /*fbe0*/  @P1 IMAD.HI.U32 R10, R9, c[0x0][0x4ec], RZ ;  /* 0x00013b00090a1a27 */ /* 0x000fc800078e00ff */
        /* <DEDUP_REMOVED lines=11> */
[----:B------:R-:W-:-:S03]  /*fca0*/  IADD3 R16, P0, R11, R20, RZ ;  /* 0x000000140b107210 */ /* 0x000fc60007f1e0ff */
[----:B------:R-:W-:Y:S01]  /*fcb0*/  IMAD R0, R0, c[0x0][0x4e8], R9 ;  /* 0x00013a0000007a24 */ /* 0x000fe200078e0209 */
[----:B------:R-:W-:Y:S01]  /*fcc0*/  @P1 SHF.R.U32.HI R10, RZ, c[0x0][0x4f0], R8 ;  /* 0x00013c00ff0a1a19 */ /* 0x000fe20000011608 */
[----:B------:R-:W-:Y:S01]  /*fcd0*/  IMAD.IADD R23, R23, 0x1, R19 ;  /* 0x0000000117177824 */ /* 0x000fe200078e0213 */
[----:B------:R-:W-:Y:S01]  /*fce0*/  IADD3.X R17, R14, R21, R17, P0, !PT ;  /* 0x000000150e117210 */ /* 0x000fe200007fe411 */
[----:B------:R-:W-:Y:S01]  /*fcf0*/  IMAD R13, R13, c[0x0][0x388], RZ ;  /* 0x0000e2000d0d7a24 */ /* 0x000fe200078e02ff */
[----:B------:R-:W-:Y:S01]  /*fd00*/  SHF.R.S32.HI R8, RZ, 0x1f, R0 ;  /* 0x0000001fff087819 */ /* 0x000fe20000011400 */
[C---:B------:R-:W-:Y:S01]  /*fd10*/  IMAD.WIDE.U32 R22, R10.reuse, c[0x0][0x430], R22 ;  /* 0x00010c000a167a25 */ /* 0x040fe200078e0016 */
[----:B------:R-:W-:Y:S02]  /*fd20*/  IADD3 R14, -R10, RZ, RZ ;  /* 0x000000ff0a0e7210 */ /* 0x000fe40007ffe1ff */
        /* <DEDUP_REMOVED lines=10> */
[----:B------:R-:W-:Y:S01]  /*fdd0*/  SHFL.IDX PT, R18, R0, 0x1, 0x1c1f ;  /* 0x003c1f0000127f89 */ /* 0x000fe200000e0000 */
[----:B------:R-:W-:Y:S02]  /*fde0*/  SHF.R.S32.HI R8, RZ, 0x1f, R14 ;  /* 0x0000001fff087819 */ /* 0x000fe4000001140e */
[----:B------:R-:W-:Y:S01]  /*fdf0*/  LEA.HI.X R11, R16, c[0x0][0x4ac], R11, 0x2, P0 ;  /* 0x00012b00100b7a11 */ /* 0x000fe200000f140b */
[----:B------:R-:W-:Y:S01]  /*fe00*/  IMAD R9, R10, c[0x0][0x434], R9 ;  /* 0x00010d000a097a24 */ /* 0x000fe200078e0209 */
[----:B------:R-:W-:Y:S03]  /*fe10*/  SHFL.IDX PT, R16, R0, RZ, 0x1c1f ;  /* 0x001c1fff00107589 */ /* 0x000fe600000e0000 */
[----:B------:R-:W-:Y:S01]  /*fe20*/  IMAD.IADD R23, R23, 0x1, R9 ;  /* 0x0000000117177824 */ /* 0x000fe200078e0209 */
[----:B------:R-:W1:Y:S01]  /*fe30*/  SHFL.IDX PT, R17, R11, RZ, 0x1c1f ;  /* 0x001c1fff0b117589 */ /* 0x000e6200000e0000 */
[----:B------:R-:W-:Y:S01]  /*fe40*/  IMAD R9, R8, c[0x0][0x428], RZ ;  /* 0x00010a0008097a24 */ /* 0x000fe200078e02ff */
[----:B------:R-:W-:-:S02]  /*fe50*/  IADD3 R8, R12, 0x8, RZ ;  /* 0x000000080c087810 */ /* 0x000fc40007ffe0ff */
[----:B------:R3:W4:Y:S01]  /*fe60*/  SHFL.IDX PT, R19, R11, 0x1, 0x1c1f ;  /* 0x003c1f000b137f89 */ /* 0x00072200000e0000 */
[----:B------:R-:W-:Y:S01]  /*fe70*/  IMAD R9, R14, c[0x0][0x42c], R9 ;  /* 0x00010b000e097a24 */ /* 0x000fe200078e0209 */
[----:B------:R-:W-:Y:S01]  /*fe80*/  ISETP.GE.OR P1, PT, R8, R13, P1 ;  /* 0x0000000d0800720c */ /* 0x000fe20000f26670 */
[----:B------:R-:W-:-:S05]  /*fe90*/  IMAD.WIDE.U32 R14, R14, c[0x0][0x428], R22 ;  /* 0x00010a000e0e7a25 */ /* 0x000fca00078e0016 */
[----:B------:R-:W-:Y:S02]  /*fea0*/  IADD3 R10, R15, R9, RZ ;  /* 0x000000090f0a7210 */ /* 0x000fe40007ffe0ff */
[----:B------:R-:W-:-:S04]  /*feb0*/  LEA R9, P0, R14, c[0x0][0x400], 0x2 ;  /* 0x000100000e097a11 */ /* 0x000fc800078010ff */
[----:B------:R-:W-:Y:S02]  /*fec0*/  LEA.HI.X R10, R14, c[0x0][0x404], R10, 0x2, P0 ;  /* 0x000101000e0a7a11 */ /* 0x000fe400000f140a */
[----:B------:R2:W2:Y:S01]  /*fed0*/  SHFL.IDX PT, R14, R9, RZ, 0x1c1f ;  /* 0x001c1fff090e7589 */ /* 0x0004a200000e0000 */
[----:B------:R-:W-:-:S03]  /*fee0*/  ISETP.GE.AND P0, PT, R8, R13, PT ;  /* 0x0000000d0800720c */ /* 0x000fc60003f06270 */
[----:B-1----:R1:W-:Y:S01]  /*fef0*/  @!P2 ST.E [R16.64], R5 ;  /* 0x000000051000a985 */ /* 0x0023e2000c101912 */
[----:B---3--:R-:W-:-:S03]  /*ff00*/  LOP3.LUT R11, R4, 0x7ffffffc, RZ, 0xc0, !PT ;  /* 0x7ffffffc040b7812 */ /* 0x008fc600078ec0ff */
[----:B----4-:R1:W-:Y:S01]  /*ff10*/  @!P1 ST.E [R18.64], R7 ;  /* 0x0000000712009985 */ /* 0x0103e2000c101912 */
[----:B------:R-:W-:Y:S01]  /*ff20*/  ISETP.GE.AND P1, PT, R12, R13, PT ;  /* 0x0000000d0c00720c */ /* 0x000fe20003f26270 */
[----:B------:R-:W-:Y:S02]  /*ff30*/  IMAD.IADD R11, R6, 0x1, -R11 ;  /* 0x00000001060b7824 */ /* 0x000fe400078e0a0b */
[----:B------:R1:W3:Y:S03]  /*ff40*/  SHFL.IDX PT, R15, R10, RZ, 0x1c1f ;  /* 0x001c1fff0a0f7589 */ /* 0x0002e600000e0000 */
[----:B------:R-:W-:-:S07]  /*ff50*/  SHF.L.U32 R11, R11, 0x1, RZ ;  /* 0x000000010b0b7819 */ /* 0x000fce00000006ff */
[----:B------:R-:W-:Y:S05]  /*ff60*/  @P1 BRA `(.L_x_439) ;  /* 0x000008d000001947 */ /* 0x000fea0003800000 */
[C---:B------:R-:W-:Y:S02]  /*ff70*/  ISETP.GE.AND P1, PT, R11.reuse, c[0x0][0x3c8], PT ;  /* 0x0000f2000b007a0c */ /* 0x040fe40003f26270 */
[C---:B-1----:R-:W-:Y:S02]  /*ff80*/  IADD3 R7, R11.reuse, 0x8, RZ ;  /* 0x000000080b077810 */ /* 0x042fe40007ffe0ff */
[C---:B------:R-:W-:Y:S02]  /*ff90*/  IADD3 R6, R11.reuse, 0x10, RZ ;  /* 0x000000100b067810 */ /* 0x040fe40007ffe0ff */
[----:B------:R-:W-:Y:S02]  /*ffa0*/  IADD3 R5, R11, 0x18, RZ ;  /* 0x000000180b057810 */ /* 0x000fe40007ffe0ff */
[----:B------:R-:W-:Y:S02]  /*ffb0*/  ISETP.GE.AND P5, PT, R7, c[0x0][0x3c8], PT ;  /* 0x0000f20007007a0c */ /* 0x000fe40003fa6270 */
[----:B------:R-:W-:-:S02]  /*ffc0*/  ISETP.GE.AND P4, PT, R6, c[0x0][0x3c8], PT ;  /* 0x0000f20006007a0c */ /* 0x000fc40003f86270 */
[C---:B------:R-:W-:Y:S01]  /*ffd0*/  IADD3 R4, R11.reuse, 0x20, RZ ;  /* 0x000000200b047810 */ /* 0x040fe20007ffe0ff */
[----:B--23--:R-:W-:Y:S01]  /*ffe0*/  @!P1 IMAD.WIDE R12, R11, 0x4, R14 ;  /* 0x000000040b0c9825 */ /* 0x00cfe200078e020e */
[----:B------:R-:W-:Y:S02]  /*fff0*/  ISETP.GE.AND P3, PT, R5, c[0x0][0x3c8], PT ;  /* 0x0000f20005007a0c */ /* 0x000fe40003f66270 */
[----:B------:R-:W-:Y:S02]  /*10000*/  ISETP.GE.AND P2, PT, R4, c[0x0][0x3c8], PT ;  /* 0x0000f20004007a0c */ /* 0x000fe40003f46270 */
[C---:B------:R-:W-:Y:S01]  /*10010*/  IADD3 R0, R11.reuse, 0x28, RZ ;  /* 0x000000280b007810 */ /* 0x040fe20007ffe0ff */
[----:B------:R1:W-:Y:S01]  /*10020*/  @!P1 ST.E.64 [R12.64], R128 ;  /* 0x000000800c009985 */ /* 0x0003e2000c101b12 */
[----:B------:R-:W-:Y:S02]  /*10030*/  IADD3 R8, R11, 0x30, RZ ;  /* 0x000000300b087810 */ /* 0x000fe40007ffe0ff */
[----:B------:R-:W-:-:S02]  /*10040*/  ISETP.GE.AND P6, PT, R0, c[0x0][0x3c8], PT ;  /* 0x0000f20000007a0c */ /* 0x000fc40003fc6270 */
[----:B------:R-:W-:Y:S02]  /*10050*/  @!P5 LEA.HI R7, R7, R7, RZ, 0x1 ;  /* 0x000000070707d211 */ /* 0x000fe400078f08ff */
[----:B------:R-:W-:Y:S02]  /*10060*/  ISETP.GE.AND P1, PT, R8, c[0x0][0x3c8], PT ;  /* 0x0000f20008007a0c */ /* 0x000fe40003f26270 */
[----:B------:R-:W-:Y:S02]  /*10070*/  @!P4 LEA.HI R6, R6, R6, RZ, 0x1 ;  /* 0x000000060606c211 */ /* 0x000fe400078f08ff */
[----:B------:R-:W-:Y:S02]  /*10080*/  @!P3 LEA.HI R5, R5, R5, RZ, 0x1 ;  /* 0x000000050505b211 */ /* 0x000fe400078f08ff */
[----:B------:R-:W-:Y:S02]  /*10090*/  @!P5 LOP3.LUT R7, R7, 0xfffffffe, RZ, 0xc0, !PT ;  /* 0xfffffffe0707d812 */ /* 0x000fe400078ec0ff */
[----:B------:R-:W-:-:S02]  /*100a0*/  @!P4 LOP3.LUT R17, R6, 0xfffffffe, RZ, 0xc0, !PT ;  /* 0xfffffffe0611c812 */ /* 0x000fc400078ec0ff */
[----:B------:R-:W-:Y:S01]  /*100b0*/  @!P2 LEA.HI R4, R4, R4, RZ, 0x1 ;  /* 0x000000040404a211 */ /* 0x000fe200078f08ff */
[--C-:B------:R-:W-:Y:S01]  /*100c0*/  @!P5 IMAD.WIDE R6, R7, 0x4, R14.reuse ;  /* 0x000000040706d825 */ /* 0x100fe200078e020e */
[----:B------:R-:W-:Y:S02]  /*100d0*/  @!P3 LOP3.LUT R5, R5, 0xfffffffe, RZ, 0xc0, !PT ;  /* 0xfffffffe0505b812 */ /* 0x000fe400078ec0ff */
[----:B------:R-:W-:Y:S02]  /*100e0*/  @!P2 LOP3.LUT R19, R4, 0xfffffffe, RZ, 0xc0, !PT ;  /* 0xfffffffe0413a812 */ /* 0x000fe400078ec0ff */
[----:B------:R-:W-:Y:S01]  /*100f0*/  @!P6 LEA.HI R0, R0, R0, RZ, 0x1 ;  /* 0x000000000000e211 */ /* 0x000fe200078f08ff */
[--C-:B------:R-:W-:Y:S01]  /*10100*/  @!P3 IMAD.WIDE R4, R5, 0x4, R14.reuse ;  /* 0x000000040504b825 */ /* 0x100fe200078e020e */
[----:B------:R-:W-:Y:S01]  /*10110*/  @!P1 LEA.HI R8, R8, R8, RZ, 0x1 ;  /* 0x0000000808089211 */ /* 0x000fe200078f08ff */
[----:B------:R2:W-:Y:S01]  /*10120*/  @!P5 ST.E.64 [R6.64], R100 ;  /* 0x000000640600d985 */ /* 0x0005e2000c101b12 */
[----:B------:R-:W-:Y:S01]  /*10130*/  IADD3 R21, R11, 0x38, RZ ;  /* 0x000000380b157810 */ /* 0x000fe20007ffe0ff */
[----:B-1----:R-:W-:Y:S01]  /*10140*/  @!P4 IMAD.WIDE R12, R17, 0x4, R14 ;  /* 0x00000004110cc825 */ /* 0x002fe200078e020e */
[----:B------:R-:W-:-:S02]  /*10150*/  IADD3 R20, R11, 0x40, RZ ;  /* 0x000000400b147810 */ /* 0x000fc40007ffe0ff */
[----:B------:R-:W-:Y:S01]  /*10160*/  ISETP.GE.AND P5, PT, R21, c[0x0][0x3c8], PT ;  /* 0x0000f20015007a0c */ /* 0x000fe20003fa6270 */
[----:B------:R-:W-:Y:S01]  /*10170*/  @!P2 IMAD.WIDE R16, R19, 0x4, R14 ;  /* 0x000000041310a825 */ /* 0x000fe200078e020e */
[----:B------:R1:W-:Y:S01]  /*10180*/  @!P4 ST.E.64 [R12.64], R104 ;  /* 0x000000680c00c985 */ /* 0x0003e2000c101b12 */
[C---:B------:R-:W-:Y:S02]  /*10190*/  IADD3 R19, R11.reuse, 0x48, RZ ;  /* 0x000000480b137810 */ /* 0x040fe40007ffe0ff */
[----:B------:R-:W-:Y:S01]  /*101a0*/  IADD3 R18, R11, 0x50, RZ ;  /* 0x000000500b127810 */ /* 0x000fe20007ffe0ff */
[----:B------:R3:W-:Y:S01]  /*101b0*/  @!P3 ST.E.64 [R4.64], R108 ;  /* 0x0000006c0400b985 */ /* 0x0007e2000c101b12 */
[----:B------:R-:W-:Y:S02]  /*101c0*/  ISETP.GE.AND P4, PT, R20, c[0x0][0x3c8], PT ;  /* 0x0000f20014007a0c */ /* 0x000fe40003f86270 */
[----:B------:R-:W-:Y:S01]  /*101d0*/  ISETP.GE.AND P3, PT, R19, c[0x0][0x3c8], PT ;  /* 0x0000f20013007a0c */ /* 0x000fe20003f66270 */
[----:B------:R4:W-:Y:S01]  /*101e0*/  @!P2 ST.E.64 [R16.64], R112 ;  /* 0x000000701000a985 */ /* 0x0009e2000c101b12 */
[----:B------:R-:W-:-:S02]  /*101f0*/  ISETP.GE.AND P2, PT, R18, c[0x0][0x3c8], PT ;  /* 0x0000f20012007a0c */ /* 0x000fc40003f46270 */
[----:B------:R-:W-:-:S04]  /*10200*/  @!P5 LEA.HI R21, R21, R21, RZ, 0x1 ;  /* 0x000000151515d211 */ /* 0x000fc800078f08ff */
[----:B------:R-:W-:-:S03]  /*10210*/  @!P5 LOP3.LUT R21, R21, 0xfffffffe, RZ, 0xc0, !PT ;  /* 0xfffffffe1515d812 */ /* 0x000fc600078ec0ff */
[----:B------:R-:W-:Y:S02]  /*10220*/  @!P4 LEA.HI R20, R20, R20, RZ, 0x1 ;  /* 0x000000141414c211 */ /* 0x000fe400078f08ff */
[----:B------:R-:W-:Y:S02]  /*10230*/  @!P3 LEA.HI R19, R19, R19, RZ, 0x1 ;  /* 0x000000131313b211 */ /* 0x000fe400078f08ff */
[----:B--2---:R-:W-:Y:S02]  /*10240*/  @!P6 LOP3.LUT R7, R0, 0xfffffffe, RZ, 0xc0, !PT ;  /* 0xfffffffe0007e812 */ /* 0x004fe400078ec0ff */
[----:B------:R-:W-:Y:S02]  /*10250*/  IADD3 R0, R11, 0x58, RZ ;  /* 0x000000580b007810 */ /* 0x000fe40007ffe0ff */
[----:B------:R-:W-:Y:S01]  /*10260*/  @!P2 LEA.HI R18, R18, R18, RZ, 0x1 ;  /* 0x000000121212a211 */ /* 0x000fe200078f08ff */
[----:B------:R-:W-:Y:S01]  /*10270*/  @!P6 IMAD.WIDE R6, R7, 0x4, R14 ;  /* 0x000000040706e825 */ /* 0x000fe200078e020e */
[----:B------:R-:W-:-:S02]  /*10280*/  @!P3 LOP3.LUT R19, R19, 0xfffffffe, RZ, 0xc0, !PT ;  /* 0xfffffffe1313b812 */ /* 0x000fc400078ec0ff */
[----:B-1----:R-:W-:Y:S02]  /*10290*/  @!P4 LOP3.LUT R13, R20, 0xfffffffe, RZ, 0xc0, !PT ;  /* 0xfffffffe140dc812 */ /* 0x002fe400078ec0ff */
[----:B------:R1:W-:Y:S01]  /*102a0*/  @!P6 ST.E.64 [R6.64], R116 ;  /* 0x000000740600e985 */ /* 0x0003e2000c101b12 */
[----:B---3--:R-:W-:Y:S02]  /*102b0*/  @!P1 LOP3.LUT R5, R8, 0xfffffffe, RZ, 0xc0, !PT ;  /* 0xfffffffe08059812 */ /* 0x008fe400078ec0ff */
[----:B------:R-:W-:Y:S01]  /*102c0*/  IADD3 R8, R11, 0x60, RZ ;  /* 0x000000600b087810 */ /* 0x000fe20007ffe0ff */
[--C-:B------:R-:W-:Y:S01]  /*102d0*/  @!P4 IMAD.WIDE R12, R13, 0x4, R14.reuse ;  /* 0x000000040d0cc825 */ /* 0x100fe200078e020e */
[----:B------:R-:W-:Y:S02]  /*102e0*/  IADD3 R20, R11, 0x68, RZ ;  /* 0x000000680b147810 */ /* 0x000fe40007ffe0ff */
[----:B------:R-:W-:Y:S01]  /*102f0*/  ISETP.GE.AND P6, PT, R8, c[0x0][0x3c8], PT ;  /* 0x0000f20008007a0c */ /* 0x000fe20003fc6270 */
[----:B------:R-:W-:-:S04]  /*10300*/  @!P1 IMAD.WIDE R4, R5, 0x4, R14 ;  /* 0x0000000405049825 */ /* 0x000fc800078e020e */
[----:B----4-:R-:W-:Y:S01]  /*10310*/  @!P3 IMAD.WIDE R16, R19, 0x4, R14 ;  /* 0x000000041310b825 */ /* 0x010fe200078e020e */
[----:B------:R2:W-:Y:S01]  /*10320*/  @!P1 ST.E.64 [R4.64], R120 ;  /* 0x0000007804009985 */ /* 0x0005e2000c101b12 */
[----:B------:R-:W-:Y:S02]  /*10330*/  ISETP.GE.AND P1, PT, R0, c[0x0][0x3c8], PT ;  /* 0x0000f20000007a0c */ /* 0x000fe40003f26270 */
[----:B------:R-:W-:-:S04]  /*10340*/  IADD3 R19, R11, 0x70, RZ ;  /* 0x000000700b137810 */ /* 0x000fc80007ffe0ff */
[----:B------:R-:W-:-:S07]  /*10350*/  @!P6 LEA.HI R8, R8, R8, RZ, 0x1 ;  /* 0x000000080808e211 */ /* 0x000fce00078f08ff */
[----:B------:R-:W-:Y:S02]  /*10360*/  @!P1 LEA.HI R0, R0, R0, RZ, 0x1 ;  /* 0x0000000000009211 */ /* 0x000fe400078f08ff */
[----:B-1----:R-:W-:Y:S02]  /*10370*/  @!P2 LOP3.LUT R7, R18, 0xfffffffe, RZ, 0xc0, !PT ;  /* 0xfffffffe1207a812 */ /* 0x002fe400078ec0ff */
[----:B------:R-:W-:Y:S02]  /*10380*/  @!P1 LOP3.LUT R23, R0, 0xfffffffe, RZ, 0xc0, !PT ;  /* 0xfffffffe00179812 */ /* 0x000fe400078ec0ff */
[----:B------:R-:W-:Y:S01]  /*10390*/  IADD3 R18, R11, 0x78, RZ ;  /* 0x000000780b127810 */ /* 0x000fe20007ffe0ff */
[----:B------:R-:W-:Y:S01]  /*103a0*/  @!P2 IMAD.WIDE R6, R7, 0x4, R14 ;  /* 0x000000040706a825 */ /* 0x000fe200078e020e */
[----:B------:R-:W-:-:S03]  /*103b0*/  IADD3 R0, R11, 0x88, RZ ;  /* 0x000000880b007810 */ /* 0x000fc60007ffe0ff */
[----:B--2---:R-:W-:Y:S01]  /*103c0*/  @!P5 IMAD.WIDE R4, R21, 0x4, R14 ;  /* 0x000000041504d825 */ /* 0x004fe200078e020e */
        /* <DEDUP_REMOVED lines=25> */
[----:B------:R-:W-:-:S05]  /*10560*/  @!P5 IMAD.WIDE R6, R7, 0x4, R14 ;  /* 0x000000040706d825 */ /* 0x000fca00078e020e */
[----:B------:R-:W-:Y:S01]  /*10570*/  @!P1 LEA.HI R0, R0, R0, RZ, 0x1 ;  /* 0x0000000000009211 */ /* 0x000fe200078f08ff */
[----:B------:R3:W-:Y:S01]  /*10580*/  @!P5 ST.E.64 [R6.64], R56 ;  /* 0x000000380600d985 */ /* 0x0007e2000c101b12 */
[----:B------:R-:W-:-:S03]  /*10590*/  ISETP.GE.AND P5, PT, R8, c[0x0][0x3c8], PT ;  /* 0x0000f20008007a0c */ /* 0x000fc60003fa6270 */
[----:B------:R4:W-:Y:S01]  /*105a0*/  @!P4 ST.E.64 [R16.64], R60 ;  /* 0x0000003c1000c985 */ /* 0x0009e2000c101b12 */
[----:B-1----:R-:W-:Y:S01]  /*105b0*/  @!P3 LOP3.LUT R13, R18, 0xfffffffe, RZ, 0xc0, !PT ;  /* 0xfffffffe120db812 */ /* 0x002fe200078ec0ff */
[--C-:B------:R-:W-:Y:S01]  /*105c0*/  @!P2 IMAD.WIDE R18, R21, 0x4, R14.reuse ;  /* 0x000000041512a825 */ /* 0x100fe200078e020e */
[----:B------:R-:W-:Y:S02]  /*105d0*/  IADD3 R21, R11, 0xa0, RZ ;  /* 0x000000a00b157810 */ /* 0x000fe40007ffe0ff */
[----:B--2---:R-:W-:Y:S01]  /*105e0*/  @!P1 LOP3.LUT R5, R0, 0xfffffffe, RZ, 0xc0, !PT ;  /* 0xfffffffe00059812 */ /* 0x004fe200078ec0ff */
[--C-:B------:R-:W-:Y:S01]  /*105f0*/  @!P3 IMAD.WIDE R12, R13, 0x4, R14.reuse ;  /* 0x000000040d0cb825 */ /* 0x100fe200078e020e */
[----:B------:R-:W-:Y:S02]  /*10600*/  IADD3 R0, R11, 0x90, RZ ;  /* 0x000000900b007810 */ /* 0x000fe40007ffe0ff */
[----:B------:R-:W-:Y:S01]  /*10610*/  ISETP.GE.AND P4, PT, R21, c[0x0][0x3c8], PT ;  /* 0x0000f20015007a0c */ /* 0x000fe20003f86270 */
        /* <DEDUP_REMOVED lines=13> */
[----:B------:R-:W-:Y:S02]  /*106f0*/  @!P3 LEA.HI R20, R20, R20, RZ, 0x1 ;  /* 0x000000141414b211 */ /* 0x000fe400078f08ff */
[----:B------:R-:W-:Y:S02]  /*10700*/  @!P4 LOP3.LUT R21, R21, 0xfffffffe, RZ, 0xc0, !PT ;  /* 0xfffffffe1515c812 */ /* 0x000fe400078ec0ff */
[----:B----4-:R-:W-:Y:S02]  /*10710*/  @!P3 LOP3.LUT R17, R20, 0xfffffffe, RZ, 0xc0, !PT ;  /* 0xfffffffe1411b812 */ /* 0x010fe400078ec0ff */
[----:B------:R-:W-:Y:S01]  /*10720*/  @!P2 LEA.HI R7, R7, R7, RZ, 0x1 ;  /* 0x000000070707a211 */ /* 0x000fe200078f08ff */
[----:B------:R-:W-:Y:S01]  /*10730*/  @!P4 IMAD.WIDE R20, R21, 0x4, R14 ;  /* 0x000000041514c825 */ /* 0x000fe200078e020e */
[----:B------:R-:W-:-:S02]  /*10740*/  @!P1 LEA.HI R6, R6, R6, RZ, 0x1 ;  /* 0x0000000606069211 */ /* 0x000fc400078f08ff */
        /* <DEDUP_REMOVED lines=15> */
.L_x_439:
[----:B------:R-:W-:Y:S05]  /*10840*/  BSYNC B0 ;  /* 0x0000000000007941 */ /* 0x000fea0003800000 */
.L_x_438:
[----:B-1----:R1:W4:Y:S04]  /*10850*/  SHFL.IDX PT, R7, R10, 0x1, 0x1c1f ;  /* 0x003c1f000a077f89 */ /* 0x00232800000e0000 */
        /* <DEDUP_REMOVED lines=10> */
[C---:B--234-:R-:W-:Y:S01]  /*10900*/  @!P1 IMAD.WIDE R14, R11.reuse, 0x4, R6 ;  /* 0x000000040b0e9825 */ /* 0x05cfe200078e0206 */
[----:B-1----:R-:W-:-:S02]  /*10910*/  IADD3 R10, R11, 0x28, RZ ;  /* 0x000000280b0a7810 */ /* 0x002fc40007ffe0ff */
[----:B------:R-:W-:Y:S02]  /*10920*/  @!P0 LEA.HI R5, R5, R5, RZ, 0x1 ;  /* 0x0000000505058211 */ /* 0x000fe400078f08ff */
[----:B------:R-:W-:Y:S01]  /*10930*/  IADD3 R9, R11, 0x30, RZ ;  /* 0x000000300b097810 */ /* 0x000fe20007ffe0ff */
[----:B------:R1:W-:Y:S01]  /*10940*/  @!P1 ST.E.64 [R14.64], R130 ;  /* 0x000000820e009985 */ /* 0x0003e2000c101b12 */
[----:B------:R-:W-:Y:S02]  /*10950*/  @!P0 LOP3.LUT R5, R5, 0xfffffffe, RZ, 0xc0, !PT ;  /* 0xfffffffe05058812 */ /* 0x000fe400078ec0ff */
[----:B------:R-:W-:Y:S02]  /*10960*/  IADD3 R8, R11, 0x38, RZ ;  /* 0x000000380b087810 */ /* 0x000fe40007ffe0ff */
[----:B------:R-:W-:Y:S01]  /*10970*/  ISETP.GE.AND P4, PT, R12, c[0x0][0x3c8], PT ;  /* 0x0000f2000c007a0c */ /* 0x000fe20003f86270 */
[----:B------:R-:W-:Y:S01]  /*10980*/  @!P0 IMAD.WIDE R16, R5, 0x4, R6 ;  /* 0x0000000405108825 */ /* 0x000fe200078e0206 */
        /* <DEDUP_REMOVED lines=126> */
.L_x_437:
[----:B------:R-:W1:Y:S02]  /*11170*/  S2R R4, SR_TID.X ;  /* 0x0000000000047919 */ /* 0x000e640000002100 */
        /* <DEDUP_REMOVED lines=15> */
[----:B------:R-:W-:Y:S01]  /*11270*/  UIMAD.WIDE.U32 UR8, UR13, UR4, URZ ;  /* 0x000000040d0872a5 */ /* 0x000fe2000f8e003f */
        /* <DEDUP_REMOVED lines=33> */
.L_x_440:
        /* <DEDUP_REMOVED lines=15> */
.L_x_3116:


//--------------------- .text._ZN7cutlass13device_kernelIN5flash19enable_sm80_to_sm89INS1_16FlashAttnFwdSm80INS1_25CollectiveMainloopFwdSm80ILi8ELi1ELb0EN4cute5tupleIJNS5_1CILi128EEENS7_ILi64EEENS7_ILi192EEEEEELi192ENS_10bfloat16_tEfNS_4arch4Sm80ELb0ELb1ELb0ELb1ELb1ELb0ELb1ELb1EEENS1_21CollectiveEpilogueFwdINS6_IJS8_SA_S9_EEENS6_IJNS7_ILi1EEESI_SI_EEESC_SE_Li256ELb1ELb1ELb1ELb0EEENS1_36VarlenDynamicPersistentTileSchedulerILi128ELi64ELi256ELi256ELb1ELb1ELb0ELb1ELb0ELb1EEEEEEEEEvNT_6ParamsE --------------------------
	.section	.text._ZN7cutlass13device_kernelIN5flash19enable_sm80_to_sm89INS1_16FlashAttnFwdSm80INS1_25CollectiveMainloopFwdSm80ILi8ELi1ELb0EN4cute5tupleIJNS5_1CILi128EEENS7_ILi64EEENS7_ILi192EEEEEELi192ENS_10bfloat16_tEfNS_4arch4Sm80ELb0ELb1ELb0ELb1ELb1ELb0ELb1ELb1EEENS1_21CollectiveEpilogueFwdINS6_IJS8_SA_S9_EEENS6_IJNS7_ILi1EEESI_SI_EEESC_SE_Li256ELb1ELb1ELb1ELb0EEENS1_36VarlenDynamicPersistentTileSchedulerILi128ELi64ELi256ELi256ELb1ELb1ELb0ELb1ELb0ELb1EEEEEEEEEvNT_6ParamsE,"ax",@progbits
	.sectioninfo	@"SHI_REGISTERS=255"
	.align	128
.text._ZN7cutlass13device_kernelIN5flash19enable_sm80_to_sm89INS1_16FlashAttnFwdSm80INS1_25CollectiveMainloopFwdSm80ILi8ELi1ELb0EN4cute5tupleIJNS5_1CILi128EEENS7_ILi64EEENS7_ILi192EEEEEELi192ENS_10bfloat16_tEfNS_4arch4Sm80ELb0ELb1ELb0ELb1ELb1ELb0ELb1ELb1EEENS1_21CollectiveEpilogueFwdINS6_IJS8_SA_S9_EEENS6_IJNS7_ILi1EEESI_SI_EEESC_SE_Li256ELb1ELb1ELb1ELb0EEENS1_36VarlenDynamicPersistentTileSchedulerILi128ELi64ELi256ELi256ELb1ELb1ELb0ELb1ELb0ELb1EEEEEEEEEvNT_6ParamsE:
        .type           _ZN7cutlass13device_kernelIN5flash19enable_sm80_to_sm89INS1_16FlashAttnFwdSm80INS1_25CollectiveMainloopFwdSm80ILi8ELi1ELb0EN4cute5tupleIJNS5_1CILi128EEENS7_ILi64EEENS7_ILi192EEEEEELi192ENS_10bfloat16_tEfNS_4arch4Sm80ELb0ELb1ELb0ELb1ELb1ELb0ELb1ELb1EEENS1_21CollectiveEpilogueFwdINS6_IJS8_SA_S9_EEENS6_IJNS7_ILi1EEESI_SI_EEESC_SE_Li256ELb1ELb1ELb1ELb0EEENS1_36VarlenDynamicPersistentTileSchedulerILi128ELi64ELi256ELi256ELb1ELb1ELb0ELb1ELb0ELb1EEEEEEEEEvNT_6ParamsE,@function
        .size           _ZN7cutlass13device_kernelIN5flash19enable_sm80_to_sm89INS1_16FlashAttnFwdSm80INS1_25CollectiveMainloopFwdSm80ILi8ELi1ELb0EN4cute5tupleIJNS5_1CILi128EEENS7_ILi64EEENS7_ILi192EEEEEELi192ENS_10bfloat16_tEfNS_4arch4Sm80ELb0ELb1ELb0ELb1ELb1ELb0ELb1ELb1EEENS1_21CollectiveEpilogueFwdINS6_IJS8_SA_S9_EEENS6_IJNS7_ILi1EEESI_SI_EEESC_SE_Li256ELb1ELb1ELb1ELb0EEENS1_36VarlenDynamicPersistentTileSchedulerILi128ELi64ELi256ELi256ELb1ELb1ELb0ELb1ELb0ELb1EEEEEEEEEvNT_6ParamsE,(.L_x_3117 - _ZN7cutlass13device_kernelIN5flash19enable_sm80_to_sm89INS1_16FlashAttnFwdSm80INS1_25CollectiveMainloopFwdSm80ILi8ELi1ELb0EN4cute5tupleIJNS5_1CILi128EEENS7_ILi64EEENS7_ILi192EEEEEELi192ENS_10bfloat16_tEfNS_4arch4Sm80ELb0ELb1ELb0ELb1ELb1ELb0ELb1ELb1EEENS1_21CollectiveEpilogueFwdINS6_IJS8_SA_S9_EEENS6_IJNS7_ILi1EEESI_SI_EEESC_SE_Li256ELb1ELb1ELb1ELb0EEENS1_36VarlenDynamicPersistentTileSchedulerILi128ELi64ELi256ELi256ELb1ELb1ELb0ELb1ELb0ELb1EEEEEEEEEvNT_6ParamsE)
        .other          _ZN7cutlass13device_kernelIN5flash19enable_sm80_to_sm89INS1_16FlashAttnFwdSm80INS1_25CollectiveMainloopFwdSm80ILi8ELi1ELb0EN4cute5tupleIJNS5_1CILi128EEENS7_ILi64EEENS7_ILi192EEEEEELi192ENS_10bfloat16_tEfNS_4arch4Sm80ELb0ELb1ELb0ELb1ELb1ELb0ELb1ELb1EEENS1_21CollectiveEpilogueFwdINS6_IJS8_SA_S9_EEENS6_IJNS7_ILi1EEESI_SI_EEESC_SE_Li256ELb1ELb1ELb1ELb0EEENS1_36VarlenDynamicPersistentTileSchedulerILi128ELi64ELi256ELi256ELb1ELb1ELb0ELb1ELb0ELb1EEEEEEEEEvNT_6ParamsE,@"STO_CUDA_ENTRY STV_DEFAULT"
_ZN7cutlass13device_kernelIN5flash19enable_sm80_to_sm89INS1_16FlashAttnFwdSm80INS1_25CollectiveMainloopFwdSm80ILi8ELi1ELb0EN4cute5tupleIJNS5_1CILi128EEENS7_ILi64EEENS7_ILi192EEEEEELi192ENS_10bfloat16_tEfNS_4arch4Sm80ELb0ELb1ELb0ELb1ELb1ELb0ELb1ELb1EEENS1_21CollectiveEpilogueFwdINS6_IJS8_SA_S9_EEENS6_IJNS7_ILi1EEESI_SI_EEESC_SE_Li256ELb1ELb1ELb1ELb0EEENS1_36VarlenDynamicPersistentTileSchedulerILi128ELi64ELi256ELi256ELb1ELb1ELb0ELb1ELb0ELb1EEEEEEEEEvNT_6ParamsE:
        /* <DEDUP_REMOVED lines=13> */
[----:B------:R-:W-:-:S03]  /*00d0*/  CS2R R8, SRZ ;  /* 0x0000000000087805 */ /* 0x000fc6000001ff00 */
        /* <DEDUP_REMOVED lines=10> */
[C---:B------:R-:W-:Y:S01]  /*0180*/  ISETP.GE.U32.AND P4, PT, R13.reuse, 0x2, PT ;  /* 0x000000020d00780c */ /* 0x040fe20003f86070 */
[----:B------:R-:W-:Y:S01]  /*0190*/  IMAD.MOV.U32 R7, RZ, RZ, RZ ;  /* 0x000000ffff077224 */ /* 0x000fe200078e00ff */
        /* <DEDUP_REMOVED lines=26> */
.L_x_446:
        /* <DEDUP_REMOVED lines=9> */
[----:B------:R-:W-:-:S04]  /*03d0*/  @!P0 IMAD.WIDE R4, R0, R2, c[0x0][0x580] ;  /* 0x0001600000048625 */ /* 0x000fc800078e0202 */
[----:B------:R-:W-:Y:S01]  /*03e0*/  @!P0 IMAD.WIDE R2, R0, R3, c[0x0][0x578] ;  /* 0x00015e0000028625 */ /* 0x000fe200078e0203 */
[----:B------:R-:W2:Y:S04]  /*03f0*/  @!P0 LDG.E R9, [R4.64] ;  /* 0x0000000804098981 */ /* 0x000ea8000c1e1900 */
[----:B------:R-:W2:Y:S02]  /*0400*/  @!P0 LDG.E R8, [R2.64] ;  /* 0x0000000802088981 */ /* 0x000ea4000c1e1900 */
[----:B--2---:R-:W-:Y:S01]  /*0410*/  IMAD R5, R9, R8, RZ ;  /* 0x0000000809057224 */ /* 0x004fe200078e02ff */
[----:B------:R-:W-:Y:S05]  /*0420*/  BRA.DIV ~URZ, `(.L_x_444) ;  /* 0x000150327f007947 */ /* 0x000fea000b800000 */
[----:B------:R2:W3:Y:S02]  /*0430*/  SHFL.UP PT, R0, R5, 0x1, RZ ;  /* 0x0420000005007989 */ /* 0x0004e400000e00ff */
.L_x_622:
        /* <DEDUP_REMOVED lines=16> */
.L_x_623:
[----:B---3--:R-:W-:-:S05]  /*0540*/  IMAD R0, R0, c[0x0][0x538], RZ ;  /* 0x00014e0000007a24 */ /* 0x008fca00078e02ff */
[----:B------:R-:W-:-:S04]  /*0550*/  IADD3 R6, R0, R6, RZ ;  /* 0x0000000600067210 */ /* 0x000fc80007ffe0ff */
[----:B------:R-:W-:-:S13]  /*0560*/  ISETP.GT.AND P0, PT, R6, UR4, PT ;  /* 0x0000000406007c0c */ /* 0x000fda000bf04270 */
[----:B-12---:R-:W-:Y:S05]  /*0570*/  @!P0 BRA `(.L_x_446) ;  /* 0xfffffdc000008947 */ /* 0x006fea000383ffff */
.L_x_442:
[----:B------:R-:W-:-:S05]  /*0580*/  IADD3 R10, -R0, R6, RZ ;  /* 0x00000006000a7210 */ /* 0x000fca0007ffe1ff */
[----:B------:R-:W-:-:S05]  /*0590*/  IMAD R0, R4, c[0x0][0x538], R10 ;  /* 0x00014e0004007a24 */ /* 0x000fca00078e020a */
[----:B------:R-:W-:Y:S01]  /*05a0*/  ISETP.GT.AND P0, PT, R0, UR4, PT ;  /* 0x0000000400007c0c */ /* 0x000fe2000bf04270 */
[----:B------:R-:W-:-:S12]  /*05b0*/  BRA.DIV ~URZ, `(.L_x_447) ;  /* 0x000150c27f007947 */ /* 0x000fd8000b800000 */
[----:B------:R-:W-:-:S04]  /*05c0*/  VOTE.ANY R6, PT, !P0 ;  /* 0x0000000000067806 */ /* 0x000fc800040e0100 */
.L_x_624:
[----:B------:R-:W2:Y:S02]  /*05d0*/  POPC R0, R6 ;  /* 0x0000000600007309 */ /* 0x000ea40000000000 */
[----:B-12---:R-:W-:Y:S01]  /*05e0*/  IADD3 R215, R0, R7, RZ ;  /* 0x0000000700d77210 */ /* 0x006fe20007ffe0ff */
[----:B------:R-:W-:Y:S05]  /*05f0*/  BRA.DIV ~URZ, `(.L_x_448) ;  /* 0x000150d27f007947 */ /* 0x000fea000b800000 */
[----:B------:R1:W2:Y:S01]  /*0600*/  SHFL.IDX PT, R12, R9, R0, 0x1f ;  /* 0x00001f00090c7589 */ /* 0x0002a200000e0000 */
[----:B------:R-:W-:-:S03]  /*0610*/  MOV R5, RZ ;  /* 0x000000ff00057202 */ /* 0x000fc60000000f00 */
[----:B------:R1:W3:Y:S04]  /*0620*/  SHFL.IDX PT, R9, R8, R0, 0x1f ;  /* 0x00001f0008097589 */ /* 0x0002e800000e0000 */
.L_x_625:
[----:B------:R-:W-:Y:S01]  /*0630*/  ISETP.NE.AND P0, PT, R6, RZ, PT ;  /* 0x000000ff0600720c */ /* 0x000fe20003f05270 */
[----:B------:R-:W-:-:S12]  /*0640*/  BSSY B0, `(.L_x_449) ;  /* 0x0000005000007945 */ /* 0x000fd80003800000 */
[----:B------:R-:W-:Y:S05]  /*0650*/  @!P0 BRA `(.L_x_450) ;  /* 0x0000003000008947 */ /* 0x000fea0003800000 */
[----:B-1----:R-:W-:Y:S01]  /*0660*/  IADD3 R0, R0, -0x1, RZ ;  /* 0xffffffff00007810 */ /* 0x002fe20007ffe0ff */
[----:B------:R-:W-:Y:S05]  /*0670*/  BRA.DIV ~URZ, `(.L_x_451) ;  /* 0x000151327f007947 */ /* 0x000fea000b800000 */
[----:B------:R1:W4:Y:S02]  /*0680*/  SHFL.IDX PT, R5, R4, R0, 0x1f ;  /* 0x00001f0004057589 */ /* 0x00032400000e0000 */
.L_x_450:
[----:B------:R-:W-:Y:S05]  /*0690*/  BSYNC B0 ;  /* 0x0000000000007941 */ /* 0x000fea0003800000 */
.L_x_449:
[----:B---3--:R-:W-:Y:S01]  /*06a0*/  ISETP.NE.AND P0, PT, R9, 0x1, PT ;  /* 0x000000010900780c */ /* 0x008fe20003f05270 */
[----:B----4-:R-:W-:Y:S01]  /*06b0*/  IMAD R212, R5, c[0x0][0x538], R10 ;  /* 0x00014e0005d47a24 */ /* 0x010fe200078e020a */
[----:B------:R-:W-:Y:S04]  /*06c0*/  BSSY B0, `(.L_x_452) ;  /* 0x0000085000007945 */ /* 0x000fe80003800000 */
[----:B------:R-:W-:-:S07]  /*06d0*/  IADD3 R11, -R212, UR4, RZ ;  /* 0x00000004d40b7c10 */ /* 0x000fce000fffe1ff */
[----:B------:R-:W-:Y:S05]  /*06e0*/  @!P0 BRA `(.L_x_453) ;  /* 0x000003e000008947 */ /* 0x000fea0003800000 */
[-C--:B-12---:R-:W-:Y:S02]  /*06f0*/  IABS R0, R12.reuse ;  /* 0x0000000c00007213 */ /* 0x086fe40000000000 */
[----:B------:R-:W-:-:S03]  /*0700*/  IABS R6, R12 ;  /* 0x0000000c00067213 */ /* 0x000fc60000000000 */
[----:B------:R-:W-:Y:S01]  /*0710*/  IMAD.MOV.U32 R5, RZ, RZ, R0 ;  /* 0x000000ffff057224 */ /* 0x000fe200078e0000 */
[----:B------:R-:W-:-:S03]  /*0720*/  IABS R0, R9 ;  /* 0x0000000900007213 */ /* 0x000fc60000000000 */
[----:B------:R-:W1:Y:S02]  /*0730*/  I2F.RP R2, R5 ;  /* 0x0000000500027306 */ /* 0x000e640000209400 */
[----:B------:R-:W-:Y:S01]  /*0740*/  IMAD.MOV.U32 R8, RZ, RZ, R0 ;  /* 0x000000ffff087224 */ /* 0x000fe200078e0000 */
[----:B------:R-:W-:-:S05]  /*0750*/  IABS R0, R11 ;  /* 0x0000000b00007213 */ /* 0x000fca0000000000 */
[----:B------:R-:W-:Y:S08]  /*0760*/  I2F.RP R7, R8 ;  /* 0x0000000800077306 */ /* 0x000ff00000209400 */
[----:B-1----:R-:W1:Y:S02]  /*0770*/  MUFU.RCP R2, R2 ;  /* 0x0000000200027308 */ /* 0x002e640000001000 */
[----:B-1----:R-:W-:-:S06]  /*0780*/  IADD3 R2, R2, 0xffffffe, RZ ;  /* 0x0ffffffe02027810 */ /* 0x002fcc0007ffe0ff */
[----:B------:R-:W1:Y:S02]  /*0790*/  F2I.FTZ.U32.TRUNC.NTZ R3, R2 ;  /* 0x0000000200037305 */ /* 0x000e64000021f000 */
[----:B-1----:R-:W-:-:S04]  /*07a0*/  IMAD.MOV R2, RZ, RZ, -R3 ;  /* 0x000000ffff027224 */ /* 0x002fc800078e0a03 */
[----:B------:R-:W-:Y:S02]  /*07b0*/  IMAD R4, R2, R5, RZ ;  /* 0x0000000502047224 */ /* 0x000fe400078e02ff */
[----:B------:R-:W-:-:S04]  /*07c0*/  IMAD.MOV.U32 R2, RZ, RZ, RZ ;  /* 0x000000ffff027224 */ /* 0x000fc800078e00ff */
[----:B------:R-:W-:Y:S01]  /*07d0*/  IMAD.HI.U32 R2, R3, R4, R2 ;  /* 0x0000000403027227 */ /* 0x000fe200078e0002 */
[----:B------:R-:W-:-:S03]  /*07e0*/  MOV R3, R0 ;  /* 0x0000000000037202 */ /* 0x000fc60000000f00 */
[----:B------:R-:W-:Y:S02]  /*07f0*/  IMAD.MOV R0, RZ, RZ, -R6 ;  /* 0x000000ffff007224 */ /* 0x000fe400078e0a06 */
        /* <DEDUP_REMOVED lines=28> */
[----:B------:R-:W-:-:S03]  /*09c0*/  IMAD.MOV R5, RZ, RZ, -R4 ;  /* 0x000000ffff057224 */ /* 0x000fc600078e0a04 */
        /* <DEDUP_REMOVED lines=10> */
[----:B------:R-:W-:-:S04]  /*0a70*/  IMAD.MOV R2, RZ, RZ, -R0 ;  /* 0x000000ffff027224 */ /* 0x000fc800078e0a00 */
[C---:B------:R-:W-:Y:S01]  /*0a80*/  IMAD R3, R9.reuse, R2, R4 ;  /* 0x0000000209037224 */ /* 0x040fe200078e0204 */
[----:B------:R-:W-:Y:S01]  /*0a90*/  LEA R2, R9, R0, 0x18 ;  /* 0x0000000009027211 */ /* 0x000fe200078ec0ff */
[----:B------:R-:W-:-:S04]  /*0aa0*/  IMAD R0, R12, R5, R11 ;  /* 0x000000050c007224 */ /* 0x000fc800078e020b */
[----:B------:R-:W-:Y:S01]  /*0ab0*/  IMAD R214, R3, 0x10000, R2 ;  /* 0x0001000003d67824 */ /* 0x000fe200078e0202 */
[----:B------:R-:W-:Y:S05]  /*0ac0*/  BRA `(.L_x_454) ;  /* 0x0000044000007947 */ /* 0x000fea0003800000 */
.L_x_453:
[----:B------:R-:W-:-:S04]  /*0ad0*/  IMAD.MOV.U32 R2, RZ, RZ, 0x4 ;  /* 0x00000004ff027424 */ /* 0x000fc800078e00ff */
[----:B------:R-:W-:-:S05]  /*0ae0*/  IMAD.WIDE R2, R215, R2, c[0x0][0x590] ;  /* 0x00016400d7027625 */ /* 0x000fca00078e0202 */
[----:B------:R-:W3:Y:S02]  /*0af0*/  LDG.E R7, [R2.64] ;  /* 0x0000000802077981 */ /* 0x000ee4000c1e1900 */
[----:B-123--:R-:W-:-:S05]  /*0b00*/  IMAD R9, R7, R12, RZ ;  /* 0x0000000c07097224 */ /* 0x00efca00078e02ff */
[-C--:B------:R-:W-:Y:S02]  /*0b10*/  IABS R0, R9.reuse ;  /* 0x0000000900007213 */ /* 0x080fe40000000000 */
[----:B------:R-:W-:-:S03]  /*0b20*/  IABS R8, R9 ;  /* 0x0000000900087213 */ /* 0x000fc60000000000 */
[----:B------:R-:W-:-:S04]  /*0b30*/  IMAD.MOV.U32 R6, RZ, RZ, R0 ;  /* 0x000000ffff067224 */ /* 0x000fc800078e0000 */
[----:B------:R-:W1:Y:S08]  /*0b40*/  I2F.RP R2, R6 ;  /* 0x0000000600027306 */ /* 0x000e700000209400 */
[----:B-1----:R-:W1:Y:S02]  /*0b50*/  MUFU.RCP R2, R2 ;  /* 0x0000000200027308 */ /* 0x002e640000001000 */
[----:B-1----:R-:W-:-:S06]  /*0b60*/  IADD3 R2, R2, 0xffffffe, RZ ;  /* 0x0ffffffe02027810 */ /* 0x002fcc0007ffe0ff */
[----:B------:R-:W1:Y:S02]  /*0b70*/  F2I.FTZ.U32.TRUNC.NTZ R3, R2 ;  /* 0x0000000200037305 */ /* 0x000e64000021f000 */
[----:B-1----:R-:W-:-:S04]  /*0b80*/  IMAD.MOV R0, RZ, RZ, -R3 ;  /* 0x000000ffff007224 */ /* 0x002fc800078e0a03 */
[----:B------:R-:W-:Y:S01]  /*0b90*/  IMAD.MOV.U32 R2, RZ, RZ, R0 ;  /* 0x000000ffff027224 */ /* 0x000fe200078e0000 */
[----:B------:R-:W-:-:S03]  /*0ba0*/  IABS R0, R11 ;  /* 0x0000000b00007213 */ /* 0x000fc60000000000 */
[----:B------:R-:W-:Y:S01]  /*0bb0*/  IMAD R4, R2, R6, RZ ;  /* 0x0000000602047224 */ /* 0x000fe200078e02ff */
[----:B------:R-:W-:Y:S01]  /*0bc0*/  MOV R5, R0 ;  /* 0x0000000000057202 */ /* 0x000fe20000000f00 */
[----:B------:R-:W-:-:S04]  /*0bd0*/  IMAD.MOV.U32 R2, RZ, RZ, RZ ;  /* 0x000000ffff027224 */ /* 0x000fc800078e00ff */
[----:B------:R-:W-:-:S04]  /*0be0*/  IMAD.HI.U32 R0, R3, R4, R2 ;  /* 0x0000000403007227 */ /* 0x000fc800078e0002 */
[----:B------:R-:W-:Y:S02]  /*0bf0*/  IMAD.MOV R2, RZ, RZ, -R8 ;  /* 0x000000ffff027224 */ /* 0x000fe400078e0a08 */
        /* <DEDUP_REMOVED lines=9> */
[----:B------:R-:W-:-:S04]  /*0c90*/  @P2 IADD3 R0, R0, 0x1, RZ ;  /* 0x0000000100002810 */ /* 0x000fc80007ffe0ff */
[----:B------:R-:W-:-:S05]  /*0ca0*/  MOV R4, R0 ;  /* 0x0000000000047202 */ /* 0x000fca0000000f00 */
[----:B------:R-:W-:Y:S01]  /*0cb0*/  @!P1 IMAD.MOV R4, RZ, RZ, -R4 ;  /* 0x000000ffff049224 */ /* 0x000fe200078e0a04 */
[----:B------:R-:W-:-:S05]  /*0cc0*/  @!P0 LOP3.LUT R4, RZ, R9, RZ, 0x33, !PT ;  /* 0x00000009ff048212 */ /* 0x000fca00078e33ff */
[----:B------:R-:W-:-:S05]  /*0cd0*/  IMAD R10, R7, R4, RZ ;  /* 0x00000004070a7224 */ /* 0x000fca00078e02ff */
[----:B------:R-:W-:-:S04]  /*0ce0*/  IADD3 R0, -R10, c[0x0][0x538], RZ ;  /* 0x00014e000a007a10 */ /* 0x000fc80007ffe1ff */
[----:B------:R-:W-:-:S04]  /*0cf0*/  IMNMX R6, R7, R0, PT ;  /* 0x0000000007067217 */ /* 0x000fc80003800200 */
[----:B------:R-:W-:-:S05]  /*0d00*/  IABS R0, R6 ;  /* 0x0000000600007213 */ /* 0x000fca0000000000 */
[----:B------:R-:W-:-:S04]  /*0d10*/  IMAD.MOV.U32 R5, RZ, RZ, R0 ;  /* 0x000000ffff057224 */ /* 0x000fc800078e0000 */
[----:B------:R-:W1:Y:S08]  /*0d20*/  I2F.RP R2, R5 ;  /* 0x0000000500027306 */ /* 0x000e700000209400 */
[----:B-1----:R-:W1:Y:S02]  /*0d30*/  MUFU.RCP R2, R2 ;  /* 0x0000000200027308 */ /* 0x002e640000001000 */
[----:B-1----:R-:W-:-:S06]  /*0d40*/  IADD3 R2, R2, 0xffffffe, RZ ;  /* 0x0ffffffe02027810 */ /* 0x002fcc0007ffe0ff */
[----:B------:R1:W2:Y:S02]  /*0d50*/  F2I.FTZ.U32.TRUNC.NTZ R3, R2 ;  /* 0x0000000200037305 */ /* 0x0002a4000021f000 */
[----:B-1----:R-:W-:Y:S01]  /*0d60*/  IMAD.MOV R2, RZ, RZ, -R4 ;  /* 0x000000ffff027224 */ /* 0x002fe200078e0a04 */
[----:B--2---:R-:W-:-:S03]  /*0d70*/  IADD3 R0, RZ, -R3, RZ ;  /* 0x80000003ff007210 */ /* 0x004fc60007ffe0ff */
[----:B------:R-:W-:Y:S01]  /*0d80*/  IMAD R8, R9, R2, R11 ;  /* 0x0000000209087224 */ /* 0x000fe200078e020b */
[----:B------:R-:W-:Y:S01]  /*0d90*/  IABS R9, R6 ;  /* 0x0000000600097213 */ /* 0x000fe20000000000 */
[----:B------:R-:W-:-:S03]  /*0da0*/  IMAD.MOV.U32 R2, RZ, RZ, R0 ;  /* 0x000000ffff027224 */ /* 0x000fc600078e0000 */
[----:B------:R-:W-:Y:S01]  /*0db0*/  IABS R0, R8 ;  /* 0x0000000800007213 */ /* 0x000fe20000000000 */
[----:B------:R-:W-:Y:S02]  /*0dc0*/  IMAD R7, R2, R5, RZ ;  /* 0x0000000502077224 */ /* 0x000fe400078e02ff */
[----:B------:R-:W-:Y:S02]  /*0dd0*/  IMAD.MOV.U32 R2, RZ, RZ, RZ ;  /* 0x000000ffff027224 */ /* 0x000fe400078e00ff */
[----:B------:R-:W-:Y:S01]  /*0de0*/  IMAD.MOV.U32 R4, RZ, RZ, R0 ;  /* 0x000000ffff047224 */ /* 0x000fe200078e0000 */
[----:B------:R-:W-:Y:S01]  /*0df0*/  IADD3 R0, RZ, -R9, RZ ;  /* 0x80000009ff007210 */ /* 0x000fe20007ffe0ff */
[----:B------:R-:W-:-:S04]  /*0e00*/  IMAD.HI.U32 R3, R3, R7, R2 ;  /* 0x0000000703037227 */ /* 0x000fc800078e0002 */
[----:B------:R-:W-:Y:S02]  /*0e10*/  IMAD.MOV.U32 R2, RZ, RZ, R0 ;  /* 0x000000ffff027224 */ /* 0x000fe400078e0000 */
[----:B------:R-:W-:Y:S01]  /*0e20*/  IMAD.HI.U32 R0, R3, R4, RZ ;  /* 0x0000000403007227 */ /* 0x000fe200078e00ff */
[----:B------:R-:W-:-:S03]  /*0e30*/  IADD3 R3, R10, 0x1000000, R8 ;  /* 0x010000000a037810 */ /* 0x000fc60007ffe008 */
[----:B------:R-:W-:-:S05]  /*0e40*/  IMAD R2, R0, R2, R4 ;  /* 0x0000000200027224 */ /* 0x000fca00078e0204 */
[----:B------:R-:W-:-:S13]  /*0e50*/  ISETP.GT.U32.AND P0, PT, R5, R2, PT ;  /* 0x000000020500720c */ /* 0x000fda0003f04070 */
[----:B------:R-:W-:Y:S01]  /*0e60*/  @!P0 IMAD.IADD R2, R2, 0x1, -R5 ;  /* 0x0000000102028824 */ /* 0x000fe200078e0a05 */
[----:B------:R-:W-:Y:S02]  /*0e70*/  @!P0 IADD3 R0, R0, 0x1, RZ ;  /* 0x0000000100008810 */ /* 0x000fe40007ffe0ff */
[----:B------:R-:W-:Y:S02]  /*0e80*/  ISETP.NE.AND P0, PT, R6, RZ, PT ;  /* 0x000000ff0600720c */ /* 0x000fe40003f05270 */
[----:B------:R-:W-:Y:S02]  /*0e90*/  ISETP.GE.U32.AND P2, PT, R2, R5, PT ;  /* 0x000000050200720c */ /* 0x000fe40003f46070 */
[----:B------:R-:W-:-:S04]  /*0ea0*/  LOP3.LUT R2, R8, R6, RZ, 0x3c, !PT ;  /* 0x0000000608027212 */ /* 0x000fc800078e3cff */
[----:B------:R-:W-:Y:S01]  /*0eb0*/  ISETP.GE.AND P1, PT, R2, RZ, PT ;  /* 0x000000ff0200720c */ /* 0x000fe20003f26270 */
[----:B------:R-:W-:-:S06]  /*0ec0*/  IMAD.MOV R2, RZ, RZ, -R6 ;  /* 0x000000ffff027224 */ /* 0x000fcc00078e0a06 */
[----:B------:R-:W-:-:S06]  /*0ed0*/  @P2 IADD3 R0, R0, 0x1, RZ ;  /* 0x0000000100002810 */ /* 0x000fcc0007ffe0ff */
[----:B------:R-:W-:Y:S02]  /*0ee0*/  @!P1 IADD3 R0, -R0, RZ, RZ ;  /* 0x000000ff00009210 */ /* 0x000fe40007ffe1ff */
[----:B------:R-:W-:-:S05]  /*0ef0*/  @!P0 LOP3.LUT R0, RZ, R6, RZ, 0x33, !PT ;  /* 0x00000006ff008212 */ /* 0x000fca00078e33ff */
[----:B------:R-:W-:Y:S02]  /*0f00*/  IMAD R214, R0, R2, R3 ;  /* 0x0000000200d67224 */ /* 0x000fe400078e0203 */
.L_x_454:
[----:B------:R-:W-:Y:S05]  /*0f10*/  BSYNC B0 ;  /* 0x0000000000007941 */ /* 0x000fea0003800000 */
.L_x_452:
[----:B------:R-:W-:-:S04]  /*0f20*/  LOP3.LUT R0, RZ, R0, RZ, 0x33, !PT ;  /* 0x00000000ff007212 */ /* 0x000fc800078e33ff */
[----:B------:R-:W-:Y:S01]  /*0f30*/  IADD3 R213, R0, R12, RZ ;  /* 0x0000000c00d57210 */ /* 0x000fe20007ffe0ff */
[----:B------:R-:W-:Y:S05]  /*0f40*/  BRA `(.L_x_455) ;  /* 0x0000004000007947 */ /* 0x000fea0003800000 */
.L_x_443:
[----:B-1----:R-:W-:Y:S01]  /*0f50*/  IMAD.MOV.U32 R213, RZ, RZ, RZ ;  /* 0x000000ffffd57224 */ /* 0x002fe200078e00ff */
[----:B------:R-:W-:Y:S01]  /*0f60*/  MOV R214, RZ ;  /* 0x000000ff00d67202 */ /* 0x000fe20000000f00 */
[----:B------:R-:W-:Y:S01]  /*0f70*/  IMAD.U32 R212, RZ, RZ, UR4 ;  /* 0x00000004ffd47e24 */ /* 0x000fe2000f8e00ff */
[----:B------:R-:W-:Y:S02]  /*0f80*/  MOV R215, c[0x0][0x53c] ;  /* 0x00014f0000d77a02 */ /* 0x000fe40000000f00 */
.L_x_455:
[----:B------:R-:W-:Y:S01]  /*0f90*/  ISETP.NE.AND P0, PT, R13, RZ, PT ;  /* 0x000000ff0d00720c */ /* 0x000fe20003f05270 */
[----:B------:R-:W-:-:S12]  /*0fa0*/  WARPSYNC 0xffffffff ;  /* 0xffffffff00007948 */ /* 0x000fd80003800000 */
[----:B------:R1:W-:Y:S04]  /*0fb0*/  @!P0 STS.128 [0x18100], R212 ;  /* 0x018100d4ff008388 */ /* 0x0003e80000000c00 */
[----:B------:R-:W-:Y:S06]  /*0fc0*/  BAR.ARV 0x5, 0x100 ;  /* 0x0144000000007b1d */ /* 0x000fec0000002000 */
.L_x_441:
[----:B-1----:R-:W-:-:S13]  /*0fd0*/  ISETP.GE.AND P0, PT, R215, c[0x0][0x53c], PT ;  /* 0x00014f00d7007a0c */ /* 0x002fda0003f06270 */
        /* <DEDUP_REMOVED lines=13> */
[----:B------:R-:W-:Y:S02]  /*10b0*/  SHF.R.S32.HI R216, RZ, 0x3, R15 ;  /* 0x00000003ffd87819 */ /* 0x000fe4000001140f */
[----:B------:R-:W-:Y:S01]  /*10c0*/  LEA.HI R8, R9, R17, RZ, 0x5 ;  /* 0x0000001109087211 */ /* 0x000fe200078f28ff */
[----:B------:R-:W-:Y:S01]  /*10d0*/  IMAD.IADD R14, R3, 0x1, -R0 ;  /* 0x00000001030e7824 */ /* 0x000fe200078e0a00 */
[----:B------:R-:W-:Y:S01]  /*10e0*/  LOP3.LUT R0, R2, 0xfffffff0, RZ, 0xc0, !PT ;  /* 0xfffffff002007812 */ /* 0x000fe200078ec0ff */
[----:B------:R-:W-:Y:S01]  /*10f0*/  IMAD.SHL.U32 R4, R216, 0x40, RZ ;  /* 0x00000040d8047824 */ /* 0x000fe200078e00ff */
[----:B------:R-:W-:Y:S02]  /*1100*/  SHF.R.S32.HI R2, RZ, 0x1f, R13 ;  /* 0x0000001fff027819 */ /* 0x000fe4000001140d */
[----:B------:R-:W-:Y:S01]  /*1110*/  LOP3.LUT R3, R15, 0xfffffff8, RZ, 0xc0, !PT ;  /* 0xfffffff80f037812 */ /* 0x000fe200078ec0ff */
[----:B------:R-:W-:Y:S01]  /*1120*/  IMAD.IADD R0, R17, 0x1, -R0 ;  /* 0x0000000111007824 */ /* 0x000fe200078e0a00 */
[----:B------:R-:W-:-:S02]  /*1130*/  LEA.HI R2, R2, R7, RZ, 0x3 ;  /* 0x0000000702027211 */ /* 0x000fc400078f18ff */
[----:B------:R-:W-:Y:S01]  /*1140*/  LEA.HI R9, R9, R17, RZ, 0x6 ;  /* 0x0000001109097211 */ /* 0x000fe200078f30ff */
[----:B------:R-:W-:Y:S01]  /*1150*/  IMAD.IADD R197, R17, 0x1, -R3 ;  /* 0x0000000111c57824 */ /* 0x000fe200078e0a03 */
[----:B------:R-:W-:Y:S02]  /*1160*/  SHF.R.S32.HI R5, RZ, 0x1f, R0 ;  /* 0x0000001fff057819 */ /* 0x000fe40000011400 */
[----:B------:R-:W-:Y:S01]  /*1170*/  LOP3.LUT R3, R2, 0xfffffff8, RZ, 0xc0, !PT ;  /* 0xfffffff802037812 */ /* 0x000fe200078ec0ff */
[----:B------:R-:W-:Y:S01]  /*1180*/  IMAD.SHL.U32 R182, R197, 0x8, RZ ;  /* 0x00000008c5b67824 */ /* 0x000fe200078e00ff */
[----:B------:R-:W-:Y:S01]  /*1190*/  LEA.HI R10, R5, R0, RZ, 0x3 ;  /* 0x00000000050a7211 */ /* 0x000fe200078f18ff */
[----:B------:R-:W-:Y:S01]  /*11a0*/  IMAD.SHL.U32 R9, R9, 0x8, RZ ;  /* 0x0000000809097824 */ /* 0x000fe200078e00ff */
[----:B------:R-:W-:Y:S01]  /*11b0*/  LOP3.LUT R2, R4, 0x1c0, RZ, 0xc0, !PT ;  /* 0x000001c004027812 */ /* 0x000fe200078ec0ff */
[----:B------:R-:W-:Y:S01]  /*11c0*/  IMAD.IADD R7, R7, 0x1, -R3 ;  /* 0x0000000107077824 */ /* 0x000fe200078e0a03 */
[----:B------:R-:W-:Y:S01]  /*11d0*/  LOP3.LUT R3, R10, 0xfffffff8, RZ, 0xc0, !PT ;  /* 0xfffffff80a037812 */ /* 0x000fe200078ec0ff */
[----:B------:R-:W-:Y:S01]  /*11e0*/  IMAD R196, R197, 0x20, R216 ;  /* 0x00000020c5c47824 */ /* 0x000fe200078e02d8 */
[----:B------:R-:W-:-:S02]  /*11f0*/  SHF.R.U32.HI R4, RZ, 0x3, R2 ;  /* 0x00000003ff047819 */ /* 0x000fc40000011602 */
[----:B------:R-:W-:Y:S01]  /*1200*/  LOP3.LUT R2, R2, 0x38, R182, 0xf8, !PT ;  /* 0x0000003802027812 */ /* 0x000fe200078ef8b6 */
[----:B------:R-:W-:Y:S01]  /*1210*/  IMAD.IADD R5, R0, 0x1, -R3 ;  /* 0x0000000100057824 */ /* 0x000fe200078e0a03 */
[----:B------:R-:W-:Y:S02]  /*1220*/  LOP3.LUT R0, R8, 0xffffffe0, RZ, 0xc0, !PT ;  /* 0xffffffe008007812 */ /* 0x000fe400078ec0ff */
[----:B------:R-:W-:Y:S02]  /*1230*/  LOP3.LUT R11, R2, R4, RZ, 0x3c, !PT ;  /* 0x00000004020b7212 */ /* 0x000fe400078e3cff */
[----:B------:R-:W-:Y:S01]  /*1240*/  SHF.R.S32.HI R4, RZ, 0x5, R8 ;  /* 0x00000005ff047819 */ /* 0x000fe20000011408 */
        /* <DEDUP_REMOVED lines=32> */
[----:B------:R-:W-:Y:S01]  /*1450*/  IMAD.IADD R211, R0, 0x1, -R3 ;  /* 0x0000000100d37824 */ /* 0x000fe200078e0a03 */
[----:B------:R-:W-:Y:S01]  /*1460*/  SHF.R.U32.HI R2, RZ, 0x3, R2 ;  /* 0x00000003ff027819 */ /* 0x000fe20000011602 */
[----:B------:R-:W-:Y:S01]  /*1470*/  IMAD.MOV.U32 R10, RZ, RZ, 0x40 ;  /* 0x00000040ff0a7424 */ /* 0x000fe200078e00ff */
[----:B------:R-:W-:Y:S01]  /*1480*/  LEA.HI R3, R4, R4, RZ, 0x1d ;  /* 0x0000000404037211 */ /* 0x000fe200078fe8ff */
[----:B------:R1:W-:Y:S01]  /*1490*/  STL [R1+0x10], R15 ;  /* 0x0000100f01007387 */ /* 0x0003e20000100800 */
[----:B------:R-:W-:Y:S01]  /*14a0*/  LOP3.LUT R2, R6, R2, RZ, 0x3c, !PT ;  /* 0x0000000206027212 */ /* 0x000fe200078e3cff */
[----:B------:R-:W-:Y:S01]  /*14b0*/  IMAD R0, R14, 0x200, R13 ;  /* 0x000002000e007824 */ /* 0x000fe200078e020d */
[----:B------:R-:W-:Y:S01]  /*14c0*/  LOP3.LUT R4, R7, 0xfffffe00, RZ, 0xc0, !PT ;  /* 0xfffffe0007047812 */ /* 0x000fe200078ec0ff */
[----:B------:R-:W-:Y:S01]  /*14d0*/  IMAD.IADD R7, R5, 0x1, R3 ;  /* 0x0000000105077824 */ /* 0x000fe200078e0203 */
[----:B------:R-:W-:Y:S01]  /*14e0*/  IADD3 R191, R182, 0x40, RZ ;  /* 0x00000040b6bf7810 */ /* 0x000fe20007ffe0ff */
[----:B------:R-:W-:Y:S01]  /*14f0*/  IMAD R211, R211, 0x8, R15 ;  /* 0x00000008d3d37824 */ /* 0x000fe200078e020f */
[CC--:B------:R-:W-:Y:S01]  /*1500*/  IADD3 R3, R2.reuse, R4.reuse, R8 ;  /* 0x0000000402037210 */ /* 0x0c0fe20007ffe008 */
[----:B------:R-:W-:Y:S01]  /*1510*/  IMAD.MOV.U32 R8, RZ, RZ, 0x20 ;  /* 0x00000020ff087424 */ /* 0x000fe200078e00ff */
[----:B------:R-:W-:-:S02]  /*1520*/  LOP3.LUT R4, R2, R4, RZ, 0xfc, !PT ;  /* 0x0000000402047212 */ /* 0x000fc400078efcff */
[----:B------:R-:W-:Y:S02]  /*1530*/  LOP3.LUT R2, R12, 0x7ffffffc, RZ, 0xc0, !PT ;  /* 0x7ffffffc0c027812 */ /* 0x000fe400078ec0ff */
[----:B------:R-:W-:Y:S02]  /*1540*/  SHF.R.S32.HI R5, RZ, 0x1f, R191 ;  /* 0x0000001fff057819 */ /* 0x000fe400000114bf */
[----:B------:R-:W-:Y:S01]  /*1550*/  SEL R5, R8, 0xffffffe0, !P1 ;  /* 0xffffffe008057807 */ /* 0x000fe20004800000 */
[----:B------:R-:W-:Y:S01]  /*1560*/  IMAD.IADD R2, R16, 0x1, -R2 ;  /* 0x0000000110027824 */ /* 0x000fe200078e0a02 */
[----:B------:R-:W-:Y:S02]  /*1570*/  LEA R227, R7, 0x80, 0x1 ;  /* 0x0000008007e37811 */ /* 0x000fe400078e08ff */
[----:B------:R-:W-:Y:S01]  /*1580*/  IADD3 R192, R182, 0x80, RZ ;  /* 0x00000080b6c07810 */ /* 0x000fe20007ffe0ff */
[----:B------:R-:W-:Y:S01]  /*1590*/  IMAD.SHL.U32 R198, R2, 0x2, RZ ;  /* 0x0000000202c67824 */ /* 0x000fe200078e00ff */
[----:B------:R-:W-:Y:S01]  /*15a0*/  SEL R2, R8, 0xffffffe0, !P4 ;  /* 0xffffffe008027807 */ /* 0x000fe20006000000 */
[C---:B------:R-:W-:Y:S01]  /*15b0*/  IMAD.IADD R230, R227.reuse, 0x1, R5 ;  /* 0x00000001e3e67824 */ /* 0x040fe200078e0205 */
[----:B------:R-:W-:-:S02]  /*15c0*/  IADD3 R228, R227, -0x10, RZ ;  /* 0xfffffff0e3e47810 */ /* 0x000fc40007ffe0ff */
[C---:B------:R-:W-:Y:S02]  /*15d0*/  IADD3 R8, R198.reuse, 0x8, RZ ;  /* 0x00000008c6087810 */ /* 0x040fe40007ffe0ff */
[C---:B------:R-:W-:Y:S02]  /*15e0*/  IADD3 R251, R198.reuse, 0x18, RZ ;  /* 0x00000018c6fb7810 */ /* 0x040fe40007ffe0ff */
[C---:B------:R-:W-:Y:S02]  /*15f0*/  IADD3 R250, R198.reuse, 0x20, RZ ;  /* 0x00000020c6fa7810 */ /* 0x040fe40007ffe0ff */
[C---:B------:R-:W-:Y:S02]  /*1600*/  IADD3 R248, R198.reuse, 0x30, RZ ;  /* 0x00000030c6f87810 */ /* 0x040fe40007ffe0ff */
[C---:B------:R-:W-:Y:S02]  /*1610*/  IADD3 R247, R198.reuse, 0x38, RZ ;  /* 0x00000038c6f77810 */ /* 0x040fe40007ffe0ff */
[----:B------:R-:W-:-:S02]  /*1620*/  IADD3 R245, R198, 0x48, RZ ;  /* 0x00000048c6f57810 */ /* 0x000fc40007ffe0ff */
[C---:B------:R-:W-:Y:S02]  /*1630*/  IADD3 R244, R198.reuse, 0x50, RZ ;  /* 0x00000050c6f47810 */ /* 0x040fe40007ffe0ff */
[C---:B------:R-:W-:Y:S02]  /*1640*/  IADD3 R242, R198.reuse, 0x60, RZ ;  /* 0x00000060c6f27810 */ /* 0x040fe40007ffe0ff */
[C---:B------:R-:W-:Y:S02]  /*1650*/  IADD3 R241, R198.reuse, 0x68, RZ ;  /* 0x00000068c6f17810 */ /* 0x040fe40007ffe0ff */
[----:B------:R-:W-:Y:S02]  /*1660*/  SHF.R.S32.HI R7, RZ, 0x1f, R8 ;  /* 0x0000001fff077819 */ /* 0x000fe40000011408 */
[C---:B------:R-:W-:Y:S02]  /*1670*/  IADD3 R239, R198.reuse, 0x78, RZ ;  /* 0x00000078c6ef7810 */ /* 0x040fe40007ffe0ff */
[----:B------:R-:W-:-:S02]  /*1680*/  IADD3 R238, R198, 0x80, RZ ;  /* 0x00000080c6ee7810 */ /* 0x000fc40007ffe0ff */
[----:B------:R-:W-:Y:S02]  /*1690*/  SHF.R.S32.HI R8, RZ, 0x1f, R251 ;  /* 0x0000001fff087819 */ /* 0x000fe400000114fb */
[----:B------:R-:W-:Y:S02]  /*16a0*/  SHF.R.S32.HI R7, RZ, 0x1f, R250 ;  /* 0x0000001fff077819 */ /* 0x000fe400000114fa */
[----:B------:R-:W-:Y:S02]  /*16b0*/  SHF.R.S32.HI R6, RZ, 0x1f, R192 ;  /* 0x0000001fff067819 */ /* 0x000fe400000114c0 */
[C---:B------:R-:W-:Y:S02]  /*16c0*/  IADD3 R236, R198.reuse, 0x90, RZ ;  /* 0x00000090c6ec7810 */ /* 0x040fe40007ffe0ff */
[----:B------:R-:W-:Y:S02]  /*16d0*/  IADD3 R235, R198, 0x98, RZ ;  /* 0x00000098c6eb7810 */ /* 0x000fe40007ffe0ff */
[----:B------:R-:W-:-:S02]  /*16e0*/  SHF.R.S32.HI R8, RZ, 0x1f, R248 ;  /* 0x0000001fff087819 */ /* 0x000fc400000114f8 */
[----:B------:R-:W-:Y:S02]  /*16f0*/  SHF.R.S32.HI R7, RZ, 0x1f, R247 ;  /* 0x0000001fff077819 */ /* 0x000fe400000114f7 */
[----:B------:R-:W-:Y:S02]  /*1700*/  @P0 IADD3 R228, R227, 0x10, RZ ;  /* 0x00000010e3e40810 */ /* 0x000fe40007ffe0ff */
[----:B------:R-:W-:Y:S02]  /*1710*/  SEL R6, R10, 0xffffffc0, !P2 ;  /* 0xffffffc00a067807 */ /* 0x000fe40005000000 */
[C---:B------:R-:W-:Y:S01]  /*1720*/  IADD3 R233, R198.reuse, 0xa8, RZ ;  /* 0x000000a8c6e97810 */ /* 0x040fe20007ffe0ff */
[----:B------:R-:W-:Y:S01]  /*1730*/  IMAD.IADD R229, R5, 0x1, R228 ;  /* 0x0000000105e57824 */ /* 0x000fe200078e02e4 */
[----:B------:R-:W-:Y:S02]  /*1740*/  IADD3 R232, R198, 0xb0, RZ ;  /* 0x000000b0c6e87810 */ /* 0x000fe40007ffe0ff */
[----:B------:R-:W-:-:S02]  /*1750*/  SHF.R.S32.HI R8, RZ, 0x1f, R245 ;  /* 0x0000001fff087819 */ /* 0x000fc400000114f5 */
[----:B------:R-:W-:Y:S02]  /*1760*/  SHF.R.S32.HI R7, RZ, 0x1f, R244 ;  /* 0x0000001fff077819 */ /* 0x000fe400000114f4 */
[----:B------:R-:W-:Y:S02]  /*1770*/  IADD3 R231, R198, 0xb8, RZ ;  /* 0x000000b8c6e77810 */ /* 0x000fe40007ffe0ff */
[----:B------:R-:W-:Y:S02]  /*1780*/  SHF.R.S32.HI R8, RZ, 0x1f, R242 ;  /* 0x0000001fff087819 */ /* 0x000fe400000114f2 */
[----:B------:R-:W-:Y:S02]  /*1790*/  SHF.R.S32.HI R7, RZ, 0x1f, R241 ;  /* 0x0000001fff077819 */ /* 0x000fe400000114f1 */
[----:B------:R-:W-:Y:S02]  /*17a0*/  SHF.R.S32.HI R8, RZ, 0x1f, R239 ;  /* 0x0000001fff087819 */ /* 0x000fe400000114ef */
[----:B------:R-:W-:-:S02]  /*17b0*/  SHF.R.S32.HI R7, RZ, 0x1f, R238 ;  /* 0x0000001fff077819 */ /* 0x000fc400000114ee */
[----:B------:R-:W-:Y:S01]  /*17c0*/  LEA R173, R3, 0xc100, 0x1 ;  /* 0x0000c10003ad7811 */ /* 0x000fe200078e08ff */
[----:B------:R-:W-:Y:S01]  /*17d0*/  IMAD.IADD R3, R6, 0x1, R228 ;  /* 0x0000000106037824 */ /* 0x000fe200078e02e4 */
[----:B------:R-:W-:Y:S02]  /*17e0*/  LEA R168, R4, 0x100, 0x1 ;  /* 0x0000010004a87811 */ /* 0x000fe400078e08ff */
[----:B------:R-:W-:Y:S01]  /*17f0*/  SHF.R.S32.HI R8, RZ, 0x1f, R236 ;  /* 0x0000001fff087819 */ /* 0x000fe200000114ec */
[----:B------:R-:W-:Y:S01]  /*1800*/  IMAD.IADD R174, R173, 0x1, R2 ;  /* 0x00000001adae7824 */ /* 0x000fe200078e0202 */
[----:B------:R-:W-:Y:S01]  /*1810*/  SHF.R.S32.HI R7, RZ, 0x1f, R235 ;  /* 0x0000001fff077819 */ /* 0x000fe200000114eb */
[----:B------:R-:W-:Y:S01]  /*1820*/  IMAD.IADD R169, R2, 0x1, R168 ;  /* 0x0000000102a97824 */ /* 0x000fe200078e02a8 */
[----:B------:R-:W-:Y:S01]  /*1830*/  SHF.R.S32.HI R8, RZ, 0x1f, R233 ;  /* 0x0000001fff087819 */ /* 0x000fe200000114e9 */
[----:B------:R-:W-:Y:S01]  /*1840*/  IMAD.IADD R8, R227, 0x1, R6 ;  /* 0x00000001e3087824 */ /* 0x000fe200078e0206 */
[----:B------:R-:W-:Y:S01]  /*1850*/  SHF.R.S32.HI R7, RZ, 0x1f, R232 ;  /* 0x0000001fff077819 */ /* 0x000fe200000114e8 */
[--C-:B------:R-:W-:Y:S01]  /*1860*/  IMAD.IADD R2, R229, 0x1, R6.reuse ;  /* 0x00000001e5027824 */ /* 0x100fe200078e0206 */
[----:B------:R-:W-:Y:S01]  /*1870*/  SHF.R.S32.HI R7, RZ, 0x1f, R231 ;  /* 0x0000001fff077819 */ /* 0x000fe200000114e7 */
[----:B------:R-:W-:Y:S01]  /*1880*/  IMAD.IADD R7, R230, 0x1, R6 ;  /* 0x00000001e6077824 */ /* 0x000fe200078e0206 */
[----:B------:R1:W-:Y:S01]  /*1890*/  STL [R1+0xc], R8 ;  /* 0x00000c0801007387 */ /* 0x0003e20000100800 */
[----:B------:R-:W-:-:S02]  /*18a0*/  LOP3.LUT R9, R11, 0x7ffffe00, R9, 0xf8, !PT ;  /* 0x7ffffe000b097812 */ /* 0x000fc400078ef809 */
[C---:B------:R-:W-:Y:S01]  /*18b0*/  IADD3 R252, R198.reuse, 0x10, RZ ;  /* 0x00000010c6fc7810 */ /* 0x040fe20007ffe0ff */
[----:B------:R1:W-:Y:S01]  /*18c0*/  STL [R1+0x8], R7 ;  /* 0x0000080701007387 */ /* 0x0003e20000100800 */
[C---:B------:R-:W-:Y:S01]  /*18d0*/  IADD3 R249, R198.reuse, 0x28, RZ ;  /* 0x00000028c6f97810 */ /* 0x040fe20007ffe0ff */
[----:B------:R-:W-:Y:S01]  /*18e0*/  IMAD.SHL.U32 R179, R9, 0x2, RZ ;  /* 0x0000000209b37824 */ /* 0x000fe200078e00ff */
[C---:B------:R-:W-:Y:S01]  /*18f0*/  IADD3 R246, R198.reuse, 0x40, RZ ;  /* 0x00000040c6f67810 */ /* 0x040fe20007ffe0ff */
[----:B------:R1:W-:Y:S01]  /*1900*/  STL [R1+0x4], R3 ;  /* 0x0000040301007387 */ /* 0x0003e20000100800 */
[----:B------:R-:W-:Y:S02]  /*1910*/  SHF.R.S32.HI R9, RZ, 0x1f, R198 ;  /* 0x0000001fff097819 */ /* 0x000fe400000114c6 */
[----:B------:R-:W-:Y:S01]  /*1920*/  IADD3 R243, R198, 0x58, RZ ;  /* 0x00000058c6f37810 */ /* 0x000fe20007ffe0ff */
[----:B------:R1:W-:Y:S01]  /*1930*/  STL [R1], R2 ;  /* 0x0000000201007387 */ /* 0x0003e20000100800 */
[----:B------:R-:W-:-:S02]  /*1940*/  LEA R165, R0, 0x6100, 0x1 ;  /* 0x0000610000a57811 */ /* 0x000fc400078e08ff */
[----:B------:R-:W-:Y:S02]  /*1950*/  IADD3 R240, R198, 0x70, RZ ;  /* 0x00000070c6f07810 */ /* 0x000fe40007ffe0ff */
[----:B------:R-:W-:Y:S02]  /*1960*/  SHF.R.S32.HI R9, RZ, 0x1f, R252 ;  /* 0x0000001fff097819 */ /* 0x000fe400000114fc */
[----:B------:R-:W-:Y:S02]  /*1970*/  SEL R0, R10, 0xffffffc0, !P3 ;  /* 0xffffffc00a007807 */ /* 0x000fe40005800000 */
[C---:B------:R-:W-:Y:S02]  /*1980*/  IADD3 R237, R198.reuse, 0x88, RZ ;  /* 0x00000088c6ed7810 */ /* 0x040fe40007ffe0ff */
[----:B------:R-:W-:Y:S01]  /*1990*/  SHF.R.S32.HI R9, RZ, 0x1f, R249 ;  /* 0x0000001fff097819 */ /* 0x000fe200000114f9 */
[----:B------:R-:W-:Y:S01]  /*19a0*/  IMAD.IADD R176, R173, 0x1, R0 ;  /* 0x00000001adb07824 */ /* 0x000fe200078e0200 */
[----:B------:R-:W-:Y:S01]  /*19b0*/  IADD3 R234, R198, 0xa0, RZ ;  /* 0x000000a0c6ea7810 */ /* 0x000fe20007ffe0ff */
        /* <DEDUP_REMOVED lines=8> */
[----:B-1----:R-:W-:Y:S02]  /*1a40*/  SHF.R.S32.HI R9, RZ, 0x1f, R234 ;  /* 0x0000001fff097819 */ /* 0x002fe400000114ea */
.L_x_621:
[----:B------:R-:W-:Y:S01]  /*1a50*/  ISETP.NE.U32.AND P0, PT, RZ, c[0x0][0x370], PT ;  /* 0x0000dc00ff007a0c */ /* 0x000fe20003f05070 */
[----:B------:R-:W-:Y:S01]  /*1a60*/  IMAD.MOV.U32 R13, RZ, RZ, 0x4 ;  /* 0x00000004ff0d7424 */ /* 0x000fe200078e00ff */
[----:B------:R-:W-:Y:S01]  /*1a70*/  ISETP.NE.U32.AND P2, PT, RZ, c[0x0][0x360], PT ;  /* 0x0000d800ff007a0c */ /* 0x000fe20003f45070 */
[----:B------:R-:W-:Y:S01]  /*1a80*/  IMAD.MOV.U32 R200, RZ, RZ, RZ ;  /* 0x000000ffffc87224 */ /* 0x000fe200078e00ff */
[----:B------:R-:W-:Y:S01]  /*1a90*/  ISETP.NE.AND.EX P1, PT, RZ, c[0x0][0x374], PT, P0 ;  /* 0x0000dd00ff007a0c */ /* 0x000fe20003f25300 */
[----:B------:R-:W-:Y:S01]  /*1aa0*/  IMAD.MOV.U32 R12, RZ, RZ, RZ ;  /* 0x000000ffff0c7224 */ /* 0x000fe200078e00ff */
[----:B------:R-:W-:Y:S01]  /*1ab0*/  ISETP.NE.AND.EX P0, PT, RZ, c[0x0][0x364], PT, P2 ;  /* 0x0000d900ff007a0c */ /* 0x000fe20003f05320 */
[----:B------:R-:W-:Y:S01]  /*1ac0*/  IMAD.WIDE R2, R215, R13, c[0x0][0x348] ;  /* 0x0000d200d7027625 */ /* 0x000fe200078e020d */
[----:B------:R-:W-:-:S04]  /*1ad0*/  ISETP.NE.U32.AND P3, PT, RZ, c[0x0][0x348], PT ;  /* 0x0000d200ff007a0c */ /* 0x000fc80003f65070 */
[----:B------:R-:W-:-:S05]  /*1ae0*/  ISETP.NE.AND.EX P3, PT, RZ, c[0x0][0x34c], PT, P3 ;  /* 0x0000d300ff007a0c */ /* 0x000fca0003f65330 */
[----:B------:R-:W-:-:S04]  /*1af0*/  @P1 IMAD.WIDE R6, R215, R13, c[0x0][0x370] ;  /* 0x0000dc00d7061625 */ /* 0x000fc800078e020d */
[----:B------:R-:W-:Y:S01]  /*1b00*/  @P0 IMAD.WIDE R4, R215, R13, c[0x0][0x360] ;  /* 0x0000d800d7040625 */ /* 0x000fe200078e020d */
[----:B------:R1:W5:Y:S04]  /*1b10*/  @P1 LDG.E R200, [R6.64] ;  /* 0x0000000806c81981 */ /* 0x000368000c1e1900 */
        /* <DEDUP_REMOVED lines=9> */
.L_x_456:
[----:B------:R-:W-:-:S04]  /*1bb0*/  ISETP.NE.U32.AND P0, PT, RZ, c[0x0][0x368], PT ;  /* 0x0000da00ff007a0c */ /* 0x000fc80003f05070 */
[----:B------:R-:W-:-:S13]  /*1bc0*/  ISETP.NE.AND.EX P0, PT, RZ, c[0x0][0x36c], PT, P0 ;  /* 0x0000db00ff007a0c */ /* 0x000fda0003f05300 */
[----:B------:R-:W-:Y:S05]  /*1bd0*/  @!P0 BRA `(.L_x_457) ;  /* 0x0000003000008947 */ /* 0x000fea0003800000 */
[----:B-1----:R-:W-:-:S05]  /*1be0*/  IMAD.WIDE R2, R215, R13, c[0x0][0x368] ;  /* 0x0000da00d7027625 */ /* 0x002fca00078e020d */
[----:B------:R1:W5:Y:S01]  /*1bf0*/  LDG.E R0, [R2.64] ;  /* 0x0000000802007981 */ /* 0x000362000c1e1900 */
[----:B------:R-:W-:Y:S05]  /*1c00*/  BRA `(.L_x_458) ;  /* 0x0000008000007947 */ /* 0x000fea0003800000 */
.L_x_457:
[----:B------:R-:W-:Y:S01]  /*1c10*/  ISETP.NE.U32.AND P0, PT, RZ, c[0x0][0x350], PT ;  /* 0x0000d400ff007a0c */ /* 0x000fe20003f05070 */
[----:B------:R-:W-:-:S03]  /*1c20*/  IMAD.U32 R0, RZ, RZ, UR5 ;  /* 0x00000005ff007e24 */ /* 0x000fc6000f8e00ff */
[----:B------:R-:W-:-:S13]  /*1c30*/  ISETP.NE.AND.EX P0, PT, RZ, c[0x0][0x354], PT, P0 ;  /* 0x0000d500ff007a0c */ /* 0x000fda0003f05300 */
[----:B------:R-:W-:Y:S05]  /*1c40*/  @!P0 BRA `(.L_x_458) ;  /* 0x0000004000008947 */ /* 0x000fea0003800000 */
[----:B-1----:R-:W-:-:S05]  /*1c50*/  IMAD.WIDE R2, R215, R13, c[0x0][0x350] ;  /* 0x0000d400d7027625 */ /* 0x002fca00078e020d */
[----:B------:R-:W2:Y:S04]  /*1c60*/  LDG.E R4, [R2.64] ;  /* 0x0000000802047981 */ /* 0x000ea8000c1e1900 */
[----:B------:R-:W2:Y:S02]  /*1c70*/  LDG.E R0, [R2.64+0x4] ;  /* 0x0000040802007981 */ /* 0x000ea4000c1e1900 */
[----:B--2---:R-:W-:Y:S02]  /*1c80*/  IADD3 R0, -R4, R0, RZ ;  /* 0x0000000004007210 */ /* 0x004fe40007ffe1ff */
.L_x_458:
[----:B-1----:R-:W-:Y:S01]  /*1c90*/  IMAD.MOV.U32 R2, RZ, RZ, c[0x0][0x2c4] ;  /* 0x0000b100ff027624 */ /* 0x002fe200078e00ff */
[----:B------:R-:W-:Y:S01]  /*1ca0*/  LOP3.LUT R224, R224, 0xfffffffe, RZ, 0xc0, !PT ;  /* 0xfffffffee0e07812 */ /* 0x000fe200078ec0ff */
[----:B------:R-:W-:Y:S02]  /*1cb0*/  IMAD.SHL.U32 R210, R213, 0x80, RZ ;  /* 0x00000080d5d27824 */ /* 0x000fe400078e00ff */
[----:B------:R-:W-:Y:S01]  /*1cc0*/  IMAD.MOV.U32 R7, RZ, RZ, c[0x0][0x32c] ;  /* 0x0000cb00ff077624 */ /* 0x000fe200078e00ff */
[----:B------:R-:W-:Y:S01]  /*1cd0*/  ISETP.NE.AND P4, PT, R2, 0x1, PT ;  /* 0x000000010200780c */ /* 0x000fe20003f85270 */
[----:B-----5:R-:W-:Y:S01]  /*1ce0*/  IMAD.IADD R194, R0, 0x1, -R200 ;  /* 0x0000000100c27824 */ /* 0x020fe200078e0ac8 */
[----:B------:R-:W-:-:S02]  /*1cf0*/  IADD3 R2, R210, 0x7f, RZ ;  /* 0x0000007fd2027810 */ /* 0x000fc40007ffe0ff */
[----:B------:R-:W-:-:S03]  /*1d00*/  ISETP.GE.AND P1, PT, R7, 0x1, PT ;  /* 0x000000010700780c */ /* 0x000fc60003f26270 */
[----:B------:R-:W-:-:S06]  /*1d10*/  IMAD.MOV.U32 R0, RZ, RZ, R2 ;  /* 0x000000ffff007224 */ /* 0x000fcc00078e0002 */
[----:B------:R-:W-:Y:S01]  /*1d20*/  @P4 IMAD.HI.U32 R3, R2, c[0x0][0x2c8], RZ ;  /* 0x0000b20002034a27 */ /* 0x000fe200078e00ff */
[----:B------:R-:W-:Y:S02]  /*1d30*/  IADD3 R2, R194, 0x1, -R195 ;  /* 0x00000001c2027810 */ /* 0x000fe40007ffe8c3 */
[----:B------:R-:W-:Y:S02]  /*1d40*/  @P4 LOP3.LUT R224, R224, 0x1, RZ, 0xfc, !PT ;  /* 0x00000001e0e04812 */ /* 0x000fe400078efcff */
[----:B------:R-:W-:Y:S02]  /*1d50*/  @P4 SHF.R.U32.HI R0, RZ, c[0x0][0x2cc], R3 ;  /* 0x0000b300ff004a19 */ /* 0x000fe40000011603 */
[----:B------:R-:W-:-:S03]  /*1d60*/  LOP3.LUT R224, R224, 0xfffffffd, RZ, 0xc0, !PT ;  /* 0xfffffffde0e07812 */ /* 0x000fc600078ec0ff */
[----:B------:R-:W-:Y:S01]  /*1d70*/  IMAD.IADD R0, R2, 0x1, R0 ;  /* 0x0000000102007824 */ /* 0x000fe200078e0200 */
[----:B------:R-:W-:-:S04]  /*1d80*/  @P1 LOP3.LUT R224, R224, 0x2, RZ, 0xfc, !PT ;  /* 0x00000002e0e01812 */ /* 0x000fc800078efcff */
[----:B------:R-:W-:Y:S01]  /*1d90*/  IADD3 R3, R0, c[0x0][0x328], RZ ;  /* 0x0000ca0000037a10 */ /* 0x000fe20007ffe0ff */
[----:B------:R-:W-:Y:S05]  /*1da0*/  @!P1 BRA `(.L_x_459) ;  /* 0x0000010000009947 */ /* 0x000fea0003800000 */
[C---:B------:R-:W-:Y:S01]  /*1db0*/  ISETP.GT.AND P0, PT, R0.reuse, RZ, PT ;  /* 0x000000ff0000720c */ /* 0x040fe20003f04270 */
[----:B------:R-:W-:Y:S01]  /*1dc0*/  BSSY B0, `(.L_x_460) ;  /* 0x000000c000007945 */ /* 0x000fe20003800000 */
[----:B------:R-:W-:-:S11]  /*1dd0*/  IADD3 R2, R0, -0x1, RZ ;  /* 0xffffffff00027810 */ /* 0x000fd60007ffe0ff */
[----:B------:R-:W-:Y:S05]  /*1de0*/  @P0 BRA `(.L_x_461) ;  /* 0x0000006000000947 */ /* 0x000fea0003800000 */
[----:B------:R-:W-:Y:S01]  /*1df0*/  ISETP.NE.AND P0, PT, R7, 0x1, PT ;  /* 0x000000010700780c */ /* 0x000fe20003f05270 */
[----:B------:R-:W-:-:S12]  /*1e00*/  IMAD.MOV R0, RZ, RZ, -R0 ;  /* 0x000000ffff007224 */ /* 0x000fd800078e0a00 */
[----:B------:R-:W-:-:S05]  /*1e10*/  @P0 IMAD.HI.U32 R2, R0, c[0x0][0x330], RZ ;  /* 0x0000cc0000020a27 */ /* 0x000fca00078e00ff */
[----:B------:R-:W-:-:S04]  /*1e20*/  @P0 SHF.R.U32.HI R0, RZ, c[0x0][0x334], R2 ;  /* 0x0000cd00ff000a19 */ /* 0x000fc80000011602 */
[----:B------:R-:W-:Y:S01]  /*1e30*/  LOP3.LUT R2, RZ, R0, RZ, 0x33, !PT ;  /* 0x00000000ff027212 */ /* 0x000fe200078e33ff */
[----:B------:R-:W-:Y:S05]  /*1e40*/  BRA `(.L_x_462) ;  /* 0x0000003000007947 */ /* 0x000fea0003800000 */
.L_x_461:
[----:B------:R-:W-:-:S13]  /*1e50*/  ISETP.NE.AND P0, PT, R7, 0x1, PT ;  /* 0x000000010700780c */ /* 0x000fda0003f05270 */
[----:B------:R-:W-:-:S05]  /*1e60*/  @P0 IMAD.HI.U32 R0, R2, c[0x0][0x330], RZ ;  /* 0x0000cc0002000a27 */ /* 0x000fca00078e00ff */
[----:B------:R-:W-:Y:S02]  /*1e70*/  @P0 SHF.R.U32.HI R2, RZ, c[0x0][0x334], R0 ;  /* 0x0000cd00ff020a19 */ /* 0x000fe40000011600 */
.L_x_462:
[----:B------:R-:W-:Y:S05]  /*1e80*/  BSYNC B0 ;  /* 0x0000000000007941 */ /* 0x000fea0003800000 */
.L_x_460:
[----:B------:R-:W-:-:S05]  /*1e90*/  IMAD R2, R2, R7, c[0x0][0x32c] ;  /* 0x0000cb0002027624 */ /* 0x000fca00078e0207 */
[----:B------:R-:W-:-:S04]  /*1ea0*/  IMNMX R3, R3, R2, PT ;  /* 0x0000000203037217 */ /* 0x000fc80003800200 */
.L_x_459:
[----:B------:R-:W-:Y:S01]  /*1eb0*/  IADD3 R3, R3, 0x3f, RZ ;  /* 0x0000003f03037810 */ /* 0x000fe20007ffe0ff */
[----:B------:R-:W-:Y:S01]  /*1ec0*/  @P4 IMAD.HI.U32 R4, R210, c[0x0][0x2c8], RZ ;  /* 0x0000b200d2044a27 */ /* 0x000fe200078e00ff */
[C---:B------:R-:W-:Y:S02]  /*1ed0*/  IADD3 R2, R194.reuse, 0x3f, RZ ;  /* 0x0000003fc2027810 */ /* 0x040fe40007ffe0ff */
[----:B------:R-:W-:Y:S01]  /*1ee0*/  SHF.R.S32.HI R5, RZ, 0x1f, R3 ;  /* 0x0000001fff057819 */ /* 0x000fe20000011403 */
[----:B------:R-:W-:Y:S01]  /*1ef0*/  IMAD.MOV.U32 R0, RZ, RZ, R210 ;  /* 0x000000ffff007224 */ /* 0x000fe200078e00d2 */
[----:B------:R-:W-:Y:S01]  /*1f00*/  SHF.R.S32.HI R6, RZ, 0x1f, R2 ;  /* 0x0000001fff067819 */ /* 0x000fe20000011402 */
[----:B------:R-:W-:Y:S01]  /*1f10*/  IMAD.IADD R223, R194, 0x1, -R195 ;  /* 0x00000001c2df7824 */ /* 0x000fe200078e0ac3 */
[----:B------:R-:W-:Y:S02]  /*1f20*/  @P4 SHF.R.U32.HI R0, RZ, c[0x0][0x2cc], R4 ;  /* 0x0000b300ff004a19 */ /* 0x000fe40000011604 */
[----:B------:R-:W-:-:S02]  /*1f30*/  LEA.HI R3, R5, R3, RZ, 0x6 ;  /* 0x0000000305037211 */ /* 0x000fc400078f30ff */
[----:B------:R-:W-:Y:S01]  /*1f40*/  LEA.HI R2, R6, R2, RZ, 0x6 ;  /* 0x0000000206027211 */ /* 0x000fe200078f30ff */
[----:B------:R-:W-:Y:S01]  /*1f50*/  IMAD.IADD R0, R223, 0x1, R0 ;  /* 0x00000001df007824 */ /* 0x000fe200078e0200 */
[----:B------:R-:W-:Y:S02]  /*1f60*/  SHF.R.S32.HI R3, RZ, 0x6, R3 ;  /* 0x00000006ff037819 */ /* 0x000fe40000011403 */
[----:B------:R-:W-:Y:S02]  /*1f70*/  SHF.R.S32.HI R4, RZ, 0x6, R2 ;  /* 0x00000006ff047819 */ /* 0x000fe40000011402 */
[----:B------:R-:W-:Y:S02]  /*1f80*/  IADD3 R2, R0, -c[0x0][0x324], RZ ;  /* 0x8000c90000027a10 */ /* 0x000fe40007ffe0ff */
[----:B------:R-:W-:Y:S01]  /*1f90*/  IMNMX R11, R4, R3, PT ;  /* 0x00000003040b7217 */ /* 0x000fe20003800200 */
[----:B------:R-:W-:Y:S05]  /*1fa0*/  @!P1 BRA `(.L_x_463) ;  /* 0x000000f000009947 */ /* 0x000fea0003800000 */
[----:B------:R-:W-:Y:S01]  /*1fb0*/  ISETP.GT.AND P0, PT, R0, -0x1, PT ;  /* 0xffffffff0000780c */ /* 0x000fe20003f04270 */
[----:B------:R-:W-:-:S12]  /*1fc0*/  BSSY B0, `(.L_x_464) ;  /* 0x000000b000007945 */ /* 0x000fd80003800000 */
[----:B------:R-:W-:Y:S05]  /*1fd0*/  @P0 BRA `(.L_x_465) ;  /* 0x0000006000000947 */ /* 0x000fea0003800000 */
[----:B------:R-:W-:Y:S02]  /*1fe0*/  ISETP.NE.AND P0, PT, R7, 0x1, PT ;  /* 0x000000010700780c */ /* 0x000fe40003f05270 */
[----:B------:R-:W-:-:S11]  /*1ff0*/  LOP3.LUT R0, RZ, R0, RZ, 0x33, !PT ;  /* 0x00000000ff007212 */ /* 0x000fd600078e33ff */
[----:B------:R-:W-:-:S05]  /*2000*/  @P0 IMAD.HI.U32 R3, R0, c[0x0][0x330], RZ ;  /* 0x0000cc0000030a27 */ /* 0x000fca00078e00ff */
[----:B------:R-:W-:-:S04]  /*2010*/  @P0 SHF.R.U32.HI R0, RZ, c[0x0][0x334], R3 ;  /* 0x0000cd00ff000a19 */ /* 0x000fc80000011603 */
[----:B------:R-:W-:Y:S01]  /*2020*/  LOP3.LUT R0, RZ, R0, RZ, 0x33, !PT ;  /* 0x00000000ff007212 */ /* 0x000fe200078e33ff */
[----:B------:R-:W-:Y:S05]  /*2030*/  BRA `(.L_x_466) ;  /* 0x0000003000007947 */ /* 0x000fea0003800000 */
.L_x_465:
[----:B------:R-:W-:-:S13]  /*2040*/  ISETP.NE.AND P0, PT, R7, 0x1, PT ;  /* 0x000000010700780c */ /* 0x000fda0003f05270 */
[----:B------:R-:W-:-:S05]  /*2050*/  @P0 IMAD.HI.U32 R3, R0, c[0x0][0x330], RZ ;  /* 0x0000cc0000030a27 */ /* 0x000fca00078e00ff */
[----:B------:R-:W-:Y:S02]  /*2060*/  @P0 SHF.R.U32.HI R0, RZ, c[0x0][0x334], R3 ;  /* 0x0000cd00ff000a19 */ /* 0x000fe40000011603 */
.L_x_466:
[----:B------:R-:W-:Y:S05]  /*2070*/  BSYNC B0 ;  /* 0x0000000000007941 */ /* 0x000fea0003800000 */
.L_x_464:
[----:B------:R-:W-:-:S05]  /*2080*/  IMAD R0, R0, c[0x0][0x32c], RZ ;  /* 0x0000cb0000007a24 */ /* 0x000fca00078e02ff */
[----:B------:R-:W-:-:S04]  /*2090*/  IMNMX R2, R2, R0, !PT ;  /* 0x0000000002027217 */ /* 0x000fc80007800200 */
.L_x_463:
[----:B------:R-:W-:Y:S01]  /*20a0*/  SHF.R.S32.HI R0, RZ, 0x1f, R2 ;  /* 0x0000001fff007819 */ /* 0x000fe20000011402 */
[----:B------:R-:W-:Y:S01]  /*20b0*/  BSSY B0, `(.L_x_467) ;  /* 0x000002c000007945 */ /* 0x000fe20003800000 */
[----:B------:R-:W-:Y:S02]  /*20c0*/  LOP3.LUT R3, R214, 0xff0000, RZ, 0xc0, !PT ;  /* 0x00ff0000d6037812 */ /* 0x000fe400078ec0ff */
[----:B------:R-:W-:Y:S02]  /*20d0*/  LEA.HI R0, R0, R2, RZ, 0x6 ;  /* 0x0000000200007211 */ /* 0x000fe400078f30ff */
[----:B------:R-:W-:Y:S02]  /*20e0*/  LOP3.LUT R2, R214, 0xff000000, RZ, 0xc0, !PT ;  /* 0xff000000d6027812 */ /* 0x000fe400078ec0ff */
[----:B------:R-:W-:-:S04]  /*20f0*/  SHF.R.S32.HI R0, RZ, 0x6, R0 ;  /* 0x00000006ff007819 */ /* 0x000fc80000011400 */
[----:B------:R-:W-:Y:S02]  /*2100*/  IMNMX R7, RZ, R0, !PT ;  /* 0x00000000ff077217 */ /* 0x000fe40007800200 */
[----:B------:R-:W-:Y:S01]  /*2110*/  SHF.R.U32.HI R0, RZ, 0x8, R2 ;  /* 0x00000008ff007819 */ /* 0x000fe20000011602 */
[----:B------:R-:W-:Y:S01]  /*2120*/  IMAD.MOV.U32 R2, RZ, RZ, RZ ;  /* 0x000000ffff027224 */ /* 0x000fe200078e00ff */
[----:B------:R-:W-:Y:S02]  /*2130*/  ISETP.GT.AND P0, PT, R11, R7, PT ;  /* 0x000000070b00720c */ /* 0x000fe40003f04270 */
[----:B------:R-:W-:-:S04]  /*2140*/  LEA.HI R0, R3, R0, RZ, 0x10 ;  /* 0x0000000003007211 */ /* 0x000fc800078f80ff */
[----:B------:R-:W-:Y:S02]  /*2150*/  LOP3.LUT R226, R0, 0xff, RZ, 0xc0, !PT ;  /* 0x000000ff00e27812 */ /* 0x000fe400078ec0ff */
[----:B------:R-:W-:-:S05]  /*2160*/  SHF.R.U32.HI R225, RZ, 0x10, R0 ;  /* 0x00000010ffe17819 */ /* 0x000fca0000011600 */
[----:B------:R-:W-:Y:S05]  /*2170*/  @!P0 BRA `(.L_x_468) ;  /* 0x000001f000008947 */ /* 0x000fea0003800000 */
[----:B------:R-:W-:-:S04]  /*2180*/  ISETP.NE.AND P0, PT, R225, RZ, PT ;  /* 0x000000ffe100720c */ /* 0x000fc80003f05270 */
[----:B------:R-:W-:-:S04]  /*2190*/  SEL R0, R225, c[0x0][0x338], P0 ;  /* 0x0000ce00e1007a07 */ /* 0x000fc80000000000 */
[----:B------:R-:W-:Y:S02]  /*21a0*/  IABS R3, R0 ;  /* 0x0000000000037213 */ /* 0x000fe40000000000 */
[----:B------:R-:W-:Y:S02]  /*21b0*/  IADD3 R6, R0, -0x1, R11 ;  /* 0xffffffff00067810 */ /* 0x000fe40007ffe00b */
[----:B------:R-:W1:Y:S03]  /*21c0*/  I2F.RP R2, R3 ;  /* 0x0000000300027306 */ /* 0x000e660000209400 */
[----:B------:R-:W-:-:S05]  /*21d0*/  IMAD.IADD R6, R6, 0x1, -R7 ;  /* 0x0000000106067824 */ /* 0x000fca00078e0a07 */
[----:B------:R-:W-:Y:S01]  /*21e0*/  IABS R10, R6 ;  /* 0x00000006000a7213 */ /* 0x000fe20000000000 */
[----:B-1----:R-:W1:Y:S02]  /*21f0*/  MUFU.RCP R2, R2 ;  /* 0x0000000200027308 */ /* 0x002e640000001000 */
[----:B-1----:R-:W-:-:S06]  /*2200*/  IADD3 R2, R2, 0xffffffe, RZ ;  /* 0x0ffffffe02027810 */ /* 0x002fcc0007ffe0ff */
[----:B------:R-:W1:Y:S02]  /*2210*/  F2I.FTZ.U32.TRUNC.NTZ R5, R2 ;  /* 0x0000000200057305 */ /* 0x000e64000021f000 */
[----:B-1----:R-:W-:-:S04]  /*2220*/  IMAD.MOV R2, RZ, RZ, -R5 ;  /* 0x000000ffff027224 */ /* 0x002fc800078e0a05 */
[----:B------:R-:W-:Y:S01]  /*2230*/  IMAD.MOV.U32 R4, RZ, RZ, R2 ;  /* 0x000000ffff047224 */ /* 0x000fe200078e0002 */
[----:B------:R-:W-:-:S03]  /*2240*/  IABS R2, R0 ;  /* 0x0000000000027213 */ /* 0x000fc60000000000 */
[----:B------:R-:W-:Y:S02]  /*2250*/  IMAD R8, R4, R3, RZ ;  /* 0x0000000304087224 */ /* 0x000fe400078e02ff */
[----:B------:R-:W-:Y:S02]  /*2260*/  IMAD.MOV.U32 R4, RZ, RZ, RZ ;  /* 0x000000ffff047224 */ /* 0x000fe400078e00ff */
        /* <DEDUP_REMOVED lines=16> */
.L_x_468:
[----:B------:R-:W-:Y:S05]  /*2370*/  BSYNC B0 ;  /* 0x0000000000007941 */ /* 0x000fea0003800000 */
.L_x_467:
[----:B------:R-:W-:Y:S01]  /*2380*/  IMAD R193, R226, R2, R7 ;  /* 0x00000002e2c17224 */ /* 0x000fe200078e0207 */
        /* <DEDUP_REMOVED lines=56> */
[----:B------:R-:W-:-:S05]  /*2710*/  @P1 IMAD.WIDE R2, R215, R13, c[0x0][0x340] ;  /* 0x0000d000d7021625 */ /* 0x000fca00078e020d */
[----:B------:R1:W5:Y:S01]  /*2720*/  @P1 LDG.E R13, [R2.64] ;  /* 0x00000008020d1981 */ /* 0x000362000c1e1900 */
[----:B------:R-:W-:Y:S01]  /*2730*/  SHF.R.S32.HI R0, RZ, 0x1f, R12 ;  /* 0x0000001fff007819 */ /* 0x000fe2000001140c */
[----:B------:R-:W-:Y:S01]  /*2740*/  IMAD.IADD R5, R196, 0x1, R210 ;  /* 0x00000001c4057824 */ /* 0x000fe200078e02d2 */
[----:B------:R-:W-:Y:S02]  /*2750*/  LOP3.LUT R14, R214, 0xffff, RZ, 0xc0, !PT ;  /* 0x0000ffffd60e7812 */ /* 0x000fe400078ec0ff */
[----:B------:R-:W-:Y:S01]  /*2760*/  SEL R4, R215, RZ, !P3 ;  /* 0x000000ffd7047207 */ /* 0x000fe20005800000 */
[----:B------:R-:W-:Y:S01]  /*2770*/  IMAD R0, R0, c[0x0][0x178], RZ ;  /* 0x00005e0000007a24 */ /* 0x000fe200078e02ff */
[----:B------:R-:W-:Y:S01]  /*2780*/  ISETP.GE.AND P2, PT, R192, c[0x0][0x198], PT ;  /* 0x00006600c0007a0c */ /* 0x000fe20003f46270 */
[----:B------:R-:W-:Y:S01]  /*2790*/  @P4 IMAD.HI.U32 R7, R5, c[0x0][0x2c8], RZ ;  /* 0x0000b20005074a27 */ /* 0x000fe200078e00ff */
[----:B------:R-:W-:-:S03]  /*27a0*/  IADD3 R97, R178, -0x1, RZ ;  /* 0xffffffffb2617810 */ /* 0x000fc60007ffe0ff */
[C---:B------:R-:W-:Y:S02]  /*27b0*/  IMAD R0, R12.reuse, c[0x0][0x17c], R0 ;  /* 0x00005f000c007a24 */ /* 0x040fe400078e0200 */
[----:B-1----:R-:W-:-:S05]  /*27c0*/  IMAD.WIDE.U32 R2, R12, c[0x0][0x178], RZ ;  /* 0x00005e000c027a25 */ /* 0x002fca00078e00ff */
[----:B------:R-:W-:Y:S02]  /*27d0*/  IADD3 R3, R3, R0, RZ ;  /* 0x0000000003037210 */ /* 0x000fe40007ffe0ff */
[----:B------:R-:W-:-:S03]  /*27e0*/  SHF.R.S32.HI R0, RZ, 0x1f, R215 ;  /* 0x0000001fff007819 */ /* 0x000fc600000114d7 */
[----:B------:R-:W-:Y:S01]  /*27f0*/  IMAD.WIDE.U32 R2, R14, c[0x0][0x1b8], R2 ;  /* 0x00006e000e027a25 */ /* 0x000fe200078e0002 */
[----:B------:R-:W-:Y:S02]  /*2800*/  SEL R6, R0, RZ, !P3 ;  /* 0x000000ff00067207 */ /* 0x000fe40005800000 */
[----:B------:R-:W-:Y:S01]  /*2810*/  MOV R0, R5 ;  /* 0x0000000500007202 */ /* 0x000fe20000000f00 */
[----:B------:R-:W-:Y:S01]  /*2820*/  IMAD R3, R14, c[0x0][0x1bc], R3 ;  /* 0x00006f000e037a24 */ /* 0x000fe200078e0203 */
[----:B------:R-:W-:Y:S01]  /*2830*/  @P4 SHF.R.U32.HI R0, RZ, c[0x0][0x2cc], R7 ;  /* 0x0000b300ff004a19 */ /* 0x000fe20000011607 */
[----:B------:R-:W-:Y:S01]  /*2840*/  IMAD R6, R6, c[0x0][0x1c0], RZ ;  /* 0x0000700006067a24 */ /* 0x000fe200078e02ff */
[----:B------:R-:W-:Y:S01]  /*2850*/  ISETP.GE.AND P4, PT, R182, c[0x0][0x198], PT ;  /* 0x00006600b6007a0c */ /* 0x000fe20003f86270 */
[C---:B------:R-:W-:Y:S01]  /*2860*/  IMAD.WIDE.U32 R2, R4.reuse, c[0x0][0x1c0], R2 ;  /* 0x0000700004027a25 */ /* 0x040fe200078e0002 */
[----:B------:R-:W-:Y:S02]  /*2870*/  SHF.R.S32.HI R7, RZ, 0x1f, R0 ;  /* 0x0000001fff077819 */ /* 0x000fe40000011400 */
[----:B------:R-:W-:Y:S01]  /*2880*/  ISETP.GE.AND P3, PT, R191, c[0x0][0x198], PT ;  /* 0x00006600bf007a0c */ /* 0x000fe20003f66270 */
[----:B------:R-:W-:-:S02]  /*2890*/  IMAD R6, R4, c[0x0][0x1c4], R6 ;  /* 0x0000710004067a24 */ /* 0x000fc400078e0206 */
[----:B------:R-:W-:-:S03]  /*28a0*/  IMAD.MOV R4, RZ, RZ, -R0 ;  /* 0x000000ffff047224 */ /* 0x000fc600078e0a00 */
[----:B------:R-:W-:Y:S01]  /*28b0*/  IADD3 R3, R3, R6, RZ ;  /* 0x0000000603037210 */ /* 0x000fe20007ffe0ff */
        /* <DEDUP_REMOVED lines=11> */
[----:B------:R-:W-:Y:S02]  /*2970*/  LEA.HI.X R9, R2, c[0x0][0x164], R0, 0x1, P0 ;  /* 0x0000590002097a11 */ /* 0x000fe400000f0c00 */
[----:B------:R-:W-:Y:S01]  /*2980*/  @!P1 MOV R13, R215 ;  /* 0x000000d7000d9202 */ /* 0x000fe20000000f00 */
[----:B------:R-:W-:Y:S05]  /*2990*/  BRA.DIV ~URZ, `(.L_x_470) ;  /* 0x00012e827f007947 */ /* 0x000fea000b800000 */
[----:B------:R1:W2:Y:S02]  /*29a0*/  SHFL.IDX PT, R8, R9, RZ, 0x181f ;  /* 0x00181fff09087589 */ /* 0x0002a400000e0000 */
.L_x_626:
[----:B------:R-:W-:Y:S05]  /*29b0*/  BRA.DIV ~URZ, `(.L_x_471) ;  /* 0x00012ed27f007947 */ /* 0x000fea000b800000 */
[----:B------:R3:W4:Y:S02]  /*29c0*/  SHFL.IDX PT, R0, R12, RZ, 0x181f ;  /* 0x00181fff0c007589 */ /* 0x00072400000e0000 */
.L_x_627:
[----:B------:R-:W-:Y:S01]  /*29d0*/  IMAD R11, R195, c[0x0][0x2c4], RZ ;  /* 0x0000b100c30b7a24 */ /* 0x000fe200078e02ff */
[----:B------:R-:W-:Y:S01]  /*29e0*/  IADD3 R10, R216, R210, RZ ;  /* 0x000000d2d80a7210 */ /* 0x000fe20007ffe0ff */
[----:B------:R-:W-:Y:S03]  /*29f0*/  BSSY B0, `(.L_x_472) ;  /* 0x0000012000007945 */ /* 0x000fe60003800000 */
[----:B------:R-:W-:-:S13]  /*2a00*/  ISETP.GE.AND P0, PT, R10, R11, PT ;  /* 0x0000000b0a00720c */ /* 0x000fda0003f06270 */
[----:B------:R-:W-:Y:S05]  /*2a10*/  @P0 BRA `(.L_x_473) ;  /* 0x000000f000000947 */ /* 0x000fea0003800000 */
[CC--:B----4-:R-:W-:Y:S02]  /*2a20*/  LEA R6, P0, R182.reuse, R0.reuse, 0x1 ;  /* 0x00000000b6067211 */ /* 0x0d0fe400078008ff */
[----:B------:R-:W-:Y:S02]  /*2a30*/  SHF.R.S32.HI R2, RZ, 0x1f, R182 ;  /* 0x0000001fff027819 */ /* 0x000fe400000114b6 */
[----:B------:R-:W-:Y:S02]  /*2a40*/  LEA R4, P1, R191, R0, 0x1 ;  /* 0x00000000bf047211 */ /* 0x000fe400078208ff */
[----:B------:R-:W-:Y:S02]  /*2a50*/  SHF.R.S32.HI R16, RZ, 0x1f, R191 ;  /* 0x0000001fff107819 */ /* 0x000fe400000114bf */
[----:B--2---:R-:W-:Y:S02]  /*2a60*/  LEA.HI.X R7, R182, R8, R2, 0x1, P0 ;  /* 0x00000008b6077211 */ /* 0x004fe400000f0c02 */
[----:B------:R-:W-:-:S02]  /*2a70*/  SHF.R.S32.HI R15, RZ, 0x1f, R192 ;  /* 0x0000001fff0f7819 */ /* 0x000fc400000114c0 */
[C---:B------:R-:W-:Y:S01]  /*2a80*/  LEA R2, P0, R192.reuse, R0, 0x1 ;  /* 0x00000000c0027211 */ /* 0x040fe200078008ff */
[----:B------:R-:W-:Y:S01]  /*2a90*/  @!PT LDS RZ, [RZ] ;  /* 0x00000000fffff984 */ /* 0x000fe20000000800 */
[----:B------:R-:W-:Y:S01]  /*2aa0*/  @!PT LDS RZ, [RZ] ;  /* 0x00000000fffff984 */ /* 0x000fe20000000800 */
[----:B------:R-:W-:Y:S01]  /*2ab0*/  @!PT LDS RZ, [RZ] ;  /* 0x00000000fffff984 */ /* 0x000fe20000000800 */
[----:B------:R2:W-:Y:S01]  /*2ac0*/  LDGSTS.E.BYPASS.LTC128B.128 [R179+0xc100], [R6.64], !P4 ;  /* 0x0c10000006b37fae */ /* 0x0005e2000e101d48 */
[-C--:B------:R-:W-:Y:S02]  /*2ad0*/  LEA.HI.X R5, R191, R8.reuse, R16, 0x1, P1 ;  /* 0x00000008bf057211 */ /* 0x080fe400008f0c10 */
[----:B------:R-:W-:-:S03]  /*2ae0*/  LEA.HI.X R3, R192, R8, R15, 0x1, P0 ;  /* 0x00000008c0037211 */ /* 0x000fc600000f0c0f */
[----:B------:R2:W-:Y:S04]  /*2af0*/  LDGSTS.E.BYPASS.LTC128B.128 [R179+0x10100], [R4.64], !P3 ;  /* 0x1010000004b37fae */ /* 0x0005e8000d901d48 */
[----:B------:R2:W-:Y:S02]  /*2b00*/  LDGSTS.E.BYPASS.LTC128B.128 [R179+0x14100], [R2.64], !P2 ;  /* 0x1410000002b37fae */ /* 0x0005e4000d101d48 */
.L_x_473:
[----:B------:R-:W-:Y:S05]  /*2b10*/  BSYNC B0 ;  /* 0x0000000000007941 */ /* 0x000fea0003800000 */
.L_x_472:
[----:B------:R-:W-:Y:S05]  /*2b20*/  BRA.DIV ~URZ, `(.L_x_474) ;  /* 0x00012dd27f007947 */ /* 0x000fea000b800000 */
[----:B--2---:R2:W1:Y:S04]  /*2b30*/  SHFL.IDX PT, R8, R9, 0x1, 0x181f ;  /* 0x00381f0009087f89 */ /* 0x00446800000e0000 */
[----:B----4-:R2:W4:Y:S02]  /*2b40*/  SHFL.IDX PT, R0, R12, 0x1, 0x181f ;  /* 0x00381f000c007f89 */ /* 0x01052400000e0000 */
.L_x_628:
[----:B------:R-:W-:Y:S01]  /*2b50*/  IADD3 R2, R10, 0x20, RZ ;  /* 0x000000200a027810 */ /* 0x000fe20007ffe0ff */
[----:B------:R-:W-:Y:S03]  /*2b60*/  BSSY B0, `(.L_x_475) ;  /* 0x0000012000007945 */ /* 0x000fe60003800000 */
[----:B------:R-:W-:-:S13]  /*2b70*/  ISETP.GE.AND P0, PT, R2, R11, PT ;  /* 0x0000000b0200720c */ /* 0x000fda0003f06270 */
[----:B------:R-:W-:Y:S05]  /*2b80*/  @P0 BRA `(.L_x_476) ;  /* 0x000000f000000947 */ /* 0x000fea0003800000 */
[CC--:B----4-:R-:W-:Y:S02]  /*2b90*/  LEA R6, P0, R182.reuse, R0.reuse, 0x1 ;  /* 0x00000000b6067211 */ /* 0x0d0fe400078008ff */
[----:B------:R-:W-:Y:S02]  /*2ba0*/  SHF.R.S32.HI R3, RZ, 0x1f, R182 ;  /* 0x0000001fff037819 */ /* 0x000fe400000114b6 */
[----:B------:R-:W-:Y:S02]  /*2bb0*/  LEA R4, P1, R191, R0, 0x1 ;  /* 0x00000000bf047211 */ /* 0x000fe400078208ff */
[----:B------:R-:W-:Y:S02]  /*2bc0*/  SHF.R.S32.HI R16, RZ, 0x1f, R191 ;  /* 0x0000001fff107819 */ /* 0x000fe400000114bf */
[----:B-1----:R-:W-:Y:S02]  /*2bd0*/  LEA.HI.X R7, R182, R8, R3, 0x1, P0 ;  /* 0x00000008b6077211 */ /* 0x002fe400000f0c03 */
        /* <DEDUP_REMOVED lines=10> */
.L_x_476:
[----:B------:R-:W-:Y:S05]  /*2c80*/  BSYNC B0 ;  /* 0x0000000000007941 */ /* 0x000fea0003800000 */
.L_x_475:
[----:B------:R-:W-:Y:S05]  /*2c90*/  BRA.DIV ~URZ, `(.L_x_477) ;  /* 0x00012d327f007947 */ /* 0x000fea000b800000 */
[----:B-1----:R1:W2:Y:S02]  /*2ca0*/  SHFL.IDX PT, R8, R9, 0x2, 0x181f ;  /* 0x00581f0009087f89 */ /* 0x0022a400000e0000 */
.L_x_629:
[----:B------:R-:W-:Y:S05]  /*2cb0*/  BRA.DIV ~URZ, `(.L_x_478) ;  /* 0x00012d827f007947 */ /* 0x000fea000b800000 */
[----:B----4-:R4:W1:Y:S02]  /*2cc0*/  SHFL.IDX PT, R0, R12, 0x2, 0x181f ;  /* 0x00581f000c007f89 */ /* 0x01086400000e0000 */
.L_x_630:
[----:B------:R-:W-:Y:S01]  /*2cd0*/  IADD3 R2, R10, 0x40, RZ ;  /* 0x000000400a027810 */ /* 0x000fe20007ffe0ff */
[----:B------:R-:W-:Y:S03]  /*2ce0*/  BSSY B0, `(.L_x_479) ;  /* 0x0000012000007945 */ /* 0x000fe60003800000 */
[----:B------:R-:W-:-:S13]  /*2cf0*/  ISETP.GE.AND P0, PT, R2, R11, PT ;  /* 0x0000000b0200720c */ /* 0x000fda0003f06270 */
[----:B------:R-:W-:Y:S05]  /*2d00*/  @P0 BRA `(.L_x_480) ;  /* 0x000000f000000947 */ /* 0x000fea0003800000 */
[CC--:B-1----:R-:W-:Y:S02]  /*2d10*/  LEA R6, P0, R182.reuse, R0.reuse, 0x1 ;  /* 0x00000000b6067211 */ /* 0x0c2fe400078008ff */
        /* <DEDUP_REMOVED lines=14> */
.L_x_480:
[----:B------:R-:W-:Y:S05]  /*2e00*/  BSYNC B0 ;  /* 0x0000000000007941 */ /* 0x000fea0003800000 */
.L_x_479:
[----:B------:R-:W-:Y:S05]  /*2e10*/  BRA.DIV ~URZ, `(.L_x_481) ;  /* 0x00012c927f007947 */ /* 0x000fea000b800000 */
[----:B--2---:R2:W3:Y:S04]  /*2e20*/  SHFL.IDX PT, R8, R9, 0x3, 0x181f ;  /* 0x00781f0009087f89 */ /* 0x0044e800000e0000 */
[----:B-1----:R2:W1:Y:S02]  /*2e30*/  SHFL.IDX PT, R0, R12, 0x3, 0x181f ;  /* 0x00781f000c007f89 */ /* 0x00246400000e0000 */
.L_x_631:
[----:B------:R-:W-:Y:S01]  /*2e40*/  IADD3 R2, R10, 0x60, RZ ;  /* 0x000000600a027810 */ /* 0x000fe20007ffe0ff */
[----:B-----5:R-:W-:Y:S01]  /*2e50*/  IMAD.WIDE.U32 R204, R13, c[0x0][0x2b0], RZ ;  /* 0x0000ac000dcc7a25 */ /* 0x020fe200078e00ff */
[----:B------:R-:W-:-:S02]  /*2e60*/  SHF.R.S32.HI R17, RZ, 0x1f, R182 ;  /* 0x0000001fff117819 */ /* 0x000fc400000114b6 */
[----:B------:R-:W-:Y:S02]  /*2e70*/  ISETP.GE.AND P0, PT, R2, R11, PT ;  /* 0x0000000b0200720c */ /* 0x000fe40003f06270 */
[----:B------:R-:W-:Y:S02]  /*2e80*/  SHF.R.S32.HI R16, RZ, 0x1f, R191 ;  /* 0x0000001fff107819 */ /* 0x000fe400000114bf */
[----:B------:R-:W-:-:S09]  /*2e90*/  SHF.R.S32.HI R15, RZ, 0x1f, R192 ;  /* 0x0000001fff0f7819 */ /* 0x000fd200000114c0 */
[----:B-1----:R-:W-:-:S04]  /*2ea0*/  @!P0 LEA R6, P1, R182, R0, 0x1 ;  /* 0x00000000b6068211 */ /* 0x002fc800078208ff */
[----:B---3--:R-:W-:Y:S02]  /*2eb0*/  @!P0 LEA.HI.X R7, R182, R8, R17, 0x1, P1 ;  /* 0x00000008b6078211 */ /* 0x008fe400008f0c11 */
[----:B------:R-:W-:-:S03]  /*2ec0*/  @!P0 LEA R4, P1, R191, R0, 0x1 ;  /* 0x00000000bf048211 */ /* 0x000fc600078208ff */
[----:B------:R-:W-:Y:S01]  /*2ed0*/  @!PT LDS RZ, [RZ] ;  /* 0x00000000fffff984 */ /* 0x000fe20000000800 */
[----:B------:R-:W-:Y:S01]  /*2ee0*/  @!PT LDS RZ, [RZ] ;  /* 0x00000000fffff984 */ /* 0x000fe20000000800 */
[----:B------:R-:W-:Y:S01]  /*2ef0*/  @!PT LDS RZ, [RZ] ;  /* 0x00000000fffff984 */ /* 0x000fe20000000800 */
[----:B------:R1:W-:Y:S01]  /*2f00*/  @!P0 LDGSTS.E.BYPASS.LTC128B.128 [R179+0xf100], [R6.64], !P4 ;  /* 0x0f10000006b38fae */ /* 0x0003e2000e101d48 */
[----:B------:R-:W-:Y:S02]  /*2f10*/  @!P0 LEA.HI.X R5, R191, R8, R16, 0x1, P1 ;  /* 0x00000008bf058211 */ /* 0x000fe400008f0c10 */
[C---:B------:R-:W-:Y:S02]  /*2f20*/  @!P0 LEA R2, P1, R192.reuse, R0, 0x1 ;  /* 0x00000000c0028211 */ /* 0x040fe400078208ff */
[----:B------:R-:W-:Y:S01]  /*2f30*/  SHF.R.S32.HI R0, RZ, 0x1f, R13 ;  /* 0x0000001fff007819 */ /* 0x000fe2000001140d */
[----:B------:R1:W-:Y:S01]  /*2f40*/  @!P0 LDGSTS.E.BYPASS.LTC128B.128 [R179+0x13100], [R4.64], !P3 ;  /* 0x1310000004b38fae */ /* 0x0003e2000d901d48 */
[----:B------:R-:W-:-:S03]  /*2f50*/  @!P0 LEA.HI.X R3, R192, R8, R15, 0x1, P1 ;  /* 0x00000008c0038211 */ /* 0x000fc600008f0c0f */
[----:B------:R-:W-:Y:S02]  /*2f60*/  IMAD R0, R0, c[0x0][0x2b0], RZ ;  /* 0x0000ac0000007a24 */ /* 0x000fe400078e02ff */
[----:B------:R1:W-:Y:S02]  /*2f70*/  @!P0 LDGSTS.E.BYPASS.LTC128B.128 [R179+0x17100], [R2.64], !P2 ;  /* 0x1710000002b38fae */ /* 0x0003e4000d101d48 */
[----:B------:R-:W-:Y:S02]  /*2f80*/  IMAD R0, R13, c[0x0][0x2b4], R0 ;  /* 0x0000ad000d007a24 */ /* 0x000fe400078e0200 */
[----:B------:R-:W0:Y:S01]  /*2f90*/  LDGDEPBAR ;  /* 0x00000000000079af */ /* 0x000e220000000000 */
[----:B------:R-:W-:Y:S01]  /*2fa0*/  WARPSYNC 0xffffffff ;  /* 0xffffffff00007948 */ /* 0x000fe20003800000 */
[----:B------:R-:W-:Y:S02]  /*2fb0*/  IMAD.IADD R208, R205, 0x1, R0 ;  /* 0x00000001cdd07824 */ /* 0x000fe400078e0200 */
[----:B------:R-:W-:Y:S01]  /*2fc0*/  IMAD.MOV.U32 R0, RZ, RZ, c[0x0][0x2b8] ;  /* 0x0000ae00ff007624 */ /* 0x000fe200078e00ff */
[----:B------:R-:W-:Y:S01]  /*2fd0*/  BAR.SYNC.DEFER_BLOCKING 0x0 ;  /* 0x0000000000007b1d */ /* 0x000fe20000010000 */
[----:B------:R-:W-:-:S02]  /*2fe0*/  IMAD.SHL.U32 R92, R97, 0x40, RZ ;  /* 0x00000040615c7824 */ /* 0x000fc400078e00ff */
[----:B------:R-:W-:Y:S01]  /*2ff0*/  IMAD.MOV.U32 R180, RZ, RZ, RZ ;  /* 0x000000ffffb47224 */ /* 0x000fe200078e00ff */
[----:B------:R-:W-:Y:S01]  /*3000*/  ISETP.NE.AND P6, PT, R0, 0x1, PT ;  /* 0x000000010000780c */ /* 0x000fe20003fc5270 */
[----:B-1----:R-:W-:-:S05]  /*3010*/  IMAD.IADD R2, R196, 0x1, R92 ;  /* 0x00000001c4027824 */ /* 0x002fca00078e025c */
[C---:B------:R-:W-:Y:S01]  /*3020*/  ISETP.GE.AND P0, PT, R2.reuse, R194, PT ;  /* 0x000000c20200720c */ /* 0x040fe20003f06270 */
[----:B------:R-:W-:-:S03]  /*3030*/  IMAD.IADD R2, R2, 0x1, R200 ;  /* 0x0000000102027824 */ /* 0x000fc600078e02c8 */
[----:B------:R-:W-:Y:S01]  /*3040*/  ISETP.GT.OR P0, PT, R196, 0x3f, P0 ;  /* 0x0000003fc400780c */ /* 0x000fe20000704670 */
[----:B------:R-:W-:Y:S02]  /*3050*/  IMAD.MOV.U32 R0, RZ, RZ, R2 ;  /* 0x000000ffff007224 */ /* 0x000fe400078e0002 */
[----:B------:R-:W-:-:S05]  /*3060*/  @P6 IMAD.HI.U32 R3, R2, c[0x0][0x2bc], RZ ;  /* 0x0000af0002036a27 */ /* 0x000fca00078e00ff */
[----:B------:R-:W-:-:S05]  /*3070*/  @P6 SHF.R.U32.HI R0, RZ, c[0x0][0x2c0], R3 ;  /* 0x0000b000ff006a19 */ /* 0x000fca0000011603 */
[----:B------:R-:W-:-:S04]  /*3080*/  @!P0 IADD3 R3, P1, R0, R204, RZ ;  /* 0x000000cc00038210 */ /* 0x000fc80007f3e0ff */
[----:B------:R-:W-:Y:S02]  /*3090*/  @!P0 LEA.HI.X.SX32 R5, R0, R208, 0x1, P1 ;  /* 0x000000d000058211 */ /* 0x000fe400008f0eff */
[----:B------:R-:W-:-:S04]  /*30a0*/  @!P0 LEA R4, P1, R3, c[0x0][0x2a0], 0x2 ;  /* 0x0000a80003048a11 */ /* 0x000fc800078210ff */
[----:B------:R-:W-:-:S05]  /*30b0*/  @!P0 LEA.HI.X R5, R3, c[0x0][0x2a4], R5, 0x2, P1 ;  /* 0x0000a90003058a11 */ /* 0x000fca00008f1405 */
[----:B------:R1:W3:Y:S01]  /*30c0*/  @!P0 LDG.E R180, [R4.64] ;  /* 0x0000000804b48981 */ /* 0x0002e2000c1e1900 */
[----:B------:R-:W-:Y:S01]  /*30d0*/  IMAD.MOV R0, RZ, RZ, -R0 ;  /* 0x000000ffff007224 */ /* 0x000fe200078e0a00 */
[----:B------:R-:W-:Y:S01]  /*30e0*/  SHF.L.U64.HI R94, R191, 0x1, R16 ;  /* 0x00000001bf5e7819 */ /* 0x000fe20000010210 */
[----:B------:R-:W-:Y:S01]  /*30f0*/  IMAD.WIDE.U32 R202, R14, c[0x0][0x1e8], RZ ;  /* 0x00007a000eca7a25 */ /* 0x000fe200078e00ff */
[----:B------:R-:W-:Y:S01]  /*3100*/  SHF.L.U64.HI R95, R192, 0x1, R15 ;  /* 0x00000001c05f7819 */ /* 0x000fe2000001020f */
[----:B------:R-:W-:Y:S01]  /*3110*/  BSSY B0, `(.L_x_482) ;  /* 0x0000157000007945 */ /* 0x000fe20003800000 */
[----:B------:R-:W-:Y:S01]  /*3120*/  SHF.L.U64.HI R93, R182, 0x1, R17 ;  /* 0x00000001b65d7819 */ /* 0x000fe20000010211 */
[----:B------:R-:W-:Y:S01]  /*3130*/  IMAD R181, R0, c[0x0][0x2b8], R2 ;  /* 0x0000ae0000b57a24 */ /* 0x000fe200078e0202 */
[----:B------:R-:W-:Y:S01]  /*3140*/  IADD3 R164, R165, 0x20, RZ ;  /* 0x00000020a5a47810 */ /* 0x000fe20007ffe0ff */
[----:B------:R-:W-:Y:S02]  /*3150*/  IMAD R201, R14, c[0x0][0x1ec], R203 ;  /* 0x00007b000ec97a24 */ /* 0x000fe400078e02cb */
[----:B------:R-:W-:-:S04]  /*3160*/  IMAD.WIDE.U32 R2, R181, c[0x0][0x1e0], RZ ;  /* 0x00007800b5027a25 */ /* 0x000fc800078e00ff */
[----:B------:R-:W-:Y:S02]  /*3170*/  IMAD.IADD R96, R194, 0x1, -R92 ;  /* 0x00000001c2607824 */ /* 0x000fe400078e0a5c */
[----:B------:R-:W-:-:S04]  /*3180*/  IMAD.WIDE.U32 R206, R14, c[0x0][0x210], RZ ;  /* 0x000084000ece7a25 */ /* 0x000fc800078e00ff */
[----:B------:R-:W-:Y:S02]  /*3190*/  IMAD.IADD R23, R96, 0x1, -R216 ;  /* 0x0000000160177824 */ /* 0x000fe400078e0ad8 */
[----:B------:R-:W-:Y:S01]  /*31a0*/  IMAD R209, R14, c[0x0][0x214], R207 ;  /* 0x000085000ed17a24 */ /* 0x000fe200078e02cf */
[----:B-1----:R-:W-:Y:S01]  /*31b0*/  SHF.R.S32.HI R4, RZ, 0x1f, R181 ;  /* 0x0000001fff047819 */ /* 0x002fe200000114b5 */
[----:B------:R-:W-:Y:S02]  /*31c0*/  IMAD.SHL.U32 R99, R191, 0x2, RZ ;  /* 0x00000002bf637824 */ /* 0x000fe400078e00ff */
[----:B------:R-:W-:Y:S02]  /*31d0*/  IMAD.SHL.U32 R100, R192, 0x2, RZ ;  /* 0x00000002c0647824 */ /* 0x000fe400078e00ff */
[C---:B------:R-:W-:Y:S02]  /*31e0*/  IMAD R0, R4.reuse, c[0x0][0x1e0], RZ ;  /* 0x0000780004007a24 */ /* 0x040fe400078e02ff */
[----:B------:R-:W-:-:S02]  /*31f0*/  IMAD R5, R4, c[0x0][0x208], RZ ;  /* 0x0000820004057a24 */ /* 0x000fc400078e02ff */
[----:B------:R-:W-:Y:S02]  /*3200*/  IMAD R0, R181, c[0x0][0x1e4], R0 ;  /* 0x00007900b5007a24 */ /* 0x000fe400078e0200 */
[----:B------:R-:W-:Y:S02]  /*3210*/  IMAD.SHL.U32 R98, R182, 0x2, RZ ;  /* 0x00000002b6627824 */ /* 0x000fe400078e00ff */
[----:B------:R-:W-:Y:S01]  /*3220*/  IMAD.IADD R3, R3, 0x1, R0 ;  /* 0x0000000103037824 */ /* 0x000fe200078e0200 */
[----:B--234-:R-:W-:-:S03]  /*3230*/  SHF.R.S32.HI R12, RZ, 0x1f, R180 ;  /* 0x0000001fff0c7819 */ /* 0x01cfc600000114b4 */
[----:B------:R-:W-:-:S04]  /*3240*/  IMAD.WIDE.U32 R2, R180, c[0x0][0x1f0], R2 ;  /* 0x00007c00b4027a25 */ /* 0x000fc800078e0002 */
[----:B------:R-:W-:Y:S01]  /*3250*/  IMAD R0, R12, c[0x0][0x1f0], RZ ;  /* 0x00007c000c007a24 */ /* 0x000fe200078e02ff */
[----:B------:R-:W-:-:S03]  /*3260*/  IADD3 R2, P0, R2, R202, RZ ;  /* 0x000000ca02027210 */ /* 0x000fc60007f1e0ff */
[----:B------:R-:W-:-:S05]  /*3270*/  IMAD R0, R180, c[0x0][0x1f4], R0 ;  /* 0x00007d00b4007a24 */ /* 0x000fca00078e0200 */
[----:B------:R-:W-:Y:S02]  /*3280*/  IADD3.X R3, R201, R3, R0, P0, !PT ;  /* 0x00000003c9037210 */ /* 0x000fe400007fe400 */
[----:B------:R-:W-:-:S04]  /*3290*/  LEA R0, P0, R2, c[0x0][0x1c8], 0x1 ;  /* 0x0000720002007a11 */ /* 0x000fc800078008ff */
[----:B------:R-:W-:Y:S01]  /*32a0*/  LEA.HI.X R6, R2, c[0x0][0x1cc], R3, 0x1, P0 ;  /* 0x0000730002067a11 */ /* 0x000fe200000f0c03 */
[----:B------:R-:W1:Y:S01]  /*32b0*/  SHFL.IDX PT, R8, R0, RZ, 0x181f ;  /* 0x00181fff00087589 */ /* 0x000e6200000e0000 */
[----:B------:R-:W-:Y:S01]  /*32c0*/  ISETP.GE.AND P0, PT, R23, 0x1, PT ;  /* 0x000000011700780c */ /* 0x000fe20003f06270 */
[----:B------:R-:W-:Y:S02]  /*32d0*/  IMAD.WIDE.U32 R2, R181, c[0x0][0x208], RZ ;  /* 0x00008200b5027a25 */ /* 0x000fe400078e00ff */
[----:B------:R-:W2:Y:S04]  /*32e0*/  SHFL.IDX PT, R9, R6, RZ, 0x181f ;  /* 0x00181fff06097589 */ /* 0x000ea800000e0000 */
[----:B------:R3:W4:Y:S04]  /*32f0*/  SHFL.IDX PT, R10, R0, 0x1, 0x181f ;  /* 0x00381f00000a7f89 */ /* 0x00072800000e0000 */
[----:B------:R5:W4:Y:S02]  /*3300*/  SHFL.IDX PT, R11, R6, 0x1, 0x181f ;  /* 0x00381f00060b7f89 */ /* 0x000b2400000e0000 */
[----:B------:R-:W-:-:S02]  /*3310*/  @P0 ISETP.GE.AND P3, PT, R182, c[0x0][0x1d4], PT ;  /* 0x00007500b6000a0c */ /* 0x000fc40003f66270 */
[----:B------:R-:W-:Y:S02]  /*3320*/  @P0 ISETP.GE.AND P2, PT, R191, c[0x0][0x1d4], PT ;  /* 0x00007500bf000a0c */ /* 0x000fe40003f46270 */
[----:B-1----:R-:W-:Y:S01]  /*3330*/  @P0 LEA R4, P1, R182, R8, 0x1 ;  /* 0x00000008b6040211 */ /* 0x002fe200078208ff */
[----:B---3--:R-:W-:-:S03]  /*3340*/  IMAD R0, R181, c[0x0][0x20c], R5 ;  /* 0x00008300b5007a24 */ /* 0x008fc600078e0205 */
[-C--:B--2---:R-:W-:Y:S02]  /*3350*/  @P0 LEA.HI.X R5, R182, R9.reuse, R17, 0x1, P1 ;  /* 0x00000009b6050211 */ /* 0x084fe400008f0c11 */
[----:B-----5:R-:W-:Y:S01]  /*3360*/  @P0 LEA R6, P1, R191, R8, 0x1 ;  /* 0x00000008bf060211 */ /* 0x020fe200078208ff */
[----:B------:R-:W-:Y:S02]  /*3370*/  IMAD.IADD R3, R3, 0x1, R0 ;  /* 0x0000000103037824 */ /* 0x000fe400078e0200 */
[----:B------:R1:W-:Y:S01]  /*3380*/  @P0 LDGSTS.E.BYPASS.LTC128B.128 [R179+0x6100], [R4.64], !P3 ;  /* 0x0610000004b30fae */ /* 0x0003e2000d901d48 */
[----:B------:R-:W-:Y:S01]  /*3390*/  ISETP.GE.AND P3, PT, R23, 0x21, PT ;  /* 0x000000211700780c */ /* 0x000fe20003f66270 */
[----:B------:R-:W-:Y:S01]  /*33a0*/  IMAD R0, R12, c[0x0][0x218], RZ ;  /* 0x000086000c007a24 */ /* 0x000fe200078e02ff */
[----:B------:R-:W-:Y:S01]  /*33b0*/  @P0 LEA.HI.X R7, R191, R9, R16, 0x1, P1 ;  /* 0x00000009bf070211 */ /* 0x000fe200008f0c10 */
[----:B------:R-:W-:-:S04]  /*33c0*/  IMAD.WIDE.U32 R2, R180, c[0x0][0x218], R2 ;  /* 0x00008600b4027a25 */ /* 0x000fc800078e0002 */
[----:B------:R2:W-:Y:S06]  /*33d0*/  @P0 LDGSTS.E.BYPASS.LTC128B.128 [R179+0x8100], [R6.64], !P2 ;  /* 0x0810000006b30fae */ /* 0x0005ec000d101d48 */
[C---:B------:R-:W-:Y:S02]  /*33e0*/  @P3 ISETP.GE.AND P4, PT, R192.reuse, c[0x0][0x1d4], PT ;  /* 0x00007500c0003a0c */ /* 0x040fe40003f86270 */
[----:B-1----:R-:W-:-:S04]  /*33f0*/  @P0 LEA R4, P1, R192, R8, 0x1 ;  /* 0x00000008c0040211 */ /* 0x002fc800078208ff */
[----:B------:R-:W-:Y:S01]  /*3400*/  @P0 LEA.HI.X R5, R192, R9, R15, 0x1, P1 ;  /* 0x00000009c0050211 */ /* 0x000fe200008f0c0f */
[----:B--2---:R-:W-:Y:S01]  /*3410*/  IMAD R6, R180, c[0x0][0x21c], R0 ;  /* 0x00008700b4067a24 */ /* 0x004fe200078e0200 */
[----:B------:R-:W-:Y:S02]  /*3420*/  IADD3 R0, P2, R2, R206, RZ ;  /* 0x000000ce02007210 */ /* 0x000fe40007f5e0ff */
[C---:B----4-:R-:W-:Y:S02]  /*3430*/  @P3 LEA R2, P1, R182.reuse, R10, 0x1 ;  /* 0x0000000ab6023211 */ /* 0x050fe400078208ff */
[----:B------:R-:W-:Y:S02]  /*3440*/  IADD3.X R6, R209, R3, R6, P2, !PT ;  /* 0x00000003d1067210 */ /* 0x000fe400017fe406 */
[----:B------:R-:W-:Y:S02]  /*3450*/  @P3 LEA.HI.X R3, R182, R11, R17, 0x1, P1 ;  /* 0x0000000bb6033211 */ /* 0x000fe400008f0c11 */
[----:B------:R-:W-:-:S02]  /*3460*/  LEA R7, P1, R0, c[0x0][0x1f8], 0x1 ;  /* 0x00007e0000077a11 */ /* 0x000fc400078208ff */
[----:B------:R-:W-:Y:S02]  /*3470*/  @P0 ISETP.GE.AND P2, PT, R192, c[0x0][0x1d4], PT ;  /* 0x00007500c0000a0c */ /* 0x000fe40003f46270 */
[----:B------:R-:W-:Y:S02]  /*3480*/  LEA.HI.X R8, R0, c[0x0][0x1fc], R6, 0x1, P1 ;  /* 0x00007f0000087a11 */ /* 0x000fe400008f0c06 */
[----:B------:R-:W-:Y:S01]  /*3490*/  @P3 ISETP.GE.AND P1, PT, R182, c[0x0][0x1d4], PT ;  /* 0x00007500b6003a0c */ /* 0x000fe20003f26270 */
[----:B------:R-:W1:Y:S04]  /*34a0*/  SHFL.IDX PT, R0, R7, RZ, 0x181f ;  /* 0x00181fff07007589 */ /* 0x000e6800000e0000 */
[----:B------:R-:W-:Y:S04]  /*34b0*/  SHFL.IDX PT, R22, R8, 0x1, 0x181f ;  /* 0x00381f0008167f89 */ /* 0x000fe800000e0000 */
[----:B------:R2:W-:Y:S01]  /*34c0*/  @P0 LDGSTS.E.BYPASS.LTC128B.128 [R179+0xa100], [R4.64], !P2 ;  /* 0x0a10000004b30fae */ /* 0x0005e2000d101d48 */
[----:B------:R-:W-:-:S02]  /*34d0*/  @P3 ISETP.GE.AND P2, PT, R191, c[0x0][0x1d4], PT ;  /* 0x00007500bf003a0c */ /* 0x000fc40003f46270 */
[C---:B------:R-:W-:Y:S01]  /*34e0*/  @P3 LEA R6, P0, R191.reuse, R10, 0x1 ;  /* 0x0000000abf063211 */ /* 0x040fe200078008ff */
[----:B------:R3:W-:Y:S04]  /*34f0*/  @P3 LDGSTS.E.BYPASS.LTC128B.128 [R179+0x7100], [R2.64], !P1 ;  /* 0x0710000002b33fae */ /* 0x0007e8000c901d48 */
[----:B---3--:R3:W-:Y:S04]  /*3500*/  SHFL.IDX PT, R3, R7, 0x1, 0x181f ;  /* 0x00381f0007037f89 */ /* 0x0087e800000e0000 */
[----:B------:R-:W4:Y:S01]  /*3510*/  SHFL.IDX PT, R2, R8, RZ, 0x181f ;  /* 0x00181fff08027589 */ /* 0x000f2200000e0000 */
[----:B---3--:R-:W-:-:S02]  /*3520*/  @P3 LEA.HI.X R7, R191, R11, R16, 0x1, P0 ;  /* 0x0000000bbf073211 */ /* 0x008fc400000f0c10 */
[----:B--2---:R-:W-:-:S03]  /*3530*/  @P3 LEA R4, P0, R192, R10, 0x1 ;  /* 0x0000000ac0043211 */ /* 0x004fc600078008ff */
[----:B------:R2:W-:Y:S01]  /*3540*/  @P3 LDGSTS.E.BYPASS.LTC128B.128 [R179+0x9100], [R6.64], !P2 ;  /* 0x0910000006b33fae */ /* 0x0005e2000d101d48 */
[----:B------:R-:W-:-:S05]  /*3550*/  @P3 LEA.HI.X R5, R192, R11, R15, 0x1, P0 ;  /* 0x0000000bc0053211 */ /* 0x000fca00000f0c0f */
[----:B------:R2:W-:Y:S04]  /*3560*/  @P3 LDGSTS.E.BYPASS.LTC128B.128 [R179+0xb100], [R4.64], !P4 ;  /* 0x0b10000004b33fae */ /* 0x0005e8000e101d48 */
[----:B------:R-:W0:Y:S01]  /*3570*/  LDGDEPBAR ;  /* 0x00000000000079af */ /* 0x000e220000000000 */
[----:B------:R-:W-:Y:S02]  /*3580*/  R2P PR, R197, 0x6 ;  /* 0x00000006c5007804 */ /* 0x000fe40000000000 */
[CC--:B-1----:R-:W-:Y:S02]  /*3590*/  IADD3 R14, P0, R0.reuse, R99.reuse, RZ ;  /* 0x00000063000e7210 */ /* 0x0c2fe40007f1e0ff */
[C---:B------:R-:W-:Y:S02]  /*35a0*/  IADD3 R12, P4, R0.reuse, R100, RZ ;  /* 0x00000064000c7210 */ /* 0x040fe40007f9e0ff */
[----:B------:R-:W-:Y:S01]  /*35b0*/  IADD3 R16, P3, R0, R98, RZ ;  /* 0x0000006200107210 */ /* 0x000fe20007f7e0ff */
[C-C-:B----4-:R-:W-:Y:S01]  /*35c0*/  IMAD.X R15, R2.reuse, 0x1, R94.reuse, P0 ;  /* 0x00000001020f7824 */ /* 0x150fe200000e065e */
[----:B------:R-:W-:Y:S01]  /*35d0*/  IADD3 R20, P0, R3, R99, RZ ;  /* 0x0000006303147210 */ /* 0x000fe20007f1e0ff */
[----:B------:R-:W-:Y:S01]  /*35e0*/  IMAD.X R13, R2, 0x1, R95, P4 ;  /* 0x00000001020d7824 */ /* 0x000fe200020e065f */
[----:B------:R-:W-:Y:S01]  /*35f0*/  ISETP.GE.AND P4, PT, R182, c[0x0][0x1d4], PT ;  /* 0x00007500b6007a0c */ /* 0x000fe20003f86270 */
[----:B------:R-:W-:Y:S01]  /*3600*/  IMAD.X R17, R2, 0x1, R93, P3 ;  /* 0x0000000102117824 */ /* 0x000fe200018e065d */
[----:B------:R-:W-:Y:S01]  /*3610*/  ISETP.GE.AND P3, PT, R191, c[0x0][0x1d4], PT ;  /* 0x00007500bf007a0c */ /* 0x000fe20003f66270 */
[----:B------:R-:W-:Y:S01]  /*3620*/  IMAD.X R21, R22, 0x1, R94, P0 ;  /* 0x0000000116157824 */ /* 0x000fe200000e065e */
[----:B------:R-:W-:Y:S01]  /*3630*/  ISETP.LT.OR P0, PT, R23, 0x1, P4 ;  /* 0x000000011700780c */ /* 0x000fe20002701670 */
[----:B------:R-:W-:Y:S01]  /*3640*/  IMAD.MOV.U32 R0, RZ, RZ, 0x40 ;  /* 0x00000040ff007424 */ /* 0x000fe200078e00ff */
[----:B------:R-:W-:-:S02]  /*3650*/  @P1 IADD3 R164, R165, -0x20, RZ ;  /* 0xffffffe0a5a41810 */ /* 0x000fc40007ffe0ff */
[----:B------:R-:W-:Y:S02]  /*3660*/  IADD3 R18, P1, R3, R98, RZ ;  /* 0x0000006203127210 */ /* 0x000fe40007f3e0ff */
[----:B------:R-:W-:Y:S02]  /*3670*/  ISETP.LT.OR P4, PT, R23, 0x21, P4 ;  /* 0x000000211700780c */ /* 0x000fe40002781670 */
[----:B------:R-:W-:Y:S01]  /*3680*/  SEL R0, R0, 0xffffffc0, !P2 ;  /* 0xffffffc000007807 */ /* 0x000fe20005000000 */
[----:B------:R-:W-:-:S04]  /*3690*/  DEPBAR.LE SB0, 0x1 ;  /* 0x000080400000791a */ /* 0x000fc80000000000 */
[----:B------:R-:W-:-:S04]  /*36a0*/  DEPBAR.LE SB0, 0x0 ;  /* 0x000080000000791a */ /* 0x000fc80000000000 */
[----:B------:R-:W-:Y:S01]  /*36b0*/  BAR.SYNC.DEFER_BLOCKING 0x0 ;  /* 0x0000000000007b1d */ /* 0x000fe20000010000 */
[----:B------:R-:W-:Y:S01]  /*36c0*/  IMAD.X R19, R22, 0x1, R93, P1 ;  /* 0x0000000116137824 */ /* 0x000fe200008e065d */
[----:B------:R-:W-:Y:S01]  /*36d0*/  ISETP.GE.AND P1, PT, R192, c[0x0][0x1d4], PT ;  /* 0x00007500c0007a0c */ /* 0x000fe20003f26270 */
[----:B------:R-:W-:Y:S01]  /*36e0*/  IMAD.IADD R167, R165, 0x1, R0 ;  /* 0x00000001a5a77824 */ /* 0x000fe200078e0200 */
[----:B------:R-:W-:Y:S02]  /*36f0*/  ISETP.GT.AND P5, PT, R196, 0x3f, PT ;  /* 0x0000003fc400780c */ /* 0x000fe40003fa4270 */
[----:B--2---:R-:W-:Y:S04]  /*3700*/  LDSM.16.M88.4 R4, [R173] ;  /* 0x00000000ad04783b */ /* 0x004fe80000000200 */
[----:B------:R-:W1:Y:S04]  /*3710*/  LDSM.16.M88.4 R32, [R165+0x800] ;  /* 0x00080000a520783b */ /* 0x000e680000000200 */
[----:B------:R-:W-:Y:S04]  /*3720*/  LDSM.16.M88.4 R40, [R165+0x1000] ;  /* 0x00100000a528783b */ /* 0x000fe80000000200 */
[----:B------:R-:W2:Y:S04]  /*3730*/  LDSM.16.M88.4 R28, [R165] ;  /* 0x00000000a51c783b */ /* 0x000ea80000000200 */
[----:B------:R-:W3:Y:S04]  /*3740*/  LDSM.16.M88.4 R52, [R165+0x1800] ;  /* 0x00180000a534783b */ /* 0x000ee80000000200 */
[----:B------:R-:W-:Y:S04]  /*3750*/  LDSM.16.M88.4 R8, [R174] ;  /* 0x00000000ae08783b */ /* 0x000fe80000000200 */
[----:B------:R-:W-:Y:S04]  /*3760*/  LDSM.16.M88.4 R48, [R164] ;  /* 0x00000000a430783b */ /* 0x000fe80000000200 */
[----:B------:R-:W4:Y:S04]  /*3770*/  LDSM.16.M88.4 R44, [R164+0x800] ;  /* 0x00080000a42c783b */ /* 0x000f280000000200 */
[----:B------:R-:W5:Y:S04]  /*3780*/  LDSM.16.M88.4 R60, [R164+0x1000] ;  /* 0x00100000a43c783b */ /* 0x000f680000000200 */
        /* <DEDUP_REMOVED lines=8> */
[----:B--2---:R-:W-:Y:S02]  /*3810*/  HMMA.16816.F32.BF16 R36, R4, R28, RZ ;  /* 0x0000001c0424723c */ /* 0x004fe400000418ff */
[----:B------:R1:W-:Y:S01]  /*3820*/  LDGSTS.E.BYPASS.LTC128B.128 [R179+0x2100], [R14.64], !P0 ;  /* 0x021000000eb37fae */ /* 0x0003e2000c101d48 */
[----:B------:R-:W-:-:S05]  /*3830*/  ISETP.LT.OR P0, PT, R23, 0x1, P1 ;  /* 0x000000011700780c */ /* 0x000fca0000f01670 */
[C---:B------:R-:W-:Y:S08]  /*3840*/  HMMA.16816.F32.BF16 R28, R4.reuse, R30, RZ ;  /* 0x0000001e041c723c */ /* 0x040ff000000418ff */
[----:B------:R1:W-:Y:S01]  /*3850*/  LDGSTS.E.BYPASS.LTC128B.128 [R179+0x4100], [R12.64], !P0 ;  /* 0x041000000cb37fae */ /* 0x0003e2000c101d48 */
[----:B------:R-:W-:Y:S01]  /*3860*/  IADD3 R2, P0, R3, R100, RZ ;  /* 0x0000006403027210 */ /* 0x000fe20007f1e0ff */
[C---:B---3--:R-:W-:Y:S02]  /*3870*/  HMMA.16816.F32.BF16 R56, R4.reuse, R52, RZ ;  /* 0x000000340438723c */ /* 0x048fe400000418ff */
[----:B------:R2:W-:Y:S02]  /*3880*/  LDGSTS.E.BYPASS.LTC128B.128 [R179+0x1100], [R18.64], !P4 ;  /* 0x0110000012b37fae */ /* 0x0005e4000e101d48 */
[----:B------:R-:W-:Y:S01]  /*3890*/  IMAD.X R3, R22, 0x1, R95, P0 ;  /* 0x0000000116037824 */ /* 0x000fe200000e065f */
[----:B------:R-:W-:Y:S01]  /*38a0*/  ISETP.LT.OR P0, PT, R23, 0x21, P1 ;  /* 0x000000211700780c */ /* 0x000fe20000f01670 */
[----:B------:R3:W-:Y:S02]  /*38b0*/  LDGSTS.E.BYPASS.LTC128B.128 [R179+0x3100], [R20.64], !P3 ;  /* 0x0310000014b37fae */ /* 0x0007e4000d901d48 */
[----:B------:R-:W-:Y:S08]  /*38c0*/  HMMA.16816.F32.BF16 R52, R4, R54, RZ ;  /* 0x000000360434723c */ /* 0x000ff000000418ff */
[----:B----4-:R-:W-:Y:S02]  /*38d0*/  HMMA.16816.F32.BF16 R64, R8, R44, R24 ;  /* 0x0000002c0840723c */ /* 0x010fe40000041818 */
[----:B------:R4:W-:Y:S01]  /*38e0*/  LDGSTS.E.BYPASS.LTC128B.128 [R179+0x5100], [R2.64], !P0 ;  /* 0x0510000002b37fae */ /* 0x0009e2000c101d48 */
[----:B------:R-:W-:-:S03]  /*38f0*/  ISETP.GT.AND P0, PT, R97, R193, PT ;  /* 0x000000c16100720c */ /* 0x000fc60003f04270 */
[----:B------:R-:W-:Y:S02]  /*3900*/  LDSM.16.M88.4 R24, [R167] ;  /* 0x00000000a718783b */ /* 0x000fe40000000200 */
[----:B------:R-:W-:Y:S02]  /*3910*/  HMMA.16816.F32.BF16 R72, R8, R48, R36 ;  /* 0x000000300848723c */ /* 0x000fe40000041824 */
[----:B------:R-:W-:Y:S04]  /*3920*/  LDSM.16.M88.4 R84, [R165+0x3800] ;  /* 0x00380000a554783b */ /* 0x000fe80000000200 */
[----:B--2---:R-:W-:Y:S02]  /*3930*/  LDSM.16.M88.4 R16, [R167+0x1000] ;  /* 0x00100000a710783b */ /* 0x004fe40000000200 */
[C---:B-1----:R-:W-:Y:S02]  /*3940*/  HMMA.16816.F32.BF16 R12, R4.reuse, R34, RZ ;  /* 0x00000022040c723c */ /* 0x042fe400000418ff */
[----:B---3--:R-:W-:Y:S04]  /*3950*/  LDSM.16.M88.4 R20, [R167+0x800] ;  /* 0x00080000a714783b */ /* 0x008fe80000000200 */
[----:B------:R-:W0:Y:S02]  /*3960*/  LDGDEPBAR ;  /* 0x00000000000079af */ /* 0x000e240000000000 */
[----:B------:R-:W-:Y:S01]  /*3970*/  HMMA.16816.F32.BF16 R32, R4, R40, RZ ;  /* 0x000000280420723c */ /* 0x000fe200000418ff */
[----:B----4-:R-:W-:-:S07]  /*3980*/  IADD3 R2, R164, 0x4000, RZ ;  /* 0x00004000a4027810 */ /* 0x010fce0007ffe0ff */
[----:B------:R-:W-:Y:S01]  /*3990*/  HMMA.16816.F32.BF16 R40, R4, R42, RZ ;  /* 0x0000002a0428723c */ /* 0x000fe200000418ff */
[----:B------:R-:W1:Y:S01]  /*39a0*/  LDSM.16.M88.4 R4, [R176] ;  /* 0x00000000b004783b */ /* 0x000e620000000200 */
[----:B------:R-:W-:-:S05]  /*39b0*/  IMAD.IADD R166, R2, 0x1, R0 ;  /* 0x0000000102a67824 */ /* 0x000fca00078e0200 */
[----:B------:R-:W-:Y:S01]  /*39c0*/  LDSM.16.M88.4 R80, [R166+-0x3000] ;  /* 0xffd00000a650783b */ /* 0x000fe20000000200 */
[C---:B------:R-:W-:Y:S03]  /*39d0*/  HMMA.16816.F32.BF16 R44, R8.reuse, R46, R12 ;  /* 0x0000002e082c723c */ /* 0x040fe6000004180c */
[----:B------:R-:W-:Y:S05]  /*39e0*/  LDSM.16.M88.4 R88, [R166+-0x2800] ;  /* 0xffd80000a658783b */ /* 0x000fea0000000200 */
[C---:B------:R-:W-:Y:S08]  /*39f0*/  HMMA.16816.F32.BF16 R68, R8.reuse, R50, R28 ;  /* 0x000000320844723c */ /* 0x040ff0000004181c */
[C---:B-----5:R-:W-:Y:S01]  /*3a00*/  HMMA.16816.F32.BF16 R12, R8.reuse, R62, R40 ;  /* 0x0000003e080c723c */ /* 0x060fe20000041828 */
[----:B------:R-:W2:Y:S07]  /*3a10*/  LDSM.16.M88.4 R40, [R167+0x1800] ;  /* 0x00180000a728783b */ /* 0x000eae0000000200 */
[C---:B------:R-:W-:Y:S01]  /*3a20*/  HMMA.16816.F32.BF16 R36, R8.reuse, R60, R32 ;  /* 0x0000003c0824723c */ /* 0x040fe20000041820 */
[----:B------:R-:W-:Y:S07]  /*3a30*/  LDSM.16.M88.4 R60, [R166+-0x4000] ;  /* 0xffc00000a63c783b */ /* 0x000fee0000000200 */
[C---:B------:R-:W-:Y:S08]  /*3a40*/  HMMA.16816.F32.BF16 R32, R8.reuse, R76, R56 ;  /* 0x0000004c0820723c */ /* 0x040ff00000041838 */
[----:B------:R-:W-:Y:S01]  /*3a50*/  HMMA.16816.F32.BF16 R28, R8, R78, R52 ;  /* 0x0000004e081c723c */ /* 0x000fe20000041834 */
[----:B------:R-:W3:Y:S04]  /*3a60*/  LDSM.16.M88.4 R8, [R175] ;  /* 0x00000000af08783b */ /* 0x000ee80000000200 */
[----:B------:R-:W4:Y:S03]  /*3a70*/  LDSM.16.M88.4 R76, [R166+-0x3800] ;  /* 0xffc80000a64c783b */ /* 0x000f260000000200 */
[C---:B-1----:R-:W-:Y:S01]  /*3a80*/  HMMA.16816.F32.BF16 R48, R4.reuse, R24, R72 ;  /* 0x000000180430723c */ /* 0x042fe20000041848 */
[----:B------:R-:W-:Y:S07]  /*3a90*/  LDSM.16.M88.4 R72, [R164+0x3000] ;  /* 0x00300000a448783b */ /* 0x000fee0000000200 */
[C---:B------:R-:W-:Y:S01]  /*3aa0*/  HMMA.16816.F32.BF16 R52, R4.reuse, R26, R68 ;  /* 0x0000001a0434723c */ /* 0x040fe20000041844 */
[----:B------:R-:W-:Y:S07]  /*3ab0*/  LDSM.16.M88.4 R68, [R165+0x3000] ;  /* 0x00300000a544783b */ /* 0x000fee0000000200 */
[C---:B------:R-:W-:Y:S01]  /*3ac0*/  HMMA.16816.F32.BF16 R56, R4.reuse, R20, R64 ;  /* 0x000000140438723c */ /* 0x040fe20000041840 */
[----:B------:R-:W-:Y:S07]  /*3ad0*/  LDSM.16.M88.4 R64, [R165+0x2800] ;  /* 0x00280000a540783b */ /* 0x000fee0000000200 */
[C---:B------:R-:W-:Y:S08]  /*3ae0*/  HMMA.16816.F32.BF16 R44, R4.reuse, R22, R44 ;  /* 0x00000016042c723c */ /* 0x040ff0000004182c */
[C---:B------:R-:W-:Y:S08]  /*3af0*/  HMMA.16816.F32.BF16 R36, R4.reuse, R16, R36 ;  /* 0x000000100424723c */ /* 0x040ff00000041824 */
[C---:B------:R-:W-:Y:S08]  /*3b00*/  HMMA.16816.F32.BF16 R20, R4.reuse, R18, R12 ;  /* 0x000000120414723c */ /* 0x040ff0000004180c */
[C---:B--2---:R-:W-:Y:S08]  /*3b10*/  HMMA.16816.F32.BF16 R16, R4.reuse, R40, R32 ;  /* 0x000000280410723c */ /* 0x044ff00000041820 */
[----:B------:R-:W-:Y:S01]  /*3b20*/  HMMA.16816.F32.BF16 R12, R4, R42, R28 ;  /* 0x0000002a040c723c */ /* 0x000fe2000004181c */
[----:B------:R-:W-:Y:S04]  /*3b30*/  LDSM.16.M88.4 R4, [R173+0x4000] ;  /* 0x00400000ad04783b */ /* 0x000fe80000000200 */
[----:B------:R-:W1:Y:S03]  /*3b40*/  LDSM.16.M88.4 R28, [R165+0x2000] ;  /* 0x00200000a51c783b */ /* 0x000e660000000200 */
[C---:B---3--:R-:W-:Y:S01]  /*3b50*/  HMMA.16816.F32.BF16 R24, R8.reuse, R60, R48 ;  /* 0x0000003c0818723c */ /* 0x048fe20000041830 */
[----:B------:R-:W-:Y:S07]  /*3b60*/  LDSM.16.M88.4 R48, [R164+0x2000] ;  /* 0x00200000a430783b */ /* 0x000fee0000000200 */
[C---:B------:R-:W-:Y:S01]  /*3b70*/  HMMA.16816.F32.BF16 R32, R8.reuse, R62, R52 ;  /* 0x0000003e0820723c */ /* 0x040fe20000041834 */
[----:B------:R-:W-:Y:S07]  /*3b80*/  LDSM.16.M88.4 R60, [R164+0x2800] ;  /* 0x00280000a43c783b */ /* 0x000fee0000000200 */
[C---:B----4-:R-:W-:Y:S01]  /*3b90*/  HMMA.16816.F32.BF16 R40, R8.reuse, R76, R56 ;  /* 0x0000004c0828723c */ /* 0x050fe20000041838 */
[----:B------:R-:W-:Y:S07]  /*3ba0*/  LDSM.16.M88.4 R56, [R167+0x2800] ;  /* 0x00280000a738783b */ /* 0x000fee0000000200 */
[C---:B------:R-:W-:Y:S01]  /*3bb0*/  HMMA.16816.F32.BF16 R44, R8.reuse, R78, R44 ;  /* 0x0000004e082c723c */ /* 0x040fe2000004182c */
[----:B------:R-:W-:Y:S07]  /*3bc0*/  LDSM.16.M88.4 R76, [R167+0x3800] ;  /* 0x00380000a74c783b */ /* 0x000fee0000000200 */
[C---:B------:R-:W-:Y:S08]  /*3bd0*/  HMMA.16816.F32.BF16 R52, R8.reuse, R80, R36 ;  /* 0x000000500834723c */ /* 0x040ff00000041824 */
[C---:B------:R-:W-:Y:S01]  /*3be0*/  HMMA.16816.F32.BF16 R36, R8.reuse, R82, R20 ;  /* 0x000000520824723c */ /* 0x040fe20000041814 */
[----:B------:R-:W-:Y:S07]  /*3bf0*/  LDSM.16.M88.4 R80, [R164+0x3800] ;  /* 0x00380000a450783b */ /* 0x000fee0000000200 */
[C---:B------:R-:W-:Y:S08]  /*3c00*/  HMMA.16816.F32.BF16 R16, R8.reuse, R88, R16 ;  /* 0x000000580810723c */ /* 0x040ff00000041810 */
[----:B------:R-:W-:Y:S01]  /*3c10*/  HMMA.16816.F32.BF16 R12, R8, R90, R12 ;  /* 0x0000005a080c723c */ /* 0x000fe2000004180c */
[----:B------:R-:W2:Y:S07]  /*3c20*/  LDSM.16.M88.4 R8, [R174+0x4000] ;  /* 0x00400000ae08783b */ /* 0x000eae0000000200 */
[C---:B-1----:R-:W-:Y:S08]  /*3c30*/  HMMA.16816.F32.BF16 R20, R4.reuse, R28, R24 ;  /* 0x0000001c0414723c */ /* 0x042ff00000041818 */
[C---:B------:R-:W-:Y:S08]  /*3c40*/  HMMA.16816.F32.BF16 R28, R4.reuse, R30, R32 ;  /* 0x0000001e041c723c */ /* 0x040ff00000041820 */
[C---:B------:R-:W-:Y:S01]  /*3c50*/  HMMA.16816.F32.BF16 R32, R4.reuse, R64, R40 ;  /* 0x000000400420723c */ /* 0x040fe20000041828 */
[----:B------:R-:W-:Y:S07]  /*3c60*/  LDSM.16.M88.4 R40, [R167+0x2000] ;  /* 0x00200000a728783b */ /* 0x000fee0000000200 */
[C---:B------:R-:W-:Y:S01]  /*3c70*/  HMMA.16816.F32.BF16 R44, R4.reuse, R66, R44 ;  /* 0x00000042042c723c */ /* 0x040fe2000004182c */
[----:B------:R-:W-:Y:S07]  /*3c80*/  LDSM.16.M88.4 R64, [R166+-0x1800] ;  /* 0xffe80000a640783b */ /* 0x000fee0000000200 */
[C---:B------:R-:W-:Y:S08]  /*3c90*/  HMMA.16816.F32.BF16 R52, R4.reuse, R68, R52 ;  /* 0x000000440434723c */ /* 0x040ff00000041834 */
[C---:B------:R-:W-:Y:S01]  /*3ca0*/  HMMA.16816.F32.BF16 R36, R4.reuse, R70, R36 ;  /* 0x000000460424723c */ /* 0x040fe20000041824 */
[----:B------:R-:W-:Y:S07]  /*3cb0*/  LDSM.16.M88.4 R68, [R167+0x3000] ;  /* 0x00300000a744783b */ /* 0x000fee0000000200 */
[C---:B------:R-:W-:Y:S08]  /*3cc0*/  HMMA.16816.F32.BF16 R24, R4.reuse, R84, R16 ;  /* 0x000000540418723c */ /* 0x040ff00000041810 */
[----:B------:R-:W-:Y:S01]  /*3cd0*/  HMMA.16816.F32.BF16 R12, R4, R86, R12 ;  /* 0x00000056040c723c */ /* 0x000fe2000004180c */
[----:B------:R-:W1:Y:S04]  /*3ce0*/  LDSM.16.M88.4 R4, [R176+0x4000] ;  /* 0x00400000b004783b */ /* 0x000e680000000200 */
[----:B------:R-:W-:Y:S03]  /*3cf0*/  LDSM.16.M88.4 R84, [R166+-0x800] ;  /* 0xfff80000a654783b */ /* 0x000fe60000000200 */
[C---:B--2---:R-:W-:Y:S08]  /*3d00*/  HMMA.16816.F32.BF16 R20, R8.reuse, R48, R20 ;  /* 0x000000300814723c */ /* 0x044ff00000041814 */
[C---:B------:R-:W-:Y:S01]  /*3d10*/  HMMA.16816.F32.BF16 R16, R8.reuse, R50, R28 ;  /* 0x000000320810723c */ /* 0x040fe2000004181c */
[----:B------:R-:W-:Y:S07]  /*3d20*/  LDSM.16.M88.4 R48, [R166+-0x2000] ;  /* 0xffe00000a630783b */ /* 0x000fee0000000200 */
[C---:B------:R-:W-:Y:S08]  /*3d30*/  HMMA.16816.F32.BF16 R32, R8.reuse, R60, R32 ;  /* 0x0000003c0820723c */ /* 0x040ff00000041820 */
[C---:B------:R-:W-:Y:S01]  /*3d40*/  HMMA.16816.F32.BF16 R44, R8.reuse, R62, R44 ;  /* 0x0000003e082c723c */ /* 0x040fe2000004182c */
[----:B------:R-:W-:Y:S07]  /*3d50*/  LDSM.16.M88.4 R60, [R165+0x4000] ;  /* 0x00400000a53c783b */ /* 0x000fee0000000200 */
[C---:B------:R-:W-:Y:S08]  /*3d60*/  HMMA.16816.F32.BF16 R52, R8.reuse, R72, R52 ;  /* 0x000000480834723c */ /* 0x040ff00000041834 */
[C---:B------:R-:W-:Y:S01]  /*3d70*/  HMMA.16816.F32.BF16 R28, R8.reuse, R74, R36 ;  /* 0x0000004a081c723c */ /* 0x040fe20000041824 */
[----:B------:R-:W-:Y:S07]  /*3d80*/  LDSM.16.M88.4 R72, [R166+-0x1000] ;  /* 0xfff00000a648783b */ /* 0x000fee0000000200 */
[C---:B------:R-:W-:Y:S08]  /*3d90*/  HMMA.16816.F32.BF16 R24, R8.reuse, R80, R24 ;  /* 0x000000500818723c */ /* 0x040ff00000041818 */
[----:B------:R-:W-:Y:S01]  /*3da0*/  HMMA.16816.F32.BF16 R12, R8, R82, R12 ;  /* 0x00000052080c723c */ /* 0x000fe2000004180c */
[----:B------:R-:W2:Y:S04]  /*3db0*/  LDSM.16.M88.4 R8, [R175+0x4000] ;  /* 0x00400000af08783b */ /* 0x000ea80000000200 */
[----:B------:R-:W-:Y:S03]  /*3dc0*/  LDSM.16.M88.4 R80, [R165+0x5800] ;  /* 0x00580000a550783b */ /* 0x000fe60000000200 */
[C---:B-1----:R-:W-:Y:S08]  /*3dd0*/  HMMA.16816.F32.BF16 R20, R4.reuse, R40, R20 ;  /* 0x000000280414723c */ /* 0x042ff00000041814 */
[C---:B------:R-:W-:Y:S08]  /*3de0*/  HMMA.16816.F32.BF16 R16, R4.reuse, R42, R16 ;  /* 0x0000002a0410723c */ /* 0x040ff00000041810 */
[C---:B------:R-:W-:Y:S08]  /*3df0*/  HMMA.16816.F32.BF16 R32, R4.reuse, R56, R32 ;  /* 0x000000380420723c */ /* 0x040ff00000041820 */
[C---:B------:R-:W-:Y:S01]  /*3e00*/  HMMA.16816.F32.BF16 R44, R4.reuse, R58, R44 ;  /* 0x0000003a042c723c */ /* 0x040fe2000004182c */
[----:B------:R-:W-:Y:S07]  /*3e10*/  LDSM.16.M88.4 R56, [R164+0x4000] ;  /* 0x00400000a438783b */ /* 0x000fee0000000200 */
[C---:B------:R-:W-:Y:S08]  /*3e20*/  HMMA.16816.F32.BF16 R52, R4.reuse, R68, R52 ;  /* 0x000000440434723c */ /* 0x040ff00000041834 */
[C---:B------:R-:W-:Y:S01]  /*3e30*/  HMMA.16816.F32.BF16 R40, R4.reuse, R70, R28 ;  /* 0x000000460428723c */ /* 0x040fe2000004181c */
[----:B------:R-:W-:Y:S07]  /*3e40*/  LDSM.16.M88.4 R68, [R165+0x4800] ;  /* 0x00480000a544783b */ /* 0x000fee0000000200 */
[C---:B------:R-:W-:Y:S08]  /*3e50*/  HMMA.16816.F32.BF16 R36, R4.reuse, R76, R24 ;  /* 0x0000004c0424723c */ /* 0x040ff00000041818 */
[----:B------:R-:W-:Y:S01]  /*3e60*/  HMMA.16816.F32.BF16 R12, R4, R78, R12 ;  /* 0x0000004e040c723c */ /* 0x000fe2000004180c */
[----:B------:R-:W1:Y:S04]  /*3e70*/  LDSM.16.M88.4 R4, [R173+0x8000] ;  /* 0x00800000ad04783b */ /* 0x000e680000000200 */
[----:B------:R-:W3:Y:S03]  /*3e80*/  LDSM.16.M88.4 R76, [R165+0x5000] ;  /* 0x00500000a54c783b */ /* 0x000ee60000000200 */
[C---:B--2---:R-:W-:Y:S08]  /*3e90*/  HMMA.16816.F32.BF16 R28, R8.reuse, R48, R20 ;  /* 0x00000030081c723c */ /* 0x044ff00000041814 */
        /* <DEDUP_REMOVED lines=9> */
[----:B------:R-:W2:Y:S04]  /*3f30*/  LDSM.16.M88.4 R12, [R174+0x8000] ;  /* 0x00800000ae0c783b */ /* 0x000ea80000000200 */
[----:B------:R-:W4:Y:S03]  /*3f40*/  LDSM.16.M88.4 R84, [R164+0x5800] ;  /* 0x00580000a454783b */ /* 0x000f260000000200 */
[C---:B-1----:R-:W-:Y:S08]  /*3f50*/  HMMA.16816.F32.BF16 R40, R4.reuse, R60, R28 ;  /* 0x0000003c0428723c */ /* 0x042ff0000004181c */
[C---:B------:R-:W-:Y:S08]  /*3f60*/  HMMA.16816.F32.BF16 R32, R4.reuse, R68, R20 ;  /* 0x000000440420723c */ /* 0x040ff00000041814 */
[C---:B------:R-:W-:Y:S01]  /*3f70*/  HMMA.16816.F32.BF16 R36, R4.reuse, R62, R24 ;  /* 0x0000003e0424723c */ /* 0x040fe20000041818 */
[----:B------:R-:W-:Y:S07]  /*3f80*/  LDSM.16.M88.4 R60, [R167+0x4000] ;  /* 0x00400000a73c783b */ /* 0x000fee0000000200 */
[C---:B------:R-:W-:Y:S01]  /*3f90*/  HMMA.16816.F32.BF16 R28, R4.reuse, R70, R16 ;  /* 0x00000046041c723c */ /* 0x040fe20000041810 */
[----:B------:R-:W-:Y:S07]  /*3fa0*/  LDSM.16.M88.4 R68, [R167+0x4800] ;  /* 0x00480000a744783b */ /* 0x000fee0000000200 */
[C---:B---3--:R-:W-:Y:S01]  /*3fb0*/  HMMA.16816.F32.BF16 R24, R4.reuse, R76, R52 ;  /* 0x0000004c0418723c */ /* 0x048fe20000041834 */
[----:B------:R-:W-:Y:S07]  /*3fc0*/  LDSM.16.M88.4 R52, [R166+0x800] ;  /* 0x00080000a634783b */ /* 0x000fee0000000200 */
[C---:B------:R-:W-:Y:S01]  /*3fd0*/  HMMA.16816.F32.BF16 R20, R4.reuse, R78, R48 ;  /* 0x0000004e0414723c */ /* 0x040fe20000041830 */
[----:B------:R-:W-:Y:S04]  /*3fe0*/  LDSM.16.M88.4 R76, [R167+0x5000] ;  /* 0x00500000a74c783b */ /* 0x000fe80000000200 */
[----:B------:R-:W-:Y:S03]  /*3ff0*/  LDSM.16.M88.4 R48, [R166+0x1000] ;  /* 0x00100000a630783b */ /* 0x000fe60000000200 */
[C---:B------:R-:W-:Y:S01]  /*4000*/  HMMA.16816.F32.BF16 R16, R4.reuse, R80, R44 ;  /* 0x000000500410723c */ /* 0x040fe2000004182c */
[----:B------:R-:W-:Y:S07]  /*4010*/  LDSM.16.M88.4 R44, [R166+0x1800] ;  /* 0x00180000a62c783b */ /* 0x000fee0000000200 */
[----:B------:R-:W-:Y:S01]  /*4020*/  HMMA.16816.F32.BF16 R4, R4, R82, R8 ;  /* 0x000000520404723c */ /* 0x000fe20000041808 */
[----:B------:R-:W1:Y:S04]  /*4030*/  LDSM.16.M88.4 R8, [R176+0x8000] ;  /* 0x00800000b008783b */ /* 0x000e680000000200 */
[----:B------:R-:W3:Y:S03]  /*4040*/  LDSM.16.M88.4 R80, [R167+0x5800] ;  /* 0x00580000a750783b */ /* 0x000ee60000000200 */
[C---:B--2---:R-:W-:Y:S08]  /*4050*/  HMMA.16816.F32.BF16 R32, R12.reuse, R64, R32 ;  /* 0x000000400c20723c */ /* 0x044ff00000041820 */
[C---:B------:R-:W-:Y:S08]  /*4060*/  HMMA.16816.F32.BF16 R28, R12.reuse, R66, R28 ;  /* 0x000000420c1c723c */ /* 0x040ff0000004181c */
[C---:B------:R-:W-:Y:S08]  /*4070*/  HMMA.16816.F32.BF16 R24, R12.reuse, R72, R24 ;  /* 0x000000480c18723c */ /* 0x040ff00000041818 */
[C---:B------:R-:W-:Y:S08]  /*4080*/  HMMA.16816.F32.BF16 R40, R12.reuse, R56, R40 ;  /* 0x000000380c28723c */ /* 0x040ff00000041828 */
[C---:B------:R-:W-:Y:S01]  /*4090*/  HMMA.16816.F32.BF16 R36, R12.reuse, R58, R36 ;  /* 0x0000003a0c24723c */ /* 0x040fe20000041824 */
[----:B------:R-:W-:Y:S07]  /*40a0*/  LDSM.16.M88.4 R56, [R166] ;  /* 0x00000000a638783b */ /* 0x000fee0000000200 */
[C---:B------:R-:W-:Y:S08]  /*40b0*/  HMMA.16816.F32.BF16 R20, R12.reuse, R74, R20 ;  /* 0x0000004a0c14723c */ /* 0x040ff00000041814 */
[C---:B----4-:R-:W-:Y:S08]  /*40c0*/  HMMA.16816.F32.BF16 R16, R12.reuse, R84, R16 ;  /* 0x000000540c10723c */ /* 0x050ff00000041810 */
[----:B------:R-:W-:Y:S01]  /*40d0*/  HMMA.16816.F32.BF16 R12, R12, R86, R4 ;  /* 0x000000560c0c723c */ /* 0x000fe20000041804 */
[----:B------:R-:W2:Y:S01]  /*40e0*/  LDSM.16.M88.4 R4, [R175+0x8000] ;  /* 0x00800000af04783b */ /* 0x000ea20000000200 */
[----:B------:R-:W-:-:S06]  /*40f0*/  DEPBAR.LE SB0, 0x0 ;  /* 0x000080000000791a */ /* 0x000fcc0000000000 */
[C---:B-1----:R-:W-:Y:S08]  /*4100*/  HMMA.16816.F32.BF16 R32, R8.reuse, R68, R32 ;  /* 0x000000440820723c */ /* 0x042ff00000041820 */
[C---:B------:R-:W-:Y:S08]  /*4110*/  HMMA.16816.F32.BF16 R28, R8.reuse, R70, R28 ;  /* 0x00000046081c723c */ /* 0x040ff0000004181c */
[C---:B------:R-:W-:Y:S08]  /*4120*/  HMMA.16816.F32.BF16 R24, R8.reuse, R76, R24 ;  /* 0x0000004c0818723c */ /* 0x040ff00000041818 */
[C---:B------:R-:W-:Y:S08]  /*4130*/  HMMA.16816.F32.BF16 R40, R8.reuse, R60, R40 ;  /* 0x0000003c0828723c */ /* 0x040ff00000041828 */
[C---:B------:R-:W-:Y:S08]  /*4140*/  HMMA.16816.F32.BF16 R36, R8.reuse, R62, R36 ;  /* 0x0000003e0824723c */ /* 0x040ff00000041824 */
[C---:B------:R-:W-:Y:S08]  /*4150*/  HMMA.16816.F32.BF16 R20, R8.reuse, R78, R20 ;  /* 0x0000004e0814723c */ /* 0x040ff00000041814 */
[C---:B---3--:R-:W-:Y:S08]  /*4160*/  HMMA.16816.F32.BF16 R16, R8.reuse, R80, R16 ;  /* 0x000000500810723c */ /* 0x048ff00000041810 */
[----:B------:R-:W-:Y:S08]  /*4170*/  HMMA.16816.F32.BF16 R8, R8, R82, R12 ;  /* 0x000000520808723c */ /* 0x000ff0000004180c */
[C---:B--2---:R-:W-:Y:S08]  /*4180*/  HMMA.16816.F32.BF16 R32, R4.reuse, R52, R32 ;  /* 0x000000340420723c */ /* 0x044ff00000041820 */
        /* <DEDUP_REMOVED lines=10> */
[----:B------:R-:W-:Y:S01]  /*4230*/  IADD3 R2, R196, R92, R200 ;  /* 0x0000005cc4027210 */ /* 0x000fe20007ffe0c8 */
[----:B------:R-:W-:-:S03]  /*4240*/  IMAD.MOV.U32 R180, RZ, RZ, RZ ;  /* 0x000000ffffb47224 */ /* 0x000fc600078e00ff */
[----:B------:R-:W-:-:S05]  /*4250*/  IADD3 R2, R2, -0x40, RZ ;  /* 0xffffffc002027810 */ /* 0x000fca0007ffe0ff */
        /* <DEDUP_REMOVED lines=25> */
.L_x_632:
[----:B------:R-:W-:Y:S05]  /*43f0*/  BRA.DIV ~URZ, `(.L_x_485) ;  /* 0x000117f27f007947 */ /* 0x000fea000b800000 */
[----:B------:R-:W3:Y:S01]  /*4400*/  SHFL.IDX PT, R0, R12, RZ, 0x181f ;  /* 0x00181fff0c007589 */ /* 0x000ee200000e0000 */
[----:B------:R-:W-:-:S04]  /*4410*/  ISETP.GE.AND P2, PT, R182, c[0x0][0x1d4], PT ;  /* 0x00007500b6007a0c */ /* 0x000fc80003f46270 */
[----:B------:R-:W-:Y:S02]  /*4420*/  SEL R11, RZ, 0x10, P2 ;  /* 0x00000010ff0b7807 */ /* 0x000fe40001000000 */
[C---:B---3--:R-:W-:Y:S02]  /*4430*/  IADD3 R6, P0, R0.reuse, R98, RZ ;  /* 0x0000006200067210 */ /* 0x048fe40007f1e0ff */
[----:B------:R-:W-:-:S03]  /*4440*/  IADD3 R2, P1, R0, R99, RZ ;  /* 0x0000006300027210 */ /* 0x000fc60007f3e0ff */
[----:B--2---:R-:W-:Y:S01]  /*4450*/  IMAD.X R7, R4, 0x1, R93, P0 ;  /* 0x0000000104077824 */ /* 0x004fe200000e065d */
[----:B------:R-:W-:Y:S01]  /*4460*/  IADD3 R8, P0, R0, R100, RZ ;  /* 0x0000006400087210 */ /* 0x000fe20007f1e0ff */
[C---:B------:R-:W-:Y:S01]  /*4470*/  IMAD.X R3, R4.reuse, 0x1, R94, P1 ;  /* 0x0000000104037824 */ /* 0x040fe200008e065e */
[----:B------:R-:W-:Y:S01]  /*4480*/  ISETP.GE.AND P1, PT, R191, c[0x0][0x1d4], PT ;  /* 0x00007500bf007a0c */ /* 0x000fe20003f26270 */
[----:B------:R-:W2:Y:S02]  /*4490*/  SHFL.IDX PT, R0, R12, 0x1, 0x181f ;  /* 0x00381f000c007f89 */ /* 0x000ea400000e0000 */
[----:B------:R-:W-:Y:S01]  /*44a0*/  IMAD.X R9, R4, 0x1, R95, P0 ;  /* 0x0000000104097824 */ /* 0x000fe200000e065f */
[----:B------:R-:W-:Y:S01]  /*44b0*/  ISETP.GE.AND P0, PT, R192, c[0x0][0x1d4], PT ;  /* 0x00007500c0007a0c */ /* 0x000fe20003f06270 */
[----:B------:R-:W-:Y:S01]  /*44c0*/  @!PT LDS RZ, [RZ] ;  /* 0x00000000fffff984 */ /* 0x000fe20000000800 */
[----:B------:R3:W-:Y:S01]  /*44d0*/  LDGSTS.E.BYPASS.LTC128B.128 [R179+0x6100], [R6.64], !P2 ;  /* 0x0610000006b37fae */ /* 0x0007e2000d101d48 */
[----:B------:R-:W-:-:S03]  /*44e0*/  SEL R10, RZ, 0x10, P1 ;  /* 0x00000010ff0a7807 */ /* 0x000fc60000800000 */
[----:B------:R4:W1:Y:S04]  /*44f0*/  SHFL.IDX PT, R4, R5, 0x1, 0x181f ;  /* 0x00381f0005047f89 */ /* 0x00086800000e0000 */
[----:B------:R3:W-:Y:S04]  /*4500*/  LDGSTS.E.BYPASS.LTC128B.128 [R179+0x8100], [R2.64], !P1 ;  /* 0x0810000002b37fae */ /* 0x0007e8000c901d48 */
[----:B------:R3:W-:Y:S01]  /*4510*/  LDGSTS.E.BYPASS.LTC128B.128 [R179+0xa100], [R8.64], !P0 ;  /* 0x0a10000008b37fae */ /* 0x0007e2000c101d48 */
[----:B-1--4-:R-:W-:-:S03]  /*4520*/  SEL R5, RZ, 0x10, P0 ;  /* 0x00000010ff057807 */ /* 0x012fc60000000000 */
.L_x_633:
[----:B--23--:R-:W-:Y:S02]  /*4530*/  IADD3 R2, -R11, 0x10, RZ ;  /* 0x000000100b027810 */ /* 0x00cfe40007ffe1ff */
[----:B------:R-:W-:-:S02]  /*4540*/  IADD3 R3, -R10, 0x10, RZ ;  /* 0x000000100a037810 */ /* 0x000fc40007ffe1ff */
[----:B------:R-:W-:Y:S02]  /*4550*/  LOP3.LUT R2, R2, 0xf, RZ, 0xc0, !PT ;  /* 0x0000000f02027812 */ /* 0x000fe400078ec0ff */
[----:B------:R-:W-:Y:S02]  /*4560*/  ISETP.NE.U32.AND P2, PT, R11, RZ, PT ;  /* 0x000000ff0b00720c */ /* 0x000fe40003f45070 */
[----:B------:R-:W-:Y:S02]  /*4570*/  IADD3 R8, P1, P0, R2, R0, R98 ;  /* 0x0000000002087210 */ /* 0x000fe4000783e062 */
[----:B------:R-:W-:Y:S02]  /*4580*/  LOP3.LUT R2, R3, 0xf, RZ, 0xc0, !PT ;  /* 0x0000000f03027812 */ /* 0x000fe400078ec0ff */
[----:B------:R-:W-:Y:S02]  /*4590*/  IADD3 R3, -R5, 0x10, RZ ;  /* 0x0000001005037810 */ /* 0x000fe40007ffe1ff */
[----:B------:R-:W-:-:S02]  /*45a0*/  IADD3.X R9, RZ, R4, R93, P1, P0 ;  /* 0x00000004ff097210 */ /* 0x000fc40000fe045d */
[----:B------:R-:W-:Y:S02]  /*45b0*/  IADD3 R6, P1, P0, R2, R0, R99 ;  /* 0x0000000002067210 */ /* 0x000fe4000783e063 */
[----:B------:R-:W-:Y:S01]  /*45c0*/  LOP3.LUT R2, R3, 0xf, RZ, 0xc0, !PT ;  /* 0x0000000f03027812 */ /* 0x000fe200078ec0ff */
[----:B------:R-:W-:Y:S01]  /*45d0*/  @!PT LDS RZ, [RZ] ;  /* 0x00000000fffff984 */ /* 0x000fe20000000800 */
[----:B------:R-:W-:Y:S01]  /*45e0*/  @!PT LDS RZ, [RZ] ;  /* 0x00000000fffff984 */ /* 0x000fe20000000800 */
[----:B------:R-:W-:Y:S01]  /*45f0*/  @!PT LDS RZ, [RZ] ;  /* 0x00000000fffff984 */ /* 0x000fe20000000800 */
[----:B------:R1:W-:Y:S01]  /*4600*/  LDGSTS.E.BYPASS.LTC128B.128.ZFILL [R179+0x7100], [R8.64], P2 ;  /* 0x0710000008b37fae */ /* 0x0003e20009141d48 */
[----:B------:R-:W-:Y:S02]  /*4610*/  IADD3.X R7, RZ, R4, R94, P1, P0 ;  /* 0x00000004ff077210 */ /* 0x000fe40000fe045e */
[----:B------:R-:W-:-:S04]  /*4620*/  IADD3 R2, P1, P0, R2, R0, R100 ;  /* 0x0000000002027210 */ /* 0x000fc8000783e064 */
[----:B------:R-:W-:Y:S02]  /*4630*/  IADD3.X R3, RZ, R4, R95, P1, P0 ;  /* 0x00000004ff037210 */ /* 0x000fe40000fe045f */
[----:B------:R-:W-:Y:S02]  /*4640*/  ISETP.NE.U32.AND P1, PT, R10, RZ, PT ;  /* 0x000000ff0a00720c */ /* 0x000fe40003f25070 */
[----:B------:R-:W-:-:S11]  /*4650*/  ISETP.NE.U32.AND P0, PT, R5, RZ, PT ;  /* 0x000000ff0500720c */ /* 0x000fd60003f05070 */
[----:B------:R1:W-:Y:S04]  /*4660*/  LDGSTS.E.BYPASS.LTC128B.128.ZFILL [R179+0x9100], [R6.64], P1 ;  /* 0x0910000006b37fae */ /* 0x0003e80008941d48 */
[----:B------:R1:W-:Y:S02]  /*4670*/  LDGSTS.E.BYPASS.LTC128B.128.ZFILL [R179+0xb100], [R2.64], P0 ;  /* 0x0b10000002b37fae */ /* 0x0003e40008141d48 */
.L_x_483:
[----:B------:R-:W-:Y:S05]  /*4680*/  BSYNC B0 ;  /* 0x0000000000007941 */ /* 0x000fea0003800000 */
.L_x_482:
[----:B------:R-:W-:Y:S01]  /*4690*/  IMAD.MOV.U32 R0, RZ, RZ, c[0x0][0x2c4] ;  /* 0x0000b100ff007624 */ /* 0x000fe200078e00ff */
[----:B------:R-:W-:Y:S01]  /*46a0*/  ULDC UR4, c[0x0][0x324] ;  /* 0x0000c90000047ab9 */ /* 0x000fe20000000800 */
[----:B-1----:R-:W-:Y:S01]  /*46b0*/  IADD3 R2, R194, 0x1, -R92 ;  /* 0x00000001c2027810 */ /* 0x002fe20007ffe85c */
[----:B------:R-:W-:Y:S01]  /*46c0*/  ULOP3.LUT UR4, URZ, UR4, URZ, 0x33, !UPT ;  /* 0x000000043f047292 */ /* 0x000fe2000f8e333f */
[----:B------:R-:W0:Y:S01]  /*46d0*/  LDGDEPBAR ;  /* 0x00000000000079af */ /* 0x000e220000000000 */
[----:B------:R-:W-:Y:S01]  /*46e0*/  ISETP.NE.AND P0, PT, R0, 0x1, PT ;  /* 0x000000010000780c */ /* 0x000fe20003f05270 */
[----:B------:R-:W-:-:S02]  /*46f0*/  IMAD.IADD R0, R211, 0x1, R210 ;  /* 0x00000001d3007824 */ /* 0x000fc400078e02d2 */
[----:B------:R-:W-:Y:S02]  /*4700*/  IMAD.IADD R8, R96, 0x1, -R198 ;  /* 0x0000000160087824 */ /* 0x000fe400078e0ac6 */
[----:B------:R-:W-:-:S08]  /*4710*/  IMAD.MOV.U32 R4, RZ, RZ, R0 ;  /* 0x000000ffff047224 */ /* 0x000fd000078e0000 */
[----:B------:R-:W-:Y:S01]  /*4720*/  @P0 IMAD.HI.U32 R3, R0, c[0x0][0x2c8], RZ ;  /* 0x0000b20000030a27 */ /* 0x000fe200078e00ff */
[----:B------:R-:W-:-:S04]  /*4730*/  IADD3 R0, -R195, R2, -R198 ;  /* 0x00000002c3007210 */ /* 0x000fc80007ffe9c6 */
[C---:B------:R-:W-:Y:S02]  /*4740*/  IADD3 R7, R0.reuse, UR4, RZ ;  /* 0x0000000400077c10 */ /* 0x040fe4000fffe0ff */
[----:B------:R-:W-:Y:S02]  /*4750*/  @P0 SHF.R.U32.HI R4, RZ, c[0x0][0x2cc], R3 ;  /* 0x0000b300ff040a19 */ /* 0x000fe40000011603 */
[----:B------:R-:W-:Y:S01]  /*4760*/  IADD3 R6, R0, c[0x0][0x328], RZ ;  /* 0x0000ca0000067a10 */ /* 0x000fe20007ffe0ff */
[----:B------:R-:W-:Y:S05]  /*4770*/  BRA.DIV ~URZ, `(.L_x_486) ;  /* 0x000116b27f007947 */ /* 0x000fea000b800000 */
[----:B------:R1:W2:Y:S02]  /*4780*/  SHFL.IDX PT, R3, R4, RZ, 0x1c1f ;  /* 0x001c1fff04037589 */ /* 0x0002a400000e0000 */
.L_x_634:
[----:B------:R-:W-:Y:S01]  /*4790*/  IMAD.MOV.U32 R0, RZ, RZ, c[0x0][0x32c] ;  /* 0x0000cb00ff007624 */ /* 0x000fe200078e00ff */
[----:B--2---:R-:W-:-:S04]  /*47a0*/  IADD3 R2, R6, R3, RZ ;  /* 0x0000000306027210 */ /* 0x004fc80007ffe0ff */
[----:B------:R-:W-:Y:S01]  /*47b0*/  ISETP.GE.AND P0, PT, R0, 0x1, PT ;  /* 0x000000010000780c */ /* 0x000fe20003f06270 */
[----:B------:R-:W-:Y:S01]  /*47c0*/  IMAD.IADD R0, R7, 0x1, R3 ;  /* 0x0000000107007824 */ /* 0x000fe200078e0203 */
[----:B------:R-:W-:-:S11]  /*47d0*/  IMNMX R2, R8, R2, PT ;  /* 0x0000000208027217 */ /* 0x000fd60003800200 */
[----:B------:R-:W-:Y:S05]  /*47e0*/  @!P0 BRA `(.L_x_487) ;  /* 0x0000015000008947 */ /* 0x000fea0003800000 */
[----:B------:R-:W-:Y:S01]  /*47f0*/  IADD3 R3, -R195, R194, R3 ;  /* 0x000000c2c3037210 */ /* 0x000fe20007ffe103 */
[----:B------:R-:W-:Y:S03]  /*4800*/  BSSY B0, `(.L_x_488) ;  /* 0x000000e000007945 */ /* 0x000fe60003800000 */
[----:B------:R-:W-:-:S13]  /*4810*/  ISETP.GT.AND P0, PT, R3, -0x1, PT ;  /* 0xffffffff0300780c */ /* 0x000fda0003f04270 */
[----:B------:R-:W-:Y:S05]  /*4820*/  @P0 BRA `(.L_x_489) ;  /* 0x0000007000000947 */ /* 0x000fea0003800000 */
[----:B------:R-:W-:Y:S01]  /*4830*/  IMAD.MOV.U32 R5, RZ, RZ, 0x1 ;  /* 0x00000001ff057424 */ /* 0x000fe200078e00ff */
[----:B------:R-:W-:-:S04]  /*4840*/  LOP3.LUT R3, RZ, R3, RZ, 0x33, !PT ;  /* 0x00000003ff037212 */ /* 0x000fc800078e33ff */
[----:B------:R-:W-:-:S13]  /*4850*/  ISETP.NE.AND P0, PT, R5, c[0x0][0x32c], PT ;  /* 0x0000cb0005007a0c */ /* 0x000fda0003f05270 */
[----:B------:R-:W-:-:S05]  /*4860*/  @P0 IMAD.HI.U32 R5, R3, c[0x0][0x330], RZ ;  /* 0x0000cc0003050a27 */ /* 0x000fca00078e00ff */
[----:B------:R-:W-:-:S04]  /*4870*/  @P0 SHF.R.U32.HI R3, RZ, c[0x0][0x334], R5 ;  /* 0x0000cd00ff030a19 */ /* 0x000fc80000011605 */
[----:B------:R-:W-:Y:S01]  /*4880*/  LOP3.LUT R3, RZ, R3, RZ, 0x33, !PT ;  /* 0x00000003ff037212 */ /* 0x000fe200078e33ff */
[----:B------:R-:W-:Y:S05]  /*4890*/  BRA `(.L_x_490) ;  /* 0x0000004000007947 */ /* 0x000fea0003800000 */
.L_x_489:
[----:B------:R-:W-:-:S04]  /*48a0*/  MOV R5, 0x1 ;  /* 0x0000000100057802 */ /* 0x000fc80000000f00 */
[----:B------:R-:W-:-:S13]  /*48b0*/  ISETP.NE.AND P0, PT, R5, c[0x0][0x32c], PT ;  /* 0x0000cb0005007a0c */ /* 0x000fda0003f05270 */
[----:B------:R-:W-:-:S05]  /*48c0*/  @P0 IMAD.HI.U32 R5, R3, c[0x0][0x330], RZ ;  /* 0x0000cc0003050a27 */ /* 0x000fca00078e00ff */
[----:B------:R-:W-:Y:S02]  /*48d0*/  @P0 SHF.R.U32.HI R3, RZ, c[0x0][0x334], R5 ;  /* 0x0000cd00ff030a19 */ /* 0x000fe40000011605 */
.L_x_490:
[----:B------:R-:W-:Y:S05]  /*48e0*/  BSYNC B0 ;  /* 0x0000000000007941 */ /* 0x000fea0003800000 */
.L_x_488:
[----:B------:R-:W-:-:S04]  /*48f0*/  IMAD R3, R3, c[0x0][0x32c], -R92 ;  /* 0x0000cb0003037a24 */ /* 0x000fc800078e0a5c */
[----:B------:R-:W-:-:S05]  /*4900*/  IMAD.IADD R3, R3, 0x1, -R198 ;  /* 0x0000000103037824 */ /* 0x000fca00078e0ac6 */
[----:B------:R-:W-:Y:S02]  /*4910*/  IADD3 R5, R3, c[0x0][0x32c], RZ ;  /* 0x0000cb0003057a10 */ /* 0x000fe40007ffe0ff */
[----:B------:R-:W-:Y:S02]  /*4920*/  IMNMX R0, R0, R3, !PT ;  /* 0x0000000300007217 */ /* 0x000fe40007800200 */
[----:B------:R-:W-:Y:S02]  /*4930*/  IMNMX R2, R2, R5, PT ;  /* 0x0000000502027217 */ /* 0x000fe40003800200 */
.L_x_487:
[----:B------:R-:W-:-:S04]  /*4940*/  ISETP.GT.AND P1, PT, R178, RZ, PT ;  /* 0x000000ffb200720c */ /* 0x000fc80003f24270 */
[C---:B------:R-:W-:Y:S02]  /*4950*/  ISETP.GT.AND P2, PT, R0.reuse, RZ, P1 ;  /* 0x000000ff0000720c */ /* 0x040fe40000f44270 */
[----:B------:R-:W-:Y:S02]  /*4960*/  ISETP.GT.AND P0, PT, R0, 0x1, P1 ;  /* 0x000000010000780c */ /* 0x000fe40000f04270 */
[C---:B------:R-:W-:Y:S02]  /*4970*/  ISETP.LT.OR P2, PT, R2.reuse, 0x1, P2 ;  /* 0x000000010200780c */ /* 0x040fe40001741670 */
[----:B------:R-:W-:Y:S02]  /*4980*/  ISETP.LT.OR P0, PT, R2, 0x2, P0 ;  /* 0x000000020200780c */ /* 0x000fe40000701670 */
[----:B------:R-:W-:Y:S02]  /*4990*/  FSEL R9, R40, -INF , !P2 ;  /* 0xff80000028097808 */ /* 0x000fe40005000000 */
[----:B------:R-:W-:-:S02]  /*49a0*/  FSEL R11, R41, -INF , !P0 ;  /* 0xff800000290b7808 */ /* 0x000fc40004000000 */
[C---:B------:R-:W-:Y:S02]  /*49b0*/  ISETP.GT.AND P2, PT, R0.reuse, 0x8, P1 ;  /* 0x000000080000780c */ /* 0x040fe40000f44270 */
        /* <DEDUP_REMOVED lines=40> */
[----:B------:R-:W-:Y:S01]  /*4c40*/  FSEL R112, R45, -INF , !P0 ;  /* 0xff8000002d707808 */ /* 0x000fe20004000000 */
[----:B------:R-:W-:Y:S06]  /*4c50*/  BRA.DIV ~URZ, `(.L_x_491) ;  /* 0x000112427f007947 */ /* 0x000fec000b800000 */
[----:B------:R2:W3:Y:S02]  /*4c60*/  SHFL.IDX PT, R3, R4, 0x1, 0x1c1f ;  /* 0x003c1f0004037f89 */ /* 0x0004e400000e0000 */
.L_x_635:
[----:B------:R-:W-:Y:S01]  /*4c70*/  IMAD.MOV.U32 R0, RZ, RZ, c[0x0][0x32c] ;  /* 0x0000cb00ff007624 */ /* 0x000fe200078e00ff */
[----:B---3--:R-:W-:-:S04]  /*4c80*/  IADD3 R2, R6, R3, RZ ;  /* 0x0000000306027210 */ /* 0x008fc80007ffe0ff */
        /* <DEDUP_REMOVED lines=8> */
[----:B-12---:R-:W-:Y:S01]  /*4d10*/  IMAD.MOV.U32 R4, RZ, RZ, 0x1 ;  /* 0x00000001ff047424 */ /* 0x006fe200078e00ff */
[----:B------:R-:W-:-:S04]  /*4d20*/  LOP3.LUT R3, RZ, R3, RZ, 0x33, !PT ;  /* 0x00000003ff037212 */ /* 0x000fc800078e33ff */
[----:B------:R-:W-:-:S13]  /*4d30*/  ISETP.NE.AND P0, PT, R4, c[0x0][0x32c], PT ;  /* 0x0000cb0004007a0c */ /* 0x000fda0003f05270 */
[----:B------:R-:W-:-:S05]  /*4d40*/  @P0 IMAD.HI.U32 R4, R3, c[0x0][0x330], RZ ;  /* 0x0000cc0003040a27 */ /* 0x000fca00078e00ff */
[----:B------:R-:W-:-:S04]  /*4d50*/  @P0 SHF.R.U32.HI R3, RZ, c[0x0][0x334], R4 ;  /* 0x0000cd00ff030a19 */ /* 0x000fc80000011604 */
[----:B------:R-:W-:Y:S01]  /*4d60*/  LOP3.LUT R3, RZ, R3, RZ, 0x33, !PT ;  /* 0x00000003ff037212 */ /* 0x000fe200078e33ff */
[----:B------:R-:W-:Y:S05]  /*4d70*/  BRA `(.L_x_495) ;  /* 0x0000004000007947 */ /* 0x000fea0003800000 */
.L_x_494:
[----:B-12---:R-:W-:-:S04]  /*4d80*/  MOV R4, 0x1 ;  /* 0x0000000100047802 */ /* 0x006fc80000000f00 */
[----:B------:R-:W-:-:S13]  /*4d90*/  ISETP.NE.AND P0, PT, R4, c[0x0][0x32c], PT ;  /* 0x0000cb0004007a0c */ /* 0x000fda0003f05270 */
[----:B------:R-:W-:-:S05]  /*4da0*/  @P0 IMAD.HI.U32 R4, R3, c[0x0][0x330], RZ ;  /* 0x0000cc0003040a27 */ /* 0x000fca00078e00ff */
[----:B------:R-:W-:Y:S02]  /*4db0*/  @P0 SHF.R.U32.HI R3, RZ, c[0x0][0x334], R4 ;  /* 0x0000cd00ff030a19 */ /* 0x000fe40000011604 */
.L_x_495:
[----:B------:R-:W-:Y:S05]  /*4dc0*/  BSYNC B0 ;  /* 0x0000000000007941 */ /* 0x000fea0003800000 */
.L_x_493:
[----:B------:R-:W-:-:S04]  /*4dd0*/  IMAD R3, R3, c[0x0][0x32c], -R92 ;  /* 0x0000cb0003037a24 */ /* 0x000fc800078e0a5c */
[----:B------:R-:W-:-:S05]  /*4de0*/  IMAD.IADD R3, R3, 0x1, -R198 ;  /* 0x0000000103037824 */ /* 0x000fca00078e0ac6 */
[----:B------:R-:W-:Y:S02]  /*4df0*/  IADD3 R4, R3, c[0x0][0x32c], RZ ;  /* 0x0000cb0003047a10 */ /* 0x000fe40007ffe0ff */
[----:B------:R-:W-:Y:S02]  /*4e00*/  IMNMX R0, R0, R3, !PT ;  /* 0x0000000300007217 */ /* 0x000fe40007800200 */
[----:B------:R-:W-:Y:S02]  /*4e10*/  IMNMX R2, R2, R4, PT ;  /* 0x0000000402027217 */ /* 0x000fe40003800200 */
.L_x_492:
[C---:B------:R-:W-:Y:S02]  /*4e20*/  ISETP.GT.AND P0, PT, R0.reuse, 0x1, P1 ;  /* 0x000000010000780c */ /* 0x040fe40000f04270 */
[----:B------:R-:W-:Y:S02]  /*4e30*/  ISETP.GT.AND P2, PT, R0, 0x8, P1 ;  /* 0x000000080000780c */ /* 0x000fe40000f44270 */
[C---:B------:R-:W-:Y:S02]  /*4e40*/  ISETP.LT.OR P0, PT, R2.reuse, 0x2, P0 ;  /* 0x000000020200780c */ /* 0x040fe40000701670 */
[----:B------:R-:W-:-:S02]  /*4e50*/  ISETP.LT.OR P2, PT, R2, 0x9, P2 ;  /* 0x000000090200780c */ /* 0x000fc40001741670 */
[----:B------:R-:W-:Y:S02]  /*4e60*/  FSEL R7, R43, -INF , !P0 ;  /* 0xff8000002b077808 */ /* 0x000fe40004000000 */
[----:B------:R-:W-:Y:S02]  /*4e70*/  ISETP.GT.AND P0, PT, R0, 0x9, P1 ;  /* 0x000000090000780c */ /* 0x000fe40000f04270 */
[----:B------:R-:W-:Y:S02]  /*4e80*/  FSEL R8, R38, -INF , !P2 ;  /* 0xff80000026087808 */ /* 0x000fe40005000000 */
[----:B------:R-:W-:Y:S02]  /*4e90*/  ISETP.LT.OR P0, PT, R2, 0xa, P0 ;  /* 0x0000000a0200780c */ /* 0x000fe40000701670 */
[----:B------:R-:W-:Y:S02]  /*4ea0*/  FMNMX.FTZ R3, R9, R11, !PT ;  /* 0x0000000b09037209 */ /* 0x000fe40007810000 */
[----:B------:R-:W-:-:S02]  /*4eb0*/  FSEL R10, R39, -INF , !P0 ;  /* 0xff800000270a7808 */ /* 0x000fc40004000000 */
[C---:B------:R-:W-:Y:S02]  /*4ec0*/  ISETP.GT.AND P0, PT, R0.reuse, 0x11, P1 ;  /* 0x000000110000780c */ /* 0x040fe40000f04270 */
[----:B------:R-:W-:Y:S02]  /*4ed0*/  ISETP.GT.AND P3, PT, R0, 0x10, P1 ;  /* 0x000000100000780c */ /* 0x000fe40000f64270 */
[----:B------:R-:W-:Y:S02]  /*4ee0*/  ISETP.LT.OR P2, PT, R2, 0x12, P0 ;  /* 0x000000120200780c */ /* 0x000fe40000741670 */
[C---:B------:R-:W-:Y:S02]  /*4ef0*/  ISETP.GT.AND P0, PT, R0.reuse, 0x18, P1 ;  /* 0x000000180000780c */ /* 0x040fe40000f04270 */
[----:B------:R-:W-:Y:S02]  /*4f00*/  FSEL R14, R35, -INF , !P2 ;  /* 0xff800000230e7808 */ /* 0x000fe40005000000 */
[----:B------:R-:W-:-:S02]  /*4f10*/  ISETP.GT.AND P2, PT, R0, RZ, P1 ;  /* 0x000000ff0000720c */ /* 0x000fc40000f44270 */
[C---:B------:R-:W-:Y:S02]  /*4f20*/  ISETP.LT.OR P0, PT, R2.reuse, 0x19, P0 ;  /* 0x000000190200780c */ /* 0x040fe40000701670 */
[----:B------:R-:W-:Y:S02]  /*4f30*/  ISETP.LT.OR P2, PT, R2, 0x1, P2 ;  /* 0x000000010200780c */ /* 0x000fe40001741670 */
[----:B------:R-:W-:Y:S02]  /*4f40*/  FMNMX.FTZ R3, R12, R3, !PT ;  /* 0x000000030c037209 */ /* 0x000fe40007810000 */
[----:B------:R-:W-:Y:S02]  /*4f50*/  FSEL R6, R42, -INF , !P2 ;  /* 0xff8000002a067808 */ /* 0x000fe40005000000 */
[----:B------:R-:W-:Y:S02]  /*4f60*/  ISETP.LT.OR P3, PT, R2, 0x11, P3 ;  /* 0x000000110200780c */ /* 0x000fe40001f61670 */
[----:B-12---:R-:W-:-:S02]  /*4f70*/  FMNMX.FTZ R4, R6, R7, !PT ;  /* 0x0000000706047209 */ /* 0x006fc40007810000 */
[----:B------:R-:W-:Y:S02]  /*4f80*/  FSEL R17, R54, -INF , !P0 ;  /* 0xff80000036117808 */ /* 0x000fe40004000000 */
[----:B------:R-:W-:Y:S02]  /*4f90*/  FMNMX.FTZ R4, R8, R4, !PT ;  /* 0x0000000408047209 */ /* 0x000fe40007810000 */
[----:B------:R-:W-:Y:S02]  /*4fa0*/  ISETP.GT.AND P0, PT, R0, 0x19, P1 ;  /* 0x000000190000780c */ /* 0x000fe40000f04270 */
[----:B------:R-:W-:Y:S02]  /*4fb0*/  FMNMX.FTZ R3, R15, R3, !PT ;  /* 0x000000030f037209 */ /* 0x000fe40007810000 */
[----:B------:R-:W-:Y:S02]  /*4fc0*/  FSEL R13, R34, -INF , !P3 ;  /* 0xff800000220d7808 */ /* 0x000fe40005800000 */
[----:B------:R-:W-:-:S02]  /*4fd0*/  FMNMX.FTZ R4, R10, R4, !PT ;  /* 0x000000040a047209 */ /* 0x000fc40007810000 */
[----:B------:R-:W-:Y:S02]  /*4fe0*/  ISETP.LT.OR P0, PT, R2, 0x1a, P0 ;  /* 0x0000001a0200780c */ /* 0x000fe40000701670 */
[----:B------:R-:W-:Y:S02]  /*4ff0*/  FMNMX.FTZ R3, R16, R3, !PT ;  /* 0x0000000310037209 */ /* 0x000fe40007810000 */
[----:B------:R-:W-:Y:S02]  /*5000*/  FMNMX.FTZ R4, R13, R4, !PT ;  /* 0x000000040d047209 */ /* 0x000fe40007810000 */
[----:B------:R-:W-:Y:S02]  /*5010*/  FSEL R24, R55, -INF , !P0 ;  /* 0xff80000037187808 */ /* 0x000fe40004000000 */
[C---:B------:R-:W-:Y:S02]  /*5020*/  ISETP.GT.AND P2, PT, R0.reuse, 0x20, P1 ;  /* 0x000000200000780c */ /* 0x040fe40000f44270 */
[----:B------:R-:W-:-:S02]  /*5030*/  ISETP.GT.AND P0, PT, R0, 0x21, P1 ;  /* 0x000000210000780c */ /* 0x000fc40000f04270 */
[----:B------:R-:W-:Y:S02]  /*5040*/  FMNMX.FTZ R3, R18, R3, !PT ;  /* 0x0000000312037209 */ /* 0x000fe40007810000 */
[----:B------:R-:W-:Y:S02]  /*5050*/  FMNMX.FTZ R4, R14, R4, !PT ;  /* 0x000000040e047209 */ /* 0x000fe40007810000 */
[C---:B------:R-:W-:Y:S02]  /*5060*/  ISETP.LT.OR P2, PT, R2.reuse, 0x21, P2 ;  /* 0x000000210200780c */ /* 0x040fe40001741670 */
[----:B------:R-:W-:Y:S02]  /*5070*/  ISETP.LT.OR P0, PT, R2, 0x22, P0 ;  /* 0x000000220200780c */ /* 0x000fe40000701670 */
[----:B------:R-:W-:Y:S02]  /*5080*/  FMNMX.FTZ R3, R19, R3, !PT ;  /* 0x0000000313037209 */ /* 0x000fe40007810000 */
[----:B------:R-:W-:-:S02]  /*5090*/  FMNMX.FTZ R4, R17, R4, !PT ;  /* 0x0000000411047209 */ /* 0x000fc40007810000 */
[----:B------:R-:W-:Y:S02]  /*50a0*/  FSEL R79, R30, -INF , !P2 ;  /* 0xff8000001e4f7808 */ /* 0x000fe40005000000 */
[----:B------:R-:W-:Y:S02]  /*50b0*/  FSEL R78, R31, -INF , !P0 ;  /* 0xff8000001f4e7808 */ /* 0x000fe40004000000 */
[C---:B------:R-:W-:Y:S02]  /*50c0*/  ISETP.GT.AND P2, PT, R0.reuse, 0x28, P1 ;  /* 0x000000280000780c */ /* 0x040fe40000f44270 */
[----:B------:R-:W-:Y:S02]  /*50d0*/  ISETP.GT.AND P0, PT, R0, 0x29, P1 ;  /* 0x000000290000780c */ /* 0x000fe40000f04270 */
[----:B------:R-:W-:Y:S02]  /*50e0*/  FMNMX.FTZ R3, R20, R3, !PT ;  /* 0x0000000314037209 */ /* 0x000fe40007810000 */
[----:B------:R-:W-:-:S02]  /*50f0*/  FMNMX.FTZ R4, R24, R4, !PT ;  /* 0x0000000418047209 */ /* 0x000fc40007810000 */
[C---:B------:R-:W-:Y:S02]  /*5100*/  ISETP.LT.OR P3, PT, R2.reuse, 0x29, P2 ;  /* 0x000000290200780c */ /* 0x040fe40001761670 */
[----:B------:R-:W-:Y:S02]  /*5110*/  ISETP.LT.OR P2, PT, R2, 0x2a, P0 ;  /* 0x0000002a0200780c */ /* 0x000fe40000741670 */
[----:B------:R-:W-:Y:S02]  /*5120*/  FMNMX.FTZ R3, R107, R3, !PT ;  /* 0x000000036b037209 */ /* 0x000fe40007810000 */
[----:B------:R-:W-:Y:S02]  /*5130*/  ISETP.GT.AND P0, PT, R0, 0x30, P1 ;  /* 0x000000300000780c */ /* 0x000fe40000f04270 */
[----:B------:R-:W-:Y:S02]  /*5140*/  FMNMX.FTZ R4, R79, R4, !PT ;  /* 0x000000044f047209 */ /* 0x000fe40007810000 */
[----:B------:R-:W-:-:S02]  /*5150*/  FSEL R76, R51, -INF , !P2 ;  /* 0xff800000334c7808 */ /* 0x000fc40005000000 */
[----:B------:R-:W-:Y:S02]  /*5160*/  FMNMX.FTZ R3, R106, R3, !PT ;  /* 0x000000036a037209 */ /* 0x000fe40007810000 */
[----:B------:R-:W-:Y:S02]  /*5170*/  FSEL R77, R50, -INF , !P3 ;  /* 0xff800000324d7808 */ /* 0x000fe40005800000 */
[----:B------:R-:W-:Y:S02]  /*5180*/  ISETP.LT.OR P2, PT, R2, 0x31, P0 ;  /* 0x000000310200780c */ /* 0x000fe40000741670 */
[----:B------:R-:W-:Y:S02]  /*5190*/  FMNMX.FTZ R4, R78, R4, !PT ;  /* 0x000000044e047209 */ /* 0x000fe40007810000 */
[----:B------:R-:W-:Y:S02]  /*51a0*/  ISETP.GT.AND P0, PT, R0, 0x31, P1 ;  /* 0x000000310000780c */ /* 0x000fe40000f04270 */
[----:B------:R-:W-:-:S02]  /*51b0*/  FMNMX.FTZ R3, R105, R3, !PT ;  /* 0x0000000369037209 */ /* 0x000fc40007810000 */
[----:B------:R-:W-:Y:S02]  /*51c0*/  FSEL R157, R26, -INF , !P2 ;  /* 0xff8000001a9d7808 */ /* 0x000fe40005000000 */
[----:B------:R-:W-:Y:S02]  /*51d0*/  FMNMX.FTZ R4, R77, R4, !PT ;  /* 0x000000044d047209 */ /* 0x000fe40007810000 */
[----:B------:R-:W-:Y:S02]  /*51e0*/  ISETP.LT.OR P2, PT, R2, 0x32, P0 ;  /* 0x000000320200780c */ /* 0x000fe40000741670 */
[C---:B------:R-:W-:Y:S02]  /*51f0*/  ISETP.GT.AND P3, PT, R0.reuse, 0x38, P1 ;  /* 0x000000380000780c */ /* 0x040fe40000f64270 */
[----:B------:R-:W-:Y:S02]  /*5200*/  ISETP.GT.AND P0, PT, R0, 0x39, P1 ;  /* 0x000000390000780c */ /* 0x000fe40000f04270 */
[----:B------:R-:W-:-:S02]  /*5210*/  FMNMX.FTZ R0, R104, R3, !PT ;  /* 0x0000000368007209 */ /* 0x000fc40007810000 */
[----:B------:R-:W-:Y:S02]  /*5220*/  FMNMX.FTZ R3, R76, R4, !PT ;  /* 0x000000044c037209 */ /* 0x000fe40007810000 */
[----:B------:R-:W-:Y:S02]  /*5230*/  FSEL R156, R27, -INF , !P2 ;  /* 0xff8000001b9c7808 */ /* 0x000fe40005000000 */
[C---:B------:R-:W-:Y:S02]  /*5240*/  ISETP.LT.OR P1, PT, R2.reuse, 0x39, P3 ;  /* 0x000000390200780c */ /* 0x040fe40001f21670 */
[----:B------:R-:W-:Y:S02]  /*5250*/  FMNMX.FTZ R0, R115, R0, !PT ;  /* 0x0000000073007209 */ /* 0x000fe40007810000 */
[----:B------:R-:W-:Y:S02]  /*5260*/  FMNMX.FTZ R3, R157, R3, !PT ;  /* 0x000000039d037209 */ /* 0x000fe40007810000 */
[----:B------:R-:W-:-:S02]  /*5270*/  ISETP.LT.OR P0, PT, R2, 0x3a, P0 ;  /* 0x0000003a0200780c */ /* 0x000fc40000701670 */
[----:B------:R-:W-:Y:S02]  /*5280*/  FSEL R131, R46, -INF , !P1 ;  /* 0xff8000002e837808 */ /* 0x000fe40004800000 */
[----:B------:R-:W-:Y:S02]  /*5290*/  FMNMX.FTZ R0, R114, R0, !PT ;  /* 0x0000000072007209 */ /* 0x000fe40007810000 */
[----:B------:R-:W-:Y:S02]  /*52a0*/  FMNMX.FTZ R2, R156, R3, !PT ;  /* 0x000000039c027209 */ /* 0x000fe40007810000 */
[----:B------:R-:W-:Y:S02]  /*52b0*/  FSEL R130, R47, -INF , !P0 ;  /* 0xff8000002f827808 */ /* 0x000fe40004000000 */
[----:B------:R-:W-:Y:S02]  /*52c0*/  FMNMX.FTZ R0, R113, R0, !PT ;  /* 0x0000000071007209 */ /* 0x000fe40007810000 */
[----:B------:R-:W-:-:S02]  /*52d0*/  FMNMX.FTZ R2, R131, R2, !PT ;  /* 0x0000000283027209 */ /* 0x000fc40007810000 */
[----:B------:R-:W-:Y:S02]  /*52e0*/  FMNMX.FTZ R4, R112, R0, !PT ;  /* 0x0000000070047209 */ /* 0x000fe40007810000 */
[----:B------:R-:W-:Y:S01]  /*52f0*/  FMNMX.FTZ R5, R130, R2, !PT ;  /* 0x0000000282057209 */ /* 0x000fe20007810000 */
[----:B------:R-:W-:Y:S05]  /*5300*/  BRA.DIV ~URZ, `(.L_x_496) ;  /* 0x00010c027f007947 */ /* 0x000fea000b800000 */
[----:B------:R1:W2:Y:S02]  /*5310*/  SHFL.BFLY PT, R0, R4, 0x2, 0x1f ;  /* 0x0c401f0004007f89 */ /* 0x0002a400000e0000 */
.L_x_636:
[----:B-12---:R-:W-:Y:S01]  /*5320*/  FMNMX.FTZ R4, R4, R0, !PT ;  /* 0x0000000004047209 */ /* 0x006fe20007810000 */
[----:B------:R-:W-:Y:S05]  /*5330*/  BRA.DIV ~URZ, `(.L_x_497) ;  /* 0x00010c227f007947 */ /* 0x000fea000b800000 */
[----:B------:R-:W1:Y:S04]  /*5340*/  SHFL.BFLY PT, R0, R5, 0x2, 0x1f ;  /* 0x0c401f0005007f89 */ /* 0x000e6800000e0000 */
[----:B------:R-:W2:Y:S01]  /*5350*/  SHFL.BFLY PT, R2, R4, 0x1, 0x1f ;  /* 0x0c201f0004027f89 */ /* 0x000ea200000e0000 */
[----:B-1----:R-:W-:Y:S02]  /*5360*/  FMNMX.FTZ R5, R5, R0, !PT ;  /* 0x0000000005057209 */ /* 0x002fe40007810000 */
[----:B--2---:R-:W-:-:S03]  /*5370*/  FMNMX.FTZ R129, R4, R2, !PT ;  /* 0x0000000204817209 */ /* 0x004fc60007810000 */
[----:B------:R1:W2:Y:S04]  /*5380*/  SHFL.BFLY PT, R3, R5, 0x1, 0x1f ;  /* 0x0c201f0005037f89 */ /* 0x0002a800000e0000 */
.L_x_637:
[C---:B------:R-:W-:Y:S01]  /*5390*/  FMUL.FTZ R0, R129.reuse, c[0x0][0x2d0] ;  /* 0x0000b40081007a20 */ /* 0x040fe20000410000 */
[----:B------:R-:W-:Y:S01]  /*53a0*/  FSETP.NEU.FTZ.AND P0, PT, R129, -INF , PT ;  /* 0xff8000008100780b */ /* 0x000fe20003f1d000 */
[----:B------:R-:W-:Y:S01]  /*53b0*/  WARPSYNC 0xffffffff ;  /* 0xffffffff00007948 */ /* 0x000fe20003800000 */
[----:B------:R-:W-:Y:S01]  /*53c0*/  LDSM.16.MT88.4 R36, [R168+0x800] ;  /* 0x00080000a824783b */ /* 0x000fe20000004200 */
[----:B------:R-:W-:Y:S02]  /*53d0*/  IADD3 R178, R178, -0x2, RZ ;  /* 0xfffffffeb2b27810 */ /* 0x000fe40007ffe0ff */
[----:B------:R-:W-:Y:S01]  /*53e0*/  FSEL R0, R0, RZ, P0 ;  /* 0x000000ff00007208 */ /* 0x000fe20000000000 */
[----:B------:R-:W-:Y:S04]  /*53f0*/  LDSM.16.MT88.4 R32, [R169] ;  /* 0x00000000a920783b */ /* 0x000fe80000004200 */
[--C-:B------:R-:W-:Y:S01]  /*5400*/  FFMA.FTZ R2, R9, c[0x0][0x2d0], -R0.reuse ;  /* 0x0000b40009027a23 */ /* 0x100fe20000010800 */
[----:B------:R-:W-:Y:S03]  /*5410*/  LDSM.16.MT88.4 R44, [R171] ;  /* 0x00000000ab2c783b */ /* 0x000fe60000004200 */
[----:B------:R3:W-:Y:S01]  /*5420*/  MUFU.EX2 R152, R2 ;  /* 0x0000000200987308 */ /* 0x0007e20000000800 */
[----:B------:R-:W-:Y:S04]  /*5430*/  LDSM.16.MT88.4 R40, [R169+0x800] ;  /* 0x00080000a928783b */ /* 0x000fe80000004200 */
[----:B------:R-:W-:Y:S04]  /*5440*/  LDSM.16.MT88.4 R60, [R171+0x800] ;  /* 0x00080000ab3c783b */ /* 0x000fe80000004200 */
[----:B------:R-:W-:Y:S04]  /*5450*/  LDSM.16.MT88.4 R52, [R168+0x2000] ;  /* 0x00200000a834783b */ /* 0x000fe80000004200 */
[----:B------:R-:W-:Y:S01]  /*5460*/  LDSM.16.MT88.4 R48, [R170] ;  /* 0x00000000aa30783b */ /* 0x000fe20000004200 */
[----:B---3--:R-:W-:-:S03]  /*5470*/  FFMA.FTZ R2, R11, c[0x0][0x2d0], -R0 ;  /* 0x0000b4000b027a23 */ /* 0x008fc60000010800 */
[----:B------:R-:W-:Y:S01]  /*5480*/  LDSM.16.MT88.4 R64, [R171+0x2000] ;  /* 0x00200000ab40783b */ /* 0x000fe20000004200 */
[----:B------:R3:W4:Y:S03]  /*5490*/  MUFU.EX2 R128, R2 ;  /* 0x0000000200807308 */ /* 0x0007260000000800 */
[----:B------:R-:W-:Y:S04]  /*54a0*/  LDSM.16.MT88.4 R72, [R170+0x2000] ;  /* 0x00200000aa48783b */ /* 0x000fe80000004200 */
[----:B------:R-:W-:Y:S04]  /*54b0*/  LDSM.16.MT88.4 R56, [R170+0x800] ;  /* 0x00080000aa38783b */ /* 0x000fe80000004200 */
[----:B------:R-:W-:Y:S01]  /*54c0*/  LDSM.16.MT88.4 R68, [R169+0x2800] ;  /* 0x00280000a944783b */ /* 0x000fe20000004200 */
[--C-:B---3--:R-:W-:Y:S01]  /*54d0*/  FFMA.FTZ R2, R12, c[0x0][0x2d0], -R0.reuse ;  /* 0x0000b4000c027a23 */ /* 0x108fe20000010800 */
[----:B--2---:R-:W-:Y:S01]  /*54e0*/  FMNMX.FTZ R12, R3, R5, !PT ;  /* 0x00000005030c7209 */ /* 0x004fe20007810000 */
[----:B------:R-:W-:-:S02]  /*54f0*/  FFMA.FTZ R3, R19, c[0x0][0x2d0], -R0 ;  /* 0x0000b40013037a23 */ /* 0x000fc40000010800 */
[----:B------:R2:W-:Y:S01]  /*5500*/  MUFU.EX2 R189, R2 ;  /* 0x0000000200bd7308 */ /* 0x0005e20000000800 */
[----:B------:R-:W-:-:S07]  /*5510*/  FSETP.NEU.FTZ.AND P0, PT, R12, -INF , PT ;  /* 0xff8000000c00780b */ /* 0x000fce0003f1d000 */
[----:B------:R3:W-:Y:S01]  /*5520*/  MUFU.EX2 R222, R3 ;  /* 0x0000000300de7308 */ /* 0x0007e20000000800 */
[----:B--2---:R-:W-:Y:S02]  /*5530*/  FFMA.FTZ R2, R15, c[0x0][0x2d0], -R0 ;  /* 0x0000b4000f027a23 */ /* 0x004fe40000010800 */
[----:B----4-:R-:W-:-:S05]  /*5540*/  FADD.FTZ R15, R152, R128 ;  /* 0x00000080980f7221 */ /* 0x010fca0000010000 */
[----:B------:R2:W-:Y:S01]  /*5550*/  MUFU.EX2 R213, R2 ;  /* 0x0000000200d57308 */ /* 0x0005e20000000800 */
[--C-:B---3--:R-:W-:Y:S02]  /*5560*/  FFMA.FTZ R3, R20, c[0x0][0x2d0], -R0.reuse ;  /* 0x0000b40014037a23 */ /* 0x108fe40000010800 */
[----:B------:R-:W3:Y:S05]  /*5570*/  LDSM.16.MT88.4 R20, [R168] ;  /* 0x00000000a814783b */ /* 0x000eea0000004200 */
[----:B------:R-:W-:Y:S01]  /*5580*/  MUFU.EX2 R221, R3 ;  /* 0x0000000300dd7308 */ /* 0x000fe20000000800 */
[----:B--2---:R-:W-:-:S07]  /*5590*/  FFMA.FTZ R2, R16, c[0x0][0x2d0], -R0 ;  /* 0x0000b40010027a23 */ /* 0x004fce0000010800 */
[----:B------:R2:W-:Y:S02]  /*55a0*/  MUFU.EX2 R199, R2 ;  /* 0x0000000200c77308 */ /* 0x0005e40000000800 */
[----:B--2---:R-:W-:-:S06]  /*55b0*/  FFMA.FTZ R2, R18, c[0x0][0x2d0], -R0 ;  /* 0x0000b40012027a23 */ /* 0x004fcc0000010800 */
[----:B------:R2:W4:Y:S02]  /*55c0*/  MUFU.EX2 R220, R2 ;  /* 0x0000000200dc7308 */ /* 0x0005240000000800 */
[----:B--2---:R-:W-:Y:S01]  /*55d0*/  FMUL.FTZ R2, R12, c[0x0][0x2d0] ;  /* 0x0000b4000c027a20 */ /* 0x004fe20000410000 */
[----:B----4-:R-:W-:-:S04]  /*55e0*/  F2FP.BF16.PACK_AB R4, R220, R199 ;  /* 0x000000c7dc04723e */ /* 0x010fc800000010ff */
[----:B------:R-:W-:-:S05]  /*55f0*/  FSEL R2, R2, RZ, P0 ;  /* 0x000000ff02027208 */ /* 0x000fca0000000000 */
[----:B------:R-:W-:Y:S01]  /*5600*/  FFMA.FTZ R3, R6, c[0x0][0x2d0], -R2 ;  /* 0x0000b40006037a23 */ /* 0x000fe20000010802 */
[----:B------:R-:W-:-:S03]  /*5610*/  F2FP.BF16.PACK_AB R6, R221, R222 ;  /* 0x000000dedd06723e */ /* 0x000fc600000010ff */
[----:B------:R2:W-:Y:S02]  /*5620*/  MUFU.EX2 R185, R3 ;  /* 0x0000000300b97308 */ /* 0x0005e40000000800 */
[----:B--2---:R-:W-:-:S06]  /*5630*/  FFMA.FTZ R3, R7, c[0x0][0x2d0], -R2 ;  /* 0x0000b40007037a23 */ /* 0x004fcc0000010802 */
[----:B------:R2:W4:Y:S02]  /*5640*/  MUFU.EX2 R183, R3 ;  /* 0x0000000300b77308 */ /* 0x0005240000000800 */
[----:B--2---:R-:W-:Y:S01]  /*5650*/  FFMA.FTZ R3, R8, c[0x0][0x2d0], -R2 ;  /* 0x0000b40008037a23 */ /* 0x004fe20000010802 */
[----:B------:R-:W-:Y:S02]  /*5660*/  F2FP.BF16.PACK_AB R8, R128, R152 ;  /* 0x000000988008723e */ /* 0x000fe400000010ff */
[----:B----4-:R-:W-:-:S03]  /*5670*/  F2FP.BF16.PACK_AB R9, R183, R185 ;  /* 0x000000b9b709723e */ /* 0x010fc600000010ff */
[----:B------:R2:W-:Y:S01]  /*5680*/  MUFU.EX2 R184, R3 ;  /* 0x0000000300b87308 */ /* 0x0005e20000000800 */
[----:B------:R-:W-:-:S04]  /*5690*/  MOV R128, c[0x0][0x2c4] ;  /* 0x0000b10000807a02 */ /* 0x000fc80000000f00 */
[----:B------:R-:W-:Y:S02]  /*56a0*/  ISETP.NE.AND P1, PT, R128, 0x1, PT ;  /* 0x000000018000780c */ /* 0x000fe40003f25270 */
[----:B------:R-:W-:Y:S01]  /*56b0*/  MOV R128, c[0x0][0x32c] ;  /* 0x0000cb0000807a02 */ /* 0x000fe20000000f00 */
[----:B--2---:R-:W-:Y:S01]  /*56c0*/  FFMA.FTZ R3, R10, c[0x0][0x2d0], -R2 ;  /* 0x0000b4000a037a23 */ /* 0x004fe20000010802 */
[----:B------:R-:W-:-:S03]  /*56d0*/  F2FP.BF16.PACK_AB R10, R213, R189 ;  /* 0x000000bdd50a723e */ /* 0x000fc600000010ff */
[----:B------:R2:W4:Y:S02]  /*56e0*/  MUFU.EX2 R188, R3 ;  /* 0x0000000300bc7308 */ /* 0x0005240000000800 */
[----:B--2---:R-:W-:Y:S01]  /*56f0*/  FFMA.FTZ R3, R13, c[0x0][0x2d0], -R2 ;  /* 0x0000b4000d037a23 */ /* 0x004fe20000010802 */
[----:B----4-:R-:W-:Y:S01]  /*5700*/  F2FP.BF16.PACK_AB R11, R188, R184 ;  /* 0x000000b8bc0b723e */ /* 0x010fe200000010ff */
[----:B------:R-:W-:-:S04]  /*5710*/  FFMA.FTZ R13, R114, c[0x0][0x2d0], -R0 ;  /* 0x0000b400720d7a23 */ /* 0x000fc80000010800 */
[----:B------:R2:W-:Y:S02]  /*5720*/  MUFU.EX2 R186, R3 ;  /* 0x0000000300ba7308 */ /* 0x0005e40000000800 */
[----:B---3--:R-:W-:Y:S06]  /*5730*/  HMMA.16816.F32.BF16 R28, R8, R22, RZ ;  /* 0x00000016081c723c */ /* 0x008fec00000418ff */
[----:B------:R-:W-:Y:S01]  /*5740*/  MUFU.EX2 R13, R13 ;  /* 0x0000000d000d7308 */ /* 0x000fe20000000800 */
[----:B--2---:R-:W-:Y:S02]  /*5750*/  FFMA.FTZ R3, R14, c[0x0][0x2d0], -R2 ;  /* 0x0000b4000e037a23 */ /* 0x004fe40000010802 */
[----:B------:R-:W-:-:S05]  /*5760*/  FFMA.FTZ R14, R115, c[0x0][0x2d0], -R0 ;  /* 0x0000b400730e7a23 */ /* 0x000fca0000010800 */
[----:B------:R2:W3:Y:S08]  /*5770*/  MUFU.EX2 R217, R3 ;  /* 0x0000000300d97308 */ /* 0x0004f00000000800 */
[----:B------:R-:W-:Y:S01]  /*5780*/  MUFU.EX2 R14, R14 ;  /* 0x0000000e000e7308 */ /* 0x000fe20000000800 */
[--C-:B--2---:R-:W-:Y:S01]  /*5790*/  FFMA.FTZ R3, R17, c[0x0][0x2d0], -R2.reuse ;  /* 0x0000b40011037a23 */ /* 0x104fe20000010802 */
[----:B-1-3--:R-:W-:Y:S01]  /*57a0*/  F2FP.BF16.PACK_AB R5, R217, R186 ;  /* 0x000000bad905723e */ /* 0x00afe200000010ff */
[C---:B------:R-:W-:Y:S05]  /*57b0*/  HMMA.16816.F32.BF16 R16, R8.reuse, R20, RZ ;  /* 0x000000140810723c */ /* 0x040fea00000418ff */
[----:B------:R1:W-:Y:S03]  /*57c0*/  MUFU.EX2 R219, R3 ;  /* 0x0000000300db7308 */ /* 0x0003e60000000800 */
[----:B------:R-:W-:Y:S01]  /*57d0*/  HMMA.16816.F32.BF16 R20, R8, R34, RZ ;  /* 0x000000220814723c */ /* 0x000fe200000418ff */
[----:B-1----:R-:W-:-:S07]  /*57e0*/  FFMA.FTZ R3, R24, c[0x0][0x2d0], -R2 ;  /* 0x0000b40018037a23 */ /* 0x002fce0000010802 */
[C---:B------:R-:W-:Y:S01]  /*57f0*/  HMMA.16816.F32.BF16 R24, R8.reuse, R32, RZ ;  /* 0x000000200818723c */ /* 0x040fe200000418ff */
[----:B------:R-:W1:Y:S07]  /*5800*/  MUFU.EX2 R218, R3 ;  /* 0x0000000300da7308 */ /* 0x000e6e0000000800 */
[----:B------:R-:W-:Y:S01]  /*5810*/  HMMA.16816.F32.BF16 R32, R8, R46, RZ ;  /* 0x0000002e0820723c */ /* 0x000fe200000418ff */
[----:B-1----:R-:W-:Y:S01]  /*5820*/  F2FP.BF16.PACK_AB R7, R218, R219 ;  /* 0x000000dbda07723e */ /* 0x002fe200000010ff */
[----:B------:R-:W-:-:S04]  /*5830*/  FFMA.FTZ R3, R107, c[0x0][0x2d0], -R0 ;  /* 0x0000b4006b037a23 */ /* 0x000fc80000010800 */
[----:B------:R1:W-:Y:S02]  /*5840*/  MUFU.EX2 R163, R3 ;  /* 0x0000000300a37308 */ /* 0x0003e40000000800 */
[----:B------:R-:W-:Y:S08]  /*5850*/  HMMA.16816.F32.BF16 R132, R4, R36, R16 ;  /* 0x000000240484723c */ /* 0x000ff00000041810 */
[----:B------:R-:W-:Y:S01]  /*5860*/  HMMA.16816.F32.BF16 R16, R8, R44, RZ ;  /* 0x0000002c0810723c */ /* 0x000fe200000418ff */
[----:B------:R-:W-:Y:S01]  /*5870*/  LDSM.16.MT88.4 R44, [R171+0x2800] ;  /* 0x00280000ab2c783b */ /* 0x000fe20000004200 */
[----:B-1----:R-:W-:-:S06]  /*5880*/  FFMA.FTZ R3, R106, c[0x0][0x2d0], -R0 ;  /* 0x0000b4006a037a23 */ /* 0x002fcc0000010800 */
[C---:B------:R-:W-:Y:S01]  /*5890*/  HMMA.16816.F32.BF16 R148, R4.reuse, R38, R28 ;  /* 0x000000260494723c */ /* 0x040fe2000004181c */
[----:B------:R-:W1:Y:S01]  /*58a0*/  LDSM.16.MT88.4 R36, [R168+0x2800] ;  /* 0x00280000a824783b */ /* 0x000e620000004200 */
[----:B------:R2:W3:Y:S06]  /*58b0*/  MUFU.EX2 R162, R3 ;  /* 0x0000000300a27308 */ /* 0x0004ec0000000800 */
[C---:B------:R-:W-:Y:S08]  /*58c0*/  HMMA.16816.F32.BF16 R140, R4.reuse, R42, R20 ;  /* 0x0000002a048c723c */ /* 0x040ff00000041814 */
[----:B------:R-:W-:Y:S01]  /*58d0*/  HMMA.16816.F32.BF16 R136, R4, R60, R16 ;  /* 0x0000003c0488723c */ /* 0x000fe20000041810 */
[----:B--2---:R-:W-:-:S04]  /*58e0*/  FFMA.FTZ R3, R105, c[0x0][0x2d0], -R0 ;  /* 0x0000b40069037a23 */ /* 0x004fc80000010800 */
[----:B------:R2:W-:Y:S03]  /*58f0*/  MUFU.EX2 R177, R3 ;  /* 0x0000000300b17308 */ /* 0x0005e60000000800 */
[C---:B------:R-:W-:Y:S08]  /*5900*/  HMMA.16816.F32.BF16 R20, R8.reuse, R52, RZ ;  /* 0x000000340814723c */ /* 0x040ff000000418ff */
[----:B------:R-:W-:Y:S01]  /*5910*/  HMMA.16816.F32.BF16 R16, R8, R54, RZ ;  /* 0x000000360810723c */ /* 0x000fe200000418ff */
[----:B------:R-:W-:Y:S01]  /*5920*/  LDSM.16.MT88.4 R52, [R170+0x2800] ;  /* 0x00280000aa34783b */ /* 0x000fe20000004200 */
[----:B--2---:R-:W-:-:S06]  /*5930*/  FFMA.FTZ R3, R104, c[0x0][0x2d0], -R0 ;  /* 0x0000b40068037a23 */ /* 0x004fcc0000010800 */
[----:B------:R-:W-:Y:S01]  /*5940*/  HMMA.16816.F32.BF16 R144, R4, R40, R24 ;  /* 0x000000280490723c */ /* 0x000fe20000041818 */
[----:B------:R-:W2:Y:S01]  /*5950*/  LDSM.16.MT88.4 R40, [R169+0x2000] ;  /* 0x00200000a928783b */ /* 0x000ea20000004200 */
[----:B------:R4:W5:Y:S06]  /*5960*/  MUFU.EX2 R172, R3 ;  /* 0x0000000300ac7308 */ /* 0x00096c0000000800 */
[C---:B------:R-:W-:Y:S08]  /*5970*/  HMMA.16816.F32.BF16 R28, R8.reuse, R48, RZ ;  /* 0x00000030081c723c */ /* 0x040ff000000418ff */
[----:B------:R-:W-:Y:S01]  /*5980*/  HMMA.16816.F32.BF16 R24, R8, R50, RZ ;  /* 0x000000320818723c */ /* 0x000fe200000418ff */
[----:B------:R-:W2:Y:S01]  /*5990*/  LDSM.16.MT88.4 R48, [R168+0x4000] ;  /* 0x00400000a830783b */ /* 0x000ea20000004200 */
[----:B----4-:R-:W-:-:S04]  /*59a0*/  FFMA.FTZ R3, R79, c[0x0][0x2d0], -R2 ;  /* 0x0000b4004f037a23 */ /* 0x010fc80000010802 */
[----:B------:R4:W-:Y:S02]  /*59b0*/  MUFU.EX2 R159, R3 ;  /* 0x00000003009f7308 */ /* 0x0009e40000000800 */
[C---:B------:R-:W-:Y:S08]  /*59c0*/  HMMA.16816.F32.BF16 R120, R4.reuse, R62, R32 ;  /* 0x0000003e0478723c */ /* 0x040ff00000041820 */
[----:B-1----:R-:W-:Y:S01]  /*59d0*/  HMMA.16816.F32.BF16 R60, R4, R36, R20 ;  /* 0x00000024043c723c */ /* 0x002fe20000041814 */
[----:B----4-:R-:W-:-:S07]  /*59e0*/  FFMA.FTZ R3, R78, c[0x0][0x2d0], -R2 ;  /* 0x0000b4004e037a23 */ /* 0x010fce0000010802 */
[----:B------:R-:W-:Y:S01]  /*59f0*/  HMMA.16816.F32.BF16 R116, R4, R38, R16 ;  /* 0x000000260474723c */ /* 0x000fe20000041810 */
[----:B------:R-:W1:Y:S01]  /*5a00*/  LDSM.16.MT88.4 R36, [R168+0x4800] ;  /* 0x00480000a824783b */ /* 0x000e620000004200 */
[----:B------:R4:W1:Y:S06]  /*5a10*/  MUFU.EX2 R158, R3 ;  /* 0x00000003009e7308 */ /* 0x00086c0000000800 */
[C---:B------:R-:W-:Y:S08]  /*5a20*/  HMMA.16816.F32.BF16 R20, R8.reuse, R66, RZ ;  /* 0x000000420814723c */ /* 0x040ff000000418ff */
[----:B------:R-:W-:Y:S01]  /*5a30*/  HMMA.16816.F32.BF16 R16, R8, R72, RZ ;  /* 0x000000480810723c */ /* 0x000fe200000418ff */
[----:B----4-:R-:W-:-:S04]  /*5a40*/  FFMA.FTZ R3, R77, c[0x0][0x2d0], -R2 ;  /* 0x0000b4004d037a23 */ /* 0x010fc80000010802 */
[----:B------:R4:W-:Y:S03]  /*5a50*/  MUFU.EX2 R161, R3 ;  /* 0x0000000300a17308 */ /* 0x0009e60000000800 */
[----:B------:R-:W-:Y:S08]  /*5a60*/  HMMA.16816.F32.BF16 R124, R4, R56, R28 ;  /* 0x00000038047c723c */ /* 0x000ff0000004181c */
[----:B--2---:R-:W-:Y:S01]  /*5a70*/  HMMA.16816.F32.BF16 R32, R8, R40, RZ ;  /* 0x000000280820723c */ /* 0x004fe200000418ff */
[----:B----4-:R-:W-:-:S07]  /*5a80*/  FFMA.FTZ R3, R76, c[0x0][0x2d0], -R2 ;  /* 0x0000b4004c037a23 */ /* 0x010fce0000010802 */
[----:B------:R-:W-:Y:S01]  /*5a90*/  HMMA.16816.F32.BF16 R28, R8, R42, RZ ;  /* 0x0000002a081c723c */ /* 0x000fe200000418ff */
[----:B------:R-:W2:Y:S01]  /*5aa0*/  LDSM.16.MT88.4 R40, [R171+0x4000] ;  /* 0x00400000ab28783b */ /* 0x000ea20000004200 */
[----:B------:R4:W1:Y:S06]  /*5ab0*/  MUFU.EX2 R160, R3 ;  /* 0x0000000300a07308 */ /* 0x00086c0000000800 */
[C---:B------:R-:W-:Y:S08]  /*5ac0*/  HMMA.16816.F32.BF16 R92, R4.reuse, R46, R20 ;  /* 0x0000002e045c723c */ /* 0x040ff00000041814 */
[----:B------:R-:W-:Y:S01]  /*5ad0*/  HMMA.16816.F32.BF16 R88, R4, R52, R16 ;  /* 0x000000340458723c */ /* 0x000fe20000041810 */
[----:B----4-:R-:W-:-:S02]  /*5ae0*/  FFMA.FTZ R3, R113, c[0x0][0x2d0], -R0 ;  /* 0x0000b40071037a23 */ /* 0x010fc40000010800 */
[----:B------:R-:W-:-:S05]  /*5af0*/  FFMA.FTZ R0, R112, c[0x0][0x2d0], -R0 ;  /* 0x0000b40070007a23 */ /* 0x000fca0000010800 */
[C---:B------:R-:W-:Y:S01]  /*5b00*/  HMMA.16816.F32.BF16 R20, R8.reuse, R48, RZ ;  /* 0x000000300814723c */ /* 0x040fe200000418ff */
[----:B------:R4:W-:Y:S07]  /*5b10*/  MUFU.EX2 R187, R0 ;  /* 0x0000000000bb7308 */ /* 0x0009ee0000000800 */
[----:B------:R-:W-:Y:S08]  /*5b20*/  HMMA.16816.F32.BF16 R16, R8, R50, RZ ;  /* 0x000000320810723c */ /* 0x000ff000000418ff */
[----:B------:R-:W-:Y:S01]  /*5b30*/  HMMA.16816.F32.BF16 R108, R4, R68, R32 ;  /* 0x00000044046c723c */ /* 0x000fe20000041820 */
[----:B------:R-:W2:Y:S01]  /*5b40*/  LDSM.16.MT88.4 R32, [R169+0x4000] ;  /* 0x00400000a920783b */ /* 0x000ea20000004200 */
[----:B----4-:R-:W-:-:S06]  /*5b50*/  FFMA.FTZ R0, R157, c[0x0][0x2d0], -R2 ;  /* 0x0000b4009d007a23 */ /* 0x010fcc0000010802 */
[C---:B------:R-:W-:Y:S01]  /*5b60*/  HMMA.16816.F32.BF16 R96, R4.reuse, R70, R28 ;  /* 0x000000460460723c */ /* 0x040fe2000004181c */
[----:B------:R-:W-:Y:S07]  /*5b70*/  LDSM.16.MT88.4 R28, [R169+0x4800] ;  /* 0x00480000a91c783b */ /* 0x000fee0000004200 */
[C---:B-1----:R-:W-:Y:S08]  /*5b80*/  HMMA.16816.F32.BF16 R80, R4.reuse, R36, R20 ;  /* 0x000000240450723c */ /* 0x042ff00000041814 */
[C---:B------:R-:W-:Y:S01]  /*5b90*/  HMMA.16816.F32.BF16 R68, R4.reuse, R38, R16 ;  /* 0x000000260444723c */ /* 0x040fe20000041810 */
[----:B------:R-:W1:Y:S07]  /*5ba0*/  LDSM.16.MT88.4 R36, [R171+0x4800] ;  /* 0x00480000ab24783b */ /* 0x000e6e0000004200 */
[----:B------:R-:W-:Y:S08]  /*5bb0*/  HMMA.16816.F32.BF16 R56, R4, R58, R24 ;  /* 0x0000003a0438723c */ /* 0x000ff00000041818 */
[C---:B------:R-:W-:Y:S08]  /*5bc0*/  HMMA.16816.F32.BF16 R24, R8.reuse, R64, RZ ;  /* 0x000000400818723c */ /* 0x040ff000000418ff */
[C---:B--2---:R-:W-:Y:S08]  /*5bd0*/  HMMA.16816.F32.BF16 R16, R8.reuse, R40, RZ ;  /* 0x000000280810723c */ /* 0x044ff000000418ff */
[----:B------:R-:W-:Y:S08]  /*5be0*/  HMMA.16816.F32.BF16 R20, R8, R34, RZ ;  /* 0x000000220814723c */ /* 0x000ff000000418ff */
[----:B------:R-:W-:Y:S08]  /*5bf0*/  HMMA.16816.F32.BF16 R100, R4, R44, R24 ;  /* 0x0000002c0464723c */ /* 0x000ff00000041818 */
[----:B------:R-:W-:Y:S08]  /*5c00*/  HMMA.16816.F32.BF16 R24, R8, R74, RZ ;  /* 0x0000004a0818723c */ /* 0x000ff000000418ff */
[C---:B-1----:R-:W-:Y:S01]  /*5c10*/  HMMA.16816.F32.BF16 R44, R4.reuse, R36, R16 ;  /* 0x00000024042c723c */ /* 0x042fe20000041810 */
[----:B------:R-:W1:Y:S07]  /*5c20*/  LDSM.16.MT88.4 R16, [R170+0x4000] ;  /* 0x00400000aa10783b */ /* 0x000e6e0000004200 */
[C---:B------:R-:W-:Y:S08]  /*5c30*/  HMMA.16816.F32.BF16 R48, R4.reuse, R30, R20 ;  /* 0x0000001e0430723c */ /* 0x040ff00000041814 */
[----:B------:R-:W-:Y:S08]  /*5c40*/  HMMA.16816.F32.BF16 R84, R4, R54, R24 ;  /* 0x000000360454723c */ /* 0x000ff00000041818 */
[C---:B------:R-:W-:Y:S08]  /*5c50*/  HMMA.16816.F32.BF16 R24, R8.reuse, R32, RZ ;  /* 0x000000200818723c */ /* 0x040ff000000418ff */
[----:B------:R-:W-:Y:S01]  /*5c60*/  HMMA.16816.F32.BF16 R20, R8, R42, RZ ;  /* 0x0000002a0814723c */ /* 0x000fe200000418ff */
[----:B------:R-:W-:Y:S11]  /*5c70*/  LDSM.16.MT88.4 R40, [R168+0x3800] ;  /* 0x00380000a828783b */ /* 0x000ff60000004200 */
[----:B------:R-:W-:Y:S04]  /*5c80*/  @!UPT UIADD3 URZ, URZ, URZ, URZ ;  /* 0x0000003f3f3ff290 */ /* 0x000fe8000fffe03f */
[----:B------:R-:W-:Y:S08]  /*5c90*/  HMMA.16816.F32.BF16 R52, R4, R28, R24 ;  /* 0x0000001c0434723c */ /* 0x000ff00000041818 */
[C---:B-1----:R-:W-:Y:S08]  /*5ca0*/  HMMA.16816.F32.BF16 R24, R8.reuse, R16, RZ ;  /* 0x000000100818723c */ /* 0x042ff000000418ff */
[----:B------:R-:W-:Y:S01]  /*5cb0*/  HMMA.16816.F32.BF16 R8, R8, R18, RZ ;  /* 0x000000120808723c */ /* 0x000fe200000418ff */
[----:B------:R-:W1:Y:S07]  /*5cc0*/  LDSM.16.MT88.4 R16, [R170+0x4800] ;  /* 0x00480000aa10783b */ /* 0x000e6e0000004200 */
[C---:B------:R-:W-:Y:S08]  /*5cd0*/  HMMA.16816.F32.BF16 R20, R4.reuse, R38, R20 ;  /* 0x000000260414723c */ /* 0x040ff00000041814 */
[C---:B-1----:R-:W-:Y:S08]  /*5ce0*/  HMMA.16816.F32.BF16 R24, R4.reuse, R16, R24 ;  /* 0x000000100418723c */ /* 0x042ff00000041818 */
[----:B------:R-:W-:Y:S01]  /*5cf0*/  HMMA.16816.F32.BF16 R16, R4, R18, R8 ;  /* 0x000000120410723c */ /* 0x000fe20000041808 */
[----:B------:R-:W1:Y:S06]  /*5d00*/  LDSM.16.MT88.4 R8, [R168+0x1000] ;  /* 0x00100000a808783b */ /* 0x000e6c0000004200 */
[----:B---3--:R-:W-:-:S02]  /*5d10*/  F2FP.BF16.PACK_AB R4, R162, R163 ;  /* 0x000000a3a204723e */ /* 0x008fc400000010ff */
[----:B-----5:R-:W-:Y:S02]  /*5d20*/  F2FP.BF16.PACK_AB R6, R172, R177 ;  /* 0x000000b1ac06723e */ /* 0x020fe400000010ff */
[----:B------:R-:W-:Y:S02]  /*5d30*/  F2FP.BF16.PACK_AB R5, R158, R159 ;  /* 0x0000009f9e05723e */ /* 0x000fe400000010ff */
[----:B------:R-:W-:-:S07]  /*5d40*/  F2FP.BF16.PACK_AB R7, R160, R161 ;  /* 0x000000a1a007723e */ /* 0x000fce00000010ff */
        /* <DEDUP_REMOVED lines=9> */
[C---:B-1----:R-:W-:Y:S01]  /*5de0*/  HMMA.16816.F32.BF16 R120, R4.reuse, R8, R124 ;  /* 0x000000080478723c */ /* 0x042fe2000004187c */
[----:B------:R-:W-:Y:S07]  /*5df0*/  LDSM.16.MT88.4 R124, [R170+0x1800] ;  /* 0x00180000aa7c783b */ /* 0x000fee0000004200 */
[C---:B------:R-:W-:Y:S01]  /*5e00*/  HMMA.16816.F32.BF16 R56, R4.reuse, R10, R56 ;  /* 0x0000000a0438723c */ /* 0x040fe20000041838 */
[----:B------:R-:W1:Y:S07]  /*5e10*/  LDSM.16.MT88.4 R8, [R168+0x3000] ;  /* 0x00300000a808783b */ /* 0x000e6e0000004200 */
[C---:B-1----:R-:W-:Y:S08]  /*5e20*/  HMMA.16816.F32.BF16 R60, R4.reuse, R8, R60 ;  /* 0x00000008043c723c */ /* 0x042ff0000004183c */
[C---:B------:R-:W-:Y:S01]  /*5e30*/  HMMA.16816.F32.BF16 R64, R4.reuse, R10, R116 ;  /* 0x0000000a0440723c */ /* 0x040fe20000041874 */
[----:B------:R-:W1:Y:S04]  /*5e40*/  LDSM.16.MT88.4 R8, [R169+0x3000] ;  /* 0x00300000a908783b */ /* 0x000e680000004200 */
[----:B------:R-:W-:Y:S03]  /*5e50*/  LDSM.16.MT88.4 R116, [R171+0x1800] ;  /* 0x00180000ab74783b */ /* 0x000fe60000004200 */
[C---:B-1----:R-:W-:Y:S01]  /*5e60*/  HMMA.16816.F32.BF16 R72, R4.reuse, R8, R108 ;  /* 0x000000080448723c */ /* 0x042fe2000004186c */
[----:B------:R-:W-:Y:S07]  /*5e70*/  LDSM.16.MT88.4 R108, [R169+0x1800] ;  /* 0x00180000a96c783b */ /* 0x000fee0000004200 */
[C---:B------:R-:W-:Y:S01]  /*5e80*/  HMMA.16816.F32.BF16 R76, R4.reuse, R10, R96 ;  /* 0x0000000a044c723c */ /* 0x040fe20000041860 */
[----:B------:R-:W1:Y:S06]  /*5e90*/  LDSM.16.MT88.4 R8, [R171+0x3000] ;  /* 0x00300000ab08783b */ /* 0x000e6c0000004200 */
[----:B------:R-:W-:Y:S01]  /*5ea0*/  F2FP.BF16.PACK_AB R96, R13, R14 ;  /* 0x0000000e0d60723e */ /* 0x000fe200000010ff */
[C---:B-1----:R-:W-:Y:S01]  /*5eb0*/  HMMA.16816.F32.BF16 R152, R4.reuse, R8, R100 ;  /* 0x000000080498723c */ /* 0x042fe20000041864 */
[----:B------:R-:W-:Y:S07]  /*5ec0*/  LDSM.16.MT88.4 R100, [R168+0x1800] ;  /* 0x00180000a864783b */ /* 0x000fee0000004200 */
        /* <DEDUP_REMOVED lines=17> */
[----:B------:R-:W-:Y:S01]  /*5fe0*/  HMMA.16816.F32.BF16 R16, R4, R10, R16 ;  /* 0x0000000a0410723c */ /* 0x000fe20000041810 */
[----:B------:R-:W2:Y:S06]  /*5ff0*/  MUFU.EX2 R11, R3 ;  /* 0x00000003000b7308 */ /* 0x000eac0000000800 */
[----:B------:R-:W-:-:S02]  /*6000*/  FADD.FTZ R4, R189, R15 ;  /* 0x0000000fbd047221 */ /* 0x000fc40000010000 */
[----:B-1----:R-:W-:-:S04]  /*6010*/  FFMA.FTZ R0, R156, c[0x0][0x2d0], -R2 ;  /* 0x0000b4009c007a23 */ /* 0x002fc80000010802 */
[----:B------:R1:W3:Y:S01]  /*6020*/  MUFU.EX2 R10, R0 ;  /* 0x00000000000a7308 */ /* 0x0002e20000000800 */
[----:B--2---:R-:W-:Y:S01]  /*6030*/  F2FP.BF16.PACK_AB R98, R187, R11 ;  /* 0x0000000bbb62723e */ /* 0x004fe200000010ff */
[----:B------:R-:W-:-:S04]  /*6040*/  FADD.FTZ R3, R185, R183 ;  /* 0x000000b7b9037221 */ /* 0x000fc80000010000 */
[----:B------:R-:W-:Y:S02]  /*6050*/  FADD.FTZ R3, R184, R3 ;  /* 0x00000003b8037221 */ /* 0x000fe40000010000 */
[--C-:B-1----:R-:W-:Y:S01]  /*6060*/  FFMA.FTZ R0, R131, c[0x0][0x2d0], -R2.reuse ;  /* 0x0000b40083007a23 */ /* 0x102fe20000010802 */
[----:B---3--:R-:W-:Y:S01]  /*6070*/  F2FP.BF16.PACK_AB R97, R10, R9 ;  /* 0x000000090a61723e */ /* 0x008fe200000010ff */
[----:B------:R-:W-:Y:S02]  /*6080*/  FFMA.FTZ R2, R130, c[0x0][0x2d0], -R2 ;  /* 0x0000b40082027a23 */ /* 0x000fe40000010802 */
[----:B------:R1:W-:Y:S08]  /*6090*/  MUFU.EX2 R8, R0 ;  /* 0x0000000000087308 */ /* 0x0003f00000000800 */
[----:B------:R-:W2:Y:S01]  /*60a0*/  MUFU.EX2 R190, R2 ;  /* 0x0000000200be7308 */ /* 0x000ea20000000800 */
[----:B-1----:R-:W-:-:S04]  /*60b0*/  FADD.FTZ R0, R188, R3 ;  /* 0x00000003bc007221 */ /* 0x002fc80000010000 */
[----:B------:R-:W-:Y:S01]  /*60c0*/  FADD.FTZ R3, R186, R0 ;  /* 0x00000000ba037221 */ /* 0x000fe20000010000 */
[----:B--2---:R-:W-:Y:S01]  /*60d0*/  F2FP.BF16.PACK_AB R99, R190, R8 ;  /* 0x00000008be63723e */ /* 0x004fe200000010ff */
[----:B------:R-:W-:Y:S02]  /*60e0*/  FADD.FTZ R2, R213, R4 ;  /* 0x00000004d5027221 */ /* 0x000fe40000010000 */
[----:B------:R-:W-:Y:S01]  /*60f0*/  LDSM.16.MT88.4 R4, [R170+0x5800] ;  /* 0x00580000aa04783b */ /* 0x000fe20000004200 */
[----:B------:R-:W-:Y:S02]  /*6100*/  FADD.FTZ R3, R217, R3 ;  /* 0x00000003d9037221 */ /* 0x000fe40000010000 */
[----:B------:R-:W-:Y:S01]  /*6110*/  FADD.FTZ R2, R199, R2 ;  /* 0x00000002c7027221 */ /* 0x000fe20000010000 */
[----:B------:R-:W-:Y:S03]  /*6120*/  HMMA.16816.F32.BF16 R112, R96, R116, R112 ;  /* 0x000000746070723c */ /* 0x000fe60000041870 */
[----:B------:R-:W-:-:S04]  /*6130*/  FADD.FTZ R0, R220, R2 ;  /* 0x00000002dc007221 */ /* 0x000fc80000010000 */
        /* <DEDUP_REMOVED lines=16> */
[----:B------:R-:W-:Y:S01]  /*6240*/  HMMA.16816.F32.BF16 R44, R96, R48, R72 ;  /* 0x00000030602c723c */ /* 0x000fe20000041848 */
[----:B------:R-:W2:Y:S01]  /*6250*/  LDSM.16.MT88.4 R72, [R168+0x5800] ;  /* 0x00580000a848783b */ /* 0x000ea20000004200 */
[----:B------:R-:W-:-:S04]  /*6260*/  FADD.FTZ R2, R14, R2 ;  /* 0x000000020e027221 */ /* 0x000fc80000010000 */
[----:B------:R-:W-:Y:S02]  /*6270*/  FADD.FTZ R3, R13, R2 ;  /* 0x000000020d037221 */ /* 0x000fe40000010000 */
[C---:B------:R-:W-:Y:S08]  /*6280*/  HMMA.16816.F32.BF16 R120, R96.reuse, R124, R120 ;  /* 0x0000007c6078723c */ /* 0x040ff00000041878 */
[C---:B------:R-:W-:Y:S01]  /*6290*/  HMMA.16816.F32.BF16 R124, R96.reuse, R126, R56 ;  /* 0x0000007e607c723c */ /* 0x040fe20000041838 */
[----:B------:R-:W3:Y:S07]  /*62a0*/  LDSM.16.MT88.4 R56, [R171+0x3800] ;  /* 0x00380000ab38783b */ /* 0x000eee0000004200 */
[C---:B------:R-:W-:Y:S08]  /*62b0*/  HMMA.16816.F32.BF16 R48, R96.reuse, R50, R76 ;  /* 0x000000326030723c */ /* 0x040ff0000004184c */
[C---:B------:R-:W-:Y:S08]  /*62c0*/  HMMA.16816.F32.BF16 R132, R96.reuse, R100, R132 ;  /* 0x000000646084723c */ /* 0x040ff00000041884 */
[C---:B-1----:R-:W-:Y:S01]  /*62d0*/  HMMA.16816.F32.BF16 R60, R96.reuse, R64, R88 ;  /* 0x00000040603c723c */ /* 0x042fe20000041858 */
[----:B------:R-:W1:Y:S07]  /*62e0*/  LDSM.16.MT88.4 R88, [R171+0x5800] ;  /* 0x00580000ab58783b */ /* 0x000e6e0000004200 */
[C---:B--2---:R-:W-:Y:S01]  /*62f0*/  HMMA.16816.F32.BF16 R68, R96.reuse, R72, R80 ;  /* 0x000000486044723c */ /* 0x044fe20000041850 */
[----:B------:R-:W2:Y:S07]  /*6300*/  LDSM.16.MT88.4 R80, [R169+0x5800] ;  /* 0x00580000a950783b */ /* 0x000eae0000004200 */
[C---:B------:R-:W-:Y:S08]  /*6310*/  HMMA.16816.F32.BF16 R64, R96.reuse, R66, R84 ;  /* 0x000000426040723c */ /* 0x040ff00000041854 */
[C---:B------:R-:W-:Y:S08]  /*6320*/  HMMA.16816.F32.BF16 R104, R96.reuse, R108, R104 ;  /* 0x0000006c6068723c */ /* 0x040ff00000041868 */
[C---:B---3--:R-:W-:Y:S08]  /*6330*/  HMMA.16816.F32.BF16 R52, R96.reuse, R56, R152 ;  /* 0x000000386034723c */ /* 0x048ff00000041898 */
[C---:B------:R-:W-:Y:S08]  /*6340*/  HMMA.16816.F32.BF16 R100, R96.reuse, R102, R28 ;  /* 0x000000666064723c */ /* 0x040ff0000004181c */
[C---:B-1----:R-:W-:Y:S08]  /*6350*/  HMMA.16816.F32.BF16 R84, R96.reuse, R88, R92 ;  /* 0x000000586054723c */ /* 0x042ff0000004185c */
[C---:B------:R-:W-:Y:S07]  /*6360*/  HMMA.16816.F32.BF16 R92, R96.reuse, R4, R24 ;  /* 0x00000004605c723c */ /* 0x040fee0000041818 */
[----:B------:R-:W-:Y:S01]  /*6370*/  @P1 IMAD.HI.U32 R5, R210, c[0x0][0x2c8], RZ ;  /* 0x0000b200d2051a27 */ /* 0x000fe200078e00ff */
[----:B--2---:R-:W-:Y:S03]  /*6380*/  HMMA.16816.F32.BF16 R76, R96, R80, R148 ;  /* 0x00000050604c723c */ /* 0x004fe60000041894 */
[----:B------:R-:W-:Y:S01]  /*6390*/  FADD.FTZ R4, R9, R0 ;  /* 0x0000000009047221 */ /* 0x000fe20000010000 */
[----:B------:R-:W-:-:S02]  /*63a0*/  MOV R0, R210 ;  /* 0x000000d200007202 */ /* 0x000fc40000000f00 */
[----:B------:R-:W-:Y:S01]  /*63b0*/  @P1 SHF.R.U32.HI R0, RZ, c[0x0][0x2cc], R5 ;  /* 0x0000b300ff001a19 */ /* 0x000fe20000011605 */
[----:B------:R-:W-:Y:S01]  /*63c0*/  FADD.FTZ R2, R10, R4 ;  /* 0x000000040a027221 */ /* 0x000fe20000010000 */
[----:B------:R-:W-:Y:S01]  /*63d0*/  ISETP.GE.AND P1, PT, R128, 0x1, PT ;  /* 0x000000018000780c */ /* 0x000fe20003f26270 */
[----:B------:R-:W-:Y:S01]  /*63e0*/  FADD.FTZ R4, R11, R3 ;  /* 0x000000030b047221 */ /* 0x000fe20000010000 */
[----:B------:R-:W-:Y:S01]  /*63f0*/  HMMA.16816.F32.BF16 R108, R96, R110, R32 ;  /* 0x0000006e606c723c */ /* 0x000fe20000041820 */
[----:B------:R-:W-:Y:S01]  /*6400*/  FADD.FTZ R3, R8, R2 ;  /* 0x0000000208037221 */ /* 0x000fe20000010000 */
[----:B------:R-:W-:Y:S01]  /*6410*/  IADD3 R2, R223, R0, RZ ;  /* 0x00000000df027210 */ /* 0x000fe20007ffe0ff */
[----:B------:R-:W-:Y:S02]  /*6420*/  FADD.FTZ R187, R187, R4 ;  /* 0x00000004bbbb7221 */ /* 0x000fe40000010000 */
[----:B------:R-:W-:Y:S01]  /*6430*/  FADD.FTZ R190, R190, R3 ;  /* 0x00000003bebe7221 */ /* 0x000fe20000010000 */
[----:B------:R-:W-:-:S02]  /*6440*/  IADD3 R0, R2, c[0x0][0x328], RZ ;  /* 0x0000ca0002007a10 */ /* 0x000fc40007ffe0ff */
[C---:B------:R-:W-:Y:S08]  /*6450*/  HMMA.16816.F32.BF16 R56, R96.reuse, R58, R144 ;  /* 0x0000003a6038723c */ /* 0x040ff00000041890 */
[C---:B------:R-:W-:Y:S08]  /*6460*/  HMMA.16816.F32.BF16 R72, R96.reuse, R74, R140 ;  /* 0x0000004a6048723c */ /* 0x040ff0000004188c */
[C---:B------:R-:W-:Y:S08]  /*6470*/  HMMA.16816.F32.BF16 R80, R96.reuse, R82, R136 ;  /* 0x000000526050723c */ /* 0x040ff00000041888 */
[C---:B------:R-:W-:Y:S08]  /*6480*/  HMMA.16816.F32.BF16 R88, R96.reuse, R90, R20 ;  /* 0x0000005a6058723c */ /* 0x040ff00000041814 */
[----:B------:R-:W-:Y:S01]  /*6490*/  HMMA.16816.F32.BF16 R96, R96, R6, R16 ;  /* 0x000000066060723c */ /* 0x000fe20000041810 */
[----:B------:R-:W-:Y:S07]  /*64a0*/  @!P1 BRA `(.L_x_498) ;  /* 0x0000013000009947 */ /* 0x000fee0003800000 */
[C---:B------:R-:W-:Y:S01]  /*64b0*/  ISETP.GT.AND P0, PT, R2.reuse, RZ, PT ;  /* 0x000000ff0200720c */ /* 0x040fe20003f04270 */
[----:B------:R-:W-:Y:S01]  /*64c0*/  BSSY B0, `(.L_x_499) ;  /* 0x000000e000007945 */ /* 0x000fe20003800000 */
[----:B------:R-:W-:-:S11]  /*64d0*/  IADD3 R3, R2, -0x1, RZ ;  /* 0xffffffff02037810 */ /* 0x000fd60007ffe0ff */
[----:B------:R-:W-:Y:S05]  /*64e0*/  @P0 BRA `(.L_x_500) ;  /* 0x0000007000000947 */ /* 0x000fea0003800000 */
[----:B------:R-:W-:Y:S02]  /*64f0*/  IMAD.MOV.U32 R3, RZ, RZ, 0x1 ;  /* 0x00000001ff037424 */ /* 0x000fe400078e00ff */
[----:B------:R-:W-:-:S03]  /*6500*/  IMAD.MOV R2, RZ, RZ, -R2 ;  /* 0x000000ffff027224 */ /* 0x000fc600078e0a02 */
[----:B------:R-:W-:-:S13]  /*6510*/  ISETP.NE.AND P0, PT, R3, c[0x0][0x32c], PT ;  /* 0x0000cb0003007a0c */ /* 0x000fda0003f05270 */
[----:B------:R-:W-:-:S05]  /*6520*/  @P0 IMAD.HI.U32 R3, R2, c[0x0][0x330], RZ ;  /* 0x0000cc0002030a27 */ /* 0x000fca00078e00ff */
[----:B------:R-:W-:-:S04]  /*6530*/  @P0 SHF.R.U32.HI R2, RZ, c[0x0][0x334], R3 ;  /* 0x0000cd00ff020a19 */ /* 0x000fc80000011603 */
[----:B------:R-:W-:Y:S01]  /*6540*/  LOP3.LUT R3, RZ, R2, RZ, 0x33, !PT ;  /* 0x00000002ff037212 */ /* 0x000fe200078e33ff */
[----:B------:R-:W-:Y:S05]  /*6550*/  BRA `(.L_x_501) ;  /* 0x0000004000007947 */ /* 0x000fea0003800000 */
.L_x_500:
[----:B------:R-:W-:-:S04]  /*6560*/  MOV R2, 0x1 ;  /* 0x0000000100027802 */ /* 0x000fc80000000f00 */
[----:B------:R-:W-:-:S13]  /*6570*/  ISETP.NE.AND P0, PT, R2, c[0x0][0x32c], PT ;  /* 0x0000cb0002007a0c */ /* 0x000fda0003f05270 */
[----:B------:R-:W-:-:S05]  /*6580*/  @P0 IMAD.HI.U32 R2, R3, c[0x0][0x330], RZ ;  /* 0x0000cc0003020a27 */ /* 0x000fca00078e00ff */
[----:B------:R-:W-:Y:S02]  /*6590*/  @P0 SHF.R.U32.HI R3, RZ, c[0x0][0x334], R2 ;  /* 0x0000cd00ff030a19 */ /* 0x000fe40000011602 */
.L_x_501:
[----:B------:R-:W-:Y:S05]  /*65a0*/  BSYNC B0 ;  /* 0x0000000000007941 */ /* 0x000fea0003800000 */
.L_x_499:
[----:B------:R-:W-:-:S05]  /*65b0*/  MOV R2, c[0x0][0x32c] ;  /* 0x0000cb0000027a02 */ /* 0x000fca0000000f00 */
[----:B------:R-:W-:-:S05]  /*65c0*/  IMAD R3, R3, R2, c[0x0][0x32c] ;  /* 0x0000cb0003037624 */ /* 0x000fca00078e0202 */
[----:B------:R-:W-:-:S04]  /*65d0*/  IMNMX R0, R0, R3, PT ;  /* 0x0000000300007217 */ /* 0x000fc80003800200 */
.L_x_498:
[----:B------:R-:W-:-:S04]  /*65e0*/  SHF.R.S32.HI R2, RZ, 0x1f, R0 ;  /* 0x0000001fff027819 */ /* 0x000fc80000011400 */
[----:B------:R-:W-:-:S04]  /*65f0*/  LEA.HI R0, R2, R0, RZ, 0x6 ;  /* 0x0000000002007211 */ /* 0x000fc800078f30ff */
[----:B------:R-:W-:-:S04]  /*6600*/  SHF.R.S32.HI R0, RZ, 0x6, R0 ;  /* 0x00000006ff007819 */ /* 0x000fc80000011400 */
[----:B------:R-:W-:-:S04]  /*6610*/  IMNMX R199, R193, R0, !PT ;  /* 0x00000000c1c77217 */ /* 0x000fc80007800200 */
[----:B------:R-:W-:-:S13]  /*6620*/  ISETP.GE.AND P0, PT, R178, R199, PT ;  /* 0x000000c7b200720c */ /* 0x000fda0003f06270 */
[----:B------:R-:W-:Y:S05]  /*6630*/  @!P0 BRA `(.L_x_502) ;  /* 0x000038e000008947 */ /* 0x000fea0003800000 */
[----:B------:R-:W-:Y:S02]  /*6640*/  MOV R131, R12 ;  /* 0x0000000c00837202 */ /* 0x000fe40000000f00 */
[----:B------:R-:W-:Y:S02]  /*6650*/  MOV R130, R129 ;  /* 0x0000008100827202 */ /* 0x000fe40000000f00 */
.L_x_523:
[----:B------:R-:W-:Y:S04]  /*6660*/  DEPBAR.LE SB0, 0x0 ;  /* 0x000080000000791a */ /* 0x000fe80000000000 */
[----:B------:R-:W-:Y:S01]  /*6670*/  WARPSYNC 0xffffffff ;  /* 0xffffffff00007948 */ /* 0x000fe20003800000 */
[----:B------:R-:W-:Y:S01]  /*6680*/  BAR.SYNC.DEFER_BLOCKING 0x0 ;  /* 0x0000000000007b1d */ /* 0x000fe20000010000 */
[----:B------:R-:W-:Y:S05]  /*6690*/  ISETP.GT.AND P0, PT, R193, R178, PT ;  /* 0x000000b2c100720c */ /* 0x000fea0003f04270 */
[----:B------:R1:W2:Y:S01]  /*66a0*/  LDSM.16.M88.4 R32, [R173] ;  /* 0x00000000ad20783b */ /* 0x0002a20000000200 */
[----:B------:R-:W-:Y:S03]  /*66b0*/  BSSY B0, `(.L_x_503) ;  /* 0x000004e000007945 */ /* 0x000fe60003800000 */
[----:B------:R1:W3:Y:S04]  /*66c0*/  LDSM.16.M88.4 R8, [R165] ;  /* 0x00000000a508783b */ /* 0x0002e80000000200 */
[----:B------:R1:W4:Y:S04]  /*66d0*/  LDSM.16.M88.4 R16, [R165+0x800] ;  /* 0x00080000a510783b */ /* 0x0003280000000200 */
[----:B------:R1:W1:Y:S04]  /*66e0*/  LDSM.16.M88.4 R24, [R165+0x1000] ;  /* 0x00100000a518783b */ /* 0x0002680000000200 */
[----:B------:R1:W1:Y:S04]  /*66f0*/  LDSM.16.M88.4 R136, [R165+0x1800] ;  /* 0x00180000a588783b */ /* 0x0002680000000200 */
[----:B------:R1:W1:Y:S04]  /*6700*/  LDSM.16.M88.4 R140, [R174] ;  /* 0x00000000ae8c783b */ /* 0x0002680000000200 */
[----:B------:R1:W1:Y:S04]  /*6710*/  LDSM.16.M88.4 R144, [R164] ;  /* 0x00000000a490783b */ /* 0x0002680000000200 */
[----:B------:R1:W1:Y:S04]  /*6720*/  LDSM.16.M88.4 R148, [R164+0x800] ;  /* 0x00080000a494783b */ /* 0x0002680000000200 */
[----:B------:R1:W1:Y:S04]  /*6730*/  LDSM.16.M88.4 R152, [R164+0x1000] ;  /* 0x00100000a498783b */ /* 0x0002680000000200 */
[----:B------:R1:W1:Y:S01]  /*6740*/  LDSM.16.M88.4 R156, [R164+0x1800] ;  /* 0x00180000a49c783b */ /* 0x0002620000000200 */
[----:B------:R-:W-:-:S05]  /*6750*/  @P0 BRA `(.L_x_504) ;  /* 0x0000043000000947 */ /* 0x000fca0003800000 */
[C---:B------:R-:W-:Y:S01]  /*6760*/  IMAD.WIDE.U32 R2, R181.reuse, c[0x0][0x208], RZ ;  /* 0x00008200b5027a25 */ /* 0x040fe200078e00ff */
[----:B------:R-:W-:Y:S02]  /*6770*/  SHF.R.S32.HI R0, RZ, 0x1f, R181 ;  /* 0x0000001fff007819 */ /* 0x000fe400000114b5 */
[----:B------:R-:W-:Y:S01]  /*6780*/  SHF.R.S32.HI R4, RZ, 0x1f, R180 ;  /* 0x0000001fff047819 */ /* 0x000fe200000114b4 */
[----:B------:R-:W-:Y:S01]  /*6790*/  IMAD.SHL.U32 R23, R192, 0x2, RZ ;  /* 0x00000002c0177824 */ /* 0x000fe200078e00ff */
[----:B------:R-:W-:Y:S01]  /*67a0*/  SHF.R.S32.HI R5, RZ, 0x1f, R192 ;  /* 0x0000001fff057819 */ /* 0x000fe200000114c0 */
[----:B------:R-:W-:Y:S01]  /*67b0*/  IMAD R0, R0, c[0x0][0x208], RZ ;  /* 0x0000820000007a24 */ /* 0x000fe200078e02ff */
[----:B------:R-:W-:Y:S01]  /*67c0*/  SHF.R.S32.HI R7, RZ, 0x1f, R191 ;  /* 0x0000001fff077819 */ /* 0x000fe200000114bf */
[----:B------:R-:W-:Y:S01]  /*67d0*/  IMAD R4, R4, c[0x0][0x218], RZ ;  /* 0x0000860004047a24 */ /* 0x000fe200078e02ff */
[----:B------:R-:W-:Y:S01]  /*67e0*/  SHF.R.S32.HI R6, RZ, 0x1f, R182 ;  /* 0x0000001fff067819 */ /* 0x000fe200000114b6 */
[----:B------:R-:W-:Y:S01]  /*67f0*/  IMAD R0, R181, c[0x0][0x20c], R0 ;  /* 0x00008300b5007a24 */ /* 0x000fe200078e0200 */
[----:B------:R-:W-:Y:S01]  /*6800*/  SHF.L.U64.HI R20, R192, 0x1, R5 ;  /* 0x00000001c0147819 */ /* 0x000fe20000010205 */
[----:B------:R-:W-:Y:S01]  /*6810*/  IMAD R4, R180, c[0x0][0x21c], R4 ;  /* 0x00008700b4047a24 */ /* 0x000fe200078e0204 */
[----:B------:R-:W-:Y:S01]  /*6820*/  SHF.L.U64.HI R15, R191, 0x1, R7 ;  /* 0x00000001bf0f7819 */ /* 0x000fe20000010207 */
[----:B------:R-:W-:Y:S01]  /*6830*/  IMAD.IADD R3, R3, 0x1, R0 ;  /* 0x0000000103037824 */ /* 0x000fe200078e0200 */
[----:B------:R-:W-:Y:S01]  /*6840*/  SHF.L.U64.HI R14, R182, 0x1, R6 ;  /* 0x00000001b60e7819 */ /* 0x000fe20000010206 */
[----:B------:R-:W-:Y:S02]  /*6850*/  IMAD.SHL.U32 R22, R191, 0x2, RZ ;  /* 0x00000002bf167824 */ /* 0x000fe400078e00ff */
[----:B------:R-:W-:Y:S04]  /*6860*/  IMAD.WIDE.U32 R2, R180, c[0x0][0x218], R2 ;  /* 0x00008600b4027a25 */ /* 0x000fe800078e0002 */
[----:B------:R-:W-:Y:S01]  /*6870*/  IMAD.SHL.U32 R21, R182, 0x2, RZ ;  /* 0x00000002b6157824 */ /* 0x000fe200078e00ff */
[----:B------:R-:W-:Y:S04]  /*6880*/  IADD3 R0, P0, R206, R2, RZ ;  /* 0x00000002ce007210 */ /* 0x000fe80007f1e0ff */
[----:B------:R-:W-:Y:S02]  /*6890*/  IADD3.X R2, R209, R3, R4, P0, !PT ;  /* 0x00000003d1027210 */ /* 0x000fe400007fe404 */
[C---:B------:R-:W-:Y:S04]  /*68a0*/  LEA R13, P0, R0.reuse, c[0x0][0x1f8], 0x1 ;  /* 0x00007e00000d7a11 */ /* 0x040fe800078008ff */
[----:B------:R-:W-:Y:S01]  /*68b0*/  LEA.HI.X R5, R0, c[0x0][0x1fc], R2, 0x1, P0 ;  /* 0x00007f0000057a11 */ /* 0x000fe200000f0c02 */
[----:B------:R-:W-:-:S06]  /*68c0*/  BRA.DIV ~URZ, `(.L_x_505) ;  /* 0x0000f7927f007947 */ /* 0x000fcc000b800000 */
[----:B------:R4:W3:Y:S02]  /*68d0*/  SHFL.IDX PT, R4, R5, RZ, 0x181f ;  /* 0x00181fff05047589 */ /* 0x0008e400000e0000 */
.L_x_638:
[----:B------:R-:W-:-:S05]  /*68e0*/  BRA.DIV ~URZ, `(.L_x_506) ;  /* 0x0000f7e27f007947 */ /* 0x000fca000b800000 */
[----:B------:R-:W5:Y:S01]  /*68f0*/  SHFL.IDX PT, R0, R13, RZ, 0x181f ;  /* 0x00181fff0d007589 */ /* 0x000f6200000e0000 */
[----:B------:R-:W-:Y:S02]  /*6900*/  ISETP.GE.AND P2, PT, R182, c[0x0][0x1d4], PT ;  /* 0x00007500b6007a0c */ /* 0x000fe40003f46270 */
[----:B------:R-:W-:Y:S02]  /*6910*/  ISETP.GE.AND P1, PT, R191, c[0x0][0x1d4], PT ;  /* 0x00007500bf007a0c */ /* 0x000fe40003f26270 */
[----:B-----5:R-:W-:Y:S05]  /*6920*/  IADD3 R2, P0, R0, R21, RZ ;  /* 0x0000001500027210 */ /* 0x020fea0007f1e0ff */
[----:B---3--:R-:W-:Y:S01]  /*6930*/  IMAD.X R3, R4, 0x1, R14, P0 ;  /* 0x0000000104037824 */ /* 0x008fe200000e060e */
[----:B------:R-:W-:Y:S04]  /*6940*/  IADD3 R6, P0, R0, R22, RZ ;  /* 0x0000001600067210 */ /* 0x000fe80007f1e0ff */
[----:B------:R-:W-:Y:S01]  /*6950*/  @!PT LDS RZ, [RZ] ;  /* 0x00000000fffff984 */ /* 0x000fe20000000800 */
[----:B------:R-:W-:Y:S01]  /*6960*/  @!PT LDS RZ, [RZ] ;  /* 0x00000000fffff984 */ /* 0x000fe20000000800 */
[----:B------:R3:W-:Y:S01]  /*6970*/  LDGSTS.E.BYPASS.LTC128B.128 [R179+0x100], [R2.64], !P2 ;  /* 0x0010000002b37fae */ /* 0x0007e2000d101d48 */
[----:B------:R-:W-:Y:S05]  /*6980*/  IMAD.X R7, R4, 0x1, R15, P0 ;  /* 0x0000000104077824 */ /* 0x000fea00000e060f */
[----:B------:R5:W-:Y:S01]  /*6990*/  LDGSTS.E.BYPASS.LTC128B.128 [R179+0x2100], [R6.64], !P1 ;  /* 0x0210000006b37fae */ /* 0x000be2000c901d48 */
[----:B---3--:R-:W-:Y:S03]  /*69a0*/  IADD3 R2, P0, R0, R23, RZ ;  /* 0x0000001700027210 */ /* 0x008fe60007f1e0ff */
[----:B------:R-:W3:Y:S02]  /*69b0*/  SHFL.IDX PT, R0, R13, 0x1, 0x181f ;  /* 0x00381f000d007f89 */ /* 0x000ee400000e0000 */
[----:B------:R-:W-:Y:S01]  /*69c0*/  IMAD.X R3, R4, 0x1, R20, P0 ;  /* 0x0000000104037824 */ /* 0x000fe200000e0614 */
[----:B------:R-:W-:Y:S01]  /*69d0*/  ISETP.GE.AND P0, PT, R192, c[0x0][0x1d4], PT ;  /* 0x00007500c0007a0c */ /* 0x000fe20003f06270 */
[----:B------:R4:W2:Y:S01]  /*69e0*/  SHFL.IDX PT, R4, R5, 0x1, 0x181f ;  /* 0x00381f0005047f89 */ /* 0x0008a200000e0000 */
[----:B-----5:R-:W-:Y:S02]  /*69f0*/  SEL R6, RZ, 0x10, P1 ;  /* 0x00000010ff067807 */ /* 0x020fe40000800000 */
[----:B------:R-:W-:Y:S09]  /*6a00*/  SEL R12, RZ, 0x10, P0 ;  /* 0x00000010ff0c7807 */ /* 0x000ff20000000000 */
[----:B------:R1:W-:Y:S01]  /*6a10*/  LDGSTS.E.BYPASS.LTC128B.128 [R179+0x4100], [R2.64], !P0 ;  /* 0x0410000002b37fae */ /* 0x0003e2000c101d48 */
[----:B----4-:R-:W-:Y:S04]  /*6a20*/  SEL R5, RZ, 0x10, P2 ;  /* 0x00000010ff057807 */ /* 0x010fe80001000000 */
.L_x_639:
[C---:B-1-3--:R-:W-:Y:S02]  /*6a30*/  IADD3 R2, -R5.reuse, 0x10, RZ ;  /* 0x0000001005027810 */ /* 0x04afe40007ffe1ff */
[----:B------:R-:W-:Y:S02]  /*6a40*/  ISETP.NE.U32.AND P2, PT, R5, RZ, PT ;  /* 0x000000ff0500720c */ /* 0x000fe40003f45070 */
[----:B------:R-:W-:Y:S04]  /*6a50*/  LOP3.LUT R2, R2, 0xf, RZ, 0xc0, !PT ;  /* 0x0000000f02027812 */ /* 0x000fe800078ec0ff */
[----:B------:R-:W-:Y:S04]  /*6a60*/  IADD3 R2, P1, P0, R2, R0, R21 ;  /* 0x0000000002027210 */ /* 0x000fe8000783e015 */
[----:B--2---:R-:W-:Y:S05]  /*6a70*/  IADD3.X R3, RZ, R4, R14, P1, P0 ;  /* 0x00000004ff037210 */ /* 0x004fea0000fe040e */
[----:B------:R-:W-:Y:S01]  /*6a80*/  @!PT LDS RZ, [RZ] ;  /* 0x00000000fffff984 */ /* 0x000fe20000000800 */
[----:B------:R-:W-:Y:S01]  /*6a90*/  @!PT LDS RZ, [RZ] ;  /* 0x00000000fffff984 */ /* 0x000fe20000000800 */
[----:B------:R-:W-:Y:S01]  /*6aa0*/  @!PT LDS RZ, [RZ] ;  /* 0x00000000fffff984 */ /* 0x000fe20000000800 */
[----:B------:R1:W-:Y:S01]  /*6ab0*/  LDGSTS.E.BYPASS.LTC128B.128.ZFILL [R179+0x1100], [R2.64], P2 ;  /* 0x0110000002b37fae */ /* 0x0003e20009141d48 */
[C---:B------:R-:W-:Y:S02]  /*6ac0*/  ISETP.NE.U32.AND P2, PT, R6.reuse, RZ, PT ;  /* 0x000000ff0600720c */ /* 0x040fe40003f45070 */
[----:B-1----:R-:W-:Y:S04]  /*6ad0*/  IADD3 R2, -R6, 0x10, RZ ;  /* 0x0000001006027810 */ /* 0x002fe80007ffe1ff */
[----:B------:R-:W-:Y:S04]  /*6ae0*/  LOP3.LUT R2, R2, 0xf, RZ, 0xc0, !PT ;  /* 0x0000000f02027812 */ /* 0x000fe800078ec0ff */
[----:B------:R-:W-:Y:S02]  /*6af0*/  IADD3 R6, P1, P0, R2, R0, R22 ;  /* 0x0000000002067210 */ /* 0x000fe4000783e016 */
[----:B------:R-:W-:Y:S02]  /*6b00*/  IADD3 R2, -R12, 0x10, RZ ;  /* 0x000000100c027810 */ /* 0x000fe40007ffe1ff */
[----:B------:R-:W-:Y:S02]  /*6b10*/  IADD3.X R7, RZ, R4, R15, P1, P0 ;  /* 0x00000004ff077210 */ /* 0x000fe40000fe040f */
[----:B------:R-:W-:Y:S03]  /*6b20*/  LOP3.LUT R2, R2, 0xf, RZ, 0xc0, !PT ;  /* 0x0000000f02027812 */ /* 0x000fe600078ec0ff */
[----:B------:R1:W-:Y:S01]  /*6b30*/  LDGSTS.E.BYPASS.LTC128B.128.ZFILL [R179+0x3100], [R6.64], P2 ;  /* 0x0310000006b37fae */ /* 0x0003e20009141d48 */
[----:B------:R-:W-:Y:S04]  /*6b40*/  IADD3 R2, P1, P0, R2, R0, R23 ;  /* 0x0000000002027210 */ /* 0x000fe8000783e017 */
[----:B------:R-:W-:Y:S02]  /*6b50*/  IADD3.X R3, RZ, R4, R20, P1, P0 ;  /* 0x00000004ff037210 */ /* 0x000fe40000fe0414 */
[----:B------:R-:W-:Y:S11]  /*6b60*/  ISETP.NE.U32.AND P0, PT, R12, RZ, PT ;  /* 0x000000ff0c00720c */ /* 0x000ff60003f05070 */
[----:B------:R-:W-:Y:S02]  /*6b70*/  @!UPT UIADD3 URZ, URZ, URZ, URZ ;  /* 0x0000003f3f3ff290 */ /* 0x000fe4000fffe03f */
[----:B------:R1:W-:Y:S02]  /*6b80*/  LDGSTS.E.BYPASS.LTC128B.128.ZFILL [R179+0x5100], [R2.64], P0 ;  /* 0x0510000002b37fae */ /* 0x0003e40008141d48 */
.L_x_504:
[----:B------:R-:W-:Y:S05]  /*6b90*/  BSYNC B0 ;  /* 0x0000000000007941 */ /* 0x000fea0003800000 */
.L_x_503:
[----:B------:R-:W0:Y:S01]  /*6ba0*/  LDGDEPBAR ;  /* 0x00000000000079af */ /* 0x000e220000000000 */
[----:B------:R-:W-:Y:S01]  /*6bb0*/  WARPSYNC 0xffffffff ;  /* 0xffffffff00007948 */ /* 0x000fe20003800000 */
[C---:B-123--:R-:W-:Y:S01]  /*6bc0*/  HMMA.16816.F32.BF16 R4, R32.reuse, R8, RZ ;  /* 0x000000082004723c */ /* 0x04efe200000418ff */
[----:B------:R-:W-:Y:S02]  /*6bd0*/  BSSY B0, `(.L_x_507) ;  /* 0x00000e7000007945 */ /* 0x000fe40003800000 */
[----:B------:R-:W-:Y:S05]  /*6be0*/  ISETP.GT.AND P0, PT, R178, R193, PT ;  /* 0x000000c1b200720c */ /* 0x000fea0003f04270 */
[C---:B------:R-:W-:Y:S08]  /*6bf0*/  HMMA.16816.F32.BF16 R8, R32.reuse, R10, RZ ;  /* 0x0000000a2008723c */ /* 0x040ff000000418ff */
[C---:B----4-:R-:W-:Y:S08]  /*6c00*/  HMMA.16816.F32.BF16 R12, R32.reuse, R16, RZ ;  /* 0x00000010200c723c */ /* 0x050ff000000418ff */
[C---:B------:R-:W-:Y:S08]  /*6c10*/  HMMA.16816.F32.BF16 R16, R32.reuse, R18, RZ ;  /* 0x000000122010723c */ /* 0x040ff000000418ff */
[C---:B------:R-:W-:Y:S08]  /*6c20*/  HMMA.16816.F32.BF16 R20, R32.reuse, R24, RZ ;  /* 0x000000182014723c */ /* 0x040ff000000418ff */
[C---:B------:R-:W-:Y:S08]  /*6c30*/  HMMA.16816.F32.BF16 R24, R32.reuse, R26, RZ ;  /* 0x0000001a2018723c */ /* 0x040ff000000418ff */
[C---:B------:R-:W-:Y:S08]  /*6c40*/  HMMA.16816.F32.BF16 R28, R32.reuse, R136, RZ ;  /* 0x00000088201c723c */ /* 0x040ff000000418ff */
        /* <DEDUP_REMOVED lines=16> */
[----:B------:R-:W-:Y:S07]  /*6d50*/  LDSM.16.M88.4 R144, [R166+-0x4000] ;  /* 0xffc00000a690783b */ /* 0x000fee0000000200 */
[C---:B--2---:R-:W-:Y:S08]  /*6d60*/  HMMA.16816.F32.BF16 R12, R136.reuse, R148, R12 ;  /* 0x00000094880c723c */ /* 0x044ff0000004180c */
[C---:B------:R-:W-:Y:S01]  /*6d70*/  HMMA.16816.F32.BF16 R16, R136.reuse, R150, R16 ;  /* 0x000000968810723c */ /* 0x040fe20000041810 */
[----:B------:R-:W-:Y:S07]  /*6d80*/  LDSM.16.M88.4 R148, [R166+-0x3800] ;  /* 0xffc80000a694783b */ /* 0x000fee0000000200 */
[C---:B---3--:R-:W-:Y:S08]  /*6d90*/  HMMA.16816.F32.BF16 R20, R136.reuse, R140, R20 ;  /* 0x0000008c8814723c */ /* 0x048ff00000041814 */
[C---:B------:R-:W-:Y:S01]  /*6da0*/  HMMA.16816.F32.BF16 R24, R136.reuse, R142, R24 ;  /* 0x0000008e8818723c */ /* 0x040fe20000041818 */
[----:B------:R-:W1:Y:S07]  /*6db0*/  LDSM.16.M88.4 R140, [R175] ;  /* 0x00000000af8c783b */ /* 0x000e6e0000000200 */
[C---:B------:R-:W-:Y:S08]  /*6dc0*/  HMMA.16816.F32.BF16 R28, R136.reuse, R152, R28 ;  /* 0x00000098881c723c */ /* 0x040ff0000004181c */
[----:B------:R-:W-:Y:S01]  /*6dd0*/  HMMA.16816.F32.BF16 R32, R136, R154, R32 ;  /* 0x0000009a8820723c */ /* 0x000fe20000041820 */
[----:B------:R-:W2:Y:S06]  /*6de0*/  LDSM.16.M88.4 R136, [R166+-0x3000] ;  /* 0xffd00000a688783b */ /* 0x000eac0000000200 */
[----:B------:R-:W3:Y:S01]  /*6df0*/  LDSM.16.M88.4 R152, [R166+-0x2800] ;  /* 0xffd80000a698783b */ /* 0x000ee20000000200 */
        /* <DEDUP_REMOVED lines=41> */
[----:B------:R-:W-:Y:S07]  /*7090*/  LDSM.16.M88.4 R144, [R166+-0x2000] ;  /* 0xffe00000a690783b */ /* 0x000fee0000000200 */
[C---:B------:R-:W-:Y:S08]  /*70a0*/  HMMA.16816.F32.BF16 R12, R136.reuse, R148, R12 ;  /* 0x00000094880c723c */ /* 0x040ff0000004180c */
[C---:B------:R-:W-:Y:S01]  /*70b0*/  HMMA.16816.F32.BF16 R16, R136.reuse, R150, R16 ;  /* 0x000000968810723c */ /* 0x040fe20000041810 */
[----:B------:R-:W-:Y:S07]  /*70c0*/  LDSM.16.M88.4 R148, [R166+-0x1800] ;  /* 0xffe80000a694783b */ /* 0x000fee0000000200 */
[C---:B--2---:R-:W-:Y:S08]  /*70d0*/  HMMA.16816.F32.BF16 R20, R136.reuse, R140, R20 ;  /* 0x0000008c8814723c */ /* 0x044ff00000041814 */
[C---:B------:R-:W-:Y:S01]  /*70e0*/  HMMA.16816.F32.BF16 R24, R136.reuse, R142, R24 ;  /* 0x0000008e8818723c */ /* 0x040fe20000041818 */
[----:B------:R-:W1:Y:S07]  /*70f0*/  LDSM.16.M88.4 R140, [R175+0x4000] ;  /* 0x00400000af8c783b */ /* 0x000e6e0000000200 */
[C---:B---3--:R-:W-:Y:S08]  /*7100*/  HMMA.16816.F32.BF16 R28, R136.reuse, R152, R28 ;  /* 0x00000098881c723c */ /* 0x048ff0000004181c */
        /* <DEDUP_REMOVED lines=44> */
[----:B------:R-:W-:Y:S07]  /*73d0*/  LDSM.16.M88.4 R144, [R166] ;  /* 0x00000000a690783b */ /* 0x000fee0000000200 */
        /* <DEDUP_REMOVED lines=10> */
[----:B------:R-:W-:Y:S05]  /*7480*/  DEPBAR.LE SB0, 0x0 ;  /* 0x000080000000791a */ /* 0x000fea0000000000 */
        /* <DEDUP_REMOVED lines=11> */
[----:B------:R-:W-:Y:S01]  /*7540*/  IMAD R2, R178, 0x40, R200 ;  /* 0x00000040b2027824 */ /* 0x000fe200078e02c8 */
[----:B------:R-:W-:Y:S01]  /*7550*/  SHF.R.S32.HI R160, RZ, 0x1f, R192 ;  /* 0x0000001fffa07819 */ /* 0x000fe200000114c0 */
[----:B------:R-:W-:Y:S01]  /*7560*/  IMAD.MOV.U32 R180, RZ, RZ, RZ ;  /* 0x000000ffffb47224 */ /* 0x000fe200078e00ff */
[----:B------:R-:W-:Y:S01]  /*7570*/  SHF.R.S32.HI R161, RZ, 0x1f, R191 ;  /* 0x0000001fffa17819 */ /* 0x000fe200000114bf */
[----:B------:R-:W-:Y:S01]  /*7580*/  IMAD.SHL.U32 R145, R192, 0x2, RZ ;  /* 0x00000002c0917824 */ /* 0x000fe200078e00ff */
[----:B------:R-:W-:Y:S01]  /*7590*/  IADD3 R2, R2, -0x40, R196 ;  /* 0xffffffc002027810 */ /* 0x000fe20007ffe0c4 */
[C---:B------:R-:W-:Y:S01]  /*75a0*/  IMAD.SHL.U32 R144, R191.reuse, 0x2, RZ ;  /* 0x00000002bf907824 */ /* 0x040fe200078e00ff */
[----:B------:R-:W-:Y:S01]  /*75b0*/  SHF.L.U64.HI R142, R192, 0x1, R160 ;  /* 0x00000001c08e7819 */ /* 0x000fe200000102a0 */
[----:B------:R-:W-:Y:S01]  /*75c0*/  IMAD.SHL.U32 R143, R182, 0x2, RZ ;  /* 0x00000002b68f7824 */ /* 0x000fe200078e00ff */
[----:B------:R-:W-:Y:S01]  /*75d0*/  SHF.R.S32.HI R160, RZ, 0x1f, R182 ;  /* 0x0000001fffa07819 */ /* 0x000fe200000114b6 */
[----:B------:R-:W-:Y:S01]  /*75e0*/  @P6 IMAD.HI.U32 R3, R2, c[0x0][0x2bc], RZ ;  /* 0x0000af0002036a27 */ /* 0x000fe200078e00ff */
[----:B------:R-:W-:Y:S02]  /*75f0*/  SHF.L.U64.HI R141, R191, 0x1, R161 ;  /* 0x00000001bf8d7819 */ /* 0x000fe400000102a1 */
[----:B------:R-:W-:Y:S01]  /*7600*/  SHF.L.U64.HI R140, R182, 0x1, R160 ;  /* 0x00000001b68c7819 */ /* 0x000fe200000102a0 */
[----:B------:R-:W-:Y:S01]  /*7610*/  IMAD.MOV.U32 R0, RZ, RZ, R2 ;  /* 0x000000ffff007224 */ /* 0x000fe200078e0002 */
        /* <DEDUP_REMOVED lines=23> */
.L_x_640:
[----:B------:R-:W-:-:S05]  /*7790*/  BRA.DIV ~URZ, `(.L_x_510) ;  /* 0x0000ebe27f007947 */ /* 0x000fca000b800000 */
[----:B------:R-:W3:Y:S01]  /*77a0*/  SHFL.IDX PT, R0, R139, RZ, 0x181f ;  /* 0x00181fff8b007589 */ /* 0x000ee200000e0000 */
[----:B------:R-:W-:Y:S02]  /*77b0*/  ISETP.GE.AND P2, PT, R182, c[0x0][0x1d4], PT ;  /* 0x00007500b6007a0c */ /* 0x000fe40003f46270 */
[----:B------:R-:W-:Y:S02]  /*77c0*/  ISETP.GE.AND P1, PT, R191, c[0x0][0x1d4], PT ;  /* 0x00007500bf007a0c */ /* 0x000fe40003f26270 */
[----:B---3--:R-:W-:Y:S05]  /*77d0*/  IADD3 R2, P0, R0, R143, RZ ;  /* 0x0000008f00027210 */ /* 0x008fea0007f1e0ff */
[----:B--2---:R-:W-:Y:S01]  /*77e0*/  IMAD.X R3, R128, 0x1, R140, P0 ;  /* 0x0000000180037824 */ /* 0x004fe200000e068c */
[----:B------:R-:W-:Y:S04]  /*77f0*/  IADD3 R136, P0, R0, R144, RZ ;  /* 0x0000009000887210 */ /* 0x000fe80007f1e0ff */
[----:B------:R-:W-:Y:S01]  /*7800*/  @!PT LDS RZ, [RZ] ;  /* 0x00000000fffff984 */ /* 0x000fe20000000800 */
[----:B------:R-:W-:Y:S01]  /*7810*/  @!PT LDS RZ, [RZ] ;  /* 0x00000000fffff984 */ /* 0x000fe20000000800 */
[----:B------:R2:W-:Y:S01]  /*7820*/  LDGSTS.E.BYPASS.LTC128B.128 [R179+0x6100], [R2.64], !P2 ;  /* 0x0610000002b37fae */ /* 0x0005e2000d101d48 */
[----:B------:R-:W-:Y:S05]  /*7830*/  IMAD.X R137, R128, 0x1, R141, P0 ;  /* 0x0000000180897824 */ /* 0x000fea00000e068d */
[----:B------:R3:W-:Y:S01]  /*7840*/  LDGSTS.E.BYPASS.LTC128B.128 [R179+0x8100], [R136.64], !P1 ;  /* 0x0810000088b37fae */ /* 0x0007e2000c901d48 */
[----:B--2---:R-:W-:Y:S03]  /*7850*/  IADD3 R2, P0, R0, R145, RZ ;  /* 0x0000009100027210 */ /* 0x004fe60007f1e0ff */
[----:B------:R-:W2:Y:S02]  /*7860*/  SHFL.IDX PT, R0, R139, 0x1, 0x181f ;  /* 0x00381f008b007f89 */ /* 0x000ea400000e0000 */
[----:B------:R-:W-:Y:S01]  /*7870*/  IMAD.X R3, R128, 0x1, R142, P0 ;  /* 0x0000000180037824 */ /* 0x000fe200000e068e */
[----:B------:R-:W-:Y:S01]  /*7880*/  ISETP.GE.AND P0, PT, R192, c[0x0][0x1d4], PT ;  /* 0x00007500c0007a0c */ /* 0x000fe20003f06270 */
[----:B------:R4:W1:Y:S01]  /*7890*/  SHFL.IDX PT, R128, R129, 0x1, 0x181f ;  /* 0x00381f0081807f89 */ /* 0x00086200000e0000 */
[----:B---3--:R-:W-:Y:S02]  /*78a0*/  SEL R136, RZ, 0x10, P1 ;  /* 0x00000010ff887807 */ /* 0x008fe40000800000 */
[----:B------:R-:W-:Y:S09]  /*78b0*/  SEL R138, RZ, 0x10, P0 ;  /* 0x00000010ff8a7807 */ /* 0x000ff20000000000 */
[----:B------:R3:W-:Y:S01]  /*78c0*/  LDGSTS.E.BYPASS.LTC128B.128 [R179+0xa100], [R2.64], !P0 ;  /* 0x0a10000002b37fae */ /* 0x0007e2000c101d48 */
[----:B-1--4-:R-:W-:Y:S04]  /*78d0*/  SEL R129, RZ, 0x10, P2 ;  /* 0x00000010ff817807 */ /* 0x012fe80001000000 */
.L_x_641:
[C---:B--23--:R-:W-:Y:S02]  /*78e0*/  IADD3 R2, -R129.reuse, 0x10, RZ ;  /* 0x0000001081027810 */ /* 0x04cfe40007ffe1ff */
        /* <DEDUP_REMOVED lines=21> */
.L_x_508:
[----:B------:R-:W-:Y:S05]  /*7a40*/  BSYNC B0 ;  /* 0x0000000000007941 */ /* 0x000fea0003800000 */
.L_x_507:
[----:B------:R-:W-:Y:S01]  /*7a50*/  IMAD.MOV.U32 R0, RZ, RZ, c[0x0][0x2c4] ;  /* 0x0000b100ff007624 */ /* 0x000fe200078e00ff */
[----:B------:R-:W0:Y:S01]  /*7a60*/  LDGDEPBAR ;  /* 0x00000000000079af */ /* 0x000e220000000000 */
[----:B------:R-:W-:Y:S01]  /*7a70*/  IMAD.SHL.U32 R129, R178, 0x40, RZ ;  /* 0x00000040b2817824 */ /* 0x000fe200078e00ff */
[----:B------:R-:W-:Y:S01]  /*7a80*/  ULDC UR4, c[0x0][0x324] ;  /* 0x0000c90000047ab9 */ /* 0x000fe20000000800 */
[----:B------:R-:W-:Y:S01]  /*7a90*/  IMAD.IADD R128, R211, 0x1, R210 ;  /* 0x00000001d3807824 */ /* 0x000fe200078e02d2 */
[----:B------:R-:W-:Y:S01]  /*7aa0*/  ISETP.NE.AND P0, PT, R0, 0x1, PT ;  /* 0x000000010000780c */ /* 0x000fe20003f05270 */
[----:B------:R-:W-:Y:S01]  /*7ab0*/  ULOP3.LUT UR4, URZ, UR4, URZ, 0x33, !UPT ;  /* 0x000000043f047292 */ /* 0x000fe2000f8e333f */
[----:B------:R-:W-:Y:S04]  /*7ac0*/  IADD3 R0, -R198, 0x1, -R129 ;  /* 0x00000001c6007810 */ /* 0x000fe80007ffe981 */
[----:B------:R-:W-:Y:S04]  /*7ad0*/  IADD3 R0, -R195, R0, R194 ;  /* 0x00000000c3007210 */ /* 0x000fe80007ffe1c2 */
[C---:B-1----:R-:W-:Y:S02]  /*7ae0*/  IADD3 R136, R0.reuse, UR4, RZ ;  /* 0x0000000400887c10 */ /* 0x042fe4000fffe0ff */
[----:B------:R-:W-:Y:S01]  /*7af0*/  IADD3 R137, R0, c[0x0][0x328], RZ ;  /* 0x0000ca0000897a10 */ /* 0x000fe20007ffe0ff */
[----:B------:R-:W-:Y:S05]  /*7b00*/  @P0 IMAD.HI.U32 R2, R128, c[0x0][0x2c8], RZ ;  /* 0x0000b20080020a27 */ /* 0x000fea00078e00ff */
[----:B------:R-:W-:Y:S01]  /*7b10*/  @P0 SHF.R.U32.HI R128, RZ, c[0x0][0x2cc], R2 ;  /* 0x0000b300ff800a19 */ /* 0x000fe20000011602 */
[----:B------:R-:W-:-:S05]  /*7b20*/  BRA.DIV ~URZ, `(.L_x_511) ;  /* 0x0000ea927f007947 */ /* 0x000fca000b800000 */
[----:B------:R1:W2:Y:S02]  /*7b30*/  SHFL.IDX PT, R3, R128, RZ, 0x1c1f ;  /* 0x001c1fff80037589 */ /* 0x0002a400000e0000 */
.L_x_642:
[----:B--2---:R-:W-:Y:S01]  /*7b40*/  IADD3 R2, R137, R3, RZ ;  /* 0x0000000389027210 */ /* 0x004fe20007ffe0ff */
[----:B------:R-:W-:Y:S05]  /*7b50*/  IMAD.MOV.U32 R0, RZ, RZ, c[0x0][0x32c] ;  /* 0x0000cb00ff007624 */ /* 0x000fea00078e00ff */
[----:B------:R-:W-:Y:S01]  /*7b60*/  ISETP.GE.AND P0, PT, R0, 0x1, PT ;  /* 0x000000010000780c */ /* 0x000fe20003f06270 */
[----:B------:R-:W-:Y:S11]  /*7b70*/  IMAD.IADD R0, R136, 0x1, R3 ;  /* 0x0000000188007824 */ /* 0x000ff600078e0203 */
[----:B------:R-:W-:Y:S01]  /*7b80*/  @!UPT UIADD3 URZ, URZ, URZ, URZ ;  /* 0x0000003f3f3ff290 */ /* 0x000fe2000fffe03f */
[----:B------:R-:W-:-:S05]  /*7b90*/  @!P0 BRA `(.L_x_512) ;  /* 0x0000018000008947 */ /* 0x000fca0003800000 */
[----:B------:R-:W-:Y:S01]  /*7ba0*/  IADD3 R3, -R195, R194, R3 ;  /* 0x000000c2c3037210 */ /* 0x000fe20007ffe103 */
[----:B------:R-:W-:Y:S03]  /*7bb0*/  BSSY B0, `(.L_x_513) ;  /* 0x0000011000007945 */ /* 0x000fe60003800000 */
        /* <DEDUP_REMOVED lines=11> */
.L_x_514:
[----:B------:R-:W-:Y:S04]  /*7c70*/  MOV R138, 0x1 ;  /* 0x00000001008a7802 */ /* 0x000fe80000000f00 */
[----:B------:R-:W-:Y:S11]  /*7c80*/  ISETP.NE.AND P0, PT, R138, c[0x0][0x32c], PT ;  /* 0x0000cb008a007a0c */ /* 0x000ff60003f05270 */
[----:B------:R-:W-:Y:S02]  /*7c90*/  @!UPT UIADD3 URZ, URZ, URZ, URZ ;  /* 0x0000003f3f3ff290 */ /* 0x000fe4000fffe03f */
[----:B------:R-:W-:Y:S05]  /*7ca0*/  @P0 IMAD.HI.U32 R138, R3, c[0x0][0x330], RZ ;  /* 0x0000cc00038a0a27 */ /* 0x000fea00078e00ff */
[----:B------:R-:W-:Y:S02]  /*7cb0*/  @P0 SHF.R.U32.HI R3, RZ, c[0x0][0x334], R138 ;  /* 0x0000cd00ff030a19 */ /* 0x000fe4000001168a */
.L_x_515:
[----:B------:R-:W-:Y:S05]  /*7cc0*/  BSYNC B0 ;  /* 0x0000000000007941 */ /* 0x000fea0003800000 */
.L_x_513:
[----:B------:R-:W-:Y:S04]  /*7cd0*/  IMAD R3, R3, c[0x0][0x32c], -R129 ;  /* 0x0000cb0003037a24 */ /* 0x000fe800078e0a81 */
[----:B------:R-:W-:Y:S05]  /*7ce0*/  IMAD.IADD R3, R3, 0x1, -R198 ;  /* 0x0000000103037824 */ /* 0x000fea00078e0ac6 */
[----:B------:R-:W-:Y:S02]  /*7cf0*/  IMNMX R0, R0, R3, !PT ;  /* 0x0000000300007217 */ /* 0x000fe40007800200 */
[----:B------:R-:W-:Y:S04]  /*7d00*/  IADD3 R3, R3, c[0x0][0x32c], RZ ;  /* 0x0000cb0003037a10 */ /* 0x000fe80007ffe0ff */
[----:B------:R-:W-:Y:S02]  /*7d10*/  IMNMX R2, R2, R3, PT ;  /* 0x0000000302027217 */ /* 0x000fe40003800200 */
.L_x_512:
[----:B------:R-:W-:Y:S04]  /*7d20*/  ISETP.GT.AND P1, PT, R178, -0x1, PT ;  /* 0xffffffffb200780c */ /* 0x000fe80003f24270 */
[C---:B------:R-:W-:Y:S02]  /*7d30*/  ISETP.GT.AND P2, PT, R0.reuse, RZ, P1 ;  /* 0x000000ff0000720c */ /* 0x040fe40000f44270 */
[----:B------:R-:W-:Y:S02]  /*7d40*/  ISETP.GT.AND P0, PT, R0, 0x1, P1 ;  /* 0x000000010000780c */ /* 0x000fe40000f04270 */
[C---:B------:R-:W-:Y:S02]  /*7d50*/  ISETP.LT.OR P2, PT, R2.reuse, 0x1, P2 ;  /* 0x000000010200780c */ /* 0x040fe40001741670 */
[----:B------:R-:W-:Y:S02]  /*7d60*/  ISETP.LT.OR P0, PT, R2, 0x2, P0 ;  /* 0x000000020200780c */ /* 0x000fe40000701670 */
[----:B------:R-:W-:Y:S02]  /*7d70*/  FSEL R138, R4, -INF , !P2 ;  /* 0xff800000048a7808 */ /* 0x000fe40005000000 */
[C---:B------:R-:W-:Y:S02]  /*7d80*/  ISETP.GT.AND P2, PT, R0.reuse, 0x8, P1 ;  /* 0x000000080000780c */ /* 0x040fe40000f44270 */
[----:B------:R-:W-:Y:S02]  /*7d90*/  FSEL R141, R5, -INF , !P0 ;  /* 0xff800000058d7808 */ /* 0x000fe40004000000 */
        /* <DEDUP_REMOVED lines=40> */
[----:B------:R-:W-:Y:S01]  /*8020*/  FSEL R28, R33, -INF , !P0 ;  /* 0xff800000211c7808 */ /* 0x000fe20004000000 */
[----:B------:R-:W-:-:S06]  /*8030*/  BRA.DIV ~URZ, `(.L_x_516) ;  /* 0x0000e5f27f007947 */ /* 0x000fcc000b800000 */
[----:B------:R2:W3:Y:S02]  /*8040*/  SHFL.IDX PT, R3, R128, 0x1, 0x1c1f ;  /* 0x003c1f0080037f89 */ /* 0x0004e400000e0000 */
.L_x_643:
[----:B---3--:R-:W-:Y:S01]  /*8050*/  IADD3 R2, R137, R3, RZ ;  /* 0x0000000389027210 */ /* 0x008fe20007ffe0ff */
        /* <DEDUP_REMOVED lines=18> */
.L_x_519:
[----:B------:R-:W-:Y:S04]  /*8180*/  MOV R4, 0x1 ;  /* 0x0000000100047802 */ /* 0x000fe80000000f00 */
[----:B------:R-:W-:Y:S11]  /*8190*/  ISETP.NE.AND P0, PT, R4, c[0x0][0x32c], PT ;  /* 0x0000cb0004007a0c */ /* 0x000ff60003f05270 */
[----:B------:R-:W-:Y:S02]  /*81a0*/  @!UPT UIADD3 URZ, URZ, URZ, URZ ;  /* 0x0000003f3f3ff290 */ /* 0x000fe4000fffe03f */
[----:B------:R-:W-:Y:S05]  /*81b0*/  @P0 IMAD.HI.U32 R4, R3, c[0x0][0x330], RZ ;  /* 0x0000cc0003040a27 */ /* 0x000fea00078e00ff */
[----:B------:R-:W-:Y:S02]  /*81c0*/  @P0 SHF.R.U32.HI R3, RZ, c[0x0][0x334], R4 ;  /* 0x0000cd00ff030a19 */ /* 0x000fe40000011604 */
.L_x_520:
[----:B------:R-:W-:Y:S05]  /*81d0*/  BSYNC B0 ;  /* 0x0000000000007941 */ /* 0x000fea0003800000 */
.L_x_518:
[----:B------:R-:W-:Y:S04]  /*81e0*/  IMAD R129, R3, c[0x0][0x32c], -R129 ;  /* 0x0000cb0003817a24 */ /* 0x000fe800078e0a81 */
[----:B------:R-:W-:Y:S05]  /*81f0*/  IMAD.IADD R3, R129, 0x1, -R198 ;  /* 0x0000000181037824 */ /* 0x000fea00078e0ac6 */
[----:B------:R-:W-:Y:S02]  /*8200*/  IADD3 R4, R3, c[0x0][0x32c], RZ ;  /* 0x0000cb0003047a10 */ /* 0x000fe40007ffe0ff */
[----:B------:R-:W-:Y:S02]  /*8210*/  IMNMX R0, R0, R3, !PT ;  /* 0x0000000300007217 */ /* 0x000fe40007800200 */
[----:B------:R-:W-:Y:S02]  /*8220*/  IMNMX R2, R2, R4, PT ;  /* 0x0000000402027217 */ /* 0x000fe40003800200 */
.L_x_517:
        /* <DEDUP_REMOVED lines=8> */
[----:B------:R-:W-:Y:S02]  /*82b0*/  ISETP.LT.OR P2, PT, R2, 0x9, P2 ;  /* 0x000000090200780c */ /* 0x000fe40001741670 */
[----:B------:R-:W-:Y:S02]  /*82c0*/  FMNMX.FTZ R3, R138, R130, !PT ;  /* 0x000000828a037209 */ /* 0x000fe40007810000 */
[----:B------:R-:W-:Y:S02]  /*82d0*/  FMNMX.FTZ R4, R16, R131, !PT ;  /* 0x0000008310047209 */ /* 0x000fe40007810000 */
[----:B------:R-:W-:Y:S02]  /*82e0*/  ISETP.LT.OR P0, PT, R2, 0xa, P0 ;  /* 0x0000000a0200780c */ /* 0x000fe40000701670 */
[----:B------:R-:W-:Y:S02]  /*82f0*/  FSEL R21, R10, -INF , !P2 ;  /* 0xff8000000a157808 */ /* 0x000fe40005000000 */
[C---:B------:R-:W-:Y:S02]  /*8300*/  ISETP.GT.AND P2, PT, R0.reuse, 0x10, P1 ;  /* 0x000000100000780c */ /* 0x040fe40000f44270 */
[----:B------:R-:W-:Y:S02]  /*8310*/  FMNMX.FTZ R5, R141, R3, !PT ;  /* 0x000000038d057209 */ /* 0x000fe40007810000 */
[----:B------:R-:W-:Y:S02]  /*8320*/  FMNMX.FTZ R3, R25, R4, !PT ;  /* 0x0000000419037209 */ /* 0x000fe40007810000 */
[----:B------:R-:W-:Y:S02]  /*8330*/  FSEL R24, R11, -INF , !P0 ;  /* 0xff8000000b187808 */ /* 0x000fe40004000000 */
[----:B------:R-:W-:Y:S02]  /*8340*/  ISETP.GT.AND P0, PT, R0, 0x11, P1 ;  /* 0x000000110000780c */ /* 0x000fe40000f04270 */
[----:B------:R-:W-:Y:S02]  /*8350*/  ISETP.LT.OR P2, PT, R2, 0x11, P2 ;  /* 0x000000110200780c */ /* 0x000fe40001741670 */
[----:B------:R-:W-:Y:S02]  /*8360*/  FMNMX.FTZ R4, R140, R5, !PT ;  /* 0x000000058c047209 */ /* 0x000fe40007810000 */
[----:B------:R-:W-:Y:S02]  /*8370*/  FMNMX.FTZ R3, R21, R3, !PT ;  /* 0x0000000315037209 */ /* 0x000fe40007810000 */
[----:B------:R-:W-:Y:S02]  /*8380*/  ISETP.LT.OR P0, PT, R2, 0x12, P0 ;  /* 0x000000120200780c */ /* 0x000fe40000701670 */
[----:B------:R-:W-:Y:S02]  /*8390*/  FSEL R20, R14, -INF , !P2 ;  /* 0xff8000000e147808 */ /* 0x000fe40005000000 */
[----:B------:R-:W-:Y:S02]  /*83a0*/  ISETP.GT.AND P2, PT, R0, 0x18, P1 ;  /* 0x000000180000780c */ /* 0x000fe40000f44270 */
        /* <DEDUP_REMOVED lines=14> */
[C---:B------:R-:W-:Y:S02]  /*8490*/  ISETP.LT.OR P2, PT, R2.reuse, 0x21, P2 ;  /* 0x000000210200780c */ /* 0x040fe40001741670 */
        /* <DEDUP_REMOVED lines=18> */
[----:B------:R-:W-:Y:S02]  /*85c0*/  ISETP.LT.OR P2, PT, R2, 0x31, P0 ;  /* 0x000000310200780c */ /* 0x000fe40000741670 */
[----:B------:R-:W-:Y:S02]  /*85d0*/  ISETP.GT.AND P0, PT, R0, 0x31, P1 ;  /* 0x000000310000780c */ /* 0x000fe40000f04270 */
[----:B------:R-:W-:Y:S02]  /*85e0*/  FMNMX.FTZ R3, R145, R5, !PT ;  /* 0x0000000591037209 */ /* 0x000fe40007810000 */
[----:B------:R-:W-:Y:S02]  /*85f0*/  FMNMX.FTZ R4, R11, R4, !PT ;  /* 0x000000040b047209 */ /* 0x000fe40007810000 */
[----:B------:R-:W-:Y:S02]  /*8600*/  FSEL R9, R30, -INF , !P2 ;  /* 0xff8000001e097808 */ /* 0x000fe40005000000 */
[----:B------:R-:W-:Y:S02]  /*8610*/  ISETP.GT.AND P3, PT, R0, 0x38, P1 ;  /* 0x000000380000780c */ /* 0x000fe40000f64270 */
[----:B------:R-:W-:Y:S02]  /*8620*/  ISETP.LT.OR P2, PT, R2, 0x32, P0 ;  /* 0x000000320200780c */ /* 0x000fe40000741670 */
[----:B------:R-:W-:Y:S02]  /*8630*/  ISETP.GT.AND P0, PT, R0, 0x39, P1 ;  /* 0x000000390000780c */ /* 0x000fe40000f04270 */
[----:B------:R-:W-:Y:S02]  /*8640*/  FMNMX.FTZ R0, R143, R3, !PT ;  /* 0x000000038f007209 */ /* 0x000fe40007810000 */
[----:B------:R-:W-:Y:S02]  /*8650*/  FMNMX.FTZ R3, R10, R4, !PT ;  /* 0x000000040a037209 */ /* 0x000fe40007810000 */
[----:B------:R-:W-:Y:S02]  /*8660*/  FSEL R8, R31, -INF , !P2 ;  /* 0xff8000001f087808 */ /* 0x000fe40005000000 */
[C---:B------:R-:W-:Y:S02]  /*8670*/  ISETP.LT.OR P1, PT, R2.reuse, 0x39, P3 ;  /* 0x000000390200780c */ /* 0x040fe40001f21670 */
[----:B------:R-:W-:Y:S02]  /*8680*/  FMNMX.FTZ R0, R139, R0, !PT ;  /* 0x000000008b007209 */ /* 0x000fe40007810000 */
[----:B------:R-:W-:Y:S02]  /*8690*/  FMNMX.FTZ R3, R9, R3, !PT ;  /* 0x0000000309037209 */ /* 0x000fe40007810000 */
[----:B------:R-:W-:Y:S02]  /*86a0*/  ISETP.LT.OR P0, PT, R2, 0x3a, P0 ;  /* 0x0000003a0200780c */ /* 0x000fe40000701670 */
[----:B------:R-:W-:Y:S02]  /*86b0*/  FSEL R7, R34, -INF , !P1 ;  /* 0xff80000022077808 */ /* 0x000fe40004800000 */
[----:B------:R-:W-:Y:S02]  /*86c0*/  FMNMX.FTZ R0, R142, R0, !PT ;  /* 0x000000008e007209 */ /* 0x000fe40007810000 */
[----:B------:R-:W-:Y:S02]  /*86d0*/  FMNMX.FTZ R2, R8, R3, !PT ;  /* 0x0000000308027209 */ /* 0x000fe40007810000 */
[----:B------:R-:W-:Y:S02]  /*86e0*/  FSEL R6, R35, -INF , !P0 ;  /* 0xff80000023067808 */ /* 0x000fe40004000000 */
[----:B------:R-:W-:Y:S02]  /*86f0*/  FMNMX.FTZ R0, R29, R0, !PT ;  /* 0x000000001d007209 */ /* 0x000fe40007810000 */
[----:B------:R-:W-:Y:S02]  /*8700*/  FMNMX.FTZ R2, R7, R2, !PT ;  /* 0x0000000207027209 */ /* 0x000fe40007810000 */
[----:B-12---:R-:W-:Y:S02]  /*8710*/  FMNMX.FTZ R128, R28, R0, !PT ;  /* 0x000000001c807209 */ /* 0x006fe40007810000 */
[----:B------:R-:W-:Y:S01]  /*8720*/  FMNMX.FTZ R5, R6, R2, !PT ;  /* 0x0000000206057209 */ /* 0x000fe20007810000 */
[----:B------:R-:W-:-:S05]  /*8730*/  BRA.DIV ~URZ, `(.L_x_521) ;  /* 0x0000df627f007947 */ /* 0x000fca000b800000 */
[----:B------:R1:W2:Y:S02]  /*8740*/  SHFL.BFLY PT, R0, R128, 0x2, 0x1f ;  /* 0x0c401f0080007f89 */ /* 0x0002a400000e0000 */
.L_x_644:
[----:B--2---:R-:W-:Y:S01]  /*8750*/  FMNMX.FTZ R4, R128, R0, !PT ;  /* 0x0000000080047209 */ /* 0x004fe20007810000 */
[----:B------:R-:W-:-:S05]  /*8760*/  BRA.DIV ~URZ, `(.L_x_522) ;  /* 0x0000df727f007947 */ /* 0x000fca000b800000 */
[----:B------:R-:W-:Y:S04]  /*8770*/  SHFL.BFLY PT, R0, R5, 0x2, 0x1f ;  /* 0x0c401f0005007f89 */ /* 0x000fe800000e0000 */
[----:B------:R-:W2:Y:S02]  /*8780*/  SHFL.BFLY PT, R2, R4, 0x1, 0x1f ;  /* 0x0c201f0004027f89 */ /* 0x000ea400000e0000 */
[----:B--2---:R-:W-:Y:S02]  /*8790*/  FMNMX.FTZ R129, R4, R2, !PT ;  /* 0x0000000204817209 */ /* 0x004fe40007810000 */
[----:B-1----:R-:W-:Y:S05]  /*87a0*/  FMNMX.FTZ R128, R5, R0, !PT ;  /* 0x0000000005807209 */ /* 0x002fea0007810000 */
[----:B------:R1:W2:Y:S02]  /*87b0*/  SHFL.BFLY PT, R0, R128, 0x1, 0x1f ;  /* 0x0c201f0080007f89 */ /* 0x0002a400000e0000 */
.L_x_645:
[C---:B------:R-:W-:Y:S01]  /*87c0*/  FMUL.FTZ R2, R129.reuse, c[0x0][0x2d0] ;  /* 0x0000b40081027a20 */ /* 0x040fe20000410000 */
[----:B------:R-:W-:Y:S01]  /*87d0*/  FSETP.NEU.FTZ.AND P0, PT, R129, -INF , PT ;  /* 0xff8000008100780b */ /* 0x000fe20003f1d000 */
[----:B------:R-:W-:Y:S01]  /*87e0*/  WARPSYNC 0xffffffff ;  /* 0xffffffff00007948 */ /* 0x000fe20003800000 */
[----:B--2---:R-:W-:Y:S02]  /*87f0*/  FMNMX.FTZ R3, R0, R128, !PT ;  /* 0x0000008000037209 */ /* 0x004fe40007810000 */
[----:B------:R-:W-:Y:S05]  /*8800*/  FSEL R4, R2, RZ, P0 ;  /* 0x000000ff02047208 */ /* 0x000fea0000000000 */
[--C-:B------:R-:W-:Y:S02]  /*8810*/  FFMA.FTZ R2, R138, c[0x0][0x2d0], -R4.reuse ;  /* 0x0000b4008a027a23 */ /* 0x100fe40000010804 */
[--C-:B------:R-:W-:Y:S02]  /*8820*/  FFMA.FTZ R5, R144, c[0x0][0x2d0], -R4.reuse ;  /* 0x0000b40090057a23 */ /* 0x100fe40000010804 */
[----:B------:R2:W-:Y:S01]  /*8830*/  MUFU.EX2 R18, R2 ;  /* 0x0000000200127308 */ /* 0x0005e20000000800 */
[--C-:B------:R-:W-:Y:S02]  /*8840*/  FFMA.FTZ R152, R143, c[0x0][0x2d0], -R4.reuse ;  /* 0x0000b4008f987a23 */ /* 0x100fe40000010804 */
[--C-:B------:R-:W-:Y:S02]  /*8850*/  FFMA.FTZ R163, R142, c[0x0][0x2d0], -R4.reuse ;  /* 0x0000b4008ea37a23 */ /* 0x100fe40000010804 */
[--C-:B------:R-:W-:Y:S02]  /*8860*/  FFMA.FTZ R150, R150, c[0x0][0x2d0], -R4.reuse ;  /* 0x0000b40096967a23 */ /* 0x100fe40000010804 */
[--C-:B------:R-:W-:Y:S02]  /*8870*/  FFMA.FTZ R151, R151, c[0x0][0x2d0], -R4.reuse ;  /* 0x0000b40097977a23 */ /* 0x100fe40000010804 */
[--C-:B------:R-:W-:Y:S01]  /*8880*/  FFMA.FTZ R149, R149, c[0x0][0x2d0], -R4.reuse ;  /* 0x0000b40095957a23 */ /* 0x100fe20000010804 */
[----:B------:R3:W-:Y:S01]  /*8890*/  MUFU.EX2 R189, R5 ;  /* 0x0000000500bd7308 */ /* 0x0007e20000000800 */
        /* <DEDUP_REMOVED lines=8> */
[--C-:B--2---:R-:W-:Y:S05]  /*8920*/  FFMA.FTZ R2, R141, c[0x0][0x2d0], -R4.reuse ;  /* 0x0000b4008d027a23 */ /* 0x104fea0000010804 */
[----:B------:R2:W4:Y:S01]  /*8930*/  MUFU.EX2 R183, R2 ;  /* 0x0000000200b77308 */ /* 0x0005220000000800 */
[----:B---3--:R-:W-:Y:S09]  /*8940*/  FMUL.FTZ R5, R3, c[0x0][0x2d0] ;  /* 0x0000b40003057a20 */ /* 0x008ff20000410000 */
[----:B------:R-:W-:Y:S10]  /*8950*/  MUFU.EX2 R155, R155 ;  /* 0x0000009b009b7308 */ /* 0x000ff40000000800 */
[----:B------:R-:W-:Y:S01]  /*8960*/  MUFU.EX2 R154, R154 ;  /* 0x0000009a009a7308 */ /* 0x000fe20000000800 */
[----:B--2---:R-:W-:Y:S02]  /*8970*/  FFMA.FTZ R2, R140, c[0x0][0x2d0], -R4 ;  /* 0x0000b4008c027a23 */ /* 0x004fe40000010804 */
[----:B------:R-:W2:Y:S07]  /*8980*/  LDSM.16.MT88.4 R140, [R168] ;  /* 0x00000000a88c783b */ /* 0x000eae0000004200 */
[----:B------:R3:W5:Y:S02]  /*8990*/  MUFU.EX2 R188, R2 ;  /* 0x0000000200bc7308 */ /* 0x0007640000000800 */
[----:B---3--:R-:W-:Y:S02]  /*89a0*/  FSEL R2, R129, RZ, P0 ;  /* 0x000000ff81027208 */ /* 0x008fe40000000000 */
[----:B------:R-:W-:Y:S03]  /*89b0*/  FSETP.NEU.FTZ.AND P0, PT, R3, -INF , PT ;  /* 0xff8000000300780b */ /* 0x000fe60003f1d000 */
[----:B------:R-:W-:Y:S01]  /*89c0*/  FADD.FTZ R0, -R2, R130 ;  /* 0x0000008202007221 */ /* 0x000fe20000010100 */
[----:B------:R-:W-:Y:S03]  /*89d0*/  FSEL R5, R5, RZ, P0 ;  /* 0x000000ff05057208 */ /* 0x000fe60000000000 */
[----:B------:R-:W-:Y:S02]  /*89e0*/  FMUL.FTZ R0, R0, c[0x0][0x2d0] ;  /* 0x0000b40000007a20 */ /* 0x000fe40000410000 */
[--C-:B------:R-:W-:Y:S01]  /*89f0*/  FFMA.FTZ R4, R24, c[0x0][0x2d0], -R5.reuse ;  /* 0x0000b40018047a23 */ /* 0x100fe20000010805 */
[----:B----4-:R-:W-:Y:S01]  /*8a00*/  F2FP.BF16.PACK_AB R136, R183, R18 ;  /* 0x00000012b788723e */ /* 0x010fe200000010ff */
[----:B------:R3:W4:Y:S01]  /*8a10*/  MUFU.EX2 R2, R0 ;  /* 0x0000000000027308 */ /* 0x0007220000000800 */
[--C-:B------:R-:W-:Y:S01]  /*8a20*/  FFMA.FTZ R148, R11, c[0x0][0x2d0], -R5.reuse ;  /* 0x0000b4000b947a23 */ /* 0x100fe20000010805 */
[----:B-----5:R-:W-:Y:S01]  /*8a30*/  F2FP.BF16.PACK_AB R138, R189, R188 ;  /* 0x000000bcbd8a723e */ /* 0x020fe200000010ff */
        /* <DEDUP_REMOVED lines=8> */
[--C-:B-1----:R-:W-:Y:S02]  /*8ac0*/  FFMA.FTZ R128, R20, c[0x0][0x2d0], -R5.reuse ;  /* 0x0000b40014807a23 */ /* 0x102fe40000010805 */
[--C-:B------:R-:W-:Y:S02]  /*8ad0*/  FFMA.FTZ R177, R7, c[0x0][0x2d0], -R5.reuse ;  /* 0x0000b40007b17a23 */ /* 0x100fe40000010805 */
[--C-:B------:R-:W-:Y:S02]  /*8ae0*/  FFMA.FTZ R184, R6, c[0x0][0x2d0], -R5.reuse ;  /* 0x0000b40006b87a23 */ /* 0x100fe40000010805 */
[--C-:B---3--:R-:W-:Y:S02]  /*8af0*/  FFMA.FTZ R0, R16, c[0x0][0x2d0], -R5.reuse ;  /* 0x0000b40010007a23 */ /* 0x108fe40000010805 */
[--C-:B------:R-:W-:Y:S02]  /*8b00*/  FFMA.FTZ R16, R21, c[0x0][0x2d0], -R5.reuse ;  /* 0x0000b40015107a23 */ /* 0x100fe40000010805 */
[----:B------:R1:W-:Y:S01]  /*8b10*/  MUFU.EX2 R158, R0 ;  /* 0x00000000009e7308 */ /* 0x0003e20000000800 */
[C---:B----4-:R-:W-:Y:S02]  /*8b20*/  FMUL.FTZ R8, R2.reuse, R100 ;  /* 0x0000006402087220 */ /* 0x050fe40000410000 */
[C---:B------:R-:W-:Y:S02]  /*8b30*/  FMUL.FTZ R9, R2.reuse, R101 ;  /* 0x0000006502097220 */ /* 0x040fe40000410000 */
[C---:B------:R-:W-:Y:S02]  /*8b40*/  FMUL.FTZ R12, R2.reuse, R104 ;  /* 0x00000068020c7220 */ /* 0x040fe40000410000 */
[C---:B-----5:R-:W-:Y:S02]  /*8b50*/  FMUL.FTZ R4, R2.reuse, R132 ;  /* 0x0000008402047220 */ /* 0x060fe40000410000 */
[C---:B------:R-:W-:Y:S01]  /*8b60*/  FMUL.FTZ R13, R2.reuse, R105 ;  /* 0x00000069020d7220 */ /* 0x040fe20000410000 */
[----:B------:R-:W3:Y:S01]  /*8b70*/  MUFU.EX2 R186, R16 ;  /* 0x0000001000ba7308 */ /* 0x000ee20000000800 */
[C---:B------:R-:W-:Y:S02]  /*8b80*/  FMUL.FTZ R17, R2.reuse, R109 ;  /* 0x0000006d02117220 */ /* 0x040fe40000410000 */
[C---:B------:R-:W-:Y:S02]  /*8b90*/  FMUL.FTZ R21, R2.reuse, R113 ;  /* 0x0000007102157220 */ /* 0x040fe40000410000 */
[C---:B------:R-:W-:Y:S02]  /*8ba0*/  FMUL.FTZ R24, R2.reuse, R116 ;  /* 0x0000007402187220 */ /* 0x040fe40000410000 */
[C---:B------:R-:W-:Y:S02]  /*8bb0*/  FMUL.FTZ R33, R2.reuse, R125 ;  /* 0x0000007d02217220 */ /* 0x040fe40000410000 */
[C---:B------:R-:W-:Y:S01]  /*8bc0*/  FMUL.FTZ R20, R2.reuse, R112 ;  /* 0x0000007002147220 */ /* 0x040fe20000410000 */
[----:B------:R-:W-:Y:S01]  /*8bd0*/  MUFU.EX2 R132, R149 ;  /* 0x0000009500847308 */ /* 0x000fe20000000800 */
[C---:B------:R-:W-:Y:S02]  /*8be0*/  FMUL.FTZ R28, R2.reuse, R120 ;  /* 0x00000078021c7220 */ /* 0x040fe40000410000 */
[C---:B------:R-:W-:Y:S02]  /*8bf0*/  FMUL.FTZ R29, R2.reuse, R121 ;  /* 0x00000079021d7220 */ /* 0x040fe40000410000 */
[----:B-1----:R-:W-:Y:S02]  /*8c00*/  FFMA.FTZ R0, R25, c[0x0][0x2d0], -R5 ;  /* 0x0000b40019007a23 */ /* 0x002fe40000010805 */
[C---:B------:R-:W-:Y:S02]  /*8c10*/  FMUL.FTZ R25, R2.reuse, R117 ;  /* 0x0000007502197220 */ /* 0x040fe40000410000 */
[C---:B------:R-:W-:Y:S01]  /*8c20*/  FMUL.FTZ R32, R2.reuse, R124 ;  /* 0x0000007c02207220 */ /* 0x040fe20000410000 */
[----:B------:R1:W4:Y:S01]  /*8c30*/  MUFU.EX2 R157, R0 ;  /* 0x00000000009d7308 */ /* 0x0003220000000800 */
[C---:B------:R-:W-:Y:S02]  /*8c40*/  FMUL.FTZ R36, R2.reuse, R36 ;  /* 0x0000002402247220 */ /* 0x040fe40000410000 */
[C---:B------:R-:W-:Y:S01]  /*8c50*/  FMUL.FTZ R37, R2.reuse, R37 ;  /* 0x0000002502257220 */ /* 0x040fe20000410000 */
[----:B---3--:R-:W-:Y:S01]  /*8c60*/  F2FP.BF16.PACK_AB R139, R185, R186 ;  /* 0x000000bab98b723e */ /* 0x008fe200000010ff */
        /* <DEDUP_REMOVED lines=11> */
[C---:B------:R-:W-:Y:S01]  /*8d20*/  FMUL.FTZ R56, R2.reuse, R56 ;  /* 0x0000003802387220 */ /* 0x040fe20000410000 */
[----:B-1----:R-:W-:Y:S01]  /*8d30*/  FSEL R0, R3, RZ, P0 ;  /* 0x000000ff03007208 */ /* 0x002fe20000000000 */
[C---:B------:R-:W-:Y:S01]  /*8d40*/  FMUL.FTZ R57, R2.reuse, R57 ;  /* 0x0000003902397220 */ /* 0x040fe20000410000 */
[----:B----4-:R-:W-:Y:S01]  /*8d50*/  F2FP.BF16.PACK_AB R137, R157, R158 ;  /* 0x0000009e9d89723e */ /* 0x010fe200000010ff */
[----:B------:R-:W-:Y:S01]  /*8d60*/  FMUL.FTZ R60, R2, R60 ;  /* 0x0000003c023c7220 */ /* 0x000fe20000410000 */
[----:B------:R-:W-:Y:S01]  /*8d70*/  ISETP.GT.AND P0, PT, R178, R199, PT ;  /* 0x000000c7b200720c */ /* 0x000fe20003f04270 */
[----:B------:R-:W-:Y:S01]  /*8d80*/  FADD.FTZ R0, -R0, R131 ;  /* 0x0000008300007221 */ /* 0x000fe20000010100 */
[----:B------:R-:W-:Y:S01]  /*8d90*/  MUFU.EX2 R149, R156 ;  /* 0x0000009c00957308 */ /* 0x000fe20000000800 */
[----:B------:R-:W-:Y:S01]  /*8da0*/  FFMA.FTZ R131, R15, c[0x0][0x2d0], -R5 ;  /* 0x0000b4000f837a23 */ /* 0x000fe20000010805 */
[----:B------:R-:W-:Y:S01]  /*8db0*/  IADD3 R178, R178, -0x1, RZ ;  /* 0xffffffffb2b27810 */ /* 0x000fe20007ffe0ff */
[----:B------:R-:W-:Y:S02]  /*8dc0*/  FMUL.FTZ R0, R0, c[0x0][0x2d0] ;  /* 0x0000b40000007a20 */ /* 0x000fe40000410000 */
[C---:B------:R-:W-:Y:S02]  /*8dd0*/  FMUL.FTZ R5, R2.reuse, R133 ;  /* 0x0000008502057220 */ /* 0x040fe40000410000 */
[C---:B------:R-:W-:Y:S02]  /*8de0*/  FMUL.FTZ R61, R2.reuse, R61 ;  /* 0x0000003d023d7220 */ /* 0x040fe40000410000 */
[C---:B------:R-:W-:Y:S01]  /*8df0*/  FMUL.FTZ R64, R2.reuse, R64 ;  /* 0x0000004002407220 */ /* 0x040fe20000410000 */
[----:B------:R-:W1:Y:S01]  /*8e00*/  MUFU.EX2 R0, R0 ;  /* 0x0000000000007308 */ /* 0x000e620000000800 */
        /* <DEDUP_REMOVED lines=19> */
[C---:B------:R-:W-:Y:S02]  /*8f40*/  FMUL.FTZ R7, R0.reuse, R135 ;  /* 0x0000008700077220 */ /* 0x040fe40000410000 */
[C---:B------:R-:W-:Y:S02]  /*8f50*/  FMUL.FTZ R14, R0.reuse, R106 ;  /* 0x0000006a000e7220 */ /* 0x040fe40000410000 */
[C---:B------:R-:W-:Y:S02]  /*8f60*/  FMUL.FTZ R15, R0.reuse, R107 ;  /* 0x0000006b000f7220 */ /* 0x040fe40000410000 */
[----:B------:R-:W-:Y:S01]  /*8f70*/  LDSM.16.MT88.4 R104, [R168+0x800] ;  /* 0x00080000a868783b */ /* 0x000fe20000004200 */
[C---:B--2---:R-:W-:Y:S02]  /*8f80*/  HMMA.16816.F32.BF16 R4, R136.reuse, R140, R4 ;  /* 0x0000008c8804723c */ /* 0x044fe40000041804 */
[----:B------:R-:W-:Y:S03]  /*8f90*/  MUFU.EX2 R141, R172 ;  /* 0x000000ac008d7308 */ /* 0x000fe60000000800 */
[C---:B------:R-:W-:Y:S02]  /*8fa0*/  FMUL.FTZ R19, R0.reuse, R111 ;  /* 0x0000006f00137220 */ /* 0x040fe40000410000 */
[C---:B------:R-:W-:Y:S01]  /*8fb0*/  FMUL.FTZ R22, R0.reuse, R114 ;  /* 0x0000007200167220 */ /* 0x040fe20000410000 */
[C---:B------:R-:W-:Y:S04]  /*8fc0*/  HMMA.16816.F32.BF16 R8, R136.reuse, R142, R8 ;  /* 0x0000008e8808723c */ /* 0x040fe80000041808 */
[C---:B------:R-:W-:Y:S01]  /*8fd0*/  FMUL.FTZ R23, R0.reuse, R115 ;  /* 0x0000007300177220 */ /* 0x040fe20000410000 */
[----:B------:R-:W-:Y:S01]  /*8fe0*/  MUFU.EX2 R143, R163 ;  /* 0x000000a3008f7308 */ /* 0x000fe20000000800 */
[C---:B------:R-:W-:Y:S02]  /*8ff0*/  FMUL.FTZ R26, R0.reuse, R118 ;  /* 0x00000076001a7220 */ /* 0x040fe40000410000 */
[C---:B------:R-:W-:Y:S02]  /*9000*/  FMUL.FTZ R27, R0.reuse, R119 ;  /* 0x00000077001b7220 */ /* 0x040fe40000410000 */
[----:B------:R-:W-:Y:S02]  /*9010*/  LDSM.16.MT88.4 R116, [R171+0x1800] ;  /* 0x00180000ab74783b */ /* 0x000fe40000004200 */
[C---:B------:R-:W-:Y:S02]  /*9020*/  FMUL.FTZ R34, R0.reuse, R126 ;  /* 0x0000007e00227220 */ /* 0x040fe40000410000 */
[----:B------:R-:W-:Y:S01]  /*9030*/  FMUL.FTZ R35, R0, R127 ;  /* 0x0000007f00237220 */ /* 0x000fe20000410000 */
[----:B------:R-:W-:Y:S01]  /*9040*/  MUFU.EX2 R142, R159 ;  /* 0x0000009f008e7308 */ /* 0x000fe20000000800 */
[----:B------:R-:W-:Y:S02]  /*9050*/  FMUL.FTZ R89, R2, R89 ;  /* 0x0000005902597220 */ /* 0x000fe40000410000 */
[C---:B------:R-:W-:Y:S02]  /*9060*/  FMUL.FTZ R30, R0.reuse, R122 ;  /* 0x0000007a001e7220 */ /* 0x040fe40000410000 */
[----:B------:R-:W-:Y:S01]  /*9070*/  FMUL.FTZ R31, R0, R123 ;  /* 0x0000007b001f7220 */ /* 0x000fe20000410000 */
[C---:B-1----:R-:W-:Y:S03]  /*9080*/  HMMA.16816.F32.BF16 R12, R136.reuse, R100, R12 ;  /* 0x00000064880c723c */ /* 0x042fe6000004180c */
[C---:B------:R-:W-:Y:S01]  /*9090*/  FMUL.FTZ R92, R2.reuse, R92 ;  /* 0x0000005c025c7220 */ /* 0x040fe20000410000 */
[----:B------:R-:W1:Y:S01]  /*90a0*/  MUFU.EX2 R123, R151 ;  /* 0x00000097007b7308 */ /* 0x000e620000000800 */
[C---:B------:R-:W-:Y:S02]  /*90b0*/  FMUL.FTZ R93, R2.reuse, R93 ;  /* 0x0000005d025d7220 */ /* 0x040fe40000410000 */
[C---:B------:R-:W-:Y:S02]  /*90c0*/  FMUL.FTZ R96, R2.reuse, R96 ;  /* 0x0000006002607220 */ /* 0x040fe40000410000 */
[C---:B------:R-:W-:Y:S03]  /*90d0*/  FMUL.FTZ R97, R2.reuse, R97 ;  /* 0x0000006102617220 */ /* 0x040fe60000410000 */
[----:B------:R-:W-:Y:S02]  /*90e0*/  FFMA.FTZ R2, R2, R187, R18 ;  /* 0x000000bb02027223 */ /* 0x000fe40000010012 */
[C---:B------:R-:W-:Y:S01]  /*90f0*/  FMUL.FTZ R18, R0.reuse, R110 ;  /* 0x0000006e00127220 */ /* 0x040fe20000410000 */
[----:B------:R-:W-:Y:S01]  /*9100*/  MUFU.EX2 R187, R144 ;  /* 0x0000009000bb7308 */ /* 0x000fe20000000800 */
[----:B------:R-:W-:Y:S01]  /*9110*/  LDSM.16.MT88.4 R108, [R169+0x800] ;  /* 0x00080000a96c783b */ /* 0x000fe20000004200 */
[C---:B------:R-:W-:Y:S02]  /*9120*/  FMUL.FTZ R38, R0.reuse, R38 ;  /* 0x0000002600267220 */ /* 0x040fe40000410000 */
[C---:B------:R-:W-:Y:S02]  /*9130*/  FMUL.FTZ R39, R0.reuse, R39 ;  /* 0x0000002700277220 */ /* 0x040fe40000410000 */
[C---:B------:R-:W-:Y:S03]  /*9140*/  HMMA.16816.F32.BF16 R16, R136.reuse, R102, R16 ;  /* 0x000000668810723c */ /* 0x040fe60000041810 */
[----:B------:R-:W2:Y:S01]  /*9150*/  LDSM.16.MT88.4 R100, [R171] ;  /* 0x00000000ab64783b */ /* 0x000ea20000004200 */
[C---:B------:R-:W-:Y:S01]  /*9160*/  FMUL.FTZ R42, R0.reuse, R42 ;  /* 0x0000002a002a7220 */ /* 0x040fe20000410000 */
[----:B------:R-:W3:Y:S01]  /*9170*/  MUFU.EX2 R122, R128 ;  /* 0x00000080007a7308 */ /* 0x000ee20000000800 */
[C---:B------:R-:W-:Y:S02]  /*9180*/  FMUL.FTZ R43, R0.reuse, R43 ;  /* 0x0000002b002b7220 */ /* 0x040fe40000410000 */
[C---:B------:R-:W-:Y:S04]  /*9190*/  FMUL.FTZ R46, R0.reuse, R46 ;  /* 0x0000002e002e7220 */ /* 0x040fe80000410000 */
        /* <DEDUP_REMOVED lines=18> */
[C---:B------:R-:W-:Y:S01]  /*92c0*/  FMUL.FTZ R78, R0.reuse, R78 ;  /* 0x0000004e004e7220 */ /* 0x040fe20000410000 */
[C---:B--2---:R-:W-:Y:S02]  /*92d0*/  HMMA.16816.F32.BF16 R20, R136.reuse, R100, R20 ;  /* 0x000000648814723c */ /* 0x044fe40000041814 */
[----:B------:R-:W-:Y:S01]  /*92e0*/  MUFU.EX2 R140, R160 ;  /* 0x000000a0008c7308 */ /* 0x000fe20000000800 */
[C---:B------:R-:W-:Y:S02]  /*92f0*/  FMUL.FTZ R79, R0.reuse, R79 ;  /* 0x0000004f004f7220 */ /* 0x040fe40000410000 */
[C---:B------:R-:W-:Y:S02]  /*9300*/  FMUL.FTZ R82, R0.reuse, R82 ;  /* 0x0000005200527220 */ /* 0x040fe40000410000 */
[C---:B------:R-:W-:Y:S01]  /*9310*/  FMUL.FTZ R83, R0.reuse, R83 ;  /* 0x0000005300537220 */ /* 0x040fe20000410000 */
[C---:B------:R-:W-:Y:S01]  /*9320*/  HMMA.16816.F32.BF16 R24, R136.reuse, R102, R24 ;  /* 0x000000668818723c */ /* 0x040fe20000041818 */
[----:B------:R-:W2:Y:S03]  /*9330*/  LDSM.16.MT88.4 R100, [R170] ;  /* 0x00000000aa64783b */ /* 0x000ea60000004200 */
[C---:B------:R-:W-:Y:S01]  /*9340*/  FMUL.FTZ R86, R0.reuse, R86 ;  /* 0x0000005600567220 */ /* 0x040fe20000410000 */
[----:B------:R-:W-:Y:S01]  /*9350*/  MUFU.EX2 R131, R177 ;  /* 0x000000b100837308 */ /* 0x000fe20000000800 */
[C---:B------:R-:W-:Y:S02]  /*9360*/  FMUL.FTZ R87, R0.reuse, R87 ;  /* 0x0000005700577220 */ /* 0x040fe40000410000 */
[C---:B------:R-:W-:Y:S04]  /*9370*/  FMUL.FTZ R90, R0.reuse, R90 ;  /* 0x0000005a005a7220 */ /* 0x040fe80000410000 */
[C---:B------:R-:W-:Y:S02]  /*9380*/  FMUL.FTZ R91, R0.reuse, R91 ;  /* 0x0000005b005b7220 */ /* 0x040fe40000410000 */
[----:B------:R-:W-:Y:S01]  /*9390*/  FADD.FTZ R2, R183, R2 ;  /* 0x00000002b7027221 */ /* 0x000fe20000010000 */
[----:B------:R-:W-:Y:S01]  /*93a0*/  MUFU.EX2 R130, R184 ;  /* 0x000000b800827308 */ /* 0x000fe20000000800 */
[C---:B------:R-:W-:Y:S02]  /*93b0*/  FMUL.FTZ R94, R0.reuse, R94 ;  /* 0x0000005e005e7220 */ /* 0x040fe40000410000 */
[C---:B------:R-:W-:Y:S02]  /*93c0*/  FMUL.FTZ R95, R0.reuse, R95 ;  /* 0x0000005f005f7220 */ /* 0x040fe40000410000 */
[C---:B------:R-:W-:Y:S02]  /*93d0*/  FMUL.FTZ R98, R0.reuse, R98 ;  /* 0x0000006200627220 */ /* 0x040fe40000410000 */
[C---:B------:R-:W-:Y:S02]  /*93e0*/  FMUL.FTZ R99, R0.reuse, R99 ;  /* 0x0000006300637220 */ /* 0x040fe40000410000 */
[----:B------:R-:W-:Y:S02]  /*93f0*/  FFMA.FTZ R0, R0, R190, R158 ;  /* 0x000000be00007223 */ /* 0x000fe4000001009e */
[----:B------:R-:W4:Y:S02]  /*9400*/  MUFU.EX2 R158, R145 ;  /* 0x00000091009e7308 */ /* 0x000f240000000800 */
[----:B------:R-:W-:Y:S02]  /*9410*/  FADD.FTZ R112, R157, R0 ;  /* 0x000000009d707221 */ /* 0x000fe40000010000 */
[----:B------:R-:W-:Y:S02]  /*9420*/  FADD.FTZ R0, R188, R2 ;  /* 0x00000002bc007221 */ /* 0x000fe40000010000 */
[----:B------:R-:W-:Y:S02]  /*9430*/  FADD.FTZ R2, R186, R112 ;  /* 0x00000070ba027221 */ /* 0x000fe40000010000 */
[----:B------:R-:W-:Y:S01]  /*9440*/  LDSM.16.MT88.4 R112, [R169+0x1000] ;  /* 0x00100000a970783b */ /* 0x000fe20000004200 */
[----:B------:R-:W-:Y:S01]  /*9450*/  FADD.FTZ R0, R189, R0 ;  /* 0x00000000bd007221 */ /* 0x000fe20000010000 */
[----:B------:R-:W5:Y:S01]  /*9460*/  MUFU.EX2 R145, R161 ;  /* 0x000000a100917308 */ /* 0x000f620000000800 */
[----:B------:R-:W-:Y:S02]  /*9470*/  FADD.FTZ R2, R185, R2 ;  /* 0x00000002b9027221 */ /* 0x000fe40000010000 */
[----:B-1----:R-:W-:Y:S01]  /*9480*/  FADD.FTZ R0, R123, R0 ;  /* 0x000000007b007221 */ /* 0x002fe20000010000 */
[C---:B--2---:R-:W-:Y:S08]  /*9490*/  HMMA.16816.F32.BF16 R28, R136.reuse, R100, R28 ;  /* 0x00000064881c723c */ /* 0x044ff0000004181c */
        /* <DEDUP_REMOVED lines=23> */
[C---:B-1----:R-:W-:Y:S07]  /*9610*/  HMMA.16816.F32.BF16 R92, R136.reuse, R100, R92 ;  /* 0x00000064885c723c */ /* 0x042fee000004185c */
[----:B------:R-:W-:Y:S01]  /*9620*/  F2FP.BF16.PACK_AB R100, R124, R123 ;  /* 0x0000007b7c64723e */ /* 0x000fe200000010ff */
[----:B------:R-:W-:Y:S04]  /*9630*/  HMMA.16816.F32.BF16 R96, R136, R102, R96 ;  /* 0x000000668860723c */ /* 0x000fe80000041860 */
[----:B---3--:R-:W-:Y:S03]  /*9640*/  F2FP.BF16.PACK_AB R101, R121, R122 ;  /* 0x0000007a7965723e */ /* 0x008fe600000010ff */
[----:B------:R-:W-:Y:S02]  /*9650*/  F2FP.BF16.PACK_AB R102, R187, R132 ;  /* 0x00000084bb66723e */ /* 0x000fe400000010ff */
[----:B----4-:R-:W-:Y:S03]  /*9660*/  F2FP.BF16.PACK_AB R103, R158, R120 ;  /* 0x000000789e67723e */ /* 0x010fe600000010ff */
[----:B------:R-:W-:Y:S02]  /*9670*/  F2FP.BF16.PACK_AB R136, R143, R141 ;  /* 0x0000008d8f88723e */ /* 0x000fe400000010ff */
[----:B-----5:R-:W-:Y:S02]  /*9680*/  F2FP.BF16.PACK_AB R138, R145, R144 ;  /* 0x00000090918a723e */ /* 0x020fe400000010ff */
[C---:B------:R-:W-:Y:S05]  /*9690*/  HMMA.16816.F32.BF16 R4, R100.reuse, R104, R4 ;  /* 0x000000686404723c */ /* 0x040fea0000041804 */
[----:B------:R-:W-:Y:S02]  /*96a0*/  F2FP.BF16.PACK_AB R137, R140, R142 ;  /* 0x0000008e8c89723e */ /* 0x000fe400000010ff */
[----:B------:R-:W-:Y:S01]  /*96b0*/  F2FP.BF16.PACK_AB R139, R130, R131 ;  /* 0x00000083828b723e */ /* 0x000fe200000010ff */
[C---:B------:R-:W-:Y:S01]  /*96c0*/  HMMA.16816.F32.BF16 R8, R100.reuse, R106, R8 ;  /* 0x0000006a6408723c */ /* 0x040fe20000041808 */
[----:B------:R-:W1:Y:S07]  /*96d0*/  LDSM.16.MT88.4 R104, [R171+0x800] ;  /* 0x00080000ab68783b */ /* 0x000e6e0000004200 */
[C---:B------:R-:W-:Y:S08]  /*96e0*/  HMMA.16816.F32.BF16 R12, R100.reuse, R108, R12 ;  /* 0x0000006c640c723c */ /* 0x040ff0000004180c */
        /* <DEDUP_REMOVED lines=70> */
[----:B------:R-:W-:Y:S07]  /*9b50*/  HMMA.16816.F32.BF16 R96, R100, R110, R96 ;  /* 0x0000006e6460723c */ /* 0x000fee0000041860 */
[----:B------:R-:W-:Y:S02]  /*9b60*/  FADD.FTZ R100, R122, R2 ;  /* 0x000000027a647221 */ /* 0x000fe40000010000 */
[----:B------:R-:W-:Y:S02]  /*9b70*/  FADD.FTZ R2, R124, R0 ;  /* 0x000000007c027221 */ /* 0x000fe40000010000 */
[----:B------:R-:W2:Y:S01]  /*9b80*/  LDSM.16.MT88.4 R124, [R170+0x1800] ;  /* 0x00180000aa7c783b */ /* 0x000ea20000004200 */
[----:B------:R-:W-:Y:S02]  /*9b90*/  FADD.FTZ R0, R121, R100 ;  /* 0x0000006479007221 */ /* 0x000fe40000010000 */
[----:B------:R-:W-:Y:S02]  /*9ba0*/  FADD.FTZ R128, R132, R2 ;  /* 0x0000000284807221 */ /* 0x000fe40000010000 */
[----:B------:R-:W-:Y:S02]  /*9bb0*/  FADD.FTZ R2, R120, R0 ;  /* 0x0000000078027221 */ /* 0x000fe40000010000 */
[----:B------:R-:W-:Y:S02]  /*9bc0*/  FADD.FTZ R0, R187, R128 ;  /* 0x00000080bb007221 */ /* 0x000fe40000010000 */
[----:B------:R-:W-:Y:S02]  /*9bd0*/  FADD.FTZ R2, R158, R2 ;  /* 0x000000029e027221 */ /* 0x000fe40000010000 */
[----:B------:R-:W-:Y:S02]  /*9be0*/  FADD.FTZ R0, R149, R0 ;  /* 0x0000000095007221 */ /* 0x000fe40000010000 */
[----:B------:R-:W-:Y:S01]  /*9bf0*/  FADD.FTZ R2, R150, R2 ;  /* 0x0000000296027221 */ /* 0x000fe20000010000 */
        /* <DEDUP_REMOVED lines=8> */
[C---:B------:R-:W-:Y:S01]  /*9c80*/  HMMA.16816.F32.BF16 R104, R136.reuse, R112, R12 ;  /* 0x000000708868723c */ /* 0x040fe2000004180c */
[----:B------:R-:W4:Y:S03]  /*9c90*/  LDSM.16.MT88.4 R12, [R171+0x3800] ;  /* 0x00380000ab0c783b */ /* 0x000f260000004200 */
[----:B------:R-:W-:Y:S04]  /*9ca0*/  FADD.FTZ R0, R152, R0 ;  /* 0x0000000098007221 */ /* 0x000fe80000010000 */
[C---:B------:R-:W-:Y:S01]  /*9cb0*/  HMMA.16816.F32.BF16 R108, R136.reuse, R114, R16 ;  /* 0x00000072886c723c */ /* 0x040fe20000041810 */
[----:B------:R-:W5:Y:S07]  /*9cc0*/  LDSM.16.MT88.4 R16, [R170+0x3800] ;  /* 0x00380000aa10783b */ /* 0x000f6e0000004200 */
[C---:B------:R-:W-:Y:S08]  /*9cd0*/  HMMA.16816.F32.BF16 R112, R136.reuse, R116, R20 ;  /* 0x000000748870723c */ /* 0x040ff00000041814 */
[C---:B------:R-:W-:Y:S08]  /*9ce0*/  HMMA.16816.F32.BF16 R116, R136.reuse, R118, R24 ;  /* 0x000000768874723c */ /* 0x040ff00000041818 */
[C---:B--2---:R-:W-:Y:S08]  /*9cf0*/  HMMA.16816.F32.BF16 R120, R136.reuse, R124, R28 ;  /* 0x0000007c8878723c */ /* 0x044ff0000004181c */
[C---:B------:R-:W-:Y:S08]  /*9d00*/  HMMA.16816.F32.BF16 R124, R136.reuse, R126, R32 ;  /* 0x0000007e887c723c */ /* 0x040ff00000041820 */
[C---:B-1----:R-:W-:Y:S08]  /*9d10*/  HMMA.16816.F32.BF16 R36, R136.reuse, R4, R36 ;  /* 0x000000048824723c */ /* 0x042ff00000041824 */
[C---:B------:R-:W-:Y:S01]  /*9d20*/  HMMA.16816.F32.BF16 R40, R136.reuse, R6, R40 ;  /* 0x000000068828723c */ /* 0x040fe20000041828 */
[----:B------:R-:W1:Y:S07]  /*9d30*/  LDSM.16.MT88.4 R4, [R168+0x5800] ;  /* 0x00580000a804783b */ /* 0x000e6e0000004200 */
[C---:B---3--:R-:W-:Y:S08]  /*9d40*/  HMMA.16816.F32.BF16 R44, R136.reuse, R8, R44 ;  /* 0x00000008882c723c */ /* 0x048ff0000004182c */
[C---:B------:R-:W-:Y:S01]  /*9d50*/  HMMA.16816.F32.BF16 R48, R136.reuse, R10, R48 ;  /* 0x0000000a8830723c */ /* 0x040fe20000041830 */
[----:B------:R-:W2:Y:S07]  /*9d60*/  LDSM.16.MT88.4 R8, [R169+0x5800] ;  /* 0x00580000a908783b */ /* 0x000eae0000004200 */
[C---:B----4-:R-:W-:Y:S08]  /*9d70*/  HMMA.16816.F32.BF16 R52, R136.reuse, R12, R52 ;  /* 0x0000000c8834723c */ /* 0x050ff00000041834 */
[C---:B------:R-:W-:Y:S01]  /*9d80*/  HMMA.16816.F32.BF16 R56, R136.reuse, R14, R56 ;  /* 0x0000000e8838723c */ /* 0x040fe20000041838 */
[----:B------:R-:W3:Y:S07]  /*9d90*/  LDSM.16.MT88.4 R12, [R171+0x5800] ;  /* 0x00580000ab0c783b */ /* 0x000eee0000004200 */
[C---:B-----5:R-:W-:Y:S08]  /*9da0*/  HMMA.16816.F32.BF16 R60, R136.reuse, R16, R60 ;  /* 0x00000010883c723c */ /* 0x060ff0000004183c */
[C---:B------:R-:W-:Y:S01]  /*9db0*/  HMMA.16816.F32.BF16 R64, R136.reuse, R18, R64 ;  /* 0x000000128840723c */ /* 0x040fe20000041840 */
[----:B------:R-:W4:Y:S07]  /*9dc0*/  LDSM.16.MT88.4 R16, [R170+0x5800] ;  /* 0x00580000aa10783b */ /* 0x000f2e0000004200 */
[C---:B-1----:R-:W-:Y:S07]  /*9dd0*/  HMMA.16816.F32.BF16 R68, R136.reuse, R4, R68 ;  /* 0x000000048844723c */ /* 0x042fee0000041844 */
[----:B------:R-:W-:Y:S01]  /*9de0*/  FADD.FTZ R4, R146, R2 ;  /* 0x0000000292047221 */ /* 0x000fe20000010000 */
[C---:B------:R-:W-:Y:S04]  /*9df0*/  HMMA.16816.F32.BF16 R72, R136.reuse, R6, R72 ;  /* 0x000000068848723c */ /* 0x040fe80000041848 */
[----:B------:R-:W-:Y:S02]  /*9e00*/  FADD.FTZ R2, R141, R0 ;  /* 0x000000008d027221 */ /* 0x000fe40000010000 */
[----:B------:R-:W-:Y:S02]  /*9e10*/  FADD.FTZ R0, R142, R4 ;  /* 0x000000048e007221 */ /* 0x000fe40000010000 */
[C---:B--2---:R-:W-:Y:S04]  /*9e20*/  HMMA.16816.F32.BF16 R76, R136.reuse, R8, R76 ;  /* 0x00000008884c723c */ /* 0x044fe8000004184c */
[----:B------:R-:W-:Y:S02]  /*9e30*/  FADD.FTZ R2, R143, R2 ;  /* 0x000000028f027221 */ /* 0x000fe40000010000 */
[----:B------:R-:W-:Y:S02]  /*9e40*/  FADD.FTZ R0, R140, R0 ;  /* 0x000000008c007221 */ /* 0x000fe40000010000 */
[C---:B------:R-:W-:Y:S04]  /*9e50*/  HMMA.16816.F32.BF16 R80, R136.reuse, R10, R80 ;  /* 0x0000000a8850723c */ /* 0x040fe80000041850 */
[----:B------:R-:W-:Y:S02]  /*9e60*/  FADD.FTZ R2, R144, R2 ;  /* 0x0000000290027221 */ /* 0x000fe40000010000 */
[----:B------:R-:W-:Y:S01]  /*9e70*/  FADD.FTZ R0, R131, R0 ;  /* 0x0000000083007221 */ /* 0x000fe20000010000 */
[-C--:B------:R-:W-:Y:S01]  /*9e80*/  MOV R131, R3.reuse ;  /* 0x0000000300837202 */ /* 0x080fe20000000f00 */
[C---:B---3--:R-:W-:Y:S04]  /*9e90*/  HMMA.16816.F32.BF16 R84, R136.reuse, R12, R84 ;  /* 0x0000000c8854723c */ /* 0x048fe80000041854 */
[----:B------:R-:W-:Y:S02]  /*9ea0*/  FADD.FTZ R187, R145, R2 ;  /* 0x0000000291bb7221 */ /* 0x000fe40000010000 */
[----:B------:R-:W-:Y:S01]  /*9eb0*/  FADD.FTZ R190, R130, R0 ;  /* 0x0000000082be7221 */ /* 0x000fe20000010000 */
[----:B------:R-:W-:Y:S01]  /*9ec0*/  MOV R12, R3 ;  /* 0x00000003000c7202 */ /* 0x000fe20000000f00 */
[C---:B------:R-:W-:Y:S04]  /*9ed0*/  HMMA.16816.F32.BF16 R88, R136.reuse, R14, R88 ;  /* 0x0000000e8858723c */ /* 0x040fe80000041858 */
[----:B------:R-:W-:Y:S04]  /*9ee0*/  MOV R130, R129 ;  /* 0x0000008100827202 */ /* 0x000fe80000000f00 */
[C---:B----4-:R-:W-:Y:S08]  /*9ef0*/  HMMA.16816.F32.BF16 R92, R136.reuse, R16, R92 ;  /* 0x00000010885c723c */ /* 0x050ff0000004185c */
[----:B------:R-:W-:Y:S01]  /*9f00*/  HMMA.16816.F32.BF16 R96, R136, R18, R96 ;  /* 0x000000128860723c */ /* 0x000fe20000041860 */
[----:B------:R-:W-:-:S07]  /*9f10*/  @P0 BRA `(.L_x_523) ;  /* 0xffffc74000000947 */ /* 0x000fce000383ffff */
.L_x_502:
[----:B------:R-:W-:Y:S01]  /*9f20*/  IMAD.MOV.U32 R0, RZ, RZ, c[0x0][0x2c4] ;  /* 0x0000b100ff007624 */ /* 0x000fe200078e00ff */
[----:B------:R-:W-:Y:S01]  /*9f30*/  IADD3 R2, R194, 0x1, -R195 ;  /* 0x00000001c2027810 */ /* 0x000fe20007ffe8c3 */
[----:B------:R-:W-:-:S03]  /*9f40*/  IMAD.MOV.U32 R4, RZ, RZ, c[0x0][0x32c] ;  /* 0x0000cb00ff047624 */ /* 0x000fc600078e00ff */
[----:B------:R-:W-:Y:S02]  /*9f50*/  ISETP.NE.AND P1, PT, R0, 0x1, PT ;  /* 0x000000010000780c */ /* 0x000fe40003f25270 */
[----:B------:R-:W-:Y:S02]  /*9f60*/  IADD3 R0, R210, 0x7f, RZ ;  /* 0x0000007fd2007810 */ /* 0x000fe40007ffe0ff */
[----:B------:R-:W-:-:S09]  /*9f70*/  ISETP.GE.AND P0, PT, R4, 0x1, PT ;  /* 0x000000010400780c */ /* 0x000fd20003f06270 */
[----:B------:R-:W-:-:S05]  /*9f80*/  @P1 IMAD.HI.U32 R3, R0, c[0x0][0x2c8], RZ ;  /* 0x0000b20000031a27 */ /* 0x000fca00078e00ff */
[----:B------:R-:W-:-:S05]  /*9f90*/  @P1 SHF.R.U32.HI R0, RZ, c[0x0][0x2cc], R3 ;  /* 0x0000b300ff001a19 */ /* 0x000fca0000011603 */
[----:B------:R-:W-:-:S05]  /*9fa0*/  IMAD.IADD R0, R2, 0x1, R0 ;  /* 0x0000000102007824 */ /* 0x000fca00078e0200 */
[----:B------:R-:W-:Y:S01]  /*9fb0*/  IADD3 R2, R0, -c[0x0][0x324], RZ ;  /* 0x8000c90000027a10 */ /* 0x000fe20007ffe0ff */
[----:B------:R-:W-:Y:S05]  /*9fc0*/  @!P0 BRA `(.L_x_524) ;  /* 0x0000011000008947 */ /* 0x000fea0003800000 */
[----:B------:R-:W-:Y:S01]  /*9fd0*/  ISETP.GT.AND P0, PT, R0, -0x1, PT ;  /* 0xffffffff0000780c */ /* 0x000fe20003f04270 */
[----:B------:R-:W-:-:S12]  /*9fe0*/  BSSY B0, `(.L_x_525) ;  /* 0x000000d000007945 */ /* 0x000fd80003800000 */
        /* <DEDUP_REMOVED lines=8> */
.L_x_526:
[----:B------:R-:W-:-:S04]  /*a070*/  MOV R3, 0x1 ;  /* 0x0000000100037802 */ /* 0x000fc80000000f00 */
[----:B------:R-:W-:-:S13]  /*a080*/  ISETP.NE.AND P0, PT, R3, c[0x0][0x32c], PT ;  /* 0x0000cb0003007a0c */ /* 0x000fda0003f05270 */
[----:B------:R-:W-:-:S05]  /*a090*/  @P0 IMAD.HI.U32 R3, R0, c[0x0][0x330], RZ ;  /* 0x0000cc0000030a27 */ /* 0x000fca00078e00ff */
[----:B------:R-:W-:Y:S02]  /*a0a0*/  @P0 SHF.R.U32.HI R0, RZ, c[0x0][0x334], R3 ;  /* 0x0000cd00ff000a19 */ /* 0x000fe40000011603 */
.L_x_527:
[----:B------:R-:W-:Y:S05]  /*a0b0*/  BSYNC B0 ;  /* 0x0000000000007941 */ /* 0x000fea0003800000 */
.L_x_525:
[----:B------:R-:W-:-:S05]  /*a0c0*/  IMAD R0, R0, c[0x0][0x32c], RZ ;  /* 0x0000cb0000007a24 */ /* 0x000fca00078e02ff */
[----:B------:R-:W-:-:S04]  /*a0d0*/  IMNMX R2, R2, R0, !PT ;  /* 0x0000000002027217 */ /* 0x000fc80007800200 */
.L_x_524:
[----:B------:R-:W-:-:S04]  /*a0e0*/  IADD3 R2, R2, 0x3f, RZ ;  /* 0x0000003f02027810 */ /* 0x000fc80007ffe0ff */
        /* <DEDUP_REMOVED lines=8> */
.L_x_539:
        /* <DEDUP_REMOVED lines=40> */
.L_x_646:
        /* <DEDUP_REMOVED lines=21> */
.L_x_647:
        /* <DEDUP_REMOVED lines=22> */
.L_x_530:
[----:B------:R-:W-:Y:S05]  /*a6a0*/  BSYNC B0 ;  /* 0x0000000000007941 */ /* 0x000fea0003800000 */
.L_x_529:
        /* <DEDUP_REMOVED lines=191> */
.L_x_648:
        /* <DEDUP_REMOVED lines=21> */
.L_x_649:
        /* <DEDUP_REMOVED lines=22> */
.L_x_534:
[----:B------:R-:W-:Y:S05]  /*b550*/  BSYNC B0 ;  /* 0x0000000000007941 */ /* 0x000fea0003800000 */
.L_x_533:
[----:B-1----:R-:W-:Y:S01]  /*b560*/  FMNMX.FTZ R2, R4, R130, !PT ;  /* 0x0000008204027209 */ /* 0x002fe20007810000 */
        /* <DEDUP_REMOVED lines=33> */
[----:B------:R1:W2:Y:S02]  /*b780*/  SHFL.BFLY PT, R0, R128, 0x2, 0x1f ;  /* 0x0c401f0080007f89 */ /* 0x0002a400000e0000 */
.L_x_650:
[----:B--2---:R-:W-:Y:S01]  /*b790*/  FMNMX.FTZ R129, R128, R0, !PT ;  /* 0x0000000080817209 */ /* 0x004fe20007810000 */
[----:B------:R-:W-:-:S05]  /*b7a0*/  BRA.DIV ~URZ, `(.L_x_538) ;  /* 0x0000b5b27f007947 */ /* 0x000fca000b800000 */
[----:B------:R-:W-:Y:S04]  /*b7b0*/  SHFL.BFLY PT, R0, R136, 0x2, 0x1f ;  /* 0x0c401f0088007f89 */ /* 0x000fe800000e0000 */
[----:B------:R-:W2:Y:S02]  /*b7c0*/  SHFL.BFLY PT, R2, R129, 0x1, 0x1f ;  /* 0x0c201f0081027f89 */ /* 0x000ea400000e0000 */
[----:B--2---:R-:W-:Y:S02]  /*b7d0*/  FMNMX.FTZ R129, R129, R2, !PT ;  /* 0x0000000281817209 */ /* 0x004fe40007810000 */
[----:B-1----:R-:W-:Y:S05]  /*b7e0*/  FMNMX.FTZ R128, R136, R0, !PT ;  /* 0x0000000088807209 */ /* 0x002fea0007810000 */
[----:B------:R1:W2:Y:S02]  /*b7f0*/  SHFL.BFLY PT, R0, R128, 0x1, 0x1f ;  /* 0x0c201f0080007f89 */ /* 0x0002a400000e0000 */
.L_x_651:
[C---:B------:R-:W-:Y:S01]  /*b800*/  FMUL.FTZ R136, R129.reuse, c[0x0][0x2d0] ;  /* 0x0000b40081887a20 */ /* 0x040fe20000410000 */
[----:B------:R-:W-:Y:S01]  /*b810*/  WARPSYNC 0xffffffff ;  /* 0xffffffff00007948 */ /* 0x000fe20003800000 */
[----:B------:R-:W-:Y:S01]  /*b820*/  FADD.FTZ R2, -R129, R130 ;  /* 0x0000008281027221 */ /* 0x000fe20000010100 */
[----:B------:R-:W-:Y:S01]  /*b830*/  ISETP.GT.AND P0, PT, R178, R160, PT ;  /* 0x000000a0b200720c */ /* 0x000fe20003f04270 */
[--C-:B------:R-:W-:Y:S01]  /*b840*/  FFMA.FTZ R3, R4, c[0x0][0x2d0], -R136.reuse ;  /* 0x0000b40004037a23 */ /* 0x100fe20000010888 */
[----:B------:R-:W-:Y:S01]  /*b850*/  IADD3 R178, R178, -0x1, RZ ;  /* 0xffffffffb2b27810 */ /* 0x000fe20007ffe0ff */
[----:B------:R-:W-:Y:S02]  /*b860*/  FMUL.FTZ R2, R2, c[0x0][0x2d0] ;  /* 0x0000b40002027a20 */ /* 0x000fe40000410000 */
[----:B------:R3:W-:Y:S10]  /*b870*/  MUFU.EX2 R137, R3 ;  /* 0x0000000300897308 */ /* 0x0007f40000000800 */
[----:B------:R-:W-:Y:S01]  /*b880*/  MUFU.EX2 R2, R2 ;  /* 0x0000000200027308 */ /* 0x000fe20000000800 */
[--C-:B---3--:R-:W-:Y:S09]  /*b890*/  FFMA.FTZ R3, R5, c[0x0][0x2d0], -R136.reuse ;  /* 0x0000b40005037a23 */ /* 0x108ff20000010888 */
[----:B------:R3:W4:Y:S02]  /*b8a0*/  MUFU.EX2 R140, R3 ;  /* 0x00000003008c7308 */ /* 0x0007240000000800 */
[--C-:B---3--:R-:W-:Y:S01]  /*b8b0*/  FFMA.FTZ R3, R8, c[0x0][0x2d0], -R136.reuse ;  /* 0x0000b40008037a23 */ /* 0x108fe20000010888 */
[----:B----4-:R-:W-:Y:S01]  /*b8c0*/  F2FP.BF16.PACK_AB R8, R140, R137 ;  /* 0x000000898c08723e */ /* 0x010fe200000010ff */
        /* <DEDUP_REMOVED lines=14> */
[----:B--23--:R-:W-:Y:S01]  /*b9b0*/  FMNMX.FTZ R3, R0, R128, !PT ;  /* 0x0000008000037209 */ /* 0x00cfe20007810000 */
[----:B------:R-:W-:Y:S02]  /*b9c0*/  FFMA.FTZ R0, R9, c[0x0][0x2d0], -R136 ;  /* 0x0000b40009007a23 */ /* 0x000fe40000010888 */
[C---:B------:R-:W-:Y:S02]  /*b9d0*/  FMUL.FTZ R121, R2.reuse, R121 ;  /* 0x0000007902797220 */ /* 0x040fe40000410000 */
        /* <DEDUP_REMOVED lines=13> */
[C---:B--2---:R-:W-:Y:S02]  /*bab0*/  FADD.FTZ R0, -R3.reuse, R131 ;  /* 0x0000008303007221 */ /* 0x044fe40000010100 */
[----:B------:R-:W-:Y:S02]  /*bac0*/  FMUL.FTZ R131, R3, c[0x0][0x2d0] ;  /* 0x0000b40003837a20 */ /* 0x000fe40000410000 */
[----:B------:R-:W-:Y:S02]  /*bad0*/  FMUL.FTZ R0, R0, c[0x0][0x2d0] ;  /* 0x0000b40000007a20 */ /* 0x000fe40000410000 */
[--C-:B------:R-:W-:Y:S02]  /*bae0*/  FFMA.FTZ R6, R6, c[0x0][0x2d0], -R131.reuse ;  /* 0x0000b40006067a23 */ /* 0x100fe40000010883 */
[----:B------:R-:W-:Y:S02]  /*baf0*/  FFMA.FTZ R7, R7, c[0x0][0x2d0], -R131 ;  /* 0x0000b40007077a23 */ /* 0x000fe40000010883 */
[----:B------:R-:W2:Y:S01]  /*bb00*/  MUFU.EX2 R0, R0 ;  /* 0x0000000000007308 */ /* 0x000ea20000000800 */
[C---:B------:R-:W-:Y:S02]  /*bb10*/  FMUL.FTZ R56, R2.reuse, R56 ;  /* 0x0000003802387220 */ /* 0x040fe40000410000 */
[C---:B------:R-:W-:Y:S02]  /*bb20*/  FMUL.FTZ R57, R2.reuse, R57 ;  /* 0x0000003902397220 */ /* 0x040fe40000410000 */
[C---:B------:R-:W-:Y:S02]  /*bb30*/  FMUL.FTZ R60, R2.reuse, R60 ;  /* 0x0000003c023c7220 */ /* 0x040fe40000410000 */
[C---:B------:R-:W-:Y:S02]  /*bb40*/  FMUL.FTZ R61, R2.reuse, R61 ;  /* 0x0000003d023d7220 */ /* 0x040fe40000410000 */
[C---:B------:R-:W-:Y:S01]  /*bb50*/  FMUL.FTZ R64, R2.reuse, R64 ;  /* 0x0000004002407220 */ /* 0x040fe20000410000 */
[----:B------:R2:W3:Y:S01]  /*bb60*/  MUFU.EX2 R9, R6 ;  /* 0x0000000600097308 */ /* 0x0004e20000000800 */
[C---:B------:R-:W-:Y:S02]  /*bb70*/  FMUL.FTZ R65, R2.reuse, R65 ;  /* 0x0000004102417220 */ /* 0x040fe40000410000 */
[C---:B------:R-:W-:Y:S02]  /*bb80*/  FMUL.FTZ R68, R2.reuse, R68 ;  /* 0x0000004402447220 */ /* 0x040fe40000410000 */
[C---:B------:R-:W-:Y:S02]  /*bb90*/  FMUL.FTZ R69, R2.reuse, R69 ;  /* 0x0000004502457220 */ /* 0x040fe40000410000 */
[C---:B------:R-:W-:Y:S02]  /*bba0*/  FMUL.FTZ R72, R2.reuse, R72 ;  /* 0x0000004802487220 */ /* 0x040fe40000410000 */
[C---:B------:R-:W-:Y:S01]  /*bbb0*/  FMUL.FTZ R73, R2.reuse, R73 ;  /* 0x0000004902497220 */ /* 0x040fe20000410000 */
[----:B------:R4:W5:Y:S01]  /*bbc0*/  MUFU.EX2 R139, R7 ;  /* 0x00000007008b7308 */ /* 0x0009620000000800 */
[C---:B------:R-:W-:Y:S02]  /*bbd0*/  FMUL.FTZ R76, R2.reuse, R76 ;  /* 0x0000004c024c7220 */ /* 0x040fe40000410000 */
[C---:B------:R-:W-:Y:S02]  /*bbe0*/  FMUL.FTZ R77, R2.reuse, R77 ;  /* 0x0000004d024d7220 */ /* 0x040fe40000410000 */
[C---:B------:R-:W-:Y:S02]  /*bbf0*/  FMUL.FTZ R80, R2.reuse, R80 ;  /* 0x0000005002507220 */ /* 0x040fe40000410000 */
[C---:B------:R-:W-:Y:S02]  /*bc00*/  FMUL.FTZ R81, R2.reuse, R81 ;  /* 0x0000005102517220 */ /* 0x040fe40000410000 */
[C---:B------:R-:W-:Y:S02]  /*bc10*/  FMUL.FTZ R84, R2.reuse, R84 ;  /* 0x0000005402547220 */ /* 0x040fe40000410000 */
[C---:B------:R-:W-:Y:S02]  /*bc20*/  FMUL.FTZ R85, R2.reuse, R85 ;  /* 0x0000005502557220 */ /* 0x040fe40000410000 */
[----:B------:R-:W-:Y:S02]  /*bc30*/  FMUL.FTZ R88, R2, R88 ;  /* 0x0000005802587220 */ /* 0x000fe40000410000 */
[----:B--2---:R-:W-:Y:S02]  /*bc40*/  FMUL.FTZ R6, R0, R134 ;  /* 0x0000008600067220 */ /* 0x004fe40000410000 */
[C---:B------:R-:W-:Y:S02]  /*bc50*/  FMUL.FTZ R89, R2.reuse, R89 ;  /* 0x0000005902597220 */ /* 0x040fe40000410000 */
[C---:B------:R-:W-:Y:S02]  /*bc60*/  FMUL.FTZ R92, R2.reuse, R92 ;  /* 0x0000005c025c7220 */ /* 0x040fe40000410000 */
[C---:B------:R-:W-:Y:S02]  /*bc70*/  FMUL.FTZ R93, R2.reuse, R93 ;  /* 0x0000005d025d7220 */ /* 0x040fe40000410000 */
[----:B------:R-:W-:Y:S02]  /*bc80*/  FFMA.FTZ R130, R2, R187, R137 ;  /* 0x000000bb02827223 */ /* 0x000fe40000010089 */
[----:B----4-:R-:W-:Y:S02]  /*bc90*/  FMUL.FTZ R7, R0, R135 ;  /* 0x0000008700077220 */ /* 0x010fe40000410000 */
[----:B------:R-:W2:Y:S01]  /*bca0*/  LDSM.16.MT88.4 R132, [R168] ;  /* 0x00000000a884783b */ /* 0x000ea20000004200 */
[C---:B------:R-:W-:Y:S02]  /*bcb0*/  FMUL.FTZ R96, R2.reuse, R96 ;  /* 0x0000006002607220 */ /* 0x040fe40000410000 */
[----:B------:R-:W-:Y:S02]  /*bcc0*/  FMUL.FTZ R97, R2, R97 ;  /* 0x0000006102617220 */ /* 0x000fe40000410000 */
        /* <DEDUP_REMOVED lines=46> */
[----:B------:R-:W-:Y:S01]  /*bfb0*/  FFMA.FTZ R2, R10, c[0x0][0x2d0], -R131 ;  /* 0x0000b4000a027a23 */ /* 0x000fe20000010883 */
[----:B------:R-:W-:Y:S01]  /*bfc0*/  F2FP.BF16.PACK_AB R10, R152, R141 ;  /* 0x0000008d980a723e */ /* 0x000fe200000010ff */
[----:B-1-3--:R-:W-:Y:S01]  /*bfd0*/  FFMA.FTZ R128, R0, R190, R9 ;  /* 0x000000be00807223 */ /* 0x00afe20000010009 */
[----:B-----5:R-:W-:Y:S01]  /*bfe0*/  F2FP.BF16.PACK_AB R9, R139, R9 ;  /* 0x000000098b09723e */ /* 0x020fe200000010ff */
[--C-:B------:R-:W-:Y:S01]  /*bff0*/  FFMA.FTZ R0, R11, c[0x0][0x2d0], -R131.reuse ;  /* 0x0000b4000b007a23 */ /* 0x100fe20000010883 */
[----:B------:R1:W3:Y:S10]  /*c000*/  MUFU.EX2 R138, R2 ;  /* 0x00000002008a7308 */ /* 0x0002f40000000800 */
[----:B------:R-:W4:Y:S01]  /*c010*/  MUFU.EX2 R146, R0 ;  /* 0x0000000000927308 */ /* 0x000f220000000800 */
[----:B-1----:R-:W-:Y:S04]  /*c020*/  FADD.FTZ R2, R139, R128 ;  /* 0x000000808b027221 */ /* 0x002fe80000010000 */
[----:B---3--:R-:W-:Y:S02]  /*c030*/  FADD.FTZ R128, R138, R2 ;  /* 0x000000028a807221 */ /* 0x008fe40000010000 */
[--C-:B------:R-:W-:Y:S01]  /*c040*/  FFMA.FTZ R2, R33, c[0x0][0x2d0], -R136.reuse ;  /* 0x0000b40021027a23 */ /* 0x100fe20000010888 */
[----:B----4-:R-:W-:Y:S01]  /*c050*/  F2FP.BF16.PACK_AB R11, R146, R138 ;  /* 0x0000008a920b723e */ /* 0x010fe200000010ff */
[--C-:B------:R-:W-:Y:S04]  /*c060*/  FFMA.FTZ R0, R12, c[0x0][0x2d0], -R136.reuse ;  /* 0x0000b4000c007a23 */ /* 0x100fe80000010888 */
[----:B------:R1:W-:Y:S02]  /*c070*/  MUFU.EX2 R137, R0 ;  /* 0x0000000000897308 */ /* 0x0003e40000000800 */
[C---:B--2---:R-:W-:Y:S08]  /*c080*/  HMMA.16816.F32.BF16 R4, R8.reuse, R132, R4 ;  /* 0x000000840804723c */ /* 0x044ff00000041804 */
[C---:B------:R-:W-:Y:S01]  /*c090*/  HMMA.16816.F32.BF16 R100, R8.reuse, R134, R100 ;  /* 0x000000860864723c */ /* 0x040fe20000041864 */
[----:B------:R-:W2:Y:S03]  /*c0a0*/  LDSM.16.MT88.4 R132, [R169] ;  /* 0x00000000a984783b */ /* 0x000ea60000004200 */
[--C-:B-1----:R-:W-:Y:S04]  /*c0b0*/  FFMA.FTZ R0, R13, c[0x0][0x2d0], -R136.reuse ;  /* 0x0000b4000d007a23 */ /* 0x102fe80000010888 */
[----:B------:R1:W-:Y:S01]  /*c0c0*/  MUFU.EX2 R149, R0 ;  /* 0x0000000000957308 */ /* 0x0003e20000000800 */
[C---:B--2---:R-:W-:Y:S03]  /*c0d0*/  HMMA.16816.F32.BF16 R104, R8.reuse, R132, R104 ;  /* 0x000000840868723c */ /* 0x044fe60000041868 */
[----:B-1----:R-:W-:Y:S02]  /*c0e0*/  FFMA.FTZ R0, R16, c[0x0][0x2d0], -R136 ;  /* 0x0000b40010007a23 */ /* 0x002fe40000010888 */
[----:B------:R-:W-:Y:S04]  /*c0f0*/  FADD.FTZ R16, R140, R130 ;  /* 0x000000828c107221 */ /* 0x000fe80000010000 */
[----:B------:R1:W-:Y:S01]  /*c100*/  MUFU.EX2 R151, R0 ;  /* 0x0000000000977308 */ /* 0x0003e20000000800 */
[C---:B------:R-:W-:Y:S01]  /*c110*/  HMMA.16816.F32.BF16 R108, R8.reuse, R134, R108 ;  /* 0x00000086086c723c */ /* 0x040fe2000004186c */
[----:B------:R-:W2:Y:S02]  /*c120*/  LDSM.16.MT88.4 R132, [R171] ;  /* 0x00000000ab84783b */ /* 0x000ea40000004200 */
[----:B------:R-:W-:Y:S02]  /*c130*/  FADD.FTZ R130, R141, R16 ;  /* 0x000000108d827221 */ /* 0x000fe40000010000 */
[--C-:B-1----:R-:W-:Y:S04]  /*c140*/  FFMA.FTZ R0, R17, c[0x0][0x2d0], -R136.reuse ;  /* 0x0000b40011007a23 */ /* 0x102fe80000010888 */
[----:B------:R1:W-:Y:S01]  /*c150*/  MUFU.EX2 R154, R0 ;  /* 0x00000000009a7308 */ /* 0x0003e20000000800 */
[C---:B--2---:R-:W-:Y:S08]  /*c160*/  HMMA.16816.F32.BF16 R112, R8.reuse, R132, R112 ;  /* 0x000000840870723c */ /* 0x044ff00000041870 */
[C---:B------:R-:W-:Y:S01]  /*c170*/  HMMA.16816.F32.BF16 R116, R8.reuse, R134, R116 ;  /* 0x000000860874723c */ /* 0x040fe20000041874 */
[----:B------:R-:W2:Y:S03]  /*c180*/  LDSM.16.MT88.4 R132, [R170] ;  /* 0x00000000aa84783b */ /* 0x000ea60000004200 */
[--C-:B-1----:R-:W-:Y:S04]  /*c190*/  FFMA.FTZ R0, R14, c[0x0][0x2d0], -R131.reuse ;  /* 0x0000b4000e007a23 */ /* 0x102fe80000010883 */
[----:B------:R1:W3:Y:S04]  /*c1a0*/  MUFU.EX2 R145, R0 ;  /* 0x0000000000917308 */ /* 0x0002e80000000800 */
[--C-:B-1----:R-:W-:Y:S02]  /*c1b0*/  FFMA.FTZ R0, R15, c[0x0][0x2d0], -R131.reuse ;  /* 0x0000b4000f007a23 */ /* 0x102fe40000010883 */
[----:B------:R-:W-:Y:S04]  /*c1c0*/  LDSM.16.MT88.4 R12, [R168+0x800] ;  /* 0x00080000a80c783b */ /* 0x000fe80000004200 */
[----:B------:R1:W4:Y:S01]  /*c1d0*/  MUFU.EX2 R148, R0 ;  /* 0x0000000000947308 */ /* 0x0003220000000800 */
[C---:B--2---:R-:W-:Y:S08]  /*c1e0*/  HMMA.16816.F32.BF16 R120, R8.reuse, R132, R120 ;  /* 0x000000840878723c */ /* 0x044ff00000041878 */
[C---:B------:R-:W-:Y:S01]  /*c1f0*/  HMMA.16816.F32.BF16 R124, R8.reuse, R134, R124 ;  /* 0x00000086087c723c */ /* 0x040fe2000004187c */
[----:B------:R-:W2:Y:S03]  /*c200*/  LDSM.16.MT88.4 R132, [R168+0x2000] ;  /* 0x00200000a884783b */ /* 0x000ea60000004200 */
[--C-:B-1----:R-:W-:Y:S04]  /*c210*/  FFMA.FTZ R0, R18, c[0x0][0x2d0], -R131.reuse ;  /* 0x0000b40012007a23 */ /* 0x102fe80000010883 */
[----:B------:R1:W5:Y:S04]  /*c220*/  MUFU.EX2 R150, R0 ;  /* 0x0000000000967308 */ /* 0x0003680000000800 */
[--C-:B-1----:R-:W-:Y:S01]  /*c230*/  FFMA.FTZ R0, R19, c[0x0][0x2d0], -R131.reuse ;  /* 0x0000b40013007a23 */ /* 0x102fe20000010883 */
[C---:B--2---:R-:W-:Y:S01]  /*c240*/  HMMA.16816.F32.BF16 R36, R8.reuse, R132, R36 ;  /* 0x000000840824723c */ /* 0x044fe20000041824 */
[----:B------:R-:W-:Y:S04]  /*c250*/  LDSM.16.MT88.4 R16, [R170+0x800] ;  /* 0x00080000aa10783b */ /* 0x000fe80000004200 */
[----:B------:R1:W2:Y:S03]  /*c260*/  MUFU.EX2 R153, R0 ;  /* 0x0000000000997308 */ /* 0x0002a60000000800 */
[C---:B------:R-:W-:Y:S01]  /*c270*/  HMMA.16816.F32.BF16 R40, R8.reuse, R134, R40 ;  /* 0x000000860828723c */ /* 0x040fe20000041828 */
[----:B------:R-:W2:Y:S03]  /*c280*/  LDSM.16.MT88.4 R132, [R169+0x2000] ;  /* 0x00200000a984783b */ /* 0x000ea60000004200 */
[--C-:B-1----:R-:W-:Y:S04]  /*c290*/  FFMA.FTZ R0, R20, c[0x0][0x2d0], -R136.reuse ;  /* 0x0000b40014007a23 */ /* 0x102fe80000010888 */
[----:B------:R1:W-:Y:S01]  /*c2a0*/  MUFU.EX2 R142, R0 ;  /* 0x00000000008e7308 */ /* 0x0003e20000000800 */
[C---:B--2---:R-:W-:Y:S03]  /*c2b0*/  HMMA.16816.F32.BF16 R44, R8.reuse, R132, R44 ;  /* 0x00000084082c723c */ /* 0x044fe6000004182c */
[--C-:B-1----:R-:W-:Y:S05]  /*c2c0*/  FFMA.FTZ R0, R21, c[0x0][0x2d0], -R136.reuse ;  /* 0x0000b40015007a23 */ /* 0x102fea0000010888 */
[C---:B------:R-:W-:Y:S01]  /*c2d0*/  HMMA.16816.F32.BF16 R48, R8.reuse, R134, R48 ;  /* 0x000000860830723c */ /* 0x040fe20000041830 */
[----:B------:R-:W1:Y:S01]  /*c2e0*/  LDSM.16.MT88.4 R132, [R171+0x2000] ;  /* 0x00200000ab84783b */ /* 0x000e620000004200 */
[----:B------:R2:W-:Y:S02]  /*c2f0*/  MUFU.EX2 R144, R0 ;  /* 0x0000000000907308 */ /* 0x0005e40000000800 */
[--C-:B--2---:R-:W-:Y:S02]  /*c300*/  FFMA.FTZ R0, R24, c[0x0][0x2d0], -R136.reuse ;  /* 0x0000b40018007a23 */ /* 0x104fe40000010888 */
[--C-:B------:R-:W-:Y:S06]  /*c310*/  FFMA.FTZ R24, R32, c[0x0][0x2d0], -R136.reuse ;  /* 0x0000b40020187a23 */ /* 0x100fec0000010888 */
[----:B------:R2:W-:Y:S01]  /*c320*/  MUFU.EX2 R143, R0 ;  /* 0x00000000008f7308 */ /* 0x0005e20000000800 */
[C---:B-1----:R-:W-:Y:S08]  /*c330*/  HMMA.16816.F32.BF16 R52, R8.reuse, R132, R52 ;  /* 0x000000840834723c */ /* 0x042ff00000041834 */
[C---:B------:R-:W-:Y:S01]  /*c340*/  HMMA.16816.F32.BF16 R56, R8.reuse, R134, R56 ;  /* 0x000000860838723c */ /* 0x040fe20000041838 */
[----:B------:R-:W1:Y:S03]  /*c350*/  LDSM.16.MT88.4 R132, [R170+0x2000] ;  /* 0x00200000aa84783b */ /* 0x000e660000004200 */
[--C-:B--2---:R-:W-:Y:S02]  /*c360*/  FFMA.FTZ R0, R25, c[0x0][0x2d0], -R136.reuse ;  /* 0x0000b40019007a23 */ /* 0x104fe40000010888 */
[----:B------:R-:W-:Y:S02]  /*c370*/  FFMA.FTZ R25, R29, c[0x0][0x2d0], -R136 ;  /* 0x0000b4001d197a23 */ /* 0x000fe40000010888 */
[----:B------:R2:W-:Y:S01]  /*c380*/  MUFU.EX2 R147, R0 ;  /* 0x0000000000937308 */ /* 0x0005e20000000800 */
[----:B------:R-:W-:Y:S09]  /*c390*/  FADD.FTZ R29, R146, R128 ;  /* 0x00000080921d7221 */ /* 0x000ff20000010000 */
[----:B------:R-:W-:Y:S01]  /*c3a0*/  MUFU.EX2 R128, R25 ;  /* 0x0000001900807308 */ /* 0x000fe20000000800 */
[--C-:B--2---:R-:W-:Y:S09]  /*c3b0*/  FFMA.FTZ R0, R22, c[0x0][0x2d0], -R131.reuse ;  /* 0x0000b40016007a23 */ /* 0x104ff20000010883 */
[----:B------:R2:W2:Y:S01]  /*c3c0*/  MUFU.EX2 R141, R0 ;  /* 0x00000000008d7308 */ /* 0x0004a20000000800 */
[C---:B-1----:R-:W-:Y:S08]  /*c3d0*/  HMMA.16816.F32.BF16 R60, R8.reuse, R132, R60 ;  /* 0x00000084083c723c */ /* 0x042ff0000004183c */
[C---:B------:R-:W-:Y:S01]  /*c3e0*/  HMMA.16816.F32.BF16 R64, R8.reuse, R134, R64 ;  /* 0x000000860840723c */ /* 0x040fe20000041840 */
[----:B------:R-:W1:Y:S03]  /*c3f0*/  LDSM.16.MT88.4 R132, [R168+0x4000] ;  /* 0x00400000a884783b */ /* 0x000e660000004200 */
[--C-:B--2---:R-:W-:Y:S05]  /*c400*/  FFMA.FTZ R0, R23, c[0x0][0x2d0], -R131.reuse ;  /* 0x0000b40017007a23 */ /* 0x104fea0000010883 */
[----:B------:R-:W-:Y:S01]  /*c410*/  LDSM.16.MT88.4 R20, [R171+0x1000] ;  /* 0x00100000ab14783b */ /* 0x000fe20000004200 */
[----:B------:R2:W1:Y:S02]  /*c420*/  MUFU.EX2 R140, R0 ;  /* 0x00000000008c7308 */ /* 0x0004640000000800 */
[--C-:B--2---:R-:W-:Y:S01]  /*c430*/  FFMA.FTZ R0, R26, c[0x0][0x2d0], -R131.reuse ;  /* 0x0000b4001a007a23 */ /* 0x104fe20000010883 */
[C---:B-1----:R-:W-:Y:S03]  /*c440*/  HMMA.16816.F32.BF16 R68, R8.reuse, R132, R68 ;  /* 0x000000840844723c */ /* 0x042fe60000041844 */
[----:B------:R-:W-:Y:S04]  /*c450*/  FFMA.FTZ R26, R28, c[0x0][0x2d0], -R136 ;  /* 0x0000b4001c1a7a23 */ /* 0x000fe80000010888 */
[----:B------:R1:W2:Y:S01]  /*c460*/  MUFU.EX2 R139, R0 ;  /* 0x00000000008b7308 */ /* 0x0002a20000000800 */
[--C-:B------:R-:W-:Y:S01]  /*c470*/  FFMA.FTZ R28, R35, c[0x0][0x2d0], -R131.reuse ;  /* 0x0000b400231c7a23 */ /* 0x100fe20000010883 */
[C---:B------:R-:W-:Y:S01]  /*c480*/  HMMA.16816.F32.BF16 R72, R8.reuse, R134, R72 ;  /* 0x000000860848723c */ /* 0x040fe20000041848 */
[----:B------:R-:W2:Y:S07]  /*c490*/  LDSM.16.MT88.4 R132, [R169+0x4000] ;  /* 0x00400000a984783b */ /* 0x000eae0000004200 */
[----:B------:R-:W-:Y:S10]  /*c4a0*/  MUFU.EX2 R33, R26 ;  /* 0x0000001a00217308 */ /* 0x000ff40000000800 */
[----:B------:R3:W-:Y:S01]  /*c4b0*/  MUFU.EX2 R136, R2 ;  /* 0x0000000200887308 */ /* 0x0007e20000000800 */
[----:B-1----:R-:W-:Y:S09]  /*c4c0*/  FFMA.FTZ R0, R27, c[0x0][0x2d0], -R131 ;  /* 0x0000b4001b007a23 */ /* 0x002ff20000010883 */
[----:B------:R1:W1:Y:S10]  /*c4d0*/  MUFU.EX2 R138, R0 ;  /* 0x00000000008a7308 */ /* 0x0002740000000800 */
[----:B------:R-:W-:Y:S01]  /*c4e0*/  MUFU.EX2 R28, R28 ;  /* 0x0000001c001c7308 */ /* 0x000fe20000000800 */
[----:B---3--:R-:W-:Y:S01]  /*c4f0*/  FADD.FTZ R2, R145, R29 ;  /* 0x0000001d91027221 */ /* 0x008fe20000010000 */
[C---:B--2---:R-:W-:Y:S03]  /*c500*/  HMMA.16816.F32.BF16 R76, R8.reuse, R132, R76 ;  /* 0x00000084084c723c */ /* 0x044fe6000004184c */
[----:B----4-:R-:W-:Y:S04]  /*c510*/  FADD.FTZ R2, R148, R2 ;  /* 0x0000000294027221 */ /* 0x010fe80000010000 */
[----:B-----5:R-:W-:Y:S01]  /*c520*/  FADD.FTZ R2, R150, R2 ;  /* 0x0000000296027221 */ /* 0x020fe20000010000 */
[C---:B------:R-:W-:Y:S01]  /*c530*/  HMMA.16816.F32.BF16 R80, R8.reuse, R134, R80 ;  /* 0x000000860850723c */ /* 0x040fe20000041850 */
[----:B------:R-:W2:Y:S03]  /*c540*/  LDSM.16.MT88.4 R132, [R171+0x4000] ;  /* 0x00400000ab84783b */ /* 0x000ea60000004200 */
[----:B-1----:R-:W-:Y:S02]  /*c550*/  FADD.FTZ R0, R152, R130 ;  /* 0x0000008298007221 */ /* 0x002fe40000010000 */
[----:B------:R1:W3:Y:S01]  /*c560*/  MUFU.EX2 R130, R24 ;  /* 0x0000001800827308 */ /* 0x0002e20000000800 */
[----:B------:R-:W-:Y:S02]  /*c570*/  FADD.FTZ R2, R153, R2 ;  /* 0x0000000299027221 */ /* 0x000fe40000010000 */
[----:B------:R-:W-:Y:S03]  /*c580*/  FADD.FTZ R27, R137, R0 ;  /* 0x00000000891b7221 */ /* 0x000fe60000010000 */
[----:B------:R-:W-:Y:S02]  /*c590*/  FFMA.FTZ R0, R30, c[0x0][0x2d0], -R131 ;  /* 0x0000b4001e007a23 */ /* 0x000fe40000010883 */
[----:B------:R-:W-:Y:S02]  /*c5a0*/  FADD.FTZ R29, R149, R27 ;  /* 0x0000001b951d7221 */ /* 0x000fe40000010000 */
[----:B------:R4:W-:Y:S01]  /*c5b0*/  MUFU.EX2 R32, R0 ;  /* 0x0000000000207308 */ /* 0x0009e20000000800 */
[----:B------:R-:W-:Y:S04]  /*c5c0*/  FADD.FTZ R2, R141, R2 ;  /* 0x000000028d027221 */ /* 0x000fe80000010000 */
[----:B------:R-:W-:Y:S04]  /*c5d0*/  FADD.FTZ R2, R140, R2 ;  /* 0x000000028c027221 */ /* 0x000fe80000010000 */
[----:B------:R-:W-:Y:S01]  /*c5e0*/  FADD.FTZ R2, R139, R2 ;  /* 0x000000028b027221 */ /* 0x000fe20000010000 */
[----:B-1----:R-:W-:Y:S01]  /*c5f0*/  LDSM.16.MT88.4 R24, [R171+0x1800] ;  /* 0x00180000ab18783b */ /* 0x002fe20000004200 */
[--C-:B----4-:R-:W-:Y:S01]  /*c600*/  FFMA.FTZ R0, R31, c[0x0][0x2d0], -R131.reuse ;  /* 0x0000b4001f007a23 */ /* 0x110fe20000010883 */
[C---:B--2---:R-:W-:Y:S03]  /*c610*/  HMMA.16816.F32.BF16 R84, R8.reuse, R132, R84 ;  /* 0x000000840854723c */ /* 0x044fe60000041854 */
[----:B------:R1:W2:Y:S05]  /*c620*/  MUFU.EX2 R31, R0 ;  /* 0x00000000001f7308 */ /* 0x0002aa0000000800 */
[C---:B------:R-:W-:Y:S01]  /*c630*/  HMMA.16816.F32.BF16 R88, R8.reuse, R134, R88 ;  /* 0x000000860858723c */ /* 0x040fe20000041858 */
[----:B------:R-:W4:Y:S03]  /*c640*/  LDSM.16.MT88.4 R132, [R170+0x4000] ;  /* 0x00400000aa84783b */ /* 0x000f260000004200 */
[----:B-1----:R-:W-:Y:S01]  /*c650*/  FFMA.FTZ R0, R34, c[0x0][0x2d0], -R131 ;  /* 0x0000b40022007a23 */ /* 0x002fe20000010883 */
[----:B------:R-:W-:Y:S03]  /*c660*/  MOV R131, R3 ;  /* 0x0000000300837202 */ /* 0x000fe60000000f00 */
[----:B------:R1:W5:Y:S01]  /*c670*/  MUFU.EX2 R30, R0 ;  /* 0x00000000001e7308 */ /* 0x0003620000000800 */
[C---:B----4-:R-:W-:Y:S03]  /*c680*/  HMMA.16816.F32.BF16 R92, R8.reuse, R132, R92 ;  /* 0x00000084085c723c */ /* 0x050fe6000004185c */
[----:B-1----:R-:W-:Y:S05]  /*c690*/  FADD.FTZ R0, R151, R29 ;  /* 0x0000001d97007221 */ /* 0x002fea0000010000 */
[----:B------:R-:W-:Y:S01]  /*c6a0*/  HMMA.16816.F32.BF16 R96, R8, R134, R96 ;  /* 0x000000860860723c */ /* 0x000fe20000041860 */
[----:B------:R-:W1:Y:S03]  /*c6b0*/  LDSM.16.MT88.4 R132, [R169+0x800] ;  /* 0x00080000a984783b */ /* 0x000e660000004200 */
[----:B------:R-:W-:Y:S03]  /*c6c0*/  FADD.FTZ R0, R154, R0 ;  /* 0x000000009a007221 */ /* 0x000fe60000010000 */
[----:B------:R-:W-:Y:S01]  /*c6d0*/  F2FP.BF16.PACK_AB R8, R149, R137 ;  /* 0x000000899508723e */ /* 0x000fe200000010ff */
[----:B------:R-:W-:Y:S01]  /*c6e0*/  FADD.FTZ R0, R142, R0 ;  /* 0x000000008e007221 */ /* 0x000fe20000010000 */
[----:B------:R-:W-:Y:S03]  /*c6f0*/  F2FP.BF16.PACK_AB R10, R154, R151 ;  /* 0x000000979a0a723e */ /* 0x000fe600000010ff */
[----:B------:R-:W-:Y:S01]  /*c700*/  F2FP.BF16.PACK_AB R9, R148, R145 ;  /* 0x000000919409723e */ /* 0x000fe200000010ff */
[C---:B------:R-:W-:Y:S01]  /*c710*/  FADD.FTZ R0, R144.reuse, R0 ;  /* 0x0000000090007221 */ /* 0x040fe20000010000 */
[----:B------:R-:W-:Y:S03]  /*c720*/  F2FP.BF16.PACK_AB R11, R153, R150 ;  /* 0x00000096990b723e */ /* 0x000fe600000010ff */
[----:B------:R-:W-:Y:S04]  /*c730*/  FADD.FTZ R0, R143, R0 ;  /* 0x000000008f007221 */ /* 0x000fe80000010000 */
[C---:B------:R-:W-:Y:S03]  /*c740*/  HMMA.16816.F32.BF16 R4, R8.reuse, R12, R4 ;  /* 0x0000000c0804723c */ /* 0x040fe60000041804 */
[C---:B------:R-:W-:Y:S05]  /*c750*/  FADD.FTZ R0, R147.reuse, R0 ;  /* 0x0000000093007221 */ /* 0x040fea0000010000 */
[C---:B------:R-:W-:Y:S01]  /*c760*/  HMMA.16816.F32.BF16 R100, R8.reuse, R14, R100 ;  /* 0x0000000e0864723c */ /* 0x040fe20000041864 */
[----:B------:R-:W4:Y:S07]  /*c770*/  LDSM.16.MT88.4 R12, [R171+0x800] ;  /* 0x00080000ab0c783b */ /* 0x000f2e0000004200 */
[C---:B-1----:R-:W-:Y:S08]  /*c780*/  HMMA.16816.F32.BF16 R104, R8.reuse, R132, R104 ;  /* 0x000000840868723c */ /* 0x042ff00000041868 */
[C---:B------:R-:W-:Y:S08]  /*c790*/  HMMA.16816.F32.BF16 R108, R8.reuse, R134, R108 ;  /* 0x00000086086c723c */ /* 0x040ff0000004186c */
[C---:B----4-:R-:W-:Y:S08]  /*c7a0*/  HMMA.16816.F32.BF16 R112, R8.reuse, R12, R112 ;  /* 0x0000000c0870723c */ /* 0x050ff00000041870 */
[C---:B------:R-:W-:Y:S01]  /*c7b0*/  HMMA.16816.F32.BF16 R116, R8.reuse, R14, R116 ;  /* 0x0000000e0874723c */ /* 0x040fe20000041874 */
[----:B------:R-:W1:Y:S07]  /*c7c0*/  LDSM.16.MT88.4 R12, [R168+0x2800] ;  /* 0x00280000a80c783b */ /* 0x000e6e0000004200 */
[C---:B------:R-:W-:Y:S08]  /*c7d0*/  HMMA.16816.F32.BF16 R120, R8.reuse, R16, R120 ;  /* 0x000000100878723c */ /* 0x040ff00000041878 */
[C---:B------:R-:W-:Y:S01]  /*c7e0*/  HMMA.16816.F32.BF16 R124, R8.reuse, R18, R124 ;  /* 0x00000012087c723c */ /* 0x040fe2000004187c */
[----:B------:R-:W4:Y:S07]  /*c7f0*/  LDSM.16.MT88.4 R16, [R169+0x2800] ;  /* 0x00280000a910783b */ /* 0x000f2e0000004200 */
[C---:B-1----:R-:W-:Y:S08]  /*c800*/  HMMA.16816.F32.BF16 R36, R8.reuse, R12, R36 ;  /* 0x0000000c0824723c */ /* 0x042ff00000041824 */
[C---:B------:R-:W-:Y:S01]  /*c810*/  HMMA.16816.F32.BF16 R40, R8.reuse, R14, R40 ;  /* 0x0000000e0828723c */ /* 0x040fe20000041828 */
[----:B------:R-:W1:Y:S07]  /*c820*/  LDSM.16.MT88.4 R12, [R171+0x2800] ;  /* 0x00280000ab0c783b */ /* 0x000e6e0000004200 */
[C---:B----4-:R-:W-:Y:S08]  /*c830*/  HMMA.16816.F32.BF16 R44, R8.reuse, R16, R44 ;  /* 0x00000010082c723c */ /* 0x050ff0000004182c */
        /* <DEDUP_REMOVED lines=18> */
[----:B------:R-:W-:Y:S01]  /*c960*/  HMMA.16816.F32.BF16 R96, R8, R18, R96 ;  /* 0x000000120860723c */ /* 0x000fe20000041860 */
[----:B------:R-:W4:Y:S06]  /*c970*/  LDSM.16.MT88.4 R16, [R169+0x1000] ;  /* 0x00100000a910783b */ /* 0x000f2c0000004200 */
[----:B------:R-:W-:Y:S02]  /*c980*/  F2FP.BF16.PACK_AB R8, R144, R142 ;  /* 0x0000008e9008723e */ /* 0x000fe400000010ff */
[----:B------:R-:W-:Y:S03]  /*c990*/  F2FP.BF16.PACK_AB R10, R147, R143 ;  /* 0x0000008f930a723e */ /* 0x000fe600000010ff */
[----:B------:R-:W-:Y:S02]  /*c9a0*/  F2FP.BF16.PACK_AB R9, R140, R141 ;  /* 0x0000008d8c09723e */ /* 0x000fe400000010ff */
[----:B------:R-:W-:Y:S07]  /*c9b0*/  F2FP.BF16.PACK_AB R11, R138, R139 ;  /* 0x0000008b8a0b723e */ /* 0x000fee00000010ff */
[C---:B-1----:R-:W-:Y:S08]  /*c9c0*/  HMMA.16816.F32.BF16 R4, R8.reuse, R12, R4 ;  /* 0x0000000c0804723c */ /* 0x042ff00000041804 */
[C---:B------:R-:W-:Y:S01]  /*c9d0*/  HMMA.16816.F32.BF16 R100, R8.reuse, R14, R100 ;  /* 0x0000000e0864723c */ /* 0x040fe20000041864 */
[----:B------:R-:W1:Y:S07]  /*c9e0*/  LDSM.16.MT88.4 R12, [R170+0x1000] ;  /* 0x00100000aa0c783b */ /* 0x000e6e0000004200 */
[C---:B----4-:R-:W-:Y:S08]  /*c9f0*/  HMMA.16816.F32.BF16 R104, R8.reuse, R16, R104 ;  /* 0x000000100868723c */ /* 0x050ff00000041868 */
[C---:B------:R-:W-:Y:S01]  /*ca00*/  HMMA.16816.F32.BF16 R108, R8.reuse, R18, R108 ;  /* 0x00000012086c723c */ /* 0x040fe2000004186c */
[----:B------:R-:W4:Y:S07]  /*ca10*/  LDSM.16.MT88.4 R16, [R168+0x3000] ;  /* 0x00300000a810783b */ /* 0x000f2e0000004200 */
[C---:B------:R-:W-:Y:S08]  /*ca20*/  HMMA.16816.F32.BF16 R112, R8.reuse, R20, R112 ;  /* 0x000000140870723c */ /* 0x040ff00000041870 */
[C---:B------:R-:W-:Y:S01]  /*ca30*/  HMMA.16816.F32.BF16 R116, R8.reuse, R22, R116 ;  /* 0x000000160874723c */ /* 0x040fe20000041874 */
[----:B------:R-:W2:Y:S07]  /*ca40*/  LDSM.16.MT88.4 R20, [R169+0x3000] ;  /* 0x00300000a914783b */ /* 0x000eae0000004200 */
[C---:B-1----:R-:W-:Y:S08]  /*ca50*/  HMMA.16816.F32.BF16 R120, R8.reuse, R12, R120 ;  /* 0x0000000c0878723c */ /* 0x042ff00000041878 */
[C---:B------:R-:W-:Y:S01]  /*ca60*/  HMMA.16816.F32.BF16 R124, R8.reuse, R14, R124 ;  /* 0x0000000e087c723c */ /* 0x040fe2000004187c */
[----:B------:R-:W1:Y:S07]  /*ca70*/  LDSM.16.MT88.4 R12, [R171+0x3000] ;  /* 0x00300000ab0c783b */ /* 0x000e6e0000004200 */
[C---:B----4-:R-:W-:Y:S08]  /*ca80*/  HMMA.16816.F32.BF16 R36, R8.reuse, R16, R36 ;  /* 0x000000100824723c */ /* 0x050ff00000041824 */
[C---:B------:R-:W-:Y:S01]  /*ca90*/  HMMA.16816.F32.BF16 R40, R8.reuse, R18, R40 ;  /* 0x000000120828723c */ /* 0x040fe20000041828 */
[----:B------:R-:W4:Y:S07]  /*caa0*/  LDSM.16.MT88.4 R16, [R170+0x3000] ;  /* 0x00300000aa10783b */ /* 0x000f2e0000004200 */
[C---:B--2---:R-:W-:Y:S08]  /*cab0*/  HMMA.16816.F32.BF16 R44, R8.reuse, R20, R44 ;  /* 0x00000014082c723c */ /* 0x044ff0000004182c */
        /* <DEDUP_REMOVED lines=18> */
[----:B------:R-:W-:Y:S01]  /*cbe0*/  HMMA.16816.F32.BF16 R96, R8, R22, R96 ;  /* 0x000000160860723c */ /* 0x000fe20000041860 */
[----:B------:R-:W2:Y:S06]  /*cbf0*/  LDSM.16.MT88.4 R20, [R170+0x1800] ;  /* 0x00180000aa14783b */ /* 0x000eac0000004200 */
[----:B------:R-:W-:Y:S02]  /*cc00*/  F2FP.BF16.PACK_AB R8, R128, R33 ;  /* 0x000000218008723e */ /* 0x000fe400000010ff */
[----:B---3--:R-:W-:Y:S03]  /*cc10*/  F2FP.BF16.PACK_AB R10, R136, R130 ;  /* 0x00000082880a723e */ /* 0x008fe600000010ff */
[----:B------:R-:W-:Y:S02]  /*cc20*/  F2FP.BF16.PACK_AB R9, R31, R32 ;  /* 0x000000201f09723e */ /* 0x000fe400000010ff */
[----:B-----5:R-:W-:Y:S07]  /*cc30*/  F2FP.BF16.PACK_AB R11, R28, R30 ;  /* 0x0000001e1c0b723e */ /* 0x020fee00000010ff */
[C---:B-1----:R-:W-:Y:S01]  /*cc40*/  HMMA.16816.F32.BF16 R132, R8.reuse, R12, R4 ;  /* 0x0000000c0884723c */ /* 0x042fe20000041804 */
[----:B------:R-:W1:Y:S07]  /*cc50*/  LDSM.16.MT88.4 R4, [R168+0x3800] ;  /* 0x00380000a804783b */ /* 0x000e6e0000004200 */
[C---:B------:R-:W-:Y:S01]  /*cc60*/  HMMA.16816.F32.BF16 R100, R8.reuse, R14, R100 ;  /* 0x0000000e0864723c */ /* 0x040fe20000041864 */
[----:B------:R-:W3:Y:S07]  /*cc70*/  LDSM.16.MT88.4 R12, [R169+0x3800] ;  /* 0x00380000a90c783b */ /* 0x000eee0000004200 */
[C---:B----4-:R-:W-:Y:S08]  /*cc80*/  HMMA.16816.F32.BF16 R104, R8.reuse, R16, R104 ;  /* 0x000000100868723c */ /* 0x050ff00000041868 */
[C---:B------:R-:W-:Y:S01]  /*cc90*/  HMMA.16816.F32.BF16 R108, R8.reuse, R18, R108 ;  /* 0x00000012086c723c */ /* 0x040fe2000004186c */
[----:B------:R-:W4:Y:S07]  /*cca0*/  LDSM.16.MT88.4 R16, [R171+0x3800] ;  /* 0x00380000ab10783b */ /* 0x000f2e0000004200 */
[C---:B------:R-:W-:Y:S08]  /*ccb0*/  HMMA.16816.F32.BF16 R112, R8.reuse, R24, R112 ;  /* 0x000000180870723c */ /* 0x040ff00000041870 */
[C---:B------:R-:W-:Y:S08]  /*ccc0*/  HMMA.16816.F32.BF16 R116, R8.reuse, R26, R116 ;  /* 0x0000001a0874723c */ /* 0x040ff00000041874 */
[C---:B--2---:R-:W-:Y:S08]  /*ccd0*/  HMMA.16816.F32.BF16 R120, R8.reuse, R20, R120 ;  /* 0x000000140878723c */ /* 0x044ff00000041878 */
[C---:B------:R-:W-:Y:S01]  /*cce0*/  HMMA.16816.F32.BF16 R124, R8.reuse, R22, R124 ;  /* 0x00000016087c723c */ /* 0x040fe2000004187c */
[----:B------:R-:W2:Y:S07]  /*ccf0*/  LDSM.16.MT88.4 R20, [R170+0x3800] ;  /* 0x00380000aa14783b */ /* 0x000eae0000004200 */
[C---:B-1----:R-:W-:Y:S08]  /*cd00*/  HMMA.16816.F32.BF16 R36, R8.reuse, R4, R36 ;  /* 0x000000040824723c */ /* 0x042ff00000041824 */
[C---:B------:R-:W-:Y:S01]  /*cd10*/  HMMA.16816.F32.BF16 R40, R8.reuse, R6, R40 ;  /* 0x000000060828723c */ /* 0x040fe20000041828 */
[----:B------:R-:W1:Y:S07]  /*cd20*/  LDSM.16.MT88.4 R4, [R168+0x5800] ;  /* 0x00580000a804783b */ /* 0x000e6e0000004200 */
[C---:B---3--:R-:W-:Y:S08]  /*cd30*/  HMMA.16816.F32.BF16 R44, R8.reuse, R12, R44 ;  /* 0x0000000c082c723c */ /* 0x048ff0000004182c */
[C---:B------:R-:W-:Y:S01]  /*cd40*/  HMMA.16816.F32.BF16 R48, R8.reuse, R14, R48 ;  /* 0x0000000e0830723c */ /* 0x040fe20000041830 */
[----:B------:R-:W3:Y:S07]  /*cd50*/  LDSM.16.MT88.4 R12, [R169+0x5800] ;  /* 0x00580000a90c783b */ /* 0x000eee0000004200 */
[C---:B----4-:R-:W-:Y:S08]  /*cd60*/  HMMA.16816.F32.BF16 R52, R8.reuse, R16, R52 ;  /* 0x000000100834723c */ /* 0x050ff00000041834 */
[C---:B------:R-:W-:Y:S01]  /*cd70*/  HMMA.16816.F32.BF16 R56, R8.reuse, R18, R56 ;  /* 0x000000120838723c */ /* 0x040fe20000041838 */
[----:B------:R-:W4:Y:S07]  /*cd80*/  LDSM.16.MT88.4 R16, [R171+0x5800] ;  /* 0x00580000ab10783b */ /* 0x000f2e0000004200 */
[C---:B--2---:R-:W-:Y:S08]  /*cd90*/  HMMA.16816.F32.BF16 R60, R8.reuse, R20, R60 ;  /* 0x00000014083c723c */ /* 0x044ff0000004183c */
[C---:B------:R-:W-:Y:S01]  /*cda0*/  HMMA.16816.F32.BF16 R64, R8.reuse, R22, R64 ;  /* 0x000000160840723c */ /* 0x040fe20000041840 */
[----:B------:R-:W2:Y:S07]  /*cdb0*/  LDSM.16.MT88.4 R20, [R170+0x5800] ;  /* 0x00580000aa14783b */ /* 0x000eae0000004200 */
[C---:B-1----:R-:W-:Y:S07]  /*cdc0*/  HMMA.16816.F32.BF16 R68, R8.reuse, R4, R68 ;  /* 0x000000040844723c */ /* 0x042fee0000041844 */
[----:B------:R-:W-:Y:S01]  /*cdd0*/  FADD.FTZ R4, R138, R2 ;  /* 0x000000028a047221 */ /* 0x000fe20000010000 */
[C---:B------:R-:W-:Y:S04]  /*cde0*/  HMMA.16816.F32.BF16 R72, R8.reuse, R6, R72 ;  /* 0x000000060848723c */ /* 0x040fe80000041848 */
[----:B------:R-:W-:Y:S02]  /*cdf0*/  FADD.FTZ R2, R33, R0 ;  /* 0x0000000021027221 */ /* 0x000fe40000010000 */
[----:B------:R-:W-:Y:S02]  /*ce00*/  FADD.FTZ R0, R32, R4 ;  /* 0x0000000420007221 */ /* 0x000fe40000010000 */
[C---:B---3--:R-:W-:Y:S04]  /*ce10*/  HMMA.16816.F32.BF16 R76, R8.reuse, R12, R76 ;  /* 0x0000000c084c723c */ /* 0x048fe8000004184c */
[----:B------:R-:W-:Y:S02]  /*ce20*/  FADD.FTZ R2, R128, R2 ;  /* 0x0000000280027221 */ /* 0x000fe40000010000 */
[----:B------:R-:W-:Y:S01]  /*ce30*/  FADD.FTZ R0, R31, R0 ;  /* 0x000000001f007221 */ /* 0x000fe20000010000 */
[----:B------:R-:W-:Y:S01]  /*ce40*/  MOV R12, R3 ;  /* 0x00000003000c7202 */ /* 0x000fe20000000f00 */
[C---:B------:R-:W-:Y:S04]  /*ce50*/  HMMA.16816.F32.BF16 R80, R8.reuse, R14, R80 ;  /* 0x0000000e0850723c */ /* 0x040fe80000041850 */
[----:B------:R-:W-:Y:S01]  /*ce60*/  FADD.FTZ R2, R130, R2 ;  /* 0x0000000282027221 */ /* 0x000fe20000010000 */
[----:B------:R-:W-:Y:S01]  /*ce70*/  MOV R130, R129 ;  /* 0x0000008100827202 */ /* 0x000fe20000000f00 */
[----:B------:R-:W-:Y:S02]  /*ce80*/  FADD.FTZ R0, R30, R0 ;  /* 0x000000001e007221 */ /* 0x000fe40000010000 */
[C---:B----4-:R-:W-:Y:S04]  /*ce90*/  HMMA.16816.F32.BF16 R84, R8.reuse, R16, R84 ;  /* 0x000000100854723c */ /* 0x050fe80000041854 */
[----:B------:R-:W-:Y:S02]  /*cea0*/  FADD.FTZ R187, R136, R2 ;  /* 0x0000000288bb7221 */ /* 0x000fe40000010000 */
[----:B------:R-:W-:Y:S02]  /*ceb0*/  FADD.FTZ R190, R28, R0 ;  /* 0x000000001cbe7221 */ /* 0x000fe40000010000 */
[C---:B------:R-:W-:Y:S08]  /*cec0*/  HMMA.16816.F32.BF16 R88, R8.reuse, R18, R88 ;  /* 0x000000120858723c */ /* 0x040ff00000041858 */
[C---:B--2---:R-:W-:Y:S08]  /*ced0*/  HMMA.16816.F32.BF16 R92, R8.reuse, R20, R92 ;  /* 0x00000014085c723c */ /* 0x044ff0000004185c */
[----:B------:R-:W-:Y:S01]  /*cee0*/  HMMA.16816.F32.BF16 R96, R8, R22, R96 ;  /* 0x000000160860723c */ /* 0x000fe20000041860 */
[----:B------:R-:W-:-:S07]  /*cef0*/  @P0 BRA `(.L_x_539) ;  /* 0xffffd27000000947 */ /* 0x000fce000383ffff */
.L_x_528:
[----:B------:R-:W-:-:S13]  /*cf00*/  ISETP.GE.AND P0, PT, R178, R193, PT ;  /* 0x000000c1b200720c */ /* 0x000fda0003f06270 */
[----:B------:R-:W-:Y:S05]  /*cf10*/  @!P0 BRA `(.L_x_540) ;  /* 0x0000383000008947 */ /* 0x000fea0003800000 */
[----:B------:R-:W-:Y:S02]  /*cf20*/  MOV R131, R12 ;  /* 0x0000000c00837202 */ /* 0x000fe40000000f00 */
[----:B------:R-:W-:Y:S02]  /*cf30*/  MOV R130, R129 ;  /* 0x0000008100827202 */ /* 0x000fe40000000f00 */
.L_x_558:
[----:B------:R-:W-:Y:S04]  /*cf40*/  DEPBAR.LE SB0, 0x0 ;  /* 0x000080000000791a */ /* 0x000fe80000000000 */
[----:B------:R-:W-:Y:S01]  /*cf50*/  WARPSYNC 0xffffffff ;  /* 0xffffffff00007948 */ /* 0x000fe20003800000 */
[----:B------:R-:W-:Y:S01]  /*cf60*/  BAR.SYNC.DEFER_BLOCKING 0x0 ;  /* 0x0000000000007b1d */ /* 0x000fe20000010000 */
[----:B------:R-:W-:Y:S01]  /*cf70*/  SHF.R.S32.HI R0, RZ, 0x1f, R181 ;  /* 0x0000001fff007819 */ /* 0x000fe200000114b5 */
[C---:B------:R-:W-:Y:S01]  /*cf80*/  IMAD.WIDE.U32 R2, R181.reuse, c[0x0][0x208], RZ ;  /* 0x00008200b5027a25 */ /* 0x040fe200078e00ff */
[----:B------:R-:W-:Y:S02]  /*cf90*/  SHF.R.S32.HI R4, RZ, 0x1f, R180 ;  /* 0x0000001fff047819 */ /* 0x000fe400000114b4 */
[----:B------:R-:W-:Y:S01]  /*cfa0*/  SHF.R.S32.HI R5, RZ, 0x1f, R192 ;  /* 0x0000001fff057819 */ /* 0x000fe200000114c0 */
[----:B------:R-:W-:Y:S01]  /*cfb0*/  IMAD R0, R0, c[0x0][0x208], RZ ;  /* 0x0000820000007a24 */ /* 0x000fe200078e02ff */
[----:B------:R-:W-:Y:S01]  /*cfc0*/  SHF.R.S32.HI R6, RZ, 0x1f, R191 ;  /* 0x0000001fff067819 */ /* 0x000fe200000114bf */
[----:B------:R-:W-:Y:S01]  /*cfd0*/  IMAD R4, R4, c[0x0][0x218], RZ ;  /* 0x0000860004047a24 */ /* 0x000fe200078e02ff */
[----:B------:R-:W-:Y:S01]  /*cfe0*/  SHF.L.U64.HI R22, R192, 0x1, R5 ;  /* 0x00000001c0167819 */ /* 0x000fe20000010205 */
[----:B------:R-:W-:Y:S01]  /*cff0*/  IMAD R0, R181, c[0x0][0x20c], R0 ;  /* 0x00008300b5007a24 */ /* 0x000fe200078e0200 */
[----:B------:R-:W-:Y:S01]  /*d000*/  SHF.R.S32.HI R5, RZ, 0x1f, R182 ;  /* 0x0000001fff057819 */ /* 0x000fe200000114b6 */
[----:B------:R-:W-:Y:S01]  /*d010*/  IMAD R4, R180, c[0x0][0x21c], R4 ;  /* 0x00008700b4047a24 */ /* 0x000fe200078e0204 */
[C---:B------:R-:W-:Y:S01]  /*d020*/  IADD3 R172, R164.reuse, 0x5800, RZ ;  /* 0x00005800a4ac7810 */ /* 0x040fe20007ffe0ff */
[----:B------:R-:W-:Y:S01]  /*d030*/  IMAD.IADD R3, R3, 0x1, R0 ;  /* 0x0000000103037824 */ /* 0x000fe200078e0200 */
[----:B------:R-:W-:Y:S01]  /*d040*/  IADD3 R163, R164, 0x5000, RZ ;  /* 0x00005000a4a37810 */ /* 0x000fe20007ffe0ff */
[----:B------:R-:W-:Y:S01]  /*d050*/  IMAD.SHL.U32 R28, R192, 0x2, RZ ;  /* 0x00000002c01c7824 */ /* 0x000fe200078e00ff */
[----:B------:R-:W-:Y:S01]  /*d060*/  IADD3 R162, R164, 0x4800, RZ ;  /* 0x00004800a4a27810 */ /* 0x000fe20007ffe0ff */
[----:B------:R-:W-:Y:S01]  /*d070*/  IMAD.WIDE.U32 R2, R180, c[0x0][0x218], R2 ;  /* 0x00008600b4027a25 */ /* 0x000fe200078e0002 */
[C---:B------:R-:W-:Y:S02]  /*d080*/  IADD3 R161, R164.reuse, 0x4000, RZ ;  /* 0x00004000a4a17810 */ /* 0x040fe40007ffe0ff */
[----:B------:R-:W-:Y:S01]  /*d090*/  IADD3 R160, R164, 0x3800, RZ ;  /* 0x00003800a4a07810 */ /* 0x000fe20007ffe0ff */
[----:B------:R-:W-:Y:S01]  /*d0a0*/  IMAD.SHL.U32 R23, R191, 0x2, RZ ;  /* 0x00000002bf177824 */ /* 0x000fe200078e00ff */
[----:B------:R-:W-:Y:S01]  /*d0b0*/  IADD3 R0, P0, R206, R2, RZ ;  /* 0x00000002ce007210 */ /* 0x000fe20007f1e0ff */
[----:B------:R1:W2:Y:S01]  /*d0c0*/  LDSM.16.M88.4 R32, [R173] ;  /* 0x00000000ad20783b */ /* 0x0002a20000000200 */
[----:B------:R-:W-:Y:S01]  /*d0d0*/  IADD3 R129, R164, 0x3000, RZ ;  /* 0x00003000a4817810 */ /* 0x000fe20007ffe0ff */
[----:B------:R-:W-:Y:S01]  /*d0e0*/  IMAD.SHL.U32 R14, R182, 0x2, RZ ;  /* 0x00000002b60e7824 */ /* 0x000fe200078e00ff */
[----:B------:R-:W-:Y:S01]  /*d0f0*/  IADD3.X R2, R209, R3, R4, P0, !PT ;  /* 0x00000003d1027210 */ /* 0x000fe200007fe404 */
[----:B------:R1:W3:Y:S01]  /*d100*/  LDSM.16.M88.4 R8, [R165] ;  /* 0x00000000a508783b */ /* 0x0002e20000000200 */
[----:B------:R-:W-:Y:S02]  /*d110*/  LEA R4, P0, R0, c[0x0][0x1f8], 0x1 ;  /* 0x00007e0000047a11 */ /* 0x000fe400078008ff */
[----:B------:R-:W-:Y:S01]  /*d120*/  IADD3 R128, R164, 0x2800, RZ ;  /* 0x00002800a4807810 */ /* 0x000fe20007ffe0ff */
[----:B------:R1:W4:Y:S01]  /*d130*/  LDSM.16.M88.4 R16, [R165+0x800] ;  /* 0x00080000a510783b */ /* 0x0003220000000200 */
[----:B------:R-:W-:Y:S02]  /*d140*/  LEA.HI.X R12, R0, c[0x0][0x1fc], R2, 0x1, P0 ;  /* 0x00007f00000c7a11 */ /* 0x000fe400000f0c02 */
[----:B------:R-:W-:Y:S01]  /*d150*/  IADD3 R0, R164, 0x2000, RZ ;  /* 0x00002000a4007810 */ /* 0x000fe20007ffe0ff */
[----:B------:R1:W1:Y:S01]  /*d160*/  LDSM.16.M88.4 R24, [R165+0x1000] ;  /* 0x00100000a518783b */ /* 0x0002620000000200 */
[----:B------:R-:W-:Y:S02]  /*d170*/  SHF.L.U64.HI R15, R191, 0x1, R6 ;  /* 0x00000001bf0f7819 */ /* 0x000fe40000010206 */
[----:B------:R-:W-:Y:S01]  /*d180*/  SHF.L.U64.HI R13, R182, 0x1, R5 ;  /* 0x00000001b60d7819 */ /* 0x000fe20000010205 */
[----:B------:R1:W1:Y:S04]  /*d190*/  LDSM.16.M88.4 R136, [R165+0x1800] ;  /* 0x00180000a588783b */ /* 0x0002680000000200 */
[----:B------:R1:W1:Y:S04]  /*d1a0*/  LDSM.16.M88.4 R140, [R174] ;  /* 0x00000000ae8c783b */ /* 0x0002680000000200 */
[----:B------:R1:W1:Y:S04]  /*d1b0*/  LDSM.16.M88.4 R144, [R164] ;  /* 0x00000000a490783b */ /* 0x0002680000000200 */
[----:B------:R1:W1:Y:S04]  /*d1c0*/  LDSM.16.M88.4 R148, [R164+0x800] ;  /* 0x00080000a494783b */ /* 0x0002680000000200 */
[----:B------:R1:W1:Y:S04]  /*d1d0*/  LDSM.16.M88.4 R152, [R164+0x1000] ;  /* 0x00100000a498783b */ /* 0x0002680000000200 */
[----:B------:R1:W1:Y:S01]  /*d1e0*/  LDSM.16.M88.4 R156, [R164+0x1800] ;  /* 0x00180000a49c783b */ /* 0x0002620000000200 */
[----:B------:R-:W-:-:S05]  /*d1f0*/  BRA.DIV ~URZ, `(.L_x_541) ;  /* 0x00009c427f007947 */ /* 0x000fca000b800000 */
[----:B------:R4:W3:Y:S02]  /*d200*/  SHFL.IDX PT, R2, R12, RZ, 0x181f ;  /* 0x00181fff0c027589 */ /* 0x0008e400000e0000 */
.L_x_652:
[----:B------:R-:W5:Y:S01]  /*d210*/  SHFL.IDX PT, R5, R4, RZ, 0x181f ;  /* 0x00181fff04057589 */ /* 0x000f6200000e0000 */
[----:B------:R-:W-:Y:S01]  /*d220*/  ISETP.GE.AND P1, PT, R182, c[0x0][0x1d4], PT ;  /* 0x00007500b6007a0c */ /* 0x000fe20003f26270 */
[----:B------:R-:W-:Y:S01]  /*d230*/  BSSY B0, `(.L_x_542) ;  /* 0x0000104000007945 */ /* 0x000fe20003800000 */
[----:B------:R-:W-:Y:S02]  /*d240*/  ISETP.GE.AND P4, PT, R191, c[0x0][0x1d4], PT ;  /* 0x00007500bf007a0c */ /* 0x000fe40003f86270 */
[----:B------:R-:W4:Y:S01]  /*d250*/  SHFL.IDX PT, R3, R4, 0x1, 0x181f ;  /* 0x00381f0004037f89 */ /* 0x000f2200000e0000 */
[----:B------:R-:W-:Y:S02]  /*d260*/  SEL R177, RZ, 0x10, P1 ;  /* 0x00000010ffb17807 */ /* 0x000fe40000800000 */
[----:B------:R-:W-:Y:S02]  /*d270*/  ISETP.GE.AND P3, PT, R192, c[0x0][0x1d4], PT ;  /* 0x00007500c0007a0c */ /* 0x000fe40003f66270 */
[----:B------:R3:W2:Y:S01]  /*d280*/  SHFL.IDX PT, R4, R12, 0x1, 0x181f ;  /* 0x00381f000c047f89 */ /* 0x0006a200000e0000 */
[C---:B-----5:R-:W-:Y:S05]  /*d290*/  IADD3 R6, P0, R5.reuse, R14, RZ ;  /* 0x0000000e05067210 */ /* 0x060fea0007f1e0ff */
[C---:B---3--:R-:W-:Y:S01]  /*d2a0*/  IMAD.X R7, R2.reuse, 0x1, R13, P0 ;  /* 0x0000000102077824 */ /* 0x048fe200000e060d */
[C---:B----4-:R-:W-:Y:S04]  /*d2b0*/  IADD3 R12, P2, R5.reuse, R28, RZ ;  /* 0x0000001c050c7210 */ /* 0x050fe80007f5e0ff */
[----:B------:R3:W-:Y:S02]  /*d2c0*/  LDGSTS.E.BYPASS.LTC128B.128 [R179+0x100], [R6.64], !P1 ;  /* 0x0010000006b37fae */ /* 0x0007e4000c901d48 */
[----:B---3--:R-:W-:Y:S05]  /*d2d0*/  IADD3 R6, P0, R5, R23, RZ ;  /* 0x0000001705067210 */ /* 0x008fea0007f1e0ff */
[----:B------:R-:W-:Y:S05]  /*d2e0*/  IMAD.X R7, R2, 0x1, R15, P0 ;  /* 0x0000000102077824 */ /* 0x000fea00000e060f */
[----:B------:R3:W-:Y:S02]  /*d2f0*/  LDGSTS.E.BYPASS.LTC128B.128 [R179+0x2100], [R6.64], !P4 ;  /* 0x0210000006b37fae */ /* 0x0007e4000e101d48 */
[----:B---3--:R-:W-:Y:S04]  /*d300*/  IADD3 R6, -R177, 0x10, RZ ;  /* 0x00000010b1067810 */ /* 0x008fe80007ffe1ff */
[----:B------:R-:W-:Y:S04]  /*d310*/  LOP3.LUT R6, R6, 0xf, RZ, 0xc0, !PT ;  /* 0x0000000f06067812 */ /* 0x000fe800078ec0ff */
[-C--:B------:R-:W-:Y:S02]  /*d320*/  IADD3 R20, P1, P0, R6, R3.reuse, R14 ;  /* 0x0000000306147210 */ /* 0x080fe4000783e00e */
[----:B------:R-:W-:Y:S02]  /*d330*/  SEL R6, RZ, 0x10, P4 ;  /* 0x00000010ff067807 */ /* 0x000fe40002000000 */
[-C--:B--2---:R-:W-:Y:S02]  /*d340*/  IADD3.X R21, RZ, R4.reuse, R13, P1, P0 ;  /* 0x00000004ff157210 */ /* 0x084fe40000fe040d */
[----:B------:R-:W-:Y:S04]  /*d350*/  IADD3 R7, -R6, 0x10, RZ ;  /* 0x0000001006077810 */ /* 0x000fe80007ffe1ff */
[----:B------:R-:W-:Y:S04]  /*d360*/  LOP3.LUT R7, R7, 0xf, RZ, 0xc0, !PT ;  /* 0x0000000f07077812 */ /* 0x000fe800078ec0ff */
[-C--:B------:R-:W-:Y:S02]  /*d370*/  IADD3 R14, P1, P0, R7, R3.reuse, R23 ;  /* 0x00000003070e7210 */ /* 0x080fe4000783e017 */
[----:B------:R-:W-:Y:S02]  /*d380*/  SEL R7, RZ, 0x10, P3 ;  /* 0x00000010ff077807 */ /* 0x000fe40001800000 */
[-C--:B------:R-:W-:Y:S02]  /*d390*/  IADD3.X R15, RZ, R4.reuse, R15, P1, P0 ;  /* 0x00000004ff0f7210 */ /* 0x080fe40000fe040f */
[----:B------:R-:W-:Y:S04]  /*d3a0*/  IADD3 R13, -R7, 0x10, RZ ;  /* 0x00000010070d7810 */ /* 0x000fe80007ffe1ff */
[----:B------:R-:W-:Y:S04]  /*d3b0*/  LOP3.LUT R13, R13, 0xf, RZ, 0xc0, !PT ;  /* 0x0000000f0d0d7812 */ /* 0x000fe800078ec0ff */
[----:B------:R-:W-:Y:S01]  /*d3c0*/  IADD3 R28, P1, P0, R13, R3, R28 ;  /* 0x000000030d1c7210 */ /* 0x000fe2000783e01c */
[--C-:B------:R-:W-:Y:S03]  /*d3d0*/  IMAD.X R13, R2, 0x1, R22.reuse, P2 ;  /* 0x00000001020d7824 */ /* 0x100fe600010e0616 */
[----:B------:R-:W-:Y:S02]  /*d3e0*/  IADD3.X R29, RZ, R4, R22, P1, P0 ;  /* 0x00000004ff1d7210 */ /* 0x000fe40000fe0416 */
[----:B------:R-:W-:Y:S01]  /*d3f0*/  ISETP.NE.U32.AND P0, PT, R177, RZ, PT ;  /* 0x000000ffb100720c */ /* 0x000fe20003f05070 */
[----:B------:R2:W-:Y:S11]  /*d400*/  LDGSTS.E.BYPASS.LTC128B.128 [R179+0x4100], [R12.64], !P3 ;  /* 0x041000000cb37fae */ /* 0x0005f6000d901d48 */
[----:B------:R-:W-:Y:S01]  /*d410*/  @!UPT UIADD3 URZ, URZ, URZ, URZ ;  /* 0x0000003f3f3ff290 */ /* 0x000fe2000fffe03f */
[----:B------:R3:W-:Y:S01]  /*d420*/  LDGSTS.E.BYPASS.LTC128B.128.ZFILL [R179+0x1100], [R20.64], P0 ;  /* 0x0110000014b37fae */ /* 0x0007e20008141d48 */
[----:B------:R-:W-:Y:S11]  /*d430*/  ISETP.NE.U32.AND P0, PT, R6, RZ, PT ;  /* 0x000000ff0600720c */ /* 0x000ff60003f05070 */
[----:B------:R-:W-:Y:S02]  /*d440*/  @!UPT UIADD3 URZ, URZ, URZ, URZ ;  /* 0x0000003f3f3ff290 */ /* 0x000fe4000fffe03f */
[----:B------:R2:W-:Y:S01]  /*d450*/  LDGSTS.E.BYPASS.LTC128B.128.ZFILL [R179+0x3100], [R14.64], P0 ;  /* 0x031000000eb37fae */ /* 0x0005e20008141d48 */
[----:B------:R-:W-:Y:S02]  /*d460*/  ISETP.NE.U32.AND P0, PT, R7, RZ, PT ;  /* 0x000000ff0700720c */ /* 0x000fe40003f05070 */
[C---:B------:R-:W-:Y:S08]  /*d470*/  HMMA.16816.F32.BF16 R4, R32.reuse, R8, RZ ;  /* 0x000000082004723c */ /* 0x040ff000000418ff */
[C---:B------:R-:W-:Y:S03]  /*d480*/  HMMA.16816.F32.BF16 R8, R32.reuse, R10, RZ ;  /* 0x0000000a2008723c */ /* 0x040fe600000418ff */
[----:B------:R4:W-:Y:S01]  /*d490*/  LDGSTS.E.BYPASS.LTC128B.128.ZFILL [R179+0x5100], [R28.64], P0 ;  /* 0x051000001cb37fae */ /* 0x0009e20008141d48 */
[----:B------:R-:W-:Y:S04]  /*d4a0*/  ISETP.GT.AND P0, PT, R178, R193, PT ;  /* 0x000000c1b200720c */ /* 0x000fe80003f04270 */
[----:B------:R-:W0:Y:S01]  /*d4b0*/  LDGDEPBAR ;  /* 0x00000000000079af */ /* 0x000e220000000000 */
[C---:B--2---:R-:W-:Y:S08]  /*d4c0*/  HMMA.16816.F32.BF16 R12, R32.reuse, R16, RZ ;  /* 0x00000010200c723c */ /* 0x044ff000000418ff */
        /* <DEDUP_REMOVED lines=17> */
[----:B------:R-:W3:Y:S05]  /*d5e0*/  LDSM.16.M88.4 R140, [R167+0x1000] ;  /* 0x00100000a78c783b */ /* 0x000eea0000000200 */
[----:B------:R-:W-:Y:S02]  /*d5f0*/  LDSM.16.M88.4 R156, [R129] ;  /* 0x00000000819c783b */ /* 0x000fe40000000200 */
        /* <DEDUP_REMOVED lines=11> */
[----:B------:R-:W2:Y:S05]  /*d6b0*/  LDSM.16.M88.4 R136, [R166+-0x3000] ;  /* 0xffd00000a688783b */ /* 0x000eaa0000000200 */
[----:B------:R-:W3:Y:S02]  /*d6c0*/  LDSM.16.M88.4 R152, [R166+-0x2800] ;  /* 0xffd80000a698783b */ /* 0x000ee40000000200 */
        /* <DEDUP_REMOVED lines=25> */
[----:B------:R-:W-:Y:S02]  /*d860*/  LDSM.16.M88.4 R152, [R167+0x2800] ;  /* 0x00280000a798783b */ /* 0x000fe40000000200 */
[C---:B-1----:R-:W-:Y:S08]  /*d870*/  HMMA.16816.F32.BF16 R4, R140.reuse, R144, R4 ;  /* 0x000000908c04723c */ /* 0x042ff00000041804 */
[C---:B------:R-:W-:Y:S01]  /*d880*/  HMMA.16816.F32.BF16 R8, R140.reuse, R146, R8 ;  /* 0x000000928c08723c */ /* 0x040fe20000041808 */
[----:B------:R-:W-:Y:S07]  /*d890*/  LDSM.16.M88.4 R144, [R176+0x4000] ;  /* 0x00400000b090783b */ /* 0x000fee0000000200 */
[C---:B------:R-:W-:Y:S08]  /*d8a0*/  HMMA.16816.F32.BF16 R12, R140.reuse, R148, R12 ;  /* 0x000000948c0c723c */ /* 0x040ff0000004180c */
[C---:B------:R-:W-:Y:S01]  /*d8b0*/  HMMA.16816.F32.BF16 R16, R140.reuse, R150, R16 ;  /* 0x000000968c10723c */ /* 0x040fe20000041810 */
[----:B------:R-:W1:Y:S07]  /*d8c0*/  LDSM.16.M88.4 R148, [R167+0x2000] ;  /* 0x00200000a794783b */ /* 0x000e6e0000000200 */
[C---:B------:R-:W-:Y:S08]  /*d8d0*/  HMMA.16816.F32.BF16 R20, R140.reuse, R156, R20 ;  /* 0x0000009c8c14723c */ /* 0x040ff00000041814 */
[C---:B------:R-:W-:Y:S01]  /*d8e0*/  HMMA.16816.F32.BF16 R24, R140.reuse, R158, R24 ;  /* 0x0000009e8c18723c */ /* 0x040fe20000041818 */
[----:B------:R-:W3:Y:S07]  /*d8f0*/  LDSM.16.M88.4 R156, [R167+0x3000] ;  /* 0x00300000a79c783b */ /* 0x000eee0000000200 */
[C---:B--2---:R-:W-:Y:S08]  /*d900*/  HMMA.16816.F32.BF16 R28, R140.reuse, R136, R28 ;  /* 0x000000888c1c723c */ /* 0x044ff0000004181c */
[----:B------:R-:W-:Y:S01]  /*d910*/  HMMA.16816.F32.BF16 R32, R140, R138, R32 ;  /* 0x0000008a8c20723c */ /* 0x000fe20000041820 */
[----:B------:R-:W2:Y:S05]  /*d920*/  LDSM.16.M88.4 R136, [R167+0x3800] ;  /* 0x00380000a788783b */ /* 0x000eaa0000000200 */
[----:B------:R-:W-:Y:S02]  /*d930*/  LDSM.16.M88.4 R140, [R175+0x4000] ;  /* 0x00400000af8c783b */ /* 0x000fe40000000200 */
[C---:B-1----:R-:W-:Y:S08]  /*d940*/  HMMA.16816.F32.BF16 R4, R144.reuse, R148, R4 ;  /* 0x000000949004723c */ /* 0x042ff00000041804 */
[C---:B------:R-:W-:Y:S01]  /*d950*/  HMMA.16816.F32.BF16 R8, R144.reuse, R150, R8 ;  /* 0x000000969008723c */ /* 0x040fe20000041808 */
[----:B------:R-:W1:Y:S07]  /*d960*/  LDSM.16.M88.4 R148, [R166+-0x2000] ;  /* 0xffe00000a694783b */ /* 0x000e6e0000000200 */
[C---:B------:R-:W-:Y:S08]  /*d970*/  HMMA.16816.F32.BF16 R12, R144.reuse, R152, R12 ;  /* 0x00000098900c723c */ /* 0x040ff0000004180c */
[C---:B------:R-:W-:Y:S01]  /*d980*/  HMMA.16816.F32.BF16 R16, R144.reuse, R154, R16 ;  /* 0x0000009a9010723c */ /* 0x040fe20000041810 */
[----:B------:R-:W4:Y:S07]  /*d990*/  LDSM.16.M88.4 R152, [R166+-0x1800] ;  /* 0xffe80000a698783b */ /* 0x000f2e0000000200 */
[C---:B---3--:R-:W-:Y:S08]  /*d9a0*/  HMMA.16816.F32.BF16 R20, R144.reuse, R156, R20 ;  /* 0x0000009c9014723c */ /* 0x048ff00000041814 */
[C---:B------:R-:W-:Y:S01]  /*d9b0*/  HMMA.16816.F32.BF16 R24, R144.reuse, R158, R24 ;  /* 0x0000009e9018723c */ /* 0x040fe20000041818 */
[----:B------:R-:W3:Y:S07]  /*d9c0*/  LDSM.16.M88.4 R156, [R166+-0x1000] ;  /* 0xfff00000a69c783b */ /* 0x000eee0000000200 */
[C---:B--2---:R-:W-:Y:S08]  /*d9d0*/  HMMA.16816.F32.BF16 R28, R144.reuse, R136, R28 ;  /* 0x00000088901c723c */ /* 0x044ff0000004181c */
[----:B------:R-:W-:Y:S01]  /*d9e0*/  HMMA.16816.F32.BF16 R32, R144, R138, R32 ;  /* 0x0000008a9020723c */ /* 0x000fe20000041820 */
[----:B------:R-:W2:Y:S05]  /*d9f0*/  LDSM.16.M88.4 R136, [R166+-0x800] ;  /* 0xfff80000a688783b */ /* 0x000eaa0000000200 */
[----:B------:R-:W-:Y:S02]  /*da00*/  LDSM.16.M88.4 R144, [R173+0x8000] ;  /* 0x00800000ad90783b */ /* 0x000fe40000000200 */
[C---:B-1----:R-:W-:Y:S08]  /*da10*/  HMMA.16816.F32.BF16 R4, R140.reuse, R148, R4 ;  /* 0x000000948c04723c */ /* 0x042ff00000041804 */
[C---:B------:R-:W-:Y:S01]  /*da20*/  HMMA.16816.F32.BF16 R8, R140.reuse, R150, R8 ;  /* 0x000000968c08723c */ /* 0x040fe20000041808 */
[----:B------:R-:W1:Y:S07]  /*da30*/  LDSM.16.M88.4 R148, [R165+0x4000] ;  /* 0x00400000a594783b */ /* 0x000e6e0000000200 */
[C---:B----4-:R-:W-:Y:S08]  /*da40*/  HMMA.16816.F32.BF16 R12, R140.reuse, R152, R12 ;  /* 0x000000988c0c723c */ /* 0x050ff0000004180c */
[C---:B------:R-:W-:Y:S01]  /*da50*/  HMMA.16816.F32.BF16 R16, R140.reuse, R154, R16 ;  /* 0x0000009a8c10723c */ /* 0x040fe20000041810 */
[----:B------:R-:W4:Y:S07]  /*da60*/  LDSM.16.M88.4 R152, [R165+0x4800] ;  /* 0x00480000a598783b */ /* 0x000f2e0000000200 */
[C---:B---3--:R-:W-:Y:S08]  /*da70*/  HMMA.16816.F32.BF16 R20, R140.reuse, R156, R20 ;  /* 0x0000009c8c14723c */ /* 0x048ff00000041814 */
        /* <DEDUP_REMOVED lines=8> */
[----:B------:R-:W1:Y:S07]  /*db00*/  LDSM.16.M88.4 R148, [R161] ;  /* 0x00000000a194783b */ /* 0x000e6e0000000200 */
[C---:B----4-:R-:W-:Y:S08]  /*db10*/  HMMA.16816.F32.BF16 R12, R144.reuse, R152, R12 ;  /* 0x00000098900c723c */ /* 0x050ff0000004180c */
[C---:B------:R-:W-:Y:S01]  /*db20*/  HMMA.16816.F32.BF16 R16, R144.reuse, R154, R16 ;  /* 0x0000009a9010723c */ /* 0x040fe20000041810 */
[----:B------:R-:W4:Y:S05]  /*db30*/  LDSM.16.M88.4 R152, [R162] ;  /* 0x00000000a298783b */ /* 0x000f2a0000000200 */
[----:B------:R-:W5:Y:S02]  /*db40*/  LDSM.16.M88.4 R160, [R163] ;  /* 0x00000000a3a0783b */ /* 0x000f640000000200 */
[C---:B---3--:R-:W-:Y:S08]  /*db50*/  HMMA.16816.F32.BF16 R20, R144.reuse, R156, R20 ;  /* 0x0000009c9014723c */ /* 0x048ff00000041814 */
[C---:B------:R-:W-:Y:S01]  /*db60*/  HMMA.16816.F32.BF16 R24, R144.reuse, R158, R24 ;  /* 0x0000009e9018723c */ /* 0x040fe20000041818 */
[----:B------:R-:W3:Y:S07]  /*db70*/  LDSM.16.M88.4 R156, [R172] ;  /* 0x00000000ac9c783b */ /* 0x000eee0000000200 */
[C---:B--2---:R-:W-:Y:S08]  /*db80*/  HMMA.16816.F32.BF16 R28, R144.reuse, R136, R28 ;  /* 0x00000088901c723c */ /* 0x044ff0000004181c */
[----:B------:R-:W-:Y:S01]  /*db90*/  HMMA.16816.F32.BF16 R32, R144, R138, R32 ;  /* 0x0000008a9020723c */ /* 0x000fe20000041820 */
[----:B------:R-:W-:Y:S05]  /*dba0*/  LDSM.16.M88.4 R136, [R176+0x8000] ;  /* 0x00800000b088783b */ /* 0x000fea0000000200 */
[----:B------:R-:W2:Y:S02]  /*dbb0*/  LDSM.16.M88.4 R144, [R167+0x4000] ;  /* 0x00400000a790783b */ /* 0x000ea40000000200 */
[C---:B-1----:R-:W-:Y:S08]  /*dbc0*/  HMMA.16816.F32.BF16 R4, R140.reuse, R148, R4 ;  /* 0x000000948c04723c */ /* 0x042ff00000041804 */
[C---:B------:R-:W-:Y:S01]  /*dbd0*/  HMMA.16816.F32.BF16 R8, R140.reuse, R150, R8 ;  /* 0x000000968c08723c */ /* 0x040fe20000041808 */
[----:B------:R-:W1:Y:S07]  /*dbe0*/  LDSM.16.M88.4 R148, [R167+0x4800] ;  /* 0x00480000a794783b */ /* 0x000e6e0000000200 */
[C---:B----4-:R-:W-:Y:S08]  /*dbf0*/  HMMA.16816.F32.BF16 R12, R140.reuse, R152, R12 ;  /* 0x000000988c0c723c */ /* 0x050ff0000004180c */
[C---:B------:R-:W-:Y:S01]  /*dc00*/  HMMA.16816.F32.BF16 R16, R140.reuse, R154, R16 ;  /* 0x0000009a8c10723c */ /* 0x040fe20000041810 */
[----:B------:R-:W4:Y:S07]  /*dc10*/  LDSM.16.M88.4 R152, [R167+0x5000] ;  /* 0x00500000a798783b */ /* 0x000f2e0000000200 */
[C---:B-----5:R-:W-:Y:S08]  /*dc20*/  HMMA.16816.F32.BF16 R20, R140.reuse, R160, R20 ;  /* 0x000000a08c14723c */ /* 0x060ff00000041814 */
[C---:B------:R-:W-:Y:S01]  /*dc30*/  HMMA.16816.F32.BF16 R24, R140.reuse, R162, R24 ;  /* 0x000000a28c18723c */ /* 0x040fe20000041818 */
[----:B------:R-:W5:Y:S07]  /*dc40*/  LDSM.16.M88.4 R160, [R167+0x5800] ;  /* 0x00580000a7a0783b */ /* 0x000f6e0000000200 */
[C---:B---3--:R-:W-:Y:S08]  /*dc50*/  HMMA.16816.F32.BF16 R28, R140.reuse, R156, R28 ;  /* 0x0000009c8c1c723c */ /* 0x048ff0000004181c */
[----:B------:R-:W-:Y:S01]  /*dc60*/  HMMA.16816.F32.BF16 R32, R140, R158, R32 ;  /* 0x0000009e8c20723c */ /* 0x000fe20000041820 */
[----:B------:R-:W-:Y:S05]  /*dc70*/  LDSM.16.M88.4 R140, [R175+0x8000] ;  /* 0x00800000af8c783b */ /* 0x000fea0000000200 */
[----:B------:R-:W-:Y:S02]  /*dc80*/  LDSM.16.M88.4 R156, [R166+0x1800] ;  /* 0x00180000a69c783b */ /* 0x000fe40000000200 */
[C---:B--2---:R-:W-:Y:S08]  /*dc90*/  HMMA.16816.F32.BF16 R4, R136.reuse, R144, R4 ;  /* 0x000000908804723c */ /* 0x044ff00000041804 */
[C---:B------:R-:W-:Y:S01]  /*dca0*/  HMMA.16816.F32.BF16 R8, R136.reuse, R146, R8 ;  /* 0x000000928808723c */ /* 0x040fe20000041808 */
[----:B------:R-:W2:Y:S07]  /*dcb0*/  LDSM.16.M88.4 R144, [R166] ;  /* 0x00000000a690783b */ /* 0x000eae0000000200 */
[C---:B-1----:R-:W-:Y:S08]  /*dcc0*/  HMMA.16816.F32.BF16 R12, R136.reuse, R148, R12 ;  /* 0x00000094880c723c */ /* 0x042ff0000004180c */
[C---:B------:R-:W-:Y:S01]  /*dcd0*/  HMMA.16816.F32.BF16 R16, R136.reuse, R150, R16 ;  /* 0x000000968810723c */ /* 0x040fe20000041810 */
[----:B------:R-:W1:Y:S07]  /*dce0*/  LDSM.16.M88.4 R148, [R166+0x800] ;  /* 0x00080000a694783b */ /* 0x000e6e0000000200 */
[C---:B----4-:R-:W-:Y:S08]  /*dcf0*/  HMMA.16816.F32.BF16 R20, R136.reuse, R152, R20 ;  /* 0x000000988814723c */ /* 0x050ff00000041814 */
[C---:B------:R-:W-:Y:S01]  /*dd00*/  HMMA.16816.F32.BF16 R24, R136.reuse, R154, R24 ;  /* 0x0000009a8818723c */ /* 0x040fe20000041818 */
[----:B------:R-:W3:Y:S01]  /*dd10*/  LDSM.16.M88.4 R152, [R166+0x1000] ;  /* 0x00100000a698783b */ /* 0x000ee20000000200 */
[----:B------:R-:W-:Y:S04]  /*dd20*/  DEPBAR.LE SB0, 0x0 ;  /* 0x000080000000791a */ /* 0x000fe80000000000 */
[----:B------:R-:W-:Y:S02]  /*dd30*/  BAR.SYNC.DEFER_BLOCKING 0x0 ;  /* 0x0000000000007b1d */ /* 0x000fe40000010000 */
[C---:B-----5:R-:W-:Y:S08]  /*dd40*/  HMMA.16816.F32.BF16 R28, R136.reuse, R160, R28 ;  /* 0x000000a0881c723c */ /* 0x060ff0000004181c */
[----:B------:R-:W-:Y:S08]  /*dd50*/  HMMA.16816.F32.BF16 R32, R136, R162, R32 ;  /* 0x000000a28820723c */ /* 0x000ff00000041820 */
[C---:B--2---:R-:W-:Y:S08]  /*dd60*/  HMMA.16816.F32.BF16 R4, R140.reuse, R144, R4 ;  /* 0x000000908c04723c */ /* 0x044ff00000041804 */
[C---:B------:R-:W-:Y:S08]  /*dd70*/  HMMA.16816.F32.BF16 R8, R140.reuse, R146, R8 ;  /* 0x000000928c08723c */ /* 0x040ff00000041808 */
[C---:B-1----:R-:W-:Y:S08]  /*dd80*/  HMMA.16816.F32.BF16 R12, R140.reuse, R148, R12 ;  /* 0x000000948c0c723c */ /* 0x042ff0000004180c */
[C---:B------:R-:W-:Y:S08]  /*dd90*/  HMMA.16816.F32.BF16 R16, R140.reuse, R150, R16 ;  /* 0x000000968c10723c */ /* 0x040ff00000041810 */
[C---:B---3--:R-:W-:Y:S08]  /*dda0*/  HMMA.16816.F32.BF16 R20, R140.reuse, R152, R20 ;  /* 0x000000988c14723c */ /* 0x048ff00000041814 */
[C---:B------:R-:W-:Y:S08]  /*ddb0*/  HMMA.16816.F32.BF16 R24, R140.reuse, R154, R24 ;  /* 0x0000009a8c18723c */ /* 0x040ff00000041818 */
[C---:B------:R-:W-:Y:S08]  /*ddc0*/  HMMA.16816.F32.BF16 R28, R140.reuse, R156, R28 ;  /* 0x0000009c8c1c723c */ /* 0x040ff0000004181c */
        /* <DEDUP_REMOVED lines=40> */
.L_x_653:
[----:B------:R-:W-:-:S05]  /*e050*/  BRA.DIV ~URZ, `(.L_x_545) ;  /* 0x00008ec27f007947 */ /* 0x000fca000b800000 */
[----:B------:R-:W3:Y:S01]  /*e060*/  SHFL.IDX PT, R0, R138, RZ, 0x181f ;  /* 0x00181fff8a007589 */ /* 0x000ee200000e0000 */
[C---:B------:R-:W-:Y:S04]  /*e070*/  IADD3 R2, -R177.reuse, 0x10, RZ ;  /* 0x00000010b1027810 */ /* 0x040fe80007ffe1ff */
[----:B------:R-:W-:Y:S04]  /*e080*/  LOP3.LUT R2, R2, 0xf, RZ, 0xc0, !PT ;  /* 0x0000000f02027812 */ /* 0x000fe800078ec0ff */
[----:B---3--:R-:W-:Y:S04]  /*e090*/  IADD3 R2, P1, P0, R2, R0, R142 ;  /* 0x0000000002027210 */ /* 0x008fe8000783e08e */
[----:B--2---:R-:W-:Y:S02]  /*e0a0*/  IADD3.X R3, RZ, R128, R139, P1, P0 ;  /* 0x00000080ff037210 */ /* 0x004fe40000fe048b */
[----:B------:R-:W-:Y:S11]  /*e0b0*/  ISETP.NE.U32.AND P0, PT, R177, RZ, PT ;  /* 0x000000ffb100720c */ /* 0x000ff60003f05070 */
[----:B------:R-:W-:Y:S02]  /*e0c0*/  @!UPT UIADD3 URZ, URZ, URZ, URZ ;  /* 0x0000003f3f3ff290 */ /* 0x000fe4000fffe03f */
        /* <DEDUP_REMOVED lines=11> */
.L_x_654:
[C---:B---3--:R-:W-:Y:S02]  /*e180*/  IADD3 R2, -R177.reuse, 0x10, RZ ;  /* 0x00000010b1027810 */ /* 0x048fe40007ffe1ff */
[----:B------:R-:W-:Y:S02]  /*e190*/  ISETP.NE.U32.AND P0, PT, R177, RZ, PT ;  /* 0x000000ffb100720c */ /* 0x000fe40003f05070 */
[----:B------:R-:W-:Y:S04]  /*e1a0*/  LOP3.LUT R2, R2, 0xf, RZ, 0xc0, !PT ;  /* 0x0000000f02027812 */ /* 0x000fe800078ec0ff */
[----:B--2---:R-:W-:Y:S04]  /*e1b0*/  IADD3 R2, P2, P1, R2, R0, R142 ;  /* 0x0000000002027210 */ /* 0x004fe8000795e08e */
[----:B----4-:R-:W-:Y:S05]  /*e1c0*/  IADD3.X R3, RZ, R128, R139, P2, P1 ;  /* 0x00000080ff037210 */ /* 0x010fea00017e248b */
[----:B------:R-:W-:Y:S01]  /*e1d0*/  @!PT LDS RZ, [RZ] ;  /* 0x00000000fffff984 */ /* 0x000fe20000000800 */
[----:B------:R-:W-:Y:S01]  /*e1e0*/  @!PT LDS RZ, [RZ] ;  /* 0x00000000fffff984 */ /* 0x000fe20000000800 */
[----:B------:R-:W-:Y:S01]  /*e1f0*/  @!PT LDS RZ, [RZ] ;  /* 0x00000000fffff984 */ /* 0x000fe20000000800 */
[----:B------:R2:W-:Y:S01]  /*e200*/  LDGSTS.E.BYPASS.LTC128B.128.ZFILL [R179+0x7100], [R2.64], P0 ;  /* 0x0710000002b37fae */ /* 0x0005e20008141d48 */
[----:B------:R-:W-:Y:S05]  /*e210*/  IADD3 R136, P0, R0, R143, RZ ;  /* 0x0000008f00887210 */ /* 0x000fea0007f1e0ff */
[----:B------:R-:W-:Y:S05]  /*e220*/  IMAD.X R137, R128, 0x1, R140, P0 ;  /* 0x0000000180897824 */ /* 0x000fea00000e068c */
[----:B------:R3:W-:Y:S01]  /*e230*/  LDGSTS.E.BYPASS.LTC128B.128 [R179+0x9100], [R136.64], !P4 ;  /* 0x0910000088b37fae */ /* 0x0007e2000e101d48 */
[----:B--2---:R-:W-:Y:S05]  /*e240*/  IADD3 R2, P0, R0, R144, RZ ;  /* 0x0000009000027210 */ /* 0x004fea0007f1e0ff */
[----:B------:R-:W-:Y:S05]  /*e250*/  IMAD.X R3, R128, 0x1, R141, P0 ;  /* 0x0000000180037824 */ /* 0x000fea00000e068d */
[----:B------:R3:W-:Y:S03]  /*e260*/  LDGSTS.E.BYPASS.LTC128B.128 [R179+0xb100], [R2.64], !P3 ;  /* 0x0b10000002b37fae */ /* 0x0007e6000d901d48 */
.L_x_543:
[----:B------:R-:W-:Y:S05]  /*e270*/  BSYNC B0 ;  /* 0x0000000000007941 */ /* 0x000fea0003800000 */
.L_x_542:
[----:B---3--:R-:W-:Y:S01]  /*e280*/  LOP3.LUT R136, RZ, c[0x0][0x324], RZ, 0x33, !PT ;  /* 0x0000c900ff887a12 */ /* 0x008fe200078e33ff */
[----:B------:R-:W-:Y:S01]  /*e290*/  IMAD.MOV.U32 R0, RZ, RZ, c[0x0][0x2c4] ;  /* 0x0000b100ff007624 */ /* 0x000fe200078e00ff */
[----:B------:R-:W0:Y:S01]  /*e2a0*/  LDGDEPBAR ;  /* 0x00000000000079af */ /* 0x000e220000000000 */
[----:B-1----:R-:W-:Y:S02]  /*e2b0*/  IMAD.SHL.U32 R129, R178, 0x40, RZ ;  /* 0x00000040b2817824 */ /* 0x002fe400078e00ff */
[----:B------:R-:W-:Y:S01]  /*e2c0*/  IMAD.IADD R128, R211, 0x1, R210 ;  /* 0x00000001d3807824 */ /* 0x000fe200078e02d2 */
[----:B------:R-:W-:Y:S02]  /*e2d0*/  ISETP.NE.AND P0, PT, R0, 0x1, PT ;  /* 0x000000010000780c */ /* 0x000fe40003f05270 */
[----:B------:R-:W-:Y:S04]  /*e2e0*/  IADD3 R0, -R198, 0x1, -R129 ;  /* 0x00000001c6007810 */ /* 0x000fe80007ffe981 */
[----:B------:R-:W-:Y:S04]  /*e2f0*/  IADD3 R0, -R195, R0, R194 ;  /* 0x00000000c3007210 */ /* 0x000fe80007ffe1c2 */
[----:B------:R-:W-:Y:S03]  /*e300*/  IADD3 R137, R0, c[0x0][0x328], RZ ;  /* 0x0000ca0000897a10 */ /* 0x000fe60007ffe0ff */
[----:B------:R-:W-:Y:S05]  /*e310*/  @P0 IMAD.HI.U32 R2, R128, c[0x0][0x2c8], RZ ;  /* 0x0000b20080020a27 */ /* 0x000fea00078e00ff */
[----:B------:R-:W-:Y:S01]  /*e320*/  @P0 SHF.R.U32.HI R128, RZ, c[0x0][0x2cc], R2 ;  /* 0x0000b300ff800a19 */ /* 0x000fe20000011602 */
[----:B------:R-:W-:-:S05]  /*e330*/  BRA.DIV ~URZ, `(.L_x_546) ;  /* 0x00008e027f007947 */ /* 0x000fca000b800000 */
[----:B------:R1:W2:Y:S02]  /*e340*/  SHFL.IDX PT, R3, R128, RZ, 0x1c1f ;  /* 0x001c1fff80037589 */ /* 0x0002a400000e0000 */
.L_x_655:
[----:B------:R-:W-:Y:S02]  /*e350*/  IMAD.MOV.U32 R2, RZ, RZ, c[0x0][0x32c] ;  /* 0x0000cb00ff027624 */ /* 0x000fe400078e00ff */
[----:B------:R-:W-:Y:S03]  /*e360*/  IMAD.IADD R136, R136, 0x1, R0 ;  /* 0x0000000188887824 */ /* 0x000fe600078e0200 */
[----:B------:R-:W-:Y:S02]  /*e370*/  ISETP.GE.AND P0, PT, R2, 0x1, PT ;  /* 0x000000010200780c */ /* 0x000fe40003f06270 */
[-C--:B--2---:R-:W-:Y:S02]  /*e380*/  IADD3 R2, R137, R3.reuse, RZ ;  /* 0x0000000389027210 */ /* 0x084fe40007ffe0ff */
[----:B------:R-:W-:Y:S09]  /*e390*/  IADD3 R0, R136, R3, RZ ;  /* 0x0000000388007210 */ /* 0x000ff20007ffe0ff */
        /* <DEDUP_REMOVED lines=14> */
.L_x_549:
[----:B------:R-:W-:Y:S04]  /*e480*/  MOV R138, 0x1 ;  /* 0x00000001008a7802 */ /* 0x000fe80000000f00 */
[----:B------:R-:W-:Y:S11]  /*e490*/  ISETP.NE.AND P0, PT, R138, c[0x0][0x32c], PT ;  /* 0x0000cb008a007a0c */ /* 0x000ff60003f05270 */
[----:B------:R-:W-:Y:S02]  /*e4a0*/  @!UPT UIADD3 URZ, URZ, URZ, URZ ;  /* 0x0000003f3f3ff290 */ /* 0x000fe4000fffe03f */
[----:B------:R-:W-:Y:S05]  /*e4b0*/  @P0 IMAD.HI.U32 R138, R3, c[0x0][0x330], RZ ;  /* 0x0000cc00038a0a27 */ /* 0x000fea00078e00ff */
[----:B------:R-:W-:Y:S02]  /*e4c0*/  @P0 SHF.R.U32.HI R3, RZ, c[0x0][0x334], R138 ;  /* 0x0000cd00ff030a19 */ /* 0x000fe4000001168a */
.L_x_550:
[----:B------:R-:W-:Y:S05]  /*e4d0*/  BSYNC B0 ;  /* 0x0000000000007941 */ /* 0x000fea0003800000 */
.L_x_548:
[----:B------:R-:W-:Y:S04]  /*e4e0*/  IMAD R3, R3, c[0x0][0x32c], -R129 ;  /* 0x0000cb0003037a24 */ /* 0x000fe800078e0a81 */
[----:B------:R-:W-:Y:S05]  /*e4f0*/  IMAD.IADD R3, R3, 0x1, -R198 ;  /* 0x0000000103037824 */ /* 0x000fea00078e0ac6 */
[----:B------:R-:W-:Y:S02]  /*e500*/  IMNMX R0, R0, R3, !PT ;  /* 0x0000000300007217 */ /* 0x000fe40007800200 */
[----:B------:R-:W-:Y:S04]  /*e510*/  IADD3 R3, R3, c[0x0][0x32c], RZ ;  /* 0x0000cb0003037a10 */ /* 0x000fe80007ffe0ff */
[----:B------:R-:W-:Y:S02]  /*e520*/  IMNMX R2, R2, R3, PT ;  /* 0x0000000302027217 */ /* 0x000fe40003800200 */
.L_x_547:
        /* <DEDUP_REMOVED lines=51> */
.L_x_656:
        /* <DEDUP_REMOVED lines=19> */
.L_x_554:
[----:B------:R-:W-:Y:S04]  /*e990*/  MOV R4, 0x1 ;  /* 0x0000000100047802 */ /* 0x000fe80000000f00 */
[----:B------:R-:W-:Y:S11]  /*e9a0*/  ISETP.NE.AND P0, PT, R4, c[0x0][0x32c], PT ;  /* 0x0000cb0004007a0c */ /* 0x000ff60003f05270 */
[----:B------:R-:W-:Y:S02]  /*e9b0*/  @!UPT UIADD3 URZ, URZ, URZ, URZ ;  /* 0x0000003f3f3ff290 */ /* 0x000fe4000fffe03f */
[----:B------:R-:W-:Y:S05]  /*e9c0*/  @P0 IMAD.HI.U32 R4, R3, c[0x0][0x330], RZ ;  /* 0x0000cc0003040a27 */ /* 0x000fea00078e00ff */
[----:B------:R-:W-:Y:S02]  /*e9d0*/  @P0 SHF.R.U32.HI R3, RZ, c[0x0][0x334], R4 ;  /* 0x0000cd00ff030a19 */ /* 0x000fe40000011604 */
.L_x_555:
[----:B------:R-:W-:Y:S05]  /*e9e0*/  BSYNC B0 ;  /* 0x0000000000007941 */ /* 0x000fea0003800000 */
.L_x_553:
[----:B------:R-:W-:Y:S04]  /*e9f0*/  IMAD R129, R3, c[0x0][0x32c], -R129 ;  /* 0x0000cb0003817a24 */ /* 0x000fe800078e0a81 */
[----:B------:R-:W-:Y:S05]  /*ea00*/  IMAD.IADD R3, R129, 0x1, -R198 ;  /* 0x0000000181037824 */ /* 0x000fea00078e0ac6 */
[----:B------:R-:W-:Y:S02]  /*ea10*/  IADD3 R4, R3, c[0x0][0x32c], RZ ;  /* 0x0000cb0003047a10 */ /* 0x000fe40007ffe0ff */
[----:B------:R-:W-:Y:S02]  /*ea20*/  IMNMX R0, R0, R3, !PT ;  /* 0x0000000300007217 */ /* 0x000fe40007800200 */
[----:B------:R-:W-:Y:S02]  /*ea30*/  IMNMX R2, R2, R4, PT ;  /* 0x0000000402027217 */ /* 0x000fe40003800200 */
.L_x_552:
        /* <DEDUP_REMOVED lines=82> */
.L_x_657:
[----:B-12---:R-:W-:Y:S01]  /*ef60*/  FMNMX.FTZ R128, R128, R0, !PT ;  /* 0x0000000080807209 */ /* 0x006fe20007810000 */
[----:B------:R-:W-:-:S05]  /*ef70*/  BRA.DIV ~URZ, `(.L_x_557) ;  /* 0x000082e27f007947 */ /* 0x000fca000b800000 */
[----:B------:R-:W-:Y:S04]  /*ef80*/  SHFL.BFLY PT, R0, R4, 0x2, 0x1f ;  /* 0x0c401f0004007f89 */ /* 0x000fe800000e0000 */
[----:B------:R-:W1:Y:S02]  /*ef90*/  SHFL.BFLY PT, R2, R128, 0x1, 0x1f ;  /* 0x0c201f0080027f89 */ /* 0x000e6400000e0000 */
[----:B-1----:R-:W-:Y:S02]  /*efa0*/  FMNMX.FTZ R129, R128, R2, !PT ;  /* 0x0000000280817209 */ /* 0x002fe40007810000 */
[----:B------:R-:W-:Y:S05]  /*efb0*/  FMNMX.FTZ R4, R4, R0, !PT ;  /* 0x0000000004047209 */ /* 0x000fea0007810000 */
[----:B------:R1:W2:Y:S02]  /*efc0*/  SHFL.BFLY PT, R0, R4, 0x1, 0x1f ;  /* 0x0c201f0004007f89 */ /* 0x0002a400000e0000 */
.L_x_658:
[C---:B------:R-:W-:Y:S01]  /*efd0*/  FMUL.FTZ R2, R129.reuse, c[0x0][0x2d0] ;  /* 0x0000b40081027a20 */ /* 0x040fe20000410000 */
[----:B------:R-:W-:Y:S01]  /*efe0*/  FSETP.NEU.FTZ.AND P0, PT, R129, -INF , PT ;  /* 0xff8000008100780b */ /* 0x000fe20003f1d000 */
[----:B------:R-:W-:Y:S01]  /*eff0*/  WARPSYNC 0xffffffff ;  /* 0xffffffff00007948 */ /* 0x000fe20003800000 */
[----:B--2---:R-:W-:Y:S01]  /*f000*/  FMNMX.FTZ R3, R0, R4, !PT ;  /* 0x0000000400037209 */ /* 0x004fe20007810000 */
[----:B------:R-:W2:Y:S01]  /*f010*/  LDSM.16.MT88.4 R12, [R168] ;  /* 0x00000000a80c783b */ /* 0x000ea20000004200 */
[----:B------:R-:W-:Y:S03]  /*f020*/  FSEL R20, R2, RZ, P0 ;  /* 0x000000ff02147208 */ /* 0x000fe60000000000 */
[----:B-1----:R-:W-:Y:S02]  /*f030*/  FMUL.FTZ R4, R3, c[0x0][0x2d0] ;  /* 0x0000b40003047a20 */ /* 0x002fe40000410000 */
[--C-:B------:R-:W-:Y:S04]  /*f040*/  FFMA.FTZ R2, R138, c[0x0][0x2d0], -R20.reuse ;  /* 0x0000b4008a027a23 */ /* 0x100fe80000010814 */
[----:B------:R1:W-:Y:S02]  /*f050*/  MUFU.EX2 R10, R2 ;  /* 0x00000002000a7308 */ /* 0x0003e40000000800 */
[--C-:B-1----:R-:W-:Y:S08]  /*f060*/  FFMA.FTZ R2, R139, c[0x0][0x2d0], -R20.reuse ;  /* 0x0000b4008b027a23 */ /* 0x102ff00000010814 */
[----:B------:R1:W3:Y:S02]  /*f070*/  MUFU.EX2 R35, R2 ;  /* 0x0000000200237308 */ /* 0x0002e40000000800 */
[--C-:B-1----:R-:W-:Y:S02]  /*f080*/  FFMA.FTZ R2, R8, c[0x0][0x2d0], -R20.reuse ;  /* 0x0000b40008027a23 */ /* 0x102fe40000010814 */
[----:B------:R-:W-:Y:S06]  /*f090*/  FFMA.FTZ R8, R9, c[0x0][0x2d0], -R20 ;  /* 0x0000b40009087a23 */ /* 0x000fec0000010814 */
[----:B------:R1:W-:Y:S10]  /*f0a0*/  MUFU.EX2 R128, R2 ;  /* 0x0000000200807308 */ /* 0x0003f40000000800 */
[----:B------:R3:W-:Y:S01]  /*f0b0*/  MUFU.EX2 R152, R8 ;  /* 0x0000000800987308 */ /* 0x0007e20000000800 */
[----:B-1----:R-:W-:Y:S02]  /*f0c0*/  FSEL R2, R129, RZ, P0 ;  /* 0x000000ff81027208 */ /* 0x002fe40000000000 */
[----:B------:R-:W-:Y:S03]  /*f0d0*/  FSETP.NEU.FTZ.AND P0, PT, R3, -INF , PT ;  /* 0xff8000000300780b */ /* 0x000fe60003f1d000 */
[----:B------:R-:W-:Y:S01]  /*f0e0*/  FADD.FTZ R0, -R2, R130 ;  /* 0x0000008202007221 */ /* 0x000fe20000010100 */
[----:B------:R-:W-:Y:S03]  /*f0f0*/  FSEL R28, R4, RZ, P0 ;  /* 0x000000ff041c7208 */ /* 0x000fe60000000000 */
[----:B------:R-:W-:Y:S01]  /*f100*/  FMUL.FTZ R0, R0, c[0x0][0x2d0] ;  /* 0x0000b40000007a20 */ /* 0x000fe20000410000 */
[----:B---3--:R-:W-:Y:S01]  /*f110*/  F2FP.BF16.PACK_AB R8, R35, R10 ;  /* 0x0000000a2308723e */ /* 0x008fe200000010ff */
[--C-:B------:R-:W-:Y:S02]  /*f120*/  FFMA.FTZ R5, R5, c[0x0][0x2d0], -R28.reuse ;  /* 0x0000b40005057a23 */ /* 0x100fe4000001081c */
[----:B------:R1:W3:Y:S01]  /*f130*/  MUFU.EX2 R2, R0 ;  /* 0x0000000000027308 */ /* 0x0002e20000000800 */
[--C-:B------:R-:W-:Y:S09]  /*f140*/  FFMA.FTZ R6, R6, c[0x0][0x2d0], -R28.reuse ;  /* 0x0000b40006067a23 */ /* 0x100ff2000001081c */
[----:B------:R4:W-:Y:S10]  /*f150*/  MUFU.EX2 R151, R5 ;  /* 0x0000000500977308 */ /* 0x0009f40000000800 */
[----:B------:R-:W-:Y:S01]  /*f160*/  MUFU.EX2 R6, R6 ;  /* 0x0000000600067308 */ /* 0x000fe20000000800 */
[----:B-1----:R-:W-:Y:S02]  /*f170*/  FFMA.FTZ R0, R7, c[0x0][0x2d0], -R28 ;  /* 0x0000b40007007a23 */ /* 0x002fe4000001081c */
[----:B---3--:R-:W-:Y:S01]  /*f180*/  FFMA.FTZ R19, R2, R187, R10 ;  /* 0x000000bb02137223 */ /* 0x008fe2000001000a */
[----:B------:R-:W-:Y:S01]  /*f190*/  F2FP.BF16.PACK_AB R10, R152, R128 ;  /* 0x00000080980a723e */ /* 0x000fe200000010ff */
[C---:B------:R-:W-:Y:S05]  /*f1a0*/  FMUL.FTZ R4, R2.reuse, R132 ;  /* 0x0000008402047220 */ /* 0x040fea0000410000 */
[----:B------:R1:W3:Y:S01]  /*f1b0*/  MUFU.EX2 R26, R0 ;  /* 0x00000000001a7308 */ /* 0x0002e20000000800 */
[C---:B------:R-:W-:Y:S02]  /*f1c0*/  FMUL.FTZ R100, R2.reuse, R100 ;  /* 0x0000006402647220 */ /* 0x040fe40000410000 */
[C---:B------:R-:W-:Y:S02]  /*f1d0*/  FMUL.FTZ R101, R2.reuse, R101 ;  /* 0x0000006502657220 */ /* 0x040fe40000410000 */
[C---:B----4-:R-:W-:Y:S02]  /*f1e0*/  FMUL.FTZ R5, R2.reuse, R133 ;  /* 0x0000008502057220 */ /* 0x050fe40000410000 */
        /* <DEDUP_REMOVED lines=8> */
[C---:B------:R-:W-:Y:S01]  /*f270*/  FMUL.FTZ R120, R2.reuse, R120 ;  /* 0x0000007802787220 */ /* 0x040fe20000410000 */
[----:B-1----:R-:W-:Y:S01]  /*f280*/  FSEL R0, R3, RZ, P0 ;  /* 0x000000ff03007208 */ /* 0x002fe20000000000 */
[----:B------:R-:W-:Y:S01]  /*f290*/  FMUL.FTZ R121, R2, R121 ;  /* 0x0000007902797220 */ /* 0x000fe20000410000 */
[----:B---3--:R-:W-:Y:S01]  /*f2a0*/  F2FP.BF16.PACK_AB R9, R26, R6 ;  /* 0x000000061a09723e */ /* 0x008fe200000010ff */
[----:B------:R-:W-:Y:S01]  /*f2b0*/  FMUL.FTZ R124, R2, R124 ;  /* 0x0000007c027c7220 */ /* 0x000fe20000410000 */
[----:B------:R-:W-:Y:S01]  /*f2c0*/  ISETP.GT.AND P0, PT, R178, R193, PT ;  /* 0x000000c1b200720c */ /* 0x000fe20003f04270 */
[----:B------:R-:W-:Y:S02]  /*f2d0*/  FADD.FTZ R0, -R0, R131 ;  /* 0x0000008300007221 */ /* 0x000fe40000010100 */
[----:B------:R-:W-:Y:S02]  /*f2e0*/  FMUL.FTZ R125, R2, R125 ;  /* 0x0000007d027d7220 */ /* 0x000fe40000410000 */
        /* <DEDUP_REMOVED lines=34> */
[----:B------:R-:W-:Y:S02]  /*f510*/  FFMA.FTZ R2, R11, c[0x0][0x2d0], -R28 ;  /* 0x0000b4000b027a23 */ /* 0x000fe4000001081c */
[C---:B-1----:R-:W-:Y:S02]  /*f520*/  FFMA.FTZ R22, R0.reuse, R190, R6 ;  /* 0x000000be00167223 */ /* 0x042fe40000010006 */
        /* <DEDUP_REMOVED lines=13> */
[----:B-1----:R-:W-:Y:S01]  /*f600*/  F2FP.BF16.PACK_AB R11, R130, R151 ;  /* 0x00000097820b723e */ /* 0x002fe200000010ff */
[--C-:B------:R-:W-:Y:S02]  /*f610*/  FFMA.FTZ R2, R143, c[0x0][0x2d0], -R20.reuse ;  /* 0x0000b4008f027a23 */ /* 0x100fe40000010814 */
[C---:B------:R-:W-:Y:S02]  /*f620*/  FMUL.FTZ R122, R0.reuse, R122 ;  /* 0x0000007a007a7220 */ /* 0x040fe40000410000 */
[C---:B------:R-:W-:Y:S01]  /*f630*/  FMUL.FTZ R123, R0.reuse, R123 ;  /* 0x0000007b007b7220 */ /* 0x040fe20000410000 */
[----:B------:R1:W3:Y:S01]  /*f640*/  MUFU.EX2 R133, R2 ;  /* 0x0000000200857308 */ /* 0x0002e20000000800 */
[C---:B--2---:R-:W-:Y:S05]  /*f650*/  HMMA.16816.F32.BF16 R4, R8.reuse, R12, R4 ;  /* 0x0000000c0804723c */ /* 0x044fea0000041804 */
[C---:B------:R-:W-:Y:S02]  /*f660*/  FMUL.FTZ R126, R0.reuse, R126 ;  /* 0x0000007e007e7220 */ /* 0x040fe40000410000 */
[C---:B------:R-:W-:Y:S01]  /*f670*/  FMUL.FTZ R127, R0.reuse, R127 ;  /* 0x0000007f007f7220 */ /* 0x040fe20000410000 */
[C---:B------:R-:W-:Y:S01]  /*f680*/  HMMA.16816.F32.BF16 R100, R8.reuse, R14, R100 ;  /* 0x0000000e0864723c */ /* 0x040fe20000041864 */
[----:B------:R-:W2:Y:S03]  /*f690*/  LDSM.16.MT88.4 R12, [R169] ;  /* 0x00000000a90c783b */ /* 0x000ea60000004200 */
[C---:B------:R-:W-:Y:S02]  /*f6a0*/  FMUL.FTZ R38, R0.reuse, R38 ;  /* 0x0000002600267220 */ /* 0x040fe40000410000 */
[C---:B------:R-:W-:Y:S02]  /*f6b0*/  FMUL.FTZ R39, R0.reuse, R39 ;  /* 0x0000002700277220 */ /* 0x040fe40000410000 */
[C---:B------:R-:W-:Y:S04]  /*f6c0*/  FMUL.FTZ R42, R0.reuse, R42 ;  /* 0x0000002a002a7220 */ /* 0x040fe80000410000 */
[C---:B------:R-:W-:Y:S02]  /*f6d0*/  FMUL.FTZ R43, R0.reuse, R43 ;  /* 0x0000002b002b7220 */ /* 0x040fe40000410000 */
[----:B------:R-:W-:Y:S02]  /*f6e0*/  FMUL.FTZ R46, R0, R46 ;  /* 0x0000002e002e7220 */ /* 0x000fe40000410000 */
[--C-:B-1----:R-:W-:Y:S02]  /*f6f0*/  FFMA.FTZ R2, R142, c[0x0][0x2d0], -R20.reuse ;  /* 0x0000b4008e027a23 */ /* 0x102fe40000010814 */
[C---:B------:R-:W-:Y:S02]  /*f700*/  FMUL.FTZ R47, R0.reuse, R47 ;  /* 0x0000002f002f7220 */ /* 0x040fe40000410000 */
[C---:B------:R-:W-:Y:S01]  /*f710*/  FMUL.FTZ R50, R0.reuse, R50 ;  /* 0x0000003200327220 */ /* 0x040fe20000410000 */
        /* <DEDUP_REMOVED lines=11> */
[C---:B--2---:R-:W-:Y:S03]  /*f7d0*/  HMMA.16816.F32.BF16 R104, R8.reuse, R12, R104 ;  /* 0x0000000c0868723c */ /* 0x044fe60000041868 */
[C---:B------:R-:W-:Y:S02]  /*f7e0*/  FMUL.FTZ R71, R0.reuse, R71 ;  /* 0x0000004700477220 */ /* 0x040fe40000410000 */
[--C-:B-1----:R-:W-:Y:S02]  /*f7f0*/  FFMA.FTZ R2, R141, c[0x0][0x2d0], -R20.reuse ;  /* 0x0000b4008d027a23 */ /* 0x102fe40000010814 */
[C---:B------:R-:W-:Y:S01]  /*f800*/  FMUL.FTZ R74, R0.reuse, R74 ;  /* 0x0000004a004a7220 */ /* 0x040fe20000410000 */
[C---:B------:R-:W-:Y:S01]  /*f810*/  HMMA.16816.F32.BF16 R108, R8.reuse, R14, R108 ;  /* 0x0000000e086c723c */ /* 0x040fe2000004186c */
[----:B------:R-:W1:Y:S01]  /*f820*/  LDSM.16.MT88.4 R12, [R171] ;  /* 0x00000000ab0c783b */ /* 0x000e620000004200 */
[----:B------:R2:W-:Y:S02]  /*f830*/  MUFU.EX2 R150, R2 ;  /* 0x0000000200967308 */ /* 0x0005e40000000800 */
        /* <DEDUP_REMOVED lines=10> */
[----:B--2---:R-:W-:Y:S02]  /*f8e0*/  FFMA.FTZ R2, R140, c[0x0][0x2d0], -R20 ;  /* 0x0000b4008c027a23 */ /* 0x004fe40000010814 */
[C---:B------:R-:W-:Y:S02]  /*f8f0*/  FMUL.FTZ R95, R0.reuse, R95 ;  /* 0x0000005f005f7220 */ /* 0x040fe40000410000 */
[----:B------:R2:W-:Y:S01]  /*f900*/  MUFU.EX2 R155, R2 ;  /* 0x00000002009b7308 */ /* 0x0005e20000000800 */
[C---:B------:R-:W-:Y:S02]  /*f910*/  FMUL.FTZ R98, R0.reuse, R98 ;  /* 0x0000006200627220 */ /* 0x040fe40000410000 */
[----:B------:R-:W-:Y:S02]  /*f920*/  FMUL.FTZ R99, R0, R99 ;  /* 0x0000006300637220 */ /* 0x000fe40000410000 */
[--C-:B------:R-:W-:Y:S05]  /*f930*/  FFMA.FTZ R0, R18, c[0x0][0x2d0], -R28.reuse ;  /* 0x0000b40012007a23 */ /* 0x100fea000001081c */
[----:B------:R4:W-:Y:S01]  /*f940*/  MUFU.EX2 R154, R0 ;  /* 0x00000000009a7308 */ /* 0x0009e20000000800 */
[C---:B-1----:R-:W-:Y:S08]  /*f950*/  HMMA.16816.F32.BF16 R112, R8.reuse, R12, R112 ;  /* 0x0000000c0870723c */ /* 0x042ff00000041870 */
[C---:B------:R-:W-:Y:S01]  /*f960*/  HMMA.16816.F32.BF16 R116, R8.reuse, R14, R116 ;  /* 0x0000000e0874723c */ /* 0x040fe20000041874 */
[----:B------:R-:W1:Y:S03]  /*f970*/  LDSM.16.MT88.4 R12, [R170] ;  /* 0x00000000aa0c783b */ /* 0x000e660000004200 */
[--C-:B--2---:R-:W-:Y:S04]  /*f980*/  FFMA.FTZ R2, R16, c[0x0][0x2d0], -R28.reuse ;  /* 0x0000b40010027a23 */ /* 0x104fe8000001081c */
[----:B------:R2:W5:Y:S01]  /*f990*/  MUFU.EX2 R132, R2 ;  /* 0x0000000200847308 */ /* 0x0005620000000800 */
[----:B----4-:R-:W-:Y:S03]  /*f9a0*/  FADD.FTZ R0, R35, R19 ;  /* 0x0000001323007221 */ /* 0x010fe60000010000 */
[--C-:B--2---:R-:W-:Y:S02]  /*f9b0*/  FFMA.FTZ R2, R17, c[0x0][0x2d0], -R28.reuse ;  /* 0x0000b40011027a23 */ /* 0x104fe4000001081c */
[----:B------:R-:W-:Y:S04]  /*f9c0*/  LDSM.16.MT88.4 R16, [R169+0x800] ;  /* 0x00080000a910783b */ /* 0x000fe80000004200 */
[----:B------:R2:W4:Y:S01]  /*f9d0*/  MUFU.EX2 R135, R2 ;  /* 0x0000000200877308 */ /* 0x0005220000000800 */
[C---:B-1----:R-:W-:Y:S08]  /*f9e0*/  HMMA.16816.F32.BF16 R120, R8.reuse, R12, R120 ;  /* 0x0000000c0878723c */ /* 0x042ff00000041878 */
[C---:B------:R-:W-:Y:S01]  /*f9f0*/  HMMA.16816.F32.BF16 R124, R8.reuse, R14, R124 ;  /* 0x0000000e087c723c */ /* 0x040fe2000004187c */
[----:B------:R-:W1:Y:S03]  /*fa00*/  LDSM.16.MT88.4 R12, [R168+0x2000] ;  /* 0x00200000a80c783b */ /* 0x000e660000004200 */
[----:B--2---:R-:W-:Y:S02]  /*fa10*/  FFMA.FTZ R2, R21, c[0x0][0x2d0], -R28 ;  /* 0x0000b40015027a23 */ /* 0x004fe4000001081c */
[----:B------:R-:W-:Y:S02]  /*fa20*/  FADD.FTZ R21, R128, R0 ;  /* 0x0000000080157221 */ /* 0x000fe40000010000 */
[----:B------:R-:W-:Y:S01]  /*fa30*/  FFMA.FTZ R0, R147, c[0x0][0x2d0], -R20 ;  /* 0x0000b40093007a23 */ /* 0x000fe20000010814 */
[----:B------:R2:W1:Y:S10]  /*fa40*/  MUFU.EX2 R153, R2 ;  /* 0x0000000200997308 */ /* 0x0004740000000800 */
[----:B------:R3:W3:Y:S01]  /*fa50*/  MUFU.EX2 R140, R0 ;  /* 0x00000000008c7308 */ /* 0x0006e20000000800 */
[C---:B-1----:R-:W-:Y:S03]  /*fa60*/  HMMA.16816.F32.BF16 R36, R8.reuse, R12, R36 ;  /* 0x0000000c0824723c */ /* 0x042fe60000041824 */
[----:B--2---:R-:W-:Y:S02]  /*fa70*/  FADD.FTZ R2, R26, R22 ;  /* 0x000000161a027221 */ /* 0x004fe40000010000 */
[--C-:B------:R-:W-:Y:S03]  /*fa80*/  FFMA.FTZ R26, R149, c[0x0][0x2d0], -R20.reuse ;  /* 0x0000b400951a7a23 */ /* 0x100fe60000010814 */
[C---:B------:R-:W-:Y:S01]  /*fa90*/  HMMA.16816.F32.BF16 R40, R8.reuse, R14, R40 ;  /* 0x0000000e0828723c */ /* 0x040fe20000041828 */
[----:B------:R-:W1:Y:S01]  /*faa0*/  LDSM.16.MT88.4 R12, [R169+0x2000] ;  /* 0x00200000a90c783b */ /* 0x000e620000004200 */
[----:B------:R-:W-:Y:S02]  /*fab0*/  MUFU.EX2 R35, R26 ;  /* 0x0000001a00237308 */ /* 0x000fe40000000800 */
[--C-:B---3--:R-:W-:Y:S08]  /*fac0*/  FFMA.FTZ R0, R146, c[0x0][0x2d0], -R20.reuse ;  /* 0x0000b40092007a23 */ /* 0x108ff00000010814 */
[----:B------:R2:W-:Y:S02]  /*fad0*/  MUFU.EX2 R142, R0 ;  /* 0x00000000008e7308 */ /* 0x0005e40000000800 */
[--C-:B--2---:R-:W-:Y:S08]  /*fae0*/  FFMA.FTZ R0, R145, c[0x0][0x2d0], -R20.reuse ;  /* 0x0000b40091007a23 */ /* 0x104ff00000010814 */
[----:B------:R2:W-:Y:S01]  /*faf0*/  MUFU.EX2 R141, R0 ;  /* 0x00000000008d7308 */ /* 0x0005e20000000800 */
[C---:B-1----:R-:W-:Y:S08]  /*fb00*/  HMMA.16816.F32.BF16 R44, R8.reuse, R12, R44 ;  /* 0x0000000c082c723c */ /* 0x042ff0000004182c */
[C---:B------:R-:W-:Y:S01]  /*fb10*/  HMMA.16816.F32.BF16 R48, R8.reuse, R14, R48 ;  /* 0x0000000e0830723c */ /* 0x040fe20000041830 */
[----:B------:R-:W1:Y:S03]  /*fb20*/  LDSM.16.MT88.4 R12, [R171+0x2000] ;  /* 0x00200000ab0c783b */ /* 0x000e660000004200 */
[----:B--2---:R-:W-:Y:S04]  /*fb30*/  FFMA.FTZ R0, R144, c[0x0][0x2d0], -R20 ;  /* 0x0000b40090007a23 */ /* 0x004fe80000010814 */
[----:B------:R2:W-:Y:S01]  /*fb40*/  MUFU.EX2 R143, R0 ;  /* 0x00000000008f7308 */ /* 0x0005e20000000800 */
[C---:B-1----:R-:W-:Y:S03]  /*fb50*/  HMMA.16816.F32.BF16 R52, R8.reuse, R12, R52 ;  /* 0x0000000c0834723c */ /* 0x042fe60000041834 */
[----:B--2---:R-:W-:Y:S02]  /*fb60*/  FFMA.FTZ R0, R24, c[0x0][0x2d0], -R28 ;  /* 0x0000b40018007a23 */ /* 0x004fe4000001081c */
[----:B------:R-:W-:Y:S04]  /*fb70*/  FFMA.FTZ R24, R32, c[0x0][0x2d0], -R20 ;  /* 0x0000b40020187a23 */ /* 0x000fe80000010814 */
[----:B------:R1:W2:Y:S01]  /*fb80*/  MUFU.EX2 R139, R0 ;  /* 0x00000000008b7308 */ /* 0x0002a20000000800 */
[C---:B------:R-:W-:Y:S01]  /*fb90*/  HMMA.16816.F32.BF16 R56, R8.reuse, R14, R56 ;  /* 0x0000000e0838723c */ /* 0x040fe20000041838 */
[----:B------:R-:W3:Y:S02]  /*fba0*/  LDSM.16.MT88.4 R12, [R170+0x2000] ;  /* 0x00200000aa0c783b */ /* 0x000ee40000004200 */
[----:B-1----:R-:W-:Y:S02]  /*fbb0*/  FFMA.FTZ R0, R25, c[0x0][0x2d0], -R28 ;  /* 0x0000b40019007a23 */ /* 0x002fe4000001081c */
[----:B------:R-:W-:Y:S04]  /*fbc0*/  FFMA.FTZ R25, R148, c[0x0][0x2d0], -R20 ;  /* 0x0000b40094197a23 */ /* 0x000fe80000010814 */
[----:B------:R1:W1:Y:S10]  /*fbd0*/  MUFU.EX2 R138, R0 ;  /* 0x00000000008a7308 */ /* 0x0002740000000800 */
[----:B------:R-:W-:Y:S01]  /*fbe0*/  MUFU.EX2 R128, R25 ;  /* 0x0000001900807308 */ /* 0x000fe20000000800 */
[C---:B---3--:R-:W-:Y:S08]  /*fbf0*/  HMMA.16816.F32.BF16 R60, R8.reuse, R12, R60 ;  /* 0x0000000c083c723c */ /* 0x048ff0000004183c */
[C---:B------:R-:W-:Y:S01]  /*fc00*/  HMMA.16816.F32.BF16 R64, R8.reuse, R14, R64 ;  /* 0x0000000e0840723c */ /* 0x040fe20000041840 */
[----:B------:R-:W3:Y:S03]  /*fc10*/  LDSM.16.MT88.4 R12, [R168+0x4000] ;  /* 0x00400000a80c783b */ /* 0x000ee60000004200 */
[--C-:B-1----:R-:W-:Y:S04]  /*fc20*/  FFMA.FTZ R0, R23, c[0x0][0x2d0], -R28.reuse ;  /* 0x0000b40017007a23 */ /* 0x102fe8000001081c */
[----:B------:R1:W1:Y:S04]  /*fc30*/  MUFU.EX2 R137, R0 ;  /* 0x0000000000897308 */ /* 0x0002680000000800 */
[----:B-1----:R-:W-:Y:S06]  /*fc40*/  FFMA.FTZ R0, R27, c[0x0][0x2d0], -R28 ;  /* 0x0000b4001b007a23 */ /* 0x002fec000001081c */
[----:B------:R1:W1:Y:S01]  /*fc50*/  MUFU.EX2 R136, R0 ;  /* 0x0000000000887308 */ /* 0x0002620000000800 */
[C---:B---3--:R-:W-:Y:S08]  /*fc60*/  HMMA.16816.F32.BF16 R68, R8.reuse, R12, R68 ;  /* 0x0000000c0844723c */ /* 0x048ff00000041844 */
[C---:B------:R-:W-:Y:S01]  /*fc70*/  HMMA.16816.F32.BF16 R72, R8.reuse, R14, R72 ;  /* 0x0000000e0848723c */ /* 0x040fe20000041848 */
[----:B------:R-:W3:Y:S03]  /*fc80*/  LDSM.16.MT88.4 R12, [R169+0x4000] ;  /* 0x00400000a90c783b */ /* 0x000ee60000004200 */
[----:B-1----:R-:W-:Y:S02]  /*fc90*/  FADD.FTZ R0, R151, R2 ;  /* 0x0000000297007221 */ /* 0x002fe40000010000 */
[----:B------:R-:W-:Y:S02]  /*fca0*/  FFMA.FTZ R2, R29, c[0x0][0x2d0], -R20 ;  /* 0x0000b4001d027a23 */ /* 0x000fe40000010814 */
[----:B------:R-:W-:Y:S02]  /*fcb0*/  FADD.FTZ R29, R152, R21 ;  /* 0x00000015981d7221 */ /* 0x000fe40000010000 */
[----:B------:R-:W-:Y:S02]  /*fcc0*/  LDSM.16.MT88.4 R20, [R171+0x1000] ;  /* 0x00100000ab14783b */ /* 0x000fe40000004200 */
[----:B------:R-:W-:Y:S01]  /*fcd0*/  FADD.FTZ R27, R130, R0 ;  /* 0x00000000821b7221 */ /* 0x000fe20000010000 */
[----:B------:R1:W-:Y:S01]  /*fce0*/  MUFU.EX2 R131, R2 ;  /* 0x0000000200837308 */ /* 0x0003e20000000800 */
[----:B------:R-:W-:Y:S09]  /*fcf0*/  FFMA.FTZ R0, R33, c[0x0][0x2d0], -R28 ;  /* 0x0000b40021007a23 */ /* 0x000ff2000001081c */
[----:B------:R2:W2:Y:S10]  /*fd00*/  MUFU.EX2 R130, R24 ;  /* 0x0000001800827308 */ /* 0x0004b40000000800 */
[----:B------:R2:W-:Y:S01]  /*fd10*/  MUFU.EX2 R32, R0 ;  /* 0x0000000000207308 */ /* 0x0005e20000000800 */
[C---:B---3--:R-:W-:Y:S03]  /*fd20*/  HMMA.16816.F32.BF16 R76, R8.reuse, R12, R76 ;  /* 0x0000000c084c723c */ /* 0x048fe6000004184c */
[----:B-1----:R-:W-:Y:S02]  /*fd30*/  FADD.FTZ R2, R133, R29 ;  /* 0x0000001d85027221 */ /* 0x002fe40000010000 */
[----:B-----5:R-:W-:Y:S02]  /*fd40*/  FADD.FTZ R29, R132, R27 ;  /* 0x0000001b841d7221 */ /* 0x020fe40000010000 */
[----:B------:R-:W-:Y:S01]  /*fd50*/  FADD.FTZ R2, R134, R2 ;  /* 0x0000000286027221 */ /* 0x000fe20000010000 */
[C---:B------:R-:W-:Y:S01]  /*fd60*/  HMMA.16816.F32.BF16 R80, R8.reuse, R14, R80 ;  /* 0x0000000e0850723c */ /* 0x040fe20000041850 */
[----:B------:R-:W1:Y:S03]  /*fd70*/  LDSM.16.MT88.4 R12, [R171+0x4000] ;  /* 0x00400000ab0c783b */ /* 0x000e660000004200 */
[----:B----4-:R-:W-:Y:S05]  /*fd80*/  FADD.FTZ R29, R135, R29 ;  /* 0x0000001d871d7221 */ /* 0x010fea0000010000 */
[----:B--2---:R-:W-:Y:S03]  /*fd90*/  LDSM.16.MT88.4 R24, [R171+0x1800] ;  /* 0x00180000ab18783b */ /* 0x004fe60000004200 */
[--C-:B------:R-:W-:Y:S04]  /*fda0*/  FFMA.FTZ R0, R31, c[0x0][0x2d0], -R28.reuse ;  /* 0x0000b4001f007a23 */ /* 0x100fe8000001081c */
[----:B------:R2:W3:Y:S01]  /*fdb0*/  MUFU.EX2 R31, R0 ;  /* 0x00000000001f7308 */ /* 0x0004e20000000800 */
[C---:B-1----:R-:W-:Y:S03]  /*fdc0*/  HMMA.16816.F32.BF16 R84, R8.reuse, R12, R84 ;  /* 0x0000000c0854723c */ /* 0x042fe60000041854 */
[--C-:B--2---:R-:W-:Y:S02]  /*fdd0*/  FFMA.FTZ R0, R34, c[0x0][0x2d0], -R28.reuse ;  /* 0x0000b40022007a23 */ /* 0x104fe4000001081c */
[----:B------:R-:W-:Y:S04]  /*fde0*/  FFMA.FTZ R28, R30, c[0x0][0x2d0], -R28 ;  /* 0x0000b4001e1c7a23 */ /* 0x000fe8000001081c */
[----:B------:R1:W-:Y:S01]  /*fdf0*/  MUFU.EX2 R30, R0 ;  /* 0x00000000001e7308 */ /* 0x0003e20000000800 */
[C---:B------:R-:W-:Y:S01]  /*fe00*/  HMMA.16816.F32.BF16 R88, R8.reuse, R14, R88 ;  /* 0x0000000e0858723c */ /* 0x040fe20000041858 */
[----:B------:R-:W2:Y:S08]  /*fe10*/  LDSM.16.MT88.4 R12, [R170+0x4000] ;  /* 0x00400000aa0c783b */ /* 0x000eb00000004200 */
[----:B------:R-:W4:Y:S03]  /*fe20*/  MUFU.EX2 R28, R28 ;  /* 0x0000001c001c7308 */ /* 0x000f260000000800 */
[----:B-1----:R-:W-:Y:S02]  /*fe30*/  FADD.FTZ R0, R150, R2 ;  /* 0x0000000296007221 */ /* 0x002fe40000010000 */
[----:B------:R-:W-:Y:S02]  /*fe40*/  FADD.FTZ R2, R154, R29 ;  /* 0x0000001d9a027221 */ /* 0x000fe40000010000 */
[----:B------:R-:W-:Y:S02]  /*fe50*/  FADD.FTZ R0, R155, R0 ;  /* 0x000000009b007221 */ /* 0x000fe40000010000 */
[----:B------:R-:W-:Y:S02]  /*fe60*/  FADD.FTZ R2, R153, R2 ;  /* 0x0000000299027221 */ /* 0x000fe40000010000 */
[----:B------:R-:W-:Y:S02]  /*fe70*/  FADD.FTZ R0, R140, R0 ;  /* 0x000000008c007221 */ /* 0x000fe40000010000 */
[----:B------:R-:W-:Y:S02]  /*fe80*/  FADD.FTZ R2, R139, R2 ;  /* 0x000000028b027221 */ /* 0x000fe40000010000 */
[----:B------:R-:W-:Y:S02]  /*fe90*/  FADD.FTZ R0, R142, R0 ;  /* 0x000000008e007221 */ /* 0x000fe40000010000 */
[----:B------:R-:W-:Y:S02]  /*fea0*/  FADD.FTZ R2, R138, R2 ;  /* 0x000000028a027221 */ /* 0x000fe40000010000 */
[----:B------:R-:W-:Y:S01]  /*feb0*/  FADD.FTZ R0, R141, R0 ;  /* 0x000000008d007221 */ /* 0x000fe20000010000 */
[C---:B--2---:R-:W-:Y:S03]  /*fec0*/  HMMA.16816.F32.BF16 R92, R8.reuse, R12, R92 ;  /* 0x0000000c085c723c */ /* 0x044fe6000004185c */
[----:B------:R-:W-:Y:S02]  /*fed0*/  FADD.FTZ R2, R137, R2 ;  /* 0x0000000289027221 */ /* 0x000fe40000010000 */
[----:B------:R-:W-:Y:S03]  /*fee0*/  FADD.FTZ R0, R143, R0 ;  /* 0x000000008f007221 */ /* 0x000fe60000010000 */
[----:B------:R-:W-:Y:S01]  /*fef0*/  HMMA.16816.F32.BF16 R96, R8, R14, R96 ;  /* 0x0000000e0860723c */ /* 0x000fe20000041860 */
[----:B------:R-:W1:Y:S06]  /*ff00*/  LDSM.16.MT88.4 R12, [R168+0x800] ;  /* 0x00080000a80c783b */ /* 0x000e6c0000004200 */
        /* <DEDUP_REMOVED lines=39> */
[----:B------:R-:W2:Y:S06]  /*10180*/  LDSM.16.MT88.4 R16, [R169+0x1000] ;  /* 0x00100000a910783b */ /* 0x000eac0000004200 */
[----:B------:R-:W-:Y:S02]  /*10190*/  F2FP.BF16.PACK_AB R8, R142, R140 ;  /* 0x0000008c8e08723e */ /* 0x000fe400000010ff */
[----:B------:R-:W-:Y:S03]  /*101a0*/  F2FP.BF16.PACK_AB R10, R143, R141 ;  /* 0x0000008d8f0a723e */ /* 0x000fe600000010ff */
[----:B------:R-:W-:Y:S02]  /*101b0*/  F2FP.BF16.PACK_AB R9, R138, R139 ;  /* 0x0000008b8a09723e */ /* 0x000fe400000010ff */
[----:B------:R-:W-:Y:S07]  /*101c0*/  F2FP.BF16.PACK_AB R11, R136, R137 ;  /* 0x00000089880b723e */ /* 0x000fee00000010ff */
        /* <DEDUP_REMOVED lines=15> */
[C---:B-----5:R-:W-:Y:S08]  /*102c0*/  HMMA.16816.F32.BF16 R44, R8.reuse, R20, R44 ;  /* 0x00000014082c723c */ /* 0x060ff0000004182c */
        /* <DEDUP_REMOVED lines=18> */
[----:B------:R-:W-:Y:S01]  /*103f0*/  HMMA.16816.F32.BF16 R96, R8, R22, R96 ;  /* 0x000000160860723c */ /* 0x000fe20000041860 */
[----:B------:R-:W5:Y:S06]  /*10400*/  LDSM.16.MT88.4 R20, [R170+0x1800] ;  /* 0x00180000aa14783b */ /* 0x000f6c0000004200 */
[----:B------:R-:W-:Y:S02]  /*10410*/  F2FP.BF16.PACK_AB R8, R128, R35 ;  /* 0x000000238008723e */ /* 0x000fe400000010ff */
[----:B------:R-:W-:Y:S03]  /*10420*/  F2FP.BF16.PACK_AB R10, R131, R130 ;  /* 0x00000082830a723e */ /* 0x000fe600000010ff */
[----:B---3--:R-:W-:Y:S02]  /*10430*/  F2FP.BF16.PACK_AB R9, R31, R32 ;  /* 0x000000201f09723e */ /* 0x008fe400000010ff */
[----:B----4-:R-:W-:Y:S07]  /*10440*/  F2FP.BF16.PACK_AB R11, R28, R30 ;  /* 0x0000001e1c0b723e */ /* 0x010fee00000010ff */
[C---:B-1----:R-:W-:Y:S01]  /*10450*/  HMMA.16816.F32.BF16 R132, R8.reuse, R12, R4 ;  /* 0x0000000c0884723c */ /* 0x042fe20000041804 */
[----:B------:R-:W1:Y:S07]  /*10460*/  LDSM.16.MT88.4 R4, [R168+0x3800] ;  /* 0x00380000a804783b */ /* 0x000e6e0000004200 */
[C---:B------:R-:W-:Y:S01]  /*10470*/  HMMA.16816.F32.BF16 R100, R8.reuse, R14, R100 ;  /* 0x0000000e0864723c */ /* 0x040fe20000041864 */
[----:B------:R-:W3:Y:S07]  /*10480*/  LDSM.16.MT88.4 R12, [R169+0x3800] ;  /* 0x00380000a90c783b */ /* 0x000eee0000004200 */
[C---:B--2---:R-:W-:Y:S08]  /*10490*/  HMMA.16816.F32.BF16 R104, R8.reuse, R16, R104 ;  /* 0x000000100868723c */ /* 0x044ff00000041868 */
[C---:B------:R-:W-:Y:S01]  /*104a0*/  HMMA.16816.F32.BF16 R108, R8.reuse, R18, R108 ;  /* 0x00000012086c723c */ /* 0x040fe2000004186c */
[----:B------:R-:W2:Y:S07]  /*104b0*/  LDSM.16.MT88.4 R16, [R171+0x3800] ;  /* 0x00380000ab10783b */ /* 0x000eae0000004200 */
[C---:B------:R-:W-:Y:S08]  /*104c0*/  HMMA.16816.F32.BF16 R112, R8.reuse, R24, R112 ;  /* 0x000000180870723c */ /* 0x040ff00000041870 */
[C---:B------:R-:W-:Y:S08]  /*104d0*/  HMMA.16816.F32.BF16 R116, R8.reuse, R26, R116 ;  /* 0x0000001a0874723c */ /* 0x040ff00000041874 */
[C---:B-----5:R-:W-:Y:S08]  /*104e0*/  HMMA.16816.F32.BF16 R120, R8.reuse, R20, R120 ;  /* 0x000000140878723c */ /* 0x060ff00000041878 */
[C---:B------:R-:W-:Y:S01]  /*104f0*/  HMMA.16816.F32.BF16 R124, R8.reuse, R22, R124 ;  /* 0x00000016087c723c */ /* 0x040fe2000004187c */
[----:B------:R-:W4:Y:S07]  /*10500*/  LDSM.16.MT88.4 R20, [R170+0x3800] ;  /* 0x00380000aa14783b */ /* 0x000f2e0000004200 */
[C---:B-1----:R-:W-:Y:S08]  /*10510*/  HMMA.16816.F32.BF16 R36, R8.reuse, R4, R36 ;  /* 0x000000040824723c */ /* 0x042ff00000041824 */
[C---:B------:R-:W-:Y:S01]  /*10520*/  HMMA.16816.F32.BF16 R40, R8.reuse, R6, R40 ;  /* 0x000000060828723c */ /* 0x040fe20000041828 */
[----:B------:R-:W1:Y:S07]  /*10530*/  LDSM.16.MT88.4 R4, [R168+0x5800] ;  /* 0x00580000a804783b */ /* 0x000e6e0000004200 */
[C---:B---3--:R-:W-:Y:S08]  /*10540*/  HMMA.16816.F32.BF16 R44, R8.reuse, R12, R44 ;  /* 0x0000000c082c723c */ /* 0x048ff0000004182c */
[C---:B------:R-:W-:Y:S01]  /*10550*/  HMMA.16816.F32.BF16 R48, R8.reuse, R14, R48 ;  /* 0x0000000e0830723c */ /* 0x040fe20000041830 */
[----:B------:R-:W3:Y:S07]  /*10560*/  LDSM.16.MT88.4 R12, [R169+0x5800] ;  /* 0x00580000a90c783b */ /* 0x000eee0000004200 */
[C---:B--2---:R-:W-:Y:S08]  /*10570*/  HMMA.16816.F32.BF16 R52, R8.reuse, R16, R52 ;  /* 0x000000100834723c */ /* 0x044ff00000041834 */
[C---:B------:R-:W-:Y:S01]  /*10580*/  HMMA.16816.F32.BF16 R56, R8.reuse, R18, R56 ;  /* 0x000000120838723c */ /* 0x040fe20000041838 */
[----:B------:R-:W2:Y:S07]  /*10590*/  LDSM.16.MT88.4 R16, [R171+0x5800] ;  /* 0x00580000ab10783b */ /* 0x000eae0000004200 */
[C---:B----4-:R-:W-:Y:S08]  /*105a0*/  HMMA.16816.F32.BF16 R60, R8.reuse, R20, R60 ;  /* 0x00000014083c723c */ /* 0x050ff0000004183c */
[C---:B------:R-:W-:Y:S01]  /*105b0*/  HMMA.16816.F32.BF16 R64, R8.reuse, R22, R64 ;  /* 0x000000160840723c */ /* 0x040fe20000041840 */
[----:B------:R-:W4:Y:S07]  /*105c0*/  LDSM.16.MT88.4 R20, [R170+0x5800] ;  /* 0x00580000aa14783b */ /* 0x000f2e0000004200 */
        /* <DEDUP_REMOVED lines=12> */
[----:B------:R-:W-:Y:S01]  /*10690*/  FADD.FTZ R2, R30, R0 ;  /* 0x000000001e027221 */ /* 0x000fe20000010000 */
[----:B------:R-:W-:Y:S01]  /*106a0*/  IADD3 R0, R178, -0x1, RZ ;  /* 0xffffffffb2007810 */ /* 0x000fe20007ffe0ff */
[C---:B--2---:R-:W-:Y:S04]  /*106b0*/  HMMA.16816.F32.BF16 R84, R8.reuse, R16, R84 ;  /* 0x000000100854723c */ /* 0x044fe80000041854 */
[----:B------:R-:W-:Y:S01]  /*106c0*/  FADD.FTZ R187, R131, R4 ;  /* 0x0000000483bb7221 */ /* 0x000fe20000010000 */
[----:B------:R-:W-:Y:S01]  /*106d0*/  MOV R178, R0 ;  /* 0x0000000000b27202 */ /* 0x000fe20000000f00 */
[----:B------:R-:W-:Y:S01]  /*106e0*/  FADD.FTZ R190, R28, R2 ;  /* 0x000000021cbe7221 */ /* 0x000fe20000010000 */
[----:B------:R-:W-:Y:S01]  /*106f0*/  MOV R131, R3 ;  /* 0x0000000300837202 */ /* 0x000fe20000000f00 */
[C---:B------:R-:W-:Y:S08]  /*10700*/  HMMA.16816.F32.BF16 R88, R8.reuse, R18, R88 ;  /* 0x000000120858723c */ /* 0x040ff00000041858 */
[C---:B----4-:R-:W-:Y:S08]  /*10710*/  HMMA.16816.F32.BF16 R92, R8.reuse, R20, R92 ;  /* 0x00000014085c723c */ /* 0x050ff0000004185c */
[----:B------:R-:W-:Y:S01]  /*10720*/  HMMA.16816.F32.BF16 R96, R8, R22, R96 ;  /* 0x000000160860723c */ /* 0x000fe20000041860 */
[----:B------:R-:W-:Y:S07]  /*10730*/  @!UPT UIADD3 URZ, URZ, URZ, URZ ;  /* 0x0000003f3f3ff290 */ /* 0x000fee000fffe03f */
[----:B------:R-:W-:-:S11]  /*10740*/  @P0 BRA `(.L_x_558) ;  /* 0xffffc7f000000947 */ /* 0x000fd6000383ffff */
.L_x_540:
[----:B------:R-:W-:Y:S05]  /*10750*/  BRA.DIV ~URZ, `(.L_x_559) ;  /* 0x00006be27f007947 */ /* 0x000fea000b800000 */
[----:B------:R1:W2:Y:S02]  /*10760*/  SHFL.BFLY PT, R0, R187, 0x2, 0x1f ;  /* 0x0c401f00bb007f89 */ /* 0x0002a400000e0000 */
.L_x_659:
[----:B--2---:R-:W-:Y:S01]  /*10770*/  FADD.FTZ R4, R0, R187 ;  /* 0x000000bb00047221 */ /* 0x004fe20000010000 */
[----:B------:R-:W-:Y:S05]  /*10780*/  BRA.DIV ~URZ, `(.L_x_560) ;  /* 0x00006c027f007947 */ /* 0x000fea000b800000 */
[----:B------:R-:W2:Y:S04]  /*10790*/  SHFL.BFLY PT, R0, R190, 0x2, 0x1f ;  /* 0x0c401f00be007f89 */ /* 0x000ea800000e0000 */
[----:B------:R-:W3:Y:S01]  /*107a0*/  SHFL.BFLY PT, R2, R4, 0x1, 0x1f ;  /* 0x0c201f0004027f89 */ /* 0x000ee200000e0000 */
[----:B--2---:R-:W-:-:S02]  /*107b0*/  FADD.FTZ R5, R0, R190 ;  /* 0x000000be00057221 */ /* 0x004fc40000010000 */
[----:B---3--:R-:W-:-:S03]  /*107c0*/  FADD.FTZ R4, R4, R2 ;  /* 0x0000000204047221 */ /* 0x008fc60000010000 */
[----:B------:R2:W3:Y:S04]  /*107d0*/  SHFL.BFLY PT, R3, R5, 0x1, 0x1f ;  /* 0x0c201f0005037f89 */ /* 0x0004e800000e0000 */
.L_x_660:
        /* <DEDUP_REMOVED lines=26> */
[----:B------:R-:W-:Y:S02]  /*10980*/  FMUL.FTZ R73, R2, R77 ;  /* 0x0000004d02497220 */ /* 0x000fe40000410000 */
[----:B------:R-:W-:Y:S01]  /*10990*/  @P1 FFMA.FTZ R23, R4, R129, R6 ;  /* 0x0000008104171223 */ /* 0x000fe20000010006 */
[----:B------:R-:W-:Y:S01]  /*109a0*/  MOV R4, 0x1 ;  /* 0x0000000100047802 */ /* 0x000fe20000000f00 */
        /* <DEDUP_REMOVED lines=42> */
[C---:B------:R-:W-:Y:S01]  /*10c50*/  FMUL.FTZ R27, R0.reuse, R103 ;  /* 0x00000067001b7220 */ /* 0x040fe20000410000 */
[----:B----4-:R-:W-:Y:S01]  /*10c60*/  @P0 MOV R3, 0x3f317218 ;  /* 0x3f31721800030802 */ /* 0x010fe20000000f00 */
[C---:B------:R-:W-:Y:S02]  /*10c70*/  FMUL.FTZ R96, R0.reuse, R122 ;  /* 0x0000007a00607220 */ /* 0x040fe40000410000 */
[----:B------:R-:W-:-:S02]  /*10c80*/  FMUL.FTZ R97, R0, R123 ;  /* 0x0000007b00617220 */ /* 0x000fc40000410000 */
[C---:B------:R-:W-:Y:S02]  /*10c90*/  FMUL.FTZ R88, R0.reuse, R126 ;  /* 0x0000007e00587220 */ /* 0x040fe40000410000 */
[C---:B------:R-:W-:Y:S02]  /*10ca0*/  FMUL.FTZ R89, R0.reuse, R127 ;  /* 0x0000007f00597220 */ /* 0x040fe40000410000 */
[C---:B------:R-:W-:Y:S02]  /*10cb0*/  FMUL.FTZ R38, R0.reuse, R46 ;  /* 0x0000002e00267220 */ /* 0x040fe40000410000 */
[----:B------:R-:W-:Y:S02]  /*10cc0*/  FMUL.FTZ R39, R0, R47 ;  /* 0x0000002f00277220 */ /* 0x000fe40000410000 */
[----:B-----5:R-:W-:Y:S02]  /*10cd0*/  @P0 FMUL.FTZ R2, R2, 0.69314718246459960938 ;  /* 0x3f31721802020820 */ /* 0x020fe40000410000 */
        /* <DEDUP_REMOVED lines=37> */
.L_x_469:
        /* <DEDUP_REMOVED lines=17> */
.L_x_562:
[----:B------:R-:W-:Y:S05]  /*11040*/  BSYNC B0 ;  /* 0x0000000000007941 */ /* 0x000fea0003800000 */
.L_x_561:
[----:B------:R-:W-:Y:S01]  /*11050*/  PRMT R0, R0, 0x9910, RZ ;  /* 0x0000991000007816 */ /* 0x000fe200000000ff */
[----:B------:R-:W-:Y:S01]  /*11060*/  BSSY B1, `(.L_x_563) ;  /* 0x000033f000017945 */ /* 0x000fe20003800000 */
[----:B------:R-:W-:Y:S02]  /*11070*/  IMAD.MOV.U32 R82, RZ, RZ, R212 ;  /* 0x000000ffff527224 */ /* 0x000fe400078e00d4 */
[----:B------:R-:W-:-:S13]  /*11080*/  ISETP.NE.AND P0, PT, R0, RZ, PT ;  /* 0x000000ff0000720c */ /* 0x000fda0003f05270 */
[----:B------:R-:W-:Y:S05]  /*11090*/  @!P0 BRA `(.L_x_564) ;  /* 0x0000273000008947 */ /* 0x000fea0003800000 */
[----:B------:R-:W3:Y:S04]  /*110a0*/  LDL R7, [R1+0xc] ;  /* 0x00000c0001077983 */ /* 0x000ee80000100800 */
[----:B------:R-:W4:Y:S04]  /*110b0*/  LDL R6, [R1+0x4] ;  /* 0x0000040001067983 */ /* 0x000f280000100800 */
[----:B--2---:R-:W2:Y:S04]  /*110c0*/  LDL R5, [R1+0x8] ;  /* 0x0000080001057983 */ /* 0x004ea80000100800 */
[----:B------:R-:W2:Y:S01]  /*110d0*/  LDL R8, [R1] ;  /* 0x0000000001087983 */ /* 0x000ea20000100800 */
[----:B------:R-:W-:Y:S01]  /*110e0*/  WARPSYNC 0xffffffff ;  /* 0xffffffff00007948 */ /* 0x000fe20003800000 */
[----:B------:R-:W-:Y:S01]  /*110f0*/  F2FP.BF16.PACK_AB R0, R129, R128 ;  /* 0x000000808100723e */ /* 0x000fe200000010ff */
[----:B------:R-:W-:Y:S01]  /*11100*/  IMAD.MOV.U32 R15, RZ, RZ, c[0x0][0x388] ;  /* 0x0000e200ff0f7624 */ /* 0x000fe200078e00ff */
[----:B------:R-:W-:Y:S01]  /*11110*/  BAR.SYNC.DEFER_BLOCKING 0x1, 0x100 ;  /* 0x0044000000007b1d */ /* 0x000fe20000010000 */
[----:B------:R-:W-:-:S02]  /*11120*/  F2FP.BF16.PACK_AB R2, R85, R84 ;  /* 0x000000545502723e */ /* 0x000fc400000010ff */
[----:B------:R-:W-:Y:S02]  /*11130*/  F2FP.BF16.PACK_AB R3, R29, R28 ;  /* 0x0000001c1d03723e */ /* 0x000fe400000010ff */
[----:B------:R-:W-:Y:S02]  /*11140*/  F2FP.BF16.PACK_AB R4, R117, R116 ;  /* 0x000000747504723e */ /* 0x000fe400000010ff */
[----:B------:R-:W-:Y:S02]  /*11150*/  ISETP.NE.U32.AND P0, PT, RZ, c[0x0][0x508], PT ;  /* 0x00014200ff007a0c */ /* 0x000fe40003f05070 */
[----:B------:R-:W-:Y:S02]  /*11160*/  ISETP.NE.U32.AND P2, PT, RZ, c[0x0][0x500], PT ;  /* 0x00014000ff007a0c */ /* 0x000fe40003f45070 */
[----:B------:R-:W-:Y:S02]  /*11170*/  ISETP.NE.AND.EX P1, PT, RZ, c[0x0][0x50c], PT, P0 ;  /* 0x00014300ff007a0c */ /* 0x000fe40003f25300 */
[----:B------:R-:W-:Y:S01]  /*11180*/  ISETP.NE.AND.EX P2, PT, RZ, c[0x0][0x504], PT, P2 ;  /* 0x00014100ff007a0c */ /* 0x000fe20003f45320 */
[----:B------:R1:W-:Y:S04]  /*11190*/  STS [R227], R0 ;  /* 0x00000000e3007388 */ /* 0x0003e80000000800 */
[----:B------:R1:W-:Y:S04]  /*111a0*/  STS [R227+0x400], R2 ;  /* 0x00040002e3007388 */ /* 0x0003e80000000800 */
[----:B------:R1:W-:Y:S02]  /*111b0*/  STS [R228], R3 ;  /* 0x00000003e4007388 */ /* 0x0003e40000000800 */
[----:B-1----:R-:W-:-:S02]  /*111c0*/  F2FP.BF16.PACK_AB R0, R27, R26 ;  /* 0x0000001a1b00723e */ /* 0x002fc400000010ff */
[----:B------:R-:W-:-:S03]  /*111d0*/  F2FP.BF16.PACK_AB R2, R31, R30 ;  /* 0x0000001e1f02723e */ /* 0x000fc600000010ff */
[----:B------:R1:W-:Y:S01]  /*111e0*/  STS [R228+0x400], R0 ;  /* 0x00040000e4007388 */ /* 0x0003e20000000800 */
[----:B------:R-:W-:-:S03]  /*111f0*/  F2FP.BF16.PACK_AB R3, R103, R102 ;  /* 0x000000666703723e */ /* 0x000fc600000010ff */
[----:B------:R1:W-:Y:S04]  /*11200*/  STS [R230], R2 ;  /* 0x00000002e6007388 */ /* 0x0003e80000000800 */
[----:B------:R1:W-:Y:S02]  /*11210*/  STS [R230+0x400], R3 ;  /* 0x00040003e6007388 */ /* 0x0003e40000000800 */
[----:B-1----:R-:W-:Y:S02]  /*11220*/  F2FP.BF16.PACK_AB R0, R33, R32 ;  /* 0x000000202100723e */ /* 0x002fe400000010ff */
[----:B------:R-:W-:-:S03]  /*11230*/  F2FP.BF16.PACK_AB R2, R93, R92 ;  /* 0x0000005c5d02723e */ /* 0x000fc600000010ff */
[----:B------:R1:W-:Y:S01]  /*11240*/  STS [R229], R0 ;  /* 0x00000000e5007388 */ /* 0x0003e20000000800 */
[----:B------:R-:W-:-:S03]  /*11250*/  F2FP.BF16.PACK_AB R3, R35, R34 ;  /* 0x000000222303723e */ /* 0x000fc600000010ff */
[----:B------:R1:W-:Y:S02]  /*11260*/  STS [R229+0x400], R2 ;  /* 0x00040002e5007388 */ /* 0x0003e40000000800 */
[----:B-1----:R-:W-:Y:S02]  /*11270*/  F2FP.BF16.PACK_AB R0, R37, R36 ;  /* 0x000000242500723e */ /* 0x002fe400000010ff */
[----:B------:R-:W-:Y:S01]  /*11280*/  F2FP.BF16.PACK_AB R2, R101, R100 ;  /* 0x000000646502723e */ /* 0x000fe200000010ff */
[----:B---3--:R1:W-:Y:S04]  /*11290*/  STS [R7], R3 ;  /* 0x0000000307007388 */ /* 0x0083e80000000800 */
[----:B------:R3:W-:Y:S04]  /*112a0*/  STS [R7+0x400], R0 ;  /* 0x0004000007007388 */ /* 0x0007e80000000800 */
[----:B----4-:R4:W-:Y:S01]  /*112b0*/  STS [R6], R2 ;  /* 0x0000000206007388 */ /* 0x0109e20000000800 */
[----:B-1----:R-:W-:-:S02]  /*112c0*/  F2FP.BF16.PACK_AB R3, R111, R110 ;  /* 0x0000006e6f03723e */ /* 0x002fc400000010ff */
[----:B---3--:R-:W-:-:S03]  /*112d0*/  F2FP.BF16.PACK_AB R0, R105, R104 ;  /* 0x000000686900723e */ /* 0x008fc600000010ff */
[----:B------:R1:W-:Y:S01]  /*112e0*/  STS [R6+0x400], R3 ;  /* 0x0004000306007388 */ /* 0x0003e20000000800 */
[----:B----4-:R-:W-:-:S03]  /*112f0*/  F2FP.BF16.PACK_AB R2, R97, R96 ;  /* 0x000000606102723e */ /* 0x010fc600000010ff */
[----:B--2---:R2:W-:Y:S04]  /*11300*/  STS [R5], R0 ;  /* 0x0000000005007388 */ /* 0x0045e80000000800 */
        /* <DEDUP_REMOVED lines=58> */
[----:B----4-:R-:W-:-:S03]  /*116b0*/  F2FP.BF16.PACK_AB R2, R81, R80 ;  /* 0x000000505102723e */ /* 0x010fc600000010ff */
[----:B------:R2:W-:Y:S04]  /*116c0*/  STS [R6+0x8000], R4 ;  /* 0x0080000406007388 */ /* 0x0005e80000000800 */
[----:B------:R-:W-:Y:S04]  /*116d0*/  STS [R6+0x8400], R3 ;  /* 0x0084000306007388 */ /* 0x000fe80000000800 */
[----:B------:R3:W-:Y:S01]  /*116e0*/  STS [R5+0x8000], R2 ;  /* 0x0080000205007388 */ /* 0x0007e20000000800 */
[----:B-1----:R-:W-:-:S05]  /*116f0*/  F2FP.BF16.PACK_AB R0, R55, R54 ;  /* 0x000000363700723e */ /* 0x002fca00000010ff */
[----:B------:R1:W-:Y:S01]  /*11700*/  STS [R5+0x8400], R0 ;  /* 0x0084000005007388 */ /* 0x0003e20000000800 */
[----:B--2---:R-:W-:Y:S01]  /*11710*/  F2FP.BF16.PACK_AB R4, R43, R42 ;  /* 0x0000002a2b04723e */ /* 0x004fe200000010ff */
[----:B---3--:R-:W-:-:S04]  /*11720*/  IMAD.MOV.U32 R2, RZ, RZ, 0x4 ;  /* 0x00000004ff027424 */ /* 0x008fc800078e00ff */
[----:B------:R-:W-:-:S04]  /*11730*/  @P1 IMAD.WIDE R6, R215, R2, c[0x0][0x508] ;  /* 0x00014200d7061625 */ /* 0x000fc800078e0202 */
[----:B------:R-:W-:Y:S01]  /*11740*/  IMAD.WIDE R2, R215, R2, c[0x0][0x500] ;  /* 0x00014000d7027625 */ /* 0x000fe200078e0202 */
[----:B-1----:R-:W-:-:S03]  /*11750*/  F2FP.BF16.PACK_AB R5, R25, R24 ;  /* 0x000000181905723e */ /* 0x002fc600000010ff */
[----:B------:R-:W-:Y:S02]  /*11760*/  IMAD.MOV.U32 R0, RZ, RZ, RZ ;  /* 0x000000ffff007224 */ /* 0x000fe400078e00ff */
[----:B------:R1:W-:Y:S04]  /*11770*/  STS [R8+0x8000], R5 ;  /* 0x0080000508007388 */ /* 0x0003e80000000800 */
[----:B------:R2:W-:Y:S04]  /*11780*/  STS [R8+0x8400], R4 ;  /* 0x0084000408007388 */ /* 0x0005e80000000800 */
[----:B------:R-:W-:Y:S06]  /*11790*/  BAR.SYNC.DEFER_BLOCKING 0x1, 0x100 ;  /* 0x0044000000007b1d */ /* 0x000fec0000010000 */
[----:B------:R2:W5:Y:S04]  /*117a0*/  @P1 LDG.E R15, [R6.64] ;  /* 0x00000008060f1981 */ /* 0x000568000c1e1900 */
[----:B------:R2:W5:Y:S01]  /*117b0*/  @P2 LDG.E R0, [R2.64] ;  /* 0x0000000802002981 */ /* 0x000562000c1e1900 */
[----:B------:R-:W-:-:S04]  /*117c0*/  ISETP.NE.AND P0, PT, R225, RZ, PT ;  /* 0x000000ffe100720c */ /* 0x000fc80003f05270 */
[----:B-1----:R-:W-:Y:S01]  /*117d0*/  SEL R5, R225, c[0x0][0x3d4], P0 ;  /* 0x0000f500e1057a07 */ /* 0x002fe20000000000 */
[----:B------:R-:W-:Y:S05]  /*117e0*/  @P1 BRA `(.L_x_565) ;  /* 0x0000004000001947 */ /* 0x000fea0003800000 */
[----:B------:R-:W-:Y:S05]  /*117f0*/  @!P2 BRA `(.L_x_565) ;  /* 0x000000300000a947 */ /* 0x000fea0003800000 */
[----:B--2---:R1:W2:Y:S04]  /*11800*/  LDG.E R4, [R2.64] ;  /* 0x0000000802047981 */ /* 0x0042a8000c1e1900 */
[----:B-1----:R-:W2:Y:S02]  /*11810*/  LDG.E R2, [R2.64+0x4] ;  /* 0x0000040802027981 */ /* 0x002ea4000c1e1900 */
[----:B--2--5:R-:W-:Y:S02]  /*11820*/  IADD3 R15, -R4, R2, RZ ;  /* 0x00000002040f7210 */ /* 0x024fe40007ffe1ff */
.L_x_565:
[----:B------:R-:W3:Y:S01]  /*11830*/  LDL R86, [R1+0x10] ;  /* 0x0000100001567983 */ /* 0x000ee20000100800 */
[----:B------:R-:W-:Y:S01]  /*11840*/  IMAD.MOV.U32 R9, RZ, RZ, 0x368 ;  /* 0x00000368ff097424 */ /* 0x000fe200078e00ff */
[----:B------:R-:W-:Y:S01]  /*11850*/  ISETP.GT.AND P2, PT, R5, 0x1, PT ;  /* 0x000000010500780c */ /* 0x000fe20003f44270 */
[----:B--2---:R-:W-:Y:S01]  /*11860*/  IMAD.MOV.U32 R2, RZ, RZ, c[0x0][0x4e8] ;  /* 0x00013a00ff027624 */ /* 0x004fe200078e00ff */
[----:B------:R-:W-:Y:S01]  /*11870*/  ISETP.NE.U32.AND P0, PT, RZ, c[0x0][0x500], PT ;  /* 0x00014000ff007a0c */ /* 0x000fe20003f05070 */
[----:B------:R-:W-:Y:S01]  /*11880*/  IMAD.IADD R11, R211, 0x1, R210 ;  /* 0x00000001d30b7824 */ /* 0x000fe200078e02d2 */
[----:B------:R-:W-:Y:S01]  /*11890*/  SEL R9, R9, 0x328, P2 ;  /* 0x0000032809097807 */ /* 0x000fe20001000000 */
[----:B------:R-:W1:Y:S01]  /*118a0*/  S2R R87, SR_TID.X ;  /* 0x0000000000577919 */ /* 0x000e620000002100 */
[----:B------:R-:W-:-:S02]  /*118b0*/  ISETP.NE.AND.EX P0, PT, RZ, c[0x0][0x504], PT, P0 ;  /* 0x00014100ff007a0c */ /* 0x000fc40003f05300 */
[----:B------:R-:W2:Y:S01]  /*118c0*/  LDC.64 R4, c[0x0][R9+0x170] ;  /* 0x00005c0009047b82 */ /* 0x000ea20000000a00 */
[----:B------:R-:W-:Y:S02]  /*118d0*/  ISETP.NE.AND P3, PT, R2, 0x1, PT ;  /* 0x000000010200780c */ /* 0x000fe40003f65270 */
[----:B------:R-:W-:Y:S02]  /*118e0*/  SHF.R.S32.HI R2, RZ, 0x1f, R215 ;  /* 0x0000001fff027819 */ /* 0x000fe400000114d7 */
[----:B------:R-:W-:Y:S02]  /*118f0*/  SEL R8, R215, RZ, !P0 ;  /* 0x000000ffd7087207 */ /* 0x000fe40004000000 */
[----:B------:R-:W-:Y:S01]  /*11900*/  SEL R3, R2, RZ, !P0 ;  /* 0x000000ff02037207 */ /* 0x000fe20004000000 */
[----:B------:R-:W4:Y:S01]  /*11910*/  LDC.64 R16, c[0x0][R9+0x168] ;  /* 0x00005a0009107b82 */ /* 0x000f220000000a00 */
[----:B------:R-:W-:-:S07]  /*11920*/  LOP3.LUT R10, R214, 0xffff, RZ, 0xc0, !PT ;  /* 0x0000ffffd60a7812 */ /* 0x000fce00078ec0ff */
[----:B------:R2:W4:Y:S01]  /*11930*/  LDC.64 R18, c[0x0][R9+0x178] ;  /* 0x00005e0009127b82 */ /* 0x0005220000000a00 */
[----:B-1----:R-:W-:-:S07]  /*11940*/  SHF.R.S32.HI R83, RZ, 0x1f, R87 ;  /* 0x0000001fff537819 */ /* 0x002fce0000011457 */
[----:B------:R1:W1:Y:S01]  /*11950*/  LDC.64 R20, c[0x0][R9+0x160] ;  /* 0x0000580009147b82 */ /* 0x0002620000000a00 */
[----:B------:R-:W-:-:S04]  /*11960*/  LEA.HI R83, R83, R87, RZ, 0x5 ;  /* 0x0000005753537211 */ /* 0x000fc800078f28ff */
[----:B------:R-:W-:-:S05]  /*11970*/  LOP3.LUT R83, R83, 0xffffffe0, RZ, 0xc0, !PT ;  /* 0xffffffe053537812 */ /* 0x000fca00078ec0ff */
[----:B------:R-:W-:Y:S02]  /*11980*/  IMAD.IADD R83, R87, 0x1, -R83 ;  /* 0x0000000157537824 */ /* 0x000fe400078e0a53 */
[----:B--2---:R-:W-:-:S04]  /*11990*/  IMAD R2, R5, R8, RZ ;  /* 0x0000000805027224 */ /* 0x004fc800078e02ff */
[----:B------:R-:W-:Y:S02]  /*119a0*/  IMAD R12, R4, R3, R2 ;  /* 0x00000003040c7224 */ /* 0x000fe400078e0202 */
[----:B------:R-:W-:-:S04]  /*119b0*/  @P3 IMAD.HI.U32 R3, R11, c[0x0][0x4ec], RZ ;  /* 0x00013b000b033a27 */ /* 0x000fc800078e00ff */
[----:B------:R-:W-:-:S04]  /*119c0*/  IMAD.WIDE.U32 R4, R4, R8, RZ ;  /* 0x0000000804047225 */ /* 0x000fc800078e00ff */
[----:B----4-:R-:W-:-:S04]  /*119d0*/  IMAD.WIDE.U32 R6, R16, R10, RZ ;  /* 0x0000000a10067225 */ /* 0x010fc800078e00ff */
[----:B------:R-:W-:Y:S01]  /*119e0*/  IMAD.MOV.U32 R2, RZ, RZ, R11 ;  /* 0x000000ffff027224 */ /* 0x000fe200078e000b */
[----:B------:R-:W-:Y:S01]  /*119f0*/  @P3 SHF.R.U32.HI R2, RZ, c[0x0][0x4f0], R3 ;  /* 0x00013c00ff023a19 */ /* 0x000fe20000011603 */
[----:B-1----:R-:W-:Y:S01]  /*11a00*/  IMAD R9, R17, R10, RZ ;  /* 0x0000000a11097224 */ /* 0x002fe200078e02ff */
[----:B------:R-:W-:Y:S01]  /*11a10*/  SEL R3, R226, RZ, P2 ;  /* 0x000000ffe2037207 */ /* 0x000fe20001000000 */
[----:B------:R-:W-:Y:S01]  /*11a20*/  IMAD.IADD R13, R5, 0x1, R12 ;  /* 0x00000001050d7824 */ /* 0x000fe200078e020c */
[--C-:B-----5:R-:W-:Y:S01]  /*11a30*/  IADD3 R14, P1, P0, R4, R6, R0.reuse ;  /* 0x00000006040e7210 */ /* 0x120fe2000783e000 */
[----:B------:R-:W-:Y:S01]  /*11a40*/  IMAD.IADD R6, R7, 0x1, R9 ;  /* 0x0000000107067824 */ /* 0x000fe200078e0209 */
[----:B------:R-:W-:Y:S01]  /*11a50*/  SHF.R.S32.HI R9, RZ, 0x1f, R0 ;  /* 0x0000001fff097819 */ /* 0x000fe20000011400 */
[----:B------:R-:W-:Y:S02]  /*11a60*/  IMAD.MOV R7, RZ, RZ, -R2 ;  /* 0x000000ffff077224 */ /* 0x000fe400078e0a02 */
[-C--:B------:R-:W-:Y:S01]  /*11a70*/  IMAD R12, R19, R3.reuse, RZ ;  /* 0x00000003130c7224 */ /* 0x080fe200078e02ff */
[----:B------:R-:W-:Y:S01]  /*11a80*/  IADD3.X R13, R13, R6, R9, P1, P0 ;  /* 0x000000060d0d7210 */ /* 0x000fe20000fe0409 */
[----:B------:R-:W-:-:S04]  /*11a90*/  IMAD.WIDE.U32 R4, R18, R3, RZ ;  /* 0x0000000312047225 */ /* 0x000fc800078e00ff */
[----:B------:R-:W-:Y:S01]  /*11aa0*/  IMAD R3, R7, c[0x0][0x4e8], R11 ;  /* 0x00013a0007037a24 */ /* 0x000fe200078e020b */
[----:B------:R-:W-:Y:S01]  /*11ab0*/  IADD3 R4, P1, P0, R2, R14, R4 ;  /* 0x0000000e02047210 */ /* 0x000fe2000783e004 */
[----:B------:R-:W-:Y:S01]  /*11ac0*/  IMAD.IADD R12, R5, 0x1, R12 ;  /* 0x00000001050c7824 */ /* 0x000fe200078e020c */
[----:B------:R-:W-:Y:S01]  /*11ad0*/  SHF.R.S32.HI R5, RZ, 0x1f, R2 ;  /* 0x0000001fff057819 */ /* 0x000fe20000011402 */
[----:B------:R-:W-:Y:S01]  /*11ae0*/  IMAD R2, R21, R3, RZ ;  /* 0x0000000315027224 */ /* 0x000fe200078e02ff */
[----:B------:R-:W-:Y:S01]  /*11af0*/  SHF.R.S32.HI R6, RZ, 0x1f, R3 ;  /* 0x0000001fff067819 */ /* 0x000fe20000011403 */
[----:B------:R-:W-:Y:S01]  /*11b00*/  IMAD.MOV.U32 R7, RZ, RZ, c[0x0][0x4a8] ;  /* 0x00012a00ff077624 */ /* 0x000fe200078e00ff */
[----:B------:R-:W-:Y:S01]  /*11b10*/  IADD3.X R5, R5, R13, R12, P1, P0 ;  /* 0x0000000d05057210 */ /* 0x000fe20000fe040c */
[----:B------:R-:W-:Y:S02]  /*11b20*/  IMAD R12, R15, c[0x0][0x4e8], RZ ;  /* 0x00013a000f0c7a24 */ /* 0x000fe400078e02ff */
[----:B------:R-:W-:-:S02]  /*11b30*/  IMAD R6, R20, R6, R2 ;  /* 0x0000000614067224 */ /* 0x000fc400078e0202 */
[----:B------:R-:W-:Y:S01]  /*11b40*/  IMAD.WIDE.U32 R2, R20, R3, R4 ;  /* 0x0000000314027225 */ /* 0x000fe200078e0004 */
[----:B------:R-:W-:-:S03]  /*11b50*/  SEL R4, R7, c[0x0][0x450], P2 ;  /* 0x0001140007047a07 */ /* 0x000fc60001000000 */
[----:B------:R-:W-:Y:S01]  /*11b60*/  IMAD.MOV.U32 R5, RZ, RZ, c[0x0][0x4ac] ;  /* 0x00012b00ff057624 */ /* 0x000fe200078e00ff */
[----:B------:R-:W-:Y:S01]  /*11b70*/  LEA R4, P0, R2, R4, 0x2 ;  /* 0x0000000402047211 */ /* 0x000fe200078010ff */
[----:B------:R-:W-:-:S03]  /*11b80*/  IMAD.IADD R3, R3, 0x1, R6 ;  /* 0x0000000103037824 */ /* 0x000fc600078e0206 */
[----:B------:R-:W-:Y:S01]  /*11b90*/  SEL R5, R5, c[0x0][0x454], P2 ;  /* 0x0001150005057a07 */ /* 0x000fe20001000000 */
[----:B------:R-:W-:Y:S03]  /*11ba0*/  SHFL.IDX PT, R6, R4, RZ, 0x1c1f ;  /* 0x001c1fff04067589 */ /* 0x000fe600000e0000 */
[----:B------:R-:W-:Y:S01]  /*11bb0*/  LEA.HI.X R2, R2, R5, R3, 0x2, P0 ;  /* 0x0000000502027211 */ /* 0x000fe200000f1403 */
[----:B------:R-:W-:Y:S01]  /*11bc0*/  SHFL.IDX PT, R4, R4, 0x1, 0x1c1f ;  /* 0x003c1f0004047f89 */ /* 0x000fe200000e0000 */
[----:B------:R-:W-:-:S03]  /*11bd0*/  LOP3.LUT P0, RZ, R83, 0x3, RZ, 0xc0, !PT ;  /* 0x0000000353ff7812 */ /* 0x000fc6000780c0ff */
[----:B------:R-:W1:Y:S04]  /*11be0*/  SHFL.IDX PT, R7, R2, RZ, 0x1c1f ;  /* 0x001c1fff02077589 */ /* 0x000e6800000e0000 */
[----:B------:R3:W2:Y:S02]  /*11bf0*/  SHFL.IDX PT, R5, R2, 0x1, 0x1c1f ;  /* 0x003c1f0002057f89 */ /* 0x0006a400000e0000 */
[----:B---3--:R-:W-:-:S05]  /*11c00*/  IMAD.IADD R2, R86, 0x1, R210 ;  /* 0x0000000156027824 */ /* 0x008fca00078e02d2 */
[C---:B------:R-:W-:Y:S02]  /*11c10*/  IADD3 R3, R2.reuse, 0x8, RZ ;  /* 0x0000000802037810 */ /* 0x040fe40007ffe0ff */
[-C--:B------:R-:W-:Y:S02]  /*11c20*/  ISETP.GE.OR P1, PT, R2, R12.reuse, P0 ;  /* 0x0000000c0200720c */ /* 0x080fe40000726670 */
[----:B------:R-:W-:-:S11]  /*11c30*/  ISETP.GE.OR P0, PT, R3, R12, P0 ;  /* 0x0000000c0300720c */ /* 0x000fd60000706670 */
[----:B-1----:R1:W-:Y:S01]  /*11c40*/  @!P1 ST.E [R6.64], R23 ;  /* 0x0000001706009985 */ /* 0x0023e2000c101908 */
[----:B------:R-:W-:-:S03]  /*11c50*/  ISETP.GE.AND P1, PT, R3, R12, PT ;  /* 0x0000000c0300720c */ /* 0x000fc60003f26270 */
[----:B--2---:R1:W-:Y:S01]  /*11c60*/  @!P0 ST.E [R4.64], R22 ;  /* 0x0000001604008985 */ /* 0x0043e2000c101908 */
[----:B------:R-:W-:Y:S02]  /*11c70*/  ISETP.GE.AND P0, PT, R2, R12, PT ;  /* 0x0000000c0200720c */ /* 0x000fe40003f06270 */
[----:B------:R-:W-:Y:S01]  /*11c80*/  P2R R13, PR, RZ, 0x2 ;  /* 0x00000002ff0d7803 */ /* 0x000fe20000000000 */
[----:B------:R-:W-:Y:S05]  /*11c90*/  @P2 BRA `(.L_x_566) ;  /* 0x0000087000002947 */ /* 0x000fea0003800000 */
[----:B-1----:R-:W-:Y:S01]  /*11ca0*/  IMAD R4, R9, c[0x0][0x3a0], RZ ;  /* 0x0000e80009047a24 */ /* 0x002fe200078e02ff */
[----:B------:R-:W-:Y:S01]  /*11cb0*/  SHF.R.S32.HI R5, RZ, 0x1f, R8 ;  /* 0x0000001fff057819 */ /* 0x000fe20000011408 */
[C---:B------:R-:W-:Y:S01]  /*11cc0*/  IMAD.WIDE.U32 R2, R0.reuse, c[0x0][0x3a0], RZ ;  /* 0x0000e80000027a25 */ /* 0x040fe200078e00ff */
[----:B------:R1:W2:Y:S03]  /*11cd0*/  LDS.128 R24, [R179+0x80] ;  /* 0x00008000b3187984 */ /* 0x0002a60000000c00 */
[----:B------:R-:W-:Y:S01]  /*11ce0*/  IMAD R0, R0, c[0x0][0x3a4], R4 ;  /* 0x0000e90000007a24 */ /* 0x000fe200078e0204 */
[----:B------:R-:W-:Y:S01]  /*11cf0*/  IADD3 R4, R196, R210, RZ ;  /* 0x000000d2c4047210 */ /* 0x000fe20007ffe0ff */
[----:B------:R1:W3:Y:S01]  /*11d00*/  LDS.128 R36, [R179+0x1080] ;  /* 0x00108000b3247984 */ /* 0x0002e20000000c00 */
[----:B------:R-:W-:-:S02]  /*11d10*/  IMAD R5, R5, c[0x0][0x3f0], RZ ;  /* 0x0000fc0005057a24 */ /* 0x000fc400078e02ff */
[----:B------:R-:W-:Y:S01]  /*11d20*/  IADD3 R3, R3, R0, RZ ;  /* 0x0000000003037210 */ /* 0x000fe20007ffe0ff */
[----:B------:R-:W-:Y:S01]  /*11d30*/  @P3 IMAD.HI.U32 R6, R4, c[0x0][0x4ec], RZ ;  /* 0x00013b0004063a27 */ /* 0x000fe200078e00ff */
[----:B------:R1:W4:Y:S01]  /*11d40*/  LDS.128 R48, [R179+0x2080] ;  /* 0x00208000b3307984 */ /* 0x0003220000000c00 */
[----:B------:R-:W-:Y:S02]  /*11d50*/  MOV R0, R4 ;  /* 0x0000000400007202 */ /* 0x000fe40000000f00 */
[C---:B------:R-:W-:Y:S01]  /*11d60*/  IMAD.WIDE.U32 R2, R10.reuse, c[0x0][0x3e8], R2 ;  /* 0x0000fa000a027a25 */ /* 0x040fe200078e0002 */
[----:B------:R1:W1:Y:S01]  /*11d70*/  LDS.128 R56, [R179+0x3080] ;  /* 0x00308000b3387984 */ /* 0x0002620000000c00 */
[----:B------:R-:W-:Y:S02]  /*11d80*/  @P3 SHF.R.U32.HI R0, RZ, c[0x0][0x4f0], R6 ;  /* 0x00013c00ff003a19 */ /* 0x000fe40000011606 */
[----:B------:R-:W-:Y:S01]  /*11d90*/  IMAD R3, R10, c[0x0][0x3ec], R3 ;  /* 0x0000fb000a037a24 */ /* 0x000fe200078e0203 */
[----:B------:R1:W1:Y:S01]  /*11da0*/  LDS.128 R20, [R179+0x4080] ;  /* 0x00408000b3147984 */ /* 0x0002620000000c00 */
[C---:B------:R-:W-:Y:S01]  /*11db0*/  IMAD R7, R8.reuse, c[0x0][0x3f4], R5 ;  /* 0x0000fd0008077a24 */ /* 0x040fe200078e0205 */
[----:B------:R-:W-:Y:S01]  /*11dc0*/  SHF.R.S32.HI R6, RZ, 0x1f, R0 ;  /* 0x0000001fff067819 */ /* 0x000fe20000011400 */
[----:B------:R-:W-:Y:S01]  /*11dd0*/  IMAD.WIDE.U32 R2, R8, c[0x0][0x3f0], R2 ;  /* 0x0000fc0008027a25 */ /* 0x000fe200078e0002 */
[----:B------:R1:W1:Y:S01]  /*11de0*/  LDS.128 R32, [R179+0x5080] ;  /* 0x00508000b3207984 */ /* 0x0002620000000c00 */
[----:B------:R-:W-:-:S02]  /*11df0*/  IADD3 R5, -R0, RZ, RZ ;  /* 0x000000ff00057210 */ /* 0x000fc40007ffe1ff */
[----:B------:R-:W-:Y:S01]  /*11e00*/  IMAD R6, R6, c[0x0][0x3e0], RZ ;  /* 0x0000f80006067a24 */ /* 0x000fe200078e02ff */
[----:B------:R1:W1:Y:S01]  /*11e10*/  LDS.128 R44, [R179+0x6080] ;  /* 0x00608000b32c7984 */ /* 0x0002620000000c00 */
[----:B------:R-:W-:Y:S01]  /*11e20*/  IADD3 R3, R3, R7, RZ ;  /* 0x0000000703037210 */ /* 0x000fe20007ffe0ff */
[----:B------:R-:W-:Y:S02]  /*11e30*/  IMAD R4, R5, c[0x0][0x4e8], R4 ;  /* 0x00013a0005047a24 */ /* 0x000fe400078e0204 */
[----:B------:R1:W1:Y:S01]  /*11e40*/  LDS.128 R52, [R179+0x7080] ;  /* 0x00708000b3347984 */ /* 0x0002620000000c00 */
[C---:B------:R-:W-:Y:S02]  /*11e50*/  IMAD R5, R0.reuse, c[0x0][0x3e4], R6 ;  /* 0x0000f90000057a24 */ /* 0x040fe400078e0206 */
[----:B------:R-:W-:Y:S01]  /*11e60*/  IMAD.WIDE.U32 R2, R0, c[0x0][0x3e0], R2 ;  /* 0x0000f80000027a25 */ /* 0x000fe200078e0002 */
[----:B------:R1:W1:Y:S01]  /*11e70*/  LDS.128 R16, [R179+0x8080] ;  /* 0x00808000b3107984 */ /* 0x0002620000000c00 */
[----:B------:R-:W-:-:S03]  /*11e80*/  SHF.R.S32.HI R0, RZ, 0x1f, R4 ;  /* 0x0000001fff007819 */ /* 0x000fc60000011404 */
[----:B------:R1:W1:Y:S01]  /*11e90*/  LDS.128 R28, [R179+0x9080] ;  /* 0x00908000b31c7984 */ /* 0x0002620000000c00 */
[----:B------:R-:W-:Y:S01]  /*11ea0*/  IADD3 R3, R3, R5, RZ ;  /* 0x0000000503037210 */ /* 0x000fe20007ffe0ff */
[----:B------:R-:W-:Y:S02]  /*11eb0*/  IMAD R0, R0, c[0x0][0x3d8], RZ ;  /* 0x0000f60000007a24 */ /* 0x000fe400078e02ff */
[----:B------:R1:W1:Y:S02]  /*11ec0*/  LDS.128 R40, [R179+0xa080] ;  /* 0x00a08000b3287984 */ /* 0x0002640000000c00 */
[C---:B------:R-:W-:Y:S02]  /*11ed0*/  IMAD.WIDE.U32 R2, R4.reuse, c[0x0][0x3d8], R2 ;  /* 0x0000f60004027a25 */ /* 0x040fe400078e0002 */
[----:B------:R1:W1:Y:S02]  /*11ee0*/  LDS.128 R60, [R179+0xb080] ;  /* 0x00b08000b33c7984 */ /* 0x0002640000000c00 */
[----:B------:R-:W-:Y:S01]  /*11ef0*/  IMAD R0, R4, c[0x0][0x3dc], R0 ;  /* 0x0000f70004007a24 */ /* 0x000fe200078e0200 */
[----:B------:R-:W-:-:S04]  /*11f00*/  LEA R11, P0, R2, c[0x0][0x380], 0x1 ;  /* 0x0000e000020b7a11 */ /* 0x000fc800078008ff */
[----:B------:R-:W-:-:S04]  /*11f10*/  IADD3 R0, R3, R0, RZ ;  /* 0x0000000003007210 */ /* 0x000fc80007ffe0ff */
[----:B------:R-:W-:Y:S01]  /*11f20*/  LEA.HI.X R9, R2, c[0x0][0x384], R0, 0x1, P0 ;  /* 0x0000e10002097a11 */ /* 0x000fe200000f0c00 */
[----:B------:R-:W-:Y:S05]  /*11f30*/  BRA.DIV ~URZ, `(.L_x_567) ;  /* 0x000055527f007947 */ /* 0x000fea000b800000 */
[----:B--234-:R2:W3:Y:S02]  /*11f40*/  SHFL.IDX PT, R8, R9, RZ, 0x181f ;  /* 0x00181fff09087589 */ /* 0x01c4e400000e0000 */
.L_x_661:
[----:B------:R-:W-:Y:S05]  /*11f50*/  BRA.DIV ~URZ, `(.L_x_568) ;  /* 0x000055a27f007947 */ /* 0x000fea000b800000 */
[----:B------:R4:W2:Y:S02]  /*11f60*/  SHFL.IDX PT, R0, R11, RZ, 0x181f ;  /* 0x00181fff0b007589 */ /* 0x0008a400000e0000 */
.L_x_662:
[----:B------:R-:W-:Y:S01]  /*11f70*/  IADD3 R10, R216, R210, RZ ;  /* 0x000000d2d80a7210 */ /* 0x000fe20007ffe0ff */
        /* <DEDUP_REMOVED lines=10> */
[CC--:B------:R-:W-:Y:S02]  /*12020*/  @!P1 LEA R4, P4, R191.reuse, R0.reuse, 0x1 ;  /* 0x00000000bf049211 */ /* 0x0c0fe400078808ff */
[----:B------:R-:W-:Y:S02]  /*12030*/  @!P0 LEA R2, P3, R192, R0, 0x1 ;  /* 0x00000000c0028211 */ /* 0x000fe400078608ff */
[-C--:B---3--:R-:W-:Y:S02]  /*12040*/  @!P2 LEA.HI.X R7, R182, R8.reuse, R15, 0x1, P5 ;  /* 0x00000008b607a211 */ /* 0x088fe400028f0c0f */
[-C--:B------:R-:W-:Y:S02]  /*12050*/  @!P1 LEA.HI.X R5, R191, R8.reuse, R14, 0x1, P4 ;  /* 0x00000008bf059211 */ /* 0x080fe400020f0c0e */
[----:B------:R-:W-:Y:S01]  /*12060*/  @!P0 LEA.HI.X R3, R192, R8, R13, 0x1, P3 ;  /* 0x00000008c0038211 */ /* 0x000fe200018f0c0d */
[----:B------:R2:W-:Y:S04]  /*12070*/  @!P2 ST.E.128 [R6.64], R24 ;  /* 0x000000180600a985 */ /* 0x0005e8000c101d08 */
[----:B-1----:R2:W-:Y:S04]  /*12080*/  @!P1 ST.E.128 [R4.64], R20 ;  /* 0x0000001404009985 */ /* 0x0025e8000c101d08 */
[----:B------:R2:W-:Y:S02]  /*12090*/  @!P0 ST.E.128 [R2.64], R16 ;  /* 0x0000001002008985 */ /* 0x0005e4000c101d08 */
.L_x_570:
[----:B------:R-:W-:Y:S05]  /*120a0*/  BSYNC B0 ;  /* 0x0000000000007941 */ /* 0x000fea0003800000 */
.L_x_569:
[----:B------:R-:W-:Y:S05]  /*120b0*/  BRA.DIV ~URZ, `(.L_x_571) ;  /* 0x000054b27f007947 */ /* 0x000fea000b800000 */
[----:B---3--:R3:W4:Y:S04]  /*120c0*/  SHFL.IDX PT, R8, R9, 0x1, 0x181f ;  /* 0x00381f0009087f89 */ /* 0x00872800000e0000 */
[----:B--2---:R3:W2:Y:S02]  /*120d0*/  SHFL.IDX PT, R0, R11, 0x1, 0x181f ;  /* 0x00381f000b007f89 */ /* 0x0046a400000e0000 */
.L_x_663:
        /* <DEDUP_REMOVED lines=13> */
[-C--:B----4-:R-:W-:Y:S02]  /*121b0*/  @!P2 LEA.HI.X R7, R182, R8.reuse, R15, 0x1, P5 ;  /* 0x00000008b607a211 */ /* 0x090fe400028f0c0f */
[-C--:B------:R-:W-:Y:S02]  /*121c0*/  @!P1 LEA.HI.X R5, R191, R8.reuse, R14, 0x1, P4 ;  /* 0x00000008bf059211 */ /* 0x080fe400020f0c0e */
[----:B------:R-:W-:Y:S01]  /*121d0*/  @!P0 LEA.HI.X R3, R192, R8, R13, 0x1, P3 ;  /* 0x00000008c0038211 */ /* 0x000fe200018f0c0d */
[----:B------:R2:W-:Y:S04]  /*121e0*/  @!P2 ST.E.128 [R6.64], R36 ;  /* 0x000000240600a985 */ /* 0x0005e8000c101d08 */
[----:B-1----:R2:W-:Y:S04]  /*121f0*/  @!P1 ST.E.128 [R4.64], R32 ;  /* 0x0000002004009985 */ /* 0x0025e8000c101d08 */
[----:B------:R2:W-:Y:S02]  /*12200*/  @!P0 ST.E.128 [R2.64], R28 ;  /* 0x0000001c02008985 */ /* 0x0005e4000c101d08 */
.L_x_573:
[----:B------:R-:W-:Y:S05]  /*12210*/  BSYNC B0 ;  /* 0x0000000000007941 */ /* 0x000fea0003800000 */
.L_x_572:
[----:B------:R-:W-:Y:S05]  /*12220*/  BRA.DIV ~URZ, `(.L_x_574) ;  /* 0x000054127f007947 */ /* 0x000fea000b800000 */
[----:B----4-:R4:W3:Y:S02]  /*12230*/  SHFL.IDX PT, R8, R9, 0x2, 0x181f ;  /* 0x00581f0009087f89 */ /* 0x0108e400000e0000 */
.L_x_664:
[----:B------:R-:W-:Y:S05]  /*12240*/  BRA.DIV ~URZ, `(.L_x_575) ;  /* 0x000054627f007947 */ /* 0x000fea000b800000 */
[----:B--2---:R2:W4:Y:S02]  /*12250*/  SHFL.IDX PT, R0, R11, 0x2, 0x181f ;  /* 0x00581f000b007f89 */ /* 0x00452400000e0000 */
.L_x_665:
        /* <DEDUP_REMOVED lines=19> */
.L_x_577:
[----:B------:R-:W-:Y:S05]  /*12390*/  BSYNC B0 ;  /* 0x0000000000007941 */ /* 0x000fea0003800000 */
.L_x_576:
[----:B------:R-:W-:Y:S05]  /*123a0*/  BRA.DIV ~URZ, `(.L_x_578) ;  /* 0x000053727f007947 */ /* 0x000fea000b800000 */
[----:B---3--:R3:W2:Y:S04]  /*123b0*/  SHFL.IDX PT, R6, R9, 0x3, 0x181f ;  /* 0x00781f0009067f89 */ /* 0x0086a800000e0000 */
[----:B----4-:R3:W4:Y:S02]  /*123c0*/  SHFL.IDX PT, R0, R11, 0x3, 0x181f ;  /* 0x00781f000b007f89 */ /* 0x01072400000e0000 */
.L_x_666:
[----:B------:R-:W-:-:S04]  /*123d0*/  IADD3 R2, R10, 0x60, RZ ;  /* 0x000000600a027810 */ /* 0x000fc80007ffe0ff */
[----:B------:R-:W-:-:S13]  /*123e0*/  ISETP.GE.AND P0, PT, R2, R12, PT ;  /* 0x0000000c0200720c */ /* 0x000fda0003f06270 */
[----:B------:R-:W-:Y:S05]  /*123f0*/  @P0 BRA `(.L_x_579) ;  /* 0x0000205000000947 */ /* 0x000fea0003800000 */
[----:B------:R-:W-:Y:S02]  /*12400*/  ISETP.GE.AND P1, PT, R182, c[0x0][0x3c8], PT ;  /* 0x0000f200b6007a0c */ /* 0x000fe40003f26270 */
[----:B------:R-:W-:Y:S02]  /*12410*/  ISETP.GE.AND P0, PT, R191, c[0x0][0x3c8], PT ;  /* 0x0000f200bf007a0c */ /* 0x000fe40003f06270 */
[----:B------:R-:W-:Y:S02]  /*12420*/  SHF.R.S32.HI R8, RZ, 0x1f, R182 ;  /* 0x0000001fff087819 */ /* 0x000fe400000114b6 */
[----:B------:R-:W-:-:S07]  /*12430*/  SHF.R.S32.HI R7, RZ, 0x1f, R191 ;  /* 0x0000001fff077819 */ /* 0x000fce00000114bf */
[CC--:B----4-:R-:W-:Y:S02]  /*12440*/  @!P1 LEA R4, P3, R182.reuse, R0.reuse, 0x1 ;  /* 0x00000000b6049211 */ /* 0x0d0fe400078608ff */
[C---:B------:R-:W-:Y:S02]  /*12450*/  @!P0 LEA R2, P2, R191.reuse, R0, 0x1 ;  /* 0x00000000bf028211 */ /* 0x040fe400078408ff */
        /* <DEDUP_REMOVED lines=11> */
.L_x_566:
        /* <DEDUP_REMOVED lines=32> */
.L_x_667:
[----:B------:R-:W-:Y:S05]  /*12710*/  BRA.DIV ~URZ, `(.L_x_581) ;  /* 0x000051427f007947 */ /* 0x000fea000b800000 */
[----:B------:R3:W4:Y:S02]  /*12720*/  SHFL.IDX PT, R0, R12, RZ, 0x1c1f ;  /* 0x001c1fff0c007589 */ /* 0x00072400000e0000 */
.L_x_668:
[----:B------:R-:W-:Y:S01]  /*12730*/  BSSY B0, `(.L_x_582) ;  /* 0x000007c000007945 */ /* 0x000fe20003800000 */
[----:B------:R-:W-:Y:S05]  /*12740*/  @P0 BRA `(.L_x_583) ;  /* 0x000007a000000947 */ /* 0x000fea0003800000 */
[C---:B------:R-:W-:Y:S02]  /*12750*/  IADD3 R8, R198.reuse, 0x8, RZ ;  /* 0x00000008c6087810 */ /* 0x040fe40007ffe0ff */
[----:B------:R-:W-:Y:S02]  /*12760*/  ISETP.GE.AND P1, PT, R198, c[0x0][0x3c8], PT ;  /* 0x0000f200c6007a0c */ /* 0x000fe40003f26270 */
[----:B------:R-:W-:Y:S02]  /*12770*/  ISETP.GE.AND P0, PT, R8, c[0x0][0x3c8], PT ;  /* 0x0000f20008007a0c */ /* 0x000fe40003f06270 */
[----:B------:R-:W-:Y:S02]  /*12780*/  ISETP.GE.AND P3, PT, R252, c[0x0][0x3c8], PT ;  /* 0x0000f200fc007a0c */ /* 0x000fe40003f66270 */
[----:B------:R-:W-:-:S02]  /*12790*/  IADD3 R9, R198, 0x8, RZ ;  /* 0x00000008c6097810 */ /* 0x000fc40007ffe0ff */
[----:B------:R-:W-:Y:S02]  /*127a0*/  SHF.R.S32.HI R10, RZ, 0x1f, R198 ;  /* 0x0000001fff0a7819 */ /* 0x000fe400000114c6 */
[----:B------:R-:W-:Y:S02]  /*127b0*/  ISETP.GE.AND P4, PT, R251, c[0x0][0x3c8], PT ;  /* 0x0000f200fb007a0c */ /* 0x000fe40003f86270 */
[----:B------:R-:W-:Y:S02]  /*127c0*/  SHF.R.S32.HI R9, RZ, 0x1f, R9 ;  /* 0x0000001fff097819 */ /* 0x000fe40000011409 */
[-C--:B----4-:R-:W-:Y:S02]  /*127d0*/  @!P1 LEA R2, P5, R198, R0.reuse, 0x2 ;  /* 0x00000000c6029211 */ /* 0x090fe400078a10ff */
[----:B------:R-:W-:Y:S02]  /*127e0*/  @!P0 LEA R6, P2, R8, R0, 0x2 ;  /* 0x0000000008068211 */ /* 0x000fe400078410ff */
[----:B--2---:R-:W-:-:S02]  /*127f0*/  @!P1 LEA.HI.X R3, R198, R4, R10, 0x2, P5 ;  /* 0x00000004c6039211 */ /* 0x004fc400028f140a */
[----:B------:R-:W-:Y:S02]  /*12800*/  @!P0 LEA.HI.X R7, R8, R4, R9, 0x2, P2 ;  /* 0x0000000408078211 */ /* 0x000fe400010f1409 */
[----:B------:R-:W-:Y:S01]  /*12810*/  ISETP.GE.AND P2, PT, R250, c[0x0][0x3c8], PT ;  /* 0x0000f200fa007a0c */ /* 0x000fe20003f46270 */
[----:B------:R2:W-:Y:S01]  /*12820*/  @!P1 ST.E.64 [R2.64], R128 ;  /* 0x0000008002009985 */ /* 0x0005e2000c101b08 */
[----:B------:R-:W-:Y:S02]  /*12830*/  SHF.R.S32.HI R9, RZ, 0x1f, R252 ;  /* 0x0000001fff097819 */ /* 0x000fe400000114fc */
[----:B------:R-:W-:Y:S01]  /*12840*/  ISETP.GE.AND P1, PT, R249, c[0x0][0x3c8], PT ;  /* 0x0000f200f9007a0c */ /* 0x000fe20003f26270 */
[----:B------:R4:W-:Y:S01]  /*12850*/  @!P0 ST.E.64 [R6.64], R28 ;  /* 0x0000001c06008985 */ /* 0x0009e2000c101b08 */
[----:B------:R-:W-:Y:S02]  /*12860*/  SHF.R.S32.HI R8, RZ, 0x1f, R251 ;  /* 0x0000001fff087819 */ /* 0x000fe400000114fb */
[----:B------:R-:W-:-:S02]  /*12870*/  SHF.R.S32.HI R11, RZ, 0x1f, R242 ;  /* 0x0000001fff0b7819 */ /* 0x000fc400000114f2 */
[----:B------:R-:W-:Y:S02]  /*12880*/  SHF.R.S32.HI R10, RZ, 0x1f, R241 ;  /* 0x0000001fff0a7819 */ /* 0x000fe400000114f1 */
[----:B------:R-:W-:Y:S02]  /*12890*/  ISETP.GE.AND P6, PT, R236, c[0x0][0x3c8], PT ;  /* 0x0000f200ec007a0c */ /* 0x000fe40003fc6270 */
[----:B------:R-:W-:Y:S02]  /*128a0*/  SHF.R.S32.HI R14, RZ, 0x1f, R234 ;  /* 0x0000001fff0e7819 */ /* 0x000fe400000114ea */
[----:B------:R-:W-:Y:S02]  /*128b0*/  SHF.R.S32.HI R16, RZ, 0x1f, R233 ;  /* 0x0000001fff107819 */ /* 0x000fe400000114e9 */
        /* <DEDUP_REMOVED lines=44> */
[----:B------:R-:W-:-:S05]  /*12b80*/  @!P4 LEA.HI.X R7, R243, R4, R8, 0x2, P0 ;  /* 0x00000004f307c211 */ /* 0x000fca00000f1408 */
[C---:B------:R-:W-:Y:S01]  /*12b90*/  @!P1 LEA R8, P0, R241.reuse, R0, 0x2 ;  /* 0x00000000f1089211 */ /* 0x040fe200078010ff */
[----:B------:R2:W-:Y:S01]  /*12ba0*/  @!P3 ST.E.64 [R2.64], R44 ;  /* 0x0000002c0200b985 */ /* 0x0005e2000c101b08 */
[----:B------:R-:W-:Y:S02]  /*12bb0*/  ISETP.GE.AND P3, PT, R240, c[0x0][0x3c8], PT ;  /* 0x0000f200f0007a0c */ /* 0x000fe40003f66270 */
[----:B------:R-:W-:Y:S01]  /*12bc0*/  @!P1 LEA.HI.X R9, R241, R4, R10, 0x2, P0 ;  /* 0x00000004f1099211 */ /* 0x000fe200000f140a */
[----:B------:R4:W-:Y:S01]  /*12bd0*/  @!P4 ST.E.64 [R6.64], R48 ;  /* 0x000000300600c985 */ /* 0x0009e2000c101b08 */
[----:B------:R-:W-:Y:S02]  /*12be0*/  ISETP.GE.AND P4, PT, R239, c[0x0][0x3c8], PT ;  /* 0x0000f200ef007a0c */ /* 0x000fe40003f86270 */
[----:B------:R-:W-:Y:S02]  /*12bf0*/  SHF.R.S32.HI R10, RZ, 0x1f, R239 ;  /* 0x0000001fff0a7819 */ /* 0x000fe400000114ef */
[----:B--2---:R-:W-:-:S04]  /*12c00*/  @!P2 LEA R2, P5, R242, R0, 0x2 ;  /* 0x00000000f202a211 */ /* 0x004fc800078a10ff */
[----:B------:R-:W-:Y:S02]  /*12c10*/  @!P2 LEA.HI.X R3, R242, R4, R11, 0x2, P5 ;  /* 0x00000004f203a211 */ /* 0x000fe400028f140b */
[----:B----4-:R-:W-:Y:S02]  /*12c20*/  @!P3 LEA R6, P5, R240, R0, 0x2 ;  /* 0x00000000f006b211 */ /* 0x010fe400078a10ff */
[----:B------:R-:W-:Y:S01]  /*12c30*/  SHF.R.S32.HI R11, RZ, 0x1f, R240 ;  /* 0x0000001fff0b7819 */ /* 0x000fe200000114f0 */
[----:B------:R2:W-:Y:S01]  /*12c40*/  @!P2 ST.E.64 [R2.64], R52 ;  /* 0x000000340200a985 */ /* 0x0005e2000c101b08 */
[----:B------:R-:W-:Y:S02]  /*12c50*/  ISETP.GE.AND P2, PT, R238, c[0x0][0x3c8], PT ;  /* 0x0000f200ee007a0c */ /* 0x000fe40003f46270 */
[----:B------:R-:W-:Y:S01]  /*12c60*/  @!P3 LEA.HI.X R7, R240, R4, R11, 0x2, P5 ;  /* 0x00000004f007b211 */ /* 0x000fe200028f140b */
[----:B------:R4:W-:Y:S01]  /*12c70*/  @!P1 ST.E.64 [R8.64], R56 ;  /* 0x0000003808009985 */ /* 0x0009e2000c101b08 */
[----:B------:R-:W-:-:S02]  /*12c80*/  ISETP.GE.AND P1, PT, R237, c[0x0][0x3c8], PT ;  /* 0x0000f200ed007a0c */ /* 0x000fc40003f26270 */
[----:B------:R-:W-:Y:S01]  /*12c90*/  ISETP.GE.AND P5, PT, R235, c[0x0][0x3c8], PT ;  /* 0x0000f200eb007a0c */ /* 0x000fe20003fa6270 */
[----:B------:R5:W-:Y:S01]  /*12ca0*/  @!P3 ST.E.64 [R6.64], R60 ;  /* 0x0000003c0600b985 */ /* 0x000be2000c101b08 */
[----:B------:R-:W-:Y:S02]  /*12cb0*/  SHF.R.S32.HI R11, RZ, 0x1f, R237 ;  /* 0x0000001fff0b7819 */ /* 0x000fe400000114ed */
[----:B--2---:R-:W-:-:S04]  /*12cc0*/  @!P4 LEA R2, P0, R239, R0, 0x2 ;  /* 0x00000000ef02c211 */ /* 0x004fc800078010ff */
[----:B------:R-:W-:Y:S02]  /*12cd0*/  @!P4 LEA.HI.X R3, R239, R4, R10, 0x2, P0 ;  /* 0x00000004ef03c211 */ /* 0x000fe400000f140a */
[----:B----4-:R-:W-:Y:S02]  /*12ce0*/  @!P2 LEA R8, P0, R238, R0, 0x2 ;  /* 0x00000000ee08a211 */ /* 0x010fe400078010ff */
[----:B------:R-:W-:Y:S01]  /*12cf0*/  SHF.R.S32.HI R10, RZ, 0x1f, R238 ;  /* 0x0000001fff0a7819 */ /* 0x000fe200000114ee */
[----:B------:R2:W-:Y:S01]  /*12d00*/  @!P4 ST.E.64 [R2.64], R64 ;  /* 0x000000400200c985 */ /* 0x0005e2000c101b08 */
[----:B------:R-:W-:Y:S02]  /*12d10*/  ISETP.GE.AND P4, PT, R234, c[0x0][0x3c8], PT ;  /* 0x0000f200ea007a0c */ /* 0x000fe40003f86270 */
[----:B------:R-:W-:Y:S02]  /*12d20*/  @!P2 LEA.HI.X R9, R238, R4, R10, 0x2, P0 ;  /* 0x00000004ee09a211 */ /* 0x000fe400000f140a */
[----:B-----5:R-:W-:-:S02]  /*12d30*/  @!P6 LEA R6, P0, R236, R0, 0x2 ;  /* 0x00000000ec06e211 */ /* 0x020fc400078010ff */
[----:B------:R-:W-:Y:S01]  /*12d40*/  SHF.R.S32.HI R10, RZ, 0x1f, R236 ;  /* 0x0000001fff0a7819 */ /* 0x000fe200000114ec */
[----:B------:R-:W-:Y:S01]  /*12d50*/  @!P2 ST.E.64 [R8.64], R116 ;  /* 0x000000740800a985 */ /* 0x000fe2000c101b08 */
[----:B------:R-:W-:Y:S02]  /*12d60*/  ISETP.GE.AND P2, PT, R233, c[0x0][0x3c8], PT ;  /* 0x0000f200e9007a0c */ /* 0x000fe40003f46270 */
[----:B------:R-:W-:Y:S02]  /*12d70*/  @!P6 LEA.HI.X R7, R236, R4, R10, 0x2, P0 ;  /* 0x00000004ec07e211 */ /* 0x000fe400000f140a */
[----:B------:R-:W-:Y:S02]  /*12d80*/  ISETP.GE.AND P0, PT, R231, c[0x0][0x3c8], PT ;  /* 0x0000f200e7007a0c */ /* 0x000fe40003f06270 */
[----:B------:R-:W-:Y:S02]  /*12d90*/  SHF.R.S32.HI R10, RZ, 0x1f, R235 ;  /* 0x0000001fff0a7819 */ /* 0x000fe400000114eb */
[----:B--2---:R-:W-:-:S04]  /*12da0*/  @!P1 LEA R2, P3, R237, R0, 0x2 ;  /* 0x00000000ed029211 */ /* 0x004fc800078610ff */
[----:B------:R-:W-:-:S05]  /*12db0*/  @!P1 LEA.HI.X R3, R237, R4, R11, 0x2, P3 ;  /* 0x00000004ed039211 */ /* 0x000fca00018f140b */
[----:B------:R2:W-:Y:S01]  /*12dc0*/  @!P1 ST.E.64 [R2.64], R68 ;  /* 0x0000004402009985 */ /* 0x0005e2000c101b08 */
[----:B------:R-:W-:-:S03]  /*12dd0*/  ISETP.GE.AND P1, PT, R232, c[0x0][0x3c8], PT ;  /* 0x0000f200e8007a0c */ /* 0x000fc60003f26270 */
[----:B------:R4:W-:Y:S01]  /*12de0*/  @!P6 ST.E.64 [R6.64], R72 ;  /* 0x000000480600e985 */ /* 0x0009e2000c101b08 */
[----:B--2---:R-:W-:-:S04]  /*12df0*/  @!P5 LEA R2, P3, R235, R0, 0x2 ;  /* 0x00000000eb02d211 */ /* 0x004fc800078610ff */
[----:B------:R-:W-:Y:S02]  /*12e00*/  @!P5 LEA.HI.X R3, R235, R4, R10, 0x2, P3 ;  /* 0x00000004eb03d211 */ /* 0x000fe400018f140a */
[CC--:B------:R-:W-:Y:S02]  /*12e10*/  @!P4 LEA R10, P6, R234.reuse, R0.reuse, 0x2 ;  /* 0x00000000ea0ac211 */ /* 0x0c0fe400078c10ff */
[C---:B------:R-:W-:Y:S01]  /*12e20*/  @!P2 LEA R8, P3, R233.reuse, R0, 0x2 ;  /* 0x00000000e908a211 */ /* 0x040fe200078610ff */
[----:B------:R2:W-:Y:S01]  /*12e30*/  @!P5 ST.E.64 [R2.64], R76 ;  /* 0x0000004c0200d985 */ /* 0x0005e2000c101b08 */
[----:B------:R-:W-:Y:S02]  /*12e40*/  @!P4 LEA.HI.X R11, R234, R4, R14, 0x2, P6 ;  /* 0x00000004ea0bc211 */ /* 0x000fe400030f140e */
[----:B----4-:R-:W-:Y:S02]  /*12e50*/  @!P1 LEA R6, P5, R232, R0, 0x2 ;  /* 0x00000000e8069211 */ /* 0x010fe400078a10ff */
[----:B------:R-:W-:Y:S01]  /*12e60*/  @!P2 LEA.HI.X R9, R233, R4, R16, 0x2, P3 ;  /* 0x00000004e909a211 */ /* 0x000fe200018f1410 */
[----:B------:R4:W-:Y:S01]  /*12e70*/  @!P4 ST.E.64 [R10.64], R124 ;  /* 0x0000007c0a00c985 */ /* 0x0009e2000c101b08 */
[----:B------:R-:W-:-:S02]  /*12e80*/  SHF.R.S32.HI R14, RZ, 0x1f, R231 ;  /* 0x0000001fff0e7819 */ /* 0x000fc400000114e7 */
[----:B------:R-:W-:Y:S01]  /*12e90*/  @!P1 LEA.HI.X R7, R232, R4, R15, 0x2, P5 ;  /* 0x00000004e8079211 */ /* 0x000fe200028f140f */
[----:B------:R4:W-:Y:S04]  /*12ea0*/  @!P2 ST.E.64 [R8.64], R120 ;  /* 0x000000780800a985 */ /* 0x0009e8000c101b08 */
[----:B------:R4:W-:Y:S01]  /*12eb0*/  @!P1 ST.E.64 [R6.64], R80 ;  /* 0x0000005006009985 */ /* 0x0009e2000c101b08 */
[----:B--2---:R-:W-:-:S04]  /*12ec0*/  @!P0 LEA R2, P3, R231, R0, 0x2 ;  /* 0x00000000e7028211 */ /* 0x004fc800078610ff */
[----:B------:R-:W-:-:S05]  /*12ed0*/  @!P0 LEA.HI.X R3, R231, R4, R14, 0x2, P3 ;  /* 0x00000004e7038211 */ /* 0x000fca00018f140e */
[----:B------:R4:W-:Y:S04]  /*12ee0*/  @!P0 ST.E.64 [R2.64], R24 ;  /* 0x0000001802008985 */ /* 0x0009e8000c101b08 */
.L_x_583:
[----:B------:R-:W-:Y:S05]  /*12ef0*/  BSYNC B0 ;  /* 0x0000000000007941 */ /* 0x000fea0003800000 */
.L_x_582:
[----:B------:R-:W-:Y:S05]  /*12f00*/  BRA.DIV ~URZ, `(.L_x_584) ;  /* 0x000049c27f007947 */ /* 0x000fea000b800000 */
[----:B--2---:R2:W1:Y:S04]  /*12f10*/  SHFL.IDX PT, R4, R5, 0x1, 0x1c1f ;  /* 0x003c1f0005047f89 */ /* 0x00446800000e0000 */
[----:B----4-:R2:W4:Y:S02]  /*12f20*/  SHFL.IDX PT, R0, R12, 0x1, 0x1c1f ;  /* 0x003c1f000c007f89 */ /* 0x01052400000e0000 */
.L_x_669:
[----:B------:R-:W-:-:S13]  /*12f30*/  ISETP.NE.AND P0, PT, R13, RZ, PT ;  /* 0x000000ff0d00720c */ /* 0x000fda0003f05270 */
[----:B------:R-:W-:Y:S05]  /*12f40*/  @P0 BRA `(.L_x_579) ;  /* 0x0000150000000947 */ /* 0x000fea0003800000 */
[C---:B------:R-:W-:Y:S02]  /*12f50*/  ISETP.GE.AND P4, PT, R198.reuse, c[0x0][0x3c8], PT ;  /* 0x0000f200c6007a0c */ /* 0x040fe40003f86270 */
[C---:B-12---:R-:W-:Y:S02]  /*12f60*/  IADD3 R5, R198.reuse, 0x8, RZ ;  /* 0x00000008c6057810 */ /* 0x046fe40007ffe0ff */
[----:B------:R-:W-:Y:S02]  /*12f70*/  ISETP.GE.AND P1, PT, R251, c[0x0][0x3c8], PT ;  /* 0x0000f200fb007a0c */ /* 0x000fe40003f26270 */
[----:B------:R-:W-:Y:S02]  /*12f80*/  ISETP.GE.AND P3, PT, R5, c[0x0][0x3c8], PT ;  /* 0x0000f20005007a0c */ /* 0x000fe40003f66270 */
[----:B------:R-:W-:Y:S02]  /*12f90*/  SHF.R.S32.HI R9, RZ, 0x1f, R198 ;  /* 0x0000001fff097819 */ /* 0x000fe400000114c6 */
[----:B------:R-:W-:-:S02]  /*12fa0*/  IADD3 R8, R198, 0x8, RZ ;  /* 0x00000008c6087810 */ /* 0x000fc40007ffe0ff */
[----:B------:R-:W-:Y:S02]  /*12fb0*/  ISETP.GE.AND P2, PT, R252, c[0x0][0x3c8], PT ;  /* 0x0000f200fc007a0c */ /* 0x000fe40003f46270 */
[C---:B----4-:R-:W-:Y:S02]  /*12fc0*/  @!P4 LEA R6, P0, R198.reuse, R0, 0x2 ;  /* 0x00000000c606c211 */ /* 0x050fe400078010ff */
[----:B------:R-:W-:Y:S02]  /*12fd0*/  SHF.R.S32.HI R8, RZ, 0x1f, R8 ;  /* 0x0000001fff087819 */ /* 0x000fe40000011408 */
[----:B------:R-:W-:Y:S02]  /*12fe0*/  @!P4 LEA.HI.X R7, R198, R4, R9, 0x2, P0 ;  /* 0x00000004c607c211 */ /* 0x000fe400000f1409 */
[C---:B------:R-:W-:Y:S02]  /*12ff0*/  @!P3 LEA R2, P5, R5.reuse, R0, 0x2 ;  /* 0x000000000502b211 */ /* 0x040fe400078a10ff */
[----:B------:R-:W-:Y:S01]  /*13000*/  ISETP.GE.AND P0, PT, R250, c[0x0][0x3c8], PT ;  /* 0x0000f200fa007a0c */ /* 0x000fe20003f06270 */
[----:B------:R1:W-:Y:S01]  /*13010*/  @!P4 ST.E.64 [R6.64], R84 ;  /* 0x000000540600c985 */ /* 0x0003e2000c101b08 */
[----:B------:R-:W-:-:S02]  /*13020*/  @!P3 LEA.HI.X R3, R5, R4, R8, 0x2, P5 ;  /* 0x000000040503b211 */ /* 0x000fc400028f1408 */
[----:B------:R-:W-:Y:S02]  /*13030*/  SHF.R.S32.HI R5, RZ, 0x1f, R252 ;  /* 0x0000001fff057819 */ /* 0x000fe400000114fc */
[----:B------:R-:W-:Y:S01]  /*13040*/  SHF.R.S32.HI R10, RZ, 0x1f, R251 ;  /* 0x0000001fff0a7819 */ /* 0x000fe200000114fb */
[----:B------:R2:W-:Y:S01]  /*13050*/  @!P3 ST.E.64 [R2.64], R26 ;  /* 0x0000001a0200b985 */ /* 0x0005e2000c101b08 */
[C---:B------:R-:W-:Y:S02]  /*13060*/  @!P2 LEA R8, P3, R252.reuse, R0, 0x2 ;  /* 0x00000000fc08a211 */ /* 0x040fe400078610ff */
[----:B------:R-:W-:Y:S02]  /*13070*/  ISETP.GE.AND P5, PT, R249, c[0x0][0x3c8], PT ;  /* 0x0000f200f9007a0c */ /* 0x000fe40003fa6270 */
[----:B------:R-:W-:Y:S02]  /*13080*/  @!P2 LEA.HI.X R9, R252, R4, R5, 0x2, P3 ;  /* 0x00000004fc09a211 */ /* 0x000fe400018f1405 */
[----:B------:R-:W-:-:S02]  /*13090*/  SHF.R.S32.HI R5, RZ, 0x1f, R250 ;  /* 0x0000001fff057819 */ /* 0x000fc400000114fa */
[----:B------:R-:W-:Y:S01]  /*130a0*/  ISETP.GE.AND P4, PT, R248, c[0x0][0x3c8], PT ;  /* 0x0000f200f8007a0c */ /* 0x000fe20003f86270 */
[----:B------:R4:W-:Y:S01]  /*130b0*/  @!P2 ST.E.64 [R8.64], R102 ;  /* 0x000000660800a985 */ /* 0x0009e2000c101b08 */
[----:B------:R-:W-:Y:S02]  /*130c0*/  ISETP.GE.AND P2, PT, R246, c[0x0][0x3c8], PT ;  /* 0x0000f200f6007a0c */ /* 0x000fe40003f46270 */
[----:B------:R-:W-:Y:S02]  /*130d0*/  SHF.R.S32.HI R13, RZ, 0x1f, R234 ;  /* 0x0000001fff0d7819 */ /* 0x000fe400000114ea */
[----:B---3--:R-:W-:Y:S02]  /*130e0*/  SHF.R.S32.HI R12, RZ, 0x1f, R233 ;  /* 0x0000001fff0c7819 */ /* 0x008fe400000114e9 */
[----:B-1----:R-:W-:-:S13]  /*130f0*/  @!P1 LEA R6, P6, R251, R0, 0x2 ;  /* 0x00000000fb069211 */ /* 0x002fda00078c10ff */
[----:B--2---:R-:W-:-:S04]  /*13100*/  P2R R2, PR, RZ, 0x40 ;  /* 0x00000040ff027803 */ /* 0x004fc80000000000 */
[----:B------:R-:W-:Y:S02]  /*13110*/  ISETP.NE.AND P3, PT, R2, RZ, PT ;  /* 0x000000ff0200720c */ /* 0x000fe40003f65270 */
[C---:B------:R-:W-:Y:S02]  /*13120*/  @!P0 LEA R2, P6, R250.reuse, R0, 0x2 ;  /* 0x00000000fa028211 */ /* 0x040fe400078c10ff */
[-C--:B------:R-:W-:Y:S02]  /*13130*/  @!P1 LEA.HI.X R7, R251, R4.reuse, R10, 0x2, P3 ;  /* 0x00000004fb079211 */ /* 0x080fe400018f140a */
[----:B------:R-:W-:Y:S02]  /*13140*/  ISETP.GE.AND P3, PT, R247, c[0x0][0x3c8], PT ;  /* 0x0000f200f7007a0c */ /* 0x000fe40003f66270 */
[----:B------:R-:W-:Y:S01]  /*13150*/  @!P0 LEA.HI.X R3, R250, R4, R5, 0x2, P6 ;  /* 0x00000004fa038211 */ /* 0x000fe200030f1405 */
[----:B------:R1:W-:Y:S01]  /*13160*/  @!P1 ST.E.64 [R6.64], R92 ;  /* 0x0000005c06009985 */ /* 0x0003e2000c101b08 */
[----:B------:R-:W-:-:S02]  /*13170*/  SHF.R.S32.HI R5, RZ, 0x1f, R249 ;  /* 0x0000001fff057819 */ /* 0x000fc400000114f9 */
[----:B------:R-:W-:Y:S01]  /*13180*/  SHF.R.S32.HI R10, RZ, 0x1f, R248 ;  /* 0x0000001fff0a7819 */ /* 0x000fe200000114f8 */
[----:B------:R2:W-:Y:S01]  /*13190*/  @!P0 ST.E.64 [R2.64], R36 ;  /* 0x0000002402008985 */ /* 0x0005e2000c101b08 */
[----:B----4-:R-:W-:-:S04]  /*131a0*/  @!P5 LEA R8, P0, R249, R0, 0x2 ;  /* 0x00000000f908d211 */ /* 0x010fc800078010ff */
[----:B------:R-:W-:Y:S02]  /*131b0*/  @!P5 LEA.HI.X R9, R249, R4, R5, 0x2, P0 ;  /* 0x00000004f909d211 */ /* 0x000fe400000f1405 */
[----:B------:R-:W-:Y:S02]  /*131c0*/  SHF.R.S32.HI R5, RZ, 0x1f, R247 ;  /* 0x0000001fff057819 */ /* 0x000fe400000114f7 */
[----:B------:R-:W-:Y:S01]  /*131d0*/  ISETP.GE.AND P0, PT, R244, c[0x0][0x3c8], PT ;  /* 0x0000f200f4007a0c */ /* 0x000fe20003f06270 */
[----:B------:R3:W-:Y:S01]  /*131e0*/  @!P5 ST.E.64 [R8.64], R110 ;  /* 0x0000006e0800d985 */ /* 0x0007e2000c101b08 */
[----:B------:R-:W-:Y:S02]  /*131f0*/  ISETP.GE.AND P5, PT, R243, c[0x0][0x3c8], PT ;  /* 0x0000f200f3007a0c */ /* 0x000fe40003fa6270 */
[-C--:B-1----:R-:W-:Y:S02]  /*13200*/  @!P4 LEA R6, P6, R248, R0.reuse, 0x2 ;  /* 0x00000000f806c211 */ /* 0x082fe400078c10ff */
[----:B--2---:R-:W-:-:S02]  /*13210*/  @!P3 LEA R2, P1, R247, R0, 0x2 ;  /* 0x00000000f702b211 */ /* 0x004fc400078210ff */
[----:B------:R-:W-:Y:S02]  /*13220*/  @!P4 LEA.HI.X R7, R248, R4, R10, 0x2, P6 ;  /* 0x00000004f807c211 */ /* 0x000fe400030f140a */
[----:B------:R-:W-:-:S03]  /*13230*/  SHF.R.S32.HI R10, RZ, 0x1f, R245 ;  /* 0x0000001fff0a7819 */ /* 0x000fc600000114f5 */
[----:B------:R1:W-:Y:S01]  /*13240*/  @!P4 ST.E.64 [R6.64], R96 ;  /* 0x000000600600c985 */ /* 0x0003e2000c101b08 */
[----:B------:R-:W-:-:S05]  /*13250*/  ISETP.GE.AND P4, PT, R242, c[0x0][0x3c8], PT ;  /* 0x0000f200f2007a0c */ /* 0x000fca0003f86270 */
[----:B------:R-:W-:Y:S02]  /*13260*/  P2R R3, PR, RZ, 0x2 ;  /* 0x00000002ff037803 */ /* 0x000fe40000000000 */
[----:B------:R-:W-:Y:S02]  /*13270*/  ISETP.GE.AND P1, PT, R245, c[0x0][0x3c8], PT ;  /* 0x0000f200f5007a0c */ /* 0x000fe40003f26270 */
[----:B------:R-:W-:-:S04]  /*13280*/  ISETP.NE.AND P6, PT, R3, RZ, PT ;  /* 0x000000ff0300720c */ /* 0x000fc80003fc5270 */
[----:B------:R-:W-:Y:S02]  /*13290*/  @!P3 LEA.HI.X R3, R247, R4, R5, 0x2, P6 ;  /* 0x00000004f703b211 */ /* 0x000fe400030f1405 */
[----:B------:R-:W-:-:S03]  /*132a0*/  SHF.R.S32.HI R5, RZ, 0x1f, R246 ;  /* 0x0000001fff057819 */ /* 0x000fc600000114f6 */
[----:B------:R2:W-:Y:S01]  /*132b0*/  @!P3 ST.E.64 [R2.64], R88 ;  /* 0x000000580200b985 */ /* 0x0005e2000c101b08 */
[----:B---3--:R-:W-:-:S04]  /*132c0*/  @!P2 LEA R8, P3, R246, R0, 0x2 ;  /* 0x00000000f608a211 */ /* 0x008fc800078610ff */
[----:B------:R-:W-:Y:S02]  /*132d0*/  @!P2 LEA.HI.X R9, R246, R4, R5, 0x2, P3 ;  /* 0x00000004f609a211 */ /* 0x000fe400018f1405 */
[----:B------:R-:W-:Y:S02]  /*132e0*/  SHF.R.S32.HI R5, RZ, 0x1f, R244 ;  /* 0x0000001fff057819 */ /* 0x000fe400000114f4 */
[----:B-1----:R-:W-:Y:S01]  /*132f0*/  @!P1 LEA R6, P6, R245, R0, 0x2 ;  /* 0x00000000f5069211 */ /* 0x002fe200078c10ff */
[----:B------:R1:W-:Y:S01]  /*13300*/  @!P2 ST.E.64 [R8.64], R118 ;  /* 0x000000760800a985 */ /* 0x0003e2000c101b08 */
[----:B------:R-:W-:-:S11]  /*13310*/  ISETP.GE.AND P2, PT, R240, c[0x0][0x3c8], PT ;  /* 0x0000f200f0007a0c */ /* 0x000fd60003f46270 */
[----:B--2---:R-:W-:-:S04]  /*13320*/  P2R R2, PR, RZ, 0x40 ;  /* 0x00000040ff027803 */ /* 0x004fc80000000000 */
[----:B------:R-:W-:Y:S02]  /*13330*/  ISETP.NE.AND P3, PT, R2, RZ, PT ;  /* 0x000000ff0200720c */ /* 0x000fe40003f65270 */
[C---:B------:R-:W-:Y:S02]  /*13340*/  @!P0 LEA R2, P6, R244.reuse, R0, 0x2 ;  /* 0x00000000f4028211 */ /* 0x040fe400078c10ff */
[-C--:B------:R-:W-:Y:S02]  /*13350*/  @!P1 LEA.HI.X R7, R245, R4.reuse, R10, 0x2, P3 ;  /* 0x00000004f5079211 */ /* 0x080fe400018f140a */
[----:B------:R-:W-:Y:S02]  /*13360*/  @!P0 LEA.HI.X R3, R244, R4, R5, 0x2, P6 ;  /* 0x00000004f4038211 */ /* 0x000fe400030f1405 */
[----:B------:R-:W-:Y:S01]  /*13370*/  SHF.R.S32.HI R5, RZ, 0x1f, R243 ;  /* 0x0000001fff057819 */ /* 0x000fe200000114f3 */
[----:B------:R2:W-:Y:S01]  /*13380*/  @!P1 ST.E.64 [R6.64], R106 ;  /* 0x0000006a06009985 */ /* 0x0005e2000c101b08 */
[----:B------:R-:W-:-:S02]  /*13390*/  ISETP.GE.AND P1, PT, R239, c[0x0][0x3c8], PT ;  /* 0x0000f200ef007a0c */ /* 0x000fc40003f26270 */
[----:B------:R-:W-:Y:S01]  /*133a0*/  ISETP.GE.AND P3, PT, R241, c[0x0][0x3c8], PT ;  /* 0x0000f200f1007a0c */ /* 0x000fe20003f66270 */
[----:B------:R3:W-:Y:S01]  /*133b0*/  @!P0 ST.E.64 [R2.64], R38 ;  /* 0x0000002602008985 */ /* 0x0007e2000c101b08 */
[C---:B-1----:R-:W-:Y:S02]  /*133c0*/  @!P5 LEA R8, P0, R243.reuse, R0, 0x2 ;  /* 0x00000000f308d211 */ /* 0x042fe400078010ff */
[----:B------:R-:W-:Y:S02]  /*133d0*/  SHF.R.S32.HI R10, RZ, 0x1f, R242 ;  /* 0x0000001fff0a7819 */ /* 0x000fe400000114f2 */
[----:B------:R-:W-:Y:S02]  /*133e0*/  @!P5 LEA.HI.X R9, R243, R4, R5, 0x2, P0 ;  /* 0x00000004f309d211 */ /* 0x000fe400000f1405 */
[----:B------:R-:W-:-:S03]  /*133f0*/  SHF.R.S32.HI R5, RZ, 0x1f, R241 ;  /* 0x0000001fff057819 */ /* 0x000fc600000114f1 */
[----:B------:R1:W-:Y:S01]  /*13400*/  @!P5 ST.E.64 [R8.64], R122 ;  /* 0x0000007a0800d985 */ /* 0x0003e2000c101b08 */
[----:B------:R-:W-:Y:S02]  /*13410*/  ISETP.GE.AND P5, PT, R237, c[0x0][0x3c8], PT ;  /* 0x0000f200ed007a0c */ /* 0x000fe40003fa6270 */
[----:B--2---:R-:W-:-:S13]  /*13420*/  @!P4 LEA R6, P6, R242, R0, 0x2 ;  /* 0x00000000f206c211 */ /* 0x004fda00078c10ff */
[----:B---3--:R-:W-:-:S04]  /*13430*/  P2R R2, PR, RZ, 0x40 ;  /* 0x00000040ff027803 */ /* 0x008fc80000000000 */
        /* <DEDUP_REMOVED lines=9> */
[----:B-1----:R-:W-:-:S04]  /*134d0*/  @!P2 LEA R8, P3, R240, R0, 0x2 ;  /* 0x00000000f008a211 */ /* 0x002fc800078610ff */
[----:B------:R-:W-:Y:S02]  /*134e0*/  @!P2 LEA.HI.X R9, R240, R4, R5, 0x2, P3 ;  /* 0x00000004f009a211 */ /* 0x000fe400018f1405 */
[----:B------:R-:W-:-:S03]  /*134f0*/  SHF.R.S32.HI R5, RZ, 0x1f, R238 ;  /* 0x0000001fff057819 */ /* 0x000fc600000114ee */
[----:B------:R-:W-:Y:S01]  /*13500*/  @!P2 ST.E.64 [R8.64], R126 ;  /* 0x0000007e0800a985 */ /* 0x000fe2000c101b08 */
        /* <DEDUP_REMOVED lines=8> */
[----:B------:R-:W-:-:S02]  /*13590*/  ISETP.GE.AND P3, PT, R235, c[0x0][0x3c8], PT ;  /* 0x0000f200eb007a0c */ /* 0x000fc40003f66270 */
[----:B------:R-:W-:Y:S01]  /*135a0*/  SHF.R.S32.HI R10, RZ, 0x1f, R237 ;  /* 0x0000001fff0a7819 */ /* 0x000fe200000114ed */
[----:B------:R1:W-:Y:S01]  /*135b0*/  @!P1 ST.E.64 [R6.64], R66 ;  /* 0x0000004206009985 */ /* 0x0003e2000c101b08 */
[----:B------:R-:W-:Y:S02]  /*135c0*/  SHF.R.S32.HI R5, RZ, 0x1f, R236 ;  /* 0x0000001fff057819 */ /* 0x000fe400000114ec */
[----:B------:R-:W-:Y:S01]  /*135d0*/  ISETP.GE.AND P1, PT, R233, c[0x0][0x3c8], PT ;  /* 0x0000f200e9007a0c */ /* 0x000fe20003f26270 */
[----:B------:R2:W-:Y:S01]  /*135e0*/  @!P0 ST.E.64 [R2.64], R50 ;  /* 0x0000003202008985 */ /* 0x0005e2000c101b08 */
[----:B-1----:R-:W-:-:S04]  /*135f0*/  @!P5 LEA R6, P0, R237, R0, 0x2 ;  /* 0x00000000ed06d211 */ /* 0x002fc800078010ff */
[----:B------:R-:W-:Y:S02]  /*13600*/  @!P5 LEA.HI.X R7, R237, R4, R10, 0x2, P0 ;  /* 0x00000004ed07d211 */ /* 0x000fe400000f140a */
[-C--:B--2---:R-:W-:Y:S02]  /*13610*/  @!P4 LEA R2, P6, R236, R0.reuse, 0x2 ;  /* 0x00000000ec02c211 */ /* 0x084fe400078c10ff */
[----:B------:R-:W-:Y:S01]  /*13620*/  ISETP.GE.AND P0, PT, R232, c[0x0][0x3c8], PT ;  /* 0x0000f200e8007a0c */ /* 0x000fe20003f06270 */
[----:B------:R-:W-:Y:S01]  /*13630*/  @!P5 ST.E.64 [R6.64], R58 ;  /* 0x0000003a0600d985 */ /* 0x000fe2000c101b08 */
[----:B------:R-:W-:Y:S02]  /*13640*/  @!P3 LEA R10, P5, R235, R0, 0x2 ;  /* 0x00000000eb0ab211 */ /* 0x000fe400078a10ff */
[----:B------:R-:W-:Y:S02]  /*13650*/  @!P4 LEA.HI.X R3, R236, R4, R5, 0x2, P6 ;  /* 0x00000004ec03c211 */ /* 0x000fe400030f1405 */
[----:B------:R-:W-:-:S02]  /*13660*/  SHF.R.S32.HI R5, RZ, 0x1f, R235 ;  /* 0x0000001fff057819 */ /* 0x000fc400000114eb */
[C---:B------:R-:W-:Y:S01]  /*13670*/  @!P2 LEA R8, P6, R234.reuse, R0, 0x2 ;  /* 0x00000000ea08a211 */ /* 0x040fe200078c10ff */
[----:B------:R1:W-:Y:S03]  /*13680*/  @!P4 ST.E.64 [R2.64], R62 ;  /* 0x0000003e0200c985 */ /* 0x0003e6000c101b08 */
[----:B------:R-:W-:-:S03]  /*13690*/  @!P2 LEA.HI.X R9, R234, R4, R13, 0x2, P6 ;  /* 0x00000004ea09a211 */ /* 0x000fc600030f140d */
[----:B-1----:R-:W-:Y:S02]  /*136a0*/  P2R R2, PR, RZ, 0x20 ;  /* 0x00000020ff027803 */ /* 0x002fe40000000000 */
[C---:B------:R-:W-:Y:S02]  /*136b0*/  @!P1 LEA R6, P5, R233.reuse, R0, 0x2 ;  /* 0x00000000e9069211 */ /* 0x040fe400078a10ff */
[----:B------:R-:W-:Y:S02]  /*136c0*/  ISETP.NE.AND P4, PT, R2, RZ, PT ;  /* 0x000000ff0200720c */ /* 0x000fe40003f85270 */
[-C--:B------:R-:W-:Y:S02]  /*136d0*/  @!P1 LEA.HI.X R7, R233, R4.reuse, R12, 0x2, P5 ;  /* 0x00000004e9079211 */ /* 0x080fe400028f140c */
[----:B------:R-:W-:Y:S02]  /*136e0*/  @!P3 LEA.HI.X R11, R235, R4, R5, 0x2, P4 ;  /* 0x00000004eb0bb211 */ /* 0x000fe400020f1405 */
[----:B------:R-:W-:-:S02]  /*136f0*/  SHF.R.S32.HI R5, RZ, 0x1f, R232 ;  /* 0x0000001fff057819 */ /* 0x000fc400000114e8 */
[C---:B------:R-:W-:Y:S01]  /*13700*/  @!P0 LEA R2, P4, R232.reuse, R0, 0x2 ;  /* 0x00000000e8028211 */ /* 0x040fe200078810ff */
[----:B------:R1:W-:Y:S03]  /*13710*/  @!P3 ST.E.64 [R10.64], R78 ;  /* 0x0000004e0a00b985 */ /* 0x0003e6000c101b08 */
[----:B------:R-:W-:Y:S01]  /*13720*/  @!P0 LEA.HI.X R3, R232, R4, R5, 0x2, P4 ;  /* 0x00000004e8038211 */ /* 0x000fe200020f1405 */
[----:B------:R1:W-:Y:S04]  /*13730*/  @!P2 ST.E.64 [R8.64], R74 ;  /* 0x0000004a0800a985 */ /* 0x0003e8000c101b08 */
[----:B------:R1:W-:Y:S04]  /*13740*/  @!P1 ST.E.64 [R6.64], R70 ;  /* 0x0000004606009985 */ /* 0x0003e8000c101b08 */
[----:B------:R1:W-:Y:S01]  /*13750*/  @!P0 ST.E.64 [R2.64], R54 ;  /* 0x0000003602008985 */ /* 0x0003e2000c101b08 */
[----:B------:R-:W-:-:S13]  /*13760*/  ISETP.GE.AND P0, PT, R231, c[0x0][0x3c8], PT ;  /* 0x0000f200e7007a0c */ /* 0x000fda0003f06270 */
[----:B------:R-:W-:Y:S05]  /*13770*/  @P0 BRA `(.L_x_579) ;  /* 0x00000cd000000947 */ /* 0x000fea0003800000 */
[----:B------:R-:W-:Y:S02]  /*13780*/  SHF.R.S32.HI R5, RZ, 0x1f, R231 ;  /* 0x0000001fff057819 */ /* 0x000fe400000114e7 */
[----:B-1----:R-:W-:-:S04]  /*13790*/  LEA R2, P0, R231, R0, 0x2 ;  /* 0x00000000e7027211 */ /* 0x002fc800078010ff */
[----:B------:R-:W-:-:S05]  /*137a0*/  LEA.HI.X R3, R231, R4, R5, 0x2, P0 ;  /* 0x00000004e7037211 */ /* 0x000fca00000f1405 */
[----:B------:R1:W-:Y:S01]  /*137b0*/  ST.E.64 [R2.64], R42 ;  /* 0x0000002a02007985 */ /* 0x0003e2000c101b08 */
[----:B------:R-:W-:Y:S05]  /*137c0*/  BRA `(.L_x_579) ;  /* 0x00000c8000007947 */ /* 0x000fea0003800000 */
.L_x_564:
[----:B------:R-:W-:Y:S01]  /*137d0*/  ISETP.NE.U32.AND P0, PT, RZ, c[0x0][0x508], PT ;  /* 0x00014200ff007a0c */ /* 0x000fe20003f05070 */
[----:B------:R-:W-:Y:S01]  /*137e0*/  IMAD.MOV.U32 R4, RZ, RZ, 0x4 ;  /* 0x00000004ff047424 */ /* 0x000fe200078e00ff */
[----:B------:R-:W-:Y:S01]  /*137f0*/  ISETP.NE.U32.AND P2, PT, RZ, c[0x0][0x500], PT ;  /* 0x00014000ff007a0c */ /* 0x000fe20003f45070 */
[----:B------:R-:W-:Y:S01]  /*13800*/  IMAD.MOV.U32 R20, RZ, RZ, c[0x0][0x388] ;  /* 0x0000e200ff147624 */ /* 0x000fe200078e00ff */
[----:B------:R-:W-:Y:S01]  /*13810*/  ISETP.NE.AND.EX P0, PT, RZ, c[0x0][0x50c], PT, P0 ;  /* 0x00014300ff007a0c */ /* 0x000fe20003f05300 */
[----:B------:R-:W-:Y:S01]  /*13820*/  IMAD.MOV.U32 R10, RZ, RZ, RZ ;  /* 0x000000ffff0a7224 */ /* 0x000fe200078e00ff */
[----:B------:R-:W-:Y:S01]  /*13830*/  ISETP.NE.AND.EX P2, PT, RZ, c[0x0][0x504], PT, P2 ;  /* 0x00014100ff007a0c */ /* 0x000fe20003f45320 */
[----:B------:R-:W-:-:S10]  /*13840*/  IMAD.WIDE R2, R215, R4, c[0x0][0x500] ;  /* 0x00014000d7027625 */ /* 0x000fd400078e0204 */
[----:B--2---:R-:W-:Y:S02]  /*13850*/  @P0 IMAD.WIDE R4, R215, R4, c[0x0][0x508] ;  /* 0x00014200d7040625 */ /* 0x004fe400078e0204 */
[----:B------:R2:W5:Y:S04]  /*13860*/  @P2 LDG.E R10, [R2.64] ;  /* 0x00000008020a2981 */ /* 0x000568000c1e1900 */
        /* <DEDUP_REMOVED lines=8> */
.L_x_585:
[----:B--2---:R-:W2:Y:S01]  /*138f0*/  S2R R2, SR_TID.X ;  /* 0x0000000000027919 */ /* 0x004ea20000002100 */
[----:B------:R-:W-:Y:S01]  /*13900*/  SHF.R.S32.HI R0, RZ, 0x1f, R215 ;  /* 0x0000001fff007819 */ /* 0x000fe200000114d7 */
[----:B------:R-:W-:Y:S01]  /*13910*/  BSSY B0, `(.L_x_586) ;  /* 0x0000036000007945 */ /* 0x000fe20003800000 */
[----:B------:R-:W-:-:S02]  /*13920*/  LOP3.LUT R14, R214, 0xffff, RZ, 0xc0, !PT ;  /* 0x0000ffffd60e7812 */ /* 0x000fc400078ec0ff */
[----:B-----5:R-:W-:Y:S02]  /*13930*/  SHF.R.S32.HI R18, RZ, 0x1f, R10 ;  /* 0x0000001fff127819 */ /* 0x020fe4000001140a */
[----:B------:R-:W-:Y:S02]  /*13940*/  SEL R15, R215, RZ, !P2 ;  /* 0x000000ffd70f7207 */ /* 0x000fe40005000000 */
[----:B------:R-:W-:Y:S02]  /*13950*/  SEL R21, R0, RZ, !P2 ;  /* 0x000000ff00157207 */ /* 0x000fe40005000000 */
[----:B--2---:R-:W-:-:S13]  /*13960*/  ISETP.GT.AND P0, PT, R2, 0x7f, PT ;  /* 0x0000007f0200780c */ /* 0x004fda0003f04270 */
[----:B------:R-:W-:Y:S05]  /*13970*/  @P0 BRA `(.L_x_587) ;  /* 0x000002f000000947 */ /* 0x000fea0003800000 */
[----:B------:R-:W-:Y:S01]  /*13980*/  IMAD R0, R20, c[0x0][0x4e8], RZ ;  /* 0x00013a0014007a24 */ /* 0x000fe200078e02ff */
[----:B------:R-:W-:-:S04]  /*13990*/  IADD3 R11, R210, R2, RZ ;  /* 0x00000002d20b7210 */ /* 0x000fc80007ffe0ff */
        /* <DEDUP_REMOVED lines=45> */
.L_x_587:
[----:B------:R-:W-:Y:S05]  /*13c70*/  BSYNC B0 ;  /* 0x0000000000007941 */ /* 0x000fea0003800000 */
.L_x_586:
[----:B------:R-:W-:-:S13]  /*13c80*/  ISETP.GT.AND P0, PT, R19, 0x1, PT ;  /* 0x000000011300780c */ /* 0x000fda0003f04270 */
[----:B------:R-:W-:Y:S05]  /*13c90*/  @P0 BRA `(.L_x_579) ;  /* 0x000007b000000947 */ /* 0x000fea0003800000 */
[----:B------:R-:W-:Y:S01]  /*13ca0*/  MOV R2, c[0x0][0x4e8] ;  /* 0x00013a0000027a02 */ /* 0x000fe20000000f00 */
[----:B-1----:R-:W-:Y:S01]  /*13cb0*/  IMAD R0, R18, c[0x0][0x3a0], RZ ;  /* 0x0000e80012007a24 */ /* 0x002fe200078e02ff */
[----:B------:R-:W-:Y:S01]  /*13cc0*/  IADD3 R4, R196, R210, RZ ;  /* 0x000000d2c4047210 */ /* 0x000fe20007ffe0ff */
[----:B------:R-:W-:Y:S01]  /*13cd0*/  IMAD R5, R21, c[0x0][0x3f0], RZ ;  /* 0x0000fc0015057a24 */ /* 0x000fe200078e02ff */
[----:B------:R-:W-:Y:S01]  /*13ce0*/  ISETP.NE.AND P0, PT, R2, 0x1, PT ;  /* 0x000000010200780c */ /* 0x000fe20003f05270 */
[----:B------:R-:W-:-:S04]  /*13cf0*/  IMAD.WIDE.U32 R2, R10, c[0x0][0x3a0], RZ ;  /* 0x0000e8000a027a25 */ /* 0x000fc800078e00ff */
        /* <DEDUP_REMOVED lines=26> */
.L_x_670:
[----:B------:R-:W-:Y:S05]  /*13ea0*/  BRA.DIV ~URZ, `(.L_x_589) ;  /* 0x00003b627f007947 */ /* 0x000fea000b800000 */
[----:B------:R3:W4:Y:S02]  /*13eb0*/  SHFL.IDX PT, R0, R12, RZ, 0x181f ;  /* 0x00181fff0c007589 */ /* 0x00072400000e0000 */
.L_x_671:
[----:B------:R-:W-:Y:S01]  /*13ec0*/  IMAD R11, R20, c[0x0][0x4e8], RZ ;  /* 0x00013a00140b7a24 */ /* 0x000fe200078e02ff */
        /* <DEDUP_REMOVED lines=13> */
[-C--:B--2---:R-:W-:Y:S02]  /*13fa0*/  @!P2 LEA.HI.X R7, R182, R8.reuse, R15, 0x1, P5 ;  /* 0x00000008b607a211 */ /* 0x084fe400028f0c0f */
[-C--:B------:R-:W-:Y:S02]  /*13fb0*/  @!P1 LEA.HI.X R5, R191, R8.reuse, R14, 0x1, P4 ;  /* 0x00000008bf059211 */ /* 0x080fe400020f0c0e */
[----:B------:R-:W-:Y:S01]  /*13fc0*/  @!P0 LEA.HI.X R3, R192, R8, R13, 0x1, P3 ;  /* 0x00000008c0038211 */ /* 0x000fe200018f0c0d */
[----:B------:R2:W-:Y:S04]  /*13fd0*/  @!P2 ST.E.128 [R6.64], RZ ;  /* 0x000000ff0600a985 */ /* 0x0005e8000c101d08 */
[----:B------:R2:W-:Y:S04]  /*13fe0*/  @!P1 ST.E.128 [R4.64], RZ ;  /* 0x000000ff04009985 */ /* 0x0005e8000c101d08 */
[----:B------:R2:W-:Y:S02]  /*13ff0*/  @!P0 ST.E.128 [R2.64], RZ ;  /* 0x000000ff02008985 */ /* 0x0005e4000c101d08 */
.L_x_591:
[----:B------:R-:W-:Y:S05]  /*14000*/  BSYNC B0 ;  /* 0x0000000000007941 */ /* 0x000fea0003800000 */
.L_x_590:
[----:B------:R-:W-:Y:S05]  /*14010*/  BRA.DIV ~URZ, `(.L_x_592) ;  /* 0x00003a627f007947 */ /* 0x000fea000b800000 */
[----:B--2---:R2:W1:Y:S04]  /*14020*/  SHFL.IDX PT, R8, R9, 0x1, 0x181f ;  /* 0x00381f0009087f89 */ /* 0x00446800000e0000 */
[----:B----4-:R2:W4:Y:S02]  /*14030*/  SHFL.IDX PT, R0, R12, 0x1, 0x181f ;  /* 0x00381f000c007f89 */ /* 0x01052400000e0000 */
.L_x_672:
        /* <DEDUP_REMOVED lines=13> */
[-C--:B-1----:R-:W-:Y:S02]  /*14110*/  @!P2 LEA.HI.X R7, R182, R8.reuse, R15, 0x1, P5 ;  /* 0x00000008b607a211 */ /* 0x082fe400028f0c0f */
[-C--:B------:R-:W-:Y:S02]  /*14120*/  @!P1 LEA.HI.X R5, R191, R8.reuse, R14, 0x1, P4 ;  /* 0x00000008bf059211 */ /* 0x080fe400020f0c0e */
[----:B------:R-:W-:Y:S01]  /*14130*/  @!P0 LEA.HI.X R3, R192, R8, R13, 0x1, P3 ;  /* 0x00000008c0038211 */ /* 0x000fe200018f0c0d */
[----:B------:R1:W-:Y:S04]  /*14140*/  @!P2 ST.E.128 [R6.64], RZ ;  /* 0x000000ff0600a985 */ /* 0x0003e8000c101d08 */
[----:B------:R1:W-:Y:S04]  /*14150*/  @!P1 ST.E.128 [R4.64], RZ ;  /* 0x000000ff04009985 */ /* 0x0003e8000c101d08 */
[----:B------:R1:W-:Y:S02]  /*14160*/  @!P0 ST.E.128 [R2.64], RZ ;  /* 0x000000ff02008985 */ /* 0x0003e4000c101d08 */
.L_x_594:
[----:B------:R-:W-:Y:S05]  /*14170*/  BSYNC B0 ;  /* 0x0000000000007941 */ /* 0x000fea0003800000 */
.L_x_593:
[----:B------:R-:W-:Y:S05]  /*14180*/  BRA.DIV ~URZ, `(.L_x_595) ;  /* 0x000039c27f007947 */ /* 0x000fea000b800000 */
[----:B-1----:R1:W2:Y:S02]  /*14190*/  SHFL.IDX PT, R8, R9, 0x2, 0x181f ;  /* 0x00581f0009087f89 */ /* 0x0022a400000e0000 */
.L_x_673:
[----:B------:R-:W-:Y:S05]  /*141a0*/  BRA.DIV ~URZ, `(.L_x_596) ;  /* 0x00003a127f007947 */ /* 0x000fea000b800000 */
[----:B----4-:R4:W1:Y:S02]  /*141b0*/  SHFL.IDX PT, R0, R12, 0x2, 0x181f ;  /* 0x00581f000c007f89 */ /* 0x01086400000e0000 */
.L_x_674:
        /* <DEDUP_REMOVED lines=19> */
.L_x_598:
[----:B------:R-:W-:Y:S05]  /*142f0*/  BSYNC B0 ;  /* 0x0000000000007941 */ /* 0x000fea0003800000 */
.L_x_597:
[----:B------:R-:W-:Y:S05]  /*14300*/  BRA.DIV ~URZ, `(.L_x_599) ;  /* 0x000039227f007947 */ /* 0x000fea000b800000 */
[----:B--2---:R2:W3:Y:S04]  /*14310*/  SHFL.IDX PT, R8, R9, 0x3, 0x181f ;  /* 0x00781f0009087f89 */ /* 0x0044e800000e0000 */
[----:B-1----:R2:W1:Y:S02]  /*14320*/  SHFL.IDX PT, R0, R12, 0x3, 0x181f ;  /* 0x00781f000c007f89 */ /* 0x00246400000e0000 */
.L_x_675:
        /* <DEDUP_REMOVED lines=10> */
[CC--:B------:R-:W-:Y:S02]  /*143d0*/  @!P1 LEA R4, P4, R191.reuse, R0.reuse, 0x1 ;  /* 0x00000000bf049211 */ /* 0x0c0fe400078808ff */
[----:B------:R-:W-:Y:S02]  /*143e0*/  @!P0 LEA R2, P3, R192, R0, 0x1 ;  /* 0x00000000c0028211 */ /* 0x000fe400078608ff */
[-C--:B------:R-:W-:Y:S02]  /*143f0*/  @!P2 LEA.HI.X R7, R182, R8.reuse, R13, 0x1, P5 ;  /* 0x00000008b607a211 */ /* 0x080fe400028f0c0d */
[-C--:B------:R-:W-:Y:S02]  /*14400*/  @!P1 LEA.HI.X R5, R191, R8.reuse, R12, 0x1, P4 ;  /* 0x00000008bf059211 */ /* 0x080fe400020f0c0c */
[----:B------:R-:W-:Y:S01]  /*14410*/  @!P0 LEA.HI.X R3, R192, R8, R9, 0x1, P3 ;  /* 0x00000008c0038211 */ /* 0x000fe200018f0c09 */
[----:B------:R1:W-:Y:S04]  /*14420*/  @!P2 ST.E.128 [R6.64], RZ ;  /* 0x000000ff0600a985 */ /* 0x0003e8000c101d08 */
[----:B------:R1:W-:Y:S04]  /*14430*/  @!P1 ST.E.128 [R4.64], RZ ;  /* 0x000000ff04009985 */ /* 0x0003e8000c101d08 */
[----:B------:R1:W-:Y:S02]  /*14440*/  @!P0 ST.E.128 [R2.64], RZ ;  /* 0x000000ff02008985 */ /* 0x0003e4000c101d08 */
.L_x_579:
[----:B------:R-:W-:Y:S05]  /*14450*/  BSYNC B1 ;  /* 0x0000000000017941 */ /* 0x000fea0003800000 */
.L_x_563:
[----:B------:R-:W-:-:S13]  /*14460*/  ISETP.NE.AND P0, PT, RZ, UR6, PT ;  /* 0x00000006ff007c0c */ /* 0x000fda000bf05270 */
[----:B------:R-:W-:Y:S01]  /*14470*/  @P0 WARPSYNC 0xffffffff ;  /* 0xffffffff00000948 */ /* 0x000fe20003800000 */
[----:B------:R-:W-:Y:S06]  /*14480*/  @P0 BAR.SYNC.DEFER_BLOCKING 0x5, 0x100 ;  /* 0x0144000000000b1d */ /* 0x000fec0000010000 */
[----:B------:R-:W4:Y:S04]  /*14490*/  @P0 LDS.128 R212, [0x18100] ;  /* 0x01810000ffd40984 */ /* 0x000f280000000c00 */
[----:B------:R-:W-:Y:S06]  /*144a0*/  @P0 BAR.ARV 0x4, 0x100 ;  /* 0x0104000000000b1d */ /* 0x000fec0000002000 */
[----:B------:R-:W-:Y:S05]  /*144b0*/  @P0 BRA `(.L_x_600) ;  /* 0x00000f6000000947 */ /* 0x000fea0003800000 */
[----:B-1--4-:R-:W1:Y:S01]  /*144c0*/  S2R R0, SR_TID.X ;  /* 0x0000000000007919 */ /* 0x012e620000002100 */
[----:B------:R-:W-:Y:S01]  /*144d0*/  IMAD.MOV.U32 R7, RZ, RZ, RZ ;  /* 0x000000ffff077224 */ /* 0x000fe200078e00ff */
[----:B-123--:R-:W-:-:S04]  /*144e0*/  LOP3.LUT R12, R0, 0x1f, RZ, 0xc0, !PT ;  /* 0x0000001f000c7812 */ /* 0x00efc800078ec0ff */
[----:B------:R-:W-:Y:S01]  /*144f0*/  ISETP.NE.AND P6, PT, R12, 0x1f, PT ;  /* 0x0000001f0c00780c */ /* 0x000fe20003fc5270 */
[----:B------:R-:W-:Y:S10]  /*14500*/  BRA.DIV ~URZ, `(.L_x_601) ;  /* 0x000037f27f007947 */ /* 0x000ff4000b800000 */
[----:B------:R1:W2:Y:S02]  /*14510*/  SHFL.IDX PT, R9, R82, RZ, 0x1f ;  /* 0x00001fff52097589 */ /* 0x0002a400000e0000 */
.L_x_676:
[----:B------:R-:W-:Y:S05]  /*14520*/  BRA.DIV ~URZ, `(.L_x_602) ;  /* 0x000038427f007947 */ /* 0x000fea000b800000 */
[----:B------:R3:W4:Y:S02]  /*14530*/  SHFL.IDX PT, R8, R82, 0x1, 0x1f ;  /* 0x00201f0052087f89 */ /* 0x00072400000e0000 */
.L_x_677:
[----:B------:R-:W-:Y:S02]  /*14540*/  IMAD.IADD R0, R215, 0x1, R12 ;  /* 0x00000001d7007824 */ /* 0x000fe400078e020c */
        /* <DEDUP_REMOVED lines=16> */
[----:B------:R1:W3:Y:S02]  /*14650*/  SHFL.UP PT, R4, R0, 0x1, RZ ;  /* 0x0420000000047989 */ /* 0x0002e400000e00ff */
.L_x_678:
        /* <DEDUP_REMOVED lines=16> */
.L_x_679:
[----:B---3--:R-:W-:Y:S01]  /*14760*/  IMAD R0, R0, c[0x0][0x538], RZ ;  /* 0x00014e0000007a24 */ /* 0x008fe200078e02ff */
[----:B------:R-:W-:Y:S04]  /*14770*/  BSSY B1, `(.L_x_605) ;  /* 0x00000c5000017945 */ /* 0x000fe80003800000 */
[----:B----4-:R-:W-:-:S04]  /*14780*/  IADD3 R8, R0, R8, RZ ;  /* 0x0000000800087210 */ /* 0x010fc80007ffe0ff */
[----:B--2---:R-:W-:-:S13]  /*14790*/  ISETP.GT.AND P0, PT, R8, R9, PT ;  /* 0x000000090800720c */ /* 0x004fda0003f04270 */
[----:B------:R-:W-:Y:S05]  /*147a0*/  @P0 BRA `(.L_x_606) ;  /* 0x0000024000000947 */ /* 0x000fea0003800000 */
.L_x_610:
        /* <DEDUP_REMOVED lines=16> */
.L_x_680:
        /* <DEDUP_REMOVED lines=16> */
.L_x_681:
[----:B--2---:R-:W-:-:S05]  /*149b0*/  IMAD R0, R0, c[0x0][0x538], RZ ;  /* 0x00014e0000007a24 */ /* 0x004fca00078e02ff */
[----:B------:R-:W-:-:S04]  /*149c0*/  IADD3 R8, R0, R8, RZ ;  /* 0x0000000800087210 */ /* 0x000fc80007ffe0ff */
[----:B------:R-:W-:-:S13]  /*149d0*/  ISETP.GT.AND P0, PT, R8, R9, PT ;  /* 0x000000090800720c */ /* 0x000fda0003f04270 */
[----:B-1----:R-:W-:Y:S05]  /*149e0*/  @!P0 BRA `(.L_x_610) ;  /* 0xfffffdc000008947 */ /* 0x002fea000383ffff */
.L_x_606:
[----:B------:R-:W-:-:S05]  /*149f0*/  IADD3 R8, -R0, R8, RZ ;  /* 0x0000000800087210 */ /* 0x000fca0007ffe1ff */
[----:B------:R-:W-:-:S05]  /*14a00*/  IMAD R0, R4, c[0x0][0x538], R8 ;  /* 0x00014e0004007a24 */ /* 0x000fca00078e0208 */
[----:B------:R-:W-:Y:S01]  /*14a10*/  ISETP.GT.AND P0, PT, R0, R9, PT ;  /* 0x000000090000720c */ /* 0x000fe20003f04270 */
[----:B------:R-:W-:-:S12]  /*14a20*/  BRA.DIV ~URZ, `(.L_x_611) ;  /* 0x000037a27f007947 */ /* 0x000fd8000b800000 */
[----:B------:R-:W-:-:S04]  /*14a30*/  VOTE.ANY R5, PT, !P0 ;  /* 0x0000000000057806 */ /* 0x000fc800040e0100 */
.L_x_682:
[----:B------:R-:W2:Y:S02]  /*14a40*/  POPC R0, R5 ;  /* 0x0000000500007309 */ /* 0x000ea40000000000 */
[----:B--2---:R-:W-:Y:S01]  /*14a50*/  IADD3 R215, R0, R215, RZ ;  /* 0x000000d700d77210 */ /* 0x004fe20007ffe0ff */
[----:B------:R-:W-:Y:S05]  /*14a60*/  BRA.DIV ~URZ, `(.L_x_612) ;  /* 0x000037b27f007947 */ /* 0x000fea000b800000 */
[----:B------:R2:W3:Y:S04]  /*14a70*/  SHFL.IDX PT, R10, R6, R0, 0x1f ;  /* 0x00001f00060a7589 */ /* 0x0004e800000e0000 */
[----:B------:R2:W4:Y:S02]  /*14a80*/  SHFL.IDX PT, R7, R7, R0, 0x1f ;  /* 0x00001f0007077589 */ /* 0x00052400000e0000 */
.L_x_683:
[----:B------:R-:W-:Y:S01]  /*14a90*/  ISETP.NE.AND P0, PT, R5, RZ, PT ;  /* 0x000000ff0500720c */ /* 0x000fe20003f05270 */
[----:B------:R-:W-:-:S12]  /*14aa0*/  BSSY B0, `(.L_x_613) ;  /* 0x0000005000007945 */ /* 0x000fd80003800000 */
[----:B------:R-:W-:Y:S05]  /*14ab0*/  @!P0 BRA `(.L_x_614) ;  /* 0x0000003000008947 */ /* 0x000fea0003800000 */
[----:B--2---:R-:W-:Y:S01]  /*14ac0*/  IADD3 R0, R0, -0x1, RZ ;  /* 0xffffffff00007810 */ /* 0x004fe20007ffe0ff */
[----:B------:R-:W-:Y:S05]  /*14ad0*/  BRA.DIV ~URZ, `(.L_x_615) ;  /* 0x000038127f007947 */ /* 0x000fea000b800000 */
[----:B------:R2:W1:Y:S02]  /*14ae0*/  SHFL.IDX PT, R11, R4, R0, 0x1f ;  /* 0x00001f00040b7589 */ /* 0x00046400000e0000 */
.L_x_614:
[----:B------:R-:W-:Y:S05]  /*14af0*/  BSYNC B0 ;  /* 0x0000000000007941 */ /* 0x000fea0003800000 */
.L_x_613:
[----:B----4-:R-:W-:Y:S01]  /*14b00*/  ISETP.NE.AND P0, PT, R7, 0x1, PT ;  /* 0x000000010700780c */ /* 0x010fe20003f05270 */
[----:B-1----:R-:W-:Y:S01]  /*14b10*/  IMAD R212, R11, c[0x0][0x538], R8 ;  /* 0x00014e000bd47a24 */ /* 0x002fe200078e0208 */
[----:B------:R-:W-:Y:S04]  /*14b20*/  BSSY B0, `(.L_x_616) ;  /* 0x0000082000007945 */ /* 0x000fe80003800000 */
[----:B------:R-:W-:-:S07]  /*14b30*/  IADD3 R9, -R212, R9, RZ ;  /* 0x00000009d4097210 */ /* 0x000fce0007ffe1ff */
[----:B------:R-:W-:Y:S05]  /*14b40*/  @!P0 BRA `(.L_x_617) ;  /* 0x000003d000008947 */ /* 0x000fea0003800000 */
[-C--:B---3--:R-:W-:Y:S02]  /*14b50*/  IABS R2, R10.reuse ;  /* 0x0000000a00027213 */ /* 0x088fe40000000000 */
[----:B------:R-:W-:Y:S02]  /*14b60*/  IABS R8, R10 ;  /* 0x0000000a00087213 */ /* 0x000fe40000000000 */
[----:B--2---:R-:W1:Y:S08]  /*14b70*/  I2F.RP R0, R2 ;  /* 0x0000000200007306 */ /* 0x004e700000209400 */
[----:B-1----:R-:W1:Y:S02]  /*14b80*/  MUFU.RCP R0, R0 ;  /* 0x0000000000007308 */ /* 0x002e640000001000 */
[----:B-1----:R-:W-:-:S06]  /*14b90*/  IADD3 R0, R0, 0xffffffe, RZ ;  /* 0x0ffffffe00007810 */ /* 0x002fcc0007ffe0ff */
[----:B------:R-:W1:Y:S02]  /*14ba0*/  F2I.FTZ.U32.TRUNC.NTZ R5, R0 ;  /* 0x0000000000057305 */ /* 0x000e64000021f000 */
[----:B-1----:R-:W-:Y:S01]  /*14bb0*/  IMAD.MOV R3, RZ, RZ, -R5 ;  /* 0x000000ffff037224 */ /* 0x002fe200078e0a05 */
[----:B------:R-:W-:-:S03]  /*14bc0*/  IABS R0, R7 ;  /* 0x0000000700007213 */ /* 0x000fc60000000000 */
[----:B------:R-:W-:Y:S01]  /*14bd0*/  IMAD.MOV.U32 R4, RZ, RZ, R3 ;  /* 0x000000ffff047224 */ /* 0x000fe200078e0003 */
[----:B------:R-:W-:Y:S01]  /*14be0*/  IABS R3, R9 ;  /* 0x0000000900037213 */ /* 0x000fe20000000000 */
[----:B------:R-:W-:Y:S02]  /*14bf0*/  IMAD.MOV.U32 R6, RZ, RZ, R0 ;  /* 0x000000ffff067224 */ /* 0x000fe400078e0000 */
[----:B------:R-:W-:Y:S02]  /*14c00*/  IMAD R0, R4, R2, RZ ;  /* 0x0000000204007224 */ /* 0x000fe400078e02ff */
[----:B------:R-:W-:Y:S01]  /*14c10*/  IMAD.MOV.U32 R4, RZ, RZ, RZ ;  /* 0x000000ffff047224 */ /* 0x000fe200078e00ff */
[----:B------:R-:W1:Y:S03]  /*14c20*/  I2F.RP R11, R6 ;  /* 0x00000006000b7306 */ /* 0x000e660000209400 */
[----:B------:R-:W-:-:S04]  /*14c30*/  IMAD.HI.U32 R5, R5, R0, R4 ;  /* 0x0000000005057227 */ /* 0x000fc800078e0004 */
[----:B------:R-:W-:-:S05]  /*14c40*/  IMAD.MOV R0, RZ, RZ, -R8 ;  /* 0x000000ffff007224 */ /* 0x000fca00078e0a08 */
[----:B------:R-:W-:Y:S01]  /*14c50*/  MOV R4, R0 ;  /* 0x0000000000047202 */ /* 0x000fe20000000f00 */
[----:B------:R-:W-:-:S04]  /*14c60*/  IMAD.HI.U32 R0, R5, R3, RZ ;  /* 0x0000000305007227 */ /* 0x000fc800078e00ff */
[----:B------:R-:W-:Y:S02]  /*14c70*/  IMAD R3, R0, R4, R3 ;  /* 0x0000000400037224 */ /* 0x000fe400078e0203 */
[----:B-1----:R-:W1:Y:S03]  /*14c80*/  MUFU.RCP R4, R11 ;  /* 0x0000000b00047308 */ /* 0x002e660000001000 */
[----:B------:R-:W-:-:S13]  /*14c90*/  ISETP.GT.U32.AND P0, PT, R2, R3, PT ;  /* 0x000000030200720c */ /* 0x000fda0003f04070 */
[----:B------:R-:W-:Y:S01]  /*14ca0*/  @!P0 IMAD.IADD R3, R3, 0x1, -R2 ;  /* 0x0000000103038824 */ /* 0x000fe200078e0a02 */
[----:B-1----:R-:W-:Y:S02]  /*14cb0*/  IADD3 R4, R4, 0xffffffe, RZ ;  /* 0x0ffffffe04047810 */ /* 0x002fe40007ffe0ff */
[----:B------:R-:W-:Y:S02]  /*14cc0*/  @!P0 IADD3 R0, R0, 0x1, RZ ;  /* 0x0000000100008810 */ /* 0x000fe40007ffe0ff */
[----:B------:R-:W-:Y:S02]  /*14cd0*/  ISETP.GE.U32.AND P2, PT, R3, R2, PT ;  /* 0x000000020300720c */ /* 0x000fe40003f46070 */
[----:B------:R-:W1:Y:S01]  /*14ce0*/  F2I.FTZ.U32.TRUNC.NTZ R3, R4 ;  /* 0x0000000400037305 */ /* 0x000e62000021f000 */
[----:B------:R-:W-:Y:S02]  /*14cf0*/  LOP3.LUT R2, R9, R10, RZ, 0x3c, !PT ;  /* 0x0000000a09027212 */ /* 0x000fe400078e3cff */
[----:B------:R-:W-:-:S02]  /*14d00*/  ISETP.NE.AND P0, PT, R10, RZ, PT ;  /* 0x000000ff0a00720c */ /* 0x000fc40003f05270 */
[----:B------:R-:W-:-:S06]  /*14d10*/  ISETP.GE.AND P1, PT, R2, RZ, PT ;  /* 0x000000ff0200720c */ /* 0x000fcc0003f26270 */
[----:B------:R-:W-:Y:S01]  /*14d20*/  @P2 IADD3 R0, R0, 0x1, RZ ;  /* 0x0000000100002810 */ /* 0x000fe20007ffe0ff */
[----:B-1----:R-:W-:-:S06]  /*14d30*/  IMAD.MOV R2, RZ, RZ, -R3 ;  /* 0x000000ffff027224 */ /* 0x002fcc00078e0a03 */
[----:B------:R-:W-:Y:S01]  /*14d40*/  @!P1 IMAD.MOV R0, RZ, RZ, -R0 ;  /* 0x000000ffff009224 */ /* 0x000fe200078e0a00 */
[----:B------:R-:W-:Y:S02]  /*14d50*/  @!P0 LOP3.LUT R0, RZ, R10, RZ, 0x33, !PT ;  /* 0x0000000aff008212 */ /* 0x000fe400078e33ff */
[----:B------:R-:W-:Y:S02]  /*14d60*/  MOV R4, R2 ;  /* 0x0000000200047202 */ /* 0x000fe40000000f00 */
[----:B------:R-:W-:Y:S02]  /*14d70*/  IABS R2, R7 ;  /* 0x0000000700027213 */ /* 0x000fe40000000000 */
[----:B------:R-:W-:Y:S01]  /*14d80*/  IABS R8, R0 ;  /* 0x0000000000087213 */ /* 0x000fe20000000000 */
[----:B------:R-:W-:Y:S02]  /*14d90*/  IMAD R4, R4, R6, RZ ;  /* 0x0000000604047224 */ /* 0x000fe400078e02ff */
[----:B------:R-:W-:-:S02]  /*14da0*/  IMAD.MOV R5, RZ, RZ, -R2 ;  /* 0x000000ffff057224 */ /* 0x000fc400078e0a02 */
[----:B------:R-:W-:-:S04]  /*14db0*/  IMAD.MOV.U32 R2, RZ, RZ, RZ ;  /* 0x000000ffff027224 */ /* 0x000fc800078e00ff */
[----:B------:R-:W-:Y:S01]  /*14dc0*/  IMAD.HI.U32 R2, R3, R4, R2 ;  /* 0x0000000403027227 */ /* 0x000fe200078e0002 */
[----:B------:R-:W-:-:S03]  /*14dd0*/  MOV R4, R5 ;  /* 0x0000000500047202 */ /* 0x000fc60000000f00 */
[----:B------:R-:W-:-:S04]  /*14de0*/  IMAD.MOV.U32 R3, RZ, RZ, R8 ;  /* 0x000000ffff037224 */ /* 0x000fc800078e0008 */
[----:B------:R-:W-:-:S04]  /*14df0*/  IMAD.HI.U32 R2, R2, R3, RZ ;  /* 0x0000000302027227 */ /* 0x000fc800078e00ff */
[----:B------:R-:W-:Y:S01]  /*14e00*/  IMAD R3, R2, R4, R3 ;  /* 0x0000000402037224 */ /* 0x000fe200078e0203 */
[----:B------:R-:W-:-:S04]  /*14e10*/  IADD3 R4, -R0, RZ, RZ ;  /* 0x000000ff00047210 */ /* 0x000fc80007ffe1ff */
        /* <DEDUP_REMOVED lines=9> */
[----:B------:R-:W-:-:S05]  /*14eb0*/  @!P0 LOP3.LUT R2, RZ, R7, RZ, 0x33, !PT ;  /* 0x00000007ff028212 */ /* 0x000fca00078e33ff */
[--C-:B------:R-:W-:Y:S02]  /*14ec0*/  IMAD.MOV R3, RZ, RZ, -R2.reuse ;  /* 0x000000ffff037224 */ /* 0x100fe400078e0a02 */
[C---:B------:R-:W-:Y:S02]  /*14ed0*/  IMAD R2, R7.reuse, 0x1000000, R2 ;  /* 0x0100000007027824 */ /* 0x040fe400078e0202 */
[----:B------:R-:W-:Y:S02]  /*14ee0*/  IMAD R3, R7, R3, R0 ;  /* 0x0000000307037224 */ /* 0x000fe400078e0200 */
[----:B------:R-:W-:Y:S02]  /*14ef0*/  IMAD R0, R10, R4, R9 ;  /* 0x000000040a007224 */ /* 0x000fe400078e0209 */
[----:B------:R-:W-:Y:S01]  /*14f00*/  IMAD R214, R3, 0x10000, R2 ;  /* 0x0001000003d67824 */ /* 0x000fe200078e0202 */
[----:B------:R-:W-:Y:S05]  /*14f10*/  BRA `(.L_x_618) ;  /* 0x0000042000007947 */ /* 0x000fea0003800000 */
.L_x_617:
[----:B------:R-:W-:-:S04]  /*14f20*/  IMAD.MOV.U32 R2, RZ, RZ, 0x4 ;  /* 0x00000004ff027424 */ /* 0x000fc800078e00ff */
[----:B------:R-:W-:-:S05]  /*14f30*/  IMAD.WIDE R2, R215, R2, c[0x0][0x590] ;  /* 0x00016400d7027625 */ /* 0x000fca00078e0202 */
[----:B--2---:R-:W2:Y:S02]  /*14f40*/  LDG.E R4, [R2.64] ;  /* 0x0000000802047981 */ /* 0x004ea4000c1e1900 */
[----:B--23--:R-:W-:-:S05]  /*14f50*/  IMAD R8, R4, R10, RZ ;  /* 0x0000000a04087224 */ /* 0x00cfca00078e02ff */
        /* <DEDUP_REMOVED lines=27> */
[----:B------:R-:W-:Y:S02]  /*15110*/  IMAD R11, R4, R0, RZ ;  /* 0x00000000040b7224 */ /* 0x000fe400078e02ff */
[----:B------:R-:W-:-:S03]  /*15120*/  IMAD.MOV R0, RZ, RZ, -R0 ;  /* 0x000000ffff007224 */ /* 0x000fc600078e0a00 */
[----:B------:R-:W-:Y:S01]  /*15130*/  IADD3 R2, -R11, c[0x0][0x538], RZ ;  /* 0x00014e000b027a10 */ /* 0x000fe20007ffe1ff */
[----:B------:R-:W-:-:S03]  /*15140*/  IMAD R7, R8, R0, R9 ;  /* 0x0000000008077224 */ /* 0x000fc600078e0209 */
[----:B------:R-:W-:Y:S01]  /*15150*/  IMNMX R2, R4, R2, PT ;  /* 0x0000000204027217 */ /* 0x000fe20003800200 */
[----:B------:R-:W-:-:S03]  /*15160*/  IMAD.MOV.U32 R4, RZ, RZ, RZ ;  /* 0x000000ffff047224 */ /* 0x000fc600078e00ff */
[-C--:B------:R-:W-:Y:S02]  /*15170*/  IABS R3, R2.reuse ;  /* 0x0000000200037213 */ /* 0x080fe40000000000 */
[----:B------:R-:W-:-:S03]  /*15180*/  IABS R8, R2 ;  /* 0x0000000200087213 */ /* 0x000fc60000000000 */
[----:B------:R-:W-:-:S04]  /*15190*/  IMAD.MOV.U32 R6, RZ, RZ, R3 ;  /* 0x000000ffff067224 */ /* 0x000fc800078e0003 */
[----:B------:R-:W1:Y:S08]  /*151a0*/  I2F.RP R3, R6 ;  /* 0x0000000600037306 */ /* 0x000e700000209400 */
[----:B-1----:R-:W1:Y:S02]  /*151b0*/  MUFU.RCP R3, R3 ;  /* 0x0000000300037308 */ /* 0x002e640000001000 */
[----:B-1----:R-:W-:-:S06]  /*151c0*/  IADD3 R3, R3, 0xffffffe, RZ ;  /* 0x0ffffffe03037810 */ /* 0x002fcc0007ffe0ff */
[----:B------:R-:W1:Y:S02]  /*151d0*/  F2I.FTZ.U32.TRUNC.NTZ R5, R3 ;  /* 0x0000000300057305 */ /* 0x000e64000021f000 */
[----:B-1----:R-:W-:-:S05]  /*151e0*/  IMAD.MOV R3, RZ, RZ, -R5 ;  /* 0x000000ffff037224 */ /* 0x002fca00078e0a05 */
[----:B------:R-:W-:Y:S02]  /*151f0*/  MOV R0, R3 ;  /* 0x0000000300007202 */ /* 0x000fe40000000f00 */
[----:B------:R-:W-:-:S03]  /*15200*/  IABS R3, R7 ;  /* 0x0000000700037213 */ /* 0x000fc60000000000 */
[----:B------:R-:W-:-:S04]  /*15210*/  IMAD R0, R0, R6, RZ ;  /* 0x0000000600007224 */ /* 0x000fc800078e02ff */
[----:B------:R-:W-:-:S04]  /*15220*/  IMAD.HI.U32 R5, R5, R0, R4 ;  /* 0x0000000005057227 */ /* 0x000fc800078e0004 */
[----:B------:R-:W-:-:S04]  /*15230*/  IMAD.MOV R0, RZ, RZ, -R8 ;  /* 0x000000ffff007224 */ /* 0x000fc800078e0a08 */
[----:B------:R-:W-:Y:S02]  /*15240*/  IMAD.MOV.U32 R4, RZ, RZ, R0 ;  /* 0x000000ffff047224 */ /* 0x000fe400078e0000 */
[----:B------:R-:W-:-:S04]  /*15250*/  IMAD.HI.U32 R0, R5, R3, RZ ;  /* 0x0000000305007227 */ /* 0x000fc800078e00ff */
[----:B------:R-:W-:-:S05]  /*15260*/  IMAD R3, R0, R4, R3 ;  /* 0x0000000400037224 */ /* 0x000fca00078e0203 */
[----:B------:R-:W-:-:S13]  /*15270*/  ISETP.GT.U32.AND P0, PT, R6, R3, PT ;  /* 0x000000030600720c */ /* 0x000fda0003f04070 */
[-C--:B------:R-:W-:Y:S02]  /*15280*/  @!P0 IADD3 R3, R3, -R6.reuse, RZ ;  /* 0x8000000603038210 */ /* 0x080fe40007ffe0ff */
[----:B------:R-:W-:Y:S02]  /*15290*/  @!P0 IADD3 R0, R0, 0x1, RZ ;  /* 0x0000000100008810 */ /* 0x000fe40007ffe0ff */
[----:B------:R-:W-:Y:S02]  /*152a0*/  ISETP.GE.U32.AND P2, PT, R3, R6, PT ;  /* 0x000000060300720c */ /* 0x000fe40003f46070 */
[----:B------:R-:W-:Y:S02]  /*152b0*/  LOP3.LUT R3, R7, R2, RZ, 0x3c, !PT ;  /* 0x0000000207037212 */ /* 0x000fe400078e3cff */
[----:B------:R-:W-:Y:S02]  /*152c0*/  ISETP.NE.AND P0, PT, R2, RZ, PT ;  /* 0x000000ff0200720c */ /* 0x000fe40003f05270 */
[----:B------:R-:W-:Y:S01]  /*152d0*/  ISETP.GE.AND P1, PT, R3, RZ, PT ;  /* 0x000000ff0300720c */ /* 0x000fe20003f26270 */
[----:B------:R-:W-:Y:S01]  /*152e0*/  IMAD.MOV R3, RZ, RZ, -R2 ;  /* 0x000000ffff037224 */ /* 0x000fe200078e0a02 */
[----:B------:R-:W-:-:S05]  /*152f0*/  IADD3 R7, R11, 0x1000000, R7 ;  /* 0x010000000b077810 */ /* 0x000fca0007ffe007 */
[----:B------:R-:W-:-:S06]  /*15300*/  @P2 IADD3 R0, R0, 0x1, RZ ;  /* 0x0000000100002810 */ /* 0x000fcc0007ffe0ff */
[----:B------:R-:W-:Y:S01]  /*15310*/  @!P1 IMAD.MOV R0, RZ, RZ, -R0 ;  /* 0x000000ffff009224 */ /* 0x000fe200078e0a00 */
[----:B------:R-:W-:-:S05]  /*15320*/  @!P0 LOP3.LUT R0, RZ, R2, RZ, 0x33, !PT ;  /* 0x00000002ff008212 */ /* 0x000fca00078e33ff */
[----:B------:R-:W-:Y:S02]  /*15330*/  IMAD R214, R0, R3, R7 ;  /* 0x0000000300d67224 */ /* 0x000fe400078e0207 */
.L_x_618:
[----:B------:R-:W-:Y:S05]  /*15340*/  BSYNC B0 ;  /* 0x0000000000007941 */ /* 0x000fea0003800000 */
.L_x_616:
[----:B------:R-:W-:-:S04]  /*15350*/  LOP3.LUT R0, RZ, R0, RZ, 0x33, !PT ;  /* 0x00000000ff007212 */ /* 0x000fc800078e33ff */
[----:B------:R-:W-:Y:S01]  /*15360*/  IADD3 R213, R0, R10, RZ ;  /* 0x0000000a00d57210 */ /* 0x000fe20007ffe0ff */
[----:B------:R-:W-:Y:S05]  /*15370*/  BRA `(.L_x_619) ;  /* 0x0000004000007947 */ /* 0x000fea0003800000 */
.L_x_607:
[----:B------:R-:W-:Y:S01]  /*15380*/  IMAD.MOV.U32 R212, RZ, RZ, R9 ;  /* 0x000000ffffd47224 */ /* 0x000fe200078e0009 */
[----:B------:R-:W-:Y:S01]  /*15390*/  MOV R214, RZ ;  /* 0x000000ff00d67202 */ /* 0x000fe20000000f00 */
[----:B------:R-:W-:Y:S01]  /*153a0*/  IMAD.MOV.U32 R213, RZ, RZ, RZ ;  /* 0x000000ffffd57224 */ /* 0x000fe200078e00ff */
[----:B------:R-:W-:Y:S02]  /*153b0*/  MOV R215, c[0x0][0x53c] ;  /* 0x00014f0000d77a02 */ /* 0x000fe40000000f00 */
.L_x_619:
[----:B------:R-:W-:Y:S05]  /*153c0*/  BSYNC B1 ;  /* 0x0000000000017941 */ /* 0x000fea0003800000 */
.L_x_605:
[----:B------:R-:W-:Y:S01]  /*153d0*/  WARPSYNC 0xffffffff ;  /* 0xffffffff00007948 */ /* 0x000fe20003800000 */
[----:B------:R-:W-:Y:S01]  /*153e0*/  BAR.SYNC.DEFER_BLOCKING 0x4, 0x100 ;  /* 0x0104000000007b1d */ /* 0x000fe20000010000 */
[----:B------:R-:W-:-:S13]  /*153f0*/  ISETP.NE.AND P0, PT, R12, RZ, PT ;  /* 0x000000ff0c00720c */ /* 0x000fda0003f05270 */
[----:B------:R2:W-:Y:S04]  /*15400*/  @!P0 STS.128 [0x18100], R212 ;  /* 0x018100d4ff008388 */ /* 0x0005e80000000c00 */
[----:B------:R-:W-:Y:S06]  /*15410*/  BAR.ARV 0x5, 0x100 ;  /* 0x0144000000007b1d */ /* 0x000fec0000002000 */
.L_x_600:
[----:B----4-:R-:W-:-:S13]  /*15420*/  ISETP.GE.AND P0, PT, R215, c[0x0][0x53c], PT ;  /* 0x00014f00d7007a0c */ /* 0x010fda0003f06270 */
[----:B-123--:R-:W-:Y:S01]  /*15430*/  @P0 CALL.REL.NOINC `(.L_x_620) ;  /* 0x0000001000000944 */ /* 0x00efe20003c00000 */
[----:B------:R-:W-:Y:S05]  /*15440*/  BRA `(.L_x_621) ;  /* 0xfffec60000007947 */ /* 0x000fea000383ffff */
.L_x_620:
[----:B------:R-:W-:Y:S05]  /*15450*/  EXIT ;  /* 0x000000000000794d */ /* 0x000fea0003800000 */
.L_x_444:
[----:B------:R-:W-:Y:S01]  /*15460*/  IMAD.MOV.U32 R0, RZ, RZ, R5 ;  /* 0x000000ffff007224 */ /* 0x000fe200078e0005 */
[----:B------:R-:W-:Y:S02]  /*15470*/  MOV R2, 0x1 ;  /* 0x0000000100027802 */ /* 0x000fe40000000f00 */
[----:B------:R-:W-:Y:S02]  /*15480*/  MOV R3, 0x154a0 ;  /* 0x000154a000037802 */ /* 0x000fe40000000f00 */
[----:B-1----:R-:W-:Y:S05]  /*15490*/  CALL.REL.NOINC `($__internal_10_$__cuda_sm70_shflsync_up_p) ;  /* 0x00002f8000007944 */ /* 0x002fea0003c00000 */
[----:B------:R-:W-:Y:S01]  /*154a0*/  MOV R0, R4 ;  /* 0x0000000400007202 */ /* 0x000fe20000000f00 */
[----:B------:R-:W-:Y:S05]  /*154b0*/  BRA `(.L_x_622) ;  /* 0xfffeaf8000007947 */ /* 0x000fea000383ffff */
.L_x_445:
[----:B------:R-:W-:Y:S01]  /*154c0*/  IMAD.MOV.U32 R0, RZ, RZ, R5 ;  /* 0x000000ffff007224 */ /* 0x000fe200078e0005 */
[----:B------:R-:W-:Y:S02]  /*154d0*/  MOV R2, 0x2 ;  /* 0x0000000200027802 */ /* 0x000fe40000000f00 */
[----:B------:R-:W-:Y:S02]  /*154e0*/  MOV R3, 0x15500 ;  /* 0x0001550000037802 */ /* 0x000fe40000000f00 */
[----:B-1----:R-:W-:Y:S05]  /*154f0*/  CALL.REL.NOINC `($__internal_10_$__cuda_sm70_shflsync_up_p) ;  /* 0x00002f2000007944 */ /* 0x002fea0003c00000 */
[----:B------:R-:W-:Y:S01]  /*15500*/  SEL R0, R4, RZ, P4 ;  /* 0x000000ff04007207 */ /* 0x000fe20002000000 */
[----:B------:R-:W-:Y:S01]  /*15510*/  IMAD.MOV.U32 R2, RZ, RZ, 0x4 ;  /* 0x00000004ff027424 */ /* 0x000fe200078e00ff */
[----:B------:R-:W-:-:S03]  /*15520*/  MOV R3, 0x15550 ;  /* 0x0001555000037802 */ /* 0x000fc60000000f00 */
[----:B------:R-:W-:Y:S02]  /*15530*/  IMAD.IADD R0, R5, 0x1, R0 ;  /* 0x0000000105007824 */ /* 0x000fe400078e0200 */
[----:B------:R-:W-:Y:S05]  /*15540*/  CALL.REL.NOINC `($__internal_10_$__cuda_sm70_shflsync_up_p) ;  /* 0x00002ed000007944 */ /* 0x000fea0003c00000 */
        /* <DEDUP_REMOVED lines=12> */
[----:B------:R-:W-:Y:S02]  /*15610*/  MOV R184, 0x1f ;  /* 0x0000001f00b87802 */ /* 0x000fe40000000f00 */
[----:B------:R-:W-:Y:S01]  /*15620*/  MOV R3, 0x15660 ;  /* 0x0001566000037802 */ /* 0x000fe20000000f00 */
[----:B------:R-:W-:-:S04]  /*15630*/  IMAD.IADD R4, R0, 0x1, R4 ;  /* 0x0000000100047824 */ /* 0x000fc800078e0204 */
[----:B------:R-:W-:Y:S02]  /*15640*/  IMAD.MOV.U32 R183, RZ, RZ, R4 ;  /* 0x000000ffffb77224 */ /* 0x000fe400078e0004 */
[----:B------:R-:W-:Y:S05]  /*15650*/  CALL.REL.NOINC `($__internal_9_$__cuda_sm70_shflsync_idx_p) ;  /* 0x00002d6000007944 */ /* 0x000fea0003c00000 */
[----:B------:R-:W-:Y:S01]  /*15660*/  MOV R0, R184 ;  /* 0x000000b800007202 */ /* 0x000fe20000000f00 */
[----:B------:R-:W-:Y:S05]  /*15670*/  BRA `(.L_x_623) ;  /* 0xfffeaec000007947 */ /* 0x000fea000383ffff */
.L_x_447:
[----:B------:R-:W-:Y:S02]  /*15680*/  SEL R0, RZ, 0x1, P0 ;  /* 0x00000001ff007807 */ /* 0x000fe40000000000 */
[----:B------:R-:W-:Y:S02]  /*15690*/  MOV R2, 0x156b0 ;  /* 0x000156b000027802 */ /* 0x000fe40000000f00 */
[----:B-1----:R-:W-:Y:S05]  /*156a0*/  CALL.REL.NOINC `($__internal_11_$__cuda_sm70_votesync_ballot) ;  /* 0x00002de000007944 */ /* 0x002fea0003c00000 */
[----:B------:R-:W-:Y:S01]  /*156b0*/  MOV R6, R0 ;  /* 0x0000000000067202 */ /* 0x000fe20000000f00 */
[----:B------:R-:W-:Y:S05]  /*156c0*/  BRA `(.L_x_624) ;  /* 0xfffeaf0000007947 */ /* 0x000fea000383ffff */
.L_x_448:
[----:B------:R-:W-:Y:S01]  /*156d0*/  IMAD.MOV.U32 R183, RZ, RZ, R9 ;  /* 0x000000ffffb77224 */ /* 0x000fe200078e0009 */
[----:B------:R-:W-:Y:S01]  /*156e0*/  MOV R2, R0 ;  /* 0x0000000000027202 */ /* 0x000fe20000000f00 */
[----:B------:R-:W-:Y:S01]  /*156f0*/  IMAD.MOV.U32 R184, RZ, RZ, 0x1f ;  /* 0x0000001fffb87424 */ /* 0x000fe200078e00ff */
[----:B------:R-:W-:Y:S02]  /*15700*/  MOV R3, 0x15720 ;  /* 0x0001572000037802 */ /* 0x000fe40000000f00 */
[----:B------:R-:W-:Y:S05]  /*15710*/  CALL.REL.NOINC `($__internal_9_$__cuda_sm70_shflsync_idx_p) ;  /* 0x00002ca000007944 */ /* 0x000fea0003c00000 */
[----:B------:R-:W-:Y:S01]  /*15720*/  IMAD.MOV.U32 R12, RZ, RZ, R184 ;  /* 0x000000ffff0c7224 */ /* 0x000fe200078e00b8 */
[----:B------:R-:W-:Y:S01]  /*15730*/  MOV R183, R8 ;  /* 0x0000000800b77202 */ /* 0x000fe20000000f00 */
[----:B------:R-:W-:Y:S01]  /*15740*/  IMAD.MOV.U32 R5, RZ, RZ, RZ ;  /* 0x000000ffff057224 */ /* 0x000fe200078e00ff */
[----:B------:R-:W-:Y:S01]  /*15750*/  MOV R2, R0 ;  /* 0x0000000000027202 */ /* 0x000fe20000000f00 */
[----:B------:R-:W-:Y:S01]  /*15760*/  IMAD.MOV.U32 R184, RZ, RZ, 0x1f ;  /* 0x0000001fffb87424 */ /* 0x000fe200078e00ff */
[----:B------:R-:W-:-:S02]  /*15770*/  MOV R3, 0x15790 ;  /* 0x0001579000037802 */ /* 0x000fc40000000f00 */
[----:B------:R-:W-:Y:S05]  /*15780*/  CALL.REL.NOINC `($__internal_9_$__cuda_sm70_shflsync_idx_p) ;  /* 0x00002c3000007944 */ /* 0x000fea0003c00000 */
[----:B------:R-:W-:Y:S01]  /*15790*/  MOV R9, R184 ;  /* 0x000000b800097202 */ /* 0x000fe20000000f00 */
[----:B------:R-:W-:Y:S05]  /*157a0*/  BRA `(.L_x_625) ;  /* 0xfffeae8000007947 */ /* 0x000fea000383ffff */
.L_x_451:
[----:B------:R-:W-:Y:S01]  /*157b0*/  IMAD.MOV.U32 R183, RZ, RZ, R4 ;  /* 0x000000ffffb77224 */ /* 0x000fe200078e0004 */
[----:B------:R-:W-:Y:S01]  /*157c0*/  MOV R2, R0 ;  /* 0x0000000000027202 */ /* 0x000fe20000000f00 */
[----:B------:R-:W-:Y:S01]  /*157d0*/  IMAD.MOV.U32 R184, RZ, RZ, 0x1f ;  /* 0x0000001fffb87424 */ /* 0x000fe200078e00ff */
[----:B------:R-:W-:-:S02]  /*157e0*/  MOV R3, 0x15800 ;  /* 0x0001580000037802 */ /* 0x000fc40000000f00 */
[----:B--23--:R-:W-:Y:S05]  /*157f0*/  CALL.REL.NOINC `($__internal_9_$__cuda_sm70_shflsync_idx_p) ;  /* 0x00002bc000007944 */ /* 0x00cfea0003c00000 */
[----:B------:R-:W-:Y:S01]  /*15800*/  MOV R5, R184 ;  /* 0x000000b800057202 */ /* 0x000fe20000000f00 */
[----:B------:R-:W-:Y:S05]  /*15810*/  BRA `(.L_x_450) ;  /* 0xfffeae7000007947 */ /* 0x000fea000383ffff */
.L_x_470:
[----:B------:R-:W-:Y:S01]  /*15820*/  IMAD.MOV.U32 R183, RZ, RZ, R9 ;  /* 0x000000ffffb77224 */ /* 0x000fe200078e0009 */
[----:B------:R-:W-:Y:S01]  /*15830*/  MOV R2, RZ ;  /* 0x000000ff00027202 */ /* 0x000fe20000000f00 */
[----:B------:R-:W-:Y:S01]  /*15840*/  IMAD.MOV.U32 R184, RZ, RZ, 0x181f ;  /* 0x0000181fffb87424 */ /* 0x000fe200078e00ff */
[----:B------:R-:W-:-:S02]  /*15850*/  MOV R3, 0x15870 ;  /* 0x0001587000037802 */ /* 0x000fc40000000f00 */
[----:B-----5:R-:W-:Y:S05]  /*15860*/  CALL.REL.NOINC `($__internal_9_$__cuda_sm70_shflsync_idx_p) ;  /* 0x00002b5000007944 */ /* 0x020fea0003c00000 */
[----:B------:R-:W-:Y:S01]  /*15870*/  MOV R8, R184 ;  /* 0x000000b800087202 */ /* 0x000fe20000000f00 */
[----:B------:R-:W-:Y:S05]  /*15880*/  BRA `(.L_x_626) ;  /* 0xfffed12000007947 */ /* 0x000fea000383ffff */
.L_x_471:
[----:B------:R-:W-:Y:S01]  /*15890*/  IMAD.MOV.U32 R183, RZ, RZ, R12 ;  /* 0x000000ffffb77224 */ /* 0x000fe200078e000c */
[----:B------:R-:W-:Y:S01]  /*158a0*/  MOV R2, RZ ;  /* 0x000000ff00027202 */ /* 0x000fe20000000f00 */
[----:B------:R-:W-:Y:S01]  /*158b0*/  IMAD.MOV.U32 R184, RZ, RZ, 0x181f ;  /* 0x0000181fffb87424 */ /* 0x000fe200078e00ff */
[----:B------:R-:W-:-:S02]  /*158c0*/  MOV R3, 0x158e0 ;  /* 0x000158e000037802 */ /* 0x000fc40000000f00 */
[----:B-12--5:R-:W-:Y:S05]  /*158d0*/  CALL.REL.NOINC `($__internal_9_$__cuda_sm70_shflsync_idx_p) ;  /* 0x00002ae000007944 */ /* 0x026fea0003c00000 */
[----:B------:R-:W-:Y:S01]  /*158e0*/  MOV R0, R184 ;  /* 0x000000b800007202 */ /* 0x000fe20000000f00 */
[----:B------:R-:W-:Y:S05]  /*158f0*/  BRA `(.L_x_627) ;  /* 0xfffed0d000007947 */ /* 0x000fea000383ffff */
.L_x_474:
[----:B------:R-:W-:Y:S01]  /*15900*/  IMAD.MOV.U32 R183, RZ, RZ, R9 ;  /* 0x000000ffffb77224 */ /* 0x000fe200078e0009 */
[----:B--2---:R-:W-:Y:S01]  /*15910*/  MOV R2, 0x1 ;  /* 0x0000000100027802 */ /* 0x004fe20000000f00 */
[----:B------:R-:W-:Y:S01]  /*15920*/  IMAD.MOV.U32 R184, RZ, RZ, 0x181f ;  /* 0x0000181fffb87424 */ /* 0x000fe200078e00ff */
[----:B------:R-:W-:-:S02]  /*15930*/  MOV R3, 0x15950 ;  /* 0x0001595000037802 */ /* 0x000fc40000000f00 */
[----:B-1-345:R-:W-:Y:S05]  /*15940*/  CALL.REL.NOINC `($__internal_9_$__cuda_sm70_shflsync_idx_p) ;  /* 0x00002a7000007944 */ /* 0x03afea0003c00000 */
[----:B------:R-:W-:Y:S01]  /*15950*/  IMAD.MOV.U32 R8, RZ, RZ, R184 ;  /* 0x000000ffff087224 */ /* 0x000fe200078e00b8 */
[----:B------:R-:W-:Y:S01]  /*15960*/  MOV R2, 0x1 ;  /* 0x0000000100027802 */ /* 0x000fe20000000f00 */
[----:B------:R-:W-:Y:S01]  /*15970*/  IMAD.MOV.U32 R183, RZ, RZ, R12 ;  /* 0x000000ffffb77224 */ /* 0x000fe200078e000c */
[----:B------:R-:W-:-:S02]  /*15980*/  MOV R184, 0x181f ;  /* 0x0000181f00b87802 */ /* 0x000fc40000000f00 */
[----:B------:R-:W-:Y:S02]  /*15990*/  MOV R3, 0x159b0 ;  /* 0x000159b000037802 */ /* 0x000fe40000000f00 */
[----:B------:R-:W-:Y:S05]  /*159a0*/  CALL.REL.NOINC `($__internal_9_$__cuda_sm70_shflsync_idx_p) ;  /* 0x00002a1000007944 */ /* 0x000fea0003c00000 */
[----:B------:R-:W-:Y:S01]  /*159b0*/  MOV R0, R184 ;  /* 0x000000b800007202 */ /* 0x000fe20000000f00 */
[----:B------:R-:W-:Y:S05]  /*159c0*/  BRA `(.L_x_628) ;  /* 0xfffed18000007947 */ /* 0x000fea000383ffff */
.L_x_477:
[----:B------:R-:W-:Y:S01]  /*159d0*/  IMAD.MOV.U32 R183, RZ, RZ, R9 ;  /* 0x000000ffffb77224 */ /* 0x000fe200078e0009 */
[----:B-1----:R-:W-:Y:S01]  /*159e0*/  MOV R2, 0x2 ;  /* 0x0000000200027802 */ /* 0x002fe20000000f00 */
[----:B------:R-:W-:Y:S01]  /*159f0*/  IMAD.MOV.U32 R184, RZ, RZ, 0x181f ;  /* 0x0000181fffb87424 */ /* 0x000fe200078e00ff */
[----:B------:R-:W-:Y:S02]  /*15a00*/  MOV R3, 0x15a20 ;  /* 0x00015a2000037802 */ /* 0x000fe40000000f00 */
[----:B--2345:R-:W-:Y:S05]  /*15a10*/  CALL.REL.NOINC `($__internal_9_$__cuda_sm70_shflsync_idx_p) ;  /* 0x000029a000007944 */ /* 0x03cfea0003c00000 */
[----:B------:R-:W-:Y:S01]  /*15a20*/  MOV R8, R184 ;  /* 0x000000b800087202 */ /* 0x000fe20000000f00 */
[----:B------:R-:W-:Y:S05]  /*15a30*/  BRA `(.L_x_629) ;  /* 0xfffed27000007947 */ /* 0x000fea000383ffff */
.L_x_478:
[----:B------:R-:W-:Y:S01]  /*15a40*/  IMAD.MOV.U32 R183, RZ, RZ, R12 ;  /* 0x000000ffffb77224 */ /* 0x000fe200078e000c */
[----:B------:R-:W-:Y:S01]  /*15a50*/  MOV R2, 0x2 ;  /* 0x0000000200027802 */ /* 0x000fe20000000f00 */
[----:B------:R-:W-:Y:S01]  /*15a60*/  IMAD.MOV.U32 R184, RZ, RZ, 0x181f ;  /* 0x0000181fffb87424 */ /* 0x000fe200078e00ff */
[----:B------:R-:W-:Y:S02]  /*15a70*/  MOV R3, 0x15a90 ;  /* 0x00015a9000037802 */ /* 0x000fe40000000f00 */
[----:B-12345:R-:W-:Y:S05]  /*15a80*/  CALL.REL.NOINC `($__internal_9_$__cuda_sm70_shflsync_idx_p) ;  /* 0x0000293000007944 */ /* 0x03efea0003c00000 */
[----:B------:R-:W-:Y:S01]  /*15a90*/  MOV R0, R184 ;  /* 0x000000b800007202 */ /* 0x000fe20000000f00 */
[----:B------:R-:W-:Y:S05]  /*15aa0*/  BRA `(.L_x_630) ;  /* 0xfffed22000007947 */ /* 0x000fea000383ffff */
.L_x_481:
[----:B------:R-:W-:Y:S01]  /*15ab0*/  IMAD.MOV.U32 R183, RZ, RZ, R9 ;  /* 0x000000ffffb77224 */ /* 0x000fe200078e0009 */
[----:B-1----:R-:W-:Y:S01]  /*15ac0*/  MOV R2, 0x3 ;  /* 0x0000000300027802 */ /* 0x002fe20000000f00 */
[----:B------:R-:W-:Y:S01]  /*15ad0*/  IMAD.MOV.U32 R184, RZ, RZ, 0x181f ;  /* 0x0000181fffb87424 */ /* 0x000fe200078e00ff */
[----:B------:R-:W-:-:S02]  /*15ae0*/  MOV R3, 0x15b00 ;  /* 0x00015b0000037802 */ /* 0x000fc40000000f00 */
[----:B--2345:R-:W-:Y:S05]  /*15af0*/  CALL.REL.NOINC `($__internal_9_$__cuda_sm70_shflsync_idx_p) ;  /* 0x000028c000007944 */ /* 0x03cfea0003c00000 */
        /* <DEDUP_REMOVED lines=8> */
.L_x_484:
[----:B------:R-:W-:Y:S01]  /*15b80*/  IMAD.MOV.U32 R183, RZ, RZ, R5 ;  /* 0x000000ffffb77224 */ /* 0x000fe200078e0005 */
[----:B------:R-:W-:Y:S01]  /*15b90*/  MOV R2, RZ ;  /* 0x000000ff00027202 */ /* 0x000fe20000000f00 */
[----:B------:R-:W-:Y:S01]  /*15ba0*/  IMAD.MOV.U32 R184, RZ, RZ, 0x181f ;  /* 0x0000181fffb87424 */ /* 0x000fe200078e00ff */
[----:B------:R-:W-:Y:S02]  /*15bb0*/  MOV R3, 0x15bd0 ;  /* 0x00015bd000037802 */ /* 0x000fe40000000f00 */
[----:B------:R-:W-:Y:S05]  /*15bc0*/  CALL.REL.NOINC `($__internal_9_$__cuda_sm70_shflsync_idx_p) ;  /* 0x000027f000007944 */ /* 0x000fea0003c00000 */
[----:B------:R-:W-:Y:S01]  /*15bd0*/  MOV R4, R184 ;  /* 0x000000b800047202 */ /* 0x000fe20000000f00 */
[----:B------:R-:W-:Y:S05]  /*15be0*/  BRA `(.L_x_632) ;  /* 0xfffee80000007947 */ /* 0x000fea000383ffff */
.L_x_485:
[----:B------:R-:W-:Y:S01]  /*15bf0*/  IMAD.MOV.U32 R183, RZ, RZ, R12 ;  /* 0x000000ffffb77224 */ /* 0x000fe200078e000c */
[----:B------:R-:W-:Y:S01]  /*15c00*/  MOV R2, RZ ;  /* 0x000000ff00027202 */ /* 0x000fe20000000f00 */
[----:B------:R-:W-:Y:S01]  /*15c10*/  IMAD.MOV.U32 R184, RZ, RZ, 0x181f ;  /* 0x0000181fffb87424 */ /* 0x000fe200078e00ff */
[----:B------:R-:W-:Y:S02]  /*15c20*/  MOV R3, 0x15c40 ;  /* 0x00015c4000037802 */ /* 0x000fe40000000f00 */
[----:B-12---:R-:W-:Y:S05]  /*15c30*/  CALL.REL.NOINC `($__internal_9_$__cuda_sm70_shflsync_idx_p) ;  /* 0x0000278000007944 */ /* 0x006fea0003c00000 */
[C---:B------:R-:W-:Y:S01]  /*15c40*/  IADD3 R6, P1, R184.reuse, R99, RZ ;  /* 0x00000063b8067210 */ /* 0x040fe20007f3e0ff */
[----:B------:R-:W-:Y:S01]  /*15c50*/  IMAD.MOV.U32 R183, RZ, RZ, R5 ;  /* 0x000000ffffb77224 */ /* 0x000fe200078e0005 */
[----:B------:R-:W-:-:S02]  /*15c60*/  IADD3 R8, P0, R184, R98, RZ ;  /* 0x00000062b8087210 */ /* 0x000fc40007f1e0ff */
[----:B------:R-:W-:Y:S01]  /*15c70*/  ISETP.GE.AND P2, PT, R182, c[0x0][0x1d4], PT ;  /* 0x00007500b6007a0c */ /* 0x000fe20003f46270 */
[C---:B------:R-:W-:Y:S01]  /*15c80*/  IMAD.X R7, R4.reuse, 0x1, R94, P1 ;  /* 0x0000000104077824 */ /* 0x040fe200008e065e */
[----:B------:R-:W-:Y:S01]  /*15c90*/  ISETP.GE.AND P1, PT, R191, c[0x0][0x1d4], PT ;  /* 0x00007500bf007a0c */ /* 0x000fe20003f26270 */
[----:B------:R-:W-:Y:S01]  /*15ca0*/  IMAD.X R9, R4, 0x1, R93, P0 ;  /* 0x0000000104097824 */ /* 0x000fe200000e065d */
[----:B------:R-:W-:Y:S02]  /*15cb0*/  ISETP.GE.AND P0, PT, R192, c[0x0][0x1d4], PT ;  /* 0x00007500c0007a0c */ /* 0x000fe40003f06270 */
[----:B------:R-:W-:Y:S01]  /*15cc0*/  IADD3 R2, P3, R184, R100, RZ ;  /* 0x00000064b8027210 */ /* 0x000fe20007f7e0ff */
[----:B------:R-:W-:Y:S01]  /*15cd0*/  IMAD.MOV.U32 R184, RZ, RZ, 0x181f ;  /* 0x0000181fffb87424 */ /* 0x000fe200078e00ff */
[----:B------:R-:W-:Y:S02]  /*15ce0*/  SEL R11, RZ, 0x10, P2 ;  /* 0x00000010ff0b7807 */ /* 0x000fe40001000000 */
[----:B------:R-:W-:Y:S01]  /*15cf0*/  SEL R10, RZ, 0x10, P1 ;  /* 0x00000010ff0a7807 */ /* 0x000fe20000800000 */
[----:B------:R-:W-:Y:S01]  /*15d00*/  IMAD.X R3, R4, 0x1, R95, P3 ;  /* 0x0000000104037824 */ /* 0x000fe200018e065f */
[----:B------:R-:W-:Y:S01]  /*15d10*/  SEL R5, RZ, 0x10, P0 ;  /* 0x00000010ff057807 */ /* 0x000fe20000000000 */
[----:B------:R-:W-:Y:S01]  /*15d20*/  @!PT LDS RZ, [RZ] ;  /* 0x00000000fffff984 */ /* 0x000fe20000000800 */
[----:B------:R-:W-:Y:S01]  /*15d30*/  @!PT LDS RZ, [RZ] ;  /* 0x00000000fffff984 */ /* 0x000fe20000000800 */
[----:B------:R-:W-:Y:S01]  /*15d40*/  @!PT LDS RZ, [RZ] ;  /* 0x00000000fffff984 */ /* 0x000fe20000000800 */
[----:B------:R1:W-:Y:S04]  /*15d50*/  LDGSTS.E.BYPASS.LTC128B.128 [R179+0x6100], [R8.64], !P2 ;  /* 0x0610000008b37fae */ /* 0x0003e8000d101d48 */
[----:B------:R1:W-:Y:S04]  /*15d60*/  LDGSTS.E.BYPASS.LTC128B.128 [R179+0x8100], [R6.64], !P1 ;  /* 0x0810000006b37fae */ /* 0x0003e8000c901d48 */
[----:B------:R2:W-:Y:S02]  /*15d70*/  LDGSTS.E.BYPASS.LTC128B.128 [R179+0xa100], [R2.64], !P0 ;  /* 0x0a10000002b37fae */ /* 0x0005e4000c101d48 */
[----:B--2---:R-:W-:Y:S01]  /*15d80*/  IMAD.MOV.U32 R2, RZ, RZ, 0x1 ;  /* 0x00000001ff027424 */ /* 0x004fe200078e00ff */
[----:B------:R-:W-:-:S02]  /*15d90*/  MOV R3, 0x15db0 ;  /* 0x00015db000037802 */ /* 0x000fc40000000f00 */
[----:B-1----:R-:W-:Y:S05]  /*15da0*/  CALL.REL.NOINC `($__internal_9_$__cuda_sm70_shflsync_idx_p) ;  /* 0x0000261000007944 */ /* 0x002fea0003c00000 */
        /* <DEDUP_REMOVED lines=8> */
.L_x_486:
[----:B------:R-:W-:Y:S01]  /*15e30*/  IMAD.MOV.U32 R183, RZ, RZ, R4 ;  /* 0x000000ffffb77224 */ /* 0x000fe200078e0004 */
[----:B------:R-:W-:Y:S01]  /*15e40*/  MOV R2, RZ ;  /* 0x000000ff00027202 */ /* 0x000fe20000000f00 */
[----:B------:R-:W-:Y:S01]  /*15e50*/  IMAD.MOV.U32 R184, RZ, RZ, 0x1c1f ;  /* 0x00001c1fffb87424 */ /* 0x000fe200078e00ff */
[----:B------:R-:W-:Y:S02]  /*15e60*/  MOV R3, 0x15e80 ;  /* 0x00015e8000037802 */ /* 0x000fe40000000f00 */
[----:B------:R-:W-:Y:S05]  /*15e70*/  CALL.REL.NOINC `($__internal_9_$__cuda_sm70_shflsync_idx_p) ;  /* 0x0000254000007944 */ /* 0x000fea0003c00000 */
[----:B------:R-:W-:Y:S01]  /*15e80*/  MOV R3, R184 ;  /* 0x000000b800037202 */ /* 0x000fe20000000f00 */
[----:B------:R-:W-:Y:S05]  /*15e90*/  BRA `(.L_x_634) ;  /* 0xfffee8f000007947 */ /* 0x000fea000383ffff */
.L_x_491:
[----:B------:R-:W-:Y:S01]  /*15ea0*/  IMAD.MOV.U32 R183, RZ, RZ, R4 ;  /* 0x000000ffffb77224 */ /* 0x000fe200078e0004 */
[----:B------:R-:W-:Y:S01]  /*15eb0*/  MOV R2, 0x1 ;  /* 0x0000000100027802 */ /* 0x000fe20000000f00 */
[----:B------:R-:W-:Y:S01]  /*15ec0*/  IMAD.MOV.U32 R184, RZ, RZ, 0x1c1f ;  /* 0x00001c1fffb87424 */ /* 0x000fe200078e00ff */
[----:B------:R-:W-:Y:S02]  /*15ed0*/  MOV R3, 0x15ef0 ;  /* 0x00015ef000037802 */ /* 0x000fe40000000f00 */
[----:B-1----:R-:W-:Y:S05]  /*15ee0*/  CALL.REL.NOINC `($__internal_9_$__cuda_sm70_shflsync_idx_p) ;  /* 0x000024d000007944 */ /* 0x002fea0003c00000 */
[----:B------:R-:W-:Y:S01]  /*15ef0*/  MOV R3, R184 ;  /* 0x000000b800037202 */ /* 0x000fe20000000f00 */
[----:B------:R-:W-:Y:S05]  /*15f00*/  BRA `(.L_x_635) ;  /* 0xfffeed6000007947 */ /* 0x000fea000383ffff */
.L_x_496:
[----:B------:R-:W-:Y:S01]  /*15f10*/  IMAD.MOV.U32 R128, RZ, RZ, R4 ;  /* 0x000000ffff807224 */ /* 0x000fe200078e0004 */
[----:B------:R-:W-:-:S02]  /*15f20*/  MOV R0, 0x2 ;  /* 0x0000000200007802 */ /* 0x000fc40000000f00 */
[----:B------:R-:W-:Y:S02]  /*15f30*/  MOV R2, 0x15f50 ;  /* 0x00015f5000027802 */ /* 0x000fe40000000f00 */
[----:B------:R-:W-:Y:S05]  /*15f40*/  CALL.REL.NOINC `($__internal_8_$__cuda_sm70_shflsync_bfly_p) ;  /* 0x0000241000007944 */ /* 0x000fea0003c00000 */
[----:B------:R-:W-:Y:S05]  /*15f50*/  BRA `(.L_x_636) ;  /* 0xfffef3c000007947 */ /* 0x000fea000383ffff */
.L_x_497:
[----:B------:R-:W-:Y:S01]  /*15f60*/  IMAD.MOV.U32 R128, RZ, RZ, R4 ;  /* 0x000000ffff807224 */ /* 0x000fe200078e0004 */
[----:B------:R-:W-:Y:S02]  /*15f70*/  MOV R0, 0x1 ;  /* 0x0000000100007802 */ /* 0x000fe40000000f00 */
[----:B------:R-:W-:Y:S02]  /*15f80*/  MOV R2, 0x15fa0 ;  /* 0x00015fa000027802 */ /* 0x000fe40000000f00 */
[----:B------:R-:W-:Y:S05]  /*15f90*/  CALL.REL.NOINC `($__internal_8_$__cuda_sm70_shflsync_bfly_p) ;  /* 0x000023c000007944 */ /* 0x000fea0003c00000 */
[----:B------:R-:W-:Y:S01]  /*15fa0*/  FMNMX.FTZ R129, R4, R0, !PT ;  /* 0x0000000004817209 */ /* 0x000fe20007810000 */
[----:B------:R-:W-:Y:S01]  /*15fb0*/  IMAD.MOV.U32 R128, RZ, RZ, R5 ;  /* 0x000000ffff807224 */ /* 0x000fe200078e0005 */
[----:B------:R-:W-:Y:S01]  /*15fc0*/  MOV R2, 0x15ff0 ;  /* 0x00015ff000027802 */ /* 0x000fe20000000f00 */
[----:B------:R-:W-:Y:S02]  /*15fd0*/  IMAD.MOV.U32 R0, RZ, RZ, 0x2 ;  /* 0x00000002ff007424 */ /* 0x000fe400078e00ff */
[----:B------:R-:W-:Y:S05]  /*15fe0*/  CALL.REL.NOINC `($__internal_8_$__cuda_sm70_shflsync_bfly_p) ;  /* 0x0000237000007944 */ /* 0x000fea0003c00000 */
[----:B------:R-:W-:Y:S01]  /*15ff0*/  FMNMX.FTZ R5, R5, R0, !PT ;  /* 0x0000000005057209 */ /* 0x000fe20007810000 */
[----:B------:R-:W-:Y:S01]  /*16000*/  IMAD.MOV.U32 R0, RZ, RZ, 0x1 ;  /* 0x00000001ff007424 */ /* 0x000fe200078e00ff */
[----:B------:R-:W-:-:S03]  /*16010*/  MOV R2, 0x16040 ;  /* 0x0001604000027802 */ /* 0x000fc60000000f00 */
[----:B------:R-:W-:Y:S02]  /*16020*/  IMAD.MOV.U32 R128, RZ, RZ, R5 ;  /* 0x000000ffff807224 */ /* 0x000fe400078e0005 */
[----:B------:R-:W-:Y:S05]  /*16030*/  CALL.REL.NOINC `($__internal_8_$__cuda_sm70_shflsync_bfly_p) ;  /* 0x0000232000007944 */ /* 0x000fea0003c00000 */
[----:B------:R-:W-:Y:S01]  /*16040*/  MOV R3, R0 ;  /* 0x0000000000037202 */ /* 0x000fe20000000f00 */
[----:B------:R-:W-:Y:S05]  /*16050*/  BRA `(.L_x_637) ;  /* 0xfffef33000007947 */ /* 0x000fea000383ffff */
.L_x_505:
[----:B------:R-:W-:Y:S01]  /*16060*/  MOV R2, RZ ;  /* 0x000000ff00027202 */ /* 0x000fe20000000f00 */
[----:B------:R-:W-:Y:S01]  /*16070*/  IMAD.MOV.U32 R183, RZ, RZ, R5 ;  /* 0x000000ffffb77224 */ /* 0x000fe200078e0005 */
[----:B------:R-:W-:Y:S01]  /*16080*/  MOV R3, 0x160b0 ;  /* 0x000160b000037802 */ /* 0x000fe20000000f00 */
[----:B------:R-:W-:Y:S02]  /*16090*/  IMAD.MOV.U32 R184, RZ, RZ, 0x181f ;  /* 0x0000181fffb87424 */ /* 0x000fe400078e00ff */
[----:B-1234-:R-:W-:Y:S05]  /*160a0*/  CALL.REL.NOINC `($__internal_9_$__cuda_sm70_shflsync_idx_p) ;  /* 0x0000231000007944 */ /* 0x01efea0003c00000 */
[----:B------:R-:W-:Y:S01]  /*160b0*/  MOV R4, R184 ;  /* 0x000000b800047202 */ /* 0x000fe20000000f00 */
[----:B------:R-:W-:-:S05]  /*160c0*/  BRA `(.L_x_638) ;  /* 0xffff081000007947 */ /* 0x000fca000383ffff */
.L_x_506:
[----:B------:R-:W-:Y:S01]  /*160d0*/  MOV R2, RZ ;  /* 0x000000ff00027202 */ /* 0x000fe20000000f00 */
[----:B------:R-:W-:Y:S01]  /*160e0*/  IMAD.MOV.U32 R183, RZ, RZ, R13 ;  /* 0x000000ffffb77224 */ /* 0x000fe200078e000d */
[----:B------:R-:W-:Y:S01]  /*160f0*/  MOV R3, 0x16120 ;  /* 0x0001612000037802 */ /* 0x000fe20000000f00 */
[----:B------:R-:W-:Y:S02]  /*16100*/  IMAD.MOV.U32 R184, RZ, RZ, 0x181f ;  /* 0x0000181fffb87424 */ /* 0x000fe400078e00ff */
[----:B-1234-:R-:W-:Y:S05]  /*16110*/  CALL.REL.NOINC `($__internal_9_$__cuda_sm70_shflsync_idx_p) ;  /* 0x000022a000007944 */ /* 0x01efea0003c00000 */
[----:B------:R-:W-:Y:S01]  /*16120*/  ISETP.GE.AND P2, PT, R182, c[0x0][0x1d4], PT ;  /* 0x00007500b6007a0c */ /* 0x000fe20003f46270 */
[----:B------:R-:W-:Y:S01]  /*16130*/  IMAD.MOV.U32 R183, RZ, RZ, R5 ;  /* 0x000000ffffb77224 */ /* 0x000fe200078e0005 */
[----:B------:R-:W-:Y:S02]  /*16140*/  IADD3 R2, P0, R184, R21, RZ ;  /* 0x00000015b8027210 */ /* 0x000fe40007f1e0ff */
[----:B------:R-:W-:Y:S02]  /*16150*/  ISETP.GE.AND P1, PT, R191, c[0x0][0x1d4], PT ;  /* 0x00007500bf007a0c */ /* 0x000fe40003f26270 */
[----:B------:R-:W-:Y:S01]  /*16160*/  SEL R5, RZ, 0x10, P2 ;  /* 0x00000010ff057807 */ /* 0x000fe20001000000 */
[----:B------:R-:W-:Y:S01]  /*16170*/  IMAD.X R3, R4, 0x1, R14, P0 ;  /* 0x0000000104037824 */ /* 0x000fe200000e060e */
[----:B------:R-:W-:Y:S05]  /*16180*/  IADD3 R6, P0, R184, R22, RZ ;  /* 0x00000016b8067210 */ /* 0x000fea0007f1e0ff */
[----:B------:R-:W-:Y:S01]  /*16190*/  @!PT LDS RZ, [RZ] ;  /* 0x00000000fffff984 */ /* 0x000fe20000000800 */
[----:B------:R-:W-:Y:S01]  /*161a0*/  @!PT LDS RZ, [RZ] ;  /* 0x00000000fffff984 */ /* 0x000fe20000000800 */
[----:B------:R-:W-:Y:S01]  /*161b0*/  @!PT LDS RZ, [RZ] ;  /* 0x00000000fffff984 */ /* 0x000fe20000000800 */
[----:B------:R1:W-:Y:S01]  /*161c0*/  LDGSTS.E.BYPASS.LTC128B.128 [R179+0x100], [R2.64], !P2 ;  /* 0x0010000002b37fae */ /* 0x0003e2000d101d48 */
[----:B------:R-:W-:Y:S05]  /*161d0*/  IMAD.X R7, R4, 0x1, R15, P0 ;  /* 0x0000000104077824 */ /* 0x000fea00000e060f */
[----:B------:R2:W-:Y:S01]  /*161e0*/  LDGSTS.E.BYPASS.LTC128B.128 [R179+0x2100], [R6.64], !P1 ;  /* 0x0210000006b37fae */ /* 0x0005e2000c901d48 */
[----:B-1----:R-:W-:Y:S01]  /*161f0*/  IADD3 R2, P0, R184, R23, RZ ;  /* 0x00000017b8027210 */ /* 0x002fe20007f1e0ff */
[----:B------:R-:W-:Y:S04]  /*16200*/  IMAD.MOV.U32 R184, RZ, RZ, 0x181f ;  /* 0x0000181fffb87424 */ /* 0x000fe800078e00ff */
[----:B------:R-:W-:Y:S01]  /*16210*/  IMAD.X R3, R4, 0x1, R20, P0 ;  /* 0x0000000104037824 */ /* 0x000fe200000e0614 */
[----:B------:R-:W-:Y:S02]  /*16220*/  ISETP.GE.AND P0, PT, R192, c[0x0][0x1d4], PT ;  /* 0x00007500c0007a0c */ /* 0x000fe40003f06270 */
[----:B--2---:R-:W-:Y:S02]  /*16230*/  SEL R6, RZ, 0x10, P1 ;  /* 0x00000010ff067807 */ /* 0x004fe40000800000 */
[----:B------:R-:W-:Y:S09]  /*16240*/  SEL R12, RZ, 0x10, P0 ;  /* 0x00000010ff0c7807 */ /* 0x000ff20000000000 */
[----:B------:R1:W-:Y:S02]  /*16250*/  LDGSTS.E.BYPASS.LTC128B.128 [R179+0x4100], [R2.64], !P0 ;  /* 0x0410000002b37fae */ /* 0x0003e4000c101d48 */
[----:B-1----:R-:W-:Y:S01]  /*16260*/  MOV R3, 0x16290 ;  /* 0x0001629000037802 */ /* 0x002fe20000000f00 */
[----:B------:R-:W-:Y:S02]  /*16270*/  IMAD.MOV.U32 R2, RZ, RZ, 0x1 ;  /* 0x00000001ff027424 */ /* 0x000fe400078e00ff */
[----:B------:R-:W-:Y:S05]  /*16280*/  CALL.REL.NOINC `($__internal_9_$__cuda_sm70_shflsync_idx_p) ;  /* 0x0000213000007944 */ /* 0x000fea0003c00000 */
[----:B------:R-:W-:Y:S01]  /*16290*/  MOV R2, 0x1 ;  /* 0x0000000100027802 */ /* 0x000fe20000000f00 */
[----:B------:R-:W-:Y:S01]  /*162a0*/  IMAD.MOV.U32 R4, RZ, RZ, R184 ;  /* 0x000000ffff047224 */ /* 0x000fe200078e00b8 */
[----:B------:R-:W-:Y:S01]  /*162b0*/  MOV R184, 0x181f ;  /* 0x0000181f00b87802 */ /* 0x000fe20000000f00 */
[----:B------:R-:W-:Y:S01]  /*162c0*/  IMAD.MOV.U32 R183, RZ, RZ, R13 ;  /* 0x000000ffffb77224 */ /* 0x000fe200078e000d */
[----:B------:R-:W-:Y:S02]  /*162d0*/  MOV R3, 0x162f0 ;  /* 0x000162f000037802 */ /* 0x000fe40000000f00 */
[----:B------:R-:W-:Y:S05]  /*162e0*/  CALL.REL.NOINC `($__internal_9_$__cuda_sm70_shflsync_idx_p) ;  /* 0x000020d000007944 */ /* 0x000fea0003c00000 */
[----:B------:R-:W-:Y:S01]  /*162f0*/  MOV R0, R184 ;  /* 0x000000b800007202 */ /* 0x000fe20000000f00 */
[----:B------:R-:W-:-:S05]  /*16300*/  BRA `(.L_x_639) ;  /* 0xffff072000007947 */ /* 0x000fca000383ffff */
.L_x_509:
[----:B------:R-:W-:Y:S01]  /*16310*/  MOV R2, RZ ;  /* 0x000000ff00027202 */ /* 0x000fe20000000f00 */
[----:B------:R-:W-:Y:S01]  /*16320*/  IMAD.MOV.U32 R183, RZ, RZ, R129 ;  /* 0x000000ffffb77224 */ /* 0x000fe200078e0081 */
[----:B------:R-:W-:Y:S01]  /*16330*/  MOV R3, 0x16360 ;  /* 0x0001636000037802 */ /* 0x000fe20000000f00 */
[----:B------:R-:W-:Y:S02]  /*16340*/  IMAD.MOV.U32 R184, RZ, RZ, 0x181f ;  /* 0x0000181fffb87424 */ /* 0x000fe400078e00ff */
[----:B------:R-:W-:Y:S05]  /*16350*/  CALL.REL.NOINC `($__internal_9_$__cuda_sm70_shflsync_idx_p) ;  /* 0x0000206000007944 */ /* 0x000fea0003c00000 */
[----:B------:R-:W-:Y:S01]  /*16360*/  MOV R128, R184 ;  /* 0x000000b800807202 */ /* 0x000fe20000000f00 */
[----:B------:R-:W-:-:S05]  /*16370*/  BRA `(.L_x_640) ;  /* 0xffff141000007947 */ /* 0x000fca000383ffff */
.L_x_510:
[----:B------:R-:W-:Y:S01]  /*16380*/  MOV R2, RZ ;  /* 0x000000ff00027202 */ /* 0x000fe20000000f00 */
[----:B------:R-:W-:Y:S01]  /*16390*/  IMAD.MOV.U32 R183, RZ, RZ, R139 ;  /* 0x000000ffffb77224 */ /* 0x000fe200078e008b */
[----:B------:R-:W-:Y:S01]  /*163a0*/  MOV R3, 0x163d0 ;  /* 0x000163d000037802 */ /* 0x000fe20000000f00 */
[----:B------:R-:W-:Y:S02]  /*163b0*/  IMAD.MOV.U32 R184, RZ, RZ, 0x181f ;  /* 0x0000181fffb87424 */ /* 0x000fe400078e00ff */
[----:B-12---:R-:W-:Y:S05]  /*163c0*/  CALL.REL.NOINC `($__internal_9_$__cuda_sm70_shflsync_idx_p) ;  /* 0x00001ff000007944 */ /* 0x006fea0003c00000 */
        /* <DEDUP_REMOVED lines=31> */
.L_x_511:
[----:B------:R-:W-:Y:S01]  /*165c0*/  MOV R2, RZ ;  /* 0x000000ff00027202 */ /* 0x000fe20000000f00 */
[----:B------:R-:W-:Y:S01]  /*165d0*/  IMAD.MOV.U32 R183, RZ, RZ, R128 ;  /* 0x000000ffffb77224 */ /* 0x000fe200078e0080 */
[----:B------:R-:W-:Y:S01]  /*165e0*/  MOV R3, 0x16610 ;  /* 0x0001661000037802 */ /* 0x000fe20000000f00 */
[----:B------:R-:W-:Y:S02]  /*165f0*/  IMAD.MOV.U32 R184, RZ, RZ, 0x1c1f ;  /* 0x00001c1fffb87424 */ /* 0x000fe400078e00ff */
[----:B------:R-:W-:Y:S05]  /*16600*/  CALL.REL.NOINC `($__internal_9_$__cuda_sm70_shflsync_idx_p) ;  /* 0x00001db000007944 */ /* 0x000fea0003c00000 */
[----:B------:R-:W-:Y:S01]  /*16610*/  MOV R3, R184 ;  /* 0x000000b800037202 */ /* 0x000fe20000000f00 */
[----:B------:R-:W-:-:S05]  /*16620*/  BRA `(.L_x_642) ;  /* 0xffff151000007947 */ /* 0x000fca000383ffff */
.L_x_516:
[----:B------:R-:W-:Y:S01]  /*16630*/  MOV R2, 0x1 ;  /* 0x0000000100027802 */ /* 0x000fe20000000f00 */
[----:B------:R-:W-:Y:S01]  /*16640*/  IMAD.MOV.U32 R183, RZ, RZ, R128 ;  /* 0x000000ffffb77224 */ /* 0x000fe200078e0080 */
[----:B------:R-:W-:Y:S01]  /*16650*/  MOV R3, 0x16680 ;  /* 0x0001668000037802 */ /* 0x000fe20000000f00 */
[----:B------:R-:W-:Y:S02]  /*16660*/  IMAD.MOV.U32 R184, RZ, RZ, 0x1c1f ;  /* 0x00001c1fffb87424 */ /* 0x000fe400078e00ff */
[----:B-1----:R-:W-:Y:S05]  /*16670*/  CALL.REL.NOINC `($__internal_9_$__cuda_sm70_shflsync_idx_p) ;  /* 0x00001d4000007944 */ /* 0x002fea0003c00000 */
[----:B------:R-:W-:Y:S01]  /*16680*/  MOV R3, R184 ;  /* 0x000000b800037202 */ /* 0x000fe20000000f00 */
[----:B------:R-:W-:-:S05]  /*16690*/  BRA `(.L_x_643) ;  /* 0xffff19b000007947 */ /* 0x000fca000383ffff */
.L_x_521:
[----:B------:R-:W-:Y:S02]  /*166a0*/  MOV R0, 0x2 ;  /* 0x0000000200007802 */ /* 0x000fe40000000f00 */
[----:B------:R-:W-:Y:S02]  /*166b0*/  MOV R2, 0x166d0 ;  /* 0x000166d000027802 */ /* 0x000fe40000000f00 */
[----:B------:R-:W-:Y:S05]  /*166c0*/  CALL.REL.NOINC `($__internal_8_$__cuda_sm70_shflsync_bfly_p) ;  /* 0x00001c9000007944 */ /* 0x000fea0003c00000 */
[----:B------:R-:W-:-:S05]  /*166d0*/  BRA `(.L_x_644) ;  /* 0xffff207000007947 */ /* 0x000fca000383ffff */
.L_x_522:
[----:B------:R-:W-:Y:S01]  /*166e0*/  MOV R0, 0x1 ;  /* 0x0000000100007802 */ /* 0x000fe20000000f00 */
[----:B-1----:R-:W-:Y:S01]  /*166f0*/  IMAD.MOV.U32 R128, RZ, RZ, R4 ;  /* 0x000000ffff807224 */ /* 0x002fe200078e0004 */
[----:B------:R-:W-:Y:S02]  /*16700*/  MOV R2, 0x16720 ;  /* 0x0001672000027802 */ /* 0x000fe40000000f00 */
[----:B------:R-:W-:Y:S05]  /*16710*/  CALL.REL.NOINC `($__internal_8_$__cuda_sm70_shflsync_bfly_p) ;  /* 0x00001c4000007944 */ /* 0x000fea0003c00000 */
[----:B------:R-:W-:Y:S01]  /*16720*/  IMAD.MOV.U32 R128, RZ, RZ, R5 ;  /* 0x000000ffff807224 */ /* 0x000fe200078e0005 */
[----:B------:R-:W-:Y:S01]  /*16730*/  FMNMX.FTZ R129, R4, R0, !PT ;  /* 0x0000000004817209 */ /* 0x000fe20007810000 */
[----:B------:R-:W-:Y:S01]  /*16740*/  IMAD.MOV.U32 R0, RZ, RZ, 0x2 ;  /* 0x00000002ff007424 */ /* 0x000fe200078e00ff */
[----:B------:R-:W-:Y:S02]  /*16750*/  MOV R2, 0x16770 ;  /* 0x0001677000027802 */ /* 0x000fe40000000f00 */
[----:B------:R-:W-:Y:S05]  /*16760*/  CALL.REL.NOINC `($__internal_8_$__cuda_sm70_shflsync_bfly_p) ;  /* 0x00001bf000007944 */ /* 0x000fea0003c00000 */
[----:B------:R-:W-:Y:S01]  /*16770*/  FMNMX.FTZ R128, R5, R0, !PT ;  /* 0x0000000005807209 */ /* 0x000fe20007810000 */
[----:B------:R-:W-:Y:S01]  /*16780*/  IMAD.MOV.U32 R0, RZ, RZ, 0x1 ;  /* 0x00000001ff007424 */ /* 0x000fe200078e00ff */
[----:B------:R-:W-:Y:S02]  /*16790*/  MOV R2, 0x167b0 ;  /* 0x000167b000027802 */ /* 0x000fe40000000f00 */
[----:B------:R-:W-:Y:S05]  /*167a0*/  CALL.REL.NOINC `($__internal_8_$__cuda_sm70_shflsync_bfly_p) ;  /* 0x00001bb000007944 */ /* 0x000fea0003c00000 */
[----:B------:R-:W-:-:S05]  /*167b0*/  BRA `(.L_x_645) ;  /* 0xffff200000007947 */ /* 0x000fca000383ffff */
.L_x_531:
[----:B------:R-:W-:Y:S01]  /*167c0*/  MOV R2, RZ ;  /* 0x000000ff00027202 */ /* 0x000fe20000000f00 */
[----:B------:R-:W-:Y:S01]  /*167d0*/  IMAD.MOV.U32 R183, RZ, RZ, R5 ;  /* 0x000000ffffb77224 */ /* 0x000fe200078e0005 */
[----:B------:R-:W-:Y:S01]  /*167e0*/  MOV R3, 0x16810 ;  /* 0x0001681000037802 */ /* 0x000fe20000000f00 */
[----:B------:R-:W-:Y:S02]  /*167f0*/  IMAD.MOV.U32 R184, RZ, RZ, 0x181f ;  /* 0x0000181fffb87424 */ /* 0x000fe400078e00ff */
[----:B-1234-:R-:W-:Y:S05]  /*16800*/  CALL.REL.NOINC `($__internal_9_$__cuda_sm70_shflsync_idx_p) ;  /* 0x00001bb000007944 */ /* 0x01efea0003c00000 */
[----:B------:R-:W-:Y:S01]  /*16810*/  MOV R4, R184 ;  /* 0x000000b800047202 */ /* 0x000fe20000000f00 */
[----:B------:R-:W-:-:S05]  /*16820*/  BRA `(.L_x_646) ;  /* 0xffff3bc000007947 */ /* 0x000fca000383ffff */
.L_x_532:
        /* <DEDUP_REMOVED lines=36> */
.L_x_535:
[----:B------:R-:W-:Y:S01]  /*16a70*/  MOV R2, RZ ;  /* 0x000000ff00027202 */ /* 0x000fe20000000f00 */
[----:B------:R-:W-:Y:S01]  /*16a80*/  IMAD.MOV.U32 R183, RZ, RZ, R129 ;  /* 0x000000ffffb77224 */ /* 0x000fe200078e0081 */
[----:B------:R-:W-:Y:S01]  /*16a90*/  MOV R3, 0x16ac0 ;  /* 0x00016ac000037802 */ /* 0x000fe20000000f00 */
[----:B------:R-:W-:Y:S02]  /*16aa0*/  IMAD.MOV.U32 R184, RZ, RZ, 0x181f ;  /* 0x0000181fffb87424 */ /* 0x000fe400078e00ff */
[----:B------:R-:W-:Y:S05]  /*16ab0*/  CALL.REL.NOINC `($__internal_9_$__cuda_sm70_shflsync_idx_p) ;  /* 0x0000190000007944 */ /* 0x000fea0003c00000 */
[----:B------:R-:W-:Y:S01]  /*16ac0*/  MOV R128, R184 ;  /* 0x000000b800807202 */ /* 0x000fe20000000f00 */
[----:B------:R-:W-:-:S05]  /*16ad0*/  BRA `(.L_x_648) ;  /* 0xffff47c000007947 */ /* 0x000fca000383ffff */
.L_x_536:
        /* <DEDUP_REMOVED lines=36> */
.L_x_537:
[----:B------:R-:W-:Y:S02]  /*16d20*/  MOV R0, 0x2 ;  /* 0x0000000200007802 */ /* 0x000fe40000000f00 */
[----:B------:R-:W-:Y:S02]  /*16d30*/  MOV R2, 0x16d50 ;  /* 0x00016d5000027802 */ /* 0x000fe40000000f00 */
[----:B------:R-:W-:Y:S05]  /*16d40*/  CALL.REL.NOINC `($__internal_8_$__cuda_sm70_shflsync_bfly_p) ;  /* 0x0000161000007944 */ /* 0x000fea0003c00000 */
[----:B------:R-:W-:-:S05]  /*16d50*/  BRA `(.L_x_650) ;  /* 0xffff4a3000007947 */ /* 0x000fca000383ffff */
.L_x_538:
        /* <DEDUP_REMOVED lines=14> */
.L_x_541:
[----:B------:R-:W-:Y:S01]  /*16e40*/  MOV R2, RZ ;  /* 0x000000ff00027202 */ /* 0x000fe20000000f00 */
[----:B------:R-:W-:Y:S01]  /*16e50*/  IMAD.MOV.U32 R183, RZ, RZ, R12 ;  /* 0x000000ffffb77224 */ /* 0x000fe200078e000c */
[----:B------:R-:W-:Y:S01]  /*16e60*/  MOV R3, 0x16e90 ;  /* 0x00016e9000037802 */ /* 0x000fe20000000f00 */
[----:B------:R-:W-:Y:S02]  /*16e70*/  IMAD.MOV.U32 R184, RZ, RZ, 0x181f ;  /* 0x0000181fffb87424 */ /* 0x000fe400078e00ff */
[----:B-1234-:R-:W-:Y:S05]  /*16e80*/  CALL.REL.NOINC `($__internal_9_$__cuda_sm70_shflsync_idx_p) ;  /* 0x0000153000007944 */ /* 0x01efea0003c00000 */
[----:B------:R-:W-:Y:S01]  /*16e90*/  MOV R2, R184 ;  /* 0x000000b800027202 */ /* 0x000fe20000000f00 */
[----:B------:R-:W-:-:S05]  /*16ea0*/  BRA `(.L_x_652) ;  /* 0xffff636000007947 */ /* 0x000fca000383ffff */
.L_x_544:
[----:B------:R-:W-:Y:S01]  /*16eb0*/  MOV R2, RZ ;  /* 0x000000ff00027202 */ /* 0x000fe20000000f00 */
[----:B------:R-:W-:Y:S01]  /*16ec0*/  IMAD.MOV.U32 R183, RZ, RZ, R129 ;  /* 0x000000ffffb77224 */ /* 0x000fe200078e0081 */
[----:B------:R-:W-:Y:S01]  /*16ed0*/  MOV R3, 0x16f00 ;  /* 0x00016f0000037802 */ /* 0x000fe20000000f00 */
[----:B------:R-:W-:Y:S02]  /*16ee0*/  IMAD.MOV.U32 R184, RZ, RZ, 0x181f ;  /* 0x0000181fffb87424 */ /* 0x000fe400078e00ff */
[----:B------:R-:W-:Y:S05]  /*16ef0*/  CALL.REL.NOINC `($__internal_9_$__cuda_sm70_shflsync_idx_p) ;  /* 0x000014c000007944 */ /* 0x000fea0003c00000 */
[----:B------:R-:W-:Y:S01]  /*16f00*/  MOV R128, R184 ;  /* 0x000000b800807202 */ /* 0x000fe20000000f00 */
[----:B------:R-:W-:-:S05]  /*16f10*/  BRA `(.L_x_653) ;  /* 0xffff713000007947 */ /* 0x000fca000383ffff */
.L_x_545:
[----:B------:R-:W-:Y:S01]  /*16f20*/  MOV R2, RZ ;  /* 0x000000ff00027202 */ /* 0x000fe20000000f00 */
[----:B------:R-:W-:Y:S01]  /*16f30*/  IMAD.MOV.U32 R183, RZ, RZ, R138 ;  /* 0x000000ffffb77224 */ /* 0x000fe200078e008a */
[----:B------:R-:W-:Y:S01]  /*16f40*/  MOV R3, 0x16f70 ;  /* 0x00016f7000037802 */ /* 0x000fe20000000f00 */
[----:B------:R-:W-:Y:S02]  /*16f50*/  IMAD.MOV.U32 R184, RZ, RZ, 0x181f ;  /* 0x0000181fffb87424 */ /* 0x000fe400078e00ff */
[----:B-12---:R-:W-:Y:S05]  /*16f60*/  CALL.REL.NOINC `($__internal_9_$__cuda_sm70_shflsync_idx_p) ;  /* 0x0000145000007944 */ /* 0x006fea0003c00000 */
[C---:B------:R-:W-:Y:S01]  /*16f70*/  IADD3 R2, -R177.reuse, 0x10, RZ ;  /* 0x00000010b1027810 */ /* 0x040fe20007ffe1ff */
[----:B------:R-:W-:Y:S03]  /*16f80*/  IMAD.MOV.U32 R183, RZ, RZ, R129 ;  /* 0x000000ffffb77224 */ /* 0x000fe600078e0081 */
[----:B------:R-:W-:Y:S04]  /*16f90*/  LOP3.LUT R2, R2, 0xf, RZ, 0xc0, !PT ;  /* 0x0000000f02027812 */ /* 0x000fe800078ec0ff */
[----:B------:R-:W-:Y:S04]  /*16fa0*/  IADD3 R2, P1, P0, R2, R184, R142 ;  /* 0x000000b802027210 */ /* 0x000fe8000783e08e */
[----:B------:R-:W-:Y:S02]  /*16fb0*/  IADD3.X R3, RZ, R128, R139, P1, P0 ;  /* 0x00000080ff037210 */ /* 0x000fe40000fe048b */
[----:B------:R-:W-:Y:S11]  /*16fc0*/  ISETP.NE.U32.AND P0, PT, R177, RZ, PT ;  /* 0x000000ffb100720c */ /* 0x000ff60003f05070 */
[----:B------:R-:W-:Y:S02]  /*16fd0*/  @!UPT UIADD3 URZ, URZ, URZ, URZ ;  /* 0x0000003f3f3ff290 */ /* 0x000fe4000fffe03f */
        /* <DEDUP_REMOVED lines=8> */
[----:B------:R-:W-:Y:S04]  /*17060*/  IMAD.MOV.U32 R184, RZ, RZ, 0x181f ;  /* 0x0000181fffb87424 */ /* 0x000fe800078e00ff */
[----:B------:R-:W-:Y:S05]  /*17070*/  IMAD.X R3, R128, 0x1, R141, P0 ;  /* 0x0000000180037824 */ /* 0x000fea00000e068d */
[----:B------:R1:W-:Y:S02]  /*17080*/  LDGSTS.E.BYPASS.LTC128B.128 [R179+0xa100], [R2.64], !P3 ;  /* 0x0a10000002b37fae */ /* 0x0003e4000d901d48 */
[----:B-1----:R-:W-:Y:S01]  /*17090*/  MOV R3, 0x170c0 ;  /* 0x000170c000037802 */ /* 0x002fe20000000f00 */
[----:B------:R-:W-:Y:S02]  /*170a0*/  IMAD.MOV.U32 R2, RZ, RZ, 0x1 ;  /* 0x00000001ff027424 */ /* 0x000fe400078e00ff */
[----:B--2---:R-:W-:Y:S05]  /*170b0*/  CALL.REL.NOINC `($__internal_9_$__cuda_sm70_shflsync_idx_p) ;  /* 0x0000130000007944 */ /* 0x004fea0003c00000 */
        /* <DEDUP_REMOVED lines=8> */
.L_x_546:
[----:B------:R-:W-:Y:S01]  /*17140*/  MOV R2, RZ ;  /* 0x000000ff00027202 */ /* 0x000fe20000000f00 */
[----:B------:R-:W-:Y:S01]  /*17150*/  IMAD.MOV.U32 R183, RZ, RZ, R128 ;  /* 0x000000ffffb77224 */ /* 0x000fe200078e0080 */
[----:B------:R-:W-:Y:S01]  /*17160*/  MOV R3, 0x17190 ;  /* 0x0001719000037802 */ /* 0x000fe20000000f00 */
[----:B------:R-:W-:Y:S02]  /*17170*/  IMAD.MOV.U32 R184, RZ, RZ, 0x1c1f ;  /* 0x00001c1fffb87424 */ /* 0x000fe400078e00ff */
[----:B------:R-:W-:Y:S05]  /*17180*/  CALL.REL.NOINC `($__internal_9_$__cuda_sm70_shflsync_idx_p) ;  /* 0x0000123000007944 */ /* 0x000fea0003c00000 */
[----:B------:R-:W-:Y:S01]  /*17190*/  MOV R3, R184 ;  /* 0x000000b800037202 */ /* 0x000fe20000000f00 */
[----:B------:R-:W-:-:S05]  /*171a0*/  BRA `(.L_x_655) ;  /* 0xffff71a000007947 */ /* 0x000fca000383ffff */
.L_x_551:
[----:B------:R-:W-:Y:S01]  /*171b0*/  MOV R2, 0x1 ;  /* 0x0000000100027802 */ /* 0x000fe20000000f00 */
[----:B------:R-:W-:Y:S01]  /*171c0*/  IMAD.MOV.U32 R183, RZ, RZ, R128 ;  /* 0x000000ffffb77224 */ /* 0x000fe200078e0080 */
[----:B------:R-:W-:Y:S01]  /*171d0*/  MOV R3, 0x17200 ;  /* 0x0001720000037802 */ /* 0x000fe20000000f00 */
[----:B------:R-:W-:Y:S02]  /*171e0*/  IMAD.MOV.U32 R184, RZ, RZ, 0x1c1f ;  /* 0x00001c1fffb87424 */ /* 0x000fe400078e00ff */
[----:B-1----:R-:W-:Y:S05]  /*171f0*/  CALL.REL.NOINC `($__internal_9_$__cuda_sm70_shflsync_idx_p) ;  /* 0x000011c000007944 */ /* 0x002fea0003c00000 */
[----:B------:R-:W-:Y:S01]  /*17200*/  MOV R3, R184 ;  /* 0x000000b800037202 */ /* 0x000fe20000000f00 */
[----:B------:R-:W-:-:S05]  /*17210*/  BRA `(.L_x_656) ;  /* 0xffff764000007947 */ /* 0x000fca000383ffff */
.L_x_556:
[----:B------:R-:W-:Y:S02]  /*17220*/  MOV R0, 0x2 ;  /* 0x0000000200007802 */ /* 0x000fe40000000f00 */
[----:B------:R-:W-:Y:S02]  /*17230*/  MOV R2, 0x17250 ;  /* 0x0001725000027802 */ /* 0x000fe40000000f00 */
[----:B------:R-:W-:Y:S05]  /*17240*/  CALL.REL.NOINC `($__internal_8_$__cuda_sm70_shflsync_bfly_p) ;  /* 0x0000111000007944 */ /* 0x000fea0003c00000 */
[----:B------:R-:W-:-:S05]  /*17250*/  BRA `(.L_x_657) ;  /* 0xffff7d0000007947 */ /* 0x000fca000383ffff */
.L_x_557:
        /* <DEDUP_REMOVED lines=10> */
[----:B------:R-:W-:Y:S03]  /*17300*/  MOV R2, 0x17330 ;  /* 0x0001733000027802 */ /* 0x000fe60000000f00 */
[----:B------:R-:W-:Y:S02]  /*17310*/  IMAD.MOV.U32 R128, RZ, RZ, R4 ;  /* 0x000000ffff807224 */ /* 0x000fe400078e0004 */
[----:B------:R-:W-:Y:S05]  /*17320*/  CALL.REL.NOINC `($__internal_8_$__cuda_sm70_shflsync_bfly_p) ;  /* 0x0000103000007944 */ /* 0x000fea0003c00000 */
[----:B------:R-:W-:-:S05]  /*17330*/  BRA `(.L_x_658) ;  /* 0xffff7c9000007947 */ /* 0x000fca000383ffff */
.L_x_559:
[----:B------:R-:W-:Y:S01]  /*17340*/  IMAD.MOV.U32 R128, RZ, RZ, R187 ;  /* 0x000000ffff807224 */ /* 0x000fe200078e00bb */
[----:B------:R-:W-:-:S02]  /*17350*/  MOV R0, 0x2 ;  /* 0x0000000200007802 */ /* 0x000fc40000000f00 */
[----:B------:R-:W-:Y:S02]  /*17360*/  MOV R2, 0x17380 ;  /* 0x0001738000027802 */ /* 0x000fe40000000f00 */
[----:B------:R-:W-:Y:S05]  /*17370*/  CALL.REL.NOINC `($__internal_8_$__cuda_sm70_shflsync_bfly_p) ;  /* 0x00000fe000007944 */ /* 0x000fea0003c00000 */
[----:B------:R-:W-:Y:S05]  /*17380*/  BRA `(.L_x_659) ;  /* 0xffff93e000007947 */ /* 0x000fea000383ffff */
.L_x_560:
[----:B------:R-:W-:Y:S01]  /*17390*/  IMAD.MOV.U32 R128, RZ, RZ, R4 ;  /* 0x000000ffff807224 */ /* 0x000fe200078e0004 */
[----:B------:R-:W-:Y:S02]  /*173a0*/  MOV R0, 0x1 ;  /* 0x0000000100007802 */ /* 0x000fe40000000f00 */
[----:B------:R-:W-:Y:S02]  /*173b0*/  MOV R2, 0x173d0 ;  /* 0x000173d000027802 */ /* 0x000fe40000000f00 */
[----:B-1----:R-:W-:Y:S05]  /*173c0*/  CALL.REL.NOINC `($__internal_8_$__cuda_sm70_shflsync_bfly_p) ;  /* 0x00000f9000007944 */ /* 0x002fea0003c00000 */
[----:B------:R-:W-:Y:S01]  /*173d0*/  FADD.FTZ R4, R4, R0 ;  /* 0x0000000004047221 */ /* 0x000fe20000010000 */
[----:B------:R-:W-:Y:S02]  /*173e0*/  MOV R128, R190 ;  /* 0x000000be00807202 */ /* 0x000fe40000000f00 */
[----:B------:R-:W-:Y:S02]  /*173f0*/  MOV R0, 0x2 ;  /* 0x0000000200007802 */ /* 0x000fe40000000f00 */
[----:B------:R-:W-:Y:S02]  /*17400*/  MOV R2, 0x17420 ;  /* 0x0001742000027802 */ /* 0x000fe40000000f00 */
[----:B------:R-:W-:Y:S05]  /*17410*/  CALL.REL.NOINC `($__internal_8_$__cuda_sm70_shflsync_bfly_p) ;  /* 0x00000f4000007944 */ /* 0x000fea0003c00000 */
[----:B------:R-:W-:Y:S01]  /*17420*/  FADD.FTZ R5, R190, R0 ;  /* 0x00000000be057221 */ /* 0x000fe20000010000 */
[----:B------:R-:W-:Y:S02]  /*17430*/  MOV R0, 0x1 ;  /* 0x0000000100007802 */ /* 0x000fe40000000f00 */
[----:B------:R-:W-:-:S02]  /*17440*/  MOV R2, 0x17470 ;  /* 0x0001747000027802 */ /* 0x000fc40000000f00 */
[----:B------:R-:W-:Y:S02]  /*17450*/  MOV R128, R5 ;  /* 0x0000000500807202 */ /* 0x000fe40000000f00 */
[----:B------:R-:W-:Y:S05]  /*17460*/  CALL.REL.NOINC `($__internal_8_$__cuda_sm70_shflsync_bfly_p) ;  /* 0x00000ef000007944 */ /* 0x000fea0003c00000 */
[----:B------:R-:W-:Y:S01]  /*17470*/  MOV R3, R0 ;  /* 0x0000000000037202 */ /* 0x000fe20000000f00 */
[----:B------:R-:W-:Y:S05]  /*17480*/  BRA `(.L_x_660) ;  /* 0xffff935000007947 */ /* 0x000fea000383ffff */
.L_x_567:
[----:B--234-:R-:W-:Y:S01]  /*17490*/  IMAD.MOV.U32 R183, RZ, RZ, R9 ;  /* 0x000000ffffb77224 */ /* 0x01cfe200078e0009 */
[----:B------:R-:W-:Y:S01]  /*174a0*/  MOV R2, RZ ;  /* 0x000000ff00027202 */ /* 0x000fe20000000f00 */
[----:B------:R-:W-:Y:S01]  /*174b0*/  IMAD.MOV.U32 R184, RZ, RZ, 0x181f ;  /* 0x0000181fffb87424 */ /* 0x000fe200078e00ff */
[----:B------:R-:W-:Y:S02]  /*174c0*/  MOV R3, 0x174e0 ;  /* 0x000174e000037802 */ /* 0x000fe40000000f00 */
[----:B-1----:R-:W-:Y:S05]  /*174d0*/  CALL.REL.NOINC `($__internal_9_$__cuda_sm70_shflsync_idx_p) ;  /* 0x00000ee000007944 */ /* 0x002fea0003c00000 */
[----:B------:R-:W-:Y:S01]  /*174e0*/  MOV R8, R184 ;  /* 0x000000b800087202 */ /* 0x000fe20000000f00 */
[----:B------:R-:W-:Y:S05]  /*174f0*/  BRA `(.L_x_661) ;  /* 0xffffaa5000007947 */ /* 0x000fea000383ffff */
.L_x_568:
[----:B------:R-:W-:Y:S01]  /*17500*/  IMAD.MOV.U32 R183, RZ, RZ, R11 ;  /* 0x000000ffffb77224 */ /* 0x000fe200078e000b */
[----:B------:R-:W-:Y:S01]  /*17510*/  MOV R2, RZ ;  /* 0x000000ff00027202 */ /* 0x000fe20000000f00 */
[----:B------:R-:W-:Y:S01]  /*17520*/  IMAD.MOV.U32 R184, RZ, RZ, 0x181f ;  /* 0x0000181fffb87424 */ /* 0x000fe200078e00ff */
[----:B------:R-:W-:Y:S02]  /*17530*/  MOV R3, 0x17550 ;  /* 0x0001755000037802 */ /* 0x000fe40000000f00 */
[----:B-123--:R-:W-:Y:S05]  /*17540*/  CALL.REL.NOINC `($__internal_9_$__cuda_sm70_shflsync_idx_p) ;  /* 0x00000e7000007944 */ /* 0x00efea0003c00000 */
[----:B------:R-:W-:Y:S01]  /*17550*/  MOV R0, R184 ;  /* 0x000000b800007202 */ /* 0x000fe20000000f00 */
[----:B------:R-:W-:Y:S05]  /*17560*/  BRA `(.L_x_662) ;  /* 0xffffaa0000007947 */ /* 0x000fea000383ffff */
.L_x_571:
[----:B------:R-:W-:Y:S01]  /*17570*/  IMAD.MOV.U32 R183, RZ, RZ, R9 ;  /* 0x000000ffffb77224 */ /* 0x000fe200078e0009 */
[----:B--2---:R-:W-:Y:S01]  /*17580*/  MOV R2, 0x1 ;  /* 0x0000000100027802 */ /* 0x004fe20000000f00 */
[----:B------:R-:W-:Y:S01]  /*17590*/  IMAD.MOV.U32 R184, RZ, RZ, 0x181f ;  /* 0x0000181fffb87424 */ /* 0x000fe200078e00ff */
[----:B------:R-:W-:-:S02]  /*175a0*/  MOV R3, 0x175c0 ;  /* 0x000175c000037802 */ /* 0x000fc40000000f00 */
[----:B-1-34-:R-:W-:Y:S05]  /*175b0*/  CALL.REL.NOINC `($__internal_9_$__cuda_sm70_shflsync_idx_p) ;  /* 0x00000e0000007944 */ /* 0x01afea0003c00000 */
        /* <DEDUP_REMOVED lines=8> */
.L_x_574:
[----:B------:R-:W-:Y:S01]  /*17640*/  IMAD.MOV.U32 R183, RZ, RZ, R9 ;  /* 0x000000ffffb77224 */ /* 0x000fe200078e0009 */
[----:B--2---:R-:W-:Y:S01]  /*17650*/  MOV R2, 0x2 ;  /* 0x0000000200027802 */ /* 0x004fe20000000f00 */
[----:B------:R-:W-:Y:S01]  /*17660*/  IMAD.MOV.U32 R184, RZ, RZ, 0x181f ;  /* 0x0000181fffb87424 */ /* 0x000fe200078e00ff */
[----:B------:R-:W-:Y:S02]  /*17670*/  MOV R3, 0x17690 ;  /* 0x0001769000037802 */ /* 0x000fe40000000f00 */
[----:B-1-34-:R-:W-:Y:S05]  /*17680*/  CALL.REL.NOINC `($__internal_9_$__cuda_sm70_shflsync_idx_p) ;  /* 0x00000d3000007944 */ /* 0x01afea0003c00000 */
[----:B------:R-:W-:Y:S01]  /*17690*/  MOV R8, R184 ;  /* 0x000000b800087202 */ /* 0x000fe20000000f00 */
[----:B------:R-:W-:Y:S05]  /*176a0*/  BRA `(.L_x_664) ;  /* 0xffffab9000007947 */ /* 0x000fea000383ffff */
.L_x_575:
[----:B------:R-:W-:Y:S01]  /*176b0*/  IMAD.MOV.U32 R183, RZ, RZ, R11 ;  /* 0x000000ffffb77224 */ /* 0x000fe200078e000b */
[----:B--2---:R-:W-:Y:S01]  /*176c0*/  MOV R2, 0x2 ;  /* 0x0000000200027802 */ /* 0x004fe20000000f00 */
[----:B------:R-:W-:Y:S01]  /*176d0*/  IMAD.MOV.U32 R184, RZ, RZ, 0x181f ;  /* 0x0000181fffb87424 */ /* 0x000fe200078e00ff */
[----:B------:R-:W-:Y:S02]  /*176e0*/  MOV R3, 0x17700 ;  /* 0x0001770000037802 */ /* 0x000fe40000000f00 */
[----:B-1-34-:R-:W-:Y:S05]  /*176f0*/  CALL.REL.NOINC `($__internal_9_$__cuda_sm70_shflsync_idx_p) ;  /* 0x00000cc000007944 */ /* 0x01afea0003c00000 */
[----:B------:R-:W-:Y:S01]  /*17700*/  MOV R0, R184 ;  /* 0x000000b800007202 */ /* 0x000fe20000000f00 */
[----:B------:R-:W-:Y:S05]  /*17710*/  BRA `(.L_x_665) ;  /* 0xffffab4000007947 */ /* 0x000fea000383ffff */
.L_x_578:
[----:B------:R-:W-:Y:S01]  /*17720*/  IMAD.MOV.U32 R183, RZ, RZ, R9 ;  /* 0x000000ffffb77224 */ /* 0x000fe200078e0009 */
[----:B---3--:R-:W-:Y:S01]  /*17730*/  MOV R2, 0x3 ;  /* 0x0000000300027802 */ /* 0x008fe20000000f00 */
        /* <DEDUP_REMOVED lines=11> */
.L_x_580:
[----:B------:R-:W-:Y:S01]  /*177f0*/  IMAD.MOV.U32 R183, RZ, RZ, R5 ;  /* 0x000000ffffb77224 */ /* 0x000fe200078e0005 */
[----:B------:R-:W-:Y:S01]  /*17800*/  MOV R2, RZ ;  /* 0x000000ff00027202 */ /* 0x000fe20000000f00 */
[----:B------:R-:W-:Y:S01]  /*17810*/  IMAD.MOV.U32 R184, RZ, RZ, 0x1c1f ;  /* 0x00001c1fffb87424 */ /* 0x000fe200078e00ff */
[----:B------:R-:W-:Y:S02]  /*17820*/  MOV R3, 0x17840 ;  /* 0x0001784000037802 */ /* 0x000fe40000000f00 */
[----:B------:R-:W-:Y:S05]  /*17830*/  CALL.REL.NOINC `($__internal_9_$__cuda_sm70_shflsync_idx_p) ;  /* 0x00000b8000007944 */ /* 0x000fea0003c00000 */
[----:B------:R-:W-:Y:S01]  /*17840*/  MOV R4, R184 ;  /* 0x000000b800047202 */ /* 0x000fe20000000f00 */
[----:B------:R-:W-:Y:S05]  /*17850*/  BRA `(.L_x_667) ;  /* 0xffffaeb000007947 */ /* 0x000fea000383ffff */
.L_x_581:
[----:B------:R-:W-:Y:S01]  /*17860*/  IMAD.MOV.U32 R183, RZ, RZ, R12 ;  /* 0x000000ffffb77224 */ /* 0x000fe200078e000c */
[----:B------:R-:W-:Y:S01]  /*17870*/  MOV R2, RZ ;  /* 0x000000ff00027202 */ /* 0x000fe20000000f00 */
[----:B------:R-:W-:Y:S01]  /*17880*/  IMAD.MOV.U32 R184, RZ, RZ, 0x1c1f ;  /* 0x00001c1fffb87424 */ /* 0x000fe200078e00ff */
[----:B------:R-:W-:Y:S02]  /*17890*/  MOV R3, 0x178b0 ;  /* 0x000178b000037802 */ /* 0x000fe40000000f00 */
[----:B-12---:R-:W-:Y:S05]  /*178a0*/  CALL.REL.NOINC `($__internal_9_$__cuda_sm70_shflsync_idx_p) ;  /* 0x00000b1000007944 */ /* 0x006fea0003c00000 */
[----:B------:R-:W-:Y:S01]  /*178b0*/  MOV R0, R184 ;  /* 0x000000b800007202 */ /* 0x000fe20000000f00 */
[----:B------:R-:W-:Y:S05]  /*178c0*/  BRA `(.L_x_668) ;  /* 0xffffae6000007947 */ /* 0x000fea000383ffff */
.L_x_584:
[----:B------:R-:W-:Y:S01]  /*178d0*/  IMAD.MOV.U32 R183, RZ, RZ, R5 ;  /* 0x000000ffffb77224 */ /* 0x000fe200078e0005 */
[----:B----4-:R-:W-:Y:S01]  /*178e0*/  MOV R2, 0x1 ;  /* 0x0000000100027802 */ /* 0x010fe20000000f00 */
[----:B------:R-:W-:Y:S01]  /*178f0*/  IMAD.MOV.U32 R184, RZ, RZ, 0x1c1f ;  /* 0x00001c1fffb87424 */ /* 0x000fe200078e00ff */
[----:B------:R-:W-:-:S02]  /*17900*/  MOV R3, 0x17920 ;  /* 0x0001792000037802 */ /* 0x000fc40000000f00 */
[----:B-123--:R-:W-:Y:S05]  /*17910*/  CALL.REL.NOINC `($__internal_9_$__cuda_sm70_shflsync_idx_p) ;  /* 0x00000aa000007944 */ /* 0x00efea0003c00000 */
        /* <DEDUP_REMOVED lines=8> */
.L_x_588:
[----:B------:R-:W-:Y:S01]  /*179a0*/  IMAD.MOV.U32 R183, RZ, RZ, R9 ;  /* 0x000000ffffb77224 */ /* 0x000fe200078e0009 */
[----:B------:R-:W-:Y:S01]  /*179b0*/  MOV R2, RZ ;  /* 0x000000ff00027202 */ /* 0x000fe20000000f00 */
[----:B------:R-:W-:Y:S01]  /*179c0*/  IMAD.MOV.U32 R184, RZ, RZ, 0x181f ;  /* 0x0000181fffb87424 */ /* 0x000fe200078e00ff */
[----:B------:R-:W-:Y:S02]  /*179d0*/  MOV R3, 0x179f0 ;  /* 0x000179f000037802 */ /* 0x000fe40000000f00 */
[----:B------:R-:W-:Y:S05]  /*179e0*/  CALL.REL.NOINC `($__internal_9_$__cuda_sm70_shflsync_idx_p) ;  /* 0x000009d000007944 */ /* 0x000fea0003c00000 */
[----:B------:R-:W-:Y:S01]  /*179f0*/  MOV R8, R184 ;  /* 0x000000b800087202 */ /* 0x000fe20000000f00 */
[----:B------:R-:W-:Y:S05]  /*17a00*/  BRA `(.L_x_670) ;  /* 0xffffc49000007947 */ /* 0x000fea000383ffff */
.L_x_589:
[----:B------:R-:W-:Y:S01]  /*17a10*/  IMAD.MOV.U32 R183, RZ, RZ, R12 ;  /* 0x000000ffffb77224 */ /* 0x000fe200078e000c */
[----:B------:R-:W-:Y:S01]  /*17a20*/  MOV R2, RZ ;  /* 0x000000ff00027202 */ /* 0x000fe20000000f00 */
[----:B------:R-:W-:Y:S01]  /*17a30*/  IMAD.MOV.U32 R184, RZ, RZ, 0x181f ;  /* 0x0000181fffb87424 */ /* 0x000fe200078e00ff */
[----:B------:R-:W-:Y:S02]  /*17a40*/  MOV R3, 0x17a60 ;  /* 0x00017a6000037802 */ /* 0x000fe40000000f00 */
[----:B-12---:R-:W-:Y:S05]  /*17a50*/  CALL.REL.NOINC `($__internal_9_$__cuda_sm70_shflsync_idx_p) ;  /* 0x0000096000007944 */ /* 0x006fea0003c00000 */
[----:B------:R-:W-:Y:S01]  /*17a60*/  MOV R0, R184 ;  /* 0x000000b800007202 */ /* 0x000fe20000000f00 */
[----:B------:R-:W-:Y:S05]  /*17a70*/  BRA `(.L_x_671) ;  /* 0xffffc44000007947 */ /* 0x000fea000383ffff */
.L_x_592:
        /* <DEDUP_REMOVED lines=13> */
.L_x_595:
[----:B------:R-:W-:Y:S01]  /*17b50*/  IMAD.MOV.U32 R183, RZ, RZ, R9 ;  /* 0x000000ffffb77224 */ /* 0x000fe200078e0009 */
[----:B-1----:R-:W-:Y:S01]  /*17b60*/  MOV R2, 0x2 ;  /* 0x0000000200027802 */ /* 0x002fe20000000f00 */
[----:B------:R-:W-:Y:S01]  /*17b70*/  IMAD.MOV.U32 R184, RZ, RZ, 0x181f ;  /* 0x0000181fffb87424 */ /* 0x000fe200078e00ff */
[----:B------:R-:W-:Y:S02]  /*17b80*/  MOV R3, 0x17ba0 ;  /* 0x00017ba000037802 */ /* 0x000fe40000000f00 */
[----:B--234-:R-:W-:Y:S05]  /*17b90*/  CALL.REL.NOINC `($__internal_9_$__cuda_sm70_shflsync_idx_p) ;  /* 0x0000082000007944 */ /* 0x01cfea0003c00000 */
[----:B------:R-:W-:Y:S01]  /*17ba0*/  MOV R8, R184 ;  /* 0x000000b800087202 */ /* 0x000fe20000000f00 */
[----:B------:R-:W-:Y:S05]  /*17bb0*/  BRA `(.L_x_673) ;  /* 0xffffc5e000007947 */ /* 0x000fea000383ffff */
.L_x_596:
[----:B------:R-:W-:Y:S01]  /*17bc0*/  IMAD.MOV.U32 R183, RZ, RZ, R12 ;  /* 0x000000ffffb77224 */ /* 0x000fe200078e000c */
[----:B------:R-:W-:Y:S01]  /*17bd0*/  MOV R2, 0x2 ;  /* 0x0000000200027802 */ /* 0x000fe20000000f00 */
[----:B------:R-:W-:Y:S01]  /*17be0*/  IMAD.MOV.U32 R184, RZ, RZ, 0x181f ;  /* 0x0000181fffb87424 */ /* 0x000fe200078e00ff */
[----:B------:R-:W-:Y:S02]  /*17bf0*/  MOV R3, 0x17c10 ;  /* 0x00017c1000037802 */ /* 0x000fe40000000f00 */
[----:B-1234-:R-:W-:Y:S05]  /*17c00*/  CALL.REL.NOINC `($__internal_9_$__cuda_sm70_shflsync_idx_p) ;  /* 0x000007b000007944 */ /* 0x01efea0003c00000 */
[----:B------:R-:W-:Y:S01]  /*17c10*/  MOV R0, R184 ;  /* 0x000000b800007202 */ /* 0x000fe20000000f00 */
[----:B------:R-:W-:Y:S05]  /*17c20*/  BRA `(.L_x_674) ;  /* 0xffffc59000007947 */ /* 0x000fea000383ffff */
.L_x_599:
[----:B------:R-:W-:Y:S01]  /*17c30*/  IMAD.MOV.U32 R183, RZ, RZ, R9 ;  /* 0x000000ffffb77224 */ /* 0x000fe200078e0009 */
[----:B-1----:R-:W-:Y:S01]  /*17c40*/  MOV R2, 0x3 ;  /* 0x0000000300027802 */ /* 0x002fe20000000f00 */
[----:B------:R-:W-:Y:S01]  /*17c50*/  IMAD.MOV.U32 R184, RZ, RZ, 0x181f ;  /* 0x0000181fffb87424 */ /* 0x000fe200078e00ff */
[----:B------:R-:W-:-:S02]  /*17c60*/  MOV R3, 0x17c80 ;  /* 0x00017c8000037802 */ /* 0x000fc40000000f00 */
[----:B--234-:R-:W-:Y:S05]  /*17c70*/  CALL.REL.NOINC `($__internal_9_$__cuda_sm70_shflsync_idx_p) ;  /* 0x0000074000007944 */ /* 0x01cfea0003c00000 */
        /* <DEDUP_REMOVED lines=8> */
.L_x_601:
[----:B------:R-:W-:Y:S01]  /*17d00*/  IMAD.MOV.U32 R183, RZ, RZ, R82 ;  /* 0x000000ffffb77224 */ /* 0x000fe200078e0052 */
[----:B------:R-:W-:Y:S01]  /*17d10*/  MOV R2, RZ ;  /* 0x000000ff00027202 */ /* 0x000fe20000000f00 */
[----:B------:R-:W-:Y:S01]  /*17d20*/  IMAD.MOV.U32 R184, RZ, RZ, 0x1f ;  /* 0x0000001fffb87424 */ /* 0x000fe200078e00ff */
[----:B------:R-:W-:Y:S02]  /*17d30*/  MOV R3, 0x17d50 ;  /* 0x00017d5000037802 */ /* 0x000fe40000000f00 */
[----:B------:R-:W-:Y:S05]  /*17d40*/  CALL.REL.NOINC `($__internal_9_$__cuda_sm70_shflsync_idx_p) ;  /* 0x0000067000007944 */ /* 0x000fea0003c00000 */
[----:B------:R-:W-:Y:S01]  /*17d50*/  MOV R9, R184 ;  /* 0x000000b800097202 */ /* 0x000fe20000000f00 */
[----:B------:R-:W-:Y:S05]  /*17d60*/  BRA `(.L_x_676) ;  /* 0xffffc7b000007947 */ /* 0x000fea000383ffff */
.L_x_602:
[----:B------:R-:W-:Y:S01]  /*17d70*/  IMAD.MOV.U32 R183, RZ, RZ, R82 ;  /* 0x000000ffffb77224 */ /* 0x000fe200078e0052 */
[----:B------:R-:W-:Y:S01]  /*17d80*/  MOV R2, 0x1 ;  /* 0x0000000100027802 */ /* 0x000fe20000000f00 */
[----:B------:R-:W-:Y:S01]  /*17d90*/  IMAD.MOV.U32 R184, RZ, RZ, 0x1f ;  /* 0x0000001fffb87424 */ /* 0x000fe200078e00ff */
[----:B------:R-:W-:Y:S02]  /*17da0*/  MOV R3, 0x17dc0 ;  /* 0x00017dc000037802 */ /* 0x000fe40000000f00 */
[----:B-12---:R-:W-:Y:S05]  /*17db0*/  CALL.REL.NOINC `($__internal_9_$__cuda_sm70_shflsync_idx_p) ;  /* 0x0000060000007944 */ /* 0x006fea0003c00000 */
[----:B------:R-:W-:Y:S01]  /*17dc0*/  MOV R8, R184 ;  /* 0x000000b800087202 */ /* 0x000fe20000000f00 */
[----:B------:R-:W-:Y:S05]  /*17dd0*/  BRA `(.L_x_677) ;  /* 0xffffc76000007947 */ /* 0x000fea000383ffff */
.L_x_603:
[----:B------:R-:W-:Y:S02]  /*17de0*/  MOV R2, 0x1 ;  /* 0x0000000100027802 */ /* 0x000fe40000000f00 */
[----:B------:R-:W-:-:S02]  /*17df0*/  MOV R3, 0x17e10 ;  /* 0x00017e1000037802 */ /* 0x000fc40000000f00 */
[----:B-1234-:R-:W-:Y:S05]  /*17e00*/  CALL.REL.NOINC `($__internal_10_$__cuda_sm70_shflsync_up_p) ;  /* 0x0000061000007944 */ /* 0x01efea0003c00000 */
[----:B------:R-:W-:Y:S05]  /*17e10*/  BRA `(.L_x_678) ;  /* 0xffffc84000007947 */ /* 0x000fea000383ffff */
.L_x_604:
[----:B------:R-:W-:Y:S02]  /*17e20*/  MOV R2, 0x2 ;  /* 0x0000000200027802 */ /* 0x000fe40000000f00 */
[----:B------:R-:W-:-:S02]  /*17e30*/  MOV R3, 0x17e50 ;  /* 0x00017e5000037802 */ /* 0x000fc40000000f00 */
[----:B--2-4-:R-:W-:Y:S05]  /*17e40*/  CALL.REL.NOINC `($__internal_10_$__cuda_sm70_shflsync_up_p) ;  /* 0x000005d000007944 */ /* 0x014fea0003c00000 */
        /* <DEDUP_REMOVED lines=24> */
.L_x_608:
[----:B------:R-:W-:Y:S02]  /*17fd0*/  MOV R2, 0x1 ;  /* 0x0000000100027802 */ /* 0x000fe40000000f00 */
[----:B------:R-:W-:Y:S02]  /*17fe0*/  MOV R3, 0x18000 ;  /* 0x0001800000037802 */ /* 0x000fe40000000f00 */
[----:B------:R-:W-:Y:S05]  /*17ff0*/  CALL.REL.NOINC `($__internal_10_$__cuda_sm70_shflsync_up_p) ;  /* 0x0000042000007944 */ /* 0x000fea0003c00000 */
[----:B------:R-:W-:Y:S01]  /*18000*/  MOV R2, R4 ;  /* 0x0000000400027202 */ /* 0x000fe20000000f00 */
[----:B------:R-:W-:Y:S05]  /*18010*/  BRA `(.L_x_680) ;  /* 0xffffc89000007947 */ /* 0x000fea000383ffff */
.L_x_609:
[----:B------:R-:W-:Y:S02]  /*18020*/  MOV R2, 0x2 ;  /* 0x0000000200027802 */ /* 0x000fe40000000f00 */
[----:B------:R-:W-:Y:S02]  /*18030*/  MOV R3, 0x18050 ;  /* 0x0001805000037802 */ /* 0x000fe40000000f00 */
        /* <DEDUP_REMOVED lines=25> */
.L_x_611:
[----:B------:R-:W-:Y:S02]  /*181d0*/  SEL R0, RZ, 0x1, P0 ;  /* 0x00000001ff007807 */ /* 0x000fe40000000000 */
[----:B------:R-:W-:Y:S02]  /*181e0*/  MOV R2, 0x18200 ;  /* 0x0001820000027802 */ /* 0x000fe40000000f00 */
[----:B-1----:R-:W-:Y:S05]  /*181f0*/  CALL.REL.NOINC `($__internal_11_$__cuda_sm70_votesync_ballot) ;  /* 0x0000029000007944 */ /* 0x002fea0003c00000 */
[----:B------:R-:W-:Y:S01]  /*18200*/  MOV R5, R0 ;  /* 0x0000000000057202 */ /* 0x000fe20000000f00 */
[----:B------:R-:W-:Y:S05]  /*18210*/  BRA `(.L_x_682) ;  /* 0xffffc82000007947 */ /* 0x000fea000383ffff */
.L_x_612:
[----:B------:R-:W-:Y:S01]  /*18220*/  IMAD.MOV.U32 R183, RZ, RZ, R6 ;  /* 0x000000ffffb77224 */ /* 0x000fe200078e0006 */
[----:B------:R-:W-:Y:S01]  /*18230*/  MOV R2, R0 ;  /* 0x0000000000027202 */ /* 0x000fe20000000f00 */
[----:B------:R-:W-:Y:S01]  /*18240*/  IMAD.MOV.U32 R184, RZ, RZ, 0x1f ;  /* 0x0000001fffb87424 */ /* 0x000fe200078e00ff */
[----:B------:R-:W-:Y:S02]  /*18250*/  MOV R3, 0x18270 ;  /* 0x0001827000037802 */ /* 0x000fe40000000f00 */
[----:B-1----:R-:W-:Y:S05]  /*18260*/  CALL.REL.NOINC `($__internal_9_$__cuda_sm70_shflsync_idx_p) ;  /* 0x0000015000007944 */ /* 0x002fea0003c00000 */
[----:B------:R-:W-:Y:S01]  /*18270*/  IMAD.MOV.U32 R10, RZ, RZ, R184 ;  /* 0x000000ffff0a7224 */ /* 0x000fe200078e00b8 */
[----:B------:R-:W-:Y:S01]  /*18280*/  MOV R2, R0 ;  /* 0x0000000000027202 */ /* 0x000fe20000000f00 */
[----:B------:R-:W-:Y:S01]  /*18290*/  IMAD.MOV.U32 R183, RZ, RZ, R7 ;  /* 0x000000ffffb77224 */ /* 0x000fe200078e0007 */
[----:B------:R-:W-:-:S02]  /*182a0*/  MOV R184, 0x1f ;  /* 0x0000001f00b87802 */ /* 0x000fc40000000f00 */
[----:B------:R-:W-:Y:S02]  /*182b0*/  MOV R3, 0x182d0 ;  /* 0x000182d000037802 */ /* 0x000fe40000000f00 */
[----:B------:R-:W-:Y:S05]  /*182c0*/  CALL.REL.NOINC `($__internal_9_$__cuda_sm70_shflsync_idx_p) ;  /* 0x000000f000007944 */ /* 0x000fea0003c00000 */
[----:B------:R-:W-:Y:S01]  /*182d0*/  MOV R7, R184 ;  /* 0x000000b800077202 */ /* 0x000fe20000000f00 */
[----:B------:R-:W-:Y:S05]  /*182e0*/  BRA `(.L_x_683) ;  /* 0xffffc7a000007947 */ /* 0x000fea000383ffff */
.L_x_615:
[----:B------:R-:W-:Y:S01]  /*182f0*/  IMAD.MOV.U32 R183, RZ, RZ, R4 ;  /* 0x000000ffffb77224 */ /* 0x000fe200078e0004 */
[----:B------:R-:W-:Y:S01]  /*18300*/  MOV R2, R0 ;  /* 0x0000000000027202 */ /* 0x000fe20000000f00 */
[----:B------:R-:W-:Y:S01]  /*18310*/  IMAD.MOV.U32 R184, RZ, RZ, 0x1f ;  /* 0x0000001fffb87424 */ /* 0x000fe200078e00ff */
[----:B------:R-:W-:Y:S02]  /*18320*/  MOV R3, 0x18340 ;  /* 0x0001834000037802 */ /* 0x000fe40000000f00 */
[----:B-1-34-:R-:W-:Y:S05]  /*18330*/  CALL.REL.NOINC `($__internal_9_$__cuda_sm70_shflsync_idx_p) ;  /* 0x0000008000007944 */ /* 0x01afea0003c00000 */
[----:B------:R-:W-:Y:S01]  /*18340*/  MOV R11, R184 ;  /* 0x000000b8000b7202 */ /* 0x000fe20000000f00 */
[----:B------:R-:W-:Y:S05]  /*18350*/  BRA `(.L_x_614) ;  /* 0xffffc79000007947 */ /* 0x000fea000383ffff */
        .weak           $__internal_8_$__cuda_sm70_shflsync_bfly_p
        .type           $__internal_8_$__cuda_sm70_shflsync_bfly_p,@function
        .size           $__internal_8_$__cuda_sm70_shflsync_bfly_p,($__internal_9_$__cuda_sm70_shflsync_idx_p - $__internal_8_$__cuda_sm70_shflsync_bfly_p)
$__internal_8_$__cuda_sm70_shflsync_bfly_p:
[----:B------:R-:W-:Y:S02]  /*18360*/  MOV R137, 0xffffffff ;  /* 0xffffffff00897802 */ /* 0x000fe40000000f00 */
[----:B------:R-:W-:Y:S02]  /*18370*/  MOV R3, 0x1f ;  /* 0x0000001f00037802 */ /* 0x000fe40000000f00 */
[----:B------:R-:W-:Y:S04]  /*18380*/  WARPSYNC R137 ;  /* 0x0000008900007348 */ /* 0x000fe80003800000 */
[----:B------:R1:W2:Y:S02]  /*18390*/  SHFL.BFLY PT, R0, R128, R0, R3 ;  /* 0x0c00000080007389 */ /* 0x0002a400000e0003 */
[----:B-1----:R-:W-:-:S04]  /*183a0*/  MOV R3, 0x0 ;  /* 0x0000000000037802 */ /* 0x002fc80000000f00 */
[----:B--2---:R-:W-:Y:S05]  /*183b0*/  RET.REL.NODEC R2 `(_ZN7cutlass13device_kernelIN5flash19enable_sm80_to_sm89INS1_16FlashAttnFwdSm80INS1_25CollectiveMainloopFwdSm80ILi8ELi1ELb0EN4cute5tupleIJNS5_1CILi128EEENS7_ILi64EEENS7_ILi192EEEEEELi192ENS_10bfloat16_tEfNS_4arch4Sm80ELb0ELb1ELb0ELb1ELb1ELb0ELb1ELb1EEENS1_21CollectiveEpilogueFwdINS6_IJS8_SA_S9_EEENS6_IJNS7_ILi1EEESI_SI_EEESC_SE_Li256ELb1ELb1ELb1ELb0EEENS1_36VarlenDynamicPersistentTileSchedulerILi128ELi64ELi256ELi256ELb1ELb1ELb0ELb1ELb0ELb1EEEEEEEEEvNT_6ParamsE) ;  /* 0xfffe7c4002007950 */ /* 0x004fea0003c3ffff */
        .weak           $__internal_9_$__cuda_sm70_shflsync_idx_p
        .type           $__internal_9_$__cuda_sm70_shflsync_idx_p,@function
        .size           $__internal_9_$__cuda_sm70_shflsync_idx_p,($__internal_10_$__cuda_sm70_shflsync_up_p - $__internal_9_$__cuda_sm70_shflsync_idx_p)
$__internal_9_$__cuda_sm70_shflsync_idx_p:
[----:B------:R-:W-:-:S04]  /*183c0*/  MOV R185, 0xffffffff ;  /* 0xffffffff00b97802 */ /* 0x000fc80000000f00 */
[----:B------:R-:W-:Y:S04]  /*183d0*/  WARPSYNC R185 ;  /* 0x000000b900007348 */ /* 0x000fe80003800000 */
[----:B------:R1:W2:Y:S02]  /*183e0*/  SHFL.IDX PT, R184, R183, R2, R184 ;  /* 0x00000002b7b87389 */ /* 0x0002a400000e00b8 */
[----:B-1----:R-:W-:Y:S02]  /*183f0*/  MOV R2, R3 ;  /* 0x0000000300027202 */ /* 0x002fe40000000f00 */
[----:B------:R-:W-:-:S04]  /*18400*/  MOV R3, 0x0 ;  /* 0x0000000000037802 */ /* 0x000fc80000000f00 */
[----:B--2---:R-:W-:Y:S05]  /*18410*/  RET.REL.NODEC R2 `(_ZN7cutlass13device_kernelIN5flash19enable_sm80_to_sm89INS1_16FlashAttnFwdSm80INS1_25CollectiveMainloopFwdSm80ILi8ELi1ELb0EN4cute5tupleIJNS5_1CILi128EEENS7_ILi64EEENS7_ILi192EEEEEELi192ENS_10bfloat16_tEfNS_4arch4Sm80ELb0ELb1ELb0ELb1ELb1ELb0ELb1ELb1EEENS1_21CollectiveEpilogueFwdINS6_IJS8_SA_S9_EEENS6_IJNS7_ILi1EEESI_SI_EEESC_SE_Li256ELb1ELb1ELb1ELb0EEENS1_36VarlenDynamicPersistentTileSchedulerILi128ELi64ELi256ELi256ELb1ELb1ELb0ELb1ELb0ELb1EEEEEEEEEvNT_6ParamsE) ;  /* 0xfffe7be002007950 */ /* 0x004fea0003c3ffff */
        .weak           $__internal_10_$__cuda_sm70_shflsync_up_p
        .type           $__internal_10_$__cuda_sm70_shflsync_up_p,@function
        .size           $__internal_10_$__cuda_sm70_shflsync_up_p,($__internal_11_$__cuda_sm70_votesync_ballot - $__internal_10_$__cuda_sm70_shflsync_up_p)
$__internal_10_$__cuda_sm70_shflsync_up_p:
[----:B------:R-:W-:Y:S02]  /*18420*/  IMAD.MOV.U32 R4, RZ, RZ, RZ ;  /* 0x000000ffff047224 */ /* 0x000fe400078e00ff */
[----:B------:R-:W-:-:S04]  /*18430*/  IMAD.MOV.U32 R10, RZ, RZ, -0x1 ;  /* 0xffffffffff0a7424 */ /* 0x000fc800078e00ff */
[----:B------:R-:W-:Y:S04]  /*18440*/  WARPSYNC R10 ;  /* 0x0000000a00007348 */ /* 0x000fe80003800000 */
[----:B------:R1:W2:Y:S02]  /*18450*/  SHFL.UP PT, R4, R0, R2, R4 ;  /* 0x0400000200047389 */ /* 0x0002a400000e0004 */
[----:B-1----:R-:W-:Y:S02]  /*18460*/  MOV R2, R3 ;  /* 0x0000000300027202 */ /* 0x002fe40000000f00 */
[----:B------:R-:W-:-:S04]  /*18470*/  MOV R3, 0x0 ;  /* 0x0000000000037802 */ /* 0x000fc80000000f00 */
[----:B--2---:R-:W-:Y:S05]  /*18480*/  RET.REL.NODEC R2 `(_ZN7cutlass13device_kernelIN5flash19enable_sm80_to_sm89INS1_16FlashAttnFwdSm80INS1_25CollectiveMainloopFwdSm80ILi8ELi1ELb0EN4cute5tupleIJNS5_1CILi128EEENS7_ILi64EEENS7_ILi192EEEEEELi192ENS_10bfloat16_tEfNS_4arch4Sm80ELb0ELb1ELb0ELb1ELb1ELb0ELb1ELb1EEENS1_21CollectiveEpilogueFwdINS6_IJS8_SA_S9_EEENS6_IJNS7_ILi1EEESI_SI_EEESC_SE_Li256ELb1ELb1ELb1ELb0EEENS1_36VarlenDynamicPersistentTileSchedulerILi128ELi64ELi256ELi256ELb1ELb1ELb0ELb1ELb0ELb1EEEEEEEEEvNT_6ParamsE) ;  /* 0xfffe7b7002007950 */ /* 0x004fea0003c3ffff */
        .weak           $__internal_11_$__cuda_sm70_votesync_ballot
        .type           $__internal_11_$__cuda_sm70_votesync_ballot,@function
        .size           $__internal_11_$__cuda_sm70_votesync_ballot,(.L_x_3117 - $__internal_11_$__cuda_sm70_votesync_ballot)
$__internal_11_$__cuda_sm70_votesync_ballot:
[----:B------:R-:W-:Y:S01]  /*18490*/  ISETP.NE.U32.AND P0, PT, R0, 0x1, PT ;  /* 0x000000010000780c */ /* 0x000fe20003f05070 */
[----:B------:R-:W-:-:S04]  /*184a0*/  IMAD.MOV.U32 R3, RZ, RZ, -0x1 ;  /* 0xffffffffff037424 */ /* 0x000fc800078e00ff */
[----:B------:R-:W-:Y:S08]  /*184b0*/  WARPSYNC R3 ;  /* 0x0000000300007348 */ /* 0x000ff00003800000 */
[----:B------:R-:W-:-:S04]  /*184c0*/  VOTE.ANY R0, PT, !P0 ;  /* 0x0000000000007806 */ /* 0x000fc800040e0100 */
[----:B------:R-:W-:Y:S01]  /*184d0*/  LOP3.LUT R0, R0, R3, RZ, 0xc0, !PT ;  /* 0x0000000300007212 */ /* 0x000fe200078ec0ff */
[----:B------:R-:W-:-:S04]  /*184e0*/  IMAD.MOV.U32 R3, RZ, RZ, 0x0 ;  /* 0x00000000ff037424 */ /* 0x000fc800078e00ff */
[----:B------:R-:W-:Y:S05]  /*184f0*/  RET.REL.NODEC R2 `(_ZN7cutlass13device_kernelIN5flash19enable_sm80_to_sm89INS1_16FlashAttnFwdSm80INS1_25CollectiveMainloopFwdSm80ILi8ELi1ELb0EN4cute5tupleIJNS5_1CILi128EEENS7_ILi64EEENS7_ILi192EEEEEELi192ENS_10bfloat16_tEfNS_4arch4Sm80ELb0ELb1ELb0ELb1ELb1ELb0ELb1ELb1EEENS1_21CollectiveEpilogueFwdINS6_IJS8_SA_S9_EEENS6_IJNS7_ILi1EEESI_SI_EEESC_SE_Li256ELb1ELb1ELb1ELb0EEENS1_36VarlenDynamicPersistentTileSchedulerILi128ELi64ELi256ELi256ELb1ELb1ELb0ELb1ELb0ELb1EEEEEEEEEvNT_6ParamsE) ;  /* 0xfffe7b0002007950 */ /* 0x000fea0003c3ffff */
.L_x_684:
        /* <DEDUP_REMOVED lines=16> */
.L_x_3117:


//--------------------- .text._ZN7cutlass13device_kernelIN5flash19enable_sm80_to_sm89INS1_16FlashAttnFwdSm80INS1_25CollectiveMainloopFwdSm80ILi8ELi1ELb0EN4cute5tupleIJNS5_1CILi128EEENS7_ILi64EEENS7_ILi192EEEEEELi192ENS_10bfloat16_tEfNS_4arch4Sm80ELb0ELb1ELb0ELb1ELb1ELb1ELb1ELb1EEENS1_21CollectiveEpilogueFwdINS6_IJS8_SA_S9_EEENS6_IJNS7_ILi1EEESI_SI_EEESC_SE_Li256ELb1ELb1ELb1ELb0EEENS1_36VarlenDynamicPersistentTileSchedulerILi128ELi64ELi256ELi256ELb1ELb1ELb0ELb1ELb0ELb1EEEEEEEEEvNT_6ParamsE --------------------------
	.section	.text._ZN7cutlass13device_kernelIN5flash19enable_sm80_to_sm89INS1_16FlashAttnFwdSm80INS1_25CollectiveMainloopFwdSm80ILi8ELi1ELb0EN4cute5tupleIJNS5_1CILi128EEENS7_ILi64EEENS7_ILi192EEEEEELi192ENS_10bfloat16_tEfNS_4arch4Sm80ELb0ELb1ELb0ELb1ELb1ELb1ELb1ELb1EEENS1_21CollectiveEpilogueFwdINS6_IJS8_SA_S9_EEENS6_IJNS7_ILi1EEESI_SI_EEESC_SE_Li256ELb1ELb1ELb1ELb0EEENS1_36VarlenDynamicPersistentTileSchedulerILi128ELi64ELi256ELi256ELb1ELb1ELb0ELb1ELb0ELb1EEEEEEEEEvNT_6ParamsE,"ax",@progbits
	.sectioninfo	@"SHI_REGISTERS=255"
	.align	128
.text._ZN7cutlass13device_kernelIN5flash19enable_sm80_to_sm89INS1_16FlashAttnFwdSm80INS1_25CollectiveMainloopFwdSm80ILi8ELi1ELb0EN4cute5tupleIJNS5_1CILi128EEENS7_ILi64EEENS7_ILi192EEEEEELi192ENS_10bfloat16_tEfNS_4arch4Sm80ELb0ELb1ELb0ELb1ELb1ELb1ELb1ELb1EEENS1_21CollectiveEpilogueFwdINS6_IJS8_SA_S9_EEENS6_IJNS7_ILi1EEESI_SI_EEESC_SE_Li256ELb1ELb1ELb1ELb0EEENS1_36VarlenDynamicPersistentTileSchedulerILi128ELi64ELi256ELi256ELb1ELb1ELb0ELb1ELb0ELb1EEEEEEEEEvNT_6ParamsE:
        .type           _ZN7cutlass13device_kernelIN5flash19enable_sm80_to_sm89INS1_16FlashAttnFwdSm80INS1_25CollectiveMainloopFwdSm80ILi8ELi1ELb0EN4cute5tupleIJNS5_1CILi128EEENS7_ILi64EEENS7_ILi192EEEEEELi192ENS_10bfloat16_tEfNS_4arch4Sm80ELb0ELb1ELb0ELb1ELb1ELb1ELb1ELb1EEENS1_21CollectiveEpilogueFwdINS6_IJS8_SA_S9_EEENS6_IJNS7_ILi1EEESI_SI_EEESC_SE_Li256ELb1ELb1ELb1ELb0EEENS1_36VarlenDynamicPersistentTileSchedulerILi128ELi64ELi256ELi256ELb1ELb1ELb0ELb1ELb0ELb1EEEEEEEEEvNT_6ParamsE,@function
        .size           _ZN7cutlass13device_kernelIN5flash19enable_sm80_to_sm89INS1_16FlashAttnFwdSm80INS1_25CollectiveMainloopFwdSm80ILi8ELi1ELb0EN4cute5tupleIJNS5_1CILi128EEENS7_ILi64EEENS7_ILi192EEEEEELi192ENS_10bfloat16_tEfNS_4arch4Sm80ELb0ELb1ELb0ELb1ELb1ELb1ELb1ELb1EEENS1_21CollectiveEpilogueFwdINS6_IJS8_SA_S9_EEENS6_IJNS7_ILi1EEESI_SI_EEESC_SE_Li256ELb1ELb1ELb1ELb0EEENS1_36VarlenDynamicPersistentTileSchedulerILi128ELi64ELi256ELi256ELb1ELb1ELb0ELb1ELb0ELb1EEEEEEEEEvNT_6ParamsE,(.L_x_3122 - _ZN7cutlass13device_kernelIN5flash19enable_sm80_to_sm89INS1_16FlashAttnFwdSm80INS1_25CollectiveMainloopFwdSm80ILi8ELi1ELb0EN4cute5tupleIJNS5_1CILi128EEENS7_ILi64EEENS7_ILi192EEEEEELi192ENS_10bfloat16_tEfNS_4arch4Sm80ELb0ELb1ELb0ELb1ELb1ELb1ELb1ELb1EEENS1_21CollectiveEpilogueFwdINS6_IJS8_SA_S9_EEENS6_IJNS7_ILi1EEESI_SI_EEESC_SE_Li256ELb1ELb1ELb1ELb0EEENS1_36VarlenDynamicPersistentTileSchedulerILi128ELi64ELi256ELi256ELb1ELb1ELb0ELb1ELb0ELb1EEEEEEEEEvNT_6ParamsE)
        .other          _ZN7cutlass13device_kernelIN5flash19enable_sm80_to_sm89INS1_16FlashAttnFwdSm80INS1_25CollectiveMainloopFwdSm80ILi8ELi1ELb0EN4cute5tupleIJNS5_1CILi128EEENS7_ILi64EEENS7_ILi192EEEEEELi192ENS_10bfloat16_tEfNS_4arch4Sm80ELb0ELb1ELb0ELb1ELb1ELb1ELb1ELb1EEENS1_21CollectiveEpilogueFwdINS6_IJS8_SA_S9_EEENS6_IJNS7_ILi1EEESI_SI_EEESC_SE_Li256ELb1ELb1ELb1ELb0EEENS1_36VarlenDynamicPersistentTileSchedulerILi128ELi64ELi256ELi256ELb1ELb1ELb0ELb1ELb0ELb1EEEEEEEEEvNT_6ParamsE,@"STO_CUDA_ENTRY STV_DEFAULT"
_ZN7cutlass13device_kernelIN5flash19enable_sm80_to_sm89INS1_16FlashAttnFwdSm80INS1_25CollectiveMainloopFwdSm80ILi8ELi1ELb0EN4cute5tupleIJNS5_1CILi128EEENS7_ILi64EEENS7_ILi192EEEEEELi192ENS_10bfloat16_tEfNS_4arch4Sm80ELb0ELb1ELb0ELb1ELb1ELb1ELb1ELb1EEENS1_21CollectiveEpilogueFwdINS6_IJS8_SA_S9_EEENS6_IJNS7_ILi1EEESI_SI_EEESC_SE_Li256ELb1ELb1ELb1ELb0EEENS1_36VarlenDynamicPersistentTileSchedulerILi128ELi64ELi256ELi256ELb1ELb1ELb0ELb1ELb0ELb1EEEEEEEEEvNT_6ParamsE:
[----:B------:R-:W-:-:S03]  /*0000*/  MOV R1, c[0x0][0x28] ;  /* 0x00000a0000017a02 */ /* 0x000fc60000000f00 */
[----:B------:R-:W1:Y:S01]  /*0010*/  S2R R2, SR_TID.X ;  /* 0x0000000000027919 */ /* 0x000e620000002100 */
[----:B------:R-:W-:Y:S01]  /*0020*/  IADD3 R1, R1, -0x170, RZ ;  /* 0xfffffe9001017810 */ /* 0x000fe20007ffe0ff */
[----:B------:R-:W-:-:S03]  /*0030*/  ULDC.64 UR10, c[0x0][0x118] ;  /* 0x00004600000a7ab9 */ /* 0x000fc60000000a00 */
[----:B------:R2:W3:Y:S01]  /*0040*/  R2UR UR4, R1 ;  /* 0x00000000010473c2 */ /* 0x0004e200000e0000 */
[----:B-1----:R-:W-:-:S06]  /*0050*/  SHF.R.U32.HI R0, RZ, 0x5, R2 ;  /* 0x00000005ff007819 */ /* 0x002fcc0000011602 */
[----:B------:R-:W1:Y:S02]  /*0060*/  SHFL.IDX PT, R0, R0, RZ, 0x1f ;  /* 0x00001fff00007589 */ /* 0x000e6400000e0000 */
[----:B-1----:R-:W1:Y:S02]  /*0070*/  R2UR UR8, R0 ;  /* 0x00000000000873c2 */ /* 0x002e6400000e0000 */
[----:B-1----:R-:W-:-:S13]  /*0080*/  ISETP.NE.AND P0, PT, RZ, UR8, PT ;  /* 0x00000008ff007c0c */ /* 0x002fda000bf05270 */
[----:B------:R-:W-:Y:S06]  /*0090*/  @P0 BAR.SYNC.DEFER_BLOCKING 0x5, 0x100 ;  /* 0x0144000000000b1d */ /* 0x000fec0000010000 */
[----:B------:R-:W1:Y:S02]  /*00a0*/  @P0 LDS.128 R4, [0x18100] ;  /* 0x01810000ff040984 */ /* 0x000e640000000c00 */
[----:B-1----:R-:W-:Y:S01]  /*00b0*/  @P0 IMAD.MOV.U32 R0, RZ, RZ, R5 ;  /* 0x000000ffff000224 */ /* 0x002fe200078e0005 */
[----:B------:R-:W-:Y:S01]  /*00c0*/  @P0 MOV R239, R7 ;  /* 0x0000000700ef0202 */ /* 0x000fe20000000f00 */
[----:B------:R-:W-:-:S02]  /*00d0*/  @P0 IMAD.MOV.U32 R236, RZ, RZ, R4 ;  /* 0x000000ffffec0224 */ /* 0x000fc400078e0004 */
[----:B------:R-:W-:Y:S01]  /*00e0*/  @P0 IMAD.MOV.U32 R238, RZ, RZ, R6 ;  /* 0x000000ffffee0224 */ /* 0x000fe200078e0006 */
[----:B------:R1:W-:Y:S02]  /*00f0*/  @P0 STL [R1+0x104], R0 ;  /* 0x0001040001000387 */ /* 0x0003e40000100800 */
[----:B-1----:R-:W-:-:S05]  /*0100*/  @P0 MOV R0, R236 ;  /* 0x000000ec00000202 */ /* 0x002fca0000000f00 */
[----:B------:R2:W-:Y:S04]  /*0110*/  @P0 STL [R1+0x7c], R0 ;  /* 0x00007c0001000387 */ /* 0x0005e80000100800 */
[----:B------:R-:W-:Y:S06]  /*0120*/  @P0 BAR.ARV 0x4, 0x100 ;  /* 0x0104000000000b1d */ /* 0x000fec0000002000 */
[----:B------:R-:W-:Y:S05]  /*0130*/  @P0 BRA `(.L_x_685) ;  /* 0x00000fb000000947 */ /* 0x000fea0003800000 */
[----:B---3--:R-:W-:Y:S01]  /*0140*/  LOP3.LUT R13, R2, 0x1f, RZ, 0xc0, !PT ;  /* 0x0000001f020d7812 */ /* 0x008fe200078ec0ff */
[----:B------:R-:W-:-:S03]  /*0150*/  CS2R R8, SRZ ;  /* 0x0000000000087805 */ /* 0x000fc6000001ff00 */
        /* <DEDUP_REMOVED lines=10> */
[C---:B------:R-:W-:Y:S01]  /*0200*/  ISETP.GE.U32.AND P4, PT, R13.reuse, 0x2, PT ;  /* 0x000000020d00780c */ /* 0x040fe20003f86070 */
[----:B------:R-:W-:Y:S01]  /*0210*/  IMAD.MOV.U32 R7, RZ, RZ, RZ ;  /* 0x000000ffff077224 */ /* 0x000fe200078e00ff */
[----:B------:R-:W-:-:S02]  /*0220*/  ISETP.GE.U32.AND P3, PT, R13, 0x4, PT ;  /* 0x000000040d00780c */ /* 0x000fc40003f66070 */
[C---:B------:R-:W-:Y:S02]  /*0230*/  ISETP.GE.U32.AND P2, PT, R13.reuse, 0x8, PT ;  /* 0x000000080d00780c */ /* 0x040fe40003f46070 */
[----:B------:R-:W-:Y:S01]  /*0240*/  ISETP.GE.U32.AND P1, PT, R13, 0x10, PT ;  /* 0x000000100d00780c */ /* 0x000fe20003f26070 */
[----:B---3--:R-:W-:-:S05]  /*0250*/  IMAD R4, R9, R8, RZ ;  /* 0x0000000809047224 */ /* 0x008fca00078e02ff */
[----:B--2---:R-:W2:Y:S02]  /*0260*/  SHFL.UP PT, R0, R4, 0x1, RZ ;  /* 0x0420000004007989 */ /* 0x004ea400000e00ff */
        /* <DEDUP_REMOVED lines=17> */
[----:B-1----:R-:W-:-:S13]  /*0380*/  ISETP.GT.AND P0, PT, R6, UR5, PT ;  /* 0x0000000506007c0c */ /* 0x002fda000bf04270 */
[----:B------:R-:W-:Y:S05]  /*0390*/  @P0 BRA `(.L_x_686) ;  /* 0x0000027000000947 */ /* 0x000fea0003800000 */
[----:B------:R-:W-:Y:S02]  /*03a0*/  MOV R6, R0 ;  /* 0x0000000000067202 */ /* 0x000fe40000000f00 */
[----:B------:R-:W-:-:S04]  /*03b0*/  MOV R7, RZ ;  /* 0x000000ff00077202 */ /* 0x000fc80000000f00 */
.L_x_690:
[----:B------:R-:W-:Y:S01]  /*03c0*/  IADD3 R0, R7, 0x1f, RZ ;  /* 0x0000001f07007810 */ /* 0x000fe20007ffe0ff */
[----:B------:R-:W-:-:S03]  /*03d0*/  IMAD.MOV.U32 R239, RZ, RZ, c[0x0][0x53c] ;  /* 0x00014f00ffef7624 */ /* 0x000fc600078e00ff */
        /* <DEDUP_REMOVED lines=14> */
[----:B------:R1:W2:Y:S02]  /*04c0*/  SHFL.UP PT, R0, R5, 0x1, RZ ;  /* 0x0420000005007989 */ /* 0x0002a400000e00ff */
.L_x_904:
        /* <DEDUP_REMOVED lines=16> */
.L_x_905:
[----:B--2---:R-:W-:-:S05]  /*05d0*/  IMAD R0, R0, c[0x0][0x538], RZ ;  /* 0x00014e0000007a24 */ /* 0x004fca00078e02ff */
[----:B------:R-:W-:-:S04]  /*05e0*/  IADD3 R6, R0, R6, RZ ;  /* 0x0000000600067210 */ /* 0x000fc80007ffe0ff */
[----:B------:R-:W-:-:S13]  /*05f0*/  ISETP.GT.AND P0, PT, R6, UR5, PT ;  /* 0x0000000506007c0c */ /* 0x000fda000bf04270 */
[----:B-1----:R-:W-:Y:S05]  /*0600*/  @!P0 BRA `(.L_x_690) ;  /* 0xfffffdb000008947 */ /* 0x002fea000383ffff */
.L_x_686:
[----:B------:R-:W-:-:S05]  /*0610*/  IADD3 R10, -R0, R6, RZ ;  /* 0x00000006000a7210 */ /* 0x000fca0007ffe1ff */
[----:B------:R-:W-:-:S05]  /*0620*/  IMAD R0, R4, c[0x0][0x538], R10 ;  /* 0x00014e0004007a24 */ /* 0x000fca00078e020a */
[----:B------:R-:W-:Y:S01]  /*0630*/  ISETP.GT.AND P0, PT, R0, UR5, PT ;  /* 0x0000000500007c0c */ /* 0x000fe2000bf04270 */
[----:B------:R-:W-:-:S12]  /*0640*/  BRA.DIV ~URZ, `(.L_x_691) ;  /* 0x0001b7327f007947 */ /* 0x000fd8000b800000 */
[----:B------:R-:W-:-:S04]  /*0650*/  VOTE.ANY R6, PT, !P0 ;  /* 0x0000000000067806 */ /* 0x000fc800040e0100 */
.L_x_906:
[----:B------:R-:W1:Y:S02]  /*0660*/  POPC R0, R6 ;  /* 0x0000000600007309 */ /* 0x000e640000000000 */
[----:B-1----:R-:W-:Y:S01]  /*0670*/  IADD3 R239, R0, R7, RZ ;  /* 0x0000000700ef7210 */ /* 0x002fe20007ffe0ff */
[----:B------:R-:W-:Y:S05]  /*0680*/  BRA.DIV ~URZ, `(.L_x_692) ;  /* 0x0001b7427f007947 */ /* 0x000fea000b800000 */
[----:B------:R1:W2:Y:S01]  /*0690*/  SHFL.IDX PT, R12, R9, R0, 0x1f ;  /* 0x00001f00090c7589 */ /* 0x0002a200000e0000 */
[----:B------:R-:W-:-:S03]  /*06a0*/  MOV R5, RZ ;  /* 0x000000ff00057202 */ /* 0x000fc60000000f00 */
[----:B------:R1:W3:Y:S04]  /*06b0*/  SHFL.IDX PT, R9, R8, R0, 0x1f ;  /* 0x00001f0008097589 */ /* 0x0002e800000e0000 */
.L_x_907:
[----:B------:R-:W-:Y:S01]  /*06c0*/  ISETP.NE.AND P0, PT, R6, RZ, PT ;  /* 0x000000ff0600720c */ /* 0x000fe20003f05270 */
[----:B------:R-:W-:-:S12]  /*06d0*/  BSSY B0, `(.L_x_693) ;  /* 0x0000005000007945 */ /* 0x000fd80003800000 */
[----:B------:R-:W-:Y:S05]  /*06e0*/  @!P0 BRA `(.L_x_694) ;  /* 0x0000003000008947 */ /* 0x000fea0003800000 */
[----:B-1----:R-:W-:Y:S01]  /*06f0*/  IADD3 R0, R0, -0x1, RZ ;  /* 0xffffffff00007810 */ /* 0x002fe20007ffe0ff */
[----:B------:R-:W-:Y:S05]  /*0700*/  BRA.DIV ~URZ, `(.L_x_695) ;  /* 0x0001b7a27f007947 */ /* 0x000fea000b800000 */
[----:B------:R1:W4:Y:S02]  /*0710*/  SHFL.IDX PT, R5, R4, R0, 0x1f ;  /* 0x00001f0004057589 */ /* 0x00032400000e0000 */
.L_x_694:
[----:B------:R-:W-:Y:S05]  /*0720*/  BSYNC B0 ;  /* 0x0000000000007941 */ /* 0x000fea0003800000 */
.L_x_693:
[----:B-1--4-:R-:W-:Y:S01]  /*0730*/  IMAD R0, R5, c[0x0][0x538], R10 ;  /* 0x00014e0005007a24 */ /* 0x012fe200078e020a */
[----:B---3--:R-:W-:Y:S01]  /*0740*/  ISETP.NE.AND P0, PT, R9, 0x1, PT ;  /* 0x000000010900780c */ /* 0x008fe20003f05270 */
[----:B------:R-:W-:Y:S03]  /*0750*/  BSSY B0, `(.L_x_696) ;  /* 0x0000086000007945 */ /* 0x000fe60003800000 */
[----:B------:R1:W-:Y:S01]  /*0760*/  STL [R1+0x7c], R0 ;  /* 0x00007c0001007387 */ /* 0x0003e20000100800 */
[----:B------:R-:W-:-:S08]  /*0770*/  IADD3 R11, -R0, UR5, RZ ;  /* 0x00000005000b7c10 */ /* 0x000fd0000fffe1ff */
        /* <DEDUP_REMOVED lines=30> */
[----:B------:R-:W-:Y:S02]  /*0960*/  @P2 IADD3 R2, R2, 0x1, RZ ;  /* 0x0000000102022810 */ /* 0x000fe40007ffe0ff */
[----:B-1----:R-:W-:-:S03]  /*0970*/  IADD3 R0, RZ, -R3, RZ ;  /* 0x80000003ff007210 */ /* 0x002fc60007ffe0ff */
[----:B------:R-:W-:Y:S01]  /*0980*/  IMAD.MOV.U32 R4, RZ, RZ, R2 ;  /* 0x000000ffff047224 */ /* 0x000fe200078e0002 */
[----:B------:R-:W-:-:S03]  /*0990*/  MOV R2, RZ ;  /* 0x000000ff00027202 */ /* 0x000fc60000000f00 */
[----:B------:R-:W-:Y:S01]  /*09a0*/  @!P1 IMAD.MOV R4, RZ, RZ, -R4 ;  /* 0x000000ffff049224 */ /* 0x000fe200078e0a04 */
[----:B------:R-:W-:Y:S01]  /*09b0*/  @!P0 LOP3.LUT R4, RZ, R12, RZ, 0x33, !PT ;  /* 0x0000000cff048212 */ /* 0x000fe200078e33ff */
[----:B------:R-:W-:Y:S01]  /*09c0*/  IMAD.MOV.U32 R5, RZ, RZ, R0 ;  /* 0x000000ffff057224 */ /* 0x000fe200078e0000 */
[----:B------:R-:W-:Y:S02]  /*09d0*/  IABS R0, R9 ;  /* 0x0000000900007213 */ /* 0x000fe40000000000 */
[----:B------:R-:W-:Y:S01]  /*09e0*/  IABS R7, R4 ;  /* 0x0000000400077213 */ /* 0x000fe20000000000 */
[----:B------:R-:W-:Y:S02]  /*09f0*/  IMAD R5, R5, R8, RZ ;  /* 0x0000000805057224 */ /* 0x000fe400078e02ff */
[----:B------:R-:W-:Y:S02]  /*0a00*/  IMAD.MOV R6, RZ, RZ, -R0 ;  /* 0x000000ffff067224 */ /* 0x000fe400078e0a00 */
        /* <DEDUP_REMOVED lines=22> */
.L_x_697:
[----:B------:R-:W-:-:S04]  /*0b70*/  IMAD.MOV.U32 R2, RZ, RZ, 0x4 ;  /* 0x00000004ff027424 */ /* 0x000fc800078e00ff */
[----:B------:R-:W-:-:S05]  /*0b80*/  IMAD.WIDE R2, R239, R2, c[0x0][0x590] ;  /* 0x00016400ef027625 */ /* 0x000fca00078e0202 */
[----:B------:R-:W3:Y:S02]  /*0b90*/  LDG.E R7, [R2.64] ;  /* 0x0000000a02077981 */ /* 0x000ee4000c1e1900 */
[----:B--23--:R-:W-:-:S05]  /*0ba0*/  IMAD R9, R7, R12, RZ ;  /* 0x0000000c07097224 */ /* 0x00cfca00078e02ff */
[-C--:B-1----:R-:W-:Y:S02]  /*0bb0*/  IABS R0, R9.reuse ;  /* 0x0000000900007213 */ /* 0x082fe40000000000 */
[----:B------:R-:W-:-:S03]  /*0bc0*/  IABS R8, R9 ;  /* 0x0000000900087213 */ /* 0x000fc60000000000 */
[----:B------:R-:W-:-:S04]  /*0bd0*/  IMAD.MOV.U32 R6, RZ, RZ, R0 ;  /* 0x000000ffff067224 */ /* 0x000fc800078e0000 */
[----:B------:R-:W1:Y:S08]  /*0be0*/  I2F.RP R2, R6 ;  /* 0x0000000600027306 */ /* 0x000e700000209400 */
[----:B-1----:R-:W1:Y:S02]  /*0bf0*/  MUFU.RCP R2, R2 ;  /* 0x0000000200027308 */ /* 0x002e640000001000 */
[----:B-1----:R-:W-:-:S06]  /*0c00*/  IADD3 R2, R2, 0xffffffe, RZ ;  /* 0x0ffffffe02027810 */ /* 0x002fcc0007ffe0ff */
[----:B------:R-:W1:Y:S02]  /*0c10*/  F2I.FTZ.U32.TRUNC.NTZ R3, R2 ;  /* 0x0000000200037305 */ /* 0x000e64000021f000 */
[----:B-1----:R-:W-:Y:S02]  /*0c20*/  IMAD.MOV R0, RZ, RZ, -R3 ;  /* 0x000000ffff007224 */ /* 0x002fe400078e0a03 */
[----:B------:R-:W-:Y:S02]  /*0c30*/  IMAD.MOV.U32 R2, RZ, RZ, RZ ;  /* 0x000000ffff027224 */ /* 0x000fe400078e00ff */
[----:B------:R-:W-:Y:S01]  /*0c40*/  IMAD.MOV.U32 R4, RZ, RZ, R0 ;  /* 0x000000ffff047224 */ /* 0x000fe200078e0000 */
[----:B------:R-:W-:-:S03]  /*0c50*/  IABS R0, R11 ;  /* 0x0000000b00007213 */ /* 0x000fc60000000000 */
[----:B------:R-:W-:Y:S01]  /*0c60*/  IMAD R4, R4, R6, RZ ;  /* 0x0000000604047224 */ /* 0x000fe200078e02ff */
[----:B------:R-:W-:-:S03]  /*0c70*/  MOV R5, R0 ;  /* 0x0000000000057202 */ /* 0x000fc60000000f00 */
        /* <DEDUP_REMOVED lines=15> */
[----:B------:R-:W-:Y:S02]  /*0d70*/  IMAD R10, R7, R4, RZ ;  /* 0x00000004070a7224 */ /* 0x000fe400078e02ff */
[----:B------:R-:W-:-:S03]  /*0d80*/  IMAD.MOV R4, RZ, RZ, -R4 ;  /* 0x000000ffff047224 */ /* 0x000fc600078e0a04 */
[----:B------:R-:W-:Y:S01]  /*0d90*/  IADD3 R0, -R10, c[0x0][0x538], RZ ;  /* 0x00014e000a007a10 */ /* 0x000fe20007ffe1ff */
[----:B------:R-:W-:-:S03]  /*0da0*/  IMAD R8, R9, R4, R11 ;  /* 0x0000000409087224 */ /* 0x000fc600078e020b */
[----:B------:R-:W-:-:S04]  /*0db0*/  IMNMX R6, R7, R0, PT ;  /* 0x0000000007067217 */ /* 0x000fc80003800200 */
[-C--:B------:R-:W-:Y:S02]  /*0dc0*/  IABS R0, R6.reuse ;  /* 0x0000000600007213 */ /* 0x080fe40000000000 */
[----:B------:R-:W-:-:S03]  /*0dd0*/  IABS R9, R6 ;  /* 0x0000000600097213 */ /* 0x000fc60000000000 */
[----:B------:R-:W-:-:S04]  /*0de0*/  IMAD.MOV.U32 R5, RZ, RZ, R0 ;  /* 0x000000ffff057224 */ /* 0x000fc800078e0000 */
[----:B------:R-:W1:Y:S08]  /*0df0*/  I2F.RP R2, R5 ;  /* 0x0000000500027306 */ /* 0x000e700000209400 */
[----:B-1----:R-:W1:Y:S02]  /*0e00*/  MUFU.RCP R2, R2 ;  /* 0x0000000200027308 */ /* 0x002e640000001000 */
[----:B-1----:R-:W-:-:S06]  /*0e10*/  IADD3 R2, R2, 0xffffffe, RZ ;  /* 0x0ffffffe02027810 */ /* 0x002fcc0007ffe0ff */
[----:B------:R-:W1:Y:S02]  /*0e20*/  F2I.FTZ.U32.TRUNC.NTZ R3, R2 ;  /* 0x0000000200037305 */ /* 0x000e64000021f000 */
[----:B-1----:R-:W-:Y:S01]  /*0e30*/  IADD3 R0, RZ, -R3, RZ ;  /* 0x80000003ff007210 */ /* 0x002fe20007ffe0ff */
[----:B------:R-:W-:-:S04]  /*0e40*/  IMAD.MOV.U32 R2, RZ, RZ, RZ ;  /* 0x000000ffff027224 */ /* 0x000fc800078e00ff */
[----:B------:R-:W-:Y:S01]  /*0e50*/  IMAD.MOV.U32 R7, RZ, RZ, R0 ;  /* 0x000000ffff077224 */ /* 0x000fe200078e0000 */
[----:B------:R-:W-:-:S03]  /*0e60*/  IABS R0, R8 ;  /* 0x0000000800007213 */ /* 0x000fc60000000000 */
[----:B------:R-:W-:Y:S02]  /*0e70*/  IMAD R7, R7, R5, RZ ;  /* 0x0000000507077224 */ /* 0x000fe400078e02ff */
        /* <DEDUP_REMOVED lines=19> */
.L_x_698:
[----:B------:R-:W-:Y:S05]  /*0fb0*/  BSYNC B0 ;  /* 0x0000000000007941 */ /* 0x000fea0003800000 */
.L_x_696:
[----:B------:R-:W-:-:S04]  /*0fc0*/  LOP3.LUT R0, RZ, R0, RZ, 0x33, !PT ;  /* 0x00000000ff007212 */ /* 0x000fc800078e33ff */
[----:B------:R-:W-:-:S05]  /*0fd0*/  IADD3 R0, R0, R12, RZ ;  /* 0x0000000c00007210 */ /* 0x000fca0007ffe0ff */
[----:B------:R1:W-:Y:S01]  /*0fe0*/  STL [R1+0x104], R0 ;  /* 0x0001040001007387 */ /* 0x0003e20000100800 */
[----:B------:R-:W-:Y:S05]  /*0ff0*/  BRA `(.L_x_699) ;  /* 0x0000004000007947 */ /* 0x000fea0003800000 */
.L_x_687:
[----:B------:R-:W-:Y:S01]  /*1000*/  MOV R0, UR5 ;  /* 0x0000000500007c02 */ /* 0x000fe20008000f00 */
[----:B------:R1:W-:Y:S01]  /*1010*/  STL [R1+0x104], RZ ;  /* 0x000104ff01007387 */ /* 0x0003e20000100800 */
[----:B------:R-:W-:-:S03]  /*1020*/  MOV R238, RZ ;  /* 0x000000ff00ee7202 */ /* 0x000fc60000000f00 */
[----:B------:R1:W-:Y:S04]  /*1030*/  STL [R1+0x7c], R0 ;  /* 0x00007c0001007387 */ /* 0x0003e80000100800 */
.L_x_699:
[----:B------:R-:W2:Y:S04]  /*1040*/  LDL R2, [R1+0x7c] ;  /* 0x00007c0001027983 */ /* 0x000ea80000100800 */
[----:B-1----:R-:W3:Y:S01]  /*1050*/  LDL R0, [R1+0x104] ;  /* 0x0001040001007983 */ /* 0x002ee20000100800 */
[----:B------:R-:W-:Y:S01]  /*1060*/  ISETP.NE.AND P0, PT, R13, RZ, PT ;  /* 0x000000ff0d00720c */ /* 0x000fe20003f05270 */
[----:B------:R-:W-:Y:S01]  /*1070*/  IMAD.MOV.U32 R6, RZ, RZ, R238 ;  /* 0x000000ffff067224 */ /* 0x000fe200078e00ee */
[----:B------:R-:W-:Y:S01]  /*1080*/  MOV R7, R239 ;  /* 0x000000ef00077202 */ /* 0x000fe20000000f00 */
[----:B------:R-:W-:Y:S10]  /*1090*/  WARPSYNC 0xffffffff ;  /* 0xffffffff00007948 */ /* 0x000ff40003800000 */
[----:B--2---:R-:W-:Y:S01]  /*10a0*/  @!P0 IMAD.MOV.U32 R236, RZ, RZ, R2 ;  /* 0x000000ffffec8224 */ /* 0x004fe200078e0002 */
[----:B---3--:R-:W-:-:S03]  /*10b0*/  MOV R5, R0 ;  /* 0x0000000000057202 */ /* 0x008fc60000000f00 */
[----:B------:R-:W-:-:S05]  /*10c0*/  IMAD.MOV.U32 R4, RZ, RZ, R236 ;  /* 0x000000ffff047224 */ /* 0x000fca00078e00ec */
[----:B------:R1:W-:Y:S04]  /*10d0*/  @!P0 STS.128 [0x18100], R4 ;  /* 0x01810004ff008388 */ /* 0x0003e80000000c00 */
[----:B------:R-:W-:Y:S06]  /*10e0*/  BAR.ARV 0x5, 0x100 ;  /* 0x0144000000007b1d */ /* 0x000fec0000002000 */
.L_x_685:
[----:B---3--:R-:W-:-:S13]  /*10f0*/  ISETP.GE.AND P0, PT, R239, c[0x0][0x53c], PT ;  /* 0x00014f00ef007a0c */ /* 0x008fda0003f06270 */
[----:B------:R-:W-:Y:S05]  /*1100*/  @P0 EXIT ;  /* 0x000000000000094d */ /* 0x000fea0003800000 */
[----:B------:R-:W3:Y:S01]  /*1110*/  S2R R20, SR_TID.X ;  /* 0x0000000000147919 */ /* 0x000ee20000002100 */
[----:B------:R-:W-:Y:S01]  /*1120*/  IMAD.MOV.U32 R169, RZ, RZ, 0x20 ;  /* 0x00000020ffa97424 */ /* 0x000fe200078e00ff */
[----:B------:R-:W-:Y:S01]  /*1130*/  ULDC UR7, c[0x0][0x20] ;  /* 0x0000080000077ab9 */ /* 0x000fe20000000800 */
[----:B------:R-:W-:Y:S01]  /*1140*/  IMAD.MOV.U32 R171, RZ, RZ, 0x40 ;  /* 0x00000040ffab7424 */ /* 0x000fe200078e00ff */
[----:B------:R-:W-:Y:S02]  /*1150*/  UIADD3 UR7, UP0, UR4, UR7, URZ ;  /* 0x0000000704077290 */ /* 0x000fe4000ff1e03f */
[----:B------:R-:W-:Y:S02]  /*1160*/  ULDC UR6, c[0x0][0x24] ;  /* 0x0000090000067ab9 */ /* 0x000fe40000000800 */
[----:B------:R-:W-:Y:S01]  /*1170*/  UIADD3.X UR6, URZ, UR6, URZ, UP0, !UPT ;  /* 0x000000063f067290 */ /* 0x000fe200087fe43f */
[----:B---3--:R-:W-:-:S04]  /*1180*/  SHF.R.S32.HI R8, RZ, 0x1f, R20 ;  /* 0x0000001fff087819 */ /* 0x008fc80000011414 */
[CC--:B------:R-:W-:Y:S02]  /*1190*/  LEA.HI R3, R8.reuse, R20.reuse, RZ, 0x4 ;  /* 0x0000001408037211 */ /* 0x0c0fe400078f20ff */
[-C--:B------:R-:W-:Y:S02]  /*11a0*/  LEA.HI R16, R8, R20.reuse, RZ, 0x3 ;  /* 0x0000001408107211 */ /* 0x080fe400078f18ff */
[----:B--2---:R-:W-:Y:S02]  /*11b0*/  LOP3.LUT R0, R3, 0xfffffff0, RZ, 0xc0, !PT ;  /* 0xfffffff003007812 */ /* 0x004fe400078ec0ff */
[----:B------:R-:W-:Y:S02]  /*11c0*/  SHF.R.S32.HI R19, RZ, 0x3, R16 ;  /* 0x00000003ff137819 */ /* 0x000fe40000011410 */
[----:B------:R-:W-:Y:S01]  /*11d0*/  LOP3.LUT R2, R16, 0xfffffff8, RZ, 0xc0, !PT ;  /* 0xfffffff810027812 */ /* 0x000fe200078ec0ff */
[----:B------:R-:W-:Y:S01]  /*11e0*/  IMAD.IADD R0, R20, 0x1, -R0 ;  /* 0x0000000114007824 */ /* 0x000fe200078e0a00 */
[----:B-1----:R-:W-:Y:S01]  /*11f0*/  SHF.R.S32.HI R4, RZ, 0x4, R3 ;  /* 0x00000004ff047819 */ /* 0x002fe20000011403 */
[----:B------:R-:W-:Y:S01]  /*1200*/  IMAD.SHL.U32 R6, R19, 0x40, RZ ;  /* 0x0000004013067824 */ /* 0x000fe200078e00ff */
[----:B------:R-:W-:Y:S01]  /*1210*/  LEA.HI R15, R8, R20, RZ, 0x2 ;  /* 0x00000014080f7211 */ /* 0x000fe200078f10ff */
[----:B------:R-:W-:Y:S01]  /*1220*/  IMAD.IADD R9, R20, 0x1, -R2 ;  /* 0x0000000114097824 */ /* 0x000fe200078e0a02 */
[----:B------:R-:W-:-:S02]  /*1230*/  SHF.R.S32.HI R5, RZ, 0x1f, R0 ;  /* 0x0000001fff057819 */ /* 0x000fc40000011400 */
[----:B------:R-:W-:Y:S01]  /*1240*/  LOP3.LUT R2, R6, 0x1c0, RZ, 0xc0, !PT ;  /* 0x000001c006027812 */ /* 0x000fe200078ec0ff */
[----:B------:R-:W-:Y:S01]  /*1250*/  IMAD.SHL.U32 R248, R9, 0x8, RZ ;  /* 0x0000000809f87824 */ /* 0x000fe200078e00ff */
[----:B------:R-:W-:Y:S02]  /*1260*/  LEA.HI R13, R5, R0, RZ, 0x3 ;  /* 0x00000000050d7211 */ /* 0x000fe400078f18ff */
[----:B------:R-:W-:Y:S02]  /*1270*/  SHF.R.U32.HI R6, RZ, 0x3, R2 ;  /* 0x00000003ff067819 */ /* 0x000fe40000011602 */
[----:B------:R-:W-:Y:S02]  /*1280*/  LOP3.LUT R5, R2, 0x38, R248, 0xf8, !PT ;  /* 0x0000003802057812 */ /* 0x000fe400078ef8f8 */
[----:B------:R-:W-:Y:S02]  /*1290*/  LOP3.LUT R2, R13, 0xfffffff8, RZ, 0xc0, !PT ;  /* 0xfffffff80d027812 */ /* 0x000fe400078ec0ff */
[----:B------:R-:W-:-:S02]  /*12a0*/  LEA.HI R3, R3, R4, RZ, 0x1 ;  /* 0x0000000403037211 */ /* 0x000fc400078f08ff */
[----:B------:R-:W-:Y:S01]  /*12b0*/  SHF.R.S32.HI R223, RZ, 0x2, R15 ;  /* 0x00000002ffdf7819 */ /* 0x000fe2000001140f */
[----:B------:R-:W-:Y:S01]  /*12c0*/  IMAD.IADD R7, R0, 0x1, -R2 ;  /* 0x0000000100077824 */ /* 0x000fe200078e0a02 */
[----:B------:R-:W-:Y:S02]  /*12d0*/  LOP3.LUT R3, R3, 0xfffffffe, RZ, 0xc0, !PT ;  /* 0xfffffffe03037812 */ /* 0x000fe400078ec0ff */
[----:B------:R-:W-:Y:S02]  /*12e0*/  LEA.HI R2, R8, R20, RZ, 0x5 ;  /* 0x0000001408027211 */ /* 0x000fe400078f28ff */
[----:B------:R-:W-:Y:S01]  /*12f0*/  LOP3.LUT R12, R5, R6, RZ, 0x3c, !PT ;  /* 0x00000006050c7212 */ /* 0x000fe200078e3cff */
[----:B------:R-:W-:Y:S01]  /*1300*/  IMAD.IADD R10, R4, 0x1, -R3 ;  /* 0x00000001040a7824 */ /* 0x000fe200078e0a03 */
[----:B------:R-:W-:Y:S02]  /*1310*/  LOP3.LUT R0, R2, 0xffffffe0, RZ, 0xc0, !PT ;  /* 0xffffffe002007812 */ /* 0x000fe400078ec0ff */
[----:B------:R-:W-:-:S02]  /*1320*/  LEA.HI R3, R8, R20, RZ, 0x6 ;  /* 0x0000001408037211 */ /* 0x000fc400078f30ff */
[----:B------:R-:W-:Y:S01]  /*1330*/  SHF.R.S32.HI R8, RZ, 0x5, R2 ;  /* 0x00000005ff087819 */ /* 0x000fe20000011402 */
[----:B------:R-:W-:Y:S01]  /*1340*/  IMAD.IADD R18, R20, 0x1, -R0 ;  /* 0x0000000114127824 */ /* 0x000fe200078e0a00 */
[----:B------:R-:W-:Y:S01]  /*1350*/  SHF.R.S32.HI R4, RZ, 0x1f, R15 ;  /* 0x0000001fff047819 */ /* 0x000fe2000001140f */
[----:B------:R-:W-:Y:S01]  /*1360*/  IMAD.SHL.U32 R11, R3, 0x8, RZ ;  /* 0x00000008030b7824 */ /* 0x000fe200078e00ff */
[----:B------:R-:W-:Y:S01]  /*1370*/  SHF.R.S32.HI R2, RZ, 0x1f, R2 ;  /* 0x0000001fff027819 */ /* 0x000fe20000011402 */
[----:B------:R-:W-:Y:S01]  /*1380*/  IMAD.SHL.U32 R3, R9, 0x40, RZ ;  /* 0x0000004009037824 */ /* 0x000fe200078e00ff */
[----:B------:R-:W-:Y:S01]  /*1390*/  LEA.HI R4, R4, R223, RZ, 0x3 ;  /* 0x000000df04047211 */ /* 0x000fe200078f18ff */
[----:B------:R-:W-:Y:S01]  /*13a0*/  IMAD.SHL.U32 R174, R8, 0x400, RZ ;  /* 0x0000040008ae7824 */ /* 0x000fe200078e00ff */
[----:B------:R-:W-:Y:S01]  /*13b0*/  LEA.HI R0, R2, R8, RZ, 0x3 ;  /* 0x0000000802007211 */ /* 0x000fe200078f18ff */
[----:B------:R-:W-:Y:S01]  /*13c0*/  IMAD.SHL.U32 R242, R8, 0x200, RZ ;  /* 0x0000020008f27824 */ /* 0x000fe200078e00ff */
[----:B------:R-:W-:-:S02]  /*13d0*/  SHF.R.S32.HI R14, RZ, 0x1f, R18 ;  /* 0x0000001fff0e7819 */ /* 0x000fc40000011412 */
[----:B------:R-:W-:Y:S02]  /*13e0*/  LOP3.LUT R2, R3, 0x1c0, RZ, 0xc0, !PT ;  /* 0x000001c003027812 */ /* 0x000fe400078ec0ff */
[----:B------:R-:W-:Y:S02]  /*13f0*/  LOP3.LUT R4, R4, 0xfffffff8, RZ, 0xc0, !PT ;  /* 0xfffffff804047812 */ /* 0x000fe400078ec0ff */
[----:B------:R-:W-:Y:S02]  /*1400*/  LOP3.LUT R3, R0, 0xffffff8, RZ, 0xc0, !PT ;  /* 0x0ffffff800037812 */ /* 0x000fe400078ec0ff */
[----:B------:R-:W-:Y:S01]  /*1410*/  LEA.HI R14, R14, R18, RZ, 0x2 ;  /* 0x000000120e0e7211 */ /* 0x000fe200078f10ff */
[----:B------:R-:W-:Y:S01]  /*1420*/  IMAD.IADD R0, R223, 0x1, -R4 ;  /* 0x00000001df007824 */ /* 0x000fe200078e0a04 */
[----:B------:R-:W-:Y:S01]  /*1430*/  LOP3.LUT R6, R2, 0x8, R16, 0xf8, !PT ;  /* 0x0000000802067812 */ /* 0x000fe200078ef810 */
[----:B------:R-:W-:Y:S01]  /*1440*/  IMAD.IADD R3, R8, 0x1, -R3 ;  /* 0x0000000108037824 */ /* 0x000fe200078e0a03 */
[----:B------:R-:W-:-:S02]  /*1450*/  SHF.R.U32.HI R5, RZ, 0x3, R2 ;  /* 0x00000003ff057819 */ /* 0x000fc40000011602 */
[----:B------:R-:W-:Y:S02]  /*1460*/  SHF.R.S32.HI R2, RZ, 0x2, R14 ;  /* 0x00000002ff027819 */ /* 0x000fe4000001140e */
[C---:B------:R-:W-:Y:S02]  /*1470*/  LOP3.LUT R4, R0.reuse, 0x1, RZ, 0xc0, !PT ;  /* 0x0000000100047812 */ /* 0x040fe400078ec0ff */
[C---:B------:R-:W-:Y:S01]  /*1480*/  LOP3.LUT P6, RZ, R0.reuse, 0x4, RZ, 0xc0, !PT ;  /* 0x0000000400ff7812 */ /* 0x040fe200078cc0ff */
[----:B------:R-:W-:Y:S01]  /*1490*/  IMAD R17, R3, 0x10, R2 ;  /* 0x0000001003117824 */ /* 0x000fe200078e0202 */
[C---:B------:R-:W-:Y:S01]  /*14a0*/  LOP3.LUT P4, RZ, R0.reuse, 0x2, RZ, 0xc0, !PT ;  /* 0x0000000200ff7812 */ /* 0x040fe2000788c0ff */
[----:B------:R-:W-:Y:S01]  /*14b0*/  IMAD.SHL.U32 R2, R0, 0x40, RZ ;  /* 0x0000004000027824 */ /* 0x000fe200078e00ff */
[----:B------:R-:W-:Y:S01]  /*14c0*/  ISETP.NE.U32.AND P5, PT, R4, 0x1, PT ;  /* 0x000000010400780c */ /* 0x000fe20003fa5070 */
[----:B------:R-:W-:Y:S01]  /*14d0*/  IMAD.SHL.U32 R0, R7, 0x40, RZ ;  /* 0x0000004007007824 */ /* 0x000fe200078e00ff */
[----:B------:R-:W-:Y:S01]  /*14e0*/  LOP3.LUT R4, R15, 0xfffffffc, RZ, 0xc0, !PT ;  /* 0xfffffffc0f047812 */ /* 0x000fe200078ec0ff */
[----:B------:R-:W-:Y:S01]  /*14f0*/  IMAD.SHL.U32 R3, R10, 0x8, RZ ;  /* 0x000000080a037824 */ /* 0x000fe200078e00ff */
[----:B------:R-:W-:Y:S01]  /*1500*/  LOP3.LUT R240, R2, 0x1c0, RZ, 0xc0, !PT ;  /* 0x000001c002f07812 */ /* 0x000fe200078ec0ff */
[----:B------:R1:W-:Y:S01]  /*1510*/  STL [R1+0x168], R17 ;  /* 0x0001681101007387 */ /* 0x0003e20000100800 */
[----:B------:R-:W-:Y:S01]  /*1520*/  LOP3.LUT R0, R0, 0x1c0, RZ, 0xc0, !PT ;  /* 0x000001c000007812 */ /* 0x000fe200078ec0ff */
[----:B------:R-:W-:Y:S01]  /*1530*/  IMAD.IADD R252, R20, 0x1, -R4 ;  /* 0x0000000114fc7824 */ /* 0x000fe200078e0a04 */
[----:B------:R-:W-:-:S02]  /*1540*/  SHF.R.U32.HI R241, RZ, 0x3, R240 ;  /* 0x00000003fff17819 */ /* 0x000fc400000116f0 */
[----:B------:R-:W-:Y:S01]  /*1550*/  LOP3.LUT R2, R0, 0x8, R3, 0xf8, !PT ;  /* 0x0000000800027812 */ /* 0x000fe200078ef803 */
[C---:B------:R-:W-:Y:S01]  /*1560*/  IMAD R4, R252.reuse, 0x2, R174 ;  /* 0x00000002fc047824 */ /* 0x040fe200078e02ae */
[----:B------:R-:W-:Y:S01]  /*1570*/  SHF.R.U32.HI R168, RZ, 0x3, R0 ;  /* 0x00000003ffa87819 */ /* 0x000fe20000011600 */
[----:B------:R-:W-:Y:S01]  /*1580*/  IMAD.SHL.U32 R0, R13, 0x40, RZ ;  /* 0x000000400d007824 */ /* 0x000fe200078e00ff */
[----:B------:R-:W-:Y:S01]  /*1590*/  LOP3.LUT R3, R241, R240, RZ, 0xfc, !PT ;  /* 0x000000f0f1037212 */ /* 0x000fe200078efcff */
[----:B------:R-:W-:Y:S01]  /*15a0*/  IMAD.SHL.U32 R106, R252, 0x8, RZ ;  /* 0x00000008fc6a7824 */ /* 0x000fe200078e00ff */
[----:B------:R-:W-:Y:S01]  /*15b0*/  LOP3.LUT R168, R2, R168, RZ, 0x3c, !PT ;  /* 0x000000a802a87212 */ /* 0x000fe200078e3cff */
[----:B------:R-:W-:Y:S01]  /*15c0*/  IMAD R2, R9, 0x20, R19 ;  /* 0x0000002009027824 */ /* 0x000fe200078e0213 */
[----:B------:R-:W-:Y:S01]  /*15d0*/  LOP3.LUT R0, R0, 0xfffffe00, RZ, 0xc0, !PT ;  /* 0xfffffe0000007812 */ /* 0x000fe200078ec0ff */
[----:B------:R-:W-:Y:S01]  /*15e0*/  IMAD.SHL.U32 R108, R252, 0x4, RZ ;  /* 0x00000004fc6c7824 */ /* 0x000fe200078e00ff */
[----:B------:R-:W-:Y:S01]  /*15f0*/  LOP3.LUT R5, R6, R5, RZ, 0x3c, !PT ;  /* 0x0000000506057212 */ /* 0x000fe200078e3cff */
[----:B------:R-:W-:Y:S01]  /*1600*/  IMAD.IADD R6, R4, 0x1, R3 ;  /* 0x0000000104067824 */ /* 0x000fe200078e0203 */
[CC--:B------:R-:W-:Y:S01]  /*1610*/  IADD3 R174, R168.reuse, R0.reuse, R174 ;  /* 0x00000000a8ae7210 */ /* 0x0c0fe20007ffe0ae */
[----:B------:R2:W-:Y:S01]  /*1620*/  STL [R1+0x108], R2 ;  /* 0x0001080201007387 */ /* 0x0005e20000100800 */
[----:B------:R-:W-:Y:S01]  /*1630*/  LOP3.LUT R168, R168, R0, RZ, 0xfc, !PT ;  /* 0x00000000a8a87212 */ /* 0x000fe200078efcff */
[----:B------:R-:W-:Y:S01]  /*1640*/  IMAD R111, R10, 0x200, R5 ;  /* 0x000002000a6f7824 */ /* 0x000fe200078e0205 */
[----:B------:R-:W-:-:S02]  /*1650*/  LOP3.LUT R3, R14, 0x7ffffffc, RZ, 0xc0, !PT ;  /* 0x7ffffffc0e037812 */ /* 0x000fc400078ec0ff */
[----:B------:R-:W-:Y:S02]  /*1660*/  LEA.HI R0, R252, R252, RZ, 0x1 ;  /* 0x000000fcfc007211 */ /* 0x000fe400078f08ff */
[----:B------:R-:W-:Y:S01]  /*1670*/  LOP3.LUT R11, R12, 0x7ffffe00, R11, 0xf8, !PT ;  /* 0x7ffffe000c0b7812 */ /* 0x000fe200078ef80b */
[----:B------:R-:W-:Y:S01]  /*1680*/  IMAD.IADD R3, R18, 0x1, -R3 ;  /* 0x0000000112037824 */ /* 0x000fe200078e0a03 */
[----:B------:R-:W-:Y:S02]  /*1690*/  LOP3.LUT R0, R0, 0x1ffffffe, RZ, 0xc0, !PT ;  /* 0x1ffffffe00007812 */ /* 0x000fe400078ec0ff */
[----:B------:R-:W-:Y:S01]  /*16a0*/  IADD3 R110, R106, 0x20, RZ ;  /* 0x000000206a6e7810 */ /* 0x000fe20007ffe0ff */
[----:B------:R-:W-:Y:S01]  /*16b0*/  IMAD.SHL.U32 R29, R3, 0x2, RZ ;  /* 0x00000002031d7824 */ /* 0x000fe200078e00ff */
[----:B------:R-:W-:Y:S01]  /*16c0*/  LOP3.LUT R3, R240, 0x18, R106, 0xf8, !PT ;  /* 0x00000018f0037812 */ /* 0x000fe200078ef86a */
[----:B------:R-:W-:Y:S01]  /*16d0*/  IMAD.IADD R4, R252, 0x1, -R0 ;  /* 0x00000001fc047824 */ /* 0x000fe200078e0a00 */
[----:B------:R-:W-:Y:S01]  /*16e0*/  IADD3 R250, R248, 0x40, RZ ;  /* 0x00000040f8fa7810 */ /* 0x000fe20007ffe0ff */
[----:B------:R-:W-:Y:S01]  /*16f0*/  IMAD.SHL.U32 R202, R11, 0x2, RZ ;  /* 0x000000020bca7824 */ /* 0x000fe200078e00ff */
[----:B------:R-:W-:Y:S01]  /*1700*/  LOP3.LUT R3, R242, R3, R241, 0xf6, !PT ;  /* 0x00000003f2037212 */ /* 0x000fe200078ef6f1 */
[----:B------:R-:W-:Y:S01]  /*1710*/  IMAD R4, R4, 0x8, R17 ;  /* 0x0000000804047824 */ /* 0x000fe200078e0211 */
[C---:B------:R-:W-:Y:S01]  /*1720*/  IADD3 R28, R29.reuse, 0x8, RZ ;  /* 0x000000081d1c7810 */ /* 0x040fe20007ffe0ff */
[----:B------:R-:W-:Y:S01]  /*1730*/  STL [R1+0x100], R29 ;  /* 0x0001001d01007387 */ /* 0x000fe20000100800 */
[----:B------:R-:W-:-:S02]  /*1740*/  IADD3 R26, R29, 0x18, RZ ;  /* 0x000000181d1a7810 */ /* 0x000fc40007ffe0ff */
[----:B------:R-:W-:Y:S01]  /*1750*/  LEA R215, R3, 0x100, 0x1 ;  /* 0x0000010003d77811 */ /* 0x000fe200078e08ff */
[----:B------:R3:W-:Y:S01]  /*1760*/  STL [R1+0x16c], R4 ;  /* 0x00016c0401007387 */ /* 0x0007e20000100800 */
[----:B------:R-:W-:Y:S02]  /*1770*/  SHF.R.S32.HI R3, RZ, 0x1f, R28 ;  /* 0x0000001fff037819 */ /* 0x000fe4000001141c */
[C---:B------:R-:W-:Y:S01]  /*1780*/  IADD3 R25, R29.reuse, 0x20, RZ ;  /* 0x000000201d197810 */ /* 0x040fe20007ffe0ff */
[----:B------:R-:W-:Y:S01]  /*1790*/  STL [R1+0xec], R28 ;  /* 0x0000ec1c01007387 */ /* 0x000fe20000100800 */
[C---:B------:R-:W-:Y:S02]  /*17a0*/  IADD3 R23, R29.reuse, 0x30, RZ ;  /* 0x000000301d177810 */ /* 0x040fe40007ffe0ff */
[C---:B------:R-:W-:Y:S01]  /*17b0*/  IADD3 R22, R29.reuse, 0x38, RZ ;  /* 0x000000381d167810 */ /* 0x040fe20007ffe0ff */
[----:B------:R4:W-:Y:S01]  /*17c0*/  STL [R1+0x164], R3 ;  /* 0x0001640301007387 */ /* 0x0009e20000100800 */
[----:B------:R-:W-:-:S02]  /*17d0*/  IADD3 R20, R29, 0x48, RZ ;  /* 0x000000481d147810 */ /* 0x000fc40007ffe0ff */
[C---:B------:R-:W-:Y:S01]  /*17e0*/  IADD3 R19, R29.reuse, 0x50, RZ ;  /* 0x000000501d137810 */ /* 0x040fe20007ffe0ff */
[----:B------:R-:W-:Y:S01]  /*17f0*/  STL [R1+0xe4], R26 ;  /* 0x0000e41a01007387 */ /* 0x000fe20000100800 */
[C---:B-1----:R-:W-:Y:S02]  /*1800*/  IADD3 R17, R29.reuse, 0x60, RZ ;  /* 0x000000601d117810 */ /* 0x042fe40007ffe0ff */
[C---:B------:R-:W-:Y:S01]  /*1810*/  IADD3 R16, R29.reuse, 0x68, RZ ;  /* 0x000000681d107810 */ /* 0x040fe20007ffe0ff */
[----:B------:R-:W-:Y:S01]  /*1820*/  STL [R1+0xe0], R25 ;  /* 0x0000e01901007387 */ /* 0x000fe20000100800 */
[C---:B------:R-:W-:Y:S02]  /*1830*/  IADD3 R14, R29.reuse, 0x78, RZ ;  /* 0x000000781d0e7810 */ /* 0x040fe40007ffe0ff */
[----:B------:R-:W-:Y:S01]  /*1840*/  IADD3 R13, R29, 0x80, RZ ;  /* 0x000000801d0d7810 */ /* 0x000fe20007ffe0ff */
[----:B------:R-:W-:Y:S01]  /*1850*/  STL [R1+0x88], R23 ;  /* 0x0000881701007387 */ /* 0x000fe20000100800 */
[----:B--2---:R-:W-:-:S02]  /*1860*/  SHF.R.S32.HI R2, RZ, 0x1f, R110 ;  /* 0x0000001fff027819 */ /* 0x004fc4000001146e */
[----:B------:R-:W-:Y:S01]  /*1870*/  IADD3 R11, R29, 0x90, RZ ;  /* 0x000000901d0b7810 */ /* 0x000fe20007ffe0ff */
[----:B------:R-:W-:Y:S01]  /*1880*/  STL [R1+0xd8], R22 ;  /* 0x0000d81601007387 */ /* 0x000fe20000100800 */
[----:B---3--:R-:W-:Y:S02]  /*1890*/  SHF.R.S32.HI R4, RZ, 0x1f, R26 ;  /* 0x0000001fff047819 */ /* 0x008fe4000001141a */
[C---:B------:R-:W-:Y:S01]  /*18a0*/  LOP3.LUT P3, RZ, R7.reuse, 0x4, RZ, 0xc0, !PT ;  /* 0x0000000407ff7812 */ /* 0x040fe2000786c0ff */
[----:B------:R-:W-:Y:S01]  /*18b0*/  STL [R1+0xd0], R20 ;  /* 0x0000d01401007387 */ /* 0x000fe20000100800 */
[----:B------:R-:W-:Y:S02]  /*18c0*/  LOP3.LUT P1, RZ, R7, 0x2, RZ, 0xc0, !PT ;  /* 0x0000000207ff7812 */ /* 0x000fe4000782c0ff */
[----:B------:R-:W-:Y:S01]  /*18d0*/  LEA.HI R2, R2, R110, RZ, 0x3 ;  /* 0x0000006e02027211 */ /* 0x000fe200078f18ff */
[----:B------:R1:W-:Y:S01]  /*18e0*/  STL [R1+0x15c], R4 ;  /* 0x00015c0401007387 */ /* 0x0003e20000100800 */
[----:B----4-:R-:W-:-:S02]  /*18f0*/  SHF.R.S32.HI R3, RZ, 0x1f, R25 ;  /* 0x0000001fff037819 */ /* 0x010fc40000011419 */
[----:B------:R-:W-:Y:S01]  /*1900*/  SHF.R.S32.HI R7, RZ, 0x1f, R250 ;  /* 0x0000001fff077819 */ /* 0x000fe200000114fa */
[----:B------:R-:W-:Y:S01]  /*1910*/  STL [R1+0xcc], R19 ;  /* 0x0000cc1301007387 */ /* 0x000fe20000100800 */
[C---:B------:R-:W-:Y:S02]  /*1920*/  IADD3 R10, R29.reuse, 0x98, RZ ;  /* 0x000000981d0a7810 */ /* 0x040fe40007ffe0ff */
[----:B------:R-:W-:Y:S01]  /*1930*/  IADD3 R251, R248, 0x80, RZ ;  /* 0x00000080f8fb7810 */ /* 0x000fe20007ffe0ff */
[----:B------:R2:W-:Y:S01]  /*1940*/  STL [R1+0x158], R3 ;  /* 0x0001580301007387 */ /* 0x0005e20000100800 */
[C---:B------:R-:W-:Y:S02]  /*1950*/  IADD3 R8, R29.reuse, 0xa8, RZ ;  /* 0x000000a81d087810 */ /* 0x040fe40007ffe0ff */
[----:B------:R-:W-:Y:S01]  /*1960*/  LOP3.LUT R222, R2, 0xfffffff8, RZ, 0xc0, !PT ;  /* 0xfffffff802de7812 */ /* 0x000fe200078ec0ff */
[----:B------:R3:W-:Y:S01]  /*1970*/  STL [R1+0x74], R7 ;  /* 0x0000740701007387 */ /* 0x0007e20000100800 */
[----:B------:R-:W-:-:S02]  /*1980*/  IADD3 R2, R29, 0xb8, RZ ;  /* 0x000000b81d027810 */ /* 0x000fc40007ffe0ff */
[----:B------:R-:W-:Y:S01]  /*1990*/  SHF.R.S32.HI R5, RZ, 0x1f, R251 ;  /* 0x0000001fff057819 */ /* 0x000fe200000114fb */
[----:B------:R-:W-:Y:S01]  /*19a0*/  STL [R1+0x84], R17 ;  /* 0x0000841101007387 */ /* 0x000fe20000100800 */
[----:B------:R-:W-:Y:S02]  /*19b0*/  IADD3 R105, R106, 0x40, RZ ;  /* 0x000000406a697810 */ /* 0x000fe40007ffe0ff */
[C---:B------:R-:W-:Y:S01]  /*19c0*/  LOP3.LUT P2, RZ, R9.reuse, 0x4, RZ, 0xc0, !PT ;  /* 0x0000000409ff7812 */ /* 0x040fe2000784c0ff */
[----:B------:R4:W-:Y:S01]  /*19d0*/  STL [R1+0x9c], R2 ;  /* 0x00009c0201007387 */ /* 0x0009e20000100800 */
[----:B------:R-:W-:Y:S02]  /*19e0*/  SHF.R.S32.HI R0, RZ, 0x1f, R105 ;  /* 0x0000001fff007819 */ /* 0x000fe40000011469 */
[----:B------:R-:W-:Y:S01]  /*19f0*/  LOP3.LUT P0, RZ, R9, 0x2, RZ, 0xc0, !PT ;  /* 0x0000000209ff7812 */ /* 0x000fe2000780c0ff */
[----:B------:R5:W-:Y:S01]  /*1a00*/  STL [R1+0x70], R5 ;  /* 0x0000700501007387 */ /* 0x000be20000100800 */
[----:B-1----:R-:W-:-:S02]  /*1a10*/  SHF.R.S32.HI R4, RZ, 0x1f, R23 ;  /* 0x0000001fff047819 */ /* 0x002fc40000011417 */
[----:B------:R-:W-:Y:S01]  /*1a20*/  LEA.HI R221, R0, R105, RZ, 0x3 ;  /* 0x0000006900dd7211 */ /* 0x000fe200078f18ff */
[----:B------:R-:W-:Y:S01]  /*1a30*/  STL [R1+0xc4], R16 ;  /* 0x0000c41001007387 */ /* 0x000fe20000100800 */
[----:B------:R-:W-:Y:S02]  /*1a40*/  SEL R0, R171, 0xffffffc0, !P6 ;  /* 0xffffffc0ab007807 */ /* 0x000fe40007000000 */
[----:B------:R-:W-:Y:S01]  /*1a50*/  IADD3 R27, R29, 0x10, RZ ;  /* 0x000000101d1b7810 */ /* 0x000fe20007ffe0ff */
[----:B------:R1:W-:Y:S01]  /*1a60*/  STL [R1+0x150], R4 ;  /* 0x0001500401007387 */ /* 0x0003e20000100800 */
[----:B--2---:R-:W-:Y:S01]  /*1a70*/  SHF.R.S32.HI R3, RZ, 0x1f, R22 ;  /* 0x0000001fff037819 */ /* 0x004fe20000011416 */
[----:B------:R-:W-:Y:S01]  /*1a80*/  IMAD.IADD R216, R215, 0x1, R0 ;  /* 0x00000001d7d87824 */ /* 0x000fe200078e0200 */
[C---:B------:R-:W-:Y:S01]  /*1a90*/  IADD3 R24, R29.reuse, 0x28, RZ ;  /* 0x000000281d187810 */ /* 0x040fe20007ffe0ff */
[----:B------:R2:W-:Y:S01]  /*1aa0*/  STL [R1+0xe8], R27 ;  /* 0x0000e81b01007387 */ /* 0x0005e20000100800 */
[----:B---3--:R-:W-:-:S02]  /*1ab0*/  IADD3 R7, R29, 0xb0, RZ ;  /* 0x000000b01d077810 */ /* 0x008fc40007ffe0ff */
[C---:B------:R-:W-:Y:S01]  /*1ac0*/  IADD3 R21, R29.reuse, 0x40, RZ ;  /* 0x000000401d157810 */ /* 0x040fe20007ffe0ff */
[----:B------:R3:W-:Y:S01]  /*1ad0*/  STL [R1+0x14c], R3 ;  /* 0x00014c0301007387 */ /* 0x0007e20000100800 */
[C---:B------:R-:W-:Y:S02]  /*1ae0*/  IADD3 R18, R29.reuse, 0x58, RZ ;  /* 0x000000581d127810 */ /* 0x040fe40007ffe0ff */
[C---:B------:R-:W-:Y:S01]  /*1af0*/  IADD3 R15, R29.reuse, 0x70, RZ ;  /* 0x000000701d0f7810 */ /* 0x040fe20007ffe0ff */
[----:B------:R3:W-:Y:S01]  /*1b00*/  STL [R1+0xdc], R24 ;  /* 0x0000dc1801007387 */ /* 0x0007e20000100800 */
[----:B----4-:R-:W-:Y:S02]  /*1b10*/  SHF.R.S32.HI R2, RZ, 0x1f, R2 ;  /* 0x0000001fff027819 */ /* 0x010fe40000011402 */
[----:B------:R-:W-:Y:S01]  /*1b20*/  IADD3 R12, R29, 0x88, RZ ;  /* 0x000000881d0c7810 */ /* 0x000fe20007ffe0ff */
[----:B------:R4:W-:Y:S01]  /*1b30*/  STL [R1+0xd4], R21 ;  /* 0x0000d41501007387 */ /* 0x0009e20000100800 */
[----:B-----5:R-:W-:-:S02]  /*1b40*/  SEL R5, R169, 0xffffffe0, !P4 ;  /* 0xffffffe0a9057807 */ /* 0x020fc40006000000 */
[----:B------:R-:W-:Y:S01]  /*1b50*/  IADD3 R9, R29, 0xa0, RZ ;  /* 0x000000a01d097810 */ /* 0x000fe20007ffe0ff */
[----:B------:R-:W-:Y:S01]  /*1b60*/  STL [R1+0x10c], R2 ;  /* 0x00010c0201007387 */ /* 0x000fe20000100800 */
[----:B------:R-:W-:Y:S02]  /*1b70*/  LEA R111, R111, 0x6100, 0x1 ;  /* 0x000061006f6f7811 */ /* 0x000fe400078e08ff */
[----:B------:R-:W-:Y:S01]  /*1b80*/  SEL R169, R169, 0xffffffe0, !P1 ;  /* 0xffffffe0a9a97807 */ /* 0x000fe20004800000 */
[----:B------:R5:W-:Y:S01]  /*1b90*/  STL [R1+0xc8], R18 ;  /* 0x0000c81201007387 */ /* 0x000be20000100800 */
[----:B-1----:R-:W-:Y:S02]  /*1ba0*/  SHF.R.S32.HI R4, RZ, 0x1f, R20 ;  /* 0x0000001fff047819 */ /* 0x002fe40000011414 */
[----:B------:R-:W-:Y:S01]  /*1bb0*/  LEA R174, R174, 0xc100, 0x1 ;  /* 0x0000c100aeae7811 */ /* 0x000fe200078e08ff */
[----:B------:R1:W-:Y:S01]  /*1bc0*/  STL [R1+0xc0], R15 ;  /* 0x0000c00f01007387 */ /* 0x0003e20000100800 */
[----:B--2---:R-:W-:-:S02]  /*1bd0*/  SHF.R.S32.HI R27, RZ, 0x1f, R27 ;  /* 0x0000001fff1b7819 */ /* 0x004fc4000001141b */
[----:B------:R-:W-:Y:S01]  /*1be0*/  LEA R168, R168, 0x100, 0x1 ;  /* 0x00000100a8a87811 */ /* 0x000fe200078e08ff */
[----:B------:R2:W-:Y:S01]  /*1bf0*/  STL [R1+0x144], R4 ;  /* 0x0001440401007387 */ /* 0x0005e20000100800 */
[----:B---3--:R-:W-:Y:S01]  /*1c00*/  SHF.R.S32.HI R3, RZ, 0x1f, R19 ;  /* 0x0000001fff037819 */ /* 0x008fe20000011413 */
[C---:B------:R-:W-:Y:S01]  /*1c10*/  IMAD.IADD R175, R174.reuse, 0x1, R169 ;  /* 0x00000001aeaf7824 */ /* 0x040fe200078e02a9 */
[----:B------:R-:W-:Y:S01]  /*1c20*/  SEL R170, R171, 0xffffffc0, !P2 ;  /* 0xffffffc0abaa7807 */ /* 0x000fe20005000000 */
[----:B------:R3:W-:Y:S01]  /*1c30*/  STL [R1+0xb4], R12 ;  /* 0x0000b40c01007387 */ /* 0x0007e20000100800 */
[----:B------:R-:W-:Y:S01]  /*1c40*/  SHF.R.S32.HI R24, RZ, 0x1f, R24 ;  /* 0x0000001fff187819 */ /* 0x000fe20000011418 */
[----:B------:R-:W-:Y:S01]  /*1c50*/  IMAD.IADD R169, R169, 0x1, R168 ;  /* 0x00000001a9a97824 */ /* 0x000fe200078e02a8 */
[----:B------:R-:W-:Y:S01]  /*1c60*/  SEL R171, R171, 0xffffffc0, !P3 ;  /* 0xffffffc0abab7807 */ /* 0x000fe20005800000 */
[----:B------:R3:W-:Y:S01]  /*1c70*/  STL [R1+0x140], R3 ;  /* 0x0001400301007387 */ /* 0x0007e20000100800 */
[----:B----4-:R-:W-:Y:S01]  /*1c80*/  SHF.R.S32.HI R21, RZ, 0x1f, R21 ;  /* 0x0000001fff157819 */ /* 0x010fe20000011415 */
[C---:B------:R-:W-:Y:S01]  /*1c90*/  IMAD.IADD R173, R111.reuse, 0x1, R170 ;  /* 0x000000016fad7824 */ /* 0x040fe200078e02aa */
[C---:B------:R-:W-:Y:S01]  /*1ca0*/  IADD3 R178, R111.reuse, 0x20, RZ ;  /* 0x000000206fb27810 */ /* 0x040fe20007ffe0ff */
[----:B------:R4:W-:Y:S01]  /*1cb0*/  STL [R1+0xa8], R9 ;  /* 0x0000a80901007387 */ /* 0x0009e20000100800 */
[----:B------:R-:W-:Y:S01]  /*1cc0*/  @P0 IADD3 R178, R111, -0x20, RZ ;  /* 0xffffffe06fb20810 */ /* 0x000fe20007ffe0ff */
[----:B------:R-:W-:Y:S01]  /*1cd0*/  IMAD.IADD R177, R174, 0x1, R171 ;  /* 0x00000001aeb17824 */ /* 0x000fe200078e02ab */
[C---:B------:R-:W-:Y:S01]  /*1ce0*/  IADD3 R214, R106.reuse, 0x60, RZ ;  /* 0x000000606ad67810 */ /* 0x040fe20007ffe0ff */
[----:B------:R-:W-:Y:S01]  /*1cf0*/  STL [R1+0xbc], R14 ;  /* 0x0000bc0e01007387 */ /* 0x000fe20000100800 */
[----:B-----5:R-:W-:Y:S01]  /*1d00*/  SHF.R.S32.HI R18, RZ, 0x1f, R18 ;  /* 0x0000001fff127819 */ /* 0x020fe20000011412 */
[----:B------:R-:W-:Y:S01]  /*1d10*/  IMAD.IADD R172, R171, 0x1, R168 ;  /* 0x00000001abac7824 */ /* 0x000fe200078e02a8 */
[C---:B------:R-:W-:Y:S01]  /*1d20*/  IADD3 R213, R106.reuse, 0x80, RZ ;  /* 0x000000806ad57810 */ /* 0x040fe20007ffe0ff */
[----:B------:R-:W-:Y:S01]  /*1d30*/  STL [R1+0xb8], R13 ;  /* 0x0000b80d01007387 */ /* 0x000fe20000100800 */
[----:B-1----:R-:W-:Y:S01]  /*1d40*/  SHF.R.S32.HI R15, RZ, 0x1f, R15 ;  /* 0x0000001fff0f7819 */ /* 0x002fe2000001140f */
[----:B------:R-:W-:Y:S01]  /*1d50*/  IMAD.IADD R176, R175, 0x1, R171 ;  /* 0x00000001afb07824 */ /* 0x000fe200078e02ab */
[----:B------:R-:W-:Y:S01]  /*1d60*/  IADD3 R212, R106, 0xa0, RZ ;  /* 0x000000a06ad47810 */ /* 0x000fe20007ffe0ff */
[----:B------:R-:W-:Y:S01]  /*1d70*/  STL [R1+0xb0], R11 ;  /* 0x0000b00b01007387 */ /* 0x000fe20000100800 */
[----:B--2---:R-:W-:Y:S01]  /*1d80*/  SHF.R.S32.HI R4, RZ, 0x1f, R17 ;  /* 0x0000001fff047819 */ /* 0x004fe20000011411 */
[----:B------:R-:W-:Y:S01]  /*1d90*/  IMAD.IADD R170, R170, 0x1, R178 ;  /* 0x00000001aaaa7824 */ /* 0x000fe200078e02b2 */
[----:B------:R-:W-:Y:S01]  /*1da0*/  LOP3.LUT R221, R221, 0xfffffff8, RZ, 0xc0, !PT ;  /* 0xfffffff8dddd7812 */ /* 0x000fe200078ec0ff */
[----:B------:R-:W-:Y:S01]  /*1db0*/  STL [R1+0xac], R10 ;  /* 0x0000ac0a01007387 */ /* 0x000fe20000100800 */
[----:B---3--:R-:W-:Y:S01]  /*1dc0*/  SHF.R.S32.HI R12, RZ, 0x1f, R12 ;  /* 0x0000001fff0c7819 */ /* 0x008fe2000001140c */
[----:B------:R-:W-:Y:S01]  /*1dd0*/  IMAD.IADD R171, R171, 0x1, R169 ;  /* 0x00000001abab7824 */ /* 0x000fe200078e02a9 */
[----:B------:R-:W-:Y:S01]  /*1de0*/  SHF.R.S32.HI R249, RZ, 0x1f, R248 ;  /* 0x0000001ffff97819 */ /* 0x000fe200000114f8 */
[----:B------:R1:W-:Y:S01]  /*1df0*/  STL [R1+0x138], R4 ;  /* 0x0001380401007387 */ /* 0x0003e20000100800 */
[----:B------:R-:W-:-:S02]  /*1e00*/  SHF.R.S32.HI R3, RZ, 0x1f, R16 ;  /* 0x0000001fff037819 */ /* 0x000fc40000011410 */
[----:B------:R-:W-:Y:S01]  /*1e10*/  SHF.R.S32.HI R107, RZ, 0x1f, R106 ;  /* 0x0000001fff6b7819 */ /* 0x000fe2000001146a */
[----:B------:R-:W-:Y:S01]  /*1e20*/  STL [R1+0xa4], R8 ;  /* 0x0000a40801007387 */ /* 0x000fe20000100800 */
[----:B----4-:R-:W-:Y:S02]  /*1e30*/  SHF.R.S32.HI R9, RZ, 0x1f, R9 ;  /* 0x0000001fff097819 */ /* 0x010fe40000011409 */
[----:B------:R-:W-:Y:S01]  /*1e40*/  SHF.R.S32.HI R247, RZ, 0x1f, R214 ;  /* 0x0000001ffff77819 */ /* 0x000fe200000114d6 */
[----:B------:R2:W-:Y:S01]  /*1e50*/  STL [R1+0x134], R3 ;  /* 0x0001340301007387 */ /* 0x0005e20000100800 */
[----:B------:R-:W-:Y:S02]  /*1e60*/  SHF.R.S32.HI R246, RZ, 0x1f, R213 ;  /* 0x0000001ffff67819 */ /* 0x000fe400000114d5 */
[----:B------:R-:W-:Y:S01]  /*1e70*/  SHF.R.S32.HI R245, RZ, 0x1f, R212 ;  /* 0x0000001ffff57819 */ /* 0x000fe200000114d4 */
[----:B------:R-:W-:Y:S01]  /*1e80*/  STL [R1+0xa0], R7 ;  /* 0x0000a00701007387 */ /* 0x000fe20000100800 */
[----:B------:R-:W-:-:S02]  /*1e90*/  SHF.R.S32.HI R244, RZ, 0x1f, R222 ;  /* 0x0000001ffff47819 */ /* 0x000fc400000114de */
[----:B------:R-:W-:Y:S01]  /*1ea0*/  SHF.R.S32.HI R243, RZ, 0x1f, R221 ;  /* 0x0000001ffff37819 */ /* 0x000fe200000114dd */
[----:B------:R-:W-:Y:S01]  /*1eb0*/  STL [R1+0x160], R27 ;  /* 0x0001601b01007387 */ /* 0x000fe20000100800 */
[C---:B------:R-:W-:Y:S02]  /*1ec0*/  IADD3 R189, R178.reuse, 0x800, RZ ;  /* 0x00000800b2bd7810 */ /* 0x040fe40007ffe0ff */
[C---:B------:R-:W-:Y:S01]  /*1ed0*/  IADD3 R188, R178.reuse, 0x1000, RZ ;  /* 0x00001000b2bc7810 */ /* 0x040fe20007ffe0ff */
[----:B------:R-:W-:Y:S01]  /*1ee0*/  STL [R1+0x154], R24 ;  /* 0x0001541801007387 */ /* 0x000fe20000100800 */
[C---:B------:R-:W-:Y:S02]  /*1ef0*/  IADD3 R187, R178.reuse, 0x1800, RZ ;  /* 0x00001800b2bb7810 */ /* 0x040fe40007ffe0ff */
[----:B------:R-:W-:Y:S01]  /*1f00*/  IADD3 R186, R178, 0x2000, RZ ;  /* 0x00002000b2ba7810 */ /* 0x000fe20007ffe0ff */
[----:B------:R-:W-:Y:S01]  /*1f10*/  STL [R1+0x148], R21 ;  /* 0x0001481501007387 */ /* 0x000fe20000100800 */
[----:B-1----:R-:W-:-:S02]  /*1f20*/  SHF.R.S32.HI R4, RZ, 0x1f, R14 ;  /* 0x0000001fff047819 */ /* 0x002fc4000001140e */
[C---:B------:R-:W-:Y:S01]  /*1f30*/  IADD3 R185, R178.reuse, 0x2800, RZ ;  /* 0x00002800b2b97810 */ /* 0x040fe20007ffe0ff */
[----:B------:R-:W-:Y:S01]  /*1f40*/  STL [R1+0x13c], R18 ;  /* 0x00013c1201007387 */ /* 0x000fe20000100800 */
[C---:B------:R-:W-:Y:S02]  /*1f50*/  IADD3 R184, R178.reuse, 0x3000, RZ ;  /* 0x00003000b2b87810 */ /* 0x040fe40007ffe0ff */
[C---:B------:R-:W-:Y:S01]  /*1f60*/  IADD3 R183, R178.reuse, 0x3800, RZ ;  /* 0x00003800b2b77810 */ /* 0x040fe20007ffe0ff */
[----:B------:R1:W-:Y:S01]  /*1f70*/  STL [R1+0x12c], R4 ;  /* 0x00012c0401007387 */ /* 0x0003e20000100800 */
[----:B--2---:R-:W-:Y:S02]  /*1f80*/  SHF.R.S32.HI R3, RZ, 0x1f, R13 ;  /* 0x0000001fff037819 */ /* 0x004fe4000001140d */
[C---:B------:R-:W-:Y:S01]  /*1f90*/  IADD3 R182, R178.reuse, 0x4000, RZ ;  /* 0x00004000b2b67810 */ /* 0x040fe20007ffe0ff */
[----:B------:R-:W-:Y:S01]  /*1fa0*/  STL [R1+0x130], R15 ;  /* 0x0001300f01007387 */ /* 0x000fe20000100800 */
[----:B------:R-:W-:-:S02]  /*1fb0*/  IADD3 R181, R178, 0x4800, RZ ;  /* 0x00004800b2b57810 */ /* 0x000fc40007ffe0ff */
[C---:B------:R-:W-:Y:S01]  /*1fc0*/  IADD3 R180, R178.reuse, 0x5000, RZ ;  /* 0x00005000b2b47810 */ /* 0x040fe20007ffe0ff */
[----:B------:R2:W-:Y:S01]  /*1fd0*/  STL [R1+0x128], R3 ;  /* 0x0001280301007387 */ /* 0x0005e20000100800 */
[----:B------:R-:W-:-:S03]  /*1fe0*/  IADD3 R179, R178, 0x5800, RZ ;  /* 0x00005800b2b37810 */ /* 0x000fc60007ffe0ff */
[----:B------:R-:W-:Y:S04]  /*1ff0*/  STL [R1+0x124], R12 ;  /* 0x0001240c01007387 */ /* 0x000fe80000100800 */
[----:B------:R-:W-:Y:S01]  /*2000*/  STL [R1+0x118], R9 ;  /* 0x0001180901007387 */ /* 0x000fe20000100800 */
[----:B-1----:R-:W-:-:S05]  /*2010*/  SHF.R.S32.HI R4, RZ, 0x1f, R11 ;  /* 0x0000001fff047819 */ /* 0x002fca000001140b */
[----:B------:R1:W-:Y:S01]  /*2020*/  STL [R1+0x120], R4 ;  /* 0x0001200401007387 */ /* 0x0003e20000100800 */
[----:B--2---:R-:W-:-:S05]  /*2030*/  SHF.R.S32.HI R3, RZ, 0x1f, R10 ;  /* 0x0000001fff037819 */ /* 0x004fca000001140a */
[----:B------:R2:W-:Y:S01]  /*2040*/  STL [R1+0x11c], R3 ;  /* 0x00011c0301007387 */ /* 0x0005e20000100800 */
[----:B-1----:R-:W-:-:S05]  /*2050*/  SHF.R.S32.HI R4, RZ, 0x1f, R8 ;  /* 0x0000001fff047819 */ /* 0x002fca0000011408 */
[----:B------:R1:W-:Y:S01]  /*2060*/  STL [R1+0x114], R4 ;  /* 0x0001140401007387 */ /* 0x0003e20000100800 */
[----:B--2---:R-:W-:-:S05]  /*2070*/  SHF.R.S32.HI R3, RZ, 0x1f, R7 ;  /* 0x0000001fff037819 */ /* 0x004fca0000011407 */
[----:B------:R2:W-:Y:S01]  /*2080*/  STL [R1+0x110], R3 ;  /* 0x0001100301007387 */ /* 0x0005e20000100800 */
[----:B-1----:R-:W-:-:S05]  /*2090*/  LEA R4, R6, 0x80, 0x1 ;  /* 0x0000008006047811 */ /* 0x002fca00078e08ff */
[C---:B------:R-:W-:Y:S01]  /*20a0*/  IMAD.IADD R2, R4.reuse, 0x1, R5 ;  /* 0x0000000104027824 */ /* 0x040fe200078e0205 */
[----:B------:R1:W-:Y:S01]  /*20b0*/  STL [R1+0x8c], R4 ;  /* 0x00008c0401007387 */ /* 0x0003e20000100800 */
[C---:B------:R-:W-:Y:S01]  /*20c0*/  IMAD.IADD R6, R4.reuse, 0x1, R0 ;  /* 0x0000000104067824 */ /* 0x040fe200078e0200 */
[C---:B--2---:R-:W-:Y:S02]  /*20d0*/  IADD3 R3, R4.reuse, -0x10, RZ ;  /* 0xfffffff004037810 */ /* 0x044fe40007ffe0ff */
[----:B------:R-:W-:Y:S01]  /*20e0*/  @P5 IADD3 R3, R4, 0x10, RZ ;  /* 0x0000001004035810 */ /* 0x000fe20007ffe0ff */
[----:B------:R2:W-:Y:S04]  /*20f0*/  STL [R1+0x98], R2 ;  /* 0x0000980201007387 */ /* 0x0005e80000100800 */
[----:B------:R3:W-:Y:S04]  /*2100*/  STL [R1+0x90], R3 ;  /* 0x0000900301007387 */ /* 0x0007e80000100800 */
[----:B------:R4:W-:Y:S01]  /*2110*/  STL [R1+0xfc], R6 ;  /* 0x0000fc0601007387 */ /* 0x0009e20000100800 */
[----:B-1----:R-:W-:-:S02]  /*2120*/  IMAD.IADD R4, R0, 0x1, R2 ;  /* 0x0000000100047824 */ /* 0x002fc400078e0202 */
[----:B--2---:R-:W-:-:S03]  /*2130*/  IMAD.IADD R2, R5, 0x1, R3 ;  /* 0x0000000105027824 */ /* 0x004fc600078e0203 */
[----:B------:R4:W-:Y:S01]  /*2140*/  STL [R1+0xf8], R4 ;  /* 0x0000f80401007387 */ /* 0x0009e20000100800 */
[----:B---3--:R-:W-:-:S03]  /*2150*/  IMAD.IADD R3, R0, 0x1, R3 ;  /* 0x0000000100037824 */ /* 0x008fc600078e0203 */
[----:B------:R4:W-:Y:S01]  /*2160*/  STL [R1+0x94], R2 ;  /* 0x0000940201007387 */ /* 0x0009e20000100800 */
[----:B------:R-:W-:-:S03]  /*2170*/  IMAD.IADD R0, R0, 0x1, R2 ;  /* 0x0000000100007824 */ /* 0x000fc600078e0202 */
[----:B------:R4:W-:Y:S04]  /*2180*/  STL [R1+0xf4], R3 ;  /* 0x0000f40301007387 */ /* 0x0009e80000100800 */
[----:B------:R4:W-:Y:S02]  /*2190*/  STL [R1+0xf0], R0 ;  /* 0x0000f00001007387 */ /* 0x0009e40000100800 */
.L_x_903:
[----:B------:R-:W-:Y:S01]  /*21a0*/  ISETP.NE.U32.AND P0, PT, RZ, c[0x0][0x370], PT ;  /* 0x0000dc00ff007a0c */ /* 0x000fe20003f05070 */
[----:B------:R-:W-:Y:S01]  /*21b0*/  IMAD.MOV.U32 R18, RZ, RZ, 0x4 ;  /* 0x00000004ff127424 */ /* 0x000fe200078e00ff */
[----:B------:R-:W-:Y:S01]  /*21c0*/  ISETP.NE.U32.AND P4, PT, RZ, c[0x0][0x358], PT ;  /* 0x0000d600ff007a0c */ /* 0x000fe20003f85070 */
[----:B----4-:R-:W-:Y:S01]  /*21d0*/  IMAD.MOV.U32 R2, RZ, RZ, RZ ;  /* 0x000000ffff027224 */ /* 0x010fe200078e00ff */
[----:B------:R-:W-:Y:S01]  /*21e0*/  ISETP.NE.AND.EX P0, PT, RZ, c[0x0][0x374], PT, P0 ;  /* 0x0000dd00ff007a0c */ /* 0x000fe20003f05300 */
[----:B------:R-:W-:Y:S01]  /*21f0*/  IMAD.MOV.U32 R72, RZ, RZ, RZ ;  /* 0x000000ffff487224 */ /* 0x000fe200078e00ff */
[----:B------:R-:W-:Y:S01]  /*2200*/  ISETP.NE.AND.EX P4, PT, RZ, c[0x0][0x35c], PT, P4 ;  /* 0x0000d700ff007a0c */ /* 0x000fe20003f85340 */
[----:B------:R-:W-:Y:S01]  /*2210*/  IMAD.MOV.U32 R17, RZ, RZ, RZ ;  /* 0x000000ffff117224 */ /* 0x000fe200078e00ff */
[----:B------:R-:W-:Y:S01]  /*2220*/  ISETP.NE.U32.AND P3, PT, RZ, c[0x0][0x350], PT ;  /* 0x0000d400ff007a0c */ /* 0x000fe20003f65070 */
[----:B------:R-:W-:Y:S01]  /*2230*/  IMAD.WIDE R6, R239, R18, c[0x0][0x350] ;  /* 0x0000d400ef067625 */ /* 0x000fe200078e0212 */
[----:B------:R-:W-:-:S02]  /*2240*/  ISETP.NE.U32.AND P2, PT, RZ, c[0x0][0x348], PT ;  /* 0x0000d200ff007a0c */ /* 0x000fc40003f45070 */
[----:B------:R-:W-:Y:S02]  /*2250*/  ISETP.NE.AND.EX P3, PT, RZ, c[0x0][0x354], PT, P3 ;  /* 0x0000d500ff007a0c */ /* 0x000fe40003f65330 */
[----:B------:R-:W-:-:S03]  /*2260*/  ISETP.NE.AND.EX P2, PT, RZ, c[0x0][0x34c], PT, P2 ;  /* 0x0000d300ff007a0c */ /* 0x000fc60003f45320 */
[----:B------:R-:W-:-:S05]  /*2270*/  @P0 IMAD.WIDE R4, R239, R18, c[0x0][0x370] ;  /* 0x0000dc00ef040625 */ /* 0x000fca00078e0212 */
[----:B------:R1:W2:Y:S01]  /*2280*/  @P0 LDG.E R2, [R4.64] ;  /* 0x0000000a04020981 */ /* 0x0002a2000c1e1900 */
[----:B------:R-:W-:Y:S02]  /*2290*/  IMAD.MOV.U32 R0, RZ, RZ, RZ ;  /* 0x000000ffff007224 */ /* 0x000fe400078e00ff */
[CC--:B------:R-:W-:Y:S01]  /*22a0*/  IMAD.WIDE R10, R239.reuse, R18.reuse, c[0x0][0x348] ;  /* 0x0000d200ef0a7625 */ /* 0x0c0fe200078e0212 */
[----:B------:R-:W3:Y:S04]  /*22b0*/  @P3 LDG.E R17, [R6.64] ;  /* 0x0000000a06113981 */ /* 0x000ee8000c1e1900 */
[----:B------:R-:W4:Y:S01]  /*22c0*/  @P2 LDG.E R0, [R10.64] ;  /* 0x0000000a0a002981 */ /* 0x000f22000c1e1900 */
[----:B-1----:R-:W-:-:S05]  /*22d0*/  IMAD.WIDE R4, R239, R18, c[0x0][0x358] ;  /* 0x0000d600ef047625 */ /* 0x002fca00078e0212 */
[----:B------:R-:W4:Y:S01]  /*22e0*/  @P4 LDG.E R72, [R4.64] ;  /* 0x0000000a04484981 */ /* 0x000f22000c1e1900 */
[----:B------:R-:W-:-:S04]  /*22f0*/  ISETP.NE.U32.AND P1, PT, RZ, c[0x0][0x360], PT ;  /* 0x0000d800ff007a0c */ /* 0x000fc80003f25070 */
[----:B------:R-:W-:Y:S02]  /*2300*/  ISETP.NE.AND.EX P1, PT, RZ, c[0x0][0x364], PT, P1 ;  /* 0x0000d900ff007a0c */ /* 0x000fe40003f25310 */
[----:B------:R-:W-:Y:S01]  /*2310*/  MOV R13, c[0x0][0x168] ;  /* 0x00005a00000d7a02 */ /* 0x000fe20000000f00 */
[----:B------:R-:W-:Y:S01]  /*2320*/  YIELD ;  /* 0x0000000000007946 */ /* 0x000fe20003800000 */
[----:B------:R-:W-:Y:S02]  /*2330*/  ULDC UR5, c[0x0][0x2ac] ;  /* 0x0000ab0000057ab9 */ /* 0x000fe40000000800 */
[----:B------:R-:W-:-:S07]  /*2340*/  ULDC UR4, c[0x0][0x1d0] ;  /* 0x0000740000047ab9 */ /* 0x000fce0000000800 */
[----:B------:R-:W-:Y:S01]  /*2350*/  @P1 IMAD.WIDE R8, R239, R18, c[0x0][0x360] ;  /* 0x0000d800ef081625 */ /* 0x000fe200078e0212 */
[----:B------:R-:W-:-:S04]  /*2360*/  UIMAD UR4, UR5, UR4, URZ ;  /* 0x00000004050472a4 */ /* 0x000fc8000f8e023f */
[----:B------:R1:W5:Y:S01]  /*2370*/  @P1 LDG.E R13, [R8.64] ;  /* 0x0000000a080d1981 */ /* 0x000362000c1e1900 */
[----:B------:R-:W-:Y:S02]  /*2380*/  IMAD.MOV.U32 R210, RZ, RZ, c[0x0][0x228] ;  /* 0x00008a00ffd27624 */ /* 0x000fe400078e00ff */
[----:B-1----:R-:W-:-:S05]  /*2390*/  IMAD.U32 R8, RZ, RZ, UR7 ;  /* 0x00000007ff087e24 */ /* 0x002fca000f8e00ff */
[----:B------:R-:W-:Y:S01]  /*23a0*/  IADD3 R144, P0, R8, 0x48, RZ ;  /* 0x0000004808907810 */ /* 0x000fe20007f1e0ff */
[----:B------:R-:W-:-:S03]  /*23b0*/  IMAD.U32 R8, RZ, RZ, UR4 ;  /* 0x00000004ff087e24 */ /* 0x000fc6000f8e00ff */
[----:B------:R-:W-:Y:S01]  /*23c0*/  IADD3.X R145, RZ, UR6, RZ, P0, !PT ;  /* 0x00000006ff917c10 */ /* 0x000fe200087fe4ff */
[----:B--2---:R-:W-:Y:S01]  /*23d0*/  STL [R1+0x48], R2 ;  /* 0x0000480201007387 */ /* 0x004fe20000100800 */
[----:B---3--:R-:W-:-:S03]  /*23e0*/  IMAD.IADD R3, R17, 0x1, R2 ;  /* 0x0000000111037824 */ /* 0x008fc600078e0202 */
[----:B----4-:R1:W-:Y:S04]  /*23f0*/  STL [R1+0x4c], R0 ;  /* 0x00004c0001007387 */ /* 0x0103e80000100800 */
[----:B------:R2:W-:Y:S04]  /*2400*/  STL [R1+0x50], R3 ;  /* 0x0000500301007387 */ /* 0x0005e80000100800 */
[----:B------:R3:W-:Y:S01]  /*2410*/  STL [R1+0x54], R72 ;  /* 0x0000544801007387 */ /* 0x0007e20000100800 */
[C---:B-1----:R-:W-:Y:S02]  /*2420*/  LOP3.LUT R0, R238.reuse, 0xff000000, RZ, 0xc0, !PT ;  /* 0xff000000ee007812 */ /* 0x042fe400078ec0ff */
[----:B--2---:R-:W-:-:S02]  /*2430*/  LOP3.LUT R3, R238, 0xff0000, RZ, 0xc0, !PT ;  /* 0x00ff0000ee037812 */ /* 0x004fc400078ec0ff */
[----:B------:R-:W-:-:S04]  /*2440*/  SHF.R.U32.HI R0, RZ, 0x8, R0 ;  /* 0x00000008ff007819 */ /* 0x000fc80000011600 */
[----:B------:R-:W-:Y:S01]  /*2450*/  LEA.HI R12, R3, R0, RZ, 0x10 ;  /* 0x00000000030c7211 */ /* 0x000fe200078f80ff */
[----:B------:R-:W-:Y:S05]  /*2460*/  @P1 BRA `(.L_x_700) ;  /* 0x0000004000001947 */ /* 0x000fea0003800000 */
[----:B------:R-:W-:Y:S05]  /*2470*/  @!P2 BRA `(.L_x_700) ;  /* 0x000000300000a947 */ /* 0x000fea0003800000 */
[----:B------:R1:W2:Y:S04]  /*2480*/  LDG.E R0, [R10.64] ;  /* 0x0000000a0a007981 */ /* 0x0002a8000c1e1900 */
[----:B-1----:R-:W2:Y:S02]  /*2490*/  LDG.E R10, [R10.64+0x4] ;  /* 0x0000040a0a0a7981 */ /* 0x002ea4000c1e1900 */
[----:B--2--5:R-:W-:-:S05]  /*24a0*/  IADD3 R13, -R0, R10, RZ ;  /* 0x0000000a000d7210 */ /* 0x024fca0007ffe1ff */
.L_x_700:
[----:B-----5:R1:W-:Y:S01]  /*24b0*/  STL [R1+0x58], R13 ;  /* 0x0000580d01007387 */ /* 0x0203e20000100800 */
[----:B------:R-:W-:-:S04]  /*24c0*/  ISETP.NE.U32.AND P0, PT, RZ, c[0x0][0x368], PT ;  /* 0x0000da00ff007a0c */ /* 0x000fc80003f05070 */
[----:B------:R-:W-:-:S13]  /*24d0*/  ISETP.NE.AND.EX P0, PT, RZ, c[0x0][0x36c], PT, P0 ;  /* 0x0000db00ff007a0c */ /* 0x000fda0003f05300 */
[----:B------:R-:W-:Y:S05]  /*24e0*/  @!P0 BRA `(.L_x_701) ;  /* 0x0000003000008947 */ /* 0x000fea0003800000 */
[----:B------:R-:W-:-:S06]  /*24f0*/  IMAD.WIDE R8, R239, R18, c[0x0][0x368] ;  /* 0x0000da00ef087625 */ /* 0x000fcc00078e0212 */
[----:B------:R2:W5:Y:S01]  /*2500*/  LDG.E R8, [R8.64] ;  /* 0x0000000a08087981 */ /* 0x000562000c1e1900 */
[----:B------:R-:W-:Y:S05]  /*2510*/  BRA `(.L_x_702) ;  /* 0x0000004000007947 */ /* 0x000fea0003800000 */
.L_x_701:
[----:B------:R-:W-:Y:S05]  /*2520*/  @!P3 BRA `(.L_x_702) ;  /* 0x000000300000b947 */ /* 0x000fea0003800000 */
[----:B------:R2:W4:Y:S04]  /*2530*/  LDG.E R8, [R6.64] ;  /* 0x0000000a06087981 */ /* 0x000528000c1e1900 */
[----:B--2---:R-:W4:Y:S02]  /*2540*/  LDG.E R6, [R6.64+0x4] ;  /* 0x0000040a06067981 */ /* 0x004f24000c1e1900 */
[----:B----4-:R-:W-:Y:S02]  /*2550*/  IADD3 R8, -R8, R6, RZ ;  /* 0x0000000608087210 */ /* 0x010fe40007ffe1ff */
.L_x_702:
[----:B------:R-:W-:Y:S01]  /*2560*/  ISETP.NE.U32.AND P0, PT, RZ, c[0x0][0x378], PT ;  /* 0x0000de00ff007a0c */ /* 0x000fe20003f05070 */
[----:B------:R-:W4:Y:S03]  /*2570*/  LDL R7, [R1+0x104] ;  /* 0x0001040001077983 */ /* 0x000f260000100800 */
[----:B------:R-:W-:Y:S01]  /*2580*/  ISETP.NE.AND.EX P0, PT, RZ, c[0x0][0x37c], PT, P0 ;  /* 0x0000df00ff007a0c */ /* 0x000fe20003f05300 */
[----:B--2---:R1:W2:Y:S01]  /*2590*/  @P4 LDG.E R6, [R4.64] ;  /* 0x0000000a04064981 */ /* 0x0042a2000c1e1900 */
[----:B-----5:R-:W-:-:S03]  /*25a0*/  IMAD.MOV.U32 R0, RZ, RZ, R8 ;  /* 0x000000ffff007224 */ /* 0x020fc600078e0008 */
[----:B------:R1:W2:Y:S08]  /*25b0*/  @P4 LDG.E R3, [R4.64+0x4] ;  /* 0x0000040a04034981 */ /* 0x0002b0000c1e1900 */
[----:B-1----:R-:W-:-:S05]  /*25c0*/  @P0 IMAD.WIDE R4, R239, R18, c[0x0][0x378] ;  /* 0x0000de00ef040625 */ /* 0x002fca00078e0212 */
[----:B---3--:R1:W3:Y:S01]  /*25d0*/  @P0 LDG.E R0, [R4.64] ;  /* 0x0000000a04000981 */ /* 0x0082e2000c1e1900 */
[----:B------:R-:W-:-:S05]  /*25e0*/  IMAD.IADD R9, R8, 0x1, -R2 ;  /* 0x0000000108097824 */ /* 0x000fca00078e0a02 */
[----:B------:R2:W-:Y:S01]  /*25f0*/  STL [R1+0x5c], R9 ;  /* 0x00005c0901007387 */ /* 0x0005e20000100800 */
[----:B-1----:R-:W-:Y:S02]  /*2600*/  IMAD.MOV.U32 R4, RZ, RZ, c[0x0][0x2c4] ;  /* 0x0000b100ff047624 */ /* 0x002fe400078e00ff */
[----:B------:R-:W-:-:S03]  /*2610*/  IMAD.MOV.U32 R5, RZ, RZ, c[0x0][0x32c] ;  /* 0x0000cb00ff057624 */ /* 0x000fc600078e00ff */
[----:B------:R-:W-:Y:S02]  /*2620*/  ISETP.NE.AND P1, PT, R4, 0x1, PT ;  /* 0x000000010400780c */ /* 0x000fe40003f25270 */
[----:B------:R-:W-:Y:S01]  /*2630*/  ISETP.GE.AND P2, PT, R5, 0x1, PT ;  /* 0x000000010500780c */ /* 0x000fe20003f46270 */
[----:B----4-:R-:W-:-:S05]  /*2640*/  IMAD.SHL.U32 R237, R7, 0x80, RZ ;  /* 0x0000008007ed7824 */ /* 0x010fca00078e00ff */
[----:B------:R-:W-:Y:S01]  /*2650*/  IADD3 R2, R237, 0x7f, RZ ;  /* 0x0000007fed027810 */ /* 0x000fe20007ffe0ff */
[----:B--2---:R-:W-:-:S04]  /*2660*/  @P4 IMAD.IADD R210, R3, 0x1, -R6 ;  /* 0x0000000103d24824 */ /* 0x004fc800078e0a06 */
[----:B------:R-:W-:-:S04]  /*2670*/  @P1 IMAD.HI.U32 R4, R2, c[0x0][0x2c8], RZ ;  /* 0x0000b20002041a27 */ /* 0x000fc800078e00ff */
[----:B------:R-:W-:Y:S01]  /*2680*/  IMAD.IADD R211, R9, 0x1, R210 ;  /* 0x0000000109d37824 */ /* 0x000fe200078e02d2 */
[----:B------:R-:W-:-:S04]  /*2690*/  @P1 SHF.R.U32.HI R2, RZ, c[0x0][0x2cc], R4 ;  /* 0x0000b300ff021a19 */ /* 0x000fc80000011604 */
[----:B------:R1:W-:Y:S01]  /*26a0*/  STL.64 [R1+0x60], R210 ;  /* 0x000060d201007387 */ /* 0x0003e20000100a00 */
[----:B------:R-:W-:Y:S02]  /*26b0*/  IADD3 R3, R211, 0x3f, RZ ;  /* 0x0000003fd3037810 */ /* 0x000fe40007ffe0ff */
[----:B------:R-:W-:Y:S02]  /*26c0*/  IADD3 R2, R2, 0x1, R211 ;  /* 0x0000000102027810 */ /* 0x000fe40007ffe0d3 */
[----:B------:R-:W-:-:S04]  /*26d0*/  SHF.R.S32.HI R4, RZ, 0x1f, R3 ;  /* 0x0000001fff047819 */ /* 0x000fc80000011403 */
[----:B------:R-:W-:Y:S01]  /*26e0*/  LEA.HI R3, R4, R3, RZ, 0x6 ;  /* 0x0000000304037211 */ /* 0x000fe200078f30ff */
[----:B------:R-:W-:-:S03]  /*26f0*/  IMAD.IADD R4, R2, 0x1, -R13 ;  /* 0x0000000102047824 */ /* 0x000fc600078e0a0d */
[----:B------:R-:W-:Y:S02]  /*2700*/  SHF.R.S32.HI R16, RZ, 0x6, R3 ;  /* 0x00000006ff107819 */ /* 0x000fe40000011403 */
[----:B------:R-:W-:Y:S01]  /*2710*/  IADD3 R3, R4, c[0x0][0x328], RZ ;  /* 0x0000ca0004037a10 */ /* 0x000fe20007ffe0ff */
[----:B---3--:R1:W-:Y:S01]  /*2720*/  STL [R1+0x68], R0 ;  /* 0x0000680001007387 */ /* 0x0083e20000100800 */
        /* <DEDUP_REMOVED lines=11> */
.L_x_705:
[----:B------:R-:W-:-:S13]  /*27e0*/  ISETP.NE.AND P0, PT, R5, 0x1, PT ;  /* 0x000000010500780c */ /* 0x000fda0003f05270 */
[----:B------:R-:W-:-:S05]  /*27f0*/  @P0 IMAD.HI.U32 R4, R2, c[0x0][0x330], RZ ;  /* 0x0000cc0002040a27 */ /* 0x000fca00078e00ff */
[----:B------:R-:W-:Y:S02]  /*2800*/  @P0 SHF.R.U32.HI R2, RZ, c[0x0][0x334], R4 ;  /* 0x0000cd00ff020a19 */ /* 0x000fe40000011604 */
.L_x_706:
[----:B------:R-:W-:Y:S05]  /*2810*/  BSYNC B0 ;  /* 0x0000000000007941 */ /* 0x000fea0003800000 */
.L_x_704:
[----:B------:R-:W-:-:S05]  /*2820*/  IMAD R2, R2, R5, c[0x0][0x32c] ;  /* 0x0000cb0002027624 */ /* 0x000fca00078e0205 */
[----:B------:R-:W-:-:S04]  /*2830*/  IMNMX R3, R3, R2, PT ;  /* 0x0000000203037217 */ /* 0x000fc80003800200 */
.L_x_703:
[----:B------:R-:W-:Y:S01]  /*2840*/  IADD3 R3, R3, 0x3f, RZ ;  /* 0x0000003f03037810 */ /* 0x000fe20007ffe0ff */
[----:B------:R-:W-:-:S03]  /*2850*/  @P1 IMAD.HI.U32 R4, R237, c[0x0][0x2c8], RZ ;  /* 0x0000b200ed041a27 */ /* 0x000fc600078e00ff */
[----:B------:R-:W-:Y:S01]  /*2860*/  SHF.R.S32.HI R11, RZ, 0x1f, R3 ;  /* 0x0000001fff0b7819 */ /* 0x000fe20000011403 */
[----:B------:R-:W-:Y:S01]  /*2870*/  IMAD.MOV.U32 R2, RZ, RZ, R237 ;  /* 0x000000ffff027224 */ /* 0x000fe200078e00ed */
[----:B------:R-:W-:Y:S02]  /*2880*/  @P1 SHF.R.U32.HI R2, RZ, c[0x0][0x2cc], R4 ;  /* 0x0000b300ff021a19 */ /* 0x000fe40000011604 */
[----:B------:R-:W-:Y:S02]  /*2890*/  LEA.HI R11, R11, R3, RZ, 0x6 ;  /* 0x000000030b0b7211 */ /* 0x000fe400078f30ff */
[----:B------:R-:W-:Y:S02]  /*28a0*/  IADD3 R2, R2, R211, -R13 ;  /* 0x000000d302027210 */ /* 0x000fe40007ffe80d */
[----:B------:R-:W-:Y:S02]  /*28b0*/  SHF.R.S32.HI R11, RZ, 0x6, R11 ;  /* 0x00000006ff0b7819 */ /* 0x000fe4000001140b */
[----:B------:R-:W-:-:S02]  /*28c0*/  IADD3 R3, R2, -c[0x0][0x324], RZ ;  /* 0x8000c90002037a10 */ /* 0x000fc40007ffe0ff */
        /* <DEDUP_REMOVED lines=11> */
.L_x_709:
[----:B------:R-:W-:-:S13]  /*2980*/  ISETP.NE.AND P0, PT, R5, 0x1, PT ;  /* 0x000000010500780c */ /* 0x000fda0003f05270 */
[----:B------:R-:W-:-:S05]  /*2990*/  @P0 IMAD.HI.U32 R4, R2, c[0x0][0x330], RZ ;  /* 0x0000cc0002040a27 */ /* 0x000fca00078e00ff */
[----:B------:R-:W-:Y:S02]  /*29a0*/  @P0 SHF.R.U32.HI R2, RZ, c[0x0][0x334], R4 ;  /* 0x0000cd00ff020a19 */ /* 0x000fe40000011604 */
.L_x_710:
[----:B------:R-:W-:Y:S05]  /*29b0*/  BSYNC B0 ;  /* 0x0000000000007941 */ /* 0x000fea0003800000 */
.L_x_708:
[----:B------:R-:W-:-:S05]  /*29c0*/  IMAD R2, R2, c[0x0][0x32c], RZ ;  /* 0x0000cb0002027a24 */ /* 0x000fca00078e02ff */
[----:B------:R-:W-:-:S04]  /*29d0*/  IMNMX R3, R3, R2, !PT ;  /* 0x0000000203037217 */ /* 0x000fc80007800200 */
.L_x_707:
[----:B------:R-:W-:Y:S01]  /*29e0*/  SHF.R.S32.HI R10, RZ, 0x1f, R3 ;  /* 0x0000001fff0a7819 */ /* 0x000fe20000011403 */
[----:B------:R-:W-:Y:S01]  /*29f0*/  BSSY B0, `(.L_x_711) ;  /* 0x000002a000007945 */ /* 0x000fe20003800000 */
[----:B------:R-:W-:Y:S02]  /*2a00*/  LOP3.LUT R19, R12, 0xff, RZ, 0xc0, !PT ;  /* 0x000000ff0c137812 */ /* 0x000fe400078ec0ff */
[----:B------:R-:W-:Y:S01]  /*2a10*/  LEA.HI R10, R10, R3, RZ, 0x6 ;  /* 0x000000030a0a7211 */ /* 0x000fe200078f30ff */
[----:B------:R-:W-:Y:S01]  /*2a20*/  IMAD.MOV.U32 R3, RZ, RZ, RZ ;  /* 0x000000ffff037224 */ /* 0x000fe200078e00ff */
[----:B------:R-:W-:Y:S01]  /*2a30*/  SHF.R.U32.HI R2, RZ, 0x10, R12 ;  /* 0x00000010ff027819 */ /* 0x000fe2000001160c */
[----:B------:R2:W-:Y:S01]  /*2a40*/  STL [R1+0x80], R19 ;  /* 0x0000801301007387 */ /* 0x0005e20000100800 */
[----:B------:R-:W-:-:S03]  /*2a50*/  SHF.R.S32.HI R10, RZ, 0x6, R10 ;  /* 0x00000006ff0a7819 */ /* 0x000fc6000001140a */
[----:B------:R2:W-:Y:S01]  /*2a60*/  STL [R1+0x78], R2 ;  /* 0x0000780201007387 */ /* 0x0005e20000100800 */
[----:B------:R-:W-:-:S04]  /*2a70*/  IMNMX R10, RZ, R10, !PT ;  /* 0x0000000aff0a7217 */ /* 0x000fc80007800200 */
[----:B------:R-:W-:-:S13]  /*2a80*/  ISETP.GT.AND P0, PT, R11, R10, PT ;  /* 0x0000000a0b00720c */ /* 0x000fda0003f04270 */
[----:B------:R-:W-:Y:S05]  /*2a90*/  @!P0 BRA `(.L_x_712) ;  /* 0x000001f000008947 */ /* 0x000fea0003800000 */
[----:B------:R-:W-:-:S04]  /*2aa0*/  ISETP.NE.AND P0, PT, R2, RZ, PT ;  /* 0x000000ff0200720c */ /* 0x000fc80003f05270 */
[----:B--2---:R-:W-:-:S04]  /*2ab0*/  SEL R2, R2, c[0x0][0x338], P0 ;  /* 0x0000ce0002027a07 */ /* 0x004fc80000000000 */
[----:B------:R-:W-:Y:S02]  /*2ac0*/  IABS R4, R2 ;  /* 0x0000000200047213 */ /* 0x000fe40000000000 */
[----:B------:R-:W-:Y:S02]  /*2ad0*/  IADD3 R12, R2, -0x1, R11 ;  /* 0xffffffff020c7810 */ /* 0x000fe40007ffe00b */
[----:B------:R-:W2:Y:S03]  /*2ae0*/  I2F.RP R6, R4 ;  /* 0x0000000400067306 */ /* 0x000ea60000209400 */
[----:B------:R-:W-:-:S05]  /*2af0*/  IMAD.IADD R12, R12, 0x1, -R10 ;  /* 0x000000010c0c7824 */ /* 0x000fca00078e0a0a */
[----:B------:R-:W-:Y:S02]  /*2b00*/  IABS R15, R12 ;  /* 0x0000000c000f7213 */ /* 0x000fe40000000000 */
[----:B------:R-:W-:-:S04]  /*2b10*/  LOP3.LUT R12, R12, R2, RZ, 0x3c, !PT ;  /* 0x000000020c0c7212 */ /* 0x000fc800078e3cff */
[----:B------:R-:W-:Y:S01]  /*2b20*/  ISETP.GE.AND P1, PT, R12, RZ, PT ;  /* 0x000000ff0c00720c */ /* 0x000fe20003f26270 */
[----:B--2---:R-:W2:Y:S02]  /*2b30*/  MUFU.RCP R6, R6 ;  /* 0x0000000600067308 */ /* 0x004ea40000001000 */
[----:B--2---:R-:W-:-:S06]  /*2b40*/  IADD3 R6, R6, 0xffffffe, RZ ;  /* 0x0ffffffe06067810 */ /* 0x004fcc0007ffe0ff */
[----:B------:R-:W2:Y:S02]  /*2b50*/  F2I.FTZ.U32.TRUNC.NTZ R7, R6 ;  /* 0x0000000600077305 */ /* 0x000ea4000021f000 */
[----:B--2---:R-:W-:Y:S02]  /*2b60*/  IMAD.MOV R3, RZ, RZ, -R7 ;  /* 0x000000ffff037224 */ /* 0x004fe400078e0a07 */
[----:B------:R-:W-:Y:S02]  /*2b70*/  IMAD.MOV.U32 R6, RZ, RZ, RZ ;  /* 0x000000ffff067224 */ /* 0x000fe400078e00ff */
        /* <DEDUP_REMOVED lines=13> */
[----:B------:R-:W-:-:S13]  /*2c50*/  ISETP.GE.U32.AND P2, PT, R5, R4, PT ;  /* 0x000000040500720c */ /* 0x000fda0003f46070 */
[----:B------:R-:W-:-:S05]  /*2c60*/  @P2 IADD3 R3, R3, 0x1, RZ ;  /* 0x0000000103032810 */ /* 0x000fca0007ffe0ff */
[----:B------:R-:W-:Y:S01]  /*2c70*/  @!P1 IMAD.MOV R3, RZ, RZ, -R3 ;  /* 0x000000ffff039224 */ /* 0x000fe200078e0a03 */
[----:B------:R-:W-:Y:S02]  /*2c80*/  @!P0 LOP3.LUT R3, RZ, R2, RZ, 0x33, !PT ;  /* 0x00000002ff038212 */ /* 0x000fe400078e33ff */
.L_x_712:
[----:B------:R-:W-:Y:S05]  /*2c90*/  BSYNC B0 ;  /* 0x0000000000007941 */ /* 0x000fea0003800000 */
.L_x_711:
[----:B------:R-:W-:-:S04]  /*2ca0*/  IMAD R10, R19, R3, R10 ;  /* 0x00000003130a7224 */ /* 0x000fc800078e020a */
[C---:B--2---:R-:W-:Y:S02]  /*2cb0*/  IMAD.IADD R2, R10.reuse, 0x1, R3 ;  /* 0x000000010a027824 */ /* 0x044fe400078e0203 */
        /* <DEDUP_REMOVED lines=14> */
[----:B------:R-:W-:-:S04]  /*2da0*/  ISETP.NE.U32.AND P0, PT, RZ, c[0x0][0x340], PT ;  /* 0x0000d000ff007a0c */ /* 0x000fc80003f05070 */
[----:B------:R-:W-:-:S13]  /*2db0*/  ISETP.NE.AND.EX P3, PT, RZ, c[0x0][0x344], PT, P0 ;  /* 0x0000d100ff007a0c */ /* 0x000fda0003f65300 */
[----:B------:R-:W-:-:S05]  /*2dc0*/  @P3 IMAD.WIDE R4, R239, R18, c[0x0][0x340] ;  /* 0x0000d000ef043625 */ /* 0x000fca00078e0212 */
[----:B------:R2:W3:Y:S01]  /*2dd0*/  @P3 LDG.E R18, [R4.64] ;  /* 0x0000000a04123981 */ /* 0x0004e2000c1e1900 */
[----:B------:R-:W-:Y:S01]  /*2de0*/  LOP3.LUT R23, R238, 0xffff, RZ, 0xc0, !PT ;  /* 0x0000ffffee177812 */ /* 0x000fe200078ec0ff */
[----:B------:R-:W-:Y:S01]  /*2df0*/  IMAD.MOV.U32 R132, RZ, RZ, c[0x0][0x238] ;  /* 0x00008e00ff847624 */ /* 0x000fe200078e00ff */
[----:B------:R-:W-:Y:S01]  /*2e00*/  IADD3 R64, R2, -0x1, RZ ;  /* 0xffffffff02407810 */ /* 0x000fe20007ffe0ff */
[----:B------:R-:W4:Y:S01]  /*2e10*/  S2R R12, SR_TID.X ;  /* 0x00000000000c7919 */ /* 0x000f220000002100 */
[----:B------:R-:W-:Y:S01]  /*2e20*/  IMAD.MOV.U32 R126, RZ, RZ, 0x6 ;  /* 0x00000006ff7e7424 */ /* 0x000fe200078e00ff */
[----:B------:R-:W-:Y:S01]  /*2e30*/  SHF.R.S32.HI R9, RZ, 0x1f, R72 ;  /* 0x0000001fff097819 */ /* 0x000fe20000011448 */
[----:B------:R-:W-:Y:S01]  /*2e40*/  IMAD.WIDE.U32 R6, R23, c[0x0][0x240], R248 ;  /* 0x0000900017067a25 */ /* 0x000fe200078e00f8 */
[----:B------:R-:W-:Y:S02]  /*2e50*/  ISETP.GE.AND P6, PT, R250, c[0x0][0x1d4], PT ;  /* 0x00007500fa007a0c */ /* 0x000fe40003fc6270 */
[C---:B------:R-:W-:Y:S01]  /*2e60*/  SHF.L.U64.HI R128, R132.reuse, R126, c[0x0][0x23c] ;  /* 0x00008f0084807619 */ /* 0x040fe2000001027e */
[----:B------:R-:W-:Y:S01]  /*2e70*/  IMAD.IADD R122, R17, 0x1, R8 ;  /* 0x00000001117a7824 */ /* 0x000fe200078e0208 */
[----:B------:R-:W-:Y:S01]  /*2e80*/  SHF.R.S32.HI R8, RZ, 0x1f, R64 ;  /* 0x0000001fff087819 */ /* 0x000fe20000011440 */
[----:B------:R-:W-:Y:S01]  /*2e90*/  IMAD R3, R23, c[0x0][0x244], R7 ;  /* 0x0000910017037a24 */ /* 0x000fe200078e0207 */
[----:B------:R-:W-:Y:S01]  /*2ea0*/  SHF.R.S32.HI R17, RZ, 0x1f, R239 ;  /* 0x0000001fff117819 */ /* 0x000fe200000114ef */
[----:B------:R-:W-:Y:S01]  /*2eb0*/  IMAD.SHL.U32 R131, R132, 0x40, RZ ;  /* 0x0000004084837824 */ /* 0x000fe200078e00ff */
[----:B------:R-:W-:Y:S01]  /*2ec0*/  ISETP.GE.AND P5, PT, R251, c[0x0][0x1d4], PT ;  /* 0x00007500fb007a0c */ /* 0x000fe20003fa6270 */
[----:B------:R-:W-:Y:S01]  /*2ed0*/  IMAD R7, R128, R64, RZ ;  /* 0x0000004080077224 */ /* 0x000fe200078e02ff */
[----:B------:R-:W-:Y:S01]  /*2ee0*/  SHF.R.S32.HI R16, RZ, 0x1f, R223 ;  /* 0x0000001fff107819 */ /* 0x000fe200000114df */
[----:B------:R-:W-:Y:S01]  /*2ef0*/  IMAD.MOV.U32 R2, RZ, RZ, R6 ;  /* 0x000000ffff027224 */ /* 0x000fe200078e0006 */
[----:B------:R-:W-:Y:S01]  /*2f00*/  SHF.R.S32.HI R109, RZ, 0x1f, R108 ;  /* 0x0000001fff6d7819 */ /* 0x000fe2000001146c */
[----:B------:R-:W-:Y:S01]  /*2f10*/  IMAD R15, R8, R131, R7 ;  /* 0x00000083080f7224 */ /* 0x000fe200078e0207 */
[----:B------:R-:W-:Y:S01]  /*2f20*/  SEL R7, R17, RZ, !P4 ;  /* 0x000000ff11077207 */ /* 0x000fe20006000000 */
[----:B------:R-:W-:Y:S01]  /*2f30*/  IMAD.MOV.U32 R127, RZ, RZ, 0x5 ;  /* 0x00000005ff7f7424 */ /* 0x000fe200078e00ff */
[----:B------:R-:W-:Y:S01]  /*2f40*/  SEL R8, R239, RZ, !P4 ;  /* 0x000000ffef087207 */ /* 0x000fe20006000000 */
[----:B--2---:R-:W-:Y:S01]  /*2f50*/  IMAD.WIDE.U32 R4, R23, c[0x0][0x260], R248 ;  /* 0x0000980017047a25 */ /* 0x004fe200078e00f8 */
[----:B------:R-:W-:-:S02]  /*2f60*/  ISETP.GE.AND P4, PT, R248, c[0x0][0x1d4], PT ;  /* 0x00007500f8007a0c */ /* 0x000fc40003f86270 */
[----:B----4-:R-:W-:Y:S01]  /*2f70*/  SHF.R.S32.HI R24, RZ, 0x1f, R12 ;  /* 0x0000001fff187819 */ /* 0x010fe2000001140c */
[----:B------:R-:W-:Y:S01]  /*2f80*/  IMAD R6, R7, c[0x0][0x248], RZ ;  /* 0x0000920007067a24 */ /* 0x000fe200078e02ff */
[----:B------:R-:W-:Y:S01]  /*2f90*/  LOP3.LUT R220, R220, 0xfffffffe, RZ, 0xc0, !PT ;  /* 0xfffffffedcdc7812 */ /* 0x000fe200078ec0ff */
[----:B------:R-:W-:Y:S01]  /*2fa0*/  IMAD.WIDE.U32 R2, R8, c[0x0][0x248], R2 ;  /* 0x0000920008027a25 */ /* 0x000fe200078e0002 */
[----:B------:R-:W-:Y:S02]  /*2fb0*/  LEA.HI R24, R24, R12, RZ, 0x3 ;  /* 0x0000000c18187211 */ /* 0x000fe400078f18ff */
[----:B------:R-:W-:Y:S01]  /*2fc0*/  SHF.L.U64.HI R127, R132, R127, c[0x0][0x23c] ;  /* 0x00008f00847f7619 */ /* 0x000fe2000001027f */
[----:B------:R-:W-:Y:S01]  /*2fd0*/  IMAD R10, R8, c[0x0][0x24c], R6 ;  /* 0x00009300080a7a24 */ /* 0x000fe200078e0206 */
[----:B------:R-:W-:Y:S01]  /*2fe0*/  SHF.R.S32.HI R24, RZ, 0x3, R24 ;  /* 0x00000003ff187819 */ /* 0x000fe20000011418 */
[----:B------:R-:W-:Y:S01]  /*2ff0*/  IMAD R5, R23, c[0x0][0x264], R5 ;  /* 0x0000990017057a24 */ /* 0x000fe200078e0205 */
[----:B------:R-:W-:Y:S01]  /*3000*/  LEA R133, R252, R223, 0x6 ;  /* 0x000000dffc857211 */ /* 0x000fe200078e30ff */
[----:B------:R-:W-:Y:S01]  /*3010*/  IMAD.IADD R3, R3, 0x1, R10 ;  /* 0x0000000103037824 */ /* 0x000fe200078e020a */
[----:B------:R-:W-:Y:S01]  /*3020*/  IADD3 R72, P0, R24, R72, RZ ;  /* 0x0000004818487210 */ /* 0x000fe20007f1e0ff */
[----:B------:R-:W-:Y:S01]  /*3030*/  IMAD.WIDE.U32 R74, R8, c[0x0][0x268], R4 ;  /* 0x00009a00084a7a25 */ /* 0x000fe200078e0004 */
[----:B------:R-:W-:-:S02]  /*3040*/  @P4 LOP3.LUT R220, R220, 0x1, RZ, 0xfc, !PT ;  /* 0x00000001dcdc4812 */ /* 0x000fc400078efcff */
[----:B------:R-:W-:Y:S01]  /*3050*/  LEA.HI.X.SX32 R73, R24, R9, 0x1, P0 ;  /* 0x0000000918497211 */ /* 0x000fe200000f0eff */
[----:B------:R-:W-:Y:S01]  /*3060*/  IMAD R9, R64, -0x40, -R24 ;  /* 0xffffffc040097824 */ /* 0x000fe200078e0a18 */
[----:B------:R-:W-:Y:S01]  /*3070*/  LOP3.LUT R220, R220, 0xfffffffb, RZ, 0xc0, !PT ;  /* 0xfffffffbdcdc7812 */ /* 0x000fe200078ec0ff */
[----:B------:R-:W-:-:S04]  /*3080*/  IMAD.WIDE.U32 R82, R72, c[0x0][0x238], R2 ;  /* 0x00008e0048527a25 */ /* 0x000fc800078e0002 */
[----:B------:R-:W-:Y:S02]  /*3090*/  IMAD.IADD R6, R9, 0x1, R210 ;  /* 0x0000000109067824 */ /* 0x000fe400078e02d2 */
[----:B------:R-:W-:Y:S02]  /*30a0*/  IMAD.MOV.U32 R80, RZ, RZ, R82 ;  /* 0x000000ffff507224 */ /* 0x000fe400078e0052 */
[----:B------:R-:W-:Y:S01]  /*30b0*/  IMAD R7, R7, c[0x0][0x268], RZ ;  /* 0x00009a0007077a24 */ /* 0x000fe200078e02ff */
[----:B------:R-:W-:Y:S01]  /*30c0*/  ISETP.GE.AND P1, PT, R6, 0x1, PT ;  /* 0x000000010600780c */ /* 0x000fe20003f26270 */
[----:B------:R-:W-:Y:S01]  /*30d0*/  IMAD R14, R16, c[0x0][0x280], RZ ;  /* 0x0000a000100e7a24 */ /* 0x000fe200078e02ff */
[----:B------:R-:W-:Y:S01]  /*30e0*/  ISETP.GT.AND P0, PT, R6, 0x20, PT ;  /* 0x000000200600780c */ /* 0x000fe20003f04270 */
[----:B------:R-:W-:Y:S02]  /*30f0*/  IMAD R6, R73, c[0x0][0x238], RZ ;  /* 0x00008e0049067a24 */ /* 0x000fe400078e02ff */
[----:B------:R-:W-:-:S02]  /*3100*/  IMAD R71, R8, c[0x0][0x26c], R7 ;  /* 0x00009b0008477a24 */ /* 0x000fc400078e0207 */
[----:B------:R-:W-:Y:S02]  /*3110*/  IMAD R6, R72, c[0x0][0x23c], R6 ;  /* 0x00008f0048067a24 */ /* 0x000fe400078e0206 */
[C---:B------:R-:W-:Y:S02]  /*3120*/  IMAD R14, R223.reuse, c[0x0][0x284], R14 ;  /* 0x0000a100df0e7a24 */ /* 0x040fe400078e020e */
[----:B------:R-:W-:Y:S01]  /*3130*/  IMAD.WIDE.U32 R12, R223, c[0x0][0x280], R108 ;  /* 0x0000a000df0c7a25 */ /* 0x000fe200078e006c */
[----:B------:R-:W-:-:S03]  /*3140*/  IADD3 R81, R83, R6, RZ ;  /* 0x0000000653517210 */ /* 0x000fc60007ffe0ff */
[----:B------:R-:W-:-:S04]  /*3150*/  IMAD.WIDE.U32 R8, R223, c[0x0][0x280], R106 ;  /* 0x0000a000df087a25 */ /* 0x000fc800078e006a */
[----:B------:R-:W-:-:S04]  /*3160*/  IMAD.WIDE.U32 R2, R64, R131, R80 ;  /* 0x0000008340027225 */ /* 0x000fc800078e0050 */
[----:B------:R-:W-:Y:S01]  /*3170*/  IMAD.IADD R15, R3, 0x1, R15 ;  /* 0x00000001030f7824 */ /* 0x000fe200078e020f */
[----:B------:R-:W-:Y:S01]  /*3180*/  @P1 LEA R4, P2, R2, c[0x0][0x220], 0x1 ;  /* 0x0000880002041a11 */ /* 0x000fe200078408ff */
[----:B------:R-:W-:Y:S02]  /*3190*/  IMAD.SHL.U32 R132, R132, 0x20, RZ ;  /* 0x0000002084847824 */ /* 0x000fe400078e00ff */
[----:B------:R-:W-:Y:S01]  /*31a0*/  IMAD.IADD R13, R13, 0x1, R14 ;  /* 0x000000010d0d7824 */ /* 0x000fe200078e020e */
[----:B------:R-:W-:Y:S01]  /*31b0*/  @P1 LEA.HI.X R5, R2, c[0x0][0x224], R15, 0x1, P2 ;  /* 0x0000890002051a11 */ /* 0x000fe200010f0c0f */
[----:B------:R-:W-:Y:S01]  /*31c0*/  IMAD.IADD R9, R14, 0x1, R9 ;  /* 0x000000010e097824 */ /* 0x000fe200078e0209 */
[----:B------:R-:W-:Y:S01]  /*31d0*/  @P0 IADD3 R14, P2, R132, R2, RZ ;  /* 0x00000002840e0210 */ /* 0x000fe20007f5e0ff */
[----:B------:R-:W-:Y:S02]  /*31e0*/  IMAD R16, R16, c[0x0][0x290], RZ ;  /* 0x0000a40010107a24 */ /* 0x000fe400078e02ff */
[----:B------:R-:W-:Y:S01]  /*31f0*/  @!PT LDS RZ, [RZ] ;  /* 0x00000000fffff984 */ /* 0x000fe20000000800 */
[----:B------:R-:W-:Y:S01]  /*3200*/  @!PT LDS RZ, [RZ] ;  /* 0x00000000fffff984 */ /* 0x000fe20000000800 */
[----:B------:R-:W-:Y:S01]  /*3210*/  @!PT LDS RZ, [RZ] ;  /* 0x00000000fffff984 */ /* 0x000fe20000000800 */
[----:B------:R2:W-:Y:S01]  /*3220*/  @P1 LDGSTS.E.BYPASS.LTC128B.128 [R202+0x6100], [R4.64], !P4 ;  /* 0x0610000004ca1fae */ /* 0x0005e2000e101d4a */
[----:B------:R-:W-:-:S03]  /*3230*/  IMAD.WIDE.U32 R10, R223, c[0x0][0x290], R108 ;  /* 0x0000a400df0a7a25 */ /* 0x000fc600078e006c */
[----:B------:R2:W-:Y:S01]  /*3240*/  @P1 LDGSTS.E.BYPASS.LTC128B.128 [R202+0x8100], [R4.64+0x80], !P6 ;  /* 0x0810008004ca1fae */ /* 0x0005e2000f101d4a */
[----:B------:R-:W-:Y:S02]  /*3250*/  @P0 IMAD.X R15, R15, 0x1, R127, P2 ;  /* 0x000000010f0f0824 */ /* 0x000fe400010e067f */
[C---:B------:R-:W-:Y:S01]  /*3260*/  IMAD R16, R223.reuse, c[0x0][0x294], R16 ;  /* 0x0000a500df107a24 */ /* 0x040fe200078e0210 */
[----:B------:R2:W-:Y:S01]  /*3270*/  @P1 LDGSTS.E.BYPASS.LTC128B.128 [R202+0xa100], [R4.64+0x100], !P5 ;  /* 0x0a10010004ca1fae */ /* 0x0005e2000e901d4a */
[----:B------:R-:W-:Y:S01]  /*3280*/  ISETP.GE.AND P1, PT, R106, c[0x0][0x27c], PT ;  /* 0x00009f006a007a0c */ /* 0x000fe20003f26270 */
[----:B------:R-:W-:-:S04]  /*3290*/  IMAD.WIDE.U32 R6, R223, c[0x0][0x290], R106 ;  /* 0x0000a400df067a25 */ /* 0x000fc800078e006a */
[----:B------:R-:W-:Y:S02]  /*32a0*/  IMAD.IADD R11, R11, 0x1, R16 ;  /* 0x000000010b0b7824 */ /* 0x000fe400078e0210 */
[----:B------:R-:W-:Y:S02]  /*32b0*/  IMAD.IADD R7, R16, 0x1, R7 ;  /* 0x0000000110077824 */ /* 0x000fe400078e0207 */
[----:B------:R-:W-:-:S04]  /*32c0*/  IMAD.WIDE.U32 R92, R0, c[0x0][0x280], R8 ;  /* 0x0000a000005c7a25 */ /* 0x000fc800078e0008 */
[----:B------:R-:W-:Y:S01]  /*32d0*/  @P1 LOP3.LUT R220, R220, 0x4, RZ, 0xfc, !PT ;  /* 0x00000004dcdc1812 */ /* 0x000fe200078efcff */
[----:B------:R-:W-:-:S03]  /*32e0*/  IMAD.WIDE.U32 R96, R0, c[0x0][0x280], R12 ;  /* 0x0000a00000607a25 */ /* 0x000fc600078e000c */
[----:B------:R-:W-:Y:S01]  /*32f0*/  LOP3.LUT P2, RZ, R220, 0x4, RZ, 0xc0, !PT ;  /* 0x00000004dcff7812 */ /* 0x000fe2000784c0ff */
[----:B------:R-:W-:Y:S01]  /*3300*/  IMAD.WIDE.U32 R94, R0, c[0x0][0x290], R10 ;  /* 0x0000a400005e7a25 */ /* 0x000fe200078e000a */
[----:B------:R-:W-:-:S03]  /*3310*/  LOP3.LUT R220, R220, 0xfffffffd, RZ, 0xc0, !PT ;  /* 0xfffffffddcdc7812 */ /* 0x000fc600078ec0ff */
[----:B------:R-:W-:Y:S01]  /*3320*/  IMAD.WIDE.U32 R90, R0, c[0x0][0x290], R6 ;  /* 0x0000a400005a7a25 */ /* 0x000fe200078e0006 */
[----:B--2---:R-:W-:-:S03]  /*3330*/  @P0 LEA R4, P1, R14, c[0x0][0x220], 0x1 ;  /* 0x000088000e040a11 */ /* 0x004fc600078208ff */
[----:B------:R-:W-:Y:S02]  /*3340*/  IMAD.MOV.U32 R129, RZ, RZ, c[0x0][0x280] ;  /* 0x0000a000ff817624 */ /* 0x000fe400078e00ff */
[----:B------:R-:W-:Y:S01]  /*3350*/  IMAD.MOV.U32 R130, RZ, RZ, c[0x0][0x290] ;  /* 0x0000a400ff827624 */ /* 0x000fe200078e00ff */
[----:B------:R-:W-:Y:S01]  /*3360*/  @P0 LEA.HI.X R5, R14, c[0x0][0x224], R15, 0x1, P1 ;  /* 0x000089000e050a11 */ /* 0x000fe200008f0c0f */
[----:B------:R-:W-:Y:S01]  /*3370*/  IMAD.MOV.U32 R124, RZ, RZ, c[0x0][0x27c] ;  /* 0x00009f00ff7c7624 */ /* 0x000fe200078e00ff */
[-C--:B------:R-:W-:Y:S01]  /*3380*/  SHF.L.U64.HI R125, R129, R126.reuse, c[0x0][0x284] ;  /* 0x0000a100817d7619 */ /* 0x080fe2000001027e */
[C---:B------:R-:W-:Y:S01]  /*3390*/  IMAD.WIDE.U32 R88, R23.reuse, c[0x0][0x1e8], RZ ;  /* 0x00007a0017587a25 */ /* 0x040fe200078e00ff */
[----:B------:R-:W-:Y:S01]  /*33a0*/  SHF.L.U64.HI R126, R130, R126, c[0x0][0x294] ;  /* 0x0000a500827e7619 */ /* 0x000fe2000001027e */
[----:B------:R2:W-:Y:S02]  /*33b0*/  @P0 LDGSTS.E.BYPASS.LTC128B.128 [R202+0x7100], [R4.64], !P4 ;  /* 0x0710000004ca0fae */ /* 0x0005e4000e101d4a */
[----:B------:R-:W-:-:S02]  /*33c0*/  IMAD.WIDE.U32 R86, R23, c[0x0][0x210], RZ ;  /* 0x0000840017567a25 */ /* 0x000fc400078e00ff */
[----:B------:R2:W-:Y:S02]  /*33d0*/  @P0 LDGSTS.E.BYPASS.LTC128B.128 [R202+0x9100], [R4.64+0x80], !P6 ;  /* 0x0910008004ca0fae */ /* 0x0005e4000f101d4a */
[----:B------:R-:W-:Y:S02]  /*33e0*/  IMAD.IADD R120, R210, 0x1, -R24 ;  /* 0x00000001d2787824 */ /* 0x000fe400078e0a18 */
[----:B------:R2:W-:Y:S01]  /*33f0*/  @P0 LDGSTS.E.BYPASS.LTC128B.128 [R202+0xb100], [R4.64+0x100], !P5 ;  /* 0x0b10010004ca0fae */ /* 0x0005e2000e901d4a */
[----:B------:R-:W-:Y:S02]  /*3400*/  IMAD.SHL.U32 R129, R129, 0x40, RZ ;  /* 0x0000004081817824 */ /* 0x000fe400078e00ff */
[----:B------:R-:W-:Y:S01]  /*3410*/  IMAD.SHL.U32 R130, R130, 0x40, RZ ;  /* 0x0000004082827824 */ /* 0x000fe200078e00ff */
[----:B------:R-:W0:Y:S01]  /*3420*/  LDGDEPBAR ;  /* 0x00000000000079af */ /* 0x000e220000000000 */
[----:B------:R-:W-:Y:S01]  /*3430*/  WARPSYNC 0xffffffff ;  /* 0xffffffff00007948 */ /* 0x000fe20003800000 */
[----:B------:R-:W-:-:S02]  /*3440*/  IMAD.SHL.U32 R124, R124, 0x2, RZ ;  /* 0x000000027c7c7824 */ /* 0x000fc400078e00ff */
[C---:B------:R-:W-:Y:S02]  /*3450*/  IMAD R121, R23.reuse, c[0x0][0x1ec], R89 ;  /* 0x00007b0017797a24 */ /* 0x040fe400078e0259 */
[----:B------:R-:W-:Y:S02]  /*3460*/  IMAD R118, R23, c[0x0][0x214], R87 ;  /* 0x0000850017767a24 */ /* 0x000fe400078e0257 */
[----:B------:R-:W-:Y:S01]  /*3470*/  IMAD.IADD R71, R75, 0x1, R71 ;  /* 0x000000014b477824 */ /* 0x000fe200078e0247 */
[--C-:B---3--:R-:W-:Y:S01]  /*3480*/  @P3 SHF.R.S32.HI R3, RZ, 0x1f, R18.reuse ;  /* 0x0000001fff033819 */ /* 0x108fe20000011412 */
[----:B------:R-:W-:Y:S01]  /*3490*/  @P3 IMAD.MOV.U32 R2, RZ, RZ, R18 ;  /* 0x000000ffff023224 */ /* 0x000fe200078e0012 */
[----:B------:R-:W-:Y:S01]  /*34a0*/  @!P3 MOV R2, R239 ;  /* 0x000000ef0002b202 */ /* 0x000fe20000000f00 */
[----:B------:R-:W-:Y:S01]  /*34b0*/  @!P3 IMAD.MOV.U32 R3, RZ, RZ, R17 ;  /* 0x000000ffff03b224 */ /* 0x000fe200078e0011 */
[----:B------:R-:W-:Y:S01]  /*34c0*/  BAR.SYNC.DEFER_BLOCKING 0x0 ;  /* 0x0000000000007b1d */ /* 0x000fe20000010000 */
[----:B------:R-:W-:-:S02]  /*34d0*/  ISETP.GE.AND P3, PT, R110, c[0x0][0x27c], PT ;  /* 0x00009f006e007a0c */ /* 0x000fc40003f66270 */
[----:B------:R-:W-:Y:S01]  /*34e0*/  SEL R17, RZ, c[0x0][0x27c], !P2 ;  /* 0x00009f00ff117a07 */ /* 0x000fe20005000000 */
[----:B------:R-:W-:Y:S01]  /*34f0*/  IMAD.WIDE.U32 R84, R2, c[0x0][0x2b0], RZ ;  /* 0x0000ac0002547a25 */ /* 0x000fe200078e00ff */
[C---:B------:R-:W-:Y:S02]  /*3500*/  ISETP.GE.AND P2, PT, R105.reuse, c[0x0][0x27c], PT ;  /* 0x00009f0069007a0c */ /* 0x040fe40003f46270 */
[----:B------:R-:W-:Y:S01]  /*3510*/  SEL R18, RZ, c[0x0][0x27c], !P3 ;  /* 0x00009f00ff127a07 */ /* 0x000fe20005800000 */
[----:B------:R-:W-:Y:S01]  /*3520*/  IMAD.IADD R14, R106, 0x1, R17 ;  /* 0x000000016a0e7824 */ /* 0x000fe200078e0211 */
[----:B------:R-:W-:Y:S02]  /*3530*/  SEL R19, RZ, c[0x0][0x27c], !P2 ;  /* 0x00009f00ff137a07 */ /* 0x000fe40005000000 */
[----:B------:R-:W-:Y:S01]  /*3540*/  SHF.R.S32.HI R17, RZ, 0x1f, R0 ;  /* 0x0000001fff117819 */ /* 0x000fe20000011400 */
[----:B------:R-:W-:Y:S01]  /*3550*/  IMAD.IADD R18, R110, 0x1, R18 ;  /* 0x000000016e127824 */ /* 0x000fe200078e0212 */
[----:B------:R-:W-:Y:S01]  /*3560*/  SHF.R.S32.HI R15, RZ, 0x1f, R14 ;  /* 0x0000001fff0f7819 */ /* 0x000fe2000001140e */
[----:B------:R-:W-:Y:S01]  /*3570*/  IMAD.IADD R19, R105, 0x1, R19 ;  /* 0x0000000169137824 */ /* 0x000fe200078e0213 */
[----:B------:R-:W-:-:S02]  /*3580*/  @P3 LOP3.LUT R220, R220, 0x2, RZ, 0xfc, !PT ;  /* 0x00000002dcdc3812 */ /* 0x000fc400078efcff */
[----:B------:R-:W-:Y:S02]  /*3590*/  SHF.R.S32.HI R21, RZ, 0x1f, R18 ;  /* 0x0000001fff157819 */ /* 0x000fe40000011412 */
[----:B------:R-:W-:Y:S02]  /*35a0*/  SHF.R.S32.HI R20, RZ, 0x1f, R19 ;  /* 0x0000001fff147819 */ /* 0x000fe40000011413 */
[CC--:B------:R-:W-:Y:S02]  /*35b0*/  LEA.HI R16, R15.reuse, R14.reuse, RZ, 0x3 ;  /* 0x0000000e0f107211 */ /* 0x0c0fe400078f18ff */
[----:B------:R-:W-:Y:S02]  /*35c0*/  LEA.HI R22, R15, R14, RZ, 0x6 ;  /* 0x0000000e0f167211 */ /* 0x000fe400078f30ff */
[CC--:B------:R-:W-:Y:S02]  /*35d0*/  LEA.HI R15, R21.reuse, R18.reuse, RZ, 0x3 ;  /* 0x00000012150f7211 */ /* 0x0c0fe400078f18ff */
[----:B------:R-:W-:Y:S01]  /*35e0*/  LEA.HI R21, R21, R18, RZ, 0x6 ;  /* 0x0000001215157211 */ /* 0x000fe200078f30ff */
[C---:B------:R-:W-:Y:S01]  /*35f0*/  IMAD R18, R17.reuse, c[0x0][0x280], RZ ;  /* 0x0000a00011127a24 */ /* 0x040fe200078e02ff */
[CC--:B------:R-:W-:Y:S01]  /*3600*/  LEA.HI R14, R20.reuse, R19.reuse, RZ, 0x3 ;  /* 0x00000013140e7211 */ /* 0x0c0fe200078f18ff */
[----:B------:R-:W-:Y:S01]  /*3610*/  IMAD R17, R17, c[0x0][0x290], RZ ;  /* 0x0000a40011117a24 */ /* 0x000fe200078e02ff */
[----:B------:R-:W-:Y:S01]  /*3620*/  LEA.HI R19, R20, R19, RZ, 0x6 ;  /* 0x0000001314137211 */ /* 0x000fe200078f30ff */
[----:B------:R-:W-:Y:S01]  /*3630*/  IMAD.SHL.U32 R8, R21, 0x40, RZ ;  /* 0x0000004015087824 */ /* 0x000fe200078e00ff */
[----:B------:R-:W-:Y:S01]  /*3640*/  SHF.L.U32 R10, R22, 0x6, RZ ;  /* 0x00000006160a7819 */ /* 0x000fe200000006ff */
[----:B------:R-:W-:Y:S01]  /*3650*/  IMAD R18, R0, c[0x0][0x284], R18 ;  /* 0x0000a10000127a24 */ /* 0x000fe200078e0212 */
[C---:B------:R-:W-:Y:S01]  /*3660*/  LOP3.LUT R9, R240.reuse, 0x38, R15, 0xf8, !PT ;  /* 0x00000038f0097812 */ /* 0x040fe200078ef80f */
[----:B------:R-:W-:Y:S01]  /*3670*/  IMAD.SHL.U32 R12, R19, 0x40, RZ ;  /* 0x00000040130c7824 */ /* 0x000fe200078e00ff */
[----:B------:R-:W-:Y:S01]  /*3680*/  LOP3.LUT R11, R240, 0x38, R16, 0xf8, !PT ;  /* 0x00000038f00b7812 */ /* 0x000fe200078ef810 */
[----:B------:R-:W-:Y:S01]  /*3690*/  IMAD R17, R0, c[0x0][0x294], R17 ;  /* 0x0000a50000117a24 */ /* 0x000fe200078e0211 */
[----:B------:R-:W-:Y:S01]  /*36a0*/  LOP3.LUT R19, R240, 0x38, R14, 0xf8, !PT ;  /* 0x00000038f0137812 */ /* 0x000fe200078ef80e */
[----:B-1----:R-:W-:Y:S01]  /*36b0*/  IMAD R0, R3, c[0x0][0x2b0], RZ ;  /* 0x0000ac0003007a24 */ /* 0x002fe200078e02ff */
[----:B------:R-:W-:Y:S01]  /*36c0*/  LOP3.LUT R13, R8, 0x7ffff000, RZ, 0xc0, !PT ;  /* 0x7ffff000080d7812 */ /* 0x000fe200078ec0ff */
[----:B------:R-:W-:Y:S01]  /*36d0*/  IMAD.IADD R115, R97, 0x1, R18 ;  /* 0x0000000161737824 */ /* 0x000fe200078e0212 */
[----:B------:R-:W-:Y:S01]  /*36e0*/  LOP3.LUT R20, R10, 0x7ffff000, RZ, 0xc0, !PT ;  /* 0x7ffff0000a147812 */ /* 0x000fe200078ec0ff */
[----:B------:R-:W-:Y:S01]  /*36f0*/  IMAD R0, R2, c[0x0][0x2b4], R0 ;  /* 0x0000ad0002007a24 */ /* 0x000fe200078e0200 */
[-C--:B------:R-:W-:Y:S01]  /*3700*/  LOP3.LUT R8, R9, R241.reuse, RZ, 0x3c, !PT ;  /* 0x000000f109087212 */ /* 0x080fe200078e3cff */
[----:B------:R-:W-:Y:S01]  /*3710*/  IMAD.IADD R113, R18, 0x1, R93 ;  /* 0x0000000112717824 */ /* 0x000fe200078e025d */
[-C--:B------:R-:W-:Y:S01]  /*3720*/  LOP3.LUT R11, R11, R241.reuse, RZ, 0x3c, !PT ;  /* 0x000000f10b0b7212 */ /* 0x080fe200078e3cff */
[----:B------:R-:W-:Y:S01]  /*3730*/  IMAD.IADD R103, R17, 0x1, R91 ;  /* 0x0000000111677824 */ /* 0x000fe200078e025b */
[----:B------:R-:W-:Y:S01]  /*3740*/  LOP3.LUT R10, R12, 0x7ffff000, RZ, 0xc0, !PT ;  /* 0x7ffff0000c0a7812 */ /* 0x000fe200078ec0ff */
[----:B------:R-:W-:Y:S01]  /*3750*/  IMAD.IADD R98, R85, 0x1, R0 ;  /* 0x0000000155627824 */ /* 0x000fe200078e0200 */
[----:B------:R-:W-:-:S02]  /*3760*/  LOP3.LUT R9, R19, R241, RZ, 0x3c, !PT ;  /* 0x000000f113097212 */ /* 0x000fc400078e3cff */
[--C-:B------:R-:W-:Y:S02]  /*3770*/  IADD3 R11, R11, R20, R242.reuse ;  /* 0x000000140b0b7210 */ /* 0x100fe40007ffe0f2 */
[--C-:B------:R-:W-:Y:S02]  /*3780*/  IADD3 R7, R8, R13, R242.reuse ;  /* 0x0000000d08077210 */ /* 0x100fe40007ffe0f2 */
[----:B------:R-:W-:Y:S01]  /*3790*/  IADD3 R6, R9, R10, R242 ;  /* 0x0000000a09067210 */ /* 0x000fe20007ffe0f2 */
[----:B------:R-:W-:Y:S01]  /*37a0*/  IMAD.SHL.U32 R101, R11, 0x2, RZ ;  /* 0x000000020b657824 */ /* 0x000fe200078e00ff */
[----:B------:R-:W-:Y:S01]  /*37b0*/  LOP3.LUT R220, R220, 0xfffffff7, RZ, 0xc0, !PT ;  /* 0xfffffff7dcdc7812 */ /* 0x000fe200078ec0ff */
[----:B------:R-:W-:Y:S01]  /*37c0*/  IMAD.SHL.U32 R100, R7, 0x2, RZ ;  /* 0x0000000207647824 */ /* 0x000fe200078e00ff */
[----:B------:R-:W-:Y:S01]  /*37d0*/  LOP3.LUT R78, R16, 0xfffffff8, RZ, 0xc0, !PT ;  /* 0xfffffff8104e7812 */ /* 0x000fe200078ec0ff */
[----:B------:R-:W-:Y:S01]  /*37e0*/  IMAD.SHL.U32 R99, R6, 0x2, RZ ;  /* 0x0000000206637824 */ /* 0x000fe200078e00ff */
[----:B------:R-:W-:-:S02]  /*37f0*/  LOP3.LUT R77, R15, 0xfffffff8, RZ, 0xc0, !PT ;  /* 0xfffffff80f4d7812 */ /* 0x000fc400078ec0ff */
[----:B------:R-:W-:Y:S02]  /*3800*/  LOP3.LUT R76, R14, 0xfffffff8, RZ, 0xc0, !PT ;  /* 0xfffffff80e4c7812 */ /* 0x000fe400078ec0ff */
[----:B------:R-:W-:Y:S02]  /*3810*/  @P2 LOP3.LUT R220, R220, 0x8, RZ, 0xfc, !PT ;  /* 0x00000008dcdc2812 */ /* 0x000fe400078efcff */
[----:B------:R-:W-:Y:S02]  /*3820*/  SHF.R.S32.HI R119, RZ, 0x3, R16 ;  /* 0x00000003ff777819 */ /* 0x000fe40000011410 */
[----:B------:R-:W-:Y:S02]  /*3830*/  SHF.R.S32.HI R117, RZ, 0x3, R15 ;  /* 0x00000003ff757819 */ /* 0x000fe4000001140f */
[----:B------:R-:W-:Y:S02]  /*3840*/  SHF.R.S32.HI R116, RZ, 0x3, R14 ;  /* 0x00000003ff747819 */ /* 0x000fe4000001140e */
[----:B------:R-:W-:-:S02]  /*3850*/  IADD3 R114, R95, R17, RZ ;  /* 0x000000115f727210 */ /* 0x000fc40007ffe0ff */
[----:B------:R-:W-:Y:S02]  /*3860*/  SHF.R.S32.HI R112, RZ, 0x1f, R78 ;  /* 0x0000001fff707819 */ /* 0x000fe4000001144e */
[----:B------:R-:W-:Y:S02]  /*3870*/  SHF.R.S32.HI R104, RZ, 0x1f, R77 ;  /* 0x0000001fff687819 */ /* 0x000fe4000001144d */
[----:B--2---:R-:W-:Y:S02]  /*3880*/  SHF.R.S32.HI R102, RZ, 0x1f, R76 ;  /* 0x0000001fff667819 */ /* 0x004fe4000001144c */
.L_x_738:
[----:B------:R-:W-:Y:S01]  /*3890*/  IMAD.MOV.U32 R0, RZ, RZ, c[0x0][0x2b8] ;  /* 0x0000ae00ff007624 */ /* 0x000fe200078e00ff */
[----:B------:R-:W-:Y:S04]  /*38a0*/  DEPBAR.LE SB0, 0x0 ;  /* 0x000080000000791a */ /* 0x000fe80000000000 */
[----:B------:R-:W-:Y:S01]  /*38b0*/  ISETP.NE.AND P0, PT, R0, 0x1, PT ;  /* 0x000000010000780c */ /* 0x000fe20003f05270 */
[----:B------:R-:W-:Y:S01]  /*38c0*/  IMAD.SHL.U32 R68, R64, 0x40, RZ ;  /* 0x0000004040447824 */ /* 0x000fe200078e00ff */
[----:B------:R-:W-:Y:S01]  /*38d0*/  WARPSYNC 0xffffffff ;  /* 0xffffffff00007948 */ /* 0x000fe20003800000 */
[----:B------:R-:W-:Y:S01]  /*38e0*/  IMAD.MOV.U32 R65, RZ, RZ, RZ ;  /* 0x000000ffff417224 */ /* 0x000fe200078e00ff */
[----:B------:R-:W-:Y:S01]  /*38f0*/  BSSY B1, `(.L_x_714) ;  /* 0x00003e6000017945 */ /* 0x000fe20003800000 */
[----:B-1----:R-:W-:Y:S04]  /*3900*/  IMAD.IADD R3, R133, 0x1, R68 ;  /* 0x0000000185037824 */ /* 0x002fe800078e0244 */
[----:B------:R-:W-:Y:S04]  /*3910*/  IMAD.IADD R2, R122, 0x1, R3 ;  /* 0x000000017a027824 */ /* 0x000fe800078e0203 */
[----:B------:R-:W-:Y:S01]  /*3920*/  @P0 IMAD.HI.U32 R4, R2, c[0x0][0x2bc], RZ ;  /* 0x0000af0002040a27 */ /* 0x000fe200078e00ff */
[----:B------:R-:W-:Y:S04]  /*3930*/  MOV R0, R2 ;  /* 0x0000000200007202 */ /* 0x000fe80000000f00 */
[----:B------:R-:W-:Y:S02]  /*3940*/  @P0 SHF.R.U32.HI R0, RZ, c[0x0][0x2c0], R4 ;  /* 0x0000b000ff000a19 */ /* 0x000fe40000011604 */
[----:B------:R-:W-:Y:S04]  /*3950*/  ISETP.GE.AND P0, PT, R3, R210, PT ;  /* 0x000000d20300720c */ /* 0x000fe80003f06270 */
[----:B------:R-:W-:Y:S11]  /*3960*/  ISETP.GT.OR P0, PT, R133, 0x3f, P0 ;  /* 0x0000003f8500780c */ /* 0x000ff60000704670 */
[----:B------:R-:W-:Y:S02]  /*3970*/  @!UPT UIADD3 URZ, URZ, URZ, URZ ;  /* 0x0000003f3f3ff290 */ /* 0x000fe4000fffe03f */
        /* <DEDUP_REMOVED lines=11> */
[----:B------:R-:W-:Y:S05]  /*3a30*/  IMAD R0, R66, c[0x0][0x1e4], R0 ;  /* 0x0000790042007a24 */ /* 0x000fea00078e0200 */
[----:B------:R-:W-:Y:S02]  /*3a40*/  IADD3 R3, R3, R0, RZ ;  /* 0x0000000003037210 */ /* 0x000fe40007ffe0ff */
[----:B--2---:R-:W-:Y:S03]  /*3a50*/  SHF.R.S32.HI R70, RZ, 0x1f, R65 ;  /* 0x0000001fff467819 */ /* 0x004fe60000011441 */
[C---:B------:R-:W-:Y:S04]  /*3a60*/  IMAD.WIDE.U32 R2, R65.reuse, c[0x0][0x1f0], R2 ;  /* 0x00007c0041027a25 */ /* 0x040fe800078e0002 */
[----:B------:R-:W-:Y:S01]  /*3a70*/  IMAD R4, R70, c[0x0][0x1f0], RZ ;  /* 0x00007c0046047a24 */ /* 0x000fe200078e02ff */
[----:B------:R-:W-:Y:S03]  /*3a80*/  IADD3 R0, P0, R88, R2, RZ ;  /* 0x0000000258007210 */ /* 0x000fe60007f1e0ff */
[----:B------:R-:W-:Y:S05]  /*3a90*/  IMAD R4, R65, c[0x0][0x1f4], R4 ;  /* 0x00007d0041047a24 */ /* 0x000fea00078e0204 */
[----:B------:R-:W-:Y:S01]  /*3aa0*/  IADD3.X R2, R121, R3, R4, P0, !PT ;  /* 0x0000000379027210 */ /* 0x000fe200007fe404 */
[----:B------:R-:W-:Y:S01]  /*3ab0*/  IMAD.MOV.U32 R3, RZ, RZ, c[0x0][0x27c] ;  /* 0x00009f00ff037624 */ /* 0x000fe200078e00ff */
[C---:B------:R-:W-:Y:S04]  /*3ac0*/  LEA R12, P0, R0.reuse, c[0x0][0x1c8], 0x1 ;  /* 0x00007200000c7a11 */ /* 0x040fe800078008ff */
[----:B----4-:R-:W-:Y:S02]  /*3ad0*/  LEA.HI.X R54, R0, c[0x0][0x1cc], R2, 0x1, P0 ;  /* 0x0000730000367a11 */ /* 0x010fe400000f0c02 */
[----:B------:R-:W-:Y:S11]  /*3ae0*/  ISETP.GE.AND P0, PT, R3, 0x1, PT ;  /* 0x000000010300780c */ /* 0x000ff60003f06270 */
[----:B------:R-:W-:Y:S02]  /*3af0*/  @!UPT UIADD3 URZ, URZ, URZ, URZ ;  /* 0x0000003f3f3ff290 */ /* 0x000fe4000fffe03f */
[----:B------:R-:W-:-:S05]  /*3b00*/  @!P0 BRA `(.L_x_715) ;  /* 0x000039e000008947 */ /* 0x000fca0003800000 */
[-C--:B------:R-:W-:Y:S01]  /*3b10*/  IMAD R3, R125, R64.reuse, RZ ;  /* 0x000000407d037224 */ /* 0x080fe200078e02ff */
[----:B------:R-:W-:Y:S01]  /*3b20*/  ULDC.U8 UR4, c[0x0][0x298] ;  /* 0x0000a60000047ab9 */ /* 0x000fe20000000000 */
[-C--:B------:R-:W-:Y:S01]  /*3b30*/  IMAD R2, R126, R64.reuse, RZ ;  /* 0x000000407e027224 */ /* 0x080fe200078e02ff */
[----:B------:R-:W-:Y:S01]  /*3b40*/  ISETP.NE.AND P0, PT, RZ, UR4, PT ;  /* 0x00000004ff007c0c */ /* 0x000fe2000bf05270 */
[-C--:B------:R-:W-:Y:S01]  /*3b50*/  IMAD.WIDE.U32 R8, R129, R64.reuse, RZ ;  /* 0x0000004081087225 */ /* 0x080fe200078e00ff */
[----:B------:R-:W-:Y:S03]  /*3b60*/  SHF.R.S32.HI R0, RZ, 0x1f, R64 ;  /* 0x0000001fff007819 */ /* 0x000fe60000011440 */
[----:B------:R-:W-:Y:S04]  /*3b70*/  IMAD.WIDE.U32 R10, R130, R64, RZ ;  /* 0x00000040820a7225 */ /* 0x000fe800078e00ff */
[C---:B------:R-:W-:Y:S02]  /*3b80*/  IMAD R3, R0.reuse, R129, R3 ;  /* 0x0000008100037224 */ /* 0x040fe400078e0203 */
[----:B------:R-:W-:Y:S01]  /*3b90*/  IMAD R2, R0, R130, R2 ;  /* 0x0000008200027224 */ /* 0x000fe200078e0202 */
[----:B------:R-:W-:Y:S02]  /*3ba0*/  IADD3 R0, -R68, R210, RZ ;  /* 0x000000d244007210 */ /* 0x000fe40007ffe1ff */
[----:B------:R-:W-:Y:S02]  /*3bb0*/  IADD3 R13, R9, R3, RZ ;  /* 0x00000003090d7210 */ /* 0x000fe40007ffe0ff */
[----:B------:R-:W-:Y:S02]  /*3bc0*/  IMNMX R67, R0, 0x40, PT ;  /* 0x0000004000437817 */ /* 0x000fe40003800200 */
        /* <DEDUP_REMOVED lines=34> */
[----:B------:R-:W-:Y:S02]  /*3df0*/  LEA R4, P0, R2, c[0x0][0x288], 0x1 ;  /* 0x0000a20002047a11 */ /* 0x000fe400078008ff */
[----:B------:R-:W-:Y:S02]  /*3e00*/  IADD3 R0, R108, 0x10, RZ ;  /* 0x000000106c007810 */ /* 0x000fe40007ffe0ff */
[----:B------:R-:W-:Y:S02]  /*3e10*/  LEA.HI.X R5, R2, c[0x0][0x28c], R5, 0x1, P0 ;  /* 0x0000a30002057a11 */ /* 0x000fe400000f0c05 */
[----:B------:R-:W-:Y:S01]  /*3e20*/  ISETP.GE.AND P0, PT, R108, c[0x0][0x27c], PT ;  /* 0x00009f006c007a0c */ /* 0x000fe20003f06270 */
[----:B------:R-:W-:Y:S11]  /*3e30*/  CS2R R2, SRZ ;  /* 0x0000000000027805 */ /* 0x000ff6000001ff00 */
[----:B------:R-:W-:Y:S01]  /*3e40*/  @!UPT UIADD3 URZ, URZ, URZ, URZ ;  /* 0x0000003f3f3ff290 */ /* 0x000fe2000fffe03f */
[----:B------:R1:W5:Y:S04]  /*3e50*/  @!P0 LDG.E.64 R2, [R8.64] ;  /* 0x0000000a08028981 */ /* 0x000368000c1e1b00 */
[----:B------:R1:W5:Y:S01]  /*3e60*/  @!P0 LDG.E.64 R26, [R4.64] ;  /* 0x0000000a041a8981 */ /* 0x000362000c1e1b00 */
[----:B------:R-:W-:Y:S02]  /*3e70*/  ISETP.GE.AND P0, PT, R0, c[0x0][0x27c], PT ;  /* 0x00009f0000007a0c */ /* 0x000fe40003f06270 */
[----:B------:R-:W-:Y:S11]  /*3e80*/  IADD3 R0, R108, 0x20, RZ ;  /* 0x000000206c007810 */ /* 0x000ff60007ffe0ff */
[----:B------:R1:W5:Y:S04]  /*3e90*/  @!P0 LDG.E.64 R6, [R8.64+0x20] ;  /* 0x0000200a08068981 */ /* 0x000368000c1e1b00 */
[----:B------:R1:W5:Y:S01]  /*3ea0*/  @!P0 LDG.E.64 R32, [R4.64+0x20] ;  /* 0x0000200a04208981 */ /* 0x000362000c1e1b00 */
        /* <DEDUP_REMOVED lines=12> */
[----:B------:R-:W-:Y:S11]  /*3f70*/  ISETP.GE.AND P0, PT, R0, c[0x0][0x27c], PT ;  /* 0x00009f0000007a0c */ /* 0x000ff60003f06270 */
[----:B------:R-:W-:Y:S02]  /*3f80*/  @!UPT UIADD3 URZ, URZ, URZ, URZ ;  /* 0x0000003f3f3ff290 */ /* 0x000fe4000fffe03f */
[----:B------:R1:W5:Y:S04]  /*3f90*/  @!P0 LDG.E.64 R20, [R8.64+0xa0] ;  /* 0x0000a00a08148981 */ /* 0x000368000c1e1b00 */
[----:B------:R1:W5:Y:S02]  /*3fa0*/  @!P0 LDG.E.64 R40, [R4.64+0xa0] ;  /* 0x0000a00a04288981 */ /* 0x000364000c1e1b00 */
.L_x_718:
[----:B------:R-:W-:Y:S05]  /*3fb0*/  BSYNC B0 ;  /* 0x0000000000007941 */ /* 0x000fea0003800000 */
.L_x_717:
[----:B------:R-:W2:Y:S04]  /*3fc0*/  SHFL.IDX PT, R54, R54, RZ, 0x1c1f ;  /* 0x001c1fff36367589 */ /* 0x000ea800000e0000 */
[----:B------:R3:W4:Y:S01]  /*3fd0*/  SHFL.IDX PT, R52, R12, RZ, 0x1c1f ;  /* 0x001c1fff0c347589 */ /* 0x00072200000e0000 */
[----:B------:R-:W-:-:S05]  /*3fe0*/  @P1 BRA `(.L_x_719) ;  /* 0x0000376000001947 */ /* 0x000fca0003800000 */
[----:B-----5:R-:W-:Y:S01]  /*3ff0*/  MOV R0, R19 ;  /* 0x0000001300007202 */ /* 0x020fe20000000f00 */
[----:B-1----:R-:W-:Y:S01]  /*4000*/  IMAD.MOV.U32 R8, RZ, RZ, R20 ;  /* 0x000000ffff087224 */ /* 0x002fe200078e0014 */
[----:B------:R-:W-:Y:S01]  /*4010*/  ISETP.GE.AND P0, PT, R106, c[0x0][0x1d4], PT ;  /* 0x000075006a007a0c */ /* 0x000fe20003f06270 */
[----:B------:R-:W-:Y:S01]  /*4020*/  IMAD.MOV.U32 R5, RZ, RZ, R21 ;  /* 0x000000ffff057224 */ /* 0x000fe200078e0015 */
[----:B------:R-:W-:Y:S01]  /*4030*/  BSSY B0, `(.L_x_720) ;  /* 0x0000057000007945 */ /* 0x000fe20003800000 */
[----:B------:R-:W-:Y:S03]  /*4040*/  IMAD.MOV.U32 R4, RZ, RZ, R18 ;  /* 0x000000ffff047224 */ /* 0x000fe600078e0012 */
        /* <DEDUP_REMOVED lines=16> */
[----:B------:R-:W-:Y:S02]  /*4150*/  MOV R8, R38 ;  /* 0x0000002600087202 */ /* 0x000fe40000000f00 */
[----:B------:R-:W-:Y:S02]  /*4160*/  MOV R0, R37 ;  /* 0x0000002500007202 */ /* 0x000fe40000000f00 */
[----:B------:R-:W-:Y:S01]  /*4170*/  PRMT R45, R8, 0x5410, R5 ;  /* 0x00005410082d7816 */ /* 0x000fe20000000005 */
[----:B------:R-:W-:Y:S01]  /*4180*/  IMAD.MOV.U32 R8, RZ, RZ, R34 ;  /* 0x000000ffff087224 */ /* 0x000fe200078e0022 */
[----:B------:R-:W-:Y:S01]  /*4190*/  PRMT R44, R4, 0x5410, R0 ;  /* 0x00005410042c7816 */ /* 0x000fe20000000000 */
[----:B------:R-:W-:Y:S01]  /*41a0*/  IMAD.MOV.U32 R5, RZ, RZ, R35 ;  /* 0x000000ffff057224 */ /* 0x000fe200078e0023 */
[----:B------:R-:W-:Y:S01]  /*41b0*/  MOV R4, R32 ;  /* 0x0000002000047202 */ /* 0x000fe20000000f00 */
[----:B------:R-:W-:Y:S03]  /*41c0*/  IMAD.MOV.U32 R0, RZ, RZ, R33 ;  /* 0x000000ffff007224 */ /* 0x000fe600078e0021 */
[----:B------:R-:W-:Y:S02]  /*41d0*/  PRMT R43, R8, 0x5410, R5 ;  /* 0x00005410082b7816 */ /* 0x000fe40000000005 */
[----:B------:R-:W-:Y:S01]  /*41e0*/  PRMT R42, R4, 0x5410, R0 ;  /* 0x00005410042a7816 */ /* 0x000fe20000000000 */
[----:B------:R-:W-:-:S05]  /*41f0*/  @P0 BRA `(.L_x_721) ;  /* 0x000003a000000947 */ /* 0x000fca0003800000 */
[C---:B----4-:R-:W-:Y:S01]  /*4200*/  LEA R48, P0, R106.reuse, R52, 0x1 ;  /* 0x000000346a307211 */ /* 0x050fe200078008ff */
[----:B------:R-:W1:Y:S01]  /*4210*/  LDS.128 R8, [R215+0x6000] ;  /* 0x00600000d7087984 */ /* 0x000e620000000c00 */
[----:B------:R-:W-:Y:S01]  /*4220*/  MOV R4, R2 ;  /* 0x0000000200047202 */ /* 0x000fe20000000f00 */
[----:B------:R-:W-:Y:S01]  /*4230*/  IMAD.MOV.U32 R28, RZ, RZ, R26 ;  /* 0x000000ffff1c7224 */ /* 0x000fe200078e001a */
[----:B--2---:R-:W-:Y:S01]  /*4240*/  LEA.HI.X R49, R106, R54, R107, 0x1, P0 ;  /* 0x000000366a317211 */ /* 0x004fe200000f0c6b */
[--C-:B------:R-:W-:Y:S01]  /*4250*/  IMAD.MOV.U32 R29, RZ, RZ, R27.reuse ;  /* 0x000000ffff1d7224 */ /* 0x100fe200078e001b */
[----:B------:R-:W-:Y:S11]  /*4260*/  ISETP.GE.AND P0, PT, R108, c[0x0][0x27c], PT ;  /* 0x00009f006c007a0c */ /* 0x000ff60003f06270 */
[----:B------:R-:W-:Y:S02]  /*4270*/  @!UPT UIADD3 URZ, URZ, URZ, URZ ;  /* 0x0000003f3f3ff290 */ /* 0x000fe4000fffe03f */
[----:B------:R-:W-:Y:S02]  /*4280*/  @!P0 SHF.R.U64 R26, R26, 0x10, R27 ;  /* 0x000000101a1a8819 */ /* 0x000fe4000000121b */
[--C-:B------:R-:W-:Y:S01]  /*4290*/  @!P0 SHF.R.U64 R5, R2, 0x10, R3.reuse ;  /* 0x0000001002058819 */ /* 0x100fe20000001203 */
[----:B------:R-:W-:Y:S01]  /*42a0*/  IMAD.MOV.U32 R2, RZ, RZ, R3 ;  /* 0x000000ffff027224 */ /* 0x000fe200078e0003 */
[----:B---3--:R-:W-:Y:S02]  /*42b0*/  @!P0 SHF.R.U32.HI R12, RZ, 0x10, R27 ;  /* 0x00000010ff0c8819 */ /* 0x008fe4000001161b */
[----:B------:R-:W-:Y:S02]  /*42c0*/  @!P0 SHF.R.U32.HI R0, RZ, 0x10, R3 ;  /* 0x00000010ff008819 */ /* 0x000fe40000011603 */
[----:B------:R-:W-:Y:S02]  /*42d0*/  @!P0 PRMT R28, R28, 0x5410, R26 ;  /* 0x000054101c1c8816 */ /* 0x000fe4000000001a */
[----:B------:R-:W-:Y:S02]  /*42e0*/  @!P0 PRMT R4, R4, 0x5410, R5 ;  /* 0x0000541004048816 */ /* 0x000fe40000000005 */
[----:B------:R-:W-:Y:S01]  /*42f0*/  @!P0 PRMT R30, R29, 0x5410, R12 ;  /* 0x000054101d1e8816 */ /* 0x000fe2000000000c */
[----:B------:R-:W-:Y:S01]  /*4300*/  @!P0 IMAD.U32 R5, R28, 0x10000, RZ ;  /* 0x000100001c058824 */ /* 0x000fe200078e00ff */
[----:B------:R-:W-:Y:S02]  /*4310*/  @!P0 PRMT R12, R2, 0x5410, R0 ;  /* 0x00005410020c8816 */ /* 0x000fe40000000000 */
[----:B------:R-:W-:Y:S02]  /*4320*/  @!P0 SHF.L.U32 R3, R4, 0x10, RZ ;  /* 0x0000001004038819 */ /* 0x000fe400000006ff */
[----:B------:R-:W-:Y:S02]  /*4330*/  @!P0 LOP3.LUT R27, R28, 0xffff0000, RZ, 0xc0, !PT ;  /* 0xffff00001c1b8812 */ /* 0x000fe400078ec0ff */
[----:B------:R-:W-:Y:S01]  /*4340*/  @!P0 LOP3.LUT R4, R4, 0xffff0000, RZ, 0xc0, !PT ;  /* 0xffff000004048812 */ /* 0x000fe200078ec0ff */
[C---:B-1----:R-:W-:Y:S01]  /*4350*/  @!P0 IMAD.U32 R26, R8.reuse, 0x10000, RZ ;  /* 0x00010000081a8824 */ /* 0x042fe200078e00ff */
[----:B------:R-:W-:Y:S01]  /*4360*/  @!P0 LOP3.LUT R0, R8, 0xffff0000, RZ, 0xc0, !PT ;  /* 0xffff000008008812 */ /* 0x000fe200078ec0ff */
[C---:B------:R-:W-:Y:S01]  /*4370*/  @!P0 IMAD.U32 R28, R9.reuse, 0x10000, RZ ;  /* 0x00010000091c8824 */ /* 0x040fe200078e00ff */
[----:B------:R-:W-:Y:S03]  /*4380*/  @!P0 LOP3.LUT R2, R9, 0xffff0000, RZ, 0xc0, !PT ;  /* 0xffff000009028812 */ /* 0x000fe600078ec0ff */
[C---:B------:R-:W-:Y:S02]  /*4390*/  @!P0 FMUL.FTZ R29, R0.reuse, R5 ;  /* 0x00000005001d8220 */ /* 0x040fe40000410000 */
[----:B------:R-:W-:Y:S02]  /*43a0*/  @!P0 FMUL.FTZ R0, R0, R3 ;  /* 0x0000000300008220 */ /* 0x000fe40000410000 */
[----:B------:R-:W-:Y:S02]  /*43b0*/  @!P0 FMUL.FTZ R31, R2, R27 ;  /* 0x0000001b021f8220 */ /* 0x000fe40000410000 */
[----:B------:R-:W-:Y:S01]  /*43c0*/  @!P0 FFMA.FTZ R53, R26, R3, -R29 ;  /* 0x000000031a358223 */ /* 0x000fe2000001081d */
[----:B------:R-:W-:Y:S01]  /*43d0*/  @!P0 LOP3.LUT R3, R10, 0xffff0000, RZ, 0xc0, !PT ;  /* 0xffff00000a038812 */ /* 0x000fe200078ec0ff */
[----:B------:R-:W-:Y:S01]  /*43e0*/  @!P0 FFMA.FTZ R0, R5, R26, R0 ;  /* 0x0000001a05008223 */ /* 0x000fe20000010000 */
[----:B------:R-:W-:Y:S01]  /*43f0*/  @!P0 SHF.L.U32 R26, R30, 0x10, RZ ;  /* 0x000000101e1a8819 */ /* 0x000fe200000006ff */
[----:B------:R-:W-:Y:S01]  /*4400*/  @!P0 IMAD.U32 R5, R12, 0x10000, RZ ;  /* 0x000100000c058824 */ /* 0x000fe200078e00ff */
[----:B------:R-:W-:Y:S01]  /*4410*/  @!P0 LOP3.LUT R30, R30, 0xffff0000, RZ, 0xc0, !PT ;  /* 0xffff00001e1e8812 */ /* 0x000fe200078ec0ff */
[-C--:B------:R-:W-:Y:S01]  /*4420*/  @!P0 FMUL.FTZ R2, R2, R4.reuse ;  /* 0x0000000402028220 */ /* 0x080fe20000410000 */
[----:B------:R-:W-:Y:S01]  /*4430*/  @!P0 F2FP.BF16.PACK_AB R0, R0, R53 ;  /* 0x000000350000823e */ /* 0x000fe200000010ff */
[----:B------:R-:W-:Y:S01]  /*4440*/  @!P0 FFMA.FTZ R51, R28, R4, -R31 ;  /* 0x000000041c338223 */ /* 0x000fe2000001081f */
[----:B------:R-:W-:Y:S01]  /*4450*/  @!P0 LOP3.LUT R4, R11, 0xffff0000, RZ, 0xc0, !PT ;  /* 0xffff00000b048812 */ /* 0x000fe200078ec0ff */
[----:B------:R-:W-:Y:S01]  /*4460*/  @!P0 IMAD.U32 R29, R10, 0x10000, RZ ;  /* 0x000100000a1d8824 */ /* 0x000fe200078e00ff */
[----:B------:R-:W-:Y:S01]  /*4470*/  @!P0 LOP3.LUT R12, R12, 0xffff0000, RZ, 0xc0, !PT ;  /* 0xffff00000c0c8812 */ /* 0x000fe200078ec0ff */
[----:B------:R-:W-:Y:S01]  /*4480*/  @!P0 FMUL.FTZ R47, R3, R26 ;  /* 0x0000001a032f8220 */ /* 0x000fe20000410000 */
[----:B------:R-:W-:Y:S01]  /*4490*/  @!P0 SHF.L.U32 R31, R11, 0x10, RZ ;  /* 0x000000100b1f8819 */ /* 0x000fe200000006ff */
[----:B------:R-:W-:Y:S02]  /*44a0*/  @!P0 FMUL.FTZ R3, R3, R5 ;  /* 0x0000000503038220 */ /* 0x000fe40000410000 */
[C---:B------:R-:W-:Y:S02]  /*44b0*/  @!P0 FMUL.FTZ R50, R4.reuse, R30 ;  /* 0x0000001e04328220 */ /* 0x040fe40000410000 */
[----:B------:R-:W-:Y:S02]  /*44c0*/  @!P0 FMUL.FTZ R4, R4, R12 ;  /* 0x0000000c04048220 */ /* 0x000fe40000410000 */
[----:B------:R-:W-:Y:S02]  /*44d0*/  @!P0 FFMA.FTZ R2, R27, R28, R2 ;  /* 0x0000001c1b028223 */ /* 0x000fe40000010002 */
[----:B------:R-:W-:Y:S02]  /*44e0*/  @!P0 FFMA.FTZ R3, R26, R29, R3 ;  /* 0x0000001d1a038223 */ /* 0x000fe40000010003 */
[----:B------:R-:W-:Y:S01]  /*44f0*/  @!P0 FFMA.FTZ R47, R29, R5, -R47 ;  /* 0x000000051d2f8223 */ /* 0x000fe2000001082f */
[----:B------:R-:W-:Y:S01]  /*4500*/  @!P0 F2FP.BF16.PACK_AB R2, R2, R51 ;  /* 0x000000330202823e */ /* 0x000fe200000010ff */
[----:B------:R-:W-:Y:S02]  /*4510*/  @!P0 FFMA.FTZ R50, R31, R12, -R50 ;  /* 0x0000000c1f328223 */ /* 0x000fe40000010832 */
[----:B------:R-:W-:Y:S01]  /*4520*/  @!P0 FFMA.FTZ R4, R30, R31, R4 ;  /* 0x0000001f1e048223 */ /* 0x000fe20000010004 */
[----:B------:R-:W-:Y:S01]  /*4530*/  @!P0 F2FP.BF16.PACK_AB R3, R3, R47 ;  /* 0x0000002f0303823e */ /* 0x000fe200000010ff */
[----:B------:R-:W-:Y:S01]  /*4540*/  @!P0 IMAD.MOV.U32 R8, RZ, RZ, R0 ;  /* 0x000000ffff088224 */ /* 0x000fe200078e0000 */
[----:B------:R-:W-:Y:S02]  /*4550*/  @!P0 MOV R9, R2 ;  /* 0x0000000200098202 */ /* 0x000fe40000000f00 */
[----:B------:R-:W-:Y:S01]  /*4560*/  @!P0 F2FP.BF16.PACK_AB R4, R4, R50 ;  /* 0x000000320404823e */ /* 0x000fe200000010ff */
[----:B------:R-:W-:Y:S03]  /*4570*/  @!P0 IMAD.MOV.U32 R10, RZ, RZ, R3 ;  /* 0x000000ffff0a8224 */ /* 0x000fe600078e0003 */
[----:B------:R-:W-:Y:S05]  /*4580*/  @!P0 MOV R11, R4 ;  /* 0x00000004000b8202 */ /* 0x000fea0000000f00 */
[----:B------:R1:W-:Y:S02]  /*4590*/  ST.E.128 [R48.64], R8 ;  /* 0x0000000830007985 */ /* 0x0003e4000c101d0a */
.L_x_721:
[----:B------:R-:W-:Y:S05]  /*45a0*/  BSYNC B0 ;  /* 0x0000000000007941 */ /* 0x000fea0003800000 */
.L_x_720:
[----:B------:R-:W-:Y:S01]  /*45b0*/  ISETP.GE.AND P0, PT, R110, c[0x0][0x1d4], PT ;  /* 0x000075006e007a0c */ /* 0x000fe20003f06270 */
[----:B------:R-:W-:Y:S01]  /*45c0*/  @!UPT UIADD3 URZ, URZ, URZ, URZ ;  /* 0x0000003f3f3ff290 */ /* 0x000fe2000fffe03f */
[----:B------:R-:W-:Y:S11]  /*45d0*/  BSSY B0, `(.L_x_722) ;  /* 0x0000039000007945 */ /* 0x000ff60003800000 */
[----:B------:R-:W-:-:S05]  /*45e0*/  @P0 BRA `(.L_x_723) ;  /* 0x0000037000000947 */ /* 0x000fca0003800000 */
[----:B----4-:R-:W-:Y:S01]  /*45f0*/  LEA R30, P0, R222, R52, 0x1 ;  /* 0x00000034de1e7211 */ /* 0x010fe200078008ff */
[----:B-1----:R-:W1:Y:S01]  /*4600*/  LDS.128 R8, [R216+0x6000] ;  /* 0x00600000d8087984 */ /* 0x002e620000000c00 */
[----:B------:R-:W-:Y:S02]  /*4610*/  IADD3 R0, R108, 0x10, RZ ;  /* 0x000000106c007810 */ /* 0x000fe40007ffe0ff */
[----:B--2---:R-:W-:Y:S02]  /*4620*/  LEA.HI.X R31, R222, R54, R244, 0x1, P0 ;  /* 0x00000036de1f7211 */ /* 0x004fe400000f0cf4 */
[----:B------:R-:W-:Y:S11]  /*4630*/  ISETP.GE.AND P0, PT, R0, c[0x0][0x27c], PT ;  /* 0x00009f0000007a0c */ /* 0x000ff60003f06270 */
[----:B------:R-:W-:Y:S02]  /*4640*/  @!UPT UIADD3 URZ, URZ, URZ, URZ ;  /* 0x0000003f3f3ff290 */ /* 0x000fe4000fffe03f */
[----:B------:R-:W-:Y:S02]  /*4650*/  @!P0 SHF.R.U64 R3, R32, 0x10, R33 ;  /* 0x0000001020038819 */ /* 0x000fe40000001221 */
[----:B------:R-:W-:Y:S02]  /*4660*/  @!P0 SHF.R.U64 R0, R6, 0x10, R7 ;  /* 0x0000001006008819 */ /* 0x000fe40000001207 */
[----:B------:R-:W-:Y:S02]  /*4670*/  @!P0 PRMT R3, R42, 0x5410, R3 ;  /* 0x000054102a038816 */ /* 0x000fe40000000003 */
[----:B------:R-:W-:Y:S02]  /*4680*/  @!P0 PRMT R0, R13, 0x5432, R0 ;  /* 0x000054320d008816 */ /* 0x000fe40000000000 */
[----:B------:R-:W-:Y:S01]  /*4690*/  @!P0 SHF.R.U32.HI R6, RZ, 0x10, R7 ;  /* 0x00000010ff068819 */ /* 0x000fe20000011607 */
[----:B------:R-:W-:Y:S01]  /*46a0*/  @!P0 IMAD.U32 R7, R3, 0x10000, RZ ;  /* 0x0001000003078824 */ /* 0x000fe200078e00ff */
[----:B------:R-:W-:Y:S01]  /*46b0*/  @!P0 SHF.R.U32.HI R27, RZ, 0x10, R33 ;  /* 0x00000010ff1b8819 */ /* 0x000fe20000011621 */
[C---:B------:R-:W-:Y:S01]  /*46c0*/  @!P0 IMAD.U32 R4, R0.reuse, 0x10000, RZ ;  /* 0x0001000000048824 */ /* 0x040fe200078e00ff */
[----:B------:R-:W-:Y:S02]  /*46d0*/  @!P0 PRMT R6, R13, 0x5410, R6 ;  /* 0x000054100d068816 */ /* 0x000fe40000000006 */
[----:B------:R-:W-:Y:S02]  /*46e0*/  @!P0 LOP3.LUT R13, R3, 0xffff0000, RZ, 0xc0, !PT ;  /* 0xffff0000030d8812 */ /* 0x000fe400078ec0ff */
[----:B------:R-:W-:Y:S02]  /*46f0*/  @!P0 LOP3.LUT R3, R0, 0xffff0000, RZ, 0xc0, !PT ;  /* 0xffff000000038812 */ /* 0x000fe400078ec0ff */
[----:B------:R-:W-:Y:S01]  /*4700*/  @!P0 PRMT R27, R42, 0x5432, R27 ;  /* 0x000054322a1b8816 */ /* 0x000fe2000000001b */
[C---:B-1-3--:R-:W-:Y:S01]  /*4710*/  @!P0 IMAD.U32 R12, R8.reuse, 0x10000, RZ ;  /* 0x00010000080c8824 */ /* 0x04afe200078e00ff */
[----:B------:R-:W-:Y:S01]  /*4720*/  @!P0 LOP3.LUT R2, R8, 0xffff0000, RZ, 0xc0, !PT ;  /* 0xffff000008028812 */ /* 0x000fe200078ec0ff */
[C---:B------:R-:W-:Y:S01]  /*4730*/  @!P0 IMAD.U32 R26, R9.reuse, 0x10000, RZ ;  /* 0x00010000091a8824 */ /* 0x040fe200078e00ff */
[----:B------:R-:W-:Y:S03]  /*4740*/  @!P0 LOP3.LUT R5, R9, 0xffff0000, RZ, 0xc0, !PT ;  /* 0xffff000009058812 */ /* 0x000fe600078ec0ff */
[C---:B------:R-:W-:Y:S02]  /*4750*/  @!P0 FMUL.FTZ R0, R2.reuse, R4 ;  /* 0x0000000402008220 */ /* 0x040fe40000410000 */
[----:B------:R-:W-:Y:S02]  /*4760*/  @!P0 FMUL.FTZ R29, R5, R13 ;  /* 0x0000000d051d8220 */ /* 0x000fe40000410000 */
[----:B------:R-:W-:Y:S02]  /*4770*/  @!P0 FMUL.FTZ R28, R2, R7 ;  /* 0x00000007021c8220 */ /* 0x000fe40000410000 */
[----:B------:R-:W-:Y:S01]  /*4780*/  @!P0 FFMA.FTZ R0, R7, R12, R0 ;  /* 0x0000000c07008223 */ /* 0x000fe20000010000 */
[----:B------:R-:W-:Y:S01]  /*4790*/  @!P0 SHF.L.U32 R7, R27, 0x10, RZ ;  /* 0x000000101b078819 */ /* 0x000fe200000006ff */
[-C--:B------:R-:W-:Y:S01]  /*47a0*/  @!P0 FMUL.FTZ R2, R5, R3.reuse ;  /* 0x0000000305028220 */ /* 0x080fe20000410000 */
[C---:B------:R-:W-:Y:S01]  /*47b0*/  @!P0 LOP3.LUT R5, R11.reuse, 0xffff0000, RZ, 0xc0, !PT ;  /* 0xffff00000b058812 */ /* 0x040fe200078ec0ff */
[----:B------:R-:W-:Y:S01]  /*47c0*/  @!P0 FFMA.FTZ R33, R26, R3, -R29 ;  /* 0x000000031a218223 */ /* 0x000fe2000001081d */
[----:B------:R-:W-:Y:S01]  /*47d0*/  @!P0 LOP3.LUT R3, R10, 0xffff0000, RZ, 0xc0, !PT ;  /* 0xffff00000a038812 */ /* 0x000fe200078ec0ff */
[----:B------:R-:W-:Y:S01]  /*47e0*/  @!P0 FFMA.FTZ R42, R12, R4, -R28 ;  /* 0x000000040c2a8223 */ /* 0x000fe2000001081c */
[----:B------:R-:W-:Y:S01]  /*47f0*/  @!P0 SHF.L.U32 R28, R11, 0x10, RZ ;  /* 0x000000100b1c8819 */ /* 0x000fe200000006ff */
[----:B------:R-:W-:Y:S01]  /*4800*/  @!P0 IMAD.U32 R4, R6, 0x10000, RZ ;  /* 0x0001000006048824 */ /* 0x000fe200078e00ff */
[----:B------:R-:W-:Y:S01]  /*4810*/  @!P0 LOP3.LUT R27, R27, 0xffff0000, RZ, 0xc0, !PT ;  /* 0xffff00001b1b8812 */ /* 0x000fe200078ec0ff */
[----:B------:R-:W-:Y:S01]  /*4820*/  @!P0 IMAD.U32 R12, R10, 0x10000, RZ ;  /* 0x000100000a0c8824 */ /* 0x000fe200078e00ff */
[----:B------:R-:W-:Y:S01]  /*4830*/  @!P0 LOP3.LUT R6, R6, 0xffff0000, RZ, 0xc0, !PT ;  /* 0xffff000006068812 */ /* 0x000fe200078ec0ff */
[C---:B------:R-:W-:Y:S01]  /*4840*/  @!P0 FMUL.FTZ R29, R3.reuse, R7 ;  /* 0x00000007031d8220 */ /* 0x040fe20000410000 */
[----:B------:R-:W-:Y:S01]  /*4850*/  @!P0 F2FP.BF16.PACK_AB R0, R0, R42 ;  /* 0x0000002a0000823e */ /* 0x000fe200000010ff */
[-C--:B------:R-:W-:Y:S02]  /*4860*/  @!P0 FMUL.FTZ R3, R3, R4.reuse ;  /* 0x0000000403038220 */ /* 0x080fe40000410000 */
[C---:B------:R-:W-:Y:S02]  /*4870*/  @!P0 FMUL.FTZ R32, R5.reuse, R27 ;  /* 0x0000001b05208220 */ /* 0x040fe40000410000 */
[----:B------:R-:W-:Y:S02]  /*4880*/  @!P0 FFMA.FTZ R29, R12, R4, -R29 ;  /* 0x000000040c1d8223 */ /* 0x000fe4000001081d */
[----:B------:R-:W-:Y:S02]  /*4890*/  @!P0 FMUL.FTZ R4, R5, R6 ;  /* 0x0000000605048220 */ /* 0x000fe40000410000 */
[----:B------:R-:W-:Y:S02]  /*48a0*/  @!P0 FFMA.FTZ R2, R13, R26, R2 ;  /* 0x0000001a0d028223 */ /* 0x000fe40000010002 */
[----:B------:R-:W-:Y:S02]  /*48b0*/  @!P0 FFMA.FTZ R3, R7, R12, R3 ;  /* 0x0000000c07038223 */ /* 0x000fe40000010003 */
[----:B------:R-:W-:Y:S01]  /*48c0*/  @!P0 FFMA.FTZ R32, R28, R6, -R32 ;  /* 0x000000061c208223 */ /* 0x000fe20000010820 */
[----:B------:R-:W-:Y:S01]  /*48d0*/  @!P0 F2FP.BF16.PACK_AB R2, R2, R33 ;  /* 0x000000210202823e */ /* 0x000fe200000010ff */
[----:B------:R-:W-:Y:S01]  /*48e0*/  @!P0 FFMA.FTZ R4, R27, R28, R4 ;  /* 0x0000001c1b048223 */ /* 0x000fe20000010004 */
[----:B------:R-:W-:Y:S01]  /*48f0*/  @!P0 F2FP.BF16.PACK_AB R3, R3, R29 ;  /* 0x0000001d0303823e */ /* 0x000fe200000010ff */
[----:B------:R-:W-:Y:S02]  /*4900*/  @!P0 IMAD.MOV.U32 R8, RZ, RZ, R0 ;  /* 0x000000ffff088224 */ /* 0x000fe400078e0000 */
[----:B------:R-:W-:Y:S01]  /*4910*/  @!P0 IMAD.MOV.U32 R9, RZ, RZ, R2 ;  /* 0x000000ffff098224 */ /* 0x000fe200078e0002 */
[----:B------:R-:W-:Y:S02]  /*4920*/  @!P0 F2FP.BF16.PACK_AB R4, R4, R32 ;  /* 0x000000200404823e */ /* 0x000fe400000010ff */
[----:B------:R-:W-:Y:S03]  /*4930*/  @!P0 MOV R10, R3 ;  /* 0x00000003000a8202 */ /* 0x000fe60000000f00 */
[----:B------:R-:W-:Y:S05]  /*4940*/  @!P0 IMAD.MOV.U32 R11, RZ, RZ, R4 ;  /* 0x000000ffff0b8224 */ /* 0x000fea00078e0004 */
[----:B------:R1:W-:Y:S02]  /*4950*/  ST.E.128 [R30.64], R8 ;  /* 0x000000081e007985 */ /* 0x0003e4000c101d0a */
.L_x_723:
[----:B------:R-:W-:Y:S05]  /*4960*/  BSYNC B0 ;  /* 0x0000000000007941 */ /* 0x000fea0003800000 */
.L_x_722:
[----:B------:R-:W-:Y:S01]  /*4970*/  ISETP.GE.AND P0, PT, R105, c[0x0][0x1d4], PT ;  /* 0x0000750069007a0c */ /* 0x000fe20003f06270 */
[----:B------:R-:W-:Y:S01]  /*4980*/  @!UPT UIADD3 URZ, URZ, URZ, URZ ;  /* 0x0000003f3f3ff290 */ /* 0x000fe2000fffe03f */
[----:B------:R-:W-:Y:S11]  /*4990*/  BSSY B0, `(.L_x_724) ;  /* 0x0000039000007945 */ /* 0x000ff60003800000 */
[----:B------:R-:W-:-:S05]  /*49a0*/  @P0 BRA `(.L_x_725) ;  /* 0x0000037000000947 */ /* 0x000fca0003800000 */
[C---:B----4-:R-:W-:Y:S01]  /*49b0*/  LEA R26, P0, R221.reuse, R52, 0x1 ;  /* 0x00000034dd1a7211 */ /* 0x050fe200078008ff */
        /* <DEDUP_REMOVED lines=8> */
[----:B------:R-:W-:Y:S02]  /*4a40*/  @!P0 SHF.R.U32.HI R2, RZ, 0x10, R15 ;  /* 0x00000010ff028819 */ /* 0x000fe4000001160f */
[C---:B------:R-:W-:Y:S01]  /*4a50*/  @!P0 PRMT R0, R22.reuse, 0x5432, R0 ;  /* 0x0000543216008816 */ /* 0x040fe20000000000 */
[C---:B------:R-:W-:Y:S01]  /*4a60*/  @!P0 IMAD.U32 R7, R13.reuse, 0x10000, RZ ;  /* 0x000100000d078824 */ /* 0x040fe200078e00ff */
[----:B------:R-:W-:Y:S02]  /*4a70*/  @!P0 PRMT R6, R22, 0x5410, R2 ;  /* 0x0000541016068816 */ /* 0x000fe40000000002 */
[----:B------:R-:W-:Y:S01]  /*4a80*/  @!P0 LOP3.LUT R13, R13, 0xffff0000, RZ, 0xc0, !PT ;  /* 0xffff00000d0d8812 */ /* 0x000fe200078ec0ff */
[C---:B------:R-:W-:Y:S01]  /*4a90*/  @!P0 IMAD.U32 R4, R0.reuse, 0x10000, RZ ;  /* 0x0001000000048824 */ /* 0x040fe200078e00ff */
[----:B------:R-:W-:Y:S02]  /*4aa0*/  @!P0 SHF.R.U32.HI R34, RZ, 0x10, R35 ;  /* 0x00000010ff228819 */ /* 0x000fe40000011623 */
        /* <DEDUP_REMOVED lines=39> */
.L_x_725:
[----:B------:R-:W-:Y:S05]  /*4d20*/  BSYNC B0 ;  /* 0x0000000000007941 */ /* 0x000fea0003800000 */
.L_x_724:
[----:B------:R-:W-:Y:S01]  /*4d30*/  ISETP.GE.AND P0, PT, R214, c[0x0][0x1d4], PT ;  /* 0x00007500d6007a0c */ /* 0x000fe20003f06270 */
[----:B------:R-:W-:Y:S01]  /*4d40*/  @!UPT UIADD3 URZ, URZ, URZ, URZ ;  /* 0x0000003f3f3ff290 */ /* 0x000fe2000fffe03f */
[----:B------:R-:W-:Y:S11]  /*4d50*/  BSSY B0, `(.L_x_726) ;  /* 0x0000039000007945 */ /* 0x000ff60003800000 */
[----:B------:R-:W-:-:S05]  /*4d60*/  @P0 BRA `(.L_x_727) ;  /* 0x0000037000000947 */ /* 0x000fca0003800000 */
[----:B-1--4-:R-:W-:Y:S01]  /*4d70*/  LEA R26, P0, R214, R52, 0x1 ;  /* 0x00000034d61a7211 */ /* 0x012fe200078008ff */
[----:B------:R-:W1:Y:S01]  /*4d80*/  LDS.128 R8, [R216+0x8000] ;  /* 0x00800000d8087984 */ /* 0x000e620000000c00 */
        /* <DEDUP_REMOVED lines=8> */
[----:B------:R-:W-:Y:S01]  /*4e10*/  @!P0 PRMT R0, R23, 0x5432, R0 ;  /* 0x0000543217008816 */ /* 0x000fe20000000000 */
[----:B------:R-:W-:Y:S01]  /*4e20*/  @!P0 IMAD.U32 R7, R13, 0x10000, RZ ;  /* 0x000100000d078824 */ /* 0x000fe200078e00ff */
        /* <DEDUP_REMOVED lines=43> */
.L_x_727:
[----:B------:R-:W-:Y:S05]  /*50e0*/  BSYNC B0 ;  /* 0x0000000000007941 */ /* 0x000fea0003800000 */
.L_x_726:
        /* <DEDUP_REMOVED lines=59> */
.L_x_729:
[----:B------:R-:W-:Y:S05]  /*54a0*/  BSYNC B0 ;  /* 0x0000000000007941 */ /* 0x000fea0003800000 */
.L_x_728:
[----:B------:R-:W-:Y:S11]  /*54b0*/  ISETP.GE.AND P0, PT, R212, c[0x0][0x1d4], PT ;  /* 0x00007500d4007a0c */ /* 0x000ff60003f06270 */
[----:B------:R-:W-:Y:S02]  /*54c0*/  @!UPT UIADD3 URZ, URZ, URZ, URZ ;  /* 0x0000003f3f3ff290 */ /* 0x000fe4000fffe03f */
        /* <DEDUP_REMOVED lines=14> */
[----:B------:R-:W-:Y:S01]  /*55b0*/  @!P0 SHF.R.U32.HI R3, RZ, 0x10, R41 ;  /* 0x00000010ff038819 */ /* 0x000fe20000011629 */
[----:B------:R-:W-:Y:S01]  /*55c0*/  @!P0 IMAD.U32 R4, R0, 0x10000, RZ ;  /* 0x0001000000048824 */ /* 0x000fe200078e00ff */
[----:B------:R-:W-:Y:S02]  /*55d0*/  @!P0 LOP3.LUT R13, R13, 0xffff0000, RZ, 0xc0, !PT ;  /* 0xffff00000d0d8812 */ /* 0x000fe400078ec0ff */
[----:B------:R-:W-:Y:S02]  /*55e0*/  @!P0 PRMT R15, R46, 0x5432, R3 ;  /* 0x000054322e0f8816 */ /* 0x000fe40000000003 */
[----:B------:R-:W-:Y:S01]  /*55f0*/  @!P0 LOP3.LUT R3, R0, 0xffff0000, RZ, 0xc0, !PT ;  /* 0xffff000000038812 */ /* 0x000fe200078ec0ff */
        /* <DEDUP_REMOVED lines=36> */
[----:B------:R1:W-:Y:S01]  /*5840*/  ST.E.128 [R22.64], R8 ;  /* 0x0000000816007985 */ /* 0x0003e2000c101d0a */
[----:B------:R-:W-:-:S05]  /*5850*/  BRA `(.L_x_719) ;  /* 0x00001ef000007947 */ /* 0x000fca0003800000 */
.L_x_716:
        /* <DEDUP_REMOVED lines=47> */
.L_x_731:
[----:B------:R-:W-:Y:S05]  /*5b50*/  BSYNC B0 ;  /* 0x0000000000007941 */ /* 0x000fea0003800000 */
.L_x_730:
        /* <DEDUP_REMOVED lines=31> */
[----:B------:R-:W-:Y:S01]  /*5d50*/  LOP3.LUT P2, RZ, R220, 0x4, RZ, 0xc0, !PT ;  /* 0x00000004dcff7812 */ /* 0x000fe2000784c0ff */
[----:B------:R-:W1:Y:S01]  /*5d60*/  LDS.128 R36, [R101+0x6100] ;  /* 0x0061000065247984 */ /* 0x000e620000000c00 */
[----:B------:R-:W-:Y:S01]  /*5d70*/  ISETP.GE.AND P0, PT, R106, c[0x0][0x27c], PT ;  /* 0x00009f006a007a0c */ /* 0x000fe20003f06270 */
[----:B------:R-:W-:Y:S01]  /*5d80*/  IMAD.MOV.U32 R32, RZ, RZ, R28 ;  /* 0x000000ffff207224 */ /* 0x000fe200078e001c */
[----:B------:R-:W-:Y:S01]  /*5d90*/  SEL R0, R124, R123, !P2 ;  /* 0x0000007b7c007207 */ /* 0x000fe20005000000 */
[----:B------:R-:W-:Y:S01]  /*5da0*/  IMAD.MOV.U32 R9, RZ, RZ, R4 ;  /* 0x000000ffff097224 */ /* 0x000fe200078e0004 */
[----:B------:R-:W-:Y:S01]  /*5db0*/  MOV R34, R29 ;  /* 0x0000001d00227202 */ /* 0x000fe20000000f00 */
[----:B------:R-:W-:Y:S01]  /*5dc0*/  IMAD.MOV.U32 R8, RZ, RZ, R5 ;  /* 0x000000ffff087224 */ /* 0x000fe200078e0005 */
[----:B------:R-:W-:Y:S01]  /*5dd0*/  SHF.R.S32.HI R2, RZ, 0x1f, R0 ;  /* 0x0000001fff027819 */ /* 0x000fe20000011400 */
[----:B------:R-:W-:Y:S01]  /*5de0*/  IMAD.MOV.U32 R27, RZ, RZ, R30 ;  /* 0x000000ffff1b7224 */ /* 0x000fe200078e001e */
[----:B------:R-:W-:Y:S02]  /*5df0*/  MOV R35, R31 ;  /* 0x0000001f00237202 */ /* 0x000fe40000000f00 */
[----:B------:R-:W-:Y:S03]  /*5e00*/  LEA.HI R0, R2, R0, RZ, 0x4 ;  /* 0x0000000002007211 */ /* 0x000fe600078f20ff */
[----:B------:R-:W-:Y:S02]  /*5e10*/  @!P0 SHF.R.U64 R33, R28, 0x10, R29 ;  /* 0x000000101c218819 */ /* 0x000fe4000000121d */
[----:B------:R-:W-:Y:S02]  /*5e20*/  LEA.HI.SX32 R0, R0, R119, 0x1c ;  /* 0x0000007700007211 */ /* 0x000fe400078fe2ff */
[--C-:B------:R-:W-:Y:S02]  /*5e30*/  @!P0 SHF.R.U64 R10, R4, 0x10, R5.reuse ;  /* 0x00000010040a8819 */ /* 0x100fe40000001205 */
[----:B--2---:R-:W-:Y:S01]  /*5e40*/  SHF.R.S32.HI R12, RZ, 0x1f, R0 ;  /* 0x0000001fff0c7819 */ /* 0x004fe20000011400 */
[----:B------:R-:W-:Y:S01]  /*5e50*/  IMAD.SHL.U32 R57, R0, 0x8, RZ ;  /* 0x0000000800397824 */ /* 0x000fe200078e00ff */
[----:B------:R-:W-:Y:S01]  /*5e60*/  @!P0 SHF.R.U32.HI R2, RZ, 0x10, R5 ;  /* 0x00000010ff028819 */ /* 0x000fe20000011605 */
[--C-:B------:R-:W-:Y:S01]  /*5e70*/  IMAD.MOV.U32 R5, RZ, RZ, R7.reuse ;  /* 0x000000ffff057224 */ /* 0x100fe200078e0007 */
[----:B------:R-:W-:Y:S02]  /*5e80*/  LEA.HI R12, R12, R0, RZ, 0x3 ;  /* 0x000000000c0c7211 */ /* 0x000fe400078f18ff */
[----:B------:R-:W-:Y:S02]  /*5e90*/  @!P0 SHF.R.U64 R3, R6, 0x10, R7 ;  /* 0x0000001006038819 */ /* 0x000fe40000001207 */
[----:B------:R-:W-:Y:S01]  /*5ea0*/  @!P0 PRMT R32, R32, 0x5410, R33 ;  /* 0x0000541020208816 */ /* 0x000fe20000000021 */
[----:B------:R-:W-:Y:S01]  /*5eb0*/  IMAD.SHL.U32 R12, R12, 0x200, RZ ;  /* 0x000002000c0c7824 */ /* 0x000fe200078e00ff */
[----:B------:R-:W-:Y:S02]  /*5ec0*/  LOP3.LUT R0, R240, 0x38, R57, 0xf8, !PT ;  /* 0x00000038f0007812 */ /* 0x000fe400078ef839 */
[----:B------:R-:W-:Y:S02]  /*5ed0*/  @!P0 SHF.R.U32.HI R4, RZ, 0x10, R7 ;  /* 0x00000010ff048819 */ /* 0x000fe40000011607 */
[----:B------:R-:W-:Y:S02]  /*5ee0*/  LOP3.LUT R0, R0, R241, RZ, 0x3c, !PT ;  /* 0x000000f100007212 */ /* 0x000fe400078e3cff */
[----:B------:R-:W-:Y:S02]  /*5ef0*/  LOP3.LUT R12, R12, 0x7ffff000, RZ, 0xc0, !PT ;  /* 0x7ffff0000c0c7812 */ /* 0x000fe400078ec0ff */
[----:B------:R-:W-:Y:S01]  /*5f00*/  @!P0 PRMT R7, R8, 0x5410, R2 ;  /* 0x0000541008078816 */ /* 0x000fe20000000002 */
[----:B-1----:R-:W-:Y:S01]  /*5f10*/  @!P0 IMAD.U32 R33, R38, 0x10000, RZ ;  /* 0x0001000026218824 */ /* 0x002fe200078e00ff */
[----:B------:R-:W-:Y:S01]  /*5f20*/  IADD3 R12, R0, R12, R242 ;  /* 0x0000000c000c7210 */ /* 0x000fe20007ffe0f2 */
[----:B------:R-:W-:Y:S01]  /*5f30*/  IMAD.MOV.U32 R0, RZ, RZ, R6 ;  /* 0x000000ffff007224 */ /* 0x000fe200078e0006 */
[----:B------:R-:W-:Y:S01]  /*5f40*/  @!P0 PRMT R6, R9, 0x5410, R10 ;  /* 0x0000541009068816 */ /* 0x000fe2000000000a */
[----:B------:R-:W-:Y:S01]  /*5f50*/  @!P0 IMAD.U32 R10, R32, 0x10000, RZ ;  /* 0x00010000200a8824 */ /* 0x000fe200078e00ff */
[----:B------:R-:W-:Y:S01]  /*5f60*/  @!P0 SHF.R.U32.HI R29, RZ, 0x10, R29 ;  /* 0x00000010ff1d8819 */ /* 0x000fe2000001161d */
[----:B------:R-:W-:Y:S01]  /*5f70*/  IMAD.SHL.U32 R12, R12, 0x2, RZ ;  /* 0x000000020c0c7824 */ /* 0x000fe200078e00ff */
[----:B------:R-:W-:Y:S01]  /*5f80*/  @!P0 PRMT R8, R0, 0x5410, R3 ;  /* 0x0000541000088816 */ /* 0x000fe20000000003 */
[----:B------:R-:W-:Y:S01]  /*5f90*/  @!P0 IMAD.U32 R3, R6, 0x10000, RZ ;  /* 0x0001000006038824 */ /* 0x000fe200078e00ff */
[----:B------:R-:W-:Y:S02]  /*5fa0*/  @!P0 SHF.R.U64 R28, R30, 0x10, R31 ;  /* 0x000000101e1c8819 */ /* 0x000fe4000000121f */
[----:B------:R-:W-:Y:S01]  /*5fb0*/  @!P0 PRMT R34, R34, 0x5410, R29 ;  /* 0x0000541022228816 */ /* 0x000fe2000000001d */
[----:B------:R-:W-:Y:S01]  /*5fc0*/  @!P0 IMAD.U32 R29, R37, 0x10000, RZ ;  /* 0x00010000251d8824 */ /* 0x000fe200078e00ff */
[----:B------:R-:W1:Y:S01]  /*5fd0*/  LDS.128 R12, [R12+0x6100] ;  /* 0x006100000c0c7984 */ /* 0x000e620000000c00 */
[----:B------:R-:W-:Y:S02]  /*5fe0*/  @!P0 PRMT R48, R27, 0x5410, R28 ;  /* 0x000054101b308816 */ /* 0x000fe4000000001c */
[----:B------:R-:W-:Y:S01]  /*5ff0*/  @!P0 IMAD.U32 R28, R34, 0x10000, RZ ;  /* 0x00010000221c8824 */ /* 0x000fe200078e00ff */
[----:B------:R-:W-:Y:S01]  /*6000*/  @!P0 PRMT R9, R5, 0x5410, R4 ;  /* 0x0000541005098816 */ /* 0x000fe20000000004 */
[----:B------:R-:W-:Y:S01]  /*6010*/  @!P0 IMAD.U32 R4, R36, 0x10000, RZ ;  /* 0x0001000024048824 */ /* 0x000fe200078e00ff */
[----:B------:R-:W-:Y:S01]  /*6020*/  @!P0 LOP3.LUT R27, R32, 0xffff0000, RZ, 0xc0, !PT ;  /* 0xffff0000201b8812 */ /* 0x000fe200078ec0ff */
[----:B------:R-:W-:Y:S01]  /*6030*/  @!P0 IMAD.U32 R32, R48, 0x10000, RZ ;  /* 0x0001000030208824 */ /* 0x000fe200078e00ff */
[----:B------:R-:W-:Y:S02]  /*6040*/  @!P0 SHF.R.U32.HI R30, RZ, 0x10, R31 ;  /* 0x00000010ff1e8819 */ /* 0x000fe4000001161f */
[----:B------:R-:W-:Y:S02]  /*6050*/  @!P0 LOP3.LUT R31, R37, 0xffff0000, RZ, 0xc0, !PT ;  /* 0xffff0000251f8812 */ /* 0x000fe400078ec0ff */
[----:B------:R-:W-:Y:S02]  /*6060*/  @!P0 PRMT R49, R35, 0x5410, R30 ;  /* 0x0000541023318816 */ /* 0x000fe4000000001e */
[----:B------:R-:W-:Y:S02]  /*6070*/  @!P0 LOP3.LUT R30, R34, 0xffff0000, RZ, 0xc0, !PT ;  /* 0xffff0000221e8812 */ /* 0x000fe400078ec0ff */
[----:B------:R-:W-:Y:S02]  /*6080*/  @!P0 LOP3.LUT R34, R48, 0xffff0000, RZ, 0xc0, !PT ;  /* 0xffff000030228812 */ /* 0x000fe400078ec0ff */
[C---:B-1----:R-:W-:Y:S02]  /*6090*/  @!P0 SHF.L.U32 R0, R12.reuse, 0x10, RZ ;  /* 0x000000100c008819 */ /* 0x042fe400000006ff */
[----:B------:R-:W-:Y:S03]  /*60a0*/  @!P0 LOP3.LUT R2, R12, 0xffff0000, RZ, 0xc0, !PT ;  /* 0xffff00000c028812 */ /* 0x000fe600078ec0ff */
[C---:B------:R-:W-:Y:S02]  /*60b0*/  @!P0 FMUL.FTZ R5, R0.reuse, R10 ;  /* 0x0000000a00058220 */ /* 0x040fe40000410000 */
[-C--:B------:R-:W-:Y:S02]  /*60c0*/  @!P0 FMUL.FTZ R0, R0, R3.reuse ;  /* 0x0000000300008220 */ /* 0x080fe40000410000 */
[----:B------:R-:W-:Y:S01]  /*60d0*/  @!P0 FFMA.FTZ R63, R4, R3, -R5 ;  /* 0x00000003043f8223 */ /* 0x000fe20000010805 */
[----:B------:R-:W-:Y:S01]  /*60e0*/  @!P0 SHF.L.U32 R3, R13, 0x10, RZ ;  /* 0x000000100d038819 */ /* 0x000fe200000006ff */
[----:B------:R-:W-:Y:S01]  /*60f0*/  @!P0 FFMA.FTZ R0, R10, R4, R0 ;  /* 0x000000040a008223 */ /* 0x000fe20000010000 */
[----:B------:R-:W-:Y:S01]  /*6100*/  @!P0 LOP3.LUT R4, R6, 0xffff0000, RZ, 0xc0, !PT ;  /* 0xffff000006048812 */ /* 0x000fe200078ec0ff */
[----:B------:R-:W-:Y:S01]  /*6110*/  @!P0 FMUL.FTZ R5, R2, R27 ;  /* 0x0000001b02058220 */ /* 0x000fe20000410000 */
[----:B------:R-:W-:Y:S01]  /*6120*/  @!P0 LOP3.LUT R10, R36, 0xffff0000, RZ, 0xc0, !PT ;  /* 0xffff0000240a8812 */ /* 0x000fe200078ec0ff */
[----:B------:R-:W-:Y:S02]  /*6130*/  @!P0 FMUL.FTZ R6, R3, R28 ;  /* 0x0000001c03068220 */ /* 0x000fe40000410000 */
[-C--:B------:R-:W-:Y:S02]  /*6140*/  @!P0 FMUL.FTZ R2, R2, R4.reuse ;  /* 0x0000000402028220 */ /* 0x080fe40000410000 */
[----:B------:R-:W-:Y:S01]  /*6150*/  @!P0 FFMA.FTZ R56, R10, R4, -R5 ;  /* 0x000000040a388223 */ /* 0x000fe20000010805 */
[----:B------:R-:W-:Y:S01]  /*6160*/  @!P0 LOP3.LUT R4, R13, 0xffff0000, RZ, 0xc0, !PT ;  /* 0xffff00000d048812 */ /* 0x000fe200078ec0ff */
[----:B------:R-:W-:Y:S02]  /*6170*/  @!P0 IMAD.U32 R5, R7, 0x10000, RZ ;  /* 0x0001000007058824 */ /* 0x000fe400078e00ff */
[----:B------:R-:W-:Y:S01]  /*6180*/  @!P0 FFMA.FTZ R2, R27, R10, R2 ;  /* 0x0000000a1b028223 */ /* 0x000fe20000010002 */
[----:B------:R-:W-:Y:S01]  /*6190*/  @!P0 F2FP.BF16.PACK_AB R56, R56, R63 ;  /* 0x0000003f3838823e */ /* 0x000fe200000010ff */
[-C--:B------:R-:W-:Y:S02]  /*61a0*/  @!P0 FMUL.FTZ R3, R3, R5.reuse ;  /* 0x0000000503038220 */ /* 0x080fe40000410000 */
[----:B------:R-:W-:Y:S01]  /*61b0*/  @!P0 FFMA.FTZ R62, R29, R5, -R6 ;  /* 0x000000051d3e8223 */ /* 0x000fe20000010806 */
[----:B------:R-:W-:Y:S01]  /*61c0*/  @!P0 LOP3.LUT R6, R7, 0xffff0000, RZ, 0xc0, !PT ;  /* 0xffff000007068812 */ /* 0x000fe200078ec0ff */
[----:B------:R-:W-:Y:S01]  /*61d0*/  @!P0 FMUL.FTZ R7, R4, R30 ;  /* 0x0000001e04078220 */ /* 0x000fe20000410000 */
[----:B------:R-:W-:Y:S01]  /*61e0*/  @!P0 SHF.L.U32 R5, R14, 0x10, RZ ;  /* 0x000000100e058819 */ /* 0x000fe200000006ff */
[----:B------:R-:W-:Y:S01]  /*61f0*/  @!P0 IMAD.U32 R10, R49, 0x10000, RZ ;  /* 0x00010000310a8824 */ /* 0x000fe200078e00ff */
[----:B------:R-:W-:Y:S01]  /*6200*/  @!P0 F2FP.BF16.PACK_AB R0, R2, R0 ;  /* 0x000000000200823e */ /* 0x000fe200000010ff */
[-C--:B------:R-:W-:Y:S02]  /*6210*/  @!P0 FMUL.FTZ R4, R4, R6.reuse ;  /* 0x0000000604048220 */ /* 0x080fe40000410000 */
[----:B------:R-:W-:Y:S01]  /*6220*/  @!P0 FFMA.FTZ R58, R31, R6, -R7 ;  /* 0x000000061f3a8223 */ /* 0x000fe20000010807 */
        /* <DEDUP_REMOVED lines=8> */
[C---:B------:R-:W-:Y:S01]  /*62b0*/  @!P0 FMUL.FTZ R8, R6.reuse, R34 ;  /* 0x0000002206088220 */ /* 0x040fe20000410000 */
[C---:B------:R-:W-:Y:S01]  /*62c0*/  @!P0 LOP3.LUT R29, R39.reuse, 0xffff0000, RZ, 0xc0, !PT ;  /* 0xffff0000271d8812 */ /* 0x040fe200078ec0ff */
[----:B------:R-:W-:Y:S02]  /*62d0*/  @!P0 IMAD.U32 R27, R39, 0x10000, RZ ;  /* 0x00010000271b8824 */ /* 0x000fe400078e00ff */
[-C--:B------:R-:W-:Y:S02]  /*62e0*/  @!P0 FFMA.FTZ R60, R35, R7.reuse, -R8 ;  /* 0x00000007233c8223 */ /* 0x080fe40000010808 */
[----:B------:R-:W-:Y:S01]  /*62f0*/  @!P0 FMUL.FTZ R6, R6, R7 ;  /* 0x0000000706068220 */ /* 0x000fe20000410000 */
[----:B------:R-:W-:Y:S01]  /*6300*/  @!P0 SHF.L.U32 R7, R15, 0x10, RZ ;  /* 0x000000100f078819 */ /* 0x000fe200000006ff */
[C---:B------:R-:W-:Y:S01]  /*6310*/  @!P0 IMAD.U32 R8, R9.reuse, 0x10000, RZ ;  /* 0x0001000009088824 */ /* 0x040fe200078e00ff */
[----:B------:R-:W-:Y:S01]  /*6320*/  @!P0 LOP3.LUT R9, R9, 0xffff0000, RZ, 0xc0, !PT ;  /* 0xffff000009098812 */ /* 0x000fe200078ec0ff */
[----:B------:R-:W-:Y:S02]  /*6330*/  @!P0 FFMA.FTZ R4, R30, R31, R4 ;  /* 0x0000001f1e048223 */ /* 0x000fe40000010004 */
[C---:B------:R-:W-:Y:S02]  /*6340*/  @!P0 FMUL.FTZ R28, R7.reuse, R10 ;  /* 0x0000000a071c8220 */ /* 0x040fe40000410000 */
[-C--:B------:R-:W-:Y:S01]  /*6350*/  @!P0 FMUL.FTZ R7, R7, R8.reuse ;  /* 0x0000000807078220 */ /* 0x080fe20000410000 */
[----:B------:R-:W-:Y:S01]  /*6360*/  @!P0 F2FP.BF16.PACK_AB R3, R4, R3 ;  /* 0x000000030403823e */ /* 0x000fe200000010ff */
[----:B------:R-:W-:Y:S01]  /*6370*/  @!P0 FFMA.FTZ R59, R27, R8, -R28 ;  /* 0x000000081b3b8223 */ /* 0x000fe2000001081c */
[----:B------:R-:W-:Y:S01]  /*6380*/  @!P0 LOP3.LUT R28, R49, 0xffff0000, RZ, 0xc0, !PT ;  /* 0xffff0000311c8812 */ /* 0x000fe200078ec0ff */
[----:B------:R-:W-:Y:S01]  /*6390*/  @!P0 FFMA.FTZ R5, R32, R33, R5 ;  /* 0x0000002120058223 */ /* 0x000fe20000010005 */
[----:B------:R-:W-:Y:S01]  /*63a0*/  @!P0 LOP3.LUT R8, R15, 0xffff0000, RZ, 0xc0, !PT ;  /* 0xffff00000f088812 */ /* 0x000fe200078ec0ff */
[----:B------:R-:W-:Y:S01]  /*63b0*/  @!P0 FFMA.FTZ R6, R34, R35, R6 ;  /* 0x0000002322068223 */ /* 0x000fe20000010006 */
[----:B------:R-:W-:Y:S01]  /*63c0*/  @!P0 MOV R13, R3 ;  /* 0x00000003000d8202 */ /* 0x000fe20000000f00 */
[----:B------:R-:W-:Y:S01]  /*63d0*/  @!P0 FFMA.FTZ R7, R10, R27, R7 ;  /* 0x0000001b0a078223 */ /* 0x000fe20000010007 */
[----:B------:R-:W-:Y:S01]  /*63e0*/  @!P0 F2FP.BF16.PACK_AB R49, R58, R62 ;  /* 0x0000003e3a31823e */ /* 0x000fe200000010ff */
[----:B------:R-:W-:Y:S01]  /*63f0*/  @!P0 FMUL.FTZ R48, R8, R28 ;  /* 0x0000001c08308220 */ /* 0x000fe20000410000 */
[----:B------:R-:W-:Y:S01]  /*6400*/  @!P0 F2FP.BF16.PACK_AB R5, R6, R5 ;  /* 0x000000050605823e */ /* 0x000fe200000010ff */
[----:B------:R-:W-:Y:S01]  /*6410*/  @!P0 FMUL.FTZ R8, R8, R9 ;  /* 0x0000000908088220 */ /* 0x000fe20000410000 */
[----:B------:R-:W-:Y:S01]  /*6420*/  @!P0 MOV R37, R49 ;  /* 0x0000003100258202 */ /* 0x000fe20000000f00 */
[----:B------:R-:W-:Y:S01]  /*6430*/  @!P0 FFMA.FTZ R58, R29, R9, -R48 ;  /* 0x000000091d3a8223 */ /* 0x000fe20000010830 */
[----:B------:R-:W-:Y:S01]  /*6440*/  @!P0 F2FP.BF16.PACK_AB R48, R60, R61 ;  /* 0x0000003d3c30823e */ /* 0x000fe200000010ff */
[----:B------:R-:W-:Y:S02]  /*6450*/  @!P0 FFMA.FTZ R8, R28, R29, R8 ;  /* 0x0000001d1c088223 */ /* 0x000fe40000010008 */
[----:B------:R-:W-:Y:S01]  /*6460*/  @!P0 IMAD.MOV.U32 R36, RZ, RZ, R56 ;  /* 0x000000ffff248224 */ /* 0x000fe200078e0038 */
[----:B------:R-:W-:Y:S01]  /*6470*/  @!P0 F2FP.BF16.PACK_AB R9, R58, R59 ;  /* 0x0000003b3a09823e */ /* 0x000fe200000010ff */
[----:B------:R-:W-:Y:S01]  /*6480*/  @!P0 IMAD.MOV.U32 R38, RZ, RZ, R48 ;  /* 0x000000ffff268224 */ /* 0x000fe200078e0030 */
[----:B------:R-:W-:Y:S01]  /*6490*/  @!P0 F2FP.BF16.PACK_AB R7, R8, R7 ;  /* 0x000000070807823e */ /* 0x000fe200000010ff */
[----:B------:R-:W-:Y:S02]  /*64a0*/  @!P0 IMAD.MOV.U32 R12, RZ, RZ, R0 ;  /* 0x000000ffff0c8224 */ /* 0x000fe400078e0000 */
        /* <DEDUP_REMOVED lines=9> */
.L_x_733:
[----:B------:R-:W-:Y:S05]  /*6540*/  BSYNC B0 ;  /* 0x0000000000007941 */ /* 0x000fea0003800000 */
.L_x_732:
        /* <DEDUP_REMOVED lines=15> */
[----:B------:R-:W-:Y:S02]  /*6640*/  @!P0 SHF.R.U64 R3, R16, 0x10, R17 ;  /* 0x0000001010038819 */ /* 0x000fe40000001211 */
[----:B------:R-:W-:Y:S02]  /*6650*/  LEA.HI R0, R2, R0, RZ, 0x3 ;  /* 0x0000000002007211 */ /* 0x000fe400078f18ff */
[----:B------:R-:W-:Y:S02]  /*6660*/  @!P0 PRMT R6, R11, 0x5432, R3 ;  /* 0x000054320b068816 */ /* 0x000fe40000000003 */
[----:B------:R-:W-:Y:S01]  /*6670*/  @!P0 PRMT R16, R50, 0x5432, R7 ;  /* 0x0000543232108816 */ /* 0x000fe20000000007 */
[----:B------:R-:W-:Y:S01]  /*6680*/  IMAD.SHL.U32 R0, R0, 0x200, RZ ;  /* 0x0000020000007824 */ /* 0x000fe200078e00ff */
[----:B------:R-:W-:Y:S02]  /*6690*/  LOP3.LUT R2, R240, 0x38, R35, 0xf8, !PT ;  /* 0x00000038f0027812 */ /* 0x000fe400078ef823 */
[--C-:B------:R-:W-:Y:S02]  /*66a0*/  @!P0 SHF.R.U32.HI R8, RZ, 0x10, R43.reuse ;  /* 0x00000010ff088819 */ /* 0x100fe4000001162b */
[----:B------:R-:W-:Y:S02]  /*66b0*/  LOP3.LUT R2, R2, R241, RZ, 0x3c, !PT ;  /* 0x000000f102027212 */ /* 0x000fe400078e3cff */
[----:B------:R-:W-:Y:S02]  /*66c0*/  LOP3.LUT R0, R0, 0x7ffff000, RZ, 0xc0, !PT ;  /* 0x7ffff00000007812 */ /* 0x000fe400078ec0ff */
[----:B------:R-:W-:Y:S01]  /*66d0*/  @!P0 SHF.R.U64 R9, R42, 0x10, R43 ;  /* 0x000000102a098819 */ /* 0x000fe2000000122b */
[----:B-1----:R-:W-:Y:S01]  /*66e0*/  @!P0 IMAD.U32 R32, R39, 0x10000, RZ ;  /* 0x0001000027208824 */ /* 0x002fe200078e00ff */
[----:B------:R-:W-:Y:S01]  /*66f0*/  IADD3 R0, R2, R0, R242 ;  /* 0x0000000002007210 */ /* 0x000fe20007ffe0f2 */
[----:B------:R-:W-:Y:S01]  /*6700*/  @!P0 IMAD.U32 R29, R38, 0x10000, RZ ;  /* 0x00010000261d8824 */ /* 0x000fe200078e00ff */
[----:B------:R-:W-:Y:S02]  /*6710*/  @!P0 SHF.R.U32.HI R2, RZ, 0x10, R17 ;  /* 0x00000010ff028819 */ /* 0x000fe40000011611 */
[----:B------:R-:W-:Y:S01]  /*6720*/  @!P0 PRMT R17, R50, 0x5410, R4 ;  /* 0x0000541032118816 */ /* 0x000fe20000000004 */
[----:B------:R-:W-:Y:S01]  /*6730*/  IMAD.SHL.U32 R0, R0, 0x2, RZ ;  /* 0x0000000200007824 */ /* 0x000fe200078e00ff */
[----:B------:R-:W-:Y:S02]  /*6740*/  @!P0 SHF.R.U32.HI R5, RZ, 0x10, R19 ;  /* 0x00000010ff058819 */ /* 0x000fe40000011613 */
[----:B------:R-:W-:Y:S01]  /*6750*/  @!P0 PRMT R4, R11, 0x5410, R2 ;  /* 0x000054100b048816 */ /* 0x000fe20000000002 */
[----:B------:R-:W-:Y:S01]  /*6760*/  @!P0 IMAD.U32 R7, R17, 0x10000, RZ ;  /* 0x0001000011078824 */ /* 0x000fe200078e00ff */
[----:B--2---:R1:W2:Y:S01]  /*6770*/  LDS.128 R12, [R0+0x6100] ;  /* 0x00610000000c7984 */ /* 0x0042a20000000c00 */
[----:B------:R-:W-:Y:S02]  /*6780*/  @!P0 SHF.L.U32 R2, R6, 0x10, RZ ;  /* 0x0000001006028819 */ /* 0x000fe400000006ff */
[C---:B------:R-:W-:Y:S02]  /*6790*/  @!P0 PRMT R11, R51.reuse, 0x5410, R8 ;  /* 0x00005410330b8816 */ /* 0x040fe40000000008 */
[----:B------:R-:W-:Y:S01]  /*67a0*/  @!P0 PRMT R8, R24, 0x5410, R5 ;  /* 0x0000541018088816 */ /* 0x000fe20000000005 */
[----:B------:R-:W-:Y:S01]  /*67b0*/  @!P0 IMAD.U32 R5, R4, 0x10000, RZ ;  /* 0x0001000004058824 */ /* 0x000fe200078e00ff */
[----:B------:R-:W-:Y:S01]  /*67c0*/  @!P0 PRMT R30, R51, 0x5432, R9 ;  /* 0x00005432331e8816 */ /* 0x000fe20000000009 */
[----:B------:R-:W-:Y:S01]  /*67d0*/  @!P0 IMAD.U32 R9, R36, 0x10000, RZ ;  /* 0x0001000024098824 */ /* 0x000fe200078e00ff */
[----:B------:R-:W-:Y:S02]  /*67e0*/  @!P0 LOP3.LUT R6, R6, 0xffff0000, RZ, 0xc0, !PT ;  /* 0xffff000006068812 */ /* 0x000fe400078ec0ff */
[C---:B------:R-:W-:Y:S02]  /*67f0*/  @!P0 LOP3.LUT R33, R11.reuse, 0xffff0000, RZ, 0xc0, !PT ;  /* 0xffff00000b218812 */ /* 0x040fe400078ec0ff */
[----:B------:R-:W-:Y:S02]  /*6800*/  @!P0 SHF.L.U32 R31, R11, 0x10, RZ ;  /* 0x000000100b1f8819 */ /* 0x000fe400000006ff */
[----:B------:R-:W-:Y:S02]  /*6810*/  @!P0 LOP3.LUT R34, R39, 0xffff0000, RZ, 0xc0, !PT ;  /* 0xffff000027228812 */ /* 0x000fe400078ec0ff */
[----:B-1----:R-:W-:Y:S01]  /*6820*/  @!P0 SHF.R.U64 R0, R18, 0x10, R19 ;  /* 0x0000001012008819 */ /* 0x002fe20000001213 */
[----:B------:R-:W-:Y:S02]  /*6830*/  @!P0 IMAD.U32 R18, R16, 0x10000, RZ ;  /* 0x0001000010128824 */ /* 0x000fe400078e00ff */
[----:B------:R-:W-:Y:S01]  /*6840*/  @!P0 IMAD.U32 R19, R37, 0x10000, RZ ;  /* 0x0001000025138824 */ /* 0x000fe200078e00ff */
[----:B------:R-:W-:Y:S01]  /*6850*/  @!P0 PRMT R10, R24, 0x5432, R0 ;  /* 0x00005432180a8816 */ /* 0x000fe20000000000 */
[----:B--2---:R-:W-:Y:S02]  /*6860*/  @!P0 IMAD.U32 R0, R12, 0x10000, RZ ;  /* 0x000100000c008824 */ /* 0x004fe400078e00ff */
[----:B------:R-:W-:Y:S02]  /*6870*/  @!P0 IMAD.U32 R3, R13, 0x10000, RZ ;  /* 0x000100000d038824 */ /* 0x000fe400078e00ff */
[C---:B------:R-:W-:Y:S02]  /*6880*/  @!P0 FMUL.FTZ R24, R0.reuse, R7 ;  /* 0x0000000700188220 */ /* 0x040fe40000410000 */
[----:B------:R-:W-:Y:S02]  /*6890*/  @!P0 FMUL.FTZ R0, R0, R2 ;  /* 0x0000000200008220 */ /* 0x000fe40000410000 */
[----:B------:R-:W-:Y:S02]  /*68a0*/  @!P0 FMUL.FTZ R27, R3, R18 ;  /* 0x00000012031b8220 */ /* 0x000fe40000410000 */
[----:B------:R-:W-:Y:S01]  /*68b0*/  @!P0 FFMA.FTZ R51, R9, R2, -R24 ;  /* 0x0000000209338223 */ /* 0x000fe20000010818 */
[----:B------:R-:W-:Y:S01]  /*68c0*/  @!P0 LOP3.LUT R24, R16, 0xffff0000, RZ, 0xc0, !PT ;  /* 0xffff000010188812 */ /* 0x000fe200078ec0ff */
[----:B------:R-:W-:Y:S01]  /*68d0*/  @!P0 FFMA.FTZ R0, R7, R9, R0 ;  /* 0x0000000907008223 */ /* 0x000fe20000010000 */
[----:B------:R-:W-:Y:S01]  /*68e0*/  @!P0 LOP3.LUT R2, R13, 0xffff0000, RZ, 0xc0, !PT ;  /* 0xffff00000d028812 */ /* 0x000fe200078ec0ff */
[-C--:B------:R-:W-:Y:S01]  /*68f0*/  @!P0 FMUL.FTZ R3, R3, R5.reuse ;  /* 0x0000000503038220 */ /* 0x080fe20000410000 */
[----:B------:R-:W-:Y:S01]  /*6900*/  @!P0 LOP3.LUT R16, R17, 0xffff0000, RZ, 0xc0, !PT ;  /* 0xffff000011108812 */ /* 0x000fe200078ec0ff */
[----:B------:R-:W-:Y:S01]  /*6910*/  @!P0 FFMA.FTZ R50, R19, R5, -R27 ;  /* 0x0000000513328223 */ /* 0x000fe2000001081b */
[----:B------:R-:W-:Y:S01]  /*6920*/  @!P0 LOP3.LUT R5, R12, 0xffff0000, RZ, 0xc0, !PT ;  /* 0xffff00000c058812 */ /* 0x000fe200078ec0ff */
[----:B------:R-:W-:Y:S01]  /*6930*/  @!P0 FMUL.FTZ R9, R2, R24 ;  /* 0x0000001802098220 */ /* 0x000fe20000410000 */
[----:B------:R-:W-:Y:S02]  /*6940*/  @!P0 LOP3.LUT R7, R4, 0xffff0000, RZ, 0xc0, !PT ;  /* 0xffff000004078812 */ /* 0x000fe400078ec0ff */
[----:B------:R-:W-:Y:S01]  /*6950*/  @!P0 LOP3.LUT R27, R37, 0xffff0000, RZ, 0xc0, !PT ;  /* 0xffff0000251b8812 */ /* 0x000fe200078ec0ff */
[C---:B------:R-:W-:Y:S01]  /*6960*/  @!P0 FMUL.FTZ R28, R5.reuse, R16 ;  /* 0x00000010051c8220 */ /* 0x040fe20000410000 */
[----:B------:R-:W-:Y:S01]  /*6970*/  @!P0 LOP3.LUT R17, R36, 0xffff0000, RZ, 0xc0, !PT ;  /* 0xffff000024118812 */ /* 0x000fe200078ec0ff */
[-C--:B------:R-:W-:Y:S02]  /*6980*/  @!P0 FMUL.FTZ R4, R2, R7.reuse ;  /* 0x0000000702048220 */ /* 0x080fe40000410000 */
[-C--:B------:R-:W-:Y:S01]  /*6990*/  @!P0 FMUL.FTZ R2, R5, R6.reuse ;  /* 0x0000000605028220 */ /* 0x080fe20000410000 */
[----:B------:R-:W-:Y:S01]  /*69a0*/  @!P0 LOP3.LUT R5, R15, 0xffff0000, RZ, 0xc0, !PT ;  /* 0xffff00000f058812 */ /* 0x000fe200078ec0ff */
[----:B------:R-:W-:Y:S02]  /*69b0*/  @!P0 FFMA.FTZ R49, R27, R7, -R9 ;  /* 0x000000071b318223 */ /* 0x000fe40000010809 */
[----:B------:R-:W-:Y:S02]  /*69c0*/  @!P0 IMAD.U32 R7, R15, 0x10000, RZ ;  /* 0x000100000f078824 */ /* 0x000fe400078e00ff */
[----:B------:R-:W-:Y:S01]  /*69d0*/  @!P0 FFMA.FTZ R48, R17, R6, -R28 ;  /* 0x0000000611308223 */ /* 0x000fe2000001081c */
[C---:B------:R-:W-:Y:S01]  /*69e0*/  @!P0 LOP3.LUT R6, R8.reuse, 0xffff0000, RZ, 0xc0, !PT ;  /* 0xffff000008068812 */ /* 0x040fe200078ec0ff */
[----:B------:R-:W-:Y:S02]  /*69f0*/  @!P0 FMUL.FTZ R11, R5, R33 ;  /* 0x00000021050b8220 */ /* 0x000fe40000410000 */
[----:B------:R-:W-:Y:S02]  /*6a00*/  @!P0 IMAD.U32 R9, R8, 0x10000, RZ ;  /* 0x0001000008098824 */ /* 0x000fe400078e00ff */
[----:B------:R-:W-:Y:S02]  /*6a10*/  @!P0 FMUL.FTZ R8, R7, R31 ;  /* 0x0000001f07088220 */ /* 0x000fe40000410000 */
[-C--:B------:R-:W-:Y:S01]  /*6a20*/  @!P0 FFMA.FTZ R42, R34, R6.reuse, -R11 ;  /* 0x00000006222a8223 */ /* 0x080fe2000001080b */
[----:B------:R-:W-:Y:S01]  /*6a30*/  @!P0 SHF.L.U32 R11, R10, 0x10, RZ ;  /* 0x000000100a0b8819 */ /* 0x000fe200000006ff */
[-C--:B------:R-:W-:Y:S02]  /*6a40*/  @!P0 FFMA.FTZ R43, R32, R9.reuse, -R8 ;  /* 0x00000009202b8223 */ /* 0x080fe40000010808 */
[----:B------:R-:W-:Y:S01]  /*6a50*/  @!P0 FMUL.FTZ R8, R5, R6 ;  /* 0x0000000605088220 */ /* 0x000fe20000410000 */
[----:B------:R-:W-:Y:S01]  /*6a60*/  @!P0 LOP3.LUT R6, R14, 0xffff0000, RZ, 0xc0, !PT ;  /* 0xffff00000e068812 */ /* 0x000fe200078ec0ff */
[C---:B------:R-:W-:Y:S01]  /*6a70*/  @!P0 IMAD.U32 R28, R30.reuse, 0x10000, RZ ;  /* 0x000100001e1c8824 */ /* 0x040fe200078e00ff */
[----:B------:R-:W-:Y:S01]  /*6a80*/  @!P0 LOP3.LUT R30, R30, 0xffff0000, RZ, 0xc0, !PT ;  /* 0xffff00001e1e8812 */ /* 0x000fe200078ec0ff */
[----:B------:R-:W-:Y:S02]  /*6a90*/  @!P0 IMAD.U32 R5, R14, 0x10000, RZ ;  /* 0x000100000e058824 */ /* 0x000fe400078e00ff */
[----:B------:R-:W-:Y:S01]  /*6aa0*/  @!P0 FMUL.FTZ R7, R7, R9 ;  /* 0x0000000907078220 */ /* 0x000fe20000410000 */
[----:B------:R-:W-:Y:S01]  /*6ab0*/  @!P0 LOP3.LUT R9, R10, 0xffff0000, RZ, 0xc0, !PT ;  /* 0xffff00000a098812 */ /* 0x000fe200078ec0ff */
[----:B------:R-:W-:Y:S01]  /*6ac0*/  @!P0 FFMA.FTZ R2, R16, R17, R2 ;  /* 0x0000001110028223 */ /* 0x000fe20000010002 */
[----:B------:R-:W-:Y:S01]  /*6ad0*/  @!P0 LOP3.LUT R10, R38, 0xffff0000, RZ, 0xc0, !PT ;  /* 0xffff0000260a8812 */ /* 0x000fe200078ec0ff */
[----:B------:R-:W-:Y:S01]  /*6ae0*/  @!P0 FMUL.FTZ R40, R5, R28 ;  /* 0x0000001c05288220 */ /* 0x000fe20000410000 */
[----:B------:R-:W-:Y:S01]  /*6af0*/  @!P0 F2FP.BF16.PACK_AB R17, R49, R50 ;  /* 0x000000323111823e */ /* 0x000fe200000010ff */
[----:B------:R-:W-:Y:S01]  /*6b00*/  @!P0 FMUL.FTZ R5, R5, R11 ;  /* 0x0000000b05058220 */ /* 0x000fe20000410000 */
[----:B------:R-:W-:Y:S01]  /*6b10*/  @!P0 F2FP.BF16.PACK_AB R16, R48, R51 ;  /* 0x000000333010823e */ /* 0x000fe200000010ff */
[----:B------:R-:W-:Y:S01]  /*6b20*/  @!P0 FFMA.FTZ R3, R18, R19, R3 ;  /* 0x0000001312038223 */ /* 0x000fe20000010003 */
[----:B------:R-:W-:Y:S01]  /*6b30*/  @!P0 F2FP.BF16.PACK_AB R0, R2, R0 ;  /* 0x000000000200823e */ /* 0x000fe200000010ff */
[C---:B------:R-:W-:Y:S02]  /*6b40*/  @!P0 FMUL.FTZ R41, R6.reuse, R30 ;  /* 0x0000001e06298220 */ /* 0x040fe40000410000 */
[----:B------:R-:W-:Y:S01]  /*6b50*/  @!P0 FMUL.FTZ R6, R6, R9 ;  /* 0x0000000906068220 */ /* 0x000fe20000410000 */
[----:B------:R-:W-:Y:S01]  /*6b60*/  @!P0 MOV R12, R0 ;  /* 0x00000000000c8202 */ /* 0x000fe20000000f00 */
[----:B------:R-:W-:Y:S02]  /*6b70*/  @!P0 FFMA.FTZ R4, R24, R27, R4 ;  /* 0x0000001b18048223 */ /* 0x000fe40000010004 */
[----:B------:R-:W-:Y:S02]  /*6b80*/  @!P0 FFMA.FTZ R5, R28, R29, R5 ;  /* 0x0000001d1c058223 */ /* 0x000fe40000010005 */
[----:B------:R-:W-:Y:S01]  /*6b90*/  @!P0 FFMA.FTZ R6, R30, R10, R6 ;  /* 0x0000000a1e068223 */ /* 0x000fe20000010006 */
[----:B------:R-:W-:Y:S01]  /*6ba0*/  @!P0 F2FP.BF16.PACK_AB R3, R4, R3 ;  /* 0x000000030403823e */ /* 0x000fe200000010ff */
[----:B------:R-:W-:Y:S02]  /*6bb0*/  @!P0 FFMA.FTZ R7, R31, R32, R7 ;  /* 0x000000201f078223 */ /* 0x000fe40000010007 */
[----:B------:R-:W-:Y:S01]  /*6bc0*/  @!P0 FFMA.FTZ R40, R29, R11, -R40 ;  /* 0x0000000b1d288223 */ /* 0x000fe20000010828 */
[----:B------:R-:W-:Y:S01]  /*6bd0*/  @!P0 F2FP.BF16.PACK_AB R11, R42, R43 ;  /* 0x0000002b2a0b823e */ /* 0x000fe200000010ff */
        /* <DEDUP_REMOVED lines=18> */
.L_x_735:
[----:B------:R-:W-:Y:S05]  /*6d00*/  BSYNC B0 ;  /* 0x0000000000007941 */ /* 0x000fea0003800000 */
.L_x_734:
[----:B------:R-:W-:Y:S11]  /*6d10*/  ISETP.GE.AND P0, PT, R105, c[0x0][0x1d4], PT ;  /* 0x0000750069007a0c */ /* 0x000ff60003f06270 */
[----:B------:R-:W-:Y:S02]  /*6d20*/  @!UPT UIADD3 URZ, URZ, URZ, URZ ;  /* 0x0000003f3f3ff290 */ /* 0x000fe4000fffe03f */
[----:B------:R-:W-:-:S05]  /*6d30*/  @P0 BRA `(.L_x_719) ;  /* 0x00000a1000000947 */ /* 0x000fca0003800000 */
[----:B------:R-:W-:Y:S01]  /*6d40*/  LOP3.LUT P1, RZ, R220, 0x8, RZ, 0xc0, !PT ;  /* 0x00000008dcff7812 */ /* 0x000fe2000782c0ff */
[----:B------:R-:W5:Y:S01]  /*6d50*/  LDS.128 R32, [R99+0x6100] ;  /* 0x0061000063207984 */ /* 0x000f620000000c00 */
[----:B----4-:R-:W-:Y:S02]  /*6d60*/  LEA R42, P0, R76, R54, 0x1 ;  /* 0x000000364c2a7211 */ /* 0x010fe400078008ff */
[----:B------:R-:W-:Y:S02]  /*6d70*/  SEL R0, R124, R123, !P1 ;  /* 0x0000007b7c007207 */ /* 0x000fe40004800000 */
[----:B---3--:R-:W-:Y:S02]  /*6d80*/  LEA.HI.X R43, R76, R55, R102, 0x1, P0 ;  /* 0x000000374c2b7211 */ /* 0x008fe400000f0c66 */
[----:B-1----:R-:W-:Y:S02]  /*6d90*/  SHF.R.S32.HI R2, RZ, 0x1f, R0 ;  /* 0x0000001fff027819 */ /* 0x002fe40000011400 */
[----:B------:R-:W-:Y:S02]  /*6da0*/  ISETP.GE.AND P0, PT, R105, c[0x0][0x27c], PT ;  /* 0x00009f0069007a0c */ /* 0x000fe40003f06270 */
[----:B------:R-:W-:Y:S04]  /*6db0*/  LEA.HI R0, R2, R0, RZ, 0x4 ;  /* 0x0000000002007211 */ /* 0x000fe800078f20ff */
[----:B------:R-:W-:Y:S04]  /*6dc0*/  LEA.HI.SX32 R0, R0, R116, 0x1c ;  /* 0x0000007400007211 */ /* 0x000fe800078fe2ff */
[----:B--2---:R-:W-:Y:S01]  /*6dd0*/  SHF.R.S32.HI R12, RZ, 0x1f, R0 ;  /* 0x0000001fff0c7819 */ /* 0x004fe20000011400 */
[----:B------:R-:W-:Y:S02]  /*6de0*/  IMAD.SHL.U32 R38, R0, 0x8, RZ ;  /* 0x0000000800267824 */ /* 0x000fe400078e00ff */
[----:B------:R-:W-:Y:S02]  /*6df0*/  @!P0 SHF.R.U64 R4, R22, 0x10, R23 ;  /* 0x0000001016048819 */ /* 0x000fe40000001217 */
[----:B------:R-:W-:Y:S02]  /*6e00*/  LEA.HI R12, R12, R0, RZ, 0x3 ;  /* 0x000000000c0c7211 */ /* 0x000fe400078f18ff */
[----:B------:R-:W-:Y:S02]  /*6e10*/  @!P0 SHF.R.U64 R3, R20, 0x10, R21 ;  /* 0x0000001014038819 */ /* 0x000fe40000001215 */
[----:B------:R-:W-:Y:S01]  /*6e20*/  @!P0 SHF.R.U32.HI R5, RZ, 0x10, R23 ;  /* 0x00000010ff058819 */ /* 0x000fe20000011617 */
[----:B------:R-:W-:Y:S01]  /*6e30*/  IMAD.SHL.U32 R12, R12, 0x200, RZ ;  /* 0x000002000c0c7824 */ /* 0x000fe200078e00ff */
[----:B------:R-:W-:Y:S02]  /*6e40*/  LOP3.LUT R0, R240, 0x38, R38, 0xf8, !PT ;  /* 0x00000038f0007812 */ /* 0x000fe400078ef826 */
[----:B------:R-:W-:Y:S02]  /*6e50*/  @!P0 PRMT R6, R25, 0x5432, R3 ;  /* 0x0000543219068816 */ /* 0x000fe40000000003 */
[----:B------:R-:W-:Y:S02]  /*6e60*/  LOP3.LUT R0, R0, R241, RZ, 0x3c, !PT ;  /* 0x000000f100007212 */ /* 0x000fe400078e3cff */
[----:B------:R-:W-:Y:S02]  /*6e70*/  LOP3.LUT R12, R12, 0x7ffff000, RZ, 0xc0, !PT ;  /* 0x7ffff0000c0c7812 */ /* 0x000fe400078ec0ff */
[----:B------:R-:W-:Y:S01]  /*6e80*/  @!P0 SHF.R.U32.HI R2, RZ, 0x10, R45 ;  /* 0x00000010ff028819 */ /* 0x000fe2000001162d */
[----:B-----5:R-:W-:Y:S01]  /*6e90*/  @!P0 IMAD.U32 R17, R32, 0x10000, RZ ;  /* 0x0001000020118824 */ /* 0x020fe200078e00ff */
[----:B------:R-:W-:Y:S01]  /*6ea0*/  IADD3 R12, R0, R12, R242 ;  /* 0x0000000c000c7210 */ /* 0x000fe20007ffe0f2 */
[----:B------:R-:W-:Y:S01]  /*6eb0*/  @!P0 IMAD.U32 R29, R35, 0x10000, RZ ;  /* 0x00010000231d8824 */ /* 0x000fe200078e00ff */
[----:B------:R-:W-:Y:S02]  /*6ec0*/  @!P0 LOP3.LUT R23, R33, 0xffff0000, RZ, 0xc0, !PT ;  /* 0xffff000021178812 */ /* 0x000fe400078ec0ff */
[----:B------:R-:W-:Y:S01]  /*6ed0*/  @!P0 LOP3.LUT R27, R34, 0xffff0000, RZ, 0xc0, !PT ;  /* 0xffff0000221b8812 */ /* 0x000fe200078ec0ff */
[----:B------:R-:W-:Y:S01]  /*6ee0*/  IMAD.SHL.U32 R12, R12, 0x2, RZ ;  /* 0x000000020c0c7824 */ /* 0x000fe200078e00ff */
[----:B------:R-:W-:Y:S02]  /*6ef0*/  @!P0 LOP3.LUT R31, R35, 0xffff0000, RZ, 0xc0, !PT ;  /* 0xffff0000231f8812 */ /* 0x000fe400078ec0ff */
[----:B------:R-:W-:Y:S01]  /*6f00*/  @!P0 SHF.R.U32.HI R0, RZ, 0x10, R21 ;  /* 0x00000010ff008819 */ /* 0x000fe20000011615 */
[----:B------:R-:W-:Y:S01]  /*6f10*/  @!P0 IMAD.U32 R21, R33, 0x10000, RZ ;  /* 0x0001000021158824 */ /* 0x000fe200078e00ff */
[----:B------:R-:W-:Y:S01]  /*6f20*/  @!P0 PRMT R22, R52, 0x5410, R2 ;  /* 0x0000541034168816 */ /* 0x000fe20000000002 */
[----:B------:R-:W1:Y:S01]  /*6f30*/  LDS.128 R12, [R12+0x6100] ;  /* 0x006100000c0c7984 */ /* 0x000e620000000c00 */
[----:B------:R-:W-:Y:S01]  /*6f40*/  @!P0 PRMT R2, R25, 0x5410, R0 ;  /* 0x0000541019028816 */ /* 0x000fe20000000000 */
[----:B------:R-:W-:Y:S01]  /*6f50*/  @!P0 IMAD.U32 R25, R34, 0x10000, RZ ;  /* 0x0001000022198824 */ /* 0x000fe200078e00ff */
[----:B------:R-:W-:Y:S01]  /*6f60*/  @!P0 SHF.R.U64 R7, R46, 0x10, R47 ;  /* 0x000000102e078819 */ /* 0x000fe2000000122f */
[----:B------:R-:W-:Y:S01]  /*6f70*/  @!P0 IMAD.U32 R20, R22, 0x10000, RZ ;  /* 0x0001000016148824 */ /* 0x000fe200078e00ff */
[----:B------:R-:W-:Y:S01]  /*6f80*/  @!P0 SHF.R.U64 R18, R44, 0x10, R45 ;  /* 0x000000102c128819 */ /* 0x000fe2000000122d */
[----:B------:R-:W-:Y:S01]  /*6f90*/  @!P0 IMAD.U32 R0, R2, 0x10000, RZ ;  /* 0x0001000002008824 */ /* 0x000fe200078e00ff */
[C---:B------:R-:W-:Y:S02]  /*6fa0*/  @!P0 PRMT R10, R53.reuse, 0x5410, R7 ;  /* 0x00005410350a8816 */ /* 0x040fe40000000007 */
[----:B------:R-:W-:Y:S02]  /*6fb0*/  @!P0 PRMT R7, R26, 0x5410, R4 ;  /* 0x000054101a078816 */ /* 0x000fe40000000004 */
[----:B------:R-:W-:Y:S01]  /*6fc0*/  @!P0 LOP3.LUT R2, R2, 0xffff0000, RZ, 0xc0, !PT ;  /* 0xffff000002028812 */ /* 0x000fe200078ec0ff */
[----:B------:R-:W-:Y:S01]  /*6fd0*/  @!P0 IMAD.U32 R24, R10, 0x10000, RZ ;  /* 0x000100000a188824 */ /* 0x000fe200078e00ff */
[----:B------:R-:W-:Y:S02]  /*6fe0*/  @!P0 PRMT R9, R26, 0x5432, R5 ;  /* 0x000054321a098816 */ /* 0x000fe40000000005 */
[C---:B------:R-:W-:Y:S02]  /*6ff0*/  @!P0 SHF.L.U32 R8, R6.reuse, 0x10, RZ ;  /* 0x0000001006088819 */ /* 0x040fe400000006ff */
[----:B------:R-:W-:Y:S02]  /*7000*/  @!P0 SHF.R.U32.HI R30, RZ, 0x10, R47 ;  /* 0x00000010ff1e8819 */ /* 0x000fe4000001162f */
[----:B------:R-:W-:Y:S02]  /*7010*/  @!P0 LOP3.LUT R6, R6, 0xffff0000, RZ, 0xc0, !PT ;  /* 0xffff000006068812 */ /* 0x000fe400078ec0ff */
[----:B------:R-:W-:Y:S02]  /*7020*/  @!P0 PRMT R18, R52, 0x5432, R18 ;  /* 0x0000543234128816 */ /* 0x000fe40000000012 */
[----:B------:R-:W-:Y:S02]  /*7030*/  @!P0 LOP3.LUT R22, R22, 0xffff0000, RZ, 0xc0, !PT ;  /* 0xffff000016168812 */ /* 0x000fe400078ec0ff */
[----:B------:R-:W-:Y:S01]  /*7040*/  @!P0 PRMT R30, R53, 0x5432, R30 ;  /* 0x00005432351e8816 */ /* 0x000fe2000000001e */
[C---:B------:R-:W-:Y:S01]  /*7050*/  @!P0 IMAD.U32 R16, R18.reuse, 0x10000, RZ ;  /* 0x0001000012108824 */ /* 0x040fe200078e00ff */
[----:B------:R-:W-:Y:S02]  /*7060*/  @!P0 LOP3.LUT R18, R18, 0xffff0000, RZ, 0xc0, !PT ;  /* 0xffff000012128812 */ /* 0x000fe400078ec0ff */
[C---:B------:R-:W-:Y:S02]  /*7070*/  @!P0 SHF.L.U32 R28, R30.reuse, 0x10, RZ ;  /* 0x000000101e1c8819 */ /* 0x040fe400000006ff */
[----:B------:R-:W-:Y:S01]  /*7080*/  @!P0 LOP3.LUT R30, R30, 0xffff0000, RZ, 0xc0, !PT ;  /* 0xffff00001e1e8812 */ /* 0x000fe200078ec0ff */
[----:B-1----:R-:W-:Y:S02]  /*7090*/  @!P0 IMAD.U32 R3, R13, 0x10000, RZ ;  /* 0x000100000d038824 */ /* 0x002fe400078e00ff */
[----:B------:R-:W-:Y:S02]  /*70a0*/  @!P0 IMAD.U32 R5, R12, 0x10000, RZ ;  /* 0x000100000c058824 */ /* 0x000fe400078e00ff */
[C---:B------:R-:W-:Y:S02]  /*70b0*/  @!P0 FMUL.FTZ R4, R3.reuse, R20 ;  /* 0x0000001403048220 */ /* 0x040fe40000410000 */
[-C--:B------:R-:W-:Y:S02]  /*70c0*/  @!P0 FMUL.FTZ R3, R3, R0.reuse ;  /* 0x0000000003038220 */ /* 0x080fe40000410000 */
[----:B------:R-:W-:Y:S01]  /*70d0*/  @!P0 FFMA.FTZ R48, R21, R0, -R4 ;  /* 0x0000000015308223 */ /* 0x000fe20000010804 */
[----:B------:R-:W-:Y:S01]  /*70e0*/  @!P0 LOP3.LUT R0, R13, 0xffff0000, RZ, 0xc0, !PT ;  /* 0xffff00000d008812 */ /* 0x000fe200078ec0ff */
[----:B------:R-:W-:Y:S04]  /*70f0*/  @!P0 FMUL.FTZ R19, R5, R16 ;  /* 0x0000001005138220 */ /* 0x000fe80000410000 */
[C---:B------:R-:W-:Y:S02]  /*7100*/  @!P0 FMUL.FTZ R11, R0.reuse, R22 ;  /* 0x00000016000b8220 */ /* 0x040fe40000410000 */
[-C--:B------:R-:W-:Y:S02]  /*7110*/  @!P0 FMUL.FTZ R4, R0, R2.reuse ;  /* 0x0000000200048220 */ /* 0x080fe40000410000 */
[----:B------:R-:W-:Y:S01]  /*7120*/  @!P0 FFMA.FTZ R47, R23, R2, -R11 ;  /* 0x00000002172f8223 */ /* 0x000fe2000001080b */
[----:B------:R-:W-:Y:S01]  /*7130*/  @!P0 LOP3.LUT R2, R12, 0xffff0000, RZ, 0xc0, !PT ;  /* 0xffff00000c028812 */ /* 0x000fe200078ec0ff */
[-C--:B------:R-:W-:Y:S02]  /*7140*/  @!P0 FMUL.FTZ R0, R5, R8.reuse ;  /* 0x0000000805008220 */ /* 0x080fe40000410000 */
[----:B------:R-:W-:Y:S02]  /*7150*/  @!P0 IMAD.U32 R5, R14, 0x10000, RZ ;  /* 0x000100000e058824 */ /* 0x000fe400078e00ff */
[----:B------:R-:W-:Y:S01]  /*7160*/  @!P0 FFMA.FTZ R46, R17, R8, -R19 ;  /* 0x00000008112e8223 */ /* 0x000fe20000010813 */
[----:B------:R-:W-:Y:S01]  /*7170*/  @!P0 LOP3.LUT R19, R32, 0xffff0000, RZ, 0xc0, !PT ;  /* 0xffff000020138812 */ /* 0x000fe200078ec0ff */
[----:B------:R-:W-:Y:S02]  /*7180*/  @!P0 IMAD.U32 R8, R7, 0x10000, RZ ;  /* 0x0001000007088824 */ /* 0x000fe400078e00ff */
[C---:B------:R-:W-:Y:S02]  /*7190*/  @!P0 FMUL.FTZ R11, R2.reuse, R18 ;  /* 0x00000012020b8220 */ /* 0x040fe40000410000 */
[----:B------:R-:W-:Y:S02]  /*71a0*/  @!P0 FMUL.FTZ R26, R5, R24 ;  /* 0x00000018051a8220 */ /* 0x000fe40000410000 */
[-C--:B------:R-:W-:Y:S02]  /*71b0*/  @!P0 FMUL.FTZ R2, R2, R6.reuse ;  /* 0x0000000602028220 */ /* 0x080fe40000410000 */
[----:B------:R-:W-:Y:S01]  /*71c0*/  @!P0 FFMA.FTZ R45, R19, R6, -R11 ;  /* 0x00000006132d8223 */ /* 0x000fe2000001080b */
[----:B------:R-:W-:Y:S01]  /*71d0*/  @!P0 LOP3.LUT R11, R7, 0xffff0000, RZ, 0xc0, !PT ;  /* 0xffff0000070b8812 */ /* 0x000fe200078ec0ff */
[-C--:B------:R-:W-:Y:S01]  /*71e0*/  @!P0 FFMA.FTZ R44, R25, R8.reuse, -R26 ;  /* 0x00000008192c8223 */ /* 0x080fe2000001081a */
[----:B------:R-:W-:Y:S01]  /*71f0*/  @!P0 LOP3.LUT R26, R10, 0xffff0000, RZ, 0xc0, !PT ;  /* 0xffff00000a1a8812 */ /* 0x000fe200078ec0ff */
[----:B------:R-:W-:Y:S01]  /*7200*/  @!P0 FMUL.FTZ R5, R5, R8 ;  /* 0x0000000805058220 */ /* 0x000fe20000410000 */
[----:B------:R-:W-:Y:S01]  /*7210*/  @!P0 LOP3.LUT R6, R14, 0xffff0000, RZ, 0xc0, !PT ;  /* 0xffff00000e068812 */ /* 0x000fe200078ec0ff */
[C---:B------:R-:W-:Y:S01]  /*7220*/  @!P0 IMAD.U32 R7, R15.reuse, 0x10000, RZ ;  /* 0x000100000f078824 */ /* 0x040fe200078e00ff */
[----:B------:R-:W-:Y:S01]  /*7230*/  @!P0 LOP3.LUT R8, R15, 0xffff0000, RZ, 0xc0, !PT ;  /* 0xffff00000f088812 */ /* 0x000fe200078ec0ff */
[C---:B------:R-:W-:Y:S01]  /*7240*/  @!P0 IMAD.U32 R10, R9.reuse, 0x10000, RZ ;  /* 0x00010000090a8824 */ /* 0x040fe200078e00ff */
[----:B------:R-:W-:Y:S01]  /*7250*/  @!P0 LOP3.LUT R9, R9, 0xffff0000, RZ, 0xc0, !PT ;  /* 0xffff000009098812 */ /* 0x000fe200078ec0ff */
[----:B------:R-:W-:Y:S02]  /*7260*/  @!P0 FMUL.FTZ R39, R6, R26 ;  /* 0x0000001a06278220 */ /* 0x000fe40000410000 */
[----:B------:R-:W-:Y:S02]  /*7270*/  @!P0 FFMA.FTZ R0, R16, R17, R0 ;  /* 0x0000001110008223 */ /* 0x000fe40000010000 */
[----:B------:R-:W-:Y:S02]  /*7280*/  @!P0 FMUL.FTZ R37, R7, R28 ;  /* 0x0000001c07258220 */ /* 0x000fe40000410000 */
[----:B------:R-:W-:Y:S02]  /*7290*/  @!P0 FMUL.FTZ R36, R8, R30 ;  /* 0x0000001e08248220 */ /* 0x000fe40000410000 */
[----:B------:R-:W-:Y:S02]  /*72a0*/  @!P0 FFMA.FTZ R2, R18, R19, R2 ;  /* 0x0000001312028223 */ /* 0x000fe40000010002 */
[----:B------:R-:W-:Y:S02]  /*72b0*/  @!P0 FFMA.FTZ R39, R27, R11, -R39 ;  /* 0x0000000b1b278223 */ /* 0x000fe40000010827 */
[----:B------:R-:W-:Y:S01]  /*72c0*/  @!P0 FFMA.FTZ R3, R20, R21, R3 ;  /* 0x0000001514038223 */ /* 0x000fe20000010003 */
[----:B------:R-:W-:Y:S01]  /*72d0*/  @!P0 F2FP.BF16.PACK_AB R0, R2, R0 ;  /* 0x000000000200823e */ /* 0x000fe200000010ff */
[----:B------:R-:W-:Y:S01]  /*72e0*/  @!P0 FFMA.FTZ R41, R29, R10, -R37 ;  /* 0x0000000a1d298223 */ /* 0x000fe20000010825 */
[----:B------:R-:W-:Y:S01]  /*72f0*/  @!P0 F2FP.BF16.PACK_AB R37, R47, R48 ;  /* 0x000000302f25823e */ /* 0x000fe200000010ff */
[----:B------:R-:W-:Y:S01]  /*7300*/  @!P0 FFMA.FTZ R40, R31, R9, -R36 ;  /* 0x000000091f288223 */ /* 0x000fe20000010824 */
[----:B------:R-:W-:Y:S01]  /*7310*/  @!P0 F2FP.BF16.PACK_AB R36, R45, R46 ;  /* 0x0000002e2d24823e */ /* 0x000fe200000010ff */
[----:B------:R-:W-:Y:S02]  /*7320*/  @!P0 FMUL.FTZ R6, R6, R11 ;  /* 0x0000000b06068220 */ /* 0x000fe40000410000 */
[----:B------:R-:W-:Y:S01]  /*7330*/  @!P0 FFMA.FTZ R4, R22, R23, R4 ;  /* 0x0000001716048223 */ /* 0x000fe20000010004 */
[----:B------:R-:W-:Y:S01]  /*7340*/  @!P0 F2FP.BF16.PACK_AB R11, R40, R41 ;  /* 0x00000029280b823e */ /* 0x000fe200000010ff */
[----:B------:R-:W-:Y:S01]  /*7350*/  @!P0 FMUL.FTZ R7, R7, R10 ;  /* 0x0000000a07078220 */ /* 0x000fe20000410000 */
[----:B------:R-:W-:Y:S01]  /*7360*/  @!P0 F2FP.BF16.PACK_AB R10, R39, R44 ;  /* 0x0000002c270a823e */ /* 0x000fe200000010ff */
[----:B------:R-:W-:Y:S01]  /*7370*/  @!P0 FFMA.FTZ R5, R24, R25, R5 ;  /* 0x0000001918058223 */ /* 0x000fe20000010005 */
[----:B------:R-:W-:Y:S01]  /*7380*/  @!P0 MOV R35, R11 ;  /* 0x0000000b00238202 */ /* 0x000fe20000000f00 */
[----:B------:R-:W-:Y:S01]  /*7390*/  @!P0 FMUL.FTZ R8, R8, R9 ;  /* 0x0000000908088220 */ /* 0x000fe20000410000 */
[----:B------:R-:W-:Y:S01]  /*73a0*/  @!P0 F2FP.BF16.PACK_AB R3, R4, R3 ;  /* 0x000000030403823e */ /* 0x000fe200000010ff */
[----:B------:R-:W-:Y:S02]  /*73b0*/  @!P0 FFMA.FTZ R6, R26, R27, R6 ;  /* 0x0000001b1a068223 */ /* 0x000fe40000010006 */
[----:B------:R-:W-:Y:S02]  /*73c0*/  @!P0 FFMA.FTZ R7, R28, R29, R7 ;  /* 0x0000001d1c078223 */ /* 0x000fe40000010007 */
[----:B------:R-:W-:Y:S01]  /*73d0*/  @!P0 IMAD.MOV.U32 R32, RZ, RZ, R36 ;  /* 0x000000ffff208224 */ /* 0x000fe200078e0024 */
[----:B------:R-:W-:Y:S01]  /*73e0*/  @!P0 F2FP.BF16.PACK_AB R5, R6, R5 ;  /* 0x000000050605823e */ /* 0x000fe200000010ff */
[----:B------:R-:W-:Y:S02]  /*73f0*/  @!P0 IMAD.MOV.U32 R33, RZ, RZ, R37 ;  /* 0x000000ffff218224 */ /* 0x000fe400078e0025 */
[----:B------:R-:W-:Y:S02]  /*7400*/  @!P0 IMAD.MOV.U32 R34, RZ, RZ, R10 ;  /* 0x000000ffff228224 */ /* 0x000fe400078e000a */
[----:B------:R-:W-:Y:S02]  /*7410*/  @!P0 FFMA.FTZ R8, R30, R31, R8 ;  /* 0x0000001f1e088223 */ /* 0x000fe40000010008 */
[----:B------:R-:W-:Y:S01]  /*7420*/  @!P0 IMAD.MOV.U32 R12, RZ, RZ, R0 ;  /* 0x000000ffff0c8224 */ /* 0x000fe200078e0000 */
[----:B------:R1:W-:Y:S01]  /*7430*/  ST.E.128 [R42.64], R32 ;  /* 0x000000202a007985 */ /* 0x0003e2000c101d0a */
[----:B------:R-:W-:Y:S01]  /*7440*/  @!P0 IMAD.MOV.U32 R13, RZ, RZ, R3 ;  /* 0x000000ffff0d8224 */ /* 0x000fe200078e0003 */
[----:B------:R-:W-:Y:S01]  /*7450*/  @!P0 F2FP.BF16.PACK_AB R7, R8, R7 ;  /* 0x000000070807823e */ /* 0x000fe200000010ff */
[----:B------:R-:W-:Y:S04]  /*7460*/  @!P0 IMAD.MOV.U32 R14, RZ, RZ, R5 ;  /* 0x000000ffff0e8224 */ /* 0x000fe800078e0005 */
        /* <DEDUP_REMOVED lines=8> */
.L_x_715:
        /* <DEDUP_REMOVED lines=9> */
[----:B------:R-:W-:Y:S02]  /*7580*/  ISETP.GE.AND P4, PT, R105, c[0x0][0x1d4], PT ;  /* 0x0000750069007a0c */ /* 0x000fe40003f86270 */
[----:B------:R-:W-:Y:S07]  /*7590*/  ISETP.GE.AND P3, PT, R214, c[0x0][0x1d4], PT ;  /* 0x00007500d6007a0c */ /* 0x000fee0003f66270 */
[----:B-1----:R-:W1:Y:S01]  /*75a0*/  @!P2 LDS.128 R12, [R215+0x6000] ;  /* 0x00600000d70ca984 */ /* 0x002e620000000c00 */
[C---:B---3--:R-:W-:Y:S04]  /*75b0*/  @!P2 LEA R6, P0, R106.reuse, R0, 0x1 ;  /* 0x000000006a06a211 */ /* 0x048fe800078008ff */
[----:B--2---:R-:W-:Y:S02]  /*75c0*/  @!P2 LEA.HI.X R7, R106, R2, R107, 0x1, P0 ;  /* 0x000000026a07a211 */ /* 0x004fe400000f0c6b */
[C---:B------:R-:W-:Y:S04]  /*75d0*/  @!P1 LEA R4, P0, R222.reuse, R0, 0x1 ;  /* 0x00000000de049211 */ /* 0x040fe800078008ff */
[----:B------:R-:W-:Y:S02]  /*75e0*/  @!P1 LEA.HI.X R5, R222, R2, R244, 0x1, P0 ;  /* 0x00000002de059211 */ /* 0x000fe400000f0cf4 */
[C---:B------:R-:W-:Y:S04]  /*75f0*/  @!P4 LEA R10, P0, R221.reuse, R0, 0x1 ;  /* 0x00000000dd0ac211 */ /* 0x040fe800078008ff */
[----:B------:R-:W-:Y:S02]  /*7600*/  @!P4 LEA.HI.X R11, R221, R2, R243, 0x1, P0 ;  /* 0x00000002dd0bc211 */ /* 0x000fe400000f0cf3 */
[C---:B------:R-:W-:Y:S04]  /*7610*/  @!P3 LEA R8, P0, R214.reuse, R0, 0x1 ;  /* 0x00000000d608b211 */ /* 0x040fe800078008ff */
[----:B------:R-:W-:Y:S01]  /*7620*/  @!P3 LEA.HI.X R9, R214, R2, R247, 0x1, P0 ;  /* 0x00000002d609b211 */ /* 0x000fe200000f0cf7 */
[----:B-1----:R-:W-:Y:S04]  /*7630*/  @!P2 ST.E.128 [R6.64], R12 ;  /* 0x0000000c0600a985 */ /* 0x002fe8000c101d0a */
[----:B------:R-:W1:Y:S04]  /*7640*/  @!P1 LDS.128 R12, [R216+0x6000] ;  /* 0x00600000d80c9984 */ /* 0x000e680000000c00 */
[----:B-1----:R1:W-:Y:S01]  /*7650*/  @!P1 ST.E.128 [R4.64], R12 ;  /* 0x0000000c04009985 */ /* 0x0023e2000c101d0a */
[C---:B------:R-:W-:Y:S03]  /*7660*/  ISETP.GE.AND P1, PT, R213.reuse, c[0x0][0x1d4], PT ;  /* 0x00007500d5007a0c */ /* 0x040fe60003f26270 */
[----:B------:R-:W2:Y:S10]  /*7670*/  @!P4 LDS.128 R12, [R215+0x8000] ;  /* 0x00800000d70cc984 */ /* 0x000eb40000000c00 */
[C---:B------:R-:W-:Y:S04]  /*7680*/  @!P1 LEA R6, P0, R213.reuse, R0, 0x1 ;  /* 0x00000000d5069211 */ /* 0x040fe800078008ff */
[----:B------:R-:W-:Y:S02]  /*7690*/  @!P1 LEA.HI.X R7, R213, R2, R246, 0x1, P0 ;  /* 0x00000002d5079211 */ /* 0x000fe400000f0cf6 */
[C---:B------:R-:W-:Y:S11]  /*76a0*/  ISETP.GE.AND P0, PT, R212.reuse, c[0x0][0x1d4], PT ;  /* 0x00007500d4007a0c */ /* 0x040ff60003f06270 */
[----:B------:R-:W-:Y:S02]  /*76b0*/  @!UPT UIADD3 URZ, URZ, URZ, URZ ;  /* 0x0000003f3f3ff290 */ /* 0x000fe4000fffe03f */
[C---:B-1----:R-:W-:Y:S04]  /*76c0*/  @!P0 LEA R4, P2, R212.reuse, R0, 0x1 ;  /* 0x00000000d4048211 */ /* 0x042fe800078408ff */
[----:B------:R-:W-:Y:S01]  /*76d0*/  @!P0 LEA.HI.X R5, R212, R2, R245, 0x1, P2 ;  /* 0x00000002d4058211 */ /* 0x000fe200010f0cf5 */
[----:B--2---:R-:W-:Y:S04]  /*76e0*/  @!P4 ST.E.128 [R10.64], R12 ;  /* 0x0000000c0a00c985 */ /* 0x004fe8000c101d0a */
[----:B------:R-:W1:Y:S04]  /*76f0*/  @!P3 LDS.128 R12, [R216+0x8000] ;  /* 0x00800000d80cb984 */ /* 0x000e680000000c00 */
[----:B-1----:R-:W-:Y:S04]  /*7700*/  @!P3 ST.E.128 [R8.64], R12 ;  /* 0x0000000c0800b985 */ /* 0x002fe8000c101d0a */
[----:B------:R-:W1:Y:S04]  /*7710*/  @!P1 LDS.128 R8, [R215+0xa000] ;  /* 0x00a00000d7089984 */ /* 0x000e680000000c00 */
[----:B-1----:R-:W-:Y:S04]  /*7720*/  @!P1 ST.E.128 [R6.64], R8 ;  /* 0x0000000806009985 */ /* 0x002fe8000c101d0a */
[----:B------:R-:W1:Y:S04]  /*7730*/  @!P0 LDS.128 R8, [R216+0xa000] ;  /* 0x00a00000d8088984 */ /* 0x000e680000000c00 */
[----:B-1----:R1:W-:Y:S02]  /*7740*/  @!P0 ST.E.128 [R4.64], R8 ;  /* 0x0000000804008985 */ /* 0x0023e4000c101d0a */
.L_x_719:
[----:B------:R-:W-:Y:S05]  /*7750*/  BSYNC B1 ;  /* 0x0000000000017941 */ /* 0x000fea0003800000 */
.L_x_714:
[----:B---3--:R-:W-:Y:S01]  /*7760*/  IMAD.IADD R0, R120, 0x1, -R68 ;  /* 0x0000000178007824 */ /* 0x008fe200078e0a44 */
[----:B-12--5:R-:W-:Y:S01]  /*7770*/  LEA R2, P0, R64, R72, 0x6 ;  /* 0x0000004840027211 */ /* 0x026fe200078030ff */
[----:B------:R-:W-:Y:S01]  /*7780*/  BSSY B0, `(.L_x_736) ;  /* 0x0000053000007945 */ /* 0x000fe20003800000 */
[----:B------:R-:W-:Y:S02]  /*7790*/  LOP3.LUT P3, RZ, R220, 0x1, RZ, 0xc0, !PT ;  /* 0x00000001dcff7812 */ /* 0x000fe4000786c0ff */
[----:B------:R-:W-:Y:S02]  /*77a0*/  LEA.HI.X.SX32 R3, R64, R73, 0x6, P0 ;  /* 0x0000004940037211 */ /* 0x000fe400000f36ff */
[----:B------:R-:W-:Y:S11]  /*77b0*/  ISETP.GE.AND P0, PT, R0, 0x21, PT ;  /* 0x000000210000780c */ /* 0x000ff60003f06270 */
[----:B------:R-:W-:Y:S02]  /*77c0*/  @!UPT UIADD3 URZ, URZ, URZ, URZ ;  /* 0x0000003f3f3ff290 */ /* 0x000fe4000fffe03f */
[----:B------:R-:W-:Y:S05]  /*77d0*/  @P0 IADD3 R8, P1, R2, 0x20, RZ ;  /* 0x0000002002080810 */ /* 0x000fea0007f3e0ff */
[----:B------:R-:W-:Y:S01]  /*77e0*/  @P0 IMAD.X R9, RZ, RZ, R3, P1 ;  /* 0x000000ffff090224 */ /* 0x000fe200008e0603 */
[----:B------:R-:W-:Y:S11]  /*77f0*/  ISETP.GE.AND P1, PT, R0, 0x1, PT ;  /* 0x000000010000780c */ /* 0x000ff60003f26270 */
[----:B------:R-:W-:Y:S02]  /*7800*/  @!UPT UIADD3 URZ, URZ, URZ, URZ ;  /* 0x0000003f3f3ff290 */ /* 0x000fe4000fffe03f */
[----:B------:R-:W-:Y:S01]  /*7810*/  @P1 MOV R6, R74 ;  /* 0x0000004a00061202 */ /* 0x000fe20000000f00 */
[----:B------:R-:W-:Y:S02]  /*7820*/  @P1 IMAD R0, R3, c[0x0][0x258], RZ ;  /* 0x0000960003001a24 */ /* 0x000fe400078e02ff */
[----:B------:R-:W-:Y:S04]  /*7830*/  @P1 IMAD.MOV.U32 R7, RZ, RZ, R71 ;  /* 0x000000ffff071224 */ /* 0x000fe800078e0047 */
[C---:B------:R-:W-:Y:S04]  /*7840*/  @P1 IMAD.WIDE.U32 R6, R2.reuse, c[0x0][0x258], R6 ;  /* 0x0000960002061a25 */ /* 0x040fe800078e0006 */
[----:B------:R-:W-:Y:S01]  /*7850*/  @P1 IMAD R2, R2, c[0x0][0x25c], R0 ;  /* 0x0000970002021a24 */ /* 0x000fe200078e0200 */
[----:B------:R-:W-:Y:S01]  /*7860*/  @P1 LEA R4, P2, R6, c[0x0][0x250], 0x1 ;  /* 0x0000940006041a11 */ /* 0x000fe200078408ff */
[----:B------:R-:W-:Y:S03]  /*7870*/  @P0 IMAD R0, R9, c[0x0][0x258], RZ ;  /* 0x0000960009000a24 */ /* 0x000fe600078e02ff */
[----:B------:R-:W-:Y:S01]  /*7880*/  @P1 IADD3 R2, R7, R2, RZ ;  /* 0x0000000207021210 */ /* 0x000fe20007ffe0ff */
[----:B------:R-:W-:Y:S01]  /*7890*/  @P0 IMAD R0, R8, c[0x0][0x25c], R0 ;  /* 0x0000970008000a24 */ /* 0x000fe200078e0200 */
[----:B------:R-:W-:Y:S02]  /*78a0*/  @P0 MOV R7, R71 ;  /* 0x0000004700070202 */ /* 0x000fe40000000f00 */
[----:B------:R-:W-:Y:S01]  /*78b0*/  @P1 LEA.HI.X R5, R6, c[0x0][0x254], R2, 0x1, P2 ;  /* 0x0000950006051a11 */ /* 0x000fe200010f0c02 */
[----:B------:R-:W-:Y:S04]  /*78c0*/  @P0 IMAD.MOV.U32 R6, RZ, RZ, R74 ;  /* 0x000000ffff060224 */ /* 0x000fe800078e004a */
[----:B------:R-:W-:Y:S01]  /*78d0*/  @!PT LDS RZ, [RZ] ;  /* 0x00000000fffff984 */ /* 0x000fe20000000800 */
[----:B------:R-:W-:Y:S01]  /*78e0*/  @!PT LDS RZ, [RZ] ;  /* 0x00000000fffff984 */ /* 0x000fe20000000800 */
[----:B------:R-:W-:Y:S01]  /*78f0*/  @!PT LDS RZ, [RZ] ;  /* 0x00000000fffff984 */ /* 0x000fe20000000800 */
[----:B------:R1:W-:Y:S01]  /*7900*/  @P1 LDGSTS.E.BYPASS.LTC128B.128 [R202+0x100], [R4.64], !P3 ;  /* 0x0010000004ca1fae */ /* 0x0003e2000d901d4a */
[----:B------:R-:W-:Y:S03]  /*7910*/  @P0 IMAD.WIDE.U32 R6, R8, c[0x0][0x258], R6 ;  /* 0x0000960008060a25 */ /* 0x000fe600078e0006 */
[----:B------:R1:W-:Y:S01]  /*7920*/  @P1 LDGSTS.E.BYPASS.LTC128B.128 [R202+0x2100], [R4.64+0x80], !P6 ;  /* 0x0210008004ca1fae */ /* 0x0003e2000f101d4a */
[----:B------:R-:W-:Y:S01]  /*7930*/  @P0 IMAD.IADD R0, R7, 0x1, R0 ;  /* 0x0000000107000824 */ /* 0x000fe200078e0200 */
[C---:B------:R-:W-:Y:S02]  /*7940*/  @P0 LEA R2, P2, R6.reuse, c[0x0][0x250], 0x1 ;  /* 0x0000940006020a11 */ /* 0x040fe400078408ff */
[----:B------:R1:W-:Y:S02]  /*7950*/  @P1 LDGSTS.E.BYPASS.LTC128B.128 [R202+0x4100], [R4.64+0x100], !P5 ;  /* 0x0410010004ca1fae */ /* 0x0003e4000e901d4a */
[----:B------:R-:W-:Y:S01]  /*7960*/  @P0 LEA.HI.X R3, R6, c[0x0][0x254], R0, 0x1, P2 ;  /* 0x0000950006030a11 */ /* 0x000fe200010f0c00 */
[----:B------:R-:W-:Y:S04]  /*7970*/  IMAD R0, R69, c[0x0][0x208], RZ ;  /* 0x0000820045007a24 */ /* 0x000fe800078e02ff */
[----:B------:R2:W-:Y:S01]  /*7980*/  @P0 LDGSTS.E.BYPASS.LTC128B.128 [R202+0x1100], [R2.64], !P3 ;  /* 0x0110000002ca0fae */ /* 0x0005e2000d901d4a */
[C---:B------:R-:W-:Y:S03]  /*7990*/  IMAD R0, R66.reuse, c[0x0][0x20c], R0 ;  /* 0x0000830042007a24 */ /* 0x040fe600078e0200 */
[----:B------:R2:W-:Y:S04]  /*79a0*/  @P0 LDGSTS.E.BYPASS.LTC128B.128 [R202+0x3100], [R2.64+0x80], !P6 ;  /* 0x0310008002ca0fae */ /* 0x0005e8000f101d4a */
[----:B------:R2:W-:Y:S04]  /*79b0*/  @P0 LDGSTS.E.BYPASS.LTC128B.128 [R202+0x5100], [R2.64+0x100], !P5 ;  /* 0x0510010002ca0fae */ /* 0x0005e8000e901d4a */
[----:B------:R-:W0:Y:S01]  /*79c0*/  LDGDEPBAR ;  /* 0x00000000000079af */ /* 0x000e220000000000 */
[----:B-1----:R-:W-:Y:S05]  /*79d0*/  IMAD.WIDE.U32 R4, R66, c[0x0][0x208], RZ ;  /* 0x0000820042047a25 */ /* 0x002fea00078e00ff */
[----:B------:R-:W-:Y:S01]  /*79e0*/  IADD3 R5, R5, R0, RZ ;  /* 0x0000000005057210 */ /* 0x000fe20007ffe0ff */
[----:B------:R-:W-:Y:S04]  /*79f0*/  IMAD R0, R70, c[0x0][0x218], RZ ;  /* 0x0000860046007a24 */ /* 0x000fe800078e02ff */
[C---:B------:R-:W-:Y:S04]  /*7a00*/  IMAD.WIDE.U32 R4, R65.reuse, c[0x0][0x218], R4 ;  /* 0x0000860041047a25 */ /* 0x040fe800078e0004 */
[----:B--2---:R-:W-:Y:S01]  /*7a10*/  IMAD R2, R65, c[0x0][0x21c], R0 ;  /* 0x0000870041027a24 */ /* 0x004fe200078e0200 */
[----:B------:R-:W-:Y:S01]  /*7a20*/  IADD3 R0, P0, R86, R4, RZ ;  /* 0x0000000456007210 */ /* 0x000fe20007f1e0ff */
[----:B------:R-:W-:Y:S04]  /*7a30*/  DEPBAR.LE SB0, 0x0 ;  /* 0x000080000000791a */ /* 0x000fe80000000000 */
[----:B------:R-:W-:Y:S01]  /*7a40*/  BAR.SYNC.DEFER_BLOCKING 0x0 ;  /* 0x0000000000007b1d */ /* 0x000fe20000010000 */
[----:B------:R-:W-:Y:S02]  /*7a50*/  IADD3.X R4, R118, R5, R2, P0, !PT ;  /* 0x0000000576047210 */ /* 0x000fe400007fe402 */
[C---:B------:R-:W-:Y:S04]  /*7a60*/  LEA R2, P0, R0.reuse, c[0x0][0x1f8], 0x1 ;  /* 0x00007e0000027a11 */ /* 0x040fe800078008ff */
[----:B------:R-:W-:Y:S02]  /*7a70*/  LEA.HI.X R4, R0, c[0x0][0x1fc], R4, 0x1, P0 ;  /* 0x00007f0000047a11 */ /* 0x000fe400000f0c04 */
[----:B------:R1:W2:Y:S01]  /*7a80*/  SHFL.IDX PT, R0, R2, RZ, 0x1c1f ;  /* 0x001c1fff02007589 */ /* 0x0002a200000e0000 */
[----:B------:R-:W-:Y:S03]  /*7a90*/  ISETP.GT.AND P0, PT, R67, R223, PT ;  /* 0x000000df4300720c */ /* 0x000fe60003f04270 */
[----:B------:R1:W3:Y:S10]  /*7aa0*/  SHFL.IDX PT, R2, R4, RZ, 0x1c1f ;  /* 0x001c1fff04027589 */ /* 0x0002f400000e0000 */
[----:B------:R-:W-:-:S05]  /*7ab0*/  @!P0 BRA `(.L_x_737) ;  /* 0x000001f000008947 */ /* 0x000fca0003800000 */
[----:B------:R-:W-:Y:S02]  /*7ac0*/  ISETP.GE.AND P2, PT, R106, c[0x0][0x1d4], PT ;  /* 0x000075006a007a0c */ /* 0x000fe40003f46270 */
[----:B------:R-:W-:Y:S02]  /*7ad0*/  ISETP.GE.AND P1, PT, R110, c[0x0][0x1d4], PT ;  /* 0x000075006e007a0c */ /* 0x000fe40003f26270 */
[----:B------:R-:W-:Y:S02]  /*7ae0*/  ISETP.GE.AND P4, PT, R105, c[0x0][0x1d4], PT ;  /* 0x0000750069007a0c */ /* 0x000fe40003f86270 */
[----:B------:R-:W-:Y:S07]  /*7af0*/  ISETP.GE.AND P3, PT, R214, c[0x0][0x1d4], PT ;  /* 0x00007500d6007a0c */ /* 0x000fee0003f66270 */
[----:B------:R-:W5:Y:S01]  /*7b00*/  @!P2 LDS.128 R12, [R215] ;  /* 0x00000000d70ca984 */ /* 0x000f620000000c00 */
[C---:B--2---:R-:W-:Y:S04]  /*7b10*/  @!P2 LEA R6, P0, R106.reuse, R0, 0x1 ;  /* 0x000000006a06a211 */ /* 0x044fe800078008ff */
[----:B---3--:R-:W-:Y:S02]  /*7b20*/  @!P2 LEA.HI.X R7, R106, R2, R107, 0x1, P0 ;  /* 0x000000026a07a211 */ /* 0x008fe400000f0c6b */
[C---:B-1----:R-:W-:Y:S04]  /*7b30*/  @!P1 LEA R4, P0, R222.reuse, R0, 0x1 ;  /* 0x00000000de049211 */ /* 0x042fe800078008ff */
[----:B------:R-:W-:Y:S02]  /*7b40*/  @!P1 LEA.HI.X R5, R222, R2, R244, 0x1, P0 ;  /* 0x00000002de059211 */ /* 0x000fe400000f0cf4 */
[C---:B------:R-:W-:Y:S04]  /*7b50*/  @!P4 LEA R10, P0, R221.reuse, R0, 0x1 ;  /* 0x00000000dd0ac211 */ /* 0x040fe800078008ff */
[----:B------:R-:W-:Y:S02]  /*7b60*/  @!P4 LEA.HI.X R11, R221, R2, R243, 0x1, P0 ;  /* 0x00000002dd0bc211 */ /* 0x000fe400000f0cf3 */
[C---:B------:R-:W-:Y:S04]  /*7b70*/  @!P3 LEA R8, P0, R214.reuse, R0, 0x1 ;  /* 0x00000000d608b211 */ /* 0x040fe800078008ff */
[----:B------:R-:W-:Y:S01]  /*7b80*/  @!P3 LEA.HI.X R9, R214, R2, R247, 0x1, P0 ;  /* 0x00000002d609b211 */ /* 0x000fe200000f0cf7 */
[----:B-----5:R-:W-:Y:S04]  /*7b90*/  @!P2 ST.E.128 [R6.64], R12 ;  /* 0x0000000c0600a985 */ /* 0x020fe8000c101d0a */
[----:B------:R-:W1:Y:S04]  /*7ba0*/  @!P1 LDS.128 R12, [R216] ;  /* 0x00000000d80c9984 */ /* 0x000e680000000c00 */
        /* <DEDUP_REMOVED lines=16> */
.L_x_737:
[----:B------:R-:W-:Y:S05]  /*7cb0*/  BSYNC B0 ;  /* 0x0000000000007941 */ /* 0x000fea0003800000 */
.L_x_736:
[C---:B------:R-:W-:Y:S02]  /*7cc0*/  ISETP.GT.AND P0, PT, R64.reuse, R79, PT ;  /* 0x0000004f4000720c */ /* 0x040fe40003f04270 */
[----:B------:R-:W-:Y:S02]  /*7cd0*/  IADD3 R64, R64, -0x1, RZ ;  /* 0xffffffff40407810 */ /* 0x000fe40007ffe0ff */
[----:B------:R-:W-:Y:S09]  /*7ce0*/  LOP3.LUT P2, RZ, R220, 0x1, RZ, 0xc0, !PT ;  /* 0x00000001dcff7812 */ /* 0x000ff2000784c0ff */
[----:B-1-3--:R-:W-:Y:S01]  /*7cf0*/  @P0 SHF.R.S32.HI R2, RZ, 0x1f, R64 ;  /* 0x0000001fff020819 */ /* 0x00afe20000011440 */
[----:B--2---:R-:W-:Y:S02]  /*7d00*/  @P0 IMAD R0, R128, R64, RZ ;  /* 0x0000004080000224 */ /* 0x004fe400078e02ff */
        /* <DEDUP_REMOVED lines=20> */
[----:B------:R-:W2:Y:S04]  /*7e50*/  LDL R211, [R1+0x64] ;  /* 0x0000640001d37983 */ /* 0x000ea80000100800 */
[----:B------:R3:W5:Y:S01]  /*7e60*/  LDL R13, [R1+0x58] ;  /* 0x00005800010d7983 */ /* 0x0007620000100800 */
[----:B------:R-:W-:Y:S03]  /*7e70*/  WARPSYNC 0xffffffff ;  /* 0xffffffff00007948 */ /* 0x000fe60003800000 */
[----:B------:R-:W-:Y:S01]  /*7e80*/  BAR.SYNC.DEFER_BLOCKING 0x0 ;  /* 0x0000000000007b1d */ /* 0x000fe20000010000 */
[----:B--2---:R-:W-:-:S04]  /*7e90*/  IADD3 R0, R211, 0x3f, RZ ;  /* 0x0000003fd3007810 */ /* 0x004fc80007ffe0ff */
[----:B-1----:R-:W-:-:S04]  /*7ea0*/  SHF.R.S32.HI R2, RZ, 0x1f, R0 ;  /* 0x0000001fff027819 */ /* 0x002fc80000011400 */
[----:B------:R-:W-:-:S04]  /*7eb0*/  LEA.HI R0, R2, R0, RZ, 0x6 ;  /* 0x0000000002007211 */ /* 0x000fc800078f30ff */
[----:B------:R-:W-:Y:S02]  /*7ec0*/  SHF.R.S32.HI R16, RZ, 0x6, R0 ;  /* 0x00000006ff107819 */ /* 0x000fe40000011400 */
.L_x_713:
[----:B---3--:R-:W2:Y:S01]  /*7ed0*/  LDL.LU R3, [R1+0x104] ;  /* 0x0001040001037983 */ /* 0x008ea20000300800 */
[----:B-1----:R-:W-:Y:S02]  /*7ee0*/  IMAD.MOV.U32 R0, RZ, RZ, c[0x0][0x2c4] ;  /* 0x0000b100ff007624 */ /* 0x002fe400078e00ff */
[----:B------:R-:W-:Y:S01]  /*7ef0*/  IMAD.MOV.U32 R4, RZ, RZ, c[0x0][0x32c] ;  /* 0x0000cb00ff047624 */ /* 0x000fe200078e00ff */
[----:B------:R-:W2:Y:S02]  /*7f00*/  S2R R2, SR_TID.X ;  /* 0x0000000000027919 */ /* 0x000ea40000002100 */
[----:B------:R-:W-:Y:S02]  /*7f10*/  ISETP.NE.AND P4, PT, R0, 0x1, PT ;  /* 0x000000010000780c */ /* 0x000fe40003f85270 */
[----:B------:R-:W-:Y:S02]  /*7f20*/  IADD3 R0, R237, 0x7f, RZ ;  /* 0x0000007fed007810 */ /* 0x000fe40007ffe0ff */
[----:B------:R-:W-:Y:S01]  /*7f30*/  ISETP.GE.AND P1, PT, R4, 0x1, PT ;  /* 0x000000010400780c */ /* 0x000fe20003f26270 */
[----:B--2---:R1:W-:Y:S08]  /*7f40*/  STL.64 [R1], R2 ;  /* 0x0000000201007387 */ /* 0x0043f00000100a00 */
[----:B-1----:R-:W-:-:S05]  /*7f50*/  @P4 IMAD.HI.U32 R2, R0, c[0x0][0x2c8], RZ ;  /* 0x0000b20000024a27 */ /* 0x002fca00078e00ff */
[----:B------:R-:W-:Y:S01]  /*7f60*/  @P4 SHF.R.U32.HI R0, RZ, c[0x0][0x2cc], R2 ;  /* 0x0000b300ff004a19 */ /* 0x000fe20000011602 */
[----:B------:R-:W-:-:S03]  /*7f70*/  IMAD.U32 R2, RZ, RZ, UR7 ;  /* 0x00000007ff027e24 */ /* 0x000fc6000f8e00ff */
[----:B------:R-:W-:Y:S02]  /*7f80*/  IADD3 R0, R0, 0x1, R211 ;  /* 0x0000000100007810 */ /* 0x000fe40007ffe0d3 */
[----:B------:R-:W-:-:S03]  /*7f90*/  IADD3 R20, P0, R2, 0x4, RZ ;  /* 0x0000000402147810 */ /* 0x000fc60007f1e0ff */
[----:B-----5:R-:W-:Y:S02]  /*7fa0*/  IMAD.IADD R3, R0, 0x1, -R13 ;  /* 0x0000000100037824 */ /* 0x020fe400078e0a0d */
[----:B------:R-:W-:-:S03]  /*7fb0*/  IMAD.X R21, RZ, RZ, UR6, P0 ;  /* 0x00000006ff157e24 */ /* 0x000fc600080e06ff */
        /* <DEDUP_REMOVED lines=12> */
.L_x_741:
[----:B------:R-:W-:-:S13]  /*8080*/  ISETP.NE.AND P0, PT, R4, 0x1, PT ;  /* 0x000000010400780c */ /* 0x000fda0003f05270 */
[----:B------:R-:W-:-:S05]  /*8090*/  @P0 IMAD.HI.U32 R3, R0, c[0x0][0x330], RZ ;  /* 0x0000cc0000030a27 */ /* 0x000fca00078e00ff */
[----:B------:R-:W-:Y:S02]  /*80a0*/  @P0 SHF.R.U32.HI R0, RZ, c[0x0][0x334], R3 ;  /* 0x0000cd00ff000a19 */ /* 0x000fe40000011603 */
.L_x_742:
[----:B------:R-:W-:Y:S05]  /*80b0*/  BSYNC B0 ;  /* 0x0000000000007941 */ /* 0x000fea0003800000 */
.L_x_740:
[----:B------:R-:W-:-:S05]  /*80c0*/  IMAD R0, R0, R4, c[0x0][0x32c] ;  /* 0x0000cb0000007624 */ /* 0x000fca00078e0204 */
[----:B------:R-:W-:-:S04]  /*80d0*/  IMNMX R2, R2, R0, PT ;  /* 0x0000000002027217 */ /* 0x000fc80003800200 */
.L_x_739:
        /* <DEDUP_REMOVED lines=20> */
.L_x_745:
[----:B------:R-:W-:-:S13]  /*8220*/  ISETP.NE.AND P0, PT, R4, 0x1, PT ;  /* 0x000000010400780c */ /* 0x000fda0003f05270 */
[----:B------:R-:W-:-:S05]  /*8230*/  @P0 IMAD.HI.U32 R3, R0, c[0x0][0x330], RZ ;  /* 0x0000cc0000030a27 */ /* 0x000fca00078e00ff */
[----:B------:R-:W-:Y:S02]  /*8240*/  @P0 SHF.R.U32.HI R0, RZ, c[0x0][0x334], R3 ;  /* 0x0000cd00ff000a19 */ /* 0x000fe40000011603 */
.L_x_746:
[----:B------:R-:W-:Y:S05]  /*8250*/  BSYNC B0 ;  /* 0x0000000000007941 */ /* 0x000fea0003800000 */
.L_x_744:
[----:B------:R-:W-:-:S05]  /*8260*/  IMAD R0, R0, c[0x0][0x32c], RZ ;  /* 0x0000cb0000007a24 */ /* 0x000fca00078e02ff */
[----:B------:R-:W-:-:S04]  /*8270*/  IMNMX R2, R2, R0, !PT ;  /* 0x0000000002027217 */ /* 0x000fc80007800200 */
.L_x_743:
[----:B------:R-:W-:Y:S01]  /*8280*/  SHF.R.S32.HI R6, RZ, 0x1f, R2 ;  /* 0x0000001fff067819 */ /* 0x000fe20000011402 */
[----:B------:R-:W-:Y:S03]  /*8290*/  BSSY B0, `(.L_x_747) ;  /* 0x0000027000007945 */ /* 0x000fe60003800000 */
[----:B------:R-:W-:Y:S01]  /*82a0*/  LEA.HI R6, R6, R2, RZ, 0x6 ;  /* 0x0000000206067211 */ /* 0x000fe200078f30ff */
[----:B------:R-:W-:-:S03]  /*82b0*/  IMAD.MOV.U32 R2, RZ, RZ, RZ ;  /* 0x000000ffff027224 */ /* 0x000fc600078e00ff */
[----:B------:R-:W-:-:S04]  /*82c0*/  SHF.R.S32.HI R6, RZ, 0x6, R6 ;  /* 0x00000006ff067819 */ /* 0x000fc80000011406 */
[----:B------:R-:W-:-:S04]  /*82d0*/  IMNMX R6, RZ, R6, !PT ;  /* 0x00000006ff067217 */ /* 0x000fc80007800200 */
[----:B------:R-:W-:-:S13]  /*82e0*/  ISETP.GT.AND P0, PT, R7, R6, PT ;  /* 0x000000060700720c */ /* 0x000fda0003f04270 */
[----:B------:R-:W-:Y:S05]  /*82f0*/  @!P0 BRA `(.L_x_748) ;  /* 0x0000020000008947 */ /* 0x000fea0003800000 */
[----:B------:R-:W2:Y:S02]  /*8300*/  LDL R0, [R1+0x78] ;  /* 0x0000780001007983 */ /* 0x000ea40000100800 */
[----:B--2---:R-:W-:-:S04]  /*8310*/  ISETP.NE.AND P0, PT, R0, RZ, PT ;  /* 0x000000ff0000720c */ /* 0x004fc80003f05270 */
[----:B------:R-:W-:-:S04]  /*8320*/  SEL R0, R0, c[0x0][0x338], P0 ;  /* 0x0000ce0000007a07 */ /* 0x000fc80000000000 */
[----:B------:R-:W-:Y:S02]  /*8330*/  IABS R3, R0 ;  /* 0x0000000000037213 */ /* 0x000fe40000000000 */
[----:B------:R-:W-:Y:S02]  /*8340*/  IADD3 R8, R0, -0x1, R7 ;  /* 0xffffffff00087810 */ /* 0x000fe40007ffe007 */
[----:B------:R-:W1:Y:S03]  /*8350*/  I2F.RP R4, R3 ;  /* 0x0000000300047306 */ /* 0x000e660000209400 */
[----:B------:R-:W-:-:S05]  /*8360*/  IMAD.IADD R8, R8, 0x1, -R6 ;  /* 0x0000000108087824 */ /* 0x000fca00078e0a06 */
[----:B------:R-:W-:Y:S02]  /*8370*/  IABS R11, R8 ;  /* 0x00000008000b7213 */ /* 0x000fe40000000000 */
[----:B------:R-:W-:-:S04]  /*8380*/  LOP3.LUT R8, R8, R0, RZ, 0x3c, !PT ;  /* 0x0000000008087212 */ /* 0x000fc800078e3cff */
[----:B------:R-:W-:Y:S01]  /*8390*/  ISETP.GE.AND P1, PT, R8, RZ, PT ;  /* 0x000000ff0800720c */ /* 0x000fe20003f26270 */
[----:B-1----:R-:W1:Y:S02]  /*83a0*/  MUFU.RCP R4, R4 ;  /* 0x0000000400047308 */ /* 0x002e640000001000 */
[----:B-1----:R-:W-:-:S06]  /*83b0*/  IADD3 R4, R4, 0xffffffe, RZ ;  /* 0x0ffffffe04047810 */ /* 0x002fcc0007ffe0ff */
[----:B------:R-:W1:Y:S02]  /*83c0*/  F2I.FTZ.U32.TRUNC.NTZ R5, R4 ;  /* 0x0000000400057305 */ /* 0x000e64000021f000 */
[----:B-1----:R-:W-:Y:S02]  /*83d0*/  IMAD.MOV R2, RZ, RZ, -R5 ;  /* 0x000000ffff027224 */ /* 0x002fe400078e0a05 */
        /* <DEDUP_REMOVED lines=18> */
.L_x_748:
[----:B------:R-:W-:Y:S05]  /*8500*/  BSYNC B0 ;  /* 0x0000000000007941 */ /* 0x000fea0003800000 */
.L_x_747:
[----:B------:R-:W2:Y:S01]  /*8510*/  LDL R3, [R1+0x80] ;  /* 0x0000800001037983 */ /* 0x000ea20000100800 */
[----:B------:R-:W-:Y:S01]  /*8520*/  PRMT R0, RZ, 0x7610, R0 ;  /* 0x00007610ff007816 */ /* 0x000fe20000000000 */
[----:B------:R-:W-:Y:S01]  /*8530*/  IMAD.MOV.U32 R22, RZ, RZ, RZ ;  /* 0x000000ffff167224 */ /* 0x000fe200078e00ff */
[----:B------:R-:W-:Y:S01]  /*8540*/  MOV R15, RZ ;  /* 0x000000ff000f7202 */ /* 0x000fe20000000f00 */
        /* <DEDUP_REMOVED lines=22> */
[----:B----4-:R-:W-:Y:S01]  /*86b0*/  CS2R R54, SRZ ;  /* 0x0000000000367805 */ /* 0x010fe2000001ff00 */
        /* <DEDUP_REMOVED lines=25> */
[----:B--2---:R-:W-:-:S04]  /*8850*/  IMAD R217, R3, R2, R6 ;  /* 0x0000000203d97224 */ /* 0x004fc800078e0206 */
[----:B------:R-:W-:-:S05]  /*8860*/  IMAD.IADD R2, R217, 0x1, R2 ;  /* 0x00000001d9027824 */ /* 0x000fca00078e0202 */
[----:B------:R-:W-:-:S04]  /*8870*/  IMNMX R196, R7, R2, PT ;  /* 0x0000000207c47217 */ /* 0x000fc80003800200 */
[----:B------:R-:W-:-:S13]  /*8880*/  ISETP.GT.AND P0, PT, R196, R217, PT ;  /* 0x000000d9c400720c */ /* 0x000fda0003f04270 */
[----:B------:R-:W-:Y:S05]  /*8890*/  @!P0 BRA `(.L_x_749) ;  /* 0x0000e8c000008947 */ /* 0x000fea0003800000 */
[----:B------:R-:W2:Y:S04]  /*88a0*/  LDL R0, [R1+0x4c] ;  /* 0x00004c0001007983 */ /* 0x000ea80000100800 */
[----:B------:R-:W3:Y:S01]  /*88b0*/  LDL R5, [R1+0x108] ;  /* 0x0001080001057983 */ /* 0x000ee20000100800 */
[----:B------:R-:W-:Y:S01]  /*88c0*/  ISETP.NE.U32.AND P0, PT, RZ, c[0x0][0x340], PT ;  /* 0x0000d000ff007a0c */ /* 0x000fe20003f05070 */
[----:B------:R-:W-:-:S03]  /*88d0*/  ULDC.64 UR4, c[0x0][0x18] ;  /* 0x0000060000047ab9 */ /* 0x000fc60000000a00 */
[----:B------:R-:W-:-:S13]  /*88e0*/  ISETP.NE.AND.EX P3, PT, RZ, c[0x0][0x344], PT, P0 ;  /* 0x0000d100ff007a0c */ /* 0x000fda0003f65300 */
[----:B------:R-:W-:-:S04]  /*88f0*/  @P3 IMAD.MOV.U32 R2, RZ, RZ, 0x4 ;  /* 0x00000004ff023424 */ /* 0x000fc800078e00ff */
[----:B------:R-:W-:-:S05]  /*8900*/  @P3 IMAD.WIDE R2, R239, R2, c[0x0][0x340] ;  /* 0x0000d000ef023625 */ /* 0x000fca00078e0202 */
[----:B------:R1:W5:Y:S01]  /*8910*/  @P3 LDG.E R14, [R2.64] ;  /* 0x0000000a020e3981 */ /* 0x000362000c1e1900 */
[----:B------:R-:W-:-:S04]  /*8920*/  ISETP.NE.U32.AND P0, PT, RZ, c[0x0][0x348], PT ;  /* 0x0000d200ff007a0c */ /* 0x000fc80003f05070 */
[----:B------:R-:W-:Y:S02]  /*8930*/  ISETP.NE.AND.EX P0, PT, RZ, c[0x0][0x34c], PT, P0 ;  /* 0x0000d300ff007a0c */ /* 0x000fe40003f05300 */
[----:B------:R-:W-:Y:S01]  /*8940*/  LOP3.LUT R226, R238, 0xffff, RZ, 0xc0, !PT ;  /* 0x0000ffffeee27812 */ /* 0x000fe200078ec0ff */
[----:B------:R-:W4:Y:S01]  /*8950*/  S2R R10, SR_TID.X ;  /* 0x00000000000a7919 */ /* 0x000f220000002100 */
[----:B------:R-:W-:-:S04]  /*8960*/  UIADD3 UR4, UP0, UR4, 0xc100, URZ ;  /* 0x0000c10004047890 */ /* 0x000fc8000ff1e03f */
[----:B------:R-:W-:Y:S01]  /*8970*/  UIADD3.X UR5, URZ, UR5, URZ, UP0, !UPT ;  /* 0x000000053f057290 */ /* 0x000fe200087fe43f */
[----:B------:R1:W-:Y:S01]  /*8980*/  STL [R1+0x10], R13 ;  /* 0x0000100d01007387 */ /* 0x0003e20000100800 */
[----:B------:R-:W-:Y:S02]  /*8990*/  IMAD.U32 R16, RZ, RZ, UR7 ;  /* 0x00000007ff107e24 */ /* 0x000fe4000f8e00ff */
[----:B------:R-:W-:-:S03]  /*89a0*/  IMAD.U32 R18, RZ, RZ, UR7 ;  /* 0x00000007ff127e24 */ /* 0x000fc6000f8e00ff */
[----:B------:R-:W-:Y:S02]  /*89b0*/  IADD3 R16, P1, R16, 0x10, RZ ;  /* 0x0000001010107810 */ /* 0x000fe40007f3e0ff */
[----:B------:R-:W-:Y:S02]  /*89c0*/  IADD3 R18, P2, R18, 0x8, RZ ;  /* 0x0000000812127810 */ /* 0x000fe40007f5e0ff */
[----:B----4-:R-:W-:-:S04]  /*89d0*/  SHF.R.S32.HI R9, RZ, 0x1f, R10 ;  /* 0x0000001fff097819 */ /* 0x010fc8000001140a */
[----:B------:R-:W-:-:S04]  /*89e0*/  LEA.HI R9, R9, R10, RZ, 0x3 ;  /* 0x0000000a09097211 */ /* 0x000fc800078f18ff */
[----:B------:R-:W-:Y:S01]  /*89f0*/  SHF.R.S32.HI R9, RZ, 0x3, R9 ;  /* 0x00000003ff097819 */ /* 0x000fe20000011409 */
[----:B------:R-:W-:Y:S01]  /*8a00*/  IMAD.X R17, RZ, RZ, UR6, P1 ;  /* 0x00000006ff117e24 */ /* 0x000fe200088e06ff */
[----:B------:R-:W-:Y:S02]  /*8a10*/  ISETP.GE.AND P5, PT, R250, c[0x0][0x198], PT ;  /* 0x00006600fa007a0c */ /* 0x000fe40003fa6270 */
[----:B------:R-:W-:Y:S01]  /*8a20*/  ISETP.GE.AND P6, PT, R251, c[0x0][0x198], PT ;  /* 0x00006600fb007a0c */ /* 0x000fe20003fc6270 */
[----:B------:R-:W-:Y:S01]  /*8a30*/  IMAD.IADD R10, R9, 0x1, R237 ;  /* 0x00000001090a7824 */ /* 0x000fe200078e02ed */
[----:B------:R-:W-:Y:S02]  /*8a40*/  IADD3 R112, R196, -0x1, RZ ;  /* 0xffffffffc4707810 */ /* 0x000fe40007ffe0ff */
[----:B------:R-:W-:Y:S02]  /*8a50*/  IADD3.X R19, RZ, UR6, RZ, P2, !PT ;  /* 0x00000006ff137c10 */ /* 0x000fe400097fe4ff */
[----:B--2---:R-:W-:Y:S01]  /*8a60*/  SHF.R.S32.HI R4, RZ, 0x1f, R0 ;  /* 0x0000001fff047819 */ /* 0x004fe20000011400 */
[----:B-1----:R-:W-:-:S04]  /*8a70*/  IMAD.WIDE.U32 R2, R0, c[0x0][0x178], RZ ;  /* 0x00005e0000027a25 */ /* 0x002fc800078e00ff */
[----:B------:R-:W-:-:S04]  /*8a80*/  IMAD R4, R4, c[0x0][0x178], RZ ;  /* 0x00005e0004047a24 */ /* 0x000fc800078e02ff */
[----:B------:R-:W-:Y:S01]  /*8a90*/  IMAD R0, R0, c[0x0][0x17c], R4 ;  /* 0x00005f0000007a24 */ /* 0x000fe200078e0204 */
[----:B---3--:R-:W-:-:S03]  /*8aa0*/  IADD3 R4, R5, R237, RZ ;  /* 0x000000ed05047210 */ /* 0x008fc60007ffe0ff */
[----:B------:R-:W-:Y:S01]  /*8ab0*/  IMAD.IADD R3, R3, 0x1, R0 ;  /* 0x0000000103037824 */ /* 0x000fe200078e0200 */
[----:B------:R-:W-:Y:S01]  /*8ac0*/  SHF.R.S32.HI R0, RZ, 0x1f, R239 ;  /* 0x0000001fff007819 */ /* 0x000fe200000114ef */
[----:B------:R-:W-:-:S03]  /*8ad0*/  @P4 IMAD.HI.U32 R7, R4, c[0x0][0x2c8], RZ ;  /* 0x0000b20004074a27 */ /* 0x000fc600078e00ff */
[----:B------:R-:W-:Y:S01]  /*8ae0*/  SEL R6, R0, RZ, !P0 ;  /* 0x000000ff00067207 */ /* 0x000fe20004000000 */
[----:B------:R-:W-:Y:S01]  /*8af0*/  IMAD.MOV.U32 R0, RZ, RZ, R4 ;  /* 0x000000ffff007224 */ /* 0x000fe200078e0004 */
[----:B------:R-:W-:Y:S01]  /*8b00*/  SEL R5, R239, RZ, !P0 ;  /* 0x000000ffef057207 */ /* 0x000fe20004000000 */
[----:B------:R-:W-:Y:S01]  /*8b10*/  IMAD.WIDE.U32 R2, R226, c[0x0][0x1b8], R2 ;  /* 0x00006e00e2027a25 */ /* 0x000fe200078e0002 */
[----:B------:R-:W-:-:S03]  /*8b20*/  @P4 SHF.R.U32.HI R0, RZ, c[0x0][0x2cc], R7 ;  /* 0x0000b300ff004a19 */ /* 0x000fc60000011607 */
[----:B------:R-:W-:Y:S02]  /*8b30*/  IMAD R6, R6, c[0x0][0x1c0], RZ ;  /* 0x0000700006067a24 */ /* 0x000fe400078e02ff */
[----:B------:R-:W-:Y:S02]  /*8b40*/  IMAD R3, R226, c[0x0][0x1bc], R3 ;  /* 0x00006f00e2037a24 */ /* 0x000fe400078e0203 */
[C---:B------:R-:W-:Y:S01]  /*8b50*/  IMAD R7, R5.reuse, c[0x0][0x1c4], R6 ;  /* 0x0000710005077a24 */ /* 0x040fe200078e0206 */
[----:B------:R-:W-:Y:S01]  /*8b60*/  SHF.R.S32.HI R6, RZ, 0x1f, R0 ;  /* 0x0000001fff067819 */ /* 0x000fe20000011400 */
[----:B------:R-:W-:-:S04]  /*8b70*/  IMAD.WIDE.U32 R2, R5, c[0x0][0x1c0], R2 ;  /* 0x0000700005027a25 */ /* 0x000fc800078e0002 */
[----:B------:R-:W-:Y:S01]  /*8b80*/  IMAD R6, R6, c[0x0][0x1b0], RZ ;  /* 0x00006c0006067a24 */ /* 0x000fe200078e02ff */
[----:B------:R-:W-:Y:S01]  /*8b90*/  IADD3 R3, R3, R7, RZ ;  /* 0x0000000703037210 */ /* 0x000fe20007ffe0ff */
[----:B------:R-:W-:Y:S02]  /*8ba0*/  IMAD.MOV R5, RZ, RZ, -R0 ;  /* 0x000000ffff057224 */ /* 0x000fe400078e0a00 */
[----:B------:R-:W-:Y:S02]  /*8bb0*/  IMAD R8, R0, c[0x0][0x1b4], R6 ;  /* 0x00006d0000087a24 */ /* 0x000fe400078e0206 */
[----:B------:R-:W-:Y:S02]  /*8bc0*/  IMAD.U32 R6, RZ, RZ, UR4 ;  /* 0x00000004ff067e24 */ /* 0x000fe4000f8e00ff */
[----:B------:R-:W-:Y:S02]  /*8bd0*/  IMAD.U32 R7, RZ, RZ, UR5 ;  /* 0x00000005ff077e24 */ /* 0x000fe4000f8e00ff */
[----:B------:R-:W-:-:S02]  /*8be0*/  IMAD R4, R5, c[0x0][0x2c4], R4 ;  /* 0x0000b10005047a24 */ /* 0x000fc400078e0204 */
[----:B------:R-:W-:Y:S01]  /*8bf0*/  IMAD.WIDE.U32 R2, R0, c[0x0][0x1b0], R2 ;  /* 0x00006c0000027a25 */ /* 0x000fe200078e0002 */
[----:B------:R1:W-:Y:S02]  /*8c00*/  STL.64 [R1+0x8], R6 ;  /* 0x0000080601007387 */ /* 0x0003e40000100a00 */
[----:B------:R-:W-:Y:S02]  /*8c10*/  SHF.R.S32.HI R5, RZ, 0x1f, R4 ;  /* 0x0000001fff057819 */ /* 0x000fe40000011404 */
[----:B------:R-:W-:-:S03]  /*8c20*/  IADD3 R3, R3, R8, RZ ;  /* 0x0000000803037210 */ /* 0x000fc60007ffe0ff */
[----:B------:R-:W-:Y:S02]  /*8c30*/  IMAD R5, R5, c[0x0][0x1a8], RZ ;  /* 0x00006a0005057a24 */ /* 0x000fe400078e02ff */
[----:B------:R-:W-:-:S04]  /*8c40*/  IMAD.WIDE.U32 R2, R4, c[0x0][0x1a8], R2 ;  /* 0x00006a0004027a25 */ /* 0x000fc800078e0002 */
[----:B------:R-:W-:Y:S01]  /*8c50*/  IMAD R5, R4, c[0x0][0x1ac], R5 ;  /* 0x00006b0004057a24 */ /* 0x000fe200078e0205 */
[----:B------:R-:W-:-:S04]  /*8c60*/  LEA R12, P0, R2, c[0x0][0x160], 0x1 ;  /* 0x00005800020c7a11 */ /* 0x000fc800078008ff */
[----:B------:R-:W-:Y:S02]  /*8c70*/  IADD3 R5, R3, R5, RZ ;  /* 0x0000000503057210 */ /* 0x000fe40007ffe0ff */
[----:B------:R-:W-:Y:S02]  /*8c80*/  ISETP.GE.AND P4, PT, R248, c[0x0][0x198], PT ;  /* 0x00006600f8007a0c */ /* 0x000fe40003f86270 */
[----:B------:R-:W-:Y:S02]  /*8c90*/  LEA.HI.X R5, R2, c[0x0][0x164], R5, 0x1, P0 ;  /* 0x0000590002057a11 */ /* 0x000fe400000f0c05 */
[----:B------:R-:W-:Y:S01]  /*8ca0*/  @!P3 MOV R14, R239 ;  /* 0x000000ef000eb202 */ /* 0x000fe20000000f00 */
[----:B------:R-:W-:Y:S06]  /*8cb0*/  BRA.DIV ~URZ, `(.L_x_750) ;  /* 0x000132627f007947 */ /* 0x000fec000b800000 */
[----:B------:R2:W3:Y:S02]  /*8cc0*/  SHFL.IDX PT, R4, R5, RZ, 0x181f ;  /* 0x00181fff05047589 */ /* 0x0004e400000e0000 */
.L_x_908:
[----:B------:R-:W-:Y:S05]  /*8cd0*/  BRA.DIV ~URZ, `(.L_x_751) ;  /* 0x000132b27f007947 */ /* 0x000fea000b800000 */
[----:B------:R4:W1:Y:S02]  /*8ce0*/  SHFL.IDX PT, R0, R12, RZ, 0x181f ;  /* 0x00181fff0c007589 */ /* 0x00086400000e0000 */
.L_x_909:
[----:B------:R-:W-:Y:S01]  /*8cf0*/  IMAD R11, R13, c[0x0][0x2c4], RZ ;  /* 0x0000b1000d0b7a24 */ /* 0x000fe200078e02ff */
[----:B------:R-:W-:Y:S04]  /*8d00*/  BSSY B0, `(.L_x_752) ;  /* 0x0000011000007945 */ /* 0x000fe80003800000 */
[----:B------:R-:W-:-:S13]  /*8d10*/  ISETP.GE.AND P0, PT, R10, R11, PT ;  /* 0x0000000b0a00720c */ /* 0x000fda0003f06270 */
[----:B------:R-:W-:Y:S05]  /*8d20*/  @P0 BRA `(.L_x_753) ;  /* 0x000000e000000947 */ /* 0x000fea0003800000 */
[----:B--2---:R-:W2:Y:S04]  /*8d30*/  LDL R22, [R1+0x74] ;  /* 0x0000740001167983 */ /* 0x004ea80000100800 */
[----:B----4-:R-:W4:Y:S01]  /*8d40*/  LDL R15, [R1+0x70] ;  /* 0x00007000010f7983 */ /* 0x010f220000100800 */
[-C--:B-1----:R-:W-:Y:S02]  /*8d50*/  LEA R8, P2, R248, R0.reuse, 0x1 ;  /* 0x00000000f8087211 */ /* 0x082fe400078408ff */
[-C--:B------:R-:W-:Y:S02]  /*8d60*/  LEA R6, P1, R250, R0.reuse, 0x1 ;  /* 0x00000000fa067211 */ /* 0x080fe400078208ff */
[----:B------:R-:W-:Y:S02]  /*8d70*/  LEA R2, P0, R251, R0, 0x1 ;  /* 0x00000000fb027211 */ /* 0x000fe400078008ff */
[----:B---3--:R-:W-:-:S05]  /*8d80*/  LEA.HI.X R9, R248, R4, R249, 0x1, P2 ;  /* 0x00000004f8097211 */ /* 0x008fca00010f0cf9 */
[----:B------:R-:W-:Y:S01]  /*8d90*/  @!PT LDS RZ, [RZ] ;  /* 0x00000000fffff984 */ /* 0x000fe20000000800 */
[----:B------:R-:W-:Y:S01]  /*8da0*/  @!PT LDS RZ, [RZ] ;  /* 0x00000000fffff984 */ /* 0x000fe20000000800 */
[----:B------:R-:W-:Y:S01]  /*8db0*/  @!PT LDS RZ, [RZ] ;  /* 0x00000000fffff984 */ /* 0x000fe20000000800 */
[----:B------:R1:W-:Y:S01]  /*8dc0*/  LDGSTS.E.BYPASS.LTC128B.128 [R202+0xc100], [R8.64], !P4 ;  /* 0x0c10000008ca7fae */ /* 0x0003e2000e101d4a */
[-C--:B--2---:R-:W-:Y:S02]  /*8dd0*/  LEA.HI.X R7, R250, R4.reuse, R22, 0x1, P1 ;  /* 0x00000004fa077211 */ /* 0x084fe400008f0c16 */
[----:B----4-:R-:W-:-:S03]  /*8de0*/  LEA.HI.X R3, R251, R4, R15, 0x1, P0 ;  /* 0x00000004fb037211 */ /* 0x010fc600000f0c0f */
[----:B------:R1:W-:Y:S04]  /*8df0*/  LDGSTS.E.BYPASS.LTC128B.128 [R202+0x10100], [R6.64], !P5 ;  /* 0x1010000006ca7fae */ /* 0x0003e8000e901d4a */
[----:B------:R1:W-:Y:S02]  /*8e00*/  LDGSTS.E.BYPASS.LTC128B.128 [R202+0x14100], [R2.64], !P6 ;  /* 0x1410000002ca7fae */ /* 0x0003e4000f101d4a */
.L_x_753:
[----:B------:R-:W-:Y:S05]  /*8e10*/  BSYNC B0 ;  /* 0x0000000000007941 */ /* 0x000fea0003800000 */
.L_x_752:
[----:B------:R-:W-:Y:S05]  /*8e20*/  BRA.DIV ~URZ, `(.L_x_754) ;  /* 0x000131d27f007947 */ /* 0x000fea000b800000 */
[----:B---3--:R3:W2:Y:S04]  /*8e30*/  SHFL.IDX PT, R4, R5, 0x1, 0x181f ;  /* 0x00381f0005047f89 */ /* 0x0086a800000e0000 */
[----:B-1----:R3:W1:Y:S02]  /*8e40*/  SHFL.IDX PT, R0, R12, 0x1, 0x181f ;  /* 0x00381f000c007f89 */ /* 0x00266400000e0000 */
.L_x_910:
[----:B------:R-:W-:Y:S01]  /*8e50*/  IADD3 R2, R10, 0x20, RZ ;  /* 0x000000200a027810 */ /* 0x000fe20007ffe0ff */
[----:B------:R-:W-:Y:S03]  /*8e60*/  BSSY B0, `(.L_x_755) ;  /* 0x0000011000007945 */ /* 0x000fe60003800000 */
[----:B------:R-:W-:-:S13]  /*8e70*/  ISETP.GE.AND P0, PT, R2, R11, PT ;  /* 0x0000000b0200720c */ /* 0x000fda0003f06270 */
[----:B------:R-:W-:Y:S05]  /*8e80*/  @P0 BRA `(.L_x_756) ;  /* 0x000000e000000947 */ /* 0x000fea0003800000 */
[----:B---3--:R-:W3:Y:S04]  /*8e90*/  LDL R15, [R1+0x74] ;  /* 0x00007400010f7983 */ /* 0x008ee80000100800 */
[----:B----4-:R-:W4:Y:S01]  /*8ea0*/  LDL R13, [R1+0x70] ;  /* 0x00007000010d7983 */ /* 0x010f220000100800 */
[-C--:B-1----:R-:W-:Y:S02]  /*8eb0*/  LEA R8, P2, R248, R0.reuse, 0x1 ;  /* 0x00000000f8087211 */ /* 0x082fe400078408ff */
[-C--:B------:R-:W-:Y:S02]  /*8ec0*/  LEA R6, P1, R250, R0.reuse, 0x1 ;  /* 0x00000000fa067211 */ /* 0x080fe400078208ff */
[----:B------:R-:W-:Y:S02]  /*8ed0*/  LEA R2, P0, R251, R0, 0x1 ;  /* 0x00000000fb027211 */ /* 0x000fe400078008ff */
[----:B--2---:R-:W-:-:S05]  /*8ee0*/  LEA.HI.X R9, R248, R4, R249, 0x1, P2 ;  /* 0x00000004f8097211 */ /* 0x004fca00010f0cf9 */
[----:B------:R-:W-:Y:S01]  /*8ef0*/  @!PT LDS RZ, [RZ] ;  /* 0x00000000fffff984 */ /* 0x000fe20000000800 */
[----:B------:R-:W-:Y:S01]  /*8f00*/  @!PT LDS RZ, [RZ] ;  /* 0x00000000fffff984 */ /* 0x000fe20000000800 */
[----:B------:R-:W-:Y:S01]  /*8f10*/  @!PT LDS RZ, [RZ] ;  /* 0x00000000fffff984 */ /* 0x000fe20000000800 */
[----:B------:R1:W-:Y:S01]  /*8f20*/  LDGSTS.E.BYPASS.LTC128B.128 [R202+0xd100], [R8.64], !P4 ;  /* 0x0d10000008ca7fae */ /* 0x0003e2000e101d4a */
[-C--:B---3--:R-:W-:Y:S02]  /*8f30*/  LEA.HI.X R7, R250, R4.reuse, R15, 0x1, P1 ;  /* 0x00000004fa077211 */ /* 0x088fe400008f0c0f */
[----:B----4-:R-:W-:-:S03]  /*8f40*/  LEA.HI.X R3, R251, R4, R13, 0x1, P0 ;  /* 0x00000004fb037211 */ /* 0x010fc600000f0c0d */
[----:B------:R1:W-:Y:S04]  /*8f50*/  LDGSTS.E.BYPASS.LTC128B.128 [R202+0x11100], [R6.64], !P5 ;  /* 0x1110000006ca7fae */ /* 0x0003e8000e901d4a */
[----:B------:R1:W-:Y:S02]  /*8f60*/  LDGSTS.E.BYPASS.LTC128B.128 [R202+0x15100], [R2.64], !P6 ;  /* 0x1510000002ca7fae */ /* 0x0003e4000f101d4a */
.L_x_756:
[----:B------:R-:W-:Y:S05]  /*8f70*/  BSYNC B0 ;  /* 0x0000000000007941 */ /* 0x000fea0003800000 */
.L_x_755:
[----:B------:R-:W-:Y:S05]  /*8f80*/  BRA.DIV ~URZ, `(.L_x_757) ;  /* 0x000131427f007947 */ /* 0x000fea000b800000 */
[----:B--2---:R2:W3:Y:S02]  /*8f90*/  SHFL.IDX PT, R4, R5, 0x2, 0x181f ;  /* 0x00581f0005047f89 */ /* 0x0044e400000e0000 */
.L_x_911:
[----:B------:R-:W-:Y:S05]  /*8fa0*/  BRA.DIV ~URZ, `(.L_x_758) ;  /* 0x000131927f007947 */ /* 0x000fea000b800000 */
[----:B-1----:R1:W2:Y:S02]  /*8fb0*/  SHFL.IDX PT, R0, R12, 0x2, 0x181f ;  /* 0x00581f000c007f89 */ /* 0x0022a400000e0000 */
.L_x_912:
[----:B------:R-:W-:Y:S01]  /*8fc0*/  IADD3 R2, R10, 0x40, RZ ;  /* 0x000000400a027810 */ /* 0x000fe20007ffe0ff */
[----:B------:R-:W-:Y:S03]  /*8fd0*/  BSSY B0, `(.L_x_759) ;  /* 0x0000011000007945 */ /* 0x000fe60003800000 */
[----:B------:R-:W-:-:S13]  /*8fe0*/  ISETP.GE.AND P0, PT, R2, R11, PT ;  /* 0x0000000b0200720c */ /* 0x000fda0003f06270 */
[----:B------:R-:W-:Y:S05]  /*8ff0*/  @P0 BRA `(.L_x_760) ;  /* 0x000000e000000947 */ /* 0x000fea0003800000 */
[----:B----4-:R-:W4:Y:S04]  /*9000*/  LDL R15, [R1+0x74] ;  /* 0x00007400010f7983 */ /* 0x010f280000100800 */
[----:B---3--:R-:W3:Y:S01]  /*9010*/  LDL R13, [R1+0x70] ;  /* 0x00007000010d7983 */ /* 0x008ee20000100800 */
[-C--:B--2---:R-:W-:Y:S02]  /*9020*/  LEA R8, P2, R248, R0.reuse, 0x1 ;  /* 0x00000000f8087211 */ /* 0x084fe400078408ff */
[-C--:B------:R-:W-:Y:S02]  /*9030*/  LEA R6, P1, R250, R0.reuse, 0x1 ;  /* 0x00000000fa067211 */ /* 0x080fe400078208ff */
[----:B------:R-:W-:Y:S02]  /*9040*/  LEA R2, P0, R251, R0, 0x1 ;  /* 0x00000000fb027211 */ /* 0x000fe400078008ff */
[----:B------:R-:W-:-:S05]  /*9050*/  LEA.HI.X R9, R248, R4, R249, 0x1, P2 ;  /* 0x00000004f8097211 */ /* 0x000fca00010f0cf9 */
[----:B------:R-:W-:Y:S01]  /*9060*/  @!PT LDS RZ, [RZ] ;  /* 0x00000000fffff984 */ /* 0x000fe20000000800 */
[----:B------:R-:W-:Y:S01]  /*9070*/  @!PT LDS RZ, [RZ] ;  /* 0x00000000fffff984 */ /* 0x000fe20000000800 */
[----:B------:R-:W-:Y:S01]  /*9080*/  @!PT LDS RZ, [RZ] ;  /* 0x00000000fffff984 */ /* 0x000fe20000000800 */
[----:B------:R2:W-:Y:S01]  /*9090*/  LDGSTS.E.BYPASS.LTC128B.128 [R202+0xe100], [R8.64], !P4 ;  /* 0x0e10000008ca7fae */ /* 0x0005e2000e101d4a */
[-C--:B----4-:R-:W-:Y:S02]  /*90a0*/  LEA.HI.X R7, R250, R4.reuse, R15, 0x1, P1 ;  /* 0x00000004fa077211 */ /* 0x090fe400008f0c0f */
[----:B---3--:R-:W-:-:S03]  /*90b0*/  LEA.HI.X R3, R251, R4, R13, 0x1, P0 ;  /* 0x00000004fb037211 */ /* 0x008fc600000f0c0d */
[----:B------:R2:W-:Y:S04]  /*90c0*/  LDGSTS.E.BYPASS.LTC128B.128 [R202+0x12100], [R6.64], !P5 ;  /* 0x1210000006ca7fae */ /* 0x0005e8000e901d4a */
[----:B------:R2:W-:Y:S02]  /*90d0*/  LDGSTS.E.BYPASS.LTC128B.128 [R202+0x16100], [R2.64], !P6 ;  /* 0x1610000002ca7fae */ /* 0x0005e4000f101d4a */
.L_x_760:
[----:B------:R-:W-:Y:S05]  /*90e0*/  BSYNC B0 ;  /* 0x0000000000007941 */ /* 0x000fea0003800000 */
.L_x_759:
[----:B------:R-:W-:Y:S05]  /*90f0*/  BRA.DIV ~URZ, `(.L_x_761) ;  /* 0x000130b27f007947 */ /* 0x000fea000b800000 */
[----:B--2---:R2:W1:Y:S04]  /*9100*/  SHFL.IDX PT, R6, R5, 0x3, 0x181f ;  /* 0x00781f0005067f89 */ /* 0x00446800000e0000 */
[----:B------:R2:W4:Y:S02]  /*9110*/  SHFL.IDX PT, R3, R12, 0x3, 0x181f ;  /* 0x00781f000c037f89 */ /* 0x00052400000e0000 */
.L_x_913:
[----:B--2---:R-:W2:Y:S04]  /*9120*/  LDL R0, [R1] ;  /* 0x0000000001007983 */ /* 0x004ea80000100800 */
[----:B----4-:R-:W4:Y:S04]  /*9130*/  LDL R227, [R1+0x48] ;  /* 0x0000480001e37983 */ /* 0x010f280000100800 */
[----:B---3--:R-:W3:Y:S04]  /*9140*/  LDL R13, [R1+0x64] ;  /* 0x00006400010d7983 */ /* 0x008ee80000100800 */
[----:B------:R-:W3:Y:S04]  /*9150*/  LDL R23, [R1+0x74] ;  /* 0x0000740001177983 */ /* 0x000ee80000100800 */
[----:B------:R-:W3:Y:S01]  /*9160*/  LDL R22, [R1+0x70] ;  /* 0x0000700001167983 */ /* 0x000ee20000100800 */
[----:B------:R-:W-:Y:S01]  /*9170*/  IADD3 R10, R10, 0x60, RZ ;  /* 0x000000600a0a7810 */ /* 0x000fe20007ffe0ff */
[----:B------:R-:W-:Y:S01]  /*9180*/  IMAD.MOV.U32 R2, RZ, RZ, c[0x0][0x2b8] ;  /* 0x0000ae00ff027624 */ /* 0x000fe200078e00ff */
[----:B------:R-:W-:-:S02]  /*9190*/  ULDC.64 UR4, c[0x0][0x40] ;  /* 0x0000100000047ab9 */ /* 0x000fc40000000a00 */
[----:B------:R-:W-:Y:S01]  /*91a0*/  ISETP.GE.AND P0, PT, R10, R11, PT ;  /* 0x0000000b0a00720c */ /* 0x000fe20003f06270 */
[----:B------:R-:W-:Y:S01]  /*91b0*/  IMAD.SHL.U32 R93, R112, 0x40, RZ ;  /* 0x00000040705d7824 */ /* 0x000fe200078e00ff */
[----:B------:R-:W-:Y:S01]  /*91c0*/  ISETP.NE.AND P3, PT, R2, 0x1, PT ;  /* 0x000000010200780c */ /* 0x000fe20003f65270 */
[----:B------:R-:W-:-:S10]  /*91d0*/  UIADD3 UR4, UP0, UR4, 0x160, URZ ;  /* 0x0000016004047890 */ /* 0x000fd4000ff1e03f */
[----:B------:R-:W-:-:S04]  /*91e0*/  @!P0 LEA R8, P1, R248, R3, 0x1 ;  /* 0x00000003f8088211 */ /* 0x000fc800078208ff */
[----:B-1----:R-:W-:-:S05]  /*91f0*/  @!P0 LEA.HI.X R9, R248, R6, R249, 0x1, P1 ;  /* 0x00000006f8098211 */ /* 0x002fca00008f0cf9 */
[----:B------:R-:W-:Y:S01]  /*9200*/  @!PT LDS RZ, [RZ] ;  /* 0x00000000fffff984 */ /* 0x000fe20000000800 */
[----:B------:R-:W-:Y:S01]  /*9210*/  @!PT LDS RZ, [RZ] ;  /* 0x00000000fffff984 */ /* 0x000fe20000000800 */
[----:B------:R-:W-:Y:S01]  /*9220*/  @!PT LDS RZ, [RZ] ;  /* 0x00000000fffff984 */ /* 0x000fe20000000800 */
[----:B------:R1:W-:Y:S01]  /*9230*/  @!P0 LDGSTS.E.BYPASS.LTC128B.128 [R202+0xf100], [R8.64], !P4 ;  /* 0x0f10000008ca8fae */ /* 0x0003e2000e101d4a */
[----:B------:R-:W-:Y:S01]  /*9240*/  UIADD3.X UR5, URZ, UR5, URZ, UP0, !UPT ;  /* 0x000000053f057290 */ /* 0x000fe200087fe43f */
[----:B-----5:R-:W-:Y:S01]  /*9250*/  SHF.R.S32.HI R7, RZ, 0x1f, R14 ;  /* 0x0000001fff077819 */ /* 0x020fe2000001140e */
[----:B------:R-:W-:-:S04]  /*9260*/  IMAD.WIDE.U32 R230, R14, c[0x0][0x2b0], RZ ;  /* 0x0000ac000ee67a25 */ /* 0x000fc800078e00ff */
[----:B------:R-:W-:-:S04]  /*9270*/  IMAD R7, R7, c[0x0][0x2b0], RZ ;  /* 0x0000ac0007077a24 */ /* 0x000fc800078e02ff */
[----:B------:R-:W-:-:S04]  /*9280*/  IMAD R7, R14, c[0x0][0x2b4], R7 ;  /* 0x0000ad000e077a24 */ /* 0x000fc800078e0207 */
[----:B------:R-:W-:Y:S02]  /*9290*/  IMAD.IADD R233, R231, 0x1, R7 ;  /* 0x00000001e7e97824 */ /* 0x000fe400078e0207 */
[----:B------:R-:W-:Y:S01]  /*92a0*/  IMAD.MOV.U32 R197, RZ, RZ, RZ ;  /* 0x000000ffffc57224 */ /* 0x000fe200078e00ff */
[----:B--2---:R-:W-:-:S04]  /*92b0*/  SHF.R.S32.HI R15, RZ, 0x1f, R0 ;  /* 0x0000001fff0f7819 */ /* 0x004fc80000011400 */
[----:B------:R-:W-:-:S04]  /*92c0*/  LEA.HI R4, R15, R0, RZ, 0x3 ;  /* 0x000000000f047211 */ /* 0x000fc800078f18ff */
[----:B------:R-:W-:Y:S02]  /*92d0*/  LOP3.LUT R12, R4, 0xfffffff8, RZ, 0xc0, !PT ;  /* 0xfffffff8040c7812 */ /* 0x000fe400078ec0ff */
[----:B------:R-:W-:-:S03]  /*92e0*/  SHF.R.S32.HI R4, RZ, 0x3, R4 ;  /* 0x00000003ff047819 */ /* 0x000fc60000011404 */
[----:B------:R-:W-:-:S04]  /*92f0*/  IMAD.IADD R12, R0, 0x1, -R12 ;  /* 0x00000001000c7824 */ /* 0x000fc800078e0a0c */
[----:B------:R-:W-:-:S04]  /*9300*/  IMAD R207, R12, 0x20, R4 ;  /* 0x000000200ccf7824 */ /* 0x000fc800078e0204 */
[----:B------:R-:W-:-:S04]  /*9310*/  IMAD.IADD R2, R207, 0x1, R93 ;  /* 0x00000001cf027824 */ /* 0x000fc800078e025d */
[----:B----4-:R-:W-:Y:S01]  /*9320*/  IMAD.IADD R5, R227, 0x1, R2 ;  /* 0x00000001e3057824 */ /* 0x010fe200078e0202 */
[----:B---3--:R-:W-:-:S03]  /*9330*/  ISETP.GE.AND P2, PT, R2, R13, PT ;  /* 0x0000000d0200720c */ /* 0x008fc60003f46270 */
[----:B------:R-:W-:Y:S01]  /*9340*/  @P3 IMAD.HI.U32 R10, R5, c[0x0][0x2bc], RZ ;  /* 0x0000af00050a3a27 */ /* 0x000fe200078e00ff */
[----:B------:R-:W-:-:S03]  /*9350*/  ISETP.GT.OR P1, PT, R207, 0x3f, P2 ;  /* 0x0000003fcf00780c */ /* 0x000fc60001724670 */
[----:B------:R-:W-:Y:S01]  /*9360*/  IMAD.MOV.U32 R2, RZ, RZ, R5 ;  /* 0x000000ffff027224 */ /* 0x000fe200078e0005 */
[----:B------:R-:W-:Y:S02]  /*9370*/  @P3 SHF.R.U32.HI R2, RZ, c[0x0][0x2c0], R10 ;  /* 0x0000b000ff023a19 */ /* 0x000fe4000001160a */
[CC--:B------:R-:W-:Y:S02]  /*9380*/  @!P0 LEA R10, P2, R250.reuse, R3.reuse, 0x1 ;  /* 0x00000003fa0a8211 */ /* 0x0c0fe400078408ff */
[C---:B-1----:R-:W-:Y:S02]  /*9390*/  @!P0 LEA R8, P3, R251.reuse, R3, 0x1 ;  /* 0x00000003fb088211 */ /* 0x042fe400078608ff */
[-C--:B------:R-:W-:Y:S02]  /*93a0*/  @!P0 LEA.HI.X R11, R250, R6.reuse, R23, 0x1, P2 ;  /* 0x00000006fa0b8211 */ /* 0x080fe400010f0c17 */
[----:B------:R-:W-:-:S03]  /*93b0*/  @!P0 LEA.HI.X R9, R251, R6, R22, 0x1, P3 ;  /* 0x00000006fb098211 */ /* 0x000fc600018f0c16 */
[----:B------:R1:W-:Y:S04]  /*93c0*/  @!P0 LDGSTS.E.BYPASS.LTC128B.128 [R202+0x13100], [R10.64], !P5 ;  /* 0x131000000aca8fae */ /* 0x0003e8000e901d4a */
[----:B------:R2:W-:Y:S04]  /*93d0*/  @!P0 LDGSTS.E.BYPASS.LTC128B.128 [R202+0x17100], [R8.64], !P6 ;  /* 0x1710000008ca8fae */ /* 0x0005e8000f101d4a */
[----:B------:R-:W0:Y:S01]  /*93e0*/  LDGDEPBAR ;  /* 0x00000000000079af */ /* 0x000e220000000000 */
[----:B------:R-:W-:Y:S01]  /*93f0*/  @!P1 IADD3 R3, P2, R2, R230, RZ ;  /* 0x000000e602039210 */ /* 0x000fe20007f5e0ff */
[----:B-1----:R-:W-:-:S02]  /*9400*/  IMAD.U32 R10, RZ, RZ, UR4 ;  /* 0x00000004ff0a7e24 */ /* 0x002fc4000f8e00ff */
[----:B------:R-:W-:Y:S01]  /*9410*/  IMAD.U32 R11, RZ, RZ, UR5 ;  /* 0x00000005ff0b7e24 */ /* 0x000fe2000f8e00ff */
[----:B------:R-:W-:Y:S01]  /*9420*/  WARPSYNC 0xffffffff ;  /* 0xffffffff00007948 */ /* 0x000fe20003800000 */
[----:B------:R-:W-:Y:S02]  /*9430*/  @!P1 LEA.HI.X.SX32 R7, R2, R233, 0x1, P2 ;  /* 0x000000e902079211 */ /* 0x000fe400010f0eff */
[----:B------:R-:W-:-:S04]  /*9440*/  @!P1 LEA R6, P2, R3, c[0x0][0x2a0], 0x2 ;  /* 0x0000a80003069a11 */ /* 0x000fc800078410ff */
[----:B------:R-:W-:Y:S01]  /*9450*/  @!P1 LEA.HI.X R7, R3, c[0x0][0x2a4], R7, 0x2, P2 ;  /* 0x0000a90003079a11 */ /* 0x000fe200010f1407 */
[----:B------:R-:W-:Y:S06]  /*9460*/  BAR.SYNC.DEFER_BLOCKING 0x0 ;  /* 0x0000000000007b1d */ /* 0x000fec0000010000 */
[----:B------:R1:W3:Y:S01]  /*9470*/  @!P1 LDG.E R197, [R6.64] ;  /* 0x0000000a06c59981 */ /* 0x0002e2000c1e1900 */
[----:B------:R-:W-:-:S04]  /*9480*/  IMAD.MOV R198, RZ, RZ, -R2 ;  /* 0x000000ffffc67224 */ /* 0x000fc800078e0a02 */
[----:B------:R-:W-:-:S05]  /*9490*/  IMAD R198, R198, c[0x0][0x2b8], R5 ;  /* 0x0000ae00c6c67a24 */ /* 0x000fca00078e0205 */
[----:B------:R-:W-:Y:S01]  /*94a0*/  SHF.R.S32.HI R103, RZ, 0x1f, R198 ;  /* 0x0000001fff677819 */ /* 0x000fe200000114c6 */
[----:B------:R-:W-:-:S04]  /*94b0*/  IMAD.WIDE.U32 R2, R198, c[0x0][0x1e0], RZ ;  /* 0x00007800c6027a25 */ /* 0x000fc800078e00ff */
[----:B------:R-:W-:-:S04]  /*94c0*/  IMAD R5, R103, c[0x0][0x1e0], RZ ;  /* 0x0000780067057a24 */ /* 0x000fc800078e02ff */
[----:B------:R-:W-:-:S04]  /*94d0*/  IMAD R5, R198, c[0x0][0x1e4], R5 ;  /* 0x00007900c6057a24 */ /* 0x000fc800078e0205 */
[----:B------:R-:W-:Y:S02]  /*94e0*/  IMAD.IADD R3, R3, 0x1, R5 ;  /* 0x0000000103037824 */ /* 0x000fe400078e0205 */
[----:B------:R-:W-:-:S04]  /*94f0*/  IMAD.WIDE.U32 R228, R226, c[0x0][0x1e8], RZ ;  /* 0x00007a00e2e47a25 */ /* 0x000fc800078e00ff */
[----:B------:R-:W-:Y:S02]  /*9500*/  IMAD R232, R226, c[0x0][0x1ec], R229 ;  /* 0x00007b00e2e87a24 */ /* 0x000fe400078e02e5 */
[----:B------:R-:W-:Y:S01]  /*9510*/  IMAD.SHL.U32 R199, R12, 0x8, RZ ;  /* 0x000000080cc77824 */ /* 0x000fe200078e00ff */
[----:B------:R-:W-:Y:S02]  /*9520*/  LEA.HI R0, R15, R0, RZ, 0x6 ;  /* 0x000000000f007211 */ /* 0x000fe400078f30ff */
[----:B------:R-:W-:Y:S01]  /*9530*/  IADD3 R84, -R4, R13, -R93 ;  /* 0x0000000d04547210 */ /* 0x000fe20007ffe95d */
[----:B-1----:R-:W-:Y:S01]  /*9540*/  IMAD.U32 R7, RZ, RZ, UR6 ;  /* 0x00000006ff077e24 */ /* 0x002fe2000f8e00ff */
[C---:B------:R-:W-:Y:S01]  /*9550*/  IADD3 R113, R199.reuse, 0x40, RZ ;  /* 0x00000040c7717810 */ /* 0x040fe20007ffe0ff */
[----:B------:R-:W-:Y:S01]  /*9560*/  IMAD.SHL.U32 R0, R0, 0x8, RZ ;  /* 0x0000000800007824 */ /* 0x000fe200078e00ff */
[----:B------:R-:W-:Y:S02]  /*9570*/  ISETP.GE.AND P1, PT, R84, 0x1, PT ;  /* 0x000000015400780c */ /* 0x000fe40003f26270 */
[----:B------:R-:W-:-:S02]  /*9580*/  IADD3 R114, R199, 0x80, RZ ;  /* 0x00000080c7727810 */ /* 0x000fc40007ffe0ff */
[----:B------:R-:W-:Y:S02]  /*9590*/  ISETP.GE.AND P5, PT, R199, c[0x0][0x1d4], PT ;  /* 0x00007500c7007a0c */ /* 0x000fe40003fa6270 */
[----:B------:R-:W-:Y:S02]  /*95a0*/  ISETP.GE.AND P4, PT, R113, c[0x0][0x1d4], PT ;  /* 0x0000750071007a0c */ /* 0x000fe40003f86270 */
[----:B------:R-:W-:Y:S01]  /*95b0*/  ISETP.GE.AND P6, PT, R114, c[0x0][0x1d4], PT ;  /* 0x0000750072007a0c */ /* 0x000fe20003fc6270 */
[----:B------:R-:W-:Y:S04]  /*95c0*/  STL.64 [R1+0x18], R10 ;  /* 0x0000180a01007387 */ /* 0x000fe80000100a00 */
[----:B------:R-:W-:Y:S04]  /*95d0*/  STL.64 [R1+0x28], R16 ;  /* 0x0000281001007387 */ /* 0x000fe80000100a00 */
[----:B------:R-:W-:Y:S04]  /*95e0*/  STL.64 [R1+0x30], R144 ;  /* 0x0000309001007387 */ /* 0x000fe80000100a00 */
[----:B------:R-:W-:Y:S04]  /*95f0*/  STL.64 [R1+0x38], R20 ;  /* 0x0000381401007387 */ /* 0x000fe80000100a00 */
[----:B------:R-:W-:Y:S01]  /*9600*/  STL.64 [R1+0x40], R18 ;  /* 0x0000401201007387 */ /* 0x000fe20000100a00 */
[----:B------:R-:W-:Y:S01]  /*9610*/  BSSY B2, `(.L_x_762) ;  /* 0x0000034000027945 */ /* 0x000fe20003800000 */
[----:B------:R-:W-:-:S02]  /*9620*/  ISETP.GT.AND P3, PT, R207, 0x3f, PT ;  /* 0x0000003fcf00780c */ /* 0x000fc40003f64270 */
[----:B------:R-:W-:Y:S02]  /*9630*/  MOV R115, 0x9950 ;  /* 0x0000995000737802 */ /* 0x000fe40000000f00 */
[----:B---3--:R-:W-:Y:S01]  /*9640*/  SHF.R.S32.HI R104, RZ, 0x1f, R197 ;  /* 0x0000001fff687819 */ /* 0x008fe200000114c5 */
[----:B------:R-:W-:-:S04]  /*9650*/  IMAD.WIDE.U32 R2, R197, c[0x0][0x1f0], R2 ;  /* 0x00007c00c5027a25 */ /* 0x000fc800078e0002 */
[----:B------:R-:W-:Y:S01]  /*9660*/  IMAD R6, R104, c[0x0][0x1f0], RZ ;  /* 0x00007c0068067a24 */ /* 0x000fe200078e02ff */
[----:B------:R-:W-:-:S03]  /*9670*/  IADD3 R5, P0, R2, R228, RZ ;  /* 0x000000e402057210 */ /* 0x000fc60007f1e0ff */
[----:B------:R-:W-:Y:S02]  /*9680*/  IMAD R6, R197, c[0x0][0x1f4], R6 ;  /* 0x00007d00c5067a24 */ /* 0x000fe400078e0206 */
[----:B------:R-:W-:-:S03]  /*9690*/  IMAD.SHL.U32 R2, R4, 0x40, RZ ;  /* 0x0000004004027824 */ /* 0x000fc600078e00ff */
[----:B------:R-:W-:Y:S02]  /*96a0*/  IADD3.X R6, R232, R3, R6, P0, !PT ;  /* 0x00000003e8067210 */ /* 0x000fe400007fe406 */
[C---:B--2---:R-:W-:Y:S02]  /*96b0*/  LEA R8, P0, R5.reuse, c[0x0][0x1c8], 0x1 ;  /* 0x0000720005087a11 */ /* 0x044fe400078008ff */
[----:B------:R-:W-:Y:S02]  /*96c0*/  LOP3.LUT R2, R2, 0x1c0, RZ, 0xc0, !PT ;  /* 0x000001c002027812 */ /* 0x000fe400078ec0ff */
[----:B------:R-:W-:Y:S02]  /*96d0*/  LEA.HI.X R12, R5, c[0x0][0x1cc], R6, 0x1, P0 ;  /* 0x00007300050c7a11 */ /* 0x000fe400000f0c06 */
[----:B------:R-:W-:Y:S02]  /*96e0*/  LOP3.LUT R6, R2, 0x38, R199, 0xf8, !PT ;  /* 0x0000003802067812 */ /* 0x000fe400078ef8c7 */
[----:B------:R-:W-:Y:S01]  /*96f0*/  SHF.R.U32.HI R5, RZ, 0x3, R2 ;  /* 0x00000003ff057819 */ /* 0x000fe20000011602 */
[----:B------:R-:W-:Y:S04]  /*9700*/  SHFL.IDX PT, R3, R12, RZ, 0x181f ;  /* 0x00181fff0c037589 */ /* 0x000fe800000e0000 */
[----:B------:R-:W1:Y:S01]  /*9710*/  SHFL.IDX PT, R2, R8, RZ, 0x181f ;  /* 0x00181fff08027589 */ /* 0x000e6200000e0000 */
[----:B------:R-:W-:-:S03]  /*9720*/  LOP3.LUT R9, R6, R5, RZ, 0x3c, !PT ;  /* 0x0000000506097212 */ /* 0x000fc600078e3cff */
[----:B------:R1:W-:Y:S01]  /*9730*/  SHFL.IDX PT, R4, R8, 0x1, 0x181f ;  /* 0x00381f0008047f89 */ /* 0x0003e200000e0000 */
[----:B------:R-:W-:-:S03]  /*9740*/  IMAD.U32 R6, RZ, RZ, UR7 ;  /* 0x00000007ff067e24 */ /* 0x000fc6000f8e00ff */
[----:B------:R-:W2:Y:S01]  /*9750*/  SHFL.IDX PT, R5, R12, 0x1, 0x181f ;  /* 0x00381f000c057f89 */ /* 0x000ea200000e0000 */
[----:B------:R-:W-:-:S03]  /*9760*/  LOP3.LUT R190, R9, 0xfffffe00, R0, 0xf8, !PT ;  /* 0xfffffe0009be7812 */ /* 0x000fc600078ef800 */
[----:B------:R3:W-:Y:S01]  /*9770*/  STL.64 [R1+0x20], R6 ;  /* 0x0000200601007387 */ /* 0x0007e20000100a00 */
[----:B------:R-:W-:Y:S02]  /*9780*/  SHF.R.S32.HI R0, RZ, 0x1f, R114 ;  /* 0x0000001fff007819 */ /* 0x000fe40000011472 */
[----:B------:R-:W-:Y:S02]  /*9790*/  ISETP.GT.AND P0, PT, R84, 0x20, PT ;  /* 0x000000205400780c */ /* 0x000fe40003f04270 */
[----:B------:R-:W-:-:S04]  /*97a0*/  LEA.HI R0, R0, R114, RZ, 0x3 ;  /* 0x0000007200007211 */ /* 0x000fc800078f18ff */
[----:B------:R-:W-:Y:S01]  /*97b0*/  LOP3.LUT R205, R0, 0xfffffff8, RZ, 0xc0, !PT ;  /* 0xfffffff800cd7812 */ /* 0x000fe200078ec0ff */
[----:B-1----:R-:W-:Y:S01]  /*97c0*/  @P1 IMAD.WIDE R8, R199, 0x2, R2 ;  /* 0x00000002c7081825 */ /* 0x002fe200078e0202 */
[----:B---3--:R-:W-:-:S04]  /*97d0*/  SHF.R.S32.HI R7, RZ, 0x1f, R113 ;  /* 0x0000001fff077819 */ /* 0x008fc80000011471 */
[----:B------:R-:W-:Y:S01]  /*97e0*/  LEA.HI R7, R7, R113, RZ, 0x3 ;  /* 0x0000007107077211 */ /* 0x000fe200078f18ff */
[----:B------:R-:W-:-:S03]  /*97f0*/  @P1 IMAD.SHL.U32 R6, R190, 0x2, RZ ;  /* 0x00000002be061824 */ /* 0x000fc600078e00ff */
[----:B------:R-:W-:Y:S01]  /*9800*/  LOP3.LUT R206, R7, 0xfffffff8, RZ, 0xc0, !PT ;  /* 0xfffffff807ce7812 */ /* 0x000fe200078ec0ff */
[--C-:B------:R-:W-:Y:S01]  /*9810*/  @P1 IMAD.WIDE R10, R205, 0x2, R2.reuse ;  /* 0x00000002cd0a1825 */ /* 0x100fe200078e0202 */
[----:B------:R1:W-:Y:S03]  /*9820*/  @P1 LDGSTS.E.BYPASS.LTC128B.128 [R6+0x6100], [R8.64], !P5 ;  /* 0x0610000008061fae */ /* 0x0003e6000e901d4a */
[----:B------:R-:W-:-:S04]  /*9830*/  @P1 IMAD.WIDE R12, R206, 0x2, R2 ;  /* 0x00000002ce0c1825 */ /* 0x000fc800078e0202 */
[----:B------:R-:W-:Y:S01]  /*9840*/  @P0 IMAD.SHL.U32 R0, R190, 0x2, RZ ;  /* 0x00000002be000824 */ /* 0x000fe200078e00ff */
[----:B------:R3:W-:Y:S01]  /*9850*/  @P1 LDGSTS.E.BYPASS.LTC128B.128 [R6+0x8100], [R12.64], !P4 ;  /* 0x081000000c061fae */ /* 0x0007e2000e101d4a */
[----:B--2---:R-:W-:-:S03]  /*9860*/  @P0 IMAD.WIDE R2, R206, 0x2, R4 ;  /* 0x00000002ce020825 */ /* 0x004fc600078e0204 */
[----:B------:R3:W-:Y:S01]  /*9870*/  @P1 LDGSTS.E.BYPASS.LTC128B.128 [R6+0xa100], [R10.64], !P6 ;  /* 0x0a1000000a061fae */ /* 0x0007e2000f101d4a */
[----:B-1----:R-:W-:-:S04]  /*9880*/  @P0 IMAD.WIDE R8, R199, 0x2, R4 ;  /* 0x00000002c7080825 */ /* 0x002fc800078e0204 */
[----:B------:R-:W-:Y:S01]  /*9890*/  @P0 IMAD.WIDE R4, R205, 0x2, R4 ;  /* 0x00000002cd040825 */ /* 0x000fe200078e0204 */
[----:B------:R1:W-:Y:S04]  /*98a0*/  @P0 LDGSTS.E.BYPASS.LTC128B.128 [R0+0x7100], [R8.64], !P5 ;  /* 0x0710000008000fae */ /* 0x0003e8000e901d4a */
[----:B------:R2:W-:Y:S04]  /*98b0*/  @P0 LDGSTS.E.BYPASS.LTC128B.128 [R0+0x9100], [R2.64], !P4 ;  /* 0x0910000002000fae */ /* 0x0005e8000e101d4a */
[----:B------:R1:W-:Y:S04]  /*98c0*/  @P0 LDGSTS.E.BYPASS.LTC128B.128 [R0+0xb100], [R4.64], !P6 ;  /* 0x0b10000004000fae */ /* 0x0003e8000f101d4a */
[----:B------:R-:W0:Y:S01]  /*98d0*/  LDGDEPBAR ;  /* 0x00000000000079af */ /* 0x000e220000000000 */
[----:B--2---:R-:W-:-:S05]  /*98e0*/  SEL R2, RZ, 0x10, P6 ;  /* 0x00000010ff027807 */ /* 0x004fca0003000000 */
[----:B------:R3:W-:Y:S01]  /*98f0*/  STL [R1+0x104], R2 ;  /* 0x0001040201007387 */ /* 0x0007e20000100800 */
[----:B-1----:R-:W-:Y:S01]  /*9900*/  IMAD.U32 R0, RZ, RZ, UR7 ;  /* 0x00000007ff007e24 */ /* 0x002fe2000f8e00ff */
[----:B------:R-:W-:Y:S02]  /*9910*/  SHF.R.S32.HI R219, RZ, 0x1f, R206 ;  /* 0x0000001fffdb7819 */ /* 0x000fe400000114ce */
[----:B------:R-:W-:Y:S02]  /*9920*/  SHF.R.S32.HI R218, RZ, 0x1f, R205 ;  /* 0x0000001fffda7819 */ /* 0x000fe400000114cd */
[----:B------:R-:W-:Y:S02]  /*9930*/  IADD3 R0, R0, 0x18, RZ ;  /* 0x0000001800007810 */ /* 0x000fe40007ffe0ff */
[----:B---3--:R-:W-:Y:S05]  /*9940*/  CALL.REL.NOINC `($_ZN7cutlass13device_kernelIN5flash19enable_sm80_to_sm89INS1_16FlashAttnFwdSm80INS1_25CollectiveMainloopFwdSm80ILi8ELi1ELb0EN4cute5tupleIJNS5_1CILi128EEENS7_ILi64EEENS7_ILi192EEEEEELi192ENS_10bfloat16_tEfNS_4arch4Sm80ELb0ELb1ELb0ELb1ELb1ELb1ELb1ELb1EEENS1_21CollectiveEpilogueFwdINS6_IJS8_SA_S9_EEENS6_IJNS7_ILi1EEESI_SI_EEESC_SE_Li256ELb1ELb1ELb1ELb0EEENS1_36VarlenDynamicPersistentTileSchedulerILi128ELi64ELi256ELi256ELb1ELb1ELb0ELb1ELb0ELb1EEEEEEEEEvNT_6ParamsE$_ZZN5flash25CollectiveMainloopFwdSm80ILi8ELi1ELb0EN4cute5tupleIJNS1_1CILi128EEENS3_ILi64EEENS3_ILi192EEEEEELi192EN7cutlass10bfloat16_tEfNS8_4arch4Sm80ELb0ELb1ELb0ELb1ELb1ELb1ELb1ELb1EE3mmaINS_16FlashAttnFwdSm80ISC_NS_21CollectiveEpilogueFwdINS2_IJS4_S6_S5_EEENS2_IJNS3_ILi1EEESH_SH_EEES9_SB_Li256ELb1ELb1ELb1ELb0EEENS_36VarlenDynamicPersistentTileSchedulerILi128ELi64ELi256ELi256ELb1ELb1ELb0ELb1ELb0ELb1EEEE13SharedStorageENS1_6TensorINS1_11ArrayEngineIfLm96EEENS1_6LayoutINS2_IJNS2_IJNS3_ILi2EEESS_EEESH_NS3_ILi24EEEEEENS2_IJNS2_IJSH_SS_EEENS3_ILi0EEENS3_ILi4EEEEEEEEEENS_7SoftmaxILi2ELi0EEEEEbRKNSC_6ParamsERT0_RT1_iRKNS_16SeqlenInfoQKNewKILb1ELb1EEENS2_IJiiiiEEERT_ENKUlvE_clEv) ;  /* 0x0001519000007944 */ /* 0x008fea0003c00000 */
[----:B------:R-:W-:Y:S05]  /*9950*/  BSYNC B2 ;  /* 0x0000000000027941 */ /* 0x000fea0003800000 */
.L_x_762:
[----:B------:R2:W5:Y:S01]  /*9960*/  LDL R88, [R1] ;  /* 0x0000000001587983 */ /* 0x0005620000100800 */
[----:B------:R-:W-:-:S04]  /*9970*/  DEPBAR.LE SB0, 0x0 ;  /* 0x000080000000791a */ /* 0x000fc80000000000 */
[----:B------:R2:W5:Y:S01]  /*9980*/  LDL R210, [R1+0x10] ;  /* 0x0000100001d27983 */ /* 0x0005620000100800 */
[----:B------:R-:W-:Y:S01]  /*9990*/  WARPSYNC 0xffffffff ;  /* 0xffffffff00007948 */ /* 0x000fe20003800000 */
[----:B------:R-:W-:Y:S02]  /*99a0*/  IMAD R0, R103, c[0x0][0x208], RZ ;  /* 0x0000820067007a24 */ /* 0x000fe400078e02ff */
[----:B------:R-:W-:Y:S01]  /*99b0*/  BAR.SYNC.DEFER_BLOCKING 0x0 ;  /* 0x0000000000007b1d */ /* 0x000fe20000010000 */
[----:B------:R-:W-:-:S04]  /*99c0*/  IMAD.WIDE.U32 R2, R198, c[0x0][0x208], RZ ;  /* 0x00008200c6027a25 */ /* 0x000fc800078e00ff */
[----:B------:R-:W-:Y:S02]  /*99d0*/  IMAD R0, R198, c[0x0][0x20c], R0 ;  /* 0x00008300c6007a24 */ /* 0x000fe400078e0200 */
[----:B------:R-:W-:-:S03]  /*99e0*/  IMAD.WIDE.U32 R224, R226, c[0x0][0x210], RZ ;  /* 0x00008400e2e07a25 */ /* 0x000fc600078e00ff */
[----:B------:R-:W-:Y:S01]  /*99f0*/  IADD3 R3, R3, R0, RZ ;  /* 0x0000000003037210 */ /* 0x000fe20007ffe0ff */
[----:B------:R-:W-:Y:S02]  /*9a00*/  IMAD R0, R104, c[0x0][0x218], RZ ;  /* 0x0000860068007a24 */ /* 0x000fe400078e02ff */
[----:B------:R-:W-:Y:S02]  /*9a10*/  IMAD R226, R226, c[0x0][0x214], R225 ;  /* 0x00008500e2e27a24 */ /* 0x000fe400078e02e1 */
[----:B------:R-:W-:-:S04]  /*9a20*/  IMAD.WIDE.U32 R2, R197, c[0x0][0x218], R2 ;  /* 0x00008600c5027a25 */ /* 0x000fc800078e0002 */
[----:B-1----:R-:W-:Y:S01]  /*9a30*/  IMAD R12, R197, c[0x0][0x21c], R0 ;  /* 0x00008700c50c7a24 */ /* 0x002fe200078e0200 */
[----:B------:R-:W-:-:S04]  /*9a40*/  IADD3 R0, P1, R2, R224, RZ ;  /* 0x000000e002007210 */ /* 0x000fc80007f3e0ff */
[----:B------:R-:W-:Y:S01]  /*9a50*/  LEA R14, P0, R0, c[0x0][0x1f8], 0x1 ;  /* 0x00007e00000e7a11 */ /* 0x000fe200078008ff */
[----:B------:R2:W1:Y:S01]  /*9a60*/  LDSM.16.M88.4 R4, [R174] ;  /* 0x00000000ae04783b */ /* 0x0004620000000200 */
[----:B------:R-:W-:-:S03]  /*9a70*/  IADD3.X R2, R226, R3, R12, P1, !PT ;  /* 0x00000003e2027210 */ /* 0x000fc60000ffe40c */
[----:B------:R2:W3:Y:S01]  /*9a80*/  LDSM.16.M88.4 R24, [R111] ;  /* 0x000000006f18783b */ /* 0x0004e20000000200 */
[----:B------:R-:W-:-:S03]  /*9a90*/  LEA.HI.X R15, R0, c[0x0][0x1fc], R2, 0x1, P0 ;  /* 0x00007f00000f7a11 */ /* 0x000fc600000f0c02 */
[----:B------:R2:W4:Y:S04]  /*9aa0*/  LDSM.16.M88.4 R32, [R111+0x800] ;  /* 0x000800006f20783b */ /* 0x0005280000000200 */
[----:B------:R2:W1:Y:S04]  /*9ab0*/  LDSM.16.M88.4 R40, [R111+0x1000] ;  /* 0x001000006f28783b */ /* 0x0004680000000200 */
[----:B------:R2:W1:Y:S04]  /*9ac0*/  LDSM.16.M88.4 R48, [R111+0x1800] ;  /* 0x001800006f30783b */ /* 0x0004680000000200 */
[----:B------:R2:W1:Y:S04]  /*9ad0*/  LDSM.16.M88.4 R8, [R175] ;  /* 0x00000000af08783b */ /* 0x0004680000000200 */
[----:B------:R2:W1:Y:S04]  /*9ae0*/  LDSM.16.M88.4 R52, [R178] ;  /* 0x00000000b234783b */ /* 0x0004680000000200 */
[----:B------:R2:W1:Y:S04]  /*9af0*/  LDSM.16.M88.4 R60, [R189] ;  /* 0x00000000bd3c783b */ /* 0x0004680000000200 */
[----:B------:R2:W1:Y:S04]  /*9b00*/  LDSM.16.M88.4 R72, [R188] ;  /* 0x00000000bc48783b */ /* 0x0004680000000200 */
[----:B------:R2:W1:Y:S01]  /*9b10*/  LDSM.16.M88.4 R76, [R187] ;  /* 0x00000000bb4c783b */ /* 0x0004620000000200 */
[----:B------:R-:W-:Y:S05]  /*9b20*/  BRA.DIV ~URZ, `(.L_x_763) ;  /* 0x000127527f007947 */ /* 0x000fea000b800000 */
[----:B------:R2:W4:Y:S02]  /*9b30*/  SHFL.IDX PT, R0, R15, RZ, 0x181f ;  /* 0x00181fff0f007589 */ /* 0x00052400000e0000 */
.L_x_914:
[----:B------:R-:W2:Y:S01]  /*9b40*/  SHFL.IDX PT, R16, R14, RZ, 0x181f ;  /* 0x00181fff0e107589 */ /* 0x000ea200000e0000 */
[C---:B------:R-:W-:Y:S01]  /*9b50*/  ISETP.GE.AND P0, PT, R199.reuse, c[0x0][0x1d4], PT ;  /* 0x00007500c7007a0c */ /* 0x040fe20003f06270 */
[----:B------:R-:W-:Y:S01]  /*9b60*/  IMAD.WIDE R18, R199, 0x2, RZ ;  /* 0x00000002c7127825 */ /* 0x000fe200078e02ff */
[----:B------:R-:W-:Y:S01]  /*9b70*/  ISETP.GE.AND P2, PT, R113, c[0x0][0x1d4], PT ;  /* 0x0000750071007a0c */ /* 0x000fe20003f46270 */
[----:B------:R-:W4:Y:S01]  /*9b80*/  SHFL.IDX PT, R14, R14, 0x1, 0x181f ;  /* 0x00381f000e0e7f89 */ /* 0x000f2200000e0000 */
[----:B------:R-:W-:Y:S01]  /*9b90*/  ISETP.LT.OR P1, PT, R84, 0x1, P0 ;  /* 0x000000015400780c */ /* 0x000fe20000721670 */
[----:B------:R-:W-:Y:S01]  /*9ba0*/  IMAD.SHL.U32 R190, R190, 0x2, RZ ;  /* 0x00000002bebe7824 */ /* 0x000fe200078e00ff */
[----:B-1-3--:R-:W-:Y:S01]  /*9bb0*/  HMMA.16816.F32.BF16 R20, R4, R24, RZ ;  /* 0x000000180414723c */ /* 0x00afe200000418ff */
[----:B------:R-:W-:Y:S01]  /*9bc0*/  IMAD.WIDE R12, R206, 0x2, RZ ;  /* 0x00000002ce0c7825 */ /* 0x000fe200078e02ff */
[----:B--2---:R-:W1:Y:S01]  /*9bd0*/  SHFL.IDX PT, R15, R15, 0x1, 0x181f ;  /* 0x00381f000f0f7f89 */ /* 0x004e6200000e0000 */
[----:B------:R-:W-:Y:S01]  /*9be0*/  BSSY B0, `(.L_x_764) ;  /* 0x00000fe000007945 */ /* 0x000fe20003800000 */
[----:B------:R-:W-:-:S04]  /*9bf0*/  SHF.R.S32.HI R208, RZ, 0x1f, R199 ;  /* 0x0000001fffd07819 */ /* 0x000fc800000114c7 */
[C---:B------:R-:W-:Y:S08]  /*9c00*/  HMMA.16816.F32.BF16 R24, R4.reuse, R26, RZ ;  /* 0x0000001a0418723c */ /* 0x040ff000000418ff */
[----:B----4-:R-:W-:Y:S01]  /*9c10*/  HMMA.16816.F32.BF16 R28, R4, R32, RZ ;  /* 0x00000020041c723c */ /* 0x010fe200000418ff */
[----:B------:R-:W-:-:S05]  /*9c20*/  IADD3 R2, P0, R16, R18, RZ ;  /* 0x0000001210027210 */ /* 0x000fca0007f1e0ff */
[----:B------:R-:W-:Y:S02]  /*9c30*/  IMAD.X R3, R19, 0x1, R0, P0 ;  /* 0x0000000113037824 */ /* 0x000fe400000e0600 */
[----:B------:R-:W-:Y:S03]  /*9c40*/  HMMA.16816.F32.BF16 R32, R4, R34, RZ ;  /* 0x000000220420723c */ /* 0x000fe600000418ff */
[----:B------:R2:W-:Y:S01]  /*9c50*/  LDGSTS.E.BYPASS.LTC128B.128 [R190+0x100], [R2.64], !P1 ;  /* 0x0010000002be7fae */ /* 0x0005e2000c901d4a */
[----:B------:R-:W-:-:S04]  /*9c60*/  ISETP.GE.AND P1, PT, R114, c[0x0][0x1d4], PT ;  /* 0x0000750072007a0c */ /* 0x000fc80003f26270 */
[C---:B------:R-:W-:Y:S08]  /*9c70*/  HMMA.16816.F32.BF16 R36, R4.reuse, R40, RZ ;  /* 0x000000280424723c */ /* 0x040ff000000418ff */
[C---:B------:R-:W-:Y:S08]  /*9c80*/  HMMA.16816.F32.BF16 R40, R4.reuse, R42, RZ ;  /* 0x0000002a0428723c */ /* 0x040ff000000418ff */
[----:B------:R-:W-:Y:S01]  /*9c90*/  HMMA.16816.F32.BF16 R44, R4, R48, RZ ;  /* 0x00000030042c723c */ /* 0x000fe200000418ff */
[----:B--2---:R-:W-:-:S07]  /*9ca0*/  IADD3 R2, P0, R16, R12, RZ ;  /* 0x0000000c10027210 */ /* 0x004fce0007f1e0ff */
[----:B------:R-:W-:Y:S01]  /*9cb0*/  HMMA.16816.F32.BF16 R20, R8, R52, R20 ;  /* 0x000000340814723c */ /* 0x000fe20000041814 */
[----:B------:R-:W-:Y:S01]  /*9cc0*/  IMAD.X R3, R13, 0x1, R0, P0 ;  /* 0x000000010d037824 */ /* 0x000fe200000e0600 */
[C---:B------:R-:W-:Y:S02]  /*9cd0*/  ISETP.LT.OR P0, PT, R84.reuse, 0x1, P2 ;  /* 0x000000015400780c */ /* 0x040fe40001701670 */
[----:B------:R-:W-:-:S04]  /*9ce0*/  ISETP.LT.OR P2, PT, R84, 0x21, P2 ;  /* 0x000000215400780c */ /* 0x000fc80001741670 */
[C---:B------:R-:W-:Y:S08]  /*9cf0*/  HMMA.16816.F32.BF16 R24, R8.reuse, R54, R24 ;  /* 0x000000360818723c */ /* 0x040ff00000041818 */
[----:B------:R-:W-:Y:S01]  /*9d00*/  HMMA.16816.F32.BF16 R28, R8, R60, R28 ;  /* 0x0000003c081c723c */ /* 0x000fe2000004181c */
[----:B------:R2:W-:Y:S01]  /*9d10*/  LDGSTS.E.BYPASS.LTC128B.128 [R190+0x2100], [R2.64], !P0 ;  /* 0x0210000002be7fae */ /* 0x0005e2000c101d4a */
[----:B------:R-:W-:-:S05]  /*9d20*/  IADD3 R18, P0, R18, R14, RZ ;  /* 0x0000000e12127210 */ /* 0x000fca0007f1e0ff */
[----:B-1----:R-:W-:Y:S01]  /*9d30*/  IMAD.X R19, R19, 0x1, R15, P0 ;  /* 0x0000000113137824 */ /* 0x002fe200000e060f */
[C---:B------:R-:W-:Y:S08]  /*9d40*/  HMMA.16816.F32.BF16 R32, R8.reuse, R62, R32 ;  /* 0x0000003e0820723c */ /* 0x040ff00000041820 */
[C---:B------:R-:W-:Y:S08]  /*9d50*/  HMMA.16816.F32.BF16 R36, R8.reuse, R72, R36 ;  /* 0x000000480824723c */ /* 0x040ff00000041824 */
[----:B------:R-:W-:Y:S01]  /*9d60*/  HMMA.16816.F32.BF16 R40, R8, R74, R40 ;  /* 0x0000004a0828723c */ /* 0x000fe20000041828 */
[----:B--2---:R-:W-:-:S07]  /*9d70*/  IMAD.WIDE R2, R205, 0x2, RZ ;  /* 0x00000002cd027825 */ /* 0x004fce00078e02ff */
[----:B------:R-:W-:Y:S01]  /*9d80*/  HMMA.16816.F32.BF16 R44, R8, R76, R44 ;  /* 0x0000004c082c723c */ /* 0x000fe2000004182c */
[----:B------:R-:W-:-:S05]  /*9d90*/  IADD3 R16, P0, R16, R2, RZ ;  /* 0x0000000210107210 */ /* 0x000fca0007f1e0ff */
[----:B------:R-:W-:Y:S01]  /*9da0*/  IMAD.X R17, R3, 0x1, R0, P0 ;  /* 0x0000000103117824 */ /* 0x000fe200000e0600 */
[C---:B------:R-:W-:Y:S02]  /*9db0*/  ISETP.LT.OR P0, PT, R84.reuse, 0x1, P1 ;  /* 0x000000015400780c */ /* 0x040fe40000f01670 */
[----:B------:R-:W-:-:S11]  /*9dc0*/  ISETP.LT.OR P1, PT, R84, 0x21, P1 ;  /* 0x000000215400780c */ /* 0x000fd60000f21670 */
[----:B------:R1:W-:Y:S01]  /*9dd0*/  LDGSTS.E.BYPASS.LTC128B.128 [R190+0x4100], [R16.64], !P0 ;  /* 0x0410000010be7fae */ /* 0x0003e2000c101d4a */
[----:B------:R-:W-:-:S04]  /*9de0*/  ISETP.GE.AND P0, PT, R199, c[0x0][0x1d4], PT ;  /* 0x00007500c7007a0c */ /* 0x000fc80003f06270 */
[----:B------:R-:W-:Y:S11]  /*9df0*/  ISETP.LT.OR P0, PT, R84, 0x21, P0 ;  /* 0x000000215400780c */ /* 0x000ff60000701670 */
[----:B------:R-:W-:Y:S02]  /*9e00*/  @!UPT UIADD3 URZ, URZ, URZ, URZ ;  /* 0x0000003f3f3ff290 */ /* 0x000fe4000fffe03f */
[----:B------:R1:W-:Y:S01]  /*9e10*/  LDGSTS.E.BYPASS.LTC128B.128 [R190+0x1100], [R18.64], !P0 ;  /* 0x0110000012be7fae */ /* 0x0003e2000c101d4a */
[----:B------:R-:W-:-:S05]  /*9e20*/  IADD3 R12, P0, R12, R14, RZ ;  /* 0x0000000e0c0c7210 */ /* 0x000fca0007f1e0ff */
[----:B------:R-:W-:Y:S01]  /*9e30*/  IMAD.X R13, R13, 0x1, R15, P0 ;  /* 0x000000010d0d7824 */ /* 0x000fe200000e060f */
[----:B------:R-:W-:-:S04]  /*9e40*/  IADD3 R2, P0, R2, R14, RZ ;  /* 0x0000000e02027210 */ /* 0x000fc80007f1e0ff */
[----:B------:R2:W-:Y:S01]  /*9e50*/  LDGSTS.E.BYPASS.LTC128B.128 [R190+0x3100], [R12.64], !P2 ;  /* 0x031000000cbe7fae */ /* 0x0005e2000d101d4a */
[----:B------:R-:W-:Y:S01]  /*9e60*/  IMAD.X R3, R3, 0x1, R15, P0 ;  /* 0x0000000103037824 */ /* 0x000fe200000e060f */
[----:B------:R-:W-:-:S04]  /*9e70*/  ISETP.GT.AND P0, PT, R112, R217, PT ;  /* 0x000000d97000720c */ /* 0x000fc80003f04270 */
[----:B------:R3:W-:Y:S04]  /*9e80*/  LDGSTS.E.BYPASS.LTC128B.128 [R190+0x5100], [R2.64], !P1 ;  /* 0x0510000002be7fae */ /* 0x0007e8000c901d4a */
[----:B------:R-:W-:Y:S04]  /*9e90*/  LDSM.16.M88.4 R56, [R173+0x800] ;  /* 0x00080000ad38783b */ /* 0x000fe80000000200 */
[----:B------:R-:W-:Y:S01]  /*9ea0*/  LDSM.16.M88.4 R64, [R173+0x1000] ;  /* 0x00100000ad40783b */ /* 0x000fe20000000200 */
[----:B-1----:R-:W-:Y:S03]  /*9eb0*/  HMMA.16816.F32.BF16 R16, R4, R50, RZ ;  /* 0x000000320410723c */ /* 0x002fe600000418ff */
[----:B------:R-:W1:Y:S04]  /*9ec0*/  LDSM.16.M88.4 R4, [R177] ;  /* 0x00000000b104783b */ /* 0x000e680000000200 */
[----:B------:R-:W4:Y:S04]  /*9ed0*/  LDSM.16.M88.4 R48, [R173] ;  /* 0x00000000ad30783b */ /* 0x000f280000000200 */
[----:B------:R-:W3:Y:S04]  /*9ee0*/  LDSM.16.M88.4 R68, [R173+0x1800] ;  /* 0x00180000ad44783b */ /* 0x000ee80000000200 */
[----:B------:R-:W-:Y:S04]  /*9ef0*/  LDSM.16.M88.4 R52, [R170] ;  /* 0x00000000aa34783b */ /* 0x000fe80000000200 */
[----:B------:R-:W-:Y:S04]  /*9f00*/  LDSM.16.M88.4 R60, [R170+0x800] ;  /* 0x00080000aa3c783b */ /* 0x000fe80000000200 */
[----:B------:R-:W-:Y:S01]  /*9f10*/  LDSM.16.M88.4 R72, [R170+0x1000] ;  /* 0x00100000aa48783b */ /* 0x000fe20000000200 */
[----:B--2---:R-:W-:Y:S03]  /*9f20*/  HMMA.16816.F32.BF16 R12, R8, R78, R16 ;  /* 0x0000004e080c723c */ /* 0x004fe60000041810 */
[----:B------:R-:W2:Y:S04]  /*9f30*/  LDSM.16.M88.4 R8, [R176] ;  /* 0x00000000b008783b */ /* 0x000ea80000000200 */
[----:B------:R-:W2:Y:S04]  /*9f40*/  LDSM.16.M88.4 R80, [R170+0x1800] ;  /* 0x00180000aa50783b */ /* 0x000ea80000000200 */
[----:B------:R-:W-:Y:S04]  /*9f50*/  LDSM.16.M88.4 R76, [R111+0x3800] ;  /* 0x003800006f4c783b */ /* 0x000fe80000000200 */
[----:B------:R-:W-:Y:S01]  /*9f60*/  LDSM.16.M88.4 R84, [R183] ;  /* 0x00000000b754783b */ /* 0x000fe20000000200 */
[C---:B-1----:R-:W-:Y:S03]  /*9f70*/  HMMA.16816.F32.BF16 R28, R4.reuse, R56, R28 ;  /* 0x00000038041c723c */ /* 0x042fe6000004181c */
[----:B------:R-:W0:Y:S05]  /*9f80*/  LDGDEPBAR ;  /* 0x00000000000079af */ /* 0x000e2a0000000000 */
[C---:B----4-:R-:W-:Y:S08]  /*9f90*/  HMMA.16816.F32.BF16 R16, R4.reuse, R48, R20 ;  /* 0x000000300410723c */ /* 0x050ff00000041814 */
[C---:B------:R-:W-:Y:S01]  /*9fa0*/  HMMA.16816.F32.BF16 R24, R4.reuse, R50, R24 ;  /* 0x000000320418723c */ /* 0x040fe20000041818 */
[----:B------:R-:W-:Y:S07]  /*9fb0*/  LDSM.16.M88.4 R48, [R111+0x2000] ;  /* 0x002000006f30783b */ /* 0x000fee0000000200 */
[C---:B------:R-:W-:Y:S01]  /*9fc0*/  HMMA.16816.F32.BF16 R32, R4.reuse, R58, R32 ;  /* 0x0000003a0420723c */ /* 0x040fe20000041820 */
[----:B------:R-:W-:Y:S07]  /*9fd0*/  LDSM.16.M88.4 R56, [R111+0x2800] ;  /* 0x002800006f38783b */ /* 0x000fee0000000200 */
[C---:B------:R-:W-:Y:S08]  /*9fe0*/  HMMA.16816.F32.BF16 R36, R4.reuse, R64, R36 ;  /* 0x000000400424723c */ /* 0x040ff00000041824 */
[C---:B------:R-:W-:Y:S01]  /*9ff0*/  HMMA.16816.F32.BF16 R40, R4.reuse, R66, R40 ;  /* 0x000000420428723c */ /* 0x040fe20000041828 */
[----:B------:R-:W-:Y:S07]  /*a000*/  LDSM.16.M88.4 R64, [R185] ;  /* 0x00000000b940783b */ /* 0x000fee0000000200 */
[C---:B---3--:R-:W-:Y:S08]  /*a010*/  HMMA.16816.F32.BF16 R44, R4.reuse, R68, R44 ;  /* 0x00000044042c723c */ /* 0x048ff0000004182c */
[----:B------:R-:W-:Y:S01]  /*a020*/  HMMA.16816.F32.BF16 R12, R4, R70, R12 ;  /* 0x00000046040c723c */ /* 0x000fe2000004180c */
[----:B------:R-:W1:Y:S04]  /*a030*/  LDSM.16.M88.4 R4, [R174+0x4000] ;  /* 0x00400000ae04783b */ /* 0x000e680000000200 */
[----:B------:R-:W3:Y:S03]  /*a040*/  LDSM.16.M88.4 R68, [R111+0x3000] ;  /* 0x003000006f44783b */ /* 0x000ee60000000200 */
[C---:B--2---:R-:W-:Y:S08]  /*a050*/  HMMA.16816.F32.BF16 R20, R8.reuse, R52, R16 ;  /* 0x000000340814723c */ /* 0x044ff00000041810 */
[C---:B------:R-:W-:Y:S01]  /*a060*/  HMMA.16816.F32.BF16 R16, R8.reuse, R54, R24 ;  /* 0x000000360810723c */ /* 0x040fe20000041818 */
[----:B------:R-:W-:Y:S07]  /*a070*/  LDSM.16.M88.4 R52, [R186] ;  /* 0x00000000ba34783b */ /* 0x000fee0000000200 */
[C---:B------:R-:W-:Y:S08]  /*a080*/  HMMA.16816.F32.BF16 R28, R8.reuse, R60, R28 ;  /* 0x0000003c081c723c */ /* 0x040ff0000004181c */
[C---:B------:R-:W-:Y:S01]  /*a090*/  HMMA.16816.F32.BF16 R32, R8.reuse, R62, R32 ;  /* 0x0000003e0820723c */ /* 0x040fe20000041820 */
[----:B------:R-:W-:Y:S07]  /*a0a0*/  LDSM.16.M88.4 R60, [R173+0x2800] ;  /* 0x00280000ad3c783b */ /* 0x000fee0000000200 */
[C---:B------:R-:W-:Y:S08]  /*a0b0*/  HMMA.16816.F32.BF16 R36, R8.reuse, R72, R36 ;  /* 0x000000480824723c */ /* 0x040ff00000041824 */
[C---:B------:R-:W-:Y:S01]  /*a0c0*/  HMMA.16816.F32.BF16 R40, R8.reuse, R74, R40 ;  /* 0x0000004a0828723c */ /* 0x040fe20000041828 */
[----:B------:R-:W-:Y:S07]  /*a0d0*/  LDSM.16.M88.4 R72, [R184] ;  /* 0x00000000b848783b */ /* 0x000fee0000000200 */
[C---:B------:R-:W-:Y:S08]  /*a0e0*/  HMMA.16816.F32.BF16 R44, R8.reuse, R80, R44 ;  /* 0x00000050082c723c */ /* 0x040ff0000004182c */
[----:B------:R-:W-:Y:S01]  /*a0f0*/  HMMA.16816.F32.BF16 R12, R8, R82, R12 ;  /* 0x00000052080c723c */ /* 0x000fe2000004180c */
[----:B------:R-:W2:Y:S04]  /*a100*/  LDSM.16.M88.4 R8, [R175+0x4000] ;  /* 0x00400000af08783b */ /* 0x000ea80000000200 */
[----:B------:R-:W-:Y:S03]  /*a110*/  LDSM.16.M88.4 R80, [R173+0x3800] ;  /* 0x00380000ad50783b */ /* 0x000fe60000000200 */
[C---:B-1----:R-:W-:Y:S08]  /*a120*/  HMMA.16816.F32.BF16 R24, R4.reuse, R48, R20 ;  /* 0x000000300418723c */ /* 0x042ff00000041814 */
[C---:B------:R-:W-:Y:S01]  /*a130*/  HMMA.16816.F32.BF16 R20, R4.reuse, R50, R16 ;  /* 0x000000320414723c */ /* 0x040fe20000041810 */
[----:B------:R-:W-:Y:S07]  /*a140*/  LDSM.16.M88.4 R48, [R173+0x2000] ;  /* 0x00200000ad30783b */ /* 0x000fee0000000200 */
[C---:B------:R-:W-:Y:S08]  /*a150*/  HMMA.16816.F32.BF16 R16, R4.reuse, R56, R28 ;  /* 0x000000380410723c */ /* 0x040ff0000004181c */
[C---:B------:R-:W-:Y:S01]  /*a160*/  HMMA.16816.F32.BF16 R32, R4.reuse, R58, R32 ;  /* 0x0000003a0420723c */ /* 0x040fe20000041820 */
[----:B------:R-:W-:Y:S07]  /*a170*/  LDSM.16.M88.4 R56, [R170+0x2000] ;  /* 0x00200000aa38783b */ /* 0x000fee0000000200 */
[C---:B---3--:R-:W-:Y:S08]  /*a180*/  HMMA.16816.F32.BF16 R36, R4.reuse, R68, R36 ;  /* 0x000000440424723c */ /* 0x048ff00000041824 */
[C---:B------:R-:W-:Y:S01]  /*a190*/  HMMA.16816.F32.BF16 R40, R4.reuse, R70, R40 ;  /* 0x000000460428723c */ /* 0x040fe20000041828 */
[----:B------:R-:W-:Y:S07]  /*a1a0*/  LDSM.16.M88.4 R68, [R173+0x3000] ;  /* 0x00300000ad44783b */ /* 0x000fee0000000200 */
[C---:B------:R-:W-:Y:S08]  /*a1b0*/  HMMA.16816.F32.BF16 R44, R4.reuse, R76, R44 ;  /* 0x0000004c042c723c */ /* 0x040ff0000004182c */
[----:B------:R-:W-:Y:S01]  /*a1c0*/  HMMA.16816.F32.BF16 R12, R4, R78, R12 ;  /* 0x0000004e040c723c */ /* 0x000fe2000004180c */
[----:B------:R-:W1:Y:S04]  /*a1d0*/  LDSM.16.M88.4 R4, [R177+0x4000] ;  /* 0x00400000b104783b */ /* 0x000e680000000200 */
[----:B------:R-:W-:Y:S03]  /*a1e0*/  LDSM.16.M88.4 R76, [R170+0x3000] ;  /* 0x00300000aa4c783b */ /* 0x000fe60000000200 */
[C---:B--2---:R-:W-:Y:S08]  /*a1f0*/  HMMA.16816.F32.BF16 R28, R8.reuse, R52, R24 ;  /* 0x00000034081c723c */ /* 0x044ff00000041818 */
        /* <DEDUP_REMOVED lines=11> */
[----:B------:R-:W3:Y:S03]  /*a2b0*/  LDSM.16.M88.4 R84, [R170+0x3800] ;  /* 0x00380000aa54783b */ /* 0x000ee60000000200 */
[C---:B-1----:R-:W-:Y:S08]  /*a2c0*/  HMMA.16816.F32.BF16 R32, R4.reuse, R48, R28 ;  /* 0x000000300420723c */ /* 0x042ff0000004181c */
        /* <DEDUP_REMOVED lines=10> */
[----:B------:R-:W1:Y:S04]  /*a370*/  LDSM.16.M88.4 R4, [R174+0x8000] ;  /* 0x00800000ae04783b */ /* 0x000e680000000200 */
[----:B------:R-:W4:Y:S03]  /*a380*/  LDSM.16.M88.4 R80, [R111+0x5800] ;  /* 0x005800006f50783b */ /* 0x000f260000000200 */
        /* <DEDUP_REMOVED lines=8> */
[----:B------:R-:W-:Y:S07]  /*a410*/  LDSM.16.M88.4 R76, [R173+0x5800] ;  /* 0x00580000ad4c783b */ /* 0x000fee0000000200 */
[C---:B---3--:R-:W-:Y:S08]  /*a420*/  HMMA.16816.F32.BF16 R44, R8.reuse, R84, R44 ;  /* 0x00000054082c723c */ /* 0x048ff0000004182c */
[----:B------:R-:W-:Y:S01]  /*a430*/  HMMA.16816.F32.BF16 R8, R8, R86, R12 ;  /* 0x000000560808723c */ /* 0x000fe2000004180c */
[----:B------:R-:W2:Y:S04]  /*a440*/  LDSM.16.M88.4 R12, [R175+0x8000] ;  /* 0x00800000af0c783b */ /* 0x000ea80000000200 */
[----:B------:R-:W3:Y:S03]  /*a450*/  LDSM.16.M88.4 R84, [R179] ;  /* 0x00000000b354783b */ /* 0x000ee60000000200 */
        /* <DEDUP_REMOVED lines=9> */
[C---:B----4-:R-:W-:Y:S01]  /*a4f0*/  HMMA.16816.F32.BF16 R16, R4.reuse, R80, R44 ;  /* 0x000000500410723c */ /* 0x050fe2000004182c */
[----:B------:R-:W-:Y:S07]  /*a500*/  LDSM.16.M88.4 R44, [R170+0x5800] ;  /* 0x00580000aa2c783b */ /* 0x000fee0000000200 */
[----:B------:R-:W-:Y:S01]  /*a510*/  HMMA.16816.F32.BF16 R4, R4, R82, R8 ;  /* 0x000000520404723c */ /* 0x000fe20000041808 */
[----:B------:R-:W1:Y:S07]  /*a520*/  LDSM.16.M88.4 R8, [R177+0x8000] ;  /* 0x00800000b108783b */ /* 0x000e6e0000000200 */
[C---:B--2---:R-:W-:Y:S08]  /*a530*/  HMMA.16816.F32.BF16 R40, R12.reuse, R48, R40 ;  /* 0x000000300c28723c */ /* 0x044ff00000041828 */
[C---:B------:R-:W-:Y:S01]  /*a540*/  HMMA.16816.F32.BF16 R36, R12.reuse, R50, R36 ;  /* 0x000000320c24723c */ /* 0x040fe20000041824 */
[----:B------:R-:W-:Y:S07]  /*a550*/  LDSM.16.M88.4 R48, [R170+0x5000] ;  /* 0x00500000aa30783b */ /* 0x000fee0000000200 */
[C---:B------:R-:W-:Y:S08]  /*a560*/  HMMA.16816.F32.BF16 R32, R12.reuse, R56, R32 ;  /* 0x000000380c20723c */ /* 0x040ff00000041820 */
[C---:B------:R-:W-:Y:S01]  /*a570*/  HMMA.16816.F32.BF16 R28, R12.reuse, R58, R28 ;  /* 0x0000003a0c1c723c */ /* 0x040fe2000004181c */
[----:B------:R-:W-:Y:S07]  /*a580*/  LDSM.16.M88.4 R56, [R170+0x4000] ;  /* 0x00400000aa38783b */ /* 0x000fee0000000200 */
[C---:B------:R-:W-:Y:S08]  /*a590*/  HMMA.16816.F32.BF16 R24, R12.reuse, R68, R24 ;  /* 0x000000440c18723c */ /* 0x040ff00000041818 */
[C---:B------:R-:W-:Y:S08]  /*a5a0*/  HMMA.16816.F32.BF16 R20, R12.reuse, R70, R20 ;  /* 0x000000460c14723c */ /* 0x040ff00000041814 */
[C---:B---3--:R-:W-:Y:S08]  /*a5b0*/  HMMA.16816.F32.BF16 R16, R12.reuse, R84, R16 ;  /* 0x000000540c10723c */ /* 0x048ff00000041810 */
        /* <DEDUP_REMOVED lines=9> */
[C---:B------:R-:W-:Y:S08]  /*a650*/  HMMA.16816.F32.BF16 R16, R8.reuse, R76, R16 ;  /* 0x0000004c0810723c */ /* 0x040ff00000041810 */
        /* <DEDUP_REMOVED lines=12> */
[----:B------:R-:W-:Y:S01]  /*a720*/  IMAD.MOV.U32 R0, RZ, RZ, c[0x0][0x2b8] ;  /* 0x0000ae00ff007624 */ /* 0x000fe200078e00ff */
[----:B------:R-:W-:Y:S01]  /*a730*/  IADD3 R2, R207, R93, R227 ;  /* 0x0000005dcf027210 */ /* 0x000fe20007ffe0e3 */
[----:B------:R-:W-:-:S03]  /*a740*/  IMAD.MOV.U32 R197, RZ, RZ, RZ ;  /* 0x000000ffffc57224 */ /* 0x000fc600078e00ff */
[----:B------:R-:W-:Y:S02]  /*a750*/  ISETP.NE.AND P0, PT, R0, 0x1, PT ;  /* 0x000000010000780c */ /* 0x000fe40003f05270 */
[----:B------:R-:W-:-:S05]  /*a760*/  IADD3 R2, R2, -0x40, RZ ;  /* 0xffffffc002027810 */ /* 0x000fca0007ffe0ff */
        /* <DEDUP_REMOVED lines=25> */
.L_x_915:
[----:B------:R-:W-:Y:S05]  /*a900*/  BRA.DIV ~URZ, `(.L_x_767) ;  /* 0x00011a527f007947 */ /* 0x000fea000b800000 */
[----:B------:R-:W3:Y:S01]  /*a910*/  SHFL.IDX PT, R0, R15, RZ, 0x181f ;  /* 0x00181fff0f007589 */ /* 0x000ee200000e0000 */
[C---:B------:R-:W-:Y:S01]  /*a920*/  IMAD.SHL.U32 R12, R199.reuse, 0x2, RZ ;  /* 0x00000002c70c7824 */ /* 0x040fe200078e00ff */
[----:B------:R-:W-:Y:S01]  /*a930*/  SHF.L.U64.HI R13, R199, 0x1, R208 ;  /* 0x00000001c70d7819 */ /* 0x000fe200000102d0 */
[C---:B------:R-:W-:Y:S01]  /*a940*/  IMAD.SHL.U32 R14, R206.reuse, 0x2, RZ ;  /* 0x00000002ce0e7824 */ /* 0x040fe200078e00ff */
[----:B------:R-:W-:Y:S01]  /*a950*/  SHF.L.U64.HI R16, R206, 0x1, R219 ;  /* 0x00000001ce107819 */ /* 0x000fe200000102db */
[C---:B------:R-:W-:Y:S01]  /*a960*/  IMAD.SHL.U32 R17, R205.reuse, 0x2, RZ ;  /* 0x00000002cd117824 */ /* 0x040fe200078e00ff */
[----:B------:R-:W-:Y:S02]  /*a970*/  SHF.L.U64.HI R18, R205, 0x1, R218 ;  /* 0x00000001cd127819 */ /* 0x000fe400000102da */
[----:B------:R-:W-:Y:S02]  /*a980*/  SEL R11, RZ, 0x10, P5 ;  /* 0x00000010ff0b7807 */ /* 0x000fe40002800000 */
[----:B------:R-:W-:-:S02]  /*a990*/  SEL R10, RZ, 0x10, P4 ;  /* 0x00000010ff0a7807 */ /* 0x000fc40002000000 */
[C---:B---3--:R-:W-:Y:S02]  /*a9a0*/  IADD3 R2, P2, R0.reuse, R12, RZ ;  /* 0x0000000c00027210 */ /* 0x048fe40007f5e0ff */
[C---:B------:R-:W-:Y:S02]  /*a9b0*/  IADD3 R8, P1, R0.reuse, R14, RZ ;  /* 0x0000000e00087210 */ /* 0x040fe40007f3e0ff */
[----:B------:R-:W-:Y:S01]  /*a9c0*/  IADD3 R6, P0, R0, R17, RZ ;  /* 0x0000001100067210 */ /* 0x000fe20007f1e0ff */
[C---:B--2---:R-:W-:Y:S01]  /*a9d0*/  IMAD.X R3, R4.reuse, 0x1, R13, P2 ;  /* 0x0000000104037824 */ /* 0x044fe200010e060d */
[----:B------:R-:W2:Y:S01]  /*a9e0*/  SHFL.IDX PT, R0, R15, 0x1, 0x181f ;  /* 0x00381f000f007f89 */ /* 0x000ea200000e0000 */
[C---:B------:R-:W-:Y:S02]  /*a9f0*/  IMAD.X R9, R4.reuse, 0x1, R16, P1 ;  /* 0x0000000104097824 */ /* 0x040fe400008e0610 */
[----:B------:R-:W-:Y:S01]  /*aa00*/  IMAD.X R7, R4, 0x1, R18, P0 ;  /* 0x0000000104077824 */ /* 0x000fe200000e0612 */
[----:B------:R-:W-:Y:S01]  /*aa10*/  @!PT LDS RZ, [RZ] ;  /* 0x00000000fffff984 */ /* 0x000fe20000000800 */
[----:B------:R3:W-:Y:S04]  /*aa20*/  LDGSTS.E.BYPASS.LTC128B.128 [R190+0x6100], [R2.64], !P5 ;  /* 0x0610000002be7fae */ /* 0x0007e8000e901d4a */
[----:B------:R4:W1:Y:S04]  /*aa30*/  SHFL.IDX PT, R4, R5, 0x1, 0x181f ;  /* 0x00381f0005047f89 */ /* 0x00086800000e0000 */
[----:B------:R3:W-:Y:S04]  /*aa40*/  LDGSTS.E.BYPASS.LTC128B.128 [R190+0x8100], [R8.64], !P4 ;  /* 0x0810000008be7fae */ /* 0x0007e8000e101d4a */
[----:B------:R3:W-:Y:S04]  /*aa50*/  LDGSTS.E.BYPASS.LTC128B.128 [R190+0xa100], [R6.64], !P6 ;  /* 0x0a10000006be7fae */ /* 0x0007e8000f101d4a */
[----:B-1--4-:R3:W5:Y:S02]  /*aa60*/  LDL R5, [R1+0x104] ;  /* 0x0001040001057983 */ /* 0x0127640000100800 */
.L_x_916:
[----:B--23--:R-:W-:Y:S02]  /*aa70*/  IADD3 R2, -R11, 0x10, RZ ;  /* 0x000000100b027810 */ /* 0x00cfe40007ffe1ff */
[----:B------:R-:W-:-:S02]  /*aa80*/  IADD3 R3, -R10, 0x10, RZ ;  /* 0x000000100a037810 */ /* 0x000fc40007ffe1ff */
[----:B------:R-:W-:Y:S02]  /*aa90*/  LOP3.LUT R2, R2, 0xf, RZ, 0xc0, !PT ;  /* 0x0000000f02027812 */ /* 0x000fe400078ec0ff */
[----:B------:R-:W-:Y:S02]  /*aaa0*/  ISETP.NE.U32.AND P2, PT, R11, RZ, PT ;  /* 0x000000ff0b00720c */ /* 0x000fe40003f45070 */
[----:B------:R-:W-:Y:S02]  /*aab0*/  IADD3 R8, P1, P0, R2, R0, R12 ;  /* 0x0000000002087210 */ /* 0x000fe4000783e00c */
[----:B------:R-:W-:Y:S02]  /*aac0*/  LOP3.LUT R2, R3, 0xf, RZ, 0xc0, !PT ;  /* 0x0000000f03027812 */ /* 0x000fe400078ec0ff */
[----:B-----5:R-:W-:Y:S02]  /*aad0*/  IADD3 R3, -R5, 0x10, RZ ;  /* 0x0000001005037810 */ /* 0x020fe40007ffe1ff */
        /* <DEDUP_REMOVED lines=14> */
.L_x_765:
[----:B------:R-:W-:Y:S05]  /*abc0*/  BSYNC B0 ;  /* 0x0000000000007941 */ /* 0x000fea0003800000 */
.L_x_764:
[----:B-1----:R-:W2:Y:S01]  /*abd0*/  LDL R7, [R1+0x4] ;  /* 0x0000040001077983 */ /* 0x002ea20000100800 */
[----:B-----5:R-:W-:Y:S01]  /*abe0*/  SHF.R.S32.HI R0, RZ, 0x1f, R88 ;  /* 0x0000001fff007819 */ /* 0x020fe20000011458 */
[----:B------:R-:W-:Y:S01]  /*abf0*/  IMAD.MOV.U32 R9, RZ, RZ, 0x1 ;  /* 0x00000001ff097424 */ /* 0x000fe200078e00ff */
[----:B------:R-:W-:Y:S01]  /*ac00*/  ULDC UR4, c[0x0][0x324] ;  /* 0x0000c90000047ab9 */ /* 0x000fe20000000800 */
[----:B------:R-:W0:Y:S01]  /*ac10*/  LDGDEPBAR ;  /* 0x00000000000079af */ /* 0x000e220000000000 */
[CC--:B------:R-:W-:Y:S01]  /*ac20*/  LEA.HI R2, R0.reuse, R88.reuse, RZ, 0x2 ;  /* 0x0000005800027211 */ /* 0x0c0fe200078f10ff */
[----:B------:R-:W-:Y:S01]  /*ac30*/  ULOP3.LUT UR4, URZ, UR4, URZ, 0x33, !UPT ;  /* 0x000000043f047292 */ /* 0x000fe2000f8e333f */
[----:B------:R-:W-:-:S02]  /*ac40*/  LEA.HI R0, R0, R88, RZ, 0x5 ;  /* 0x0000005800007211 */ /* 0x000fc400078f28ff */
[----:B------:R-:W-:Y:S02]  /*ac50*/  LOP3.LUT R2, R2, 0xfffffffc, RZ, 0xc0, !PT ;  /* 0xfffffffc02027812 */ /* 0x000fe400078ec0ff */
[----:B------:R-:W-:Y:S02]  /*ac60*/  LOP3.LUT R3, R0, 0xffffffe0, RZ, 0xc0, !PT ;  /* 0xffffffe000037812 */ /* 0x000fe400078ec0ff */
[----:B------:R-:W-:Y:S01]  /*ac70*/  SHF.R.S32.HI R4, RZ, 0x5, R0 ;  /* 0x00000005ff047819 */ /* 0x000fe20000011400 */
[C---:B------:R-:W-:Y:S01]  /*ac80*/  IMAD.IADD R2, R88.reuse, 0x1, -R2 ;  /* 0x0000000158027824 */ /* 0x040fe200078e0a02 */
[----:B------:R-:W-:Y:S01]  /*ac90*/  SHF.R.S32.HI R5, RZ, 0x1f, R0 ;  /* 0x0000001fff057819 */ /* 0x000fe20000011400 */
[----:B------:R-:W-:Y:S01]  /*aca0*/  IMAD.IADD R0, R88, 0x1, -R3 ;  /* 0x0000000158007824 */ /* 0x000fe200078e0a03 */
[----:B------:R-:W-:Y:S02]  /*acb0*/  ISETP.NE.AND P0, PT, R9, c[0x0][0x2c4], PT ;  /* 0x0000b10009007a0c */ /* 0x000fe40003f05270 */
[----:B------:R-:W-:-:S02]  /*acc0*/  LEA.HI R5, R5, R4, RZ, 0x3 ;  /* 0x0000000405057211 */ /* 0x000fc400078f18ff */
[----:B------:R-:W-:Y:S02]  /*acd0*/  LEA.HI R3, R2, R2, RZ, 0x1 ;  /* 0x0000000202037211 */ /* 0x000fe400078f08ff */
[----:B------:R-:W-:Y:S02]  /*ace0*/  SHF.R.S32.HI R8, RZ, 0x1f, R0 ;  /* 0x0000001fff087819 */ /* 0x000fe40000011400 */
[----:B------:R-:W-:Y:S02]  /*acf0*/  LOP3.LUT R6, R5, 0xffffff8, RZ, 0xc0, !PT ;  /* 0x0ffffff805067812 */ /* 0x000fe400078ec0ff */
[----:B------:R-:W-:Y:S02]  /*ad00*/  LOP3.LUT R5, R3, 0x1ffffffe, RZ, 0xc0, !PT ;  /* 0x1ffffffe03057812 */ /* 0x000fe400078ec0ff */
[----:B------:R-:W-:Y:S01]  /*ad10*/  LEA.HI R3, R8, R0, RZ, 0x2 ;  /* 0x0000000008037211 */ /* 0x000fe200078f10ff */
[----:B------:R-:W-:Y:S02]  /*ad20*/  IMAD.IADD R4, R4, 0x1, -R6 ;  /* 0x0000000104047824 */ /* 0x000fe400078e0a06 */
[----:B------:R-:W-:Y:S01]  /*ad30*/  IMAD.IADD R2, R2, 0x1, -R5 ;  /* 0x0000000102027824 */ /* 0x000fe200078e0a05 */
[----:B------:R-:W-:Y:S01]  /*ad40*/  SHF.R.S32.HI R236, RZ, 0x2, R3 ;  /* 0x00000002ffec7819 */ /* 0x000fe20000011403 */
[----:B------:R-:W-:Y:S01]  /*ad50*/  IMAD.SHL.U32 R235, R4, 0x10, RZ ;  /* 0x0000001004eb7824 */ /* 0x000fe200078e00ff */
[----:B------:R-:W-:Y:S01]  /*ad60*/  LOP3.LUT R3, R3, 0x7ffffffc, RZ, 0xc0, !PT ;  /* 0x7ffffffc03037812 */ /* 0x000fe200078ec0ff */
[----:B------:R-:W-:-:S04]  /*ad70*/  IMAD.SHL.U32 R234, R2, 0x8, RZ ;  /* 0x0000000802ea7824 */ /* 0x000fc800078e00ff */
[----:B------:R-:W-:Y:S01]  /*ad80*/  IMAD.IADD R3, R0, 0x1, -R3 ;  /* 0x0000000100037824 */ /* 0x000fe200078e0a03 */
[----:B------:R-:W-:-:S03]  /*ad90*/  IADD3 R0, R211, 0x1, -R93 ;  /* 0x00000001d3007810 */ /* 0x000fc60007ffe85d */
[----:B------:R-:W-:-:S05]  /*ada0*/  IMAD.SHL.U32 R209, R3, 0x2, RZ ;  /* 0x0000000203d17824 */ /* 0x000fca00078e00ff */
[----:B------:R-:W-:-:S04]  /*adb0*/  IADD3 R0, -R210, R0, -R209 ;  /* 0x00000000d2007210 */ /* 0x000fc80007ffe9d1 */
[C---:B------:R-:W-:Y:S02]  /*adc0*/  IADD3 R5, R0.reuse, UR4, RZ ;  /* 0x0000000400057c10 */ /* 0x040fe4000fffe0ff */
[----:B------:R-:W-:Y:S01]  /*add0*/  IADD3 R6, R0, c[0x0][0x328], RZ ;  /* 0x0000ca0000067a10 */ /* 0x000fe20007ffe0ff */
[----:B--2---:R-:W-:Y:S01]  /*ade0*/  IMAD R2, R7, 0x80, R236 ;  /* 0x0000008007027824 */ /* 0x004fe200078e02ec */
[----:B------:R-:W-:-:S04]  /*adf0*/  IADD3 R7, -R209, R211, -R93 ;  /* 0x000000d3d1077210 */ /* 0x000fc80007ffe95d */
[----:B------:R-:W-:-:S05]  /*ae00*/  IADD3 R4, R234, R2, R235 ;  /* 0x00000002ea047210 */ /* 0x000fca0007ffe0eb */
[----:B------:R-:W-:-:S05]  /*ae10*/  @P0 IMAD.HI.U32 R2, R4, c[0x0][0x2c8], RZ ;  /* 0x0000b20004020a27 */ /* 0x000fca00078e00ff */
[----:B------:R-:W-:Y:S01]  /*ae20*/  @P0 SHF.R.U32.HI R4, RZ, c[0x0][0x2cc], R2 ;  /* 0x0000b300ff040a19 */ /* 0x000fe20000011602 */
[----:B------:R-:W-:Y:S05]  /*ae30*/  BRA.DIV ~URZ, `(.L_x_768) ;  /* 0x000117927f007947 */ /* 0x000fea000b800000 */
[----:B------:R1:W2:Y:S02]  /*ae40*/  SHFL.IDX PT, R3, R4, RZ, 0x1c1f ;  /* 0x001c1fff04037589 */ /* 0x0002a400000e0000 */
.L_x_917:
[----:B------:R-:W-:Y:S01]  /*ae50*/  IMAD.MOV.U32 R8, RZ, RZ, 0x1 ;  /* 0x00000001ff087424 */ /* 0x000fe200078e00ff */
[----:B--2---:R-:W-:Y:S01]  /*ae60*/  IADD3 R2, R6, R3, RZ ;  /* 0x0000000306027210 */ /* 0x004fe20007ffe0ff */
[----:B------:R-:W-:-:S03]  /*ae70*/  IMAD.IADD R0, R5, 0x1, R3 ;  /* 0x0000000105007824 */ /* 0x000fc600078e0203 */
[----:B------:R-:W-:Y:S02]  /*ae80*/  ISETP.LE.AND P2, PT, R8, c[0x0][0x32c], PT ;  /* 0x0000cb0008007a0c */ /* 0x000fe40003f43270 */
[----:B------:R-:W-:-:S11]  /*ae90*/  IMNMX R2, R7, R2, PT ;  /* 0x0000000207027217 */ /* 0x000fd60003800200 */
[----:B------:R-:W-:Y:S05]  /*aea0*/  @!P2 BRA `(.L_x_769) ;  /* 0x000001300000a947 */ /* 0x000fea0003800000 */
[----:B------:R-:W-:Y:S01]  /*aeb0*/  IADD3 R3, -R210, R211, R3 ;  /* 0x000000d3d2037210 */ /* 0x000fe20007ffe103 */
[----:B------:R-:W-:Y:S03]  /*aec0*/  BSSY B0, `(.L_x_770) ;  /* 0x000000c000007945 */ /* 0x000fe60003800000 */
[----:B------:R-:W-:-:S13]  /*aed0*/  ISETP.GT.AND P0, PT, R3, -0x1, PT ;  /* 0xffffffff0300780c */ /* 0x000fda0003f04270 */
[----:B------:R-:W-:Y:S05]  /*aee0*/  @P0 BRA `(.L_x_771) ;  /* 0x0000006000000947 */ /* 0x000fea0003800000 */
[----:B------:R-:W-:Y:S02]  /*aef0*/  ISETP.NE.AND P0, PT, R8, c[0x0][0x32c], PT ;  /* 0x0000cb0008007a0c */ /* 0x000fe40003f05270 */
[----:B------:R-:W-:-:S11]  /*af00*/  LOP3.LUT R3, RZ, R3, RZ, 0x33, !PT ;  /* 0x00000003ff037212 */ /* 0x000fd600078e33ff */
[----:B------:R-:W-:-:S05]  /*af10*/  @P0 IMAD.HI.U32 R8, R3, c[0x0][0x330], RZ ;  /* 0x0000cc0003080a27 */ /* 0x000fca00078e00ff */
[----:B------:R-:W-:-:S04]  /*af20*/  @P0 SHF.R.U32.HI R3, RZ, c[0x0][0x334], R8 ;  /* 0x0000cd00ff030a19 */ /* 0x000fc80000011608 */
[----:B------:R-:W-:Y:S01]  /*af30*/  LOP3.LUT R3, RZ, R3, RZ, 0x33, !PT ;  /* 0x00000003ff037212 */ /* 0x000fe200078e33ff */
[----:B------:R-:W-:Y:S05]  /*af40*/  BRA `(.L_x_772) ;  /* 0x0000003000007947 */ /* 0x000fea0003800000 */
.L_x_771:
[----:B------:R-:W-:-:S13]  /*af50*/  ISETP.NE.AND P0, PT, R8, c[0x0][0x32c], PT ;  /* 0x0000cb0008007a0c */ /* 0x000fda0003f05270 */
[----:B------:R-:W-:-:S05]  /*af60*/  @P0 IMAD.HI.U32 R8, R3, c[0x0][0x330], RZ ;  /* 0x0000cc0003080a27 */ /* 0x000fca00078e00ff */
[----:B------:R-:W-:Y:S02]  /*af70*/  @P0 SHF.R.U32.HI R3, RZ, c[0x0][0x334], R8 ;  /* 0x0000cd00ff030a19 */ /* 0x000fe40000011608 */
.L_x_772:
[----:B------:R-:W-:Y:S05]  /*af80*/  BSYNC B0 ;  /* 0x0000000000007941 */ /* 0x000fea0003800000 */
.L_x_770:
[----:B------:R-:W-:-:S04]  /*af90*/  IMAD R3, R3, c[0x0][0x32c], -R93 ;  /* 0x0000cb0003037a24 */ /* 0x000fc800078e0a5d */
[----:B------:R-:W-:-:S05]  /*afa0*/  IMAD.IADD R3, R3, 0x1, -R209 ;  /* 0x0000000103037824 */ /* 0x000fca00078e0ad1 */
[----:B------:R-:W-:Y:S02]  /*afb0*/  IADD3 R8, R3, c[0x0][0x32c], RZ ;  /* 0x0000cb0003087a10 */ /* 0x000fe40007ffe0ff */
[----:B------:R-:W-:Y:S02]  /*afc0*/  IMNMX R0, R0, R3, !PT ;  /* 0x0000000300007217 */ /* 0x000fe40007800200 */
[----:B------:R-:W-:Y:S02]  /*afd0*/  IMNMX R2, R2, R8, PT ;  /* 0x0000000802027217 */ /* 0x000fe40003800200 */
.L_x_769:
[----:B------:R-:W-:-:S04]  /*afe0*/  ISETP.GT.AND P0, PT, R196, RZ, PT ;  /* 0x000000ffc400720c */ /* 0x000fc80003f04270 */
        /* <DEDUP_REMOVED lines=48> */
[----:B------:R-:W-:Y:S06]  /*b2f0*/  BRA.DIV ~URZ, `(.L_x_773) ;  /* 0x000113427f007947 */ /* 0x000fec000b800000 */
[----:B------:R2:W3:Y:S02]  /*b300*/  SHFL.IDX PT, R3, R4, 0x1, 0x1c1f ;  /* 0x003c1f0004037f89 */ /* 0x0004e400000e0000 */
.L_x_918:
[----:B---3--:R-:W-:Y:S01]  /*b310*/  IMAD.IADD R2, R6, 0x1, R3 ;  /* 0x0000000106027824 */ /* 0x008fe200078e0203 */
[----:B------:R-:W-:-:S04]  /*b320*/  IADD3 R0, R5, R3, RZ ;  /* 0x0000000305007210 */ /* 0x000fc80007ffe0ff */
[----:B------:R-:W-:Y:S01]  /*b330*/  IMNMX R2, R7, R2, PT ;  /* 0x0000000207027217 */ /* 0x000fe20003800200 */
        /* <DEDUP_REMOVED lines=12> */
.L_x_776:
[----:B-12---:R-:W-:-:S04]  /*b400*/  MOV R4, 0x1 ;  /* 0x0000000100047802 */ /* 0x006fc80000000f00 */
[----:B------:R-:W-:-:S13]  /*b410*/  ISETP.NE.AND P1, PT, R4, c[0x0][0x32c], PT ;  /* 0x0000cb0004007a0c */ /* 0x000fda0003f25270 */
[----:B------:R-:W-:-:S05]  /*b420*/  @P1 IMAD.HI.U32 R4, R3, c[0x0][0x330], RZ ;  /* 0x0000cc0003041a27 */ /* 0x000fca00078e00ff */
[----:B------:R-:W-:Y:S02]  /*b430*/  @P1 SHF.R.U32.HI R3, RZ, c[0x0][0x334], R4 ;  /* 0x0000cd00ff031a19 */ /* 0x000fe40000011604 */
.L_x_777:
[----:B------:R-:W-:Y:S05]  /*b440*/  BSYNC B0 ;  /* 0x0000000000007941 */ /* 0x000fea0003800000 */
.L_x_775:
[----:B------:R-:W-:-:S04]  /*b450*/  IMAD R3, R3, c[0x0][0x32c], -R93 ;  /* 0x0000cb0003037a24 */ /* 0x000fc800078e0a5d */
[----:B------:R-:W-:-:S05]  /*b460*/  IMAD.IADD R3, R3, 0x1, -R209 ;  /* 0x0000000103037824 */ /* 0x000fca00078e0ad1 */
[----:B------:R-:W-:Y:S02]  /*b470*/  IADD3 R4, R3, c[0x0][0x32c], RZ ;  /* 0x0000cb0003047a10 */ /* 0x000fe40007ffe0ff */
[----:B------:R-:W-:Y:S02]  /*b480*/  IMNMX R0, R0, R3, !PT ;  /* 0x0000000300007217 */ /* 0x000fe40007800200 */
[----:B------:R-:W-:Y:S02]  /*b490*/  IMNMX R2, R2, R4, PT ;  /* 0x0000000402027217 */ /* 0x000fe40003800200 */
.L_x_774:
        /* <DEDUP_REMOVED lines=8> */
[----:B------:R-:W-:Y:S02]  /*b520*/  ISETP.GT.AND P2, PT, R0, 0x10, P0 ;  /* 0x000000100000780c */ /* 0x000fe40000744270 */
[----:B------:R-:W-:-:S02]  /*b530*/  FSEL R13, R63, -INF , !P1 ;  /* 0xff8000003f0d7808 */ /* 0x000fc40004800000 */
[----:B------:R-:W-:Y:S02]  /*b540*/  ISETP.GT.AND P1, PT, R0, 0x11, P0 ;  /* 0x000000110000780c */ /* 0x000fe40000724270 */
[----:B------:R-:W-:Y:S02]  /*b550*/  P2R R3, PR, RZ, 0x8 ;  /* 0x00000008ff037803 */ /* 0x000fe40000000000 */
[C---:B------:R-:W-:Y:S02]  /*b560*/  ISETP.LT.OR P3, PT, R2.reuse, 0x11, P2 ;  /* 0x000000110200780c */ /* 0x040fe40001761670 */
[----:B------:R-:W-:Y:S02]  /*b570*/  ISETP.LT.OR P2, PT, R2, 0x12, P1 ;  /* 0x000000120200780c */ /* 0x000fe40000f41670 */
[----:B------:R-:W-:Y:S02]  /*b580*/  ISETP.GT.AND P1, PT, R0, 0x18, P0 ;  /* 0x000000180000780c */ /* 0x000fe40000724270 */
[----:B------:R-:W-:-:S02]  /*b590*/  FSEL R20, R59, -INF , !P2 ;  /* 0xff8000003b147808 */ /* 0x000fc40005000000 */
[----:B------:R-:W-:Y:S02]  /*b5a0*/  ISETP.GT.AND P2, PT, R0, RZ, P0 ;  /* 0x000000ff0000720c */ /* 0x000fe40000744270 */
[----:B------:R-:W-:Y:S02]  /*b5b0*/  FMNMX.FTZ R103, R8, R9, !PT ;  /* 0x0000000908677209 */ /* 0x000fe40007810000 */
[C---:B------:R-:W-:Y:S02]  /*b5c0*/  ISETP.LT.OR P2, PT, R2.reuse, 0x1, P2 ;  /* 0x000000010200780c */ /* 0x040fe40001741670 */
[----:B------:R-:W-:Y:S02]  /*b5d0*/  ISETP.LT.OR P1, PT, R2, 0x19, P1 ;  /* 0x000000190200780c */ /* 0x000fe40000f21670 */
[----:B------:R-:W-:Y:S02]  /*b5e0*/  FSEL R5, R66, -INF , !P2 ;  /* 0xff80000042057808 */ /* 0x000fe40005000000 */
[----:B------:R-:W-:-:S02]  /*b5f0*/  FMNMX.FTZ R103, R23, R103, !PT ;  /* 0x0000006717677209 */ /* 0x000fc40007810000 */
[----:B-12---:R-:W-:Y:S02]  /*b600*/  FMNMX.FTZ R4, R5, R6, !PT ;  /* 0x0000000605047209 */ /* 0x006fe40007810000 */
[----:B------:R-:W-:Y:S02]  /*b610*/  FSEL R21, R54, -INF , !P1 ;  /* 0xff80000036157808 */ /* 0x000fe40004800000 */
[----:B------:R-:W-:Y:S02]  /*b620*/  FMNMX.FTZ R4, R10, R4, !PT ;  /* 0x000000040a047209 */ /* 0x000fe40007810000 */
[----:B------:R-:W-:Y:S02]  /*b630*/  ISETP.GT.AND P1, PT, R0, 0x19, P0 ;  /* 0x000000190000780c */ /* 0x000fe40000724270 */
[----:B------:R-:W-:Y:S02]  /*b640*/  FSEL R18, R58, -INF , !P3 ;  /* 0xff8000003a127808 */ /* 0x000fe40005800000 */
[----:B------:R-:W-:-:S02]  /*b650*/  FMNMX.FTZ R103, R24, R103, !PT ;  /* 0x0000006718677209 */ /* 0x000fc40007810000 */
[----:B------:R-:W-:Y:S02]  /*b660*/  FMNMX.FTZ R4, R13, R4, !PT ;  /* 0x000000040d047209 */ /* 0x000fe40007810000 */
[----:B------:R-:W-:Y:S02]  /*b670*/  ISETP.LT.OR P1, PT, R2, 0x1a, P1 ;  /* 0x0000001a0200780c */ /* 0x000fe40000f21670 */
[----:B------:R-:W-:Y:S02]  /*b680*/  FMNMX.FTZ R103, R25, R103, !PT ;  /* 0x0000006719677209 */ /* 0x000fe40007810000 */
[----:B------:R-:W-:Y:S02]  /*b690*/  FMNMX.FTZ R4, R18, R4, !PT ;  /* 0x0000000412047209 */ /* 0x000fe40007810000 */
[----:B------:R-:W-:Y:S02]  /*b6a0*/  FSEL R22, R55, -INF , !P1 ;  /* 0xff80000037167808 */ /* 0x000fe40004800000 */
[----:B------:R-:W-:-:S02]  /*b6b0*/  ISETP.GT.AND P2, PT, R0, 0x20, P0 ;  /* 0x000000200000780c */ /* 0x000fc40000744270 */
[----:B------:R-:W-:Y:S02]  /*b6c0*/  ISETP.GT.AND P1, PT, R0, 0x21, P0 ;  /* 0x000000210000780c */ /* 0x000fe40000724270 */
[----:B------:R-:W-:Y:S02]  /*b6d0*/  FMNMX.FTZ R103, R26, R103, !PT ;  /* 0x000000671a677209 */ /* 0x000fe40007810000 */
[----:B------:R-:W-:Y:S02]  /*b6e0*/  FMNMX.FTZ R4, R20, R4, !PT ;  /* 0x0000000414047209 */ /* 0x000fe40007810000 */
[C---:B------:R-:W-:Y:S02]  /*b6f0*/  ISETP.LT.OR P2, PT, R2.reuse, 0x21, P2 ;  /* 0x000000210200780c */ /* 0x040fe40001741670 */
[----:B------:R-:W-:Y:S02]  /*b700*/  ISETP.LT.OR P1, PT, R2, 0x22, P1 ;  /* 0x000000220200780c */ /* 0x000fe40000f21670 */
[----:B------:R-:W-:-:S02]  /*b710*/  FMNMX.FTZ R103, R27, R103, !PT ;  /* 0x000000671b677209 */ /* 0x000fc40007810000 */
[----:B------:R-:W-:Y:S02]  /*b720*/  FMNMX.FTZ R4, R21, R4, !PT ;  /* 0x0000000415047209 */ /* 0x000fe40007810000 */
[----:B------:R-:W-:Y:S02]  /*b730*/  FSEL R17, R42, -INF , !P2 ;  /* 0xff8000002a117808 */ /* 0x000fe40005000000 */
[----:B------:R-:W-:Y:S02]  /*b740*/  FSEL R12, R43, -INF , !P1 ;  /* 0xff8000002b0c7808 */ /* 0x000fe40004800000 */
[----:B------:R-:W-:Y:S02]  /*b750*/  ISETP.GT.AND P2, PT, R0, 0x28, P0 ;  /* 0x000000280000780c */ /* 0x000fe40000744270 */
[----:B------:R-:W-:Y:S02]  /*b760*/  FMNMX.FTZ R103, R28, R103, !PT ;  /* 0x000000671c677209 */ /* 0x000fe40007810000 */
[----:B------:R-:W-:-:S02]  /*b770*/  FMNMX.FTZ R4, R22, R4, !PT ;  /* 0x0000000416047209 */ /* 0x000fc40007810000 */
[----:B------:R-:W-:Y:S02]  /*b780*/  ISETP.GT.AND P1, PT, R0, 0x29, P0 ;  /* 0x000000290000780c */ /* 0x000fe40000724270 */
[C---:B------:R-:W-:Y:S02]  /*b790*/  ISETP.LT.OR P3, PT, R2.reuse, 0x29, P2 ;  /* 0x000000290200780c */ /* 0x040fe40001761670 */
[----:B------:R-:W-:Y:S02]  /*b7a0*/  FMNMX.FTZ R103, R29, R103, !PT ;  /* 0x000000671d677209 */ /* 0x000fe40007810000 */
[----:B------:R-:W-:Y:S02]  /*b7b0*/  FMNMX.FTZ R4, R17, R4, !PT ;  /* 0x0000000411047209 */ /* 0x000fe40007810000 */
[----:B------:R-:W-:Y:S02]  /*b7c0*/  ISETP.LT.OR P2, PT, R2, 0x2a, P1 ;  /* 0x0000002a0200780c */ /* 0x000fe40000f41670 */
[----:B------:R-:W-:-:S02]  /*b7d0*/  ISETP.GT.AND P1, PT, R0, 0x30, P0 ;  /* 0x000000300000780c */ /* 0x000fc40000724270 */
[----:B------:R-:W-:Y:S02]  /*b7e0*/  FSEL R7, R50, -INF , !P3 ;  /* 0xff80000032077808 */ /* 0x000fe40005800000 */
[----:B------:R-:W-:Y:S02]  /*b7f0*/  FMNMX.FTZ R103, R30, R103, !PT ;  /* 0x000000671e677209 */ /* 0x000fe40007810000 */
[----:B------:R-:W-:Y:S02]  /*b800*/  FMNMX.FTZ R4, R12, R4, !PT ;  /* 0x000000040c047209 */ /* 0x000fe40007810000 */
[----:B------:R-:W-:Y:S02]  /*b810*/  FSEL R11, R51, -INF , !P2 ;  /* 0xff800000330b7808 */ /* 0x000fe40005000000 */
[----:B------:R-:W-:Y:S02]  /*b820*/  ISETP.LT.OR P2, PT, R2, 0x31, P1 ;  /* 0x000000310200780c */ /* 0x000fe40000f41670 */
[----:B------:R-:W-:-:S02]  /*b830*/  ISETP.GT.AND P1, PT, R0, 0x31, P0 ;  /* 0x000000310000780c */ /* 0x000fc40000724270 */
[----:B------:R-:W-:Y:S02]  /*b840*/  FMNMX.FTZ R103, R31, R103, !PT ;  /* 0x000000671f677209 */ /* 0x000fe40007810000 */
[----:B------:R-:W-:Y:S02]  /*b850*/  FMNMX.FTZ R4, R7, R4, !PT ;  /* 0x0000000407047209 */ /* 0x000fe40007810000 */
[----:B------:R-:W-:Y:S02]  /*b860*/  FSEL R16, R38, -INF , !P2 ;  /* 0xff80000026107808 */ /* 0x000fe40005000000 */
[----:B------:R-:W-:Y:S02]  /*b870*/  ISETP.LT.OR P1, PT, R2, 0x32, P1 ;  /* 0x000000320200780c */ /* 0x000fe40000f21670 */
[----:B------:R-:W-:Y:S02]  /*b880*/  ISETP.GT.AND P2, PT, R0, 0x38, P0 ;  /* 0x000000380000780c */ /* 0x000fe40000744270 */
[----:B------:R-:W-:-:S02]  /*b890*/  FMNMX.FTZ R103, R32, R103, !PT ;  /* 0x0000006720677209 */ /* 0x000fc40007810000 */
[----:B------:R-:W-:Y:S02]  /*b8a0*/  FMNMX.FTZ R4, R11, R4, !PT ;  /* 0x000000040b047209 */ /* 0x000fe40007810000 */
[----:B------:R-:W-:Y:S02]  /*b8b0*/  FSEL R15, R39, -INF , !P1 ;  /* 0xff800000270f7808 */ /* 0x000fe40004800000 */
[----:B------:R-:W-:Y:S02]  /*b8c0*/  ISETP.GT.AND P0, PT, R0, 0x39, P0 ;  /* 0x000000390000780c */ /* 0x000fe40000704270 */
[----:B------:R-:W-:Y:S02]  /*b8d0*/  ISETP.LT.OR P1, PT, R2, 0x39, P2 ;  /* 0x000000390200780c */ /* 0x000fe40001721670 */
[----:B------:R-:W-:Y:S02]  /*b8e0*/  FMNMX.FTZ R103, R33, R103, !PT ;  /* 0x0000006721677209 */ /* 0x000fe40007810000 */
[----:B------:R-:W-:-:S02]  /*b8f0*/  FMNMX.FTZ R4, R16, R4, !PT ;  /* 0x0000000410047209 */ /* 0x000fc40007810000 */
[----:B------:R-:W-:Y:S02]  /*b900*/  ISETP.LT.OR P0, PT, R2, 0x3a, P0 ;  /* 0x0000003a0200780c */ /* 0x000fe40000701670 */
[----:B------:R-:W-:Y:S02]  /*b910*/  FSEL R14, R46, -INF , !P1 ;  /* 0xff8000002e0e7808 */ /* 0x000fe40004800000 */
[----:B------:R-:W-:Y:S02]  /*b920*/  FMNMX.FTZ R103, R34, R103, !PT ;  /* 0x0000006722677209 */ /* 0x000fe40007810000 */
[----:B------:R-:W-:Y:S02]  /*b930*/  FMNMX.FTZ R4, R15, R4, !PT ;  /* 0x000000040f047209 */ /* 0x000fe40007810000 */
[----:B------:R-:W-:Y:S02]  /*b940*/  FSEL R19, R47, -INF , !P0 ;  /* 0xff8000002f137808 */ /* 0x000fe40004000000 */
[----:B------:R-:W-:-:S02]  /*b950*/  FMNMX.FTZ R103, R36, R103, !PT ;  /* 0x0000006724677209 */ /* 0x000fc40007810000 */
[----:B------:R-:W-:Y:S02]  /*b960*/  FMNMX.FTZ R4, R14, R4, !PT ;  /* 0x000000040e047209 */ /* 0x000fe40007810000 */
[----:B------:R-:W-:Y:S02]  /*b970*/  ISETP.NE.AND P3, PT, R3, RZ, PT ;  /* 0x000000ff0300720c */ /* 0x000fe40003f65270 */
[----:B------:R-:W-:Y:S02]  /*b980*/  FMNMX.FTZ R103, R35, R103, !PT ;  /* 0x0000006723677209 */ /* 0x000fe40007810000 */
[----:B------:R-:W-:Y:S01]  /*b990*/  FMNMX.FTZ R4, R19, R4, !PT ;  /* 0x0000000413047209 */ /* 0x000fe20007810000 */
[----:B------:R-:W-:Y:S06]  /*b9a0*/  BRA.DIV ~URZ, `(.L_x_778) ;  /* 0x00010d027f007947 */ /* 0x000fec000b800000 */
[----:B------:R1:W2:Y:S02]  /*b9b0*/  SHFL.BFLY PT, R0, R103, 0x2, 0x1f ;  /* 0x0c401f0067007f89 */ /* 0x0002a400000e0000 */
.L_x_919:
[----:B-12---:R-:W-:Y:S01]  /*b9c0*/  FMNMX.FTZ R103, R103, R0, !PT ;  /* 0x0000000067677209 */ /* 0x006fe20007810000 */
[----:B------:R-:W-:Y:S05]  /*b9d0*/  BRA.DIV ~URZ, `(.L_x_779) ;  /* 0x00010d227f007947 */ /* 0x000fea000b800000 */
[----:B------:R-:W1:Y:S04]  /*b9e0*/  SHFL.BFLY PT, R0, R4, 0x2, 0x1f ;  /* 0x0c401f0004007f89 */ /* 0x000e6800000e0000 */
[----:B------:R-:W2:Y:S01]  /*b9f0*/  SHFL.BFLY PT, R2, R103, 0x1, 0x1f ;  /* 0x0c201f0067027f89 */ /* 0x000ea200000e0000 */
[----:B-1----:R-:W-:-:S02]  /*ba00*/  FMNMX.FTZ R4, R4, R0, !PT ;  /* 0x0000000004047209 */ /* 0x002fc40007810000 */
[----:B--2---:R-:W-:-:S03]  /*ba10*/  FMNMX.FTZ R103, R103, R2, !PT ;  /* 0x0000000267677209 */ /* 0x004fc60007810000 */
[----:B------:R1:W2:Y:S04]  /*ba20*/  SHFL.BFLY PT, R101, R4, 0x1, 0x1f ;  /* 0x0c201f0004657f89 */ /* 0x0002a800000e0000 */
.L_x_920:
[C---:B------:R-:W-:Y:S01]  /*ba30*/  FMUL.FTZ R0, R103.reuse, c[0x0][0x2d0] ;  /* 0x0000b40067007a20 */ /* 0x040fe20000410000 */
[----:B------:R-:W-:Y:S01]  /*ba40*/  FSETP.NEU.FTZ.AND P0, PT, R103, -INF , PT ;  /* 0xff8000006700780b */ /* 0x000fe20003f1d000 */
[----:B------:R-:W-:Y:S01]  /*ba50*/  WARPSYNC 0xffffffff ;  /* 0xffffffff00007948 */ /* 0x000fe20003800000 */
[----:B--2---:R-:W-:Y:S02]  /*ba60*/  FMNMX.FTZ R101, R101, R4, !PT ;  /* 0x0000000465657209 */ /* 0x004fe40007810000 */
[----:B------:R-:W-:Y:S02]  /*ba70*/  FSEL R0, R0, RZ, P0 ;  /* 0x000000ff00007208 */ /* 0x000fe40000000000 */
[C---:B------:R-:W-:Y:S01]  /*ba80*/  FSETP.NEU.FTZ.AND P0, PT, R101.reuse, -INF , PT ;  /* 0xff8000006500780b */ /* 0x040fe20003f1d000 */
[----:B------:R-:W-:Y:S02]  /*ba90*/  FMUL.FTZ R3, R101, c[0x0][0x2d0] ;  /* 0x0000b40065037a20 */ /* 0x000fe40000410000 */
[----:B------:R-:W-:-:S04]  /*baa0*/  FFMA.FTZ R2, R8, c[0x0][0x2d0], -R0 ;  /* 0x0000b40008027a23 */ /* 0x000fc80000010800 */
[----:B------:R2:W-:Y:S02]  /*bab0*/  MUFU.EX2 R46, R2 ;  /* 0x00000002002e7308 */ /* 0x0005e40000000800 */
[----:B--2---:R-:W-:-:S06]  /*bac0*/  FFMA.FTZ R2, R9, c[0x0][0x2d0], -R0 ;  /* 0x0000b40009027a23 */ /* 0x004fcc0000010800 */
[----:B------:R2:W3:Y:S02]  /*bad0*/  MUFU.EX2 R43, R2 ;  /* 0x00000002002b7308 */ /* 0x0004e40000000800 */
[----:B--2---:R-:W-:-:S06]  /*bae0*/  FFMA.FTZ R2, R23, c[0x0][0x2d0], -R0 ;  /* 0x0000b40017027a23 */ /* 0x004fcc0000010800 */
[----:B------:R2:W4:Y:S02]  /*baf0*/  MUFU.EX2 R45, R2 ;  /* 0x00000002002d7308 */ /* 0x0005240000000800 */
[----:B--2---:R-:W-:-:S06]  /*bb00*/  FFMA.FTZ R2, R24, c[0x0][0x2d0], -R0 ;  /* 0x0000b40018027a23 */ /* 0x004fcc0000010800 */
[----:B------:R2:W5:Y:S02]  /*bb10*/  MUFU.EX2 R42, R2 ;  /* 0x00000002002a7308 */ /* 0x0005640000000800 */
[----:B--2---:R-:W-:-:S06]  /*bb20*/  FFMA.FTZ R2, R25, c[0x0][0x2d0], -R0 ;  /* 0x0000b40019027a23 */ /* 0x004fcc0000010800 */
[----:B------:R2:W-:Y:S02]  /*bb30*/  MUFU.EX2 R44, R2 ;  /* 0x00000002002c7308 */ /* 0x0005e40000000800 */
[----:B--2---:R-:W-:-:S06]  /*bb40*/  FFMA.FTZ R2, R26, c[0x0][0x2d0], -R0 ;  /* 0x0000b4001a027a23 */ /* 0x004fcc0000010800 */
[----:B------:R2:W-:Y:S02]  /*bb50*/  MUFU.EX2 R8, R2 ;  /* 0x0000000200087308 */ /* 0x0005e40000000800 */
[----:B--2---:R-:W-:-:S06]  /*bb60*/  FFMA.FTZ R2, R27, c[0x0][0x2d0], -R0 ;  /* 0x0000b4001b027a23 */ /* 0x004fcc0000010800 */
[----:B------:R2:W-:Y:S02]  /*bb70*/  MUFU.EX2 R41, R2 ;  /* 0x0000000200297308 */ /* 0x0005e40000000800 */
[----:B--2---:R-:W-:-:S06]  /*bb80*/  FFMA.FTZ R2, R28, c[0x0][0x2d0], -R0 ;  /* 0x0000b4001c027a23 */ /* 0x004fcc0000010800 */
[----:B------:R2:W1:Y:S02]  /*bb90*/  MUFU.EX2 R38, R2 ;  /* 0x0000000200267308 */ /* 0x0004640000000800 */
[----:B--2---:R-:W-:-:S06]  /*bba0*/  FFMA.FTZ R2, R29, c[0x0][0x2d0], -R0 ;  /* 0x0000b4001d027a23 */ /* 0x004fcc0000010800 */
[----:B------:R2:W-:Y:S02]  /*bbb0*/  MUFU.EX2 R40, R2 ;  /* 0x0000000200287308 */ /* 0x0005e40000000800 */
        /* <DEDUP_REMOVED lines=12> */
[----:B--2---:R-:W-:Y:S01]  /*bc80*/  FFMA.FTZ R2, R35, c[0x0][0x2d0], -R0 ;  /* 0x0000b40023027a23 */ /* 0x004fe20000010800 */
[----:B------:R-:W-:Y:S01]  /*bc90*/  FSEL R0, R3, RZ, P0 ;  /* 0x000000ff03007208 */ /* 0x000fe20000000000 */
[----:B---3--:R-:W-:-:S04]  /*bca0*/  FADD.FTZ R3, R46, R43 ;  /* 0x0000002b2e037221 */ /* 0x008fc80000010000 */
[----:B------:R2:W-:Y:S01]  /*bcb0*/  MUFU.EX2 R98, R2 ;  /* 0x0000000200627308 */ /* 0x0005e20000000800 */
[----:B----4-:R-:W-:-:S04]  /*bcc0*/  FADD.FTZ R3, R45, R3 ;  /* 0x000000032d037221 */ /* 0x010fc80000010000 */
[----:B-----5:R-:W-:Y:S02]  /*bcd0*/  FADD.FTZ R3, R42, R3 ;  /* 0x000000032a037221 */ /* 0x020fe40000010000 */
[--C-:B--2---:R-:W-:Y:S02]  /*bce0*/  FFMA.FTZ R2, R5, c[0x0][0x2d0], -R0.reuse ;  /* 0x0000b40005027a23 */ /* 0x104fe40000010800 */
[--C-:B------:R-:W-:Y:S01]  /*bcf0*/  FFMA.FTZ R5, R14, c[0x0][0x2d0], -R0.reuse ;  /* 0x0000b4000e057a23 */ /* 0x100fe20000010800 */
[----:B------:R-:W-:Y:S01]  /*bd00*/  F2FP.BF16.PACK_AB R14, R42, R45 ;  /* 0x0000002d2a0e723e */ /* 0x000fe200000010ff */
[----:B------:R2:W-:Y:S02]  /*bd10*/  MUFU.EX2 R28, R2 ;  /* 0x00000002001c7308 */ /* 0x0005e40000000800 */
[--C-:B--2---:R-:W-:Y:S02]  /*bd20*/  FFMA.FTZ R2, R6, c[0x0][0x2d0], -R0.reuse ;  /* 0x0000b40006027a23 */ /* 0x104fe40000010800 */
[----:B------:R-:W-:-:S04]  /*bd30*/  FFMA.FTZ R6, R19, c[0x0][0x2d0], -R0 ;  /* 0x0000b40013067a23 */ /* 0x000fc80000010800 */
[----:B------:R2:W3:Y:S08]  /*bd40*/  MUFU.EX2 R27, R2 ;  /* 0x00000002001b7308 */ /* 0x0004f00000000800 */
[----:B------:R4:W-:Y:S01]  /*bd50*/  MUFU.EX2 R99, R6 ;  /* 0x0000000600637308 */ /* 0x0009e20000000800 */
[----:B--2---:R-:W-:Y:S01]  /*bd60*/  FFMA.FTZ R2, R10, c[0x0][0x2d0], -R0 ;  /* 0x0000b4000a027a23 */ /* 0x004fe20000010800 */
[----:B-1----:R-:W-:Y:S01]  /*bd70*/  F2FP.BF16.PACK_AB R10, R38, R41 ;  /* 0x00000029260a723e */ /* 0x002fe200000010ff */
[----:B---3--:R-:W-:-:S05]  /*bd80*/  FADD.FTZ R4, R28, R27 ;  /* 0x0000001b1c047221 */ /* 0x008fca0000010000 */
[----:B------:R1:W2:Y:S01]  /*bd90*/  MUFU.EX2 R26, R2 ;  /* 0x00000002001a7308 */ /* 0x0002a20000000800 */
[----:B----4-:R-:W-:Y:S01]  /*bda0*/  F2FP.BF16.PACK_AB R6, R31, R39 ;  /* 0x000000271f06723e */ /* 0x010fe200000010ff */
[----:B-1----:R-:W-:Y:S01]  /*bdb0*/  FFMA.FTZ R2, R13, c[0x0][0x2d0], -R0 ;  /* 0x0000b4000d027a23 */ /* 0x002fe20000010800 */
[----:B------:R-:W-:Y:S01]  /*bdc0*/  F2FP.BF16.PACK_AB R13, R27, R28 ;  /* 0x0000001c1b0d723e */ /* 0x000fe200000010ff */
[----:B--2---:R-:W-:-:S04]  /*bdd0*/  FADD.FTZ R4, R26, R4 ;  /* 0x000000041a047221 */ /* 0x004fc80000010000 */
[----:B------:R1:W2:Y:S02]  /*bde0*/  MUFU.EX2 R25, R2 ;  /* 0x0000000200197308 */ /* 0x0002a40000000800 */
[----:B-1----:R-:W-:Y:S02]  /*bdf0*/  FFMA.FTZ R2, R18, c[0x0][0x2d0], -R0 ;  /* 0x0000b40012027a23 */ /* 0x002fe40000010800 */
[----:B--2---:R-:W-:-:S04]  /*be00*/  FADD.FTZ R4, R25, R4 ;  /* 0x0000000419047221 */ /* 0x004fc80000010000 */
[----:B------:R1:W2:Y:S02]  /*be10*/  MUFU.EX2 R24, R2 ;  /* 0x0000000200187308 */ /* 0x0002a40000000800 */
[----:B-1----:R-:W-:Y:S02]  /*be20*/  FFMA.FTZ R2, R20, c[0x0][0x2d0], -R0 ;  /* 0x0000b40014027a23 */ /* 0x002fe40000010800 */
[----:B--2---:R-:W-:-:S04]  /*be30*/  FADD.FTZ R4, R24, R4 ;  /* 0x0000000418047221 */ /* 0x004fc80000010000 */
[----:B------:R1:W-:Y:S02]  /*be40*/  MUFU.EX2 R9, R2 ;  /* 0x0000000200097308 */ /* 0x0003e40000000800 */
[----:B-1----:R-:W-:-:S06]  /*be50*/  FFMA.FTZ R2, R21, c[0x0][0x2d0], -R0 ;  /* 0x0000b40015027a23 */ /* 0x002fcc0000010800 */
[----:B------:R1:W-:Y:S02]  /*be60*/  MUFU.EX2 R23, R2 ;  /* 0x0000000200177308 */ /* 0x0003e40000000800 */
[----:B-1----:R-:W-:-:S06]  /*be70*/  FFMA.FTZ R2, R22, c[0x0][0x2d0], -R0 ;  /* 0x0000b40016027a23 */ /* 0x002fcc0000010800 */
[----:B------:R1:W2:Y:S02]  /*be80*/  MUFU.EX2 R21, R2 ;  /* 0x0000000200157308 */ /* 0x0002a40000000800 */
[----:B-1----:R-:W-:-:S06]  /*be90*/  FFMA.FTZ R2, R17, c[0x0][0x2d0], -R0 ;  /* 0x0000b40011027a23 */ /* 0x002fcc0000010800 */
[----:B------:R1:W3:Y:S02]  /*bea0*/  MUFU.EX2 R20, R2 ;  /* 0x0000000200147308 */ /* 0x0002e40000000800 */
[----:B-1----:R-:W-:Y:S01]  /*beb0*/  FFMA.FTZ R2, R12, c[0x0][0x2d0], -R0 ;  /* 0x0000b4000c027a23 */ /* 0x002fe20000010800 */
[----:B------:R-:W-:-:S05]  /*bec0*/  F2FP.BF16.PACK_AB R12, R43, R46 ;  /* 0x0000002e2b0c723e */ /* 0x000fca00000010ff */
[----:B------:R1:W4:Y:S02]  /*bed0*/  MUFU.EX2 R18, R2 ;  /* 0x0000000200127308 */ /* 0x0003240000000800 */
[----:B-1----:R-:W-:-:S06]  /*bee0*/  FFMA.FTZ R2, R7, c[0x0][0x2d0], -R0 ;  /* 0x0000b40007027a23 */ /* 0x002fcc0000010800 */
[----:B------:R1:W5:Y:S02]  /*bef0*/  MUFU.EX2 R17, R2 ;  /* 0x0000000200117308 */ /* 0x0003640000000800 */
[----:B-1----:R-:W-:Y:S02]  /*bf00*/  FADD.FTZ R2, R44, R3 ;  /* 0x000000032c027221 */ /* 0x002fe40000010000 */
[----:B------:R-:W-:Y:S01]  /*bf10*/  FFMA.FTZ R3, R11, c[0x0][0x2d0], -R0 ;  /* 0x0000b4000b037a23 */ /* 0x000fe20000010800 */
[----:B--2---:R-:W-:Y:S01]  /*bf20*/  F2FP.BF16.PACK_AB R11, R21, R23 ;  /* 0x00000017150b723e */ /* 0x004fe200000010ff */
[C---:B------:R-:W-:Y:S01]  /*bf30*/  FADD.FTZ R2, R8.reuse, R2 ;  /* 0x0000000208027221 */ /* 0x040fe20000010000 */
[----:B------:R-:W-:Y:S01]  /*bf40*/  F2FP.BF16.PACK_AB R8, R8, R44 ;  /* 0x0000002c0808723e */ /* 0x000fe200000010ff */
[----:B------:R1:W2:Y:S02]  /*bf50*/  MUFU.EX2 R7, R3 ;  /* 0x0000000300077308 */ /* 0x0002a40000000800 */
[----:B------:R-:W-:-:S04]  /*bf60*/  FADD.FTZ R2, R41, R2 ;  /* 0x0000000229027221 */ /* 0x000fc80000010000 */
[----:B------:R-:W-:-:S04]  /*bf70*/  FADD.FTZ R2, R38, R2 ;  /* 0x0000000226027221 */ /* 0x000fc80000010000 */
[----:B------:R-:W-:-:S04]  /*bf80*/  FADD.FTZ R2, R40, R2 ;  /* 0x0000000228027221 */ /* 0x000fc80000010000 */
[----:B------:R-:W-:Y:S02]  /*bf90*/  FADD.FTZ R2, R37, R2 ;  /* 0x0000000225027221 */ /* 0x000fe40000010000 */
[----:B-1----:R-:W-:Y:S02]  /*bfa0*/  FFMA.FTZ R3, R16, c[0x0][0x2d0], -R0 ;  /* 0x0000b40010037a23 */ /* 0x002fe40000010800 */
[----:B------:R-:W-:Y:S02]  /*bfb0*/  FADD.FTZ R2, R39, R2 ;  /* 0x0000000227027221 */ /* 0x000fe40000010000 */
[----:B------:R1:W1:Y:S02]  /*bfc0*/  MUFU.EX2 R16, R3 ;  /* 0x0000000300107308 */ /* 0x0002640000000800 */
[C---:B-1----:R-:W-:Y:S01]  /*bfd0*/  FADD.FTZ R3, R9.reuse, R4 ;  /* 0x0000000409037221 */ /* 0x042fe20000010000 */
[----:B------:R-:W-:Y:S01]  /*bfe0*/  F2FP.BF16.PACK_AB R9, R9, R24 ;  /* 0x000000180909723e */ /* 0x000fe200000010ff */
[----:B------:R-:W-:Y:S01]  /*bff0*/  FFMA.FTZ R4, R15, c[0x0][0x2d0], -R0 ;  /* 0x0000b4000f047a23 */ /* 0x000fe20000010800 */
[----:B------:R-:W-:Y:S01]  /*c000*/  F2FP.BF16.PACK_AB R15, R25, R26 ;  /* 0x0000001a190f723e */ /* 0x000fe200000010ff */
[----:B------:R-:W-:-:S02]  /*c010*/  FADD.FTZ R3, R23, R3 ;  /* 0x0000000317037221 */ /* 0x000fc40000010000 */
[----:B------:R1:W1:Y:S01]  /*c020*/  MUFU.EX2 R97, R4 ;  /* 0x0000000400617308 */ /* 0x0002620000000800 */
[----:B------:R-:W-:Y:S02]  /*c030*/  FADD.FTZ R0, R31, R2 ;  /* 0x000000021f007221 */ /* 0x000fe40000010000 */
[----:B------:R-:W-:Y:S02]  /*c040*/  FADD.FTZ R3, R21, R3 ;  /* 0x0000000315037221 */ /* 0x000fe40000010000 */
[----:B------:R-:W-:Y:S02]  /*c050*/  FADD.FTZ R0, R30, R0 ;  /* 0x000000001e007221 */ /* 0x000fe40000010000 */
[----:B---3--:R-:W-:Y:S01]  /*c060*/  FADD.FTZ R3, R20, R3 ;  /* 0x0000000314037221 */ /* 0x008fe20000010000 */
[----:B------:R3:W3:Y:S01]  /*c070*/  MUFU.EX2 R2, R5 ;  /* 0x0000000500027308 */ /* 0x0006e20000000800 */
[C---:B------:R-:W-:Y:S01]  /*c080*/  FADD.FTZ R0, R96.reuse, R0 ;  /* 0x0000000060007221 */ /* 0x040fe20000010000 */
[----:B------:R-:W-:Y:S01]  /*c090*/  F2FP.BF16.PACK_AB R96, R96, R30 ;  /* 0x0000001e6060723e */ /* 0x000fe200000010ff */
[----:B----4-:R-:W-:-:S02]  /*c0a0*/  FADD.FTZ R3, R18, R3 ;  /* 0x0000000312037221 */ /* 0x010fc40000010000 */
[----:B------:R-:W-:Y:S02]  /*c0b0*/  FADD.FTZ R0, R29, R0 ;  /* 0x000000001d007221 */ /* 0x000fe40000010000 */
[----:B-----5:R-:W-:Y:S01]  /*c0c0*/  FADD.FTZ R3, R17, R3 ;  /* 0x0000000311037221 */ /* 0x020fe20000010000 */
[----:B-1----:R-:W-:Y:S01]  /*c0d0*/  F2FP.BF16.PACK_AB R4, R37, R40 ;  /* 0x000000282504723e */ /* 0x002fe200000010ff */
[C---:B------:R-:W-:Y:S01]  /*c0e0*/  FADD.FTZ R201, R98.reuse, R0 ;  /* 0x0000000062c97221 */ /* 0x040fe20000010000 */
[----:B------:R-:W-:Y:S01]  /*c0f0*/  F2FP.BF16.PACK_AB R98, R98, R29 ;  /* 0x0000001d6262723e */ /* 0x000fe200000010ff */
[C---:B--2---:R-:W-:Y:S01]  /*c100*/  FADD.FTZ R3, R7.reuse, R3 ;  /* 0x0000000307037221 */ /* 0x044fe20000010000 */
[----:B------:R-:W-:-:S03]  /*c110*/  F2FP.BF16.PACK_AB R7, R7, R17 ;  /* 0x000000110707723e */ /* 0x000fc600000010ff */
[----:B------:R-:W-:Y:S01]  /*c120*/  FADD.FTZ R3, R16, R3 ;  /* 0x0000000310037221 */ /* 0x000fe20000010000 */
[----:B---3--:R-:W-:-:S03]  /*c130*/  F2FP.BF16.PACK_AB R5, R18, R20 ;  /* 0x000000141205723e */ /* 0x008fc600000010ff */
[C---:B------:R-:W-:Y:S01]  /*c140*/  FADD.FTZ R3, R97.reuse, R3 ;  /* 0x0000000361037221 */ /* 0x040fe20000010000 */
[----:B------:R-:W-:-:S03]  /*c150*/  F2FP.BF16.PACK_AB R97, R97, R16 ;  /* 0x000000106161723e */ /* 0x000fc600000010ff */
[----:B------:R-:W-:-:S04]  /*c160*/  FADD.FTZ R3, R2, R3 ;  /* 0x0000000302037221 */ /* 0x000fc80000010000 */
[C---:B------:R-:W-:Y:S01]  /*c170*/  FADD.FTZ R200, R99.reuse, R3 ;  /* 0x0000000363c87221 */ /* 0x040fe20000010000 */
[----:B------:R-:W-:Y:S02]  /*c180*/  F2FP.BF16.PACK_AB R99, R99, R2 ;  /* 0x000000026363723e */ /* 0x000fe400000010ff */
[----:B------:R-:W1:Y:S04]  /*c190*/  LDSM.16.MT88.4 R20, [R168] ;  /* 0x00000000a814783b */ /* 0x000e680000004200 */
[----:B------:R-:W2:Y:S04]  /*c1a0*/  LDSM.16.MT88.4 R16, [R169] ;  /* 0x00000000a910783b */ /* 0x000ea80000004200 */
[----:B------:R-:W3:Y:S04]  /*c1b0*/  LDSM.16.MT88.4 R40, [R168+0x800] ;  /* 0x00080000a828783b */ /* 0x000ee80000004200 */
[----:B------:R-:W4:Y:S04]  /*c1c0*/  LDSM.16.MT88.4 R36, [R169+0x800] ;  /* 0x00080000a924783b */ /* 0x000f280000004200 */
[----:B------:R-:W2:Y:S04]  /*c1d0*/  LDSM.16.MT88.4 R48, [R172] ;  /* 0x00000000ac30783b */ /* 0x000ea80000004200 */
[----:B------:R-:W3:Y:S04]  /*c1e0*/  LDSM.16.MT88.4 R56, [R171] ;  /* 0x00000000ab38783b */ /* 0x000ee80000004200 */
[----:B------:R-:W3:Y:S04]  /*c1f0*/  LDSM.16.MT88.4 R60, [R168+0x2000] ;  /* 0x00200000a83c783b */ /* 0x000ee80000004200 */
[----:B------:R-:W3:Y:S04]  /*c200*/  LDSM.16.MT88.4 R52, [R172+0x800] ;  /* 0x00080000ac34783b */ /* 0x000ee80000004200 */
[----:B------:R-:W3:Y:S04]  /*c210*/  LDSM.16.MT88.4 R44, [R171+0x800] ;  /* 0x00080000ab2c783b */ /* 0x000ee80000004200 */
[----:B------:R-:W-:Y:S01]  /*c220*/  LDSM.16.MT88.4 R64, [R171+0x2000] ;  /* 0x00200000ab40783b */ /* 0x000fe20000004200 */
[C---:B-1----:R-:W-:Y:S03]  /*c230*/  HMMA.16816.F32.BF16 R32, R12.reuse, R20, RZ ;  /* 0x000000140c20723c */ /* 0x042fe600000418ff */
[----:B------:R-:W5:Y:S05]  /*c240*/  LDL R2, [R1+0x4] ;  /* 0x0000040001027983 */ /* 0x000f6a0000100800 */
[C---:B------:R-:W-:Y:S08]  /*c250*/  HMMA.16816.F32.BF16 R28, R12.reuse, R22, RZ ;  /* 0x000000160c1c723c */ /* 0x040ff000000418ff */
[C---:B--2---:R-:W-:Y:S08]  /*c260*/  HMMA.16816.F32.BF16 R24, R12.reuse, R16, RZ ;  /* 0x000000100c18723c */ /* 0x044ff000000418ff */
[----:B------:R-:W-:Y:S08]  /*c270*/  HMMA.16816.F32.BF16 R20, R12, R18, RZ ;  /* 0x000000120c14723c */ /* 0x000ff000000418ff */
[C---:B---3--:R-:W-:Y:S08]  /*c280*/  HMMA.16816.F32.BF16 R140, R8.reuse, R40, R32 ;  /* 0x00000028088c723c */ /* 0x048ff00000041820 */
[C---:B----4-:R-:W-:Y:S08]  /*c290*/  HMMA.16816.F32.BF16 R132, R8.reuse, R36, R24 ;  /* 0x000000240884723c */ /* 0x050ff00000041818 */
[----:B------:R-:W-:Y:S01]  /*c2a0*/  HMMA.16816.F32.BF16 R124, R8, R38, R20 ;  /* 0x00000026087c723c */ /* 0x000fe20000041814 */
[----:B------:R-:W1:Y:S07]  /*c2b0*/  LDSM.16.MT88.4 R36, [R168+0x2800] ;  /* 0x00280000a824783b */ /* 0x000e6e0000004200 */
[----:B------:R-:W-:Y:S08]  /*c2c0*/  HMMA.16816.F32.BF16 R16, R12, R48, RZ ;  /* 0x000000300c10723c */ /* 0x000ff000000418ff */
[----:B------:R-:W-:Y:S01]  /*c2d0*/  HMMA.16816.F32.BF16 R148, R8, R42, R28 ;  /* 0x0000002a0894723c */ /* 0x000fe2000004181c */
[----:B------:R-:W2:Y:S07]  /*c2e0*/  LDSM.16.MT88.4 R40, [R169+0x2000] ;  /* 0x00200000a928783b */ /* 0x000eae0000004200 */
[C---:B------:R-:W-:Y:S01]  /*c2f0*/  HMMA.16816.F32.BF16 R32, R12.reuse, R50, RZ ;  /* 0x000000320c20723c */ /* 0x040fe200000418ff */
[----:B------:R-:W3:Y:S07]  /*c300*/  LDSM.16.MT88.4 R48, [R172+0x2000] ;  /* 0x00200000ac30783b */ /* 0x000eee0000004200 */
[C---:B------:R-:W-:Y:S08]  /*c310*/  HMMA.16816.F32.BF16 R28, R12.reuse, R56, RZ ;  /* 0x000000380c1c723c */ /* 0x040ff000000418ff */
[C---:B------:R-:W-:Y:S01]  /*c320*/  HMMA.16816.F32.BF16 R24, R12.reuse, R58, RZ ;  /* 0x0000003a0c18723c */ /* 0x040fe200000418ff */
[----:B------:R-:W4:Y:S07]  /*c330*/  LDSM.16.MT88.4 R56, [R169+0x2800] ;  /* 0x00280000a938783b */ /* 0x000f2e0000004200 */
[----:B------:R-:W-:Y:S08]  /*c340*/  HMMA.16816.F32.BF16 R20, R12, R60, RZ ;  /* 0x0000003c0c14723c */ /* 0x000ff000000418ff */
[C---:B------:R-:W-:Y:S08]  /*c350*/  HMMA.16816.F32.BF16 R152, R8.reuse, R52, R16 ;  /* 0x000000340898723c */ /* 0x040ff00000041810 */
[C---:B------:R-:W-:Y:S01]  /*c360*/  HMMA.16816.F32.BF16 R128, R8.reuse, R54, R32 ;  /* 0x000000360880723c */ /* 0x040fe20000041820 */
[----:B------:R-:W3:Y:S07]  /*c370*/  LDSM.16.MT88.4 R52, [R172+0x2800] ;  /* 0x00280000ac34783b */ /* 0x000eee0000004200 */
[C---:B------:R-:W-:Y:S08]  /*c380*/  HMMA.16816.F32.BF16 R116, R8.reuse, R44, R28 ;  /* 0x0000002c0874723c */ /* 0x040ff0000004181c */
[----:B------:R-:W-:Y:S01]  /*c390*/  HMMA.16816.F32.BF16 R120, R8, R46, R24 ;  /* 0x0000002e0878723c */ /* 0x000fe20000041818 */
[----:B------:R-:W4:Y:S07]  /*c3a0*/  LDSM.16.MT88.4 R44, [R168+0x4000] ;  /* 0x00400000a82c783b */ /* 0x000f2e0000004200 */
[----:B------:R-:W-:Y:S01]  /*c3b0*/  HMMA.16816.F32.BF16 R16, R12, R62, RZ ;  /* 0x0000003e0c10723c */ /* 0x000fe200000418ff */
[----:B------:R-:W4:Y:S07]  /*c3c0*/  LDSM.16.MT88.4 R60, [R171+0x2800] ;  /* 0x00280000ab3c783b */ /* 0x000f2e0000004200 */
[----:B-1----:R-:W-:Y:S08]  /*c3d0*/  HMMA.16816.F32.BF16 R136, R8, R36, R20 ;  /* 0x000000240888723c */ /* 0x002ff00000041814 */
[C---:B--2---:R-:W-:Y:S08]  /*c3e0*/  HMMA.16816.F32.BF16 R28, R12.reuse, R42, RZ ;  /* 0x0000002a0c1c723c */ /* 0x044ff000000418ff */
[C---:B---3--:R-:W-:Y:S08]  /*c3f0*/  HMMA.16816.F32.BF16 R24, R12.reuse, R48, RZ ;  /* 0x000000300c18723c */ /* 0x048ff000000418ff */
[C---:B------:R-:W-:Y:S01]  /*c400*/  HMMA.16816.F32.BF16 R20, R12.reuse, R50, RZ ;  /* 0x000000320c14723c */ /* 0x040fe200000418ff */
[----:B------:R-:W1:Y:S07]  /*c410*/  LDSM.16.MT88.4 R48, [R169+0x4000] ;  /* 0x00400000a930783b */ /* 0x000e6e0000004200 */
[----:B------:R-:W-:Y:S01]  /*c420*/  HMMA.16816.F32.BF16 R32, R12, R40, RZ ;  /* 0x000000280c20723c */ /* 0x000fe200000418ff */
[----:B------:R-:W2:Y:S07]  /*c430*/  LDSM.16.MT88.4 R40, [R168+0x4800] ;  /* 0x00480000a828783b */ /* 0x000eae0000004200 */
[----:B------:R-:W-:Y:S01]  /*c440*/  HMMA.16816.F32.BF16 R144, R8, R38, R16 ;  /* 0x000000260890723c */ /* 0x000fe20000041810 */
[----:B------:R-:W3:Y:S07]  /*c450*/  LDSM.16.MT88.4 R36, [R169+0x4800] ;  /* 0x00480000a924783b */ /* 0x000eee0000004200 */
[----:B------:R-:W-:Y:S08]  /*c460*/  HMMA.16816.F32.BF16 R16, R12, R64, RZ ;  /* 0x000000400c10723c */ /* 0x000ff000000418ff */
[C---:B----4-:R-:W-:Y:S08]  /*c470*/  HMMA.16816.F32.BF16 R88, R8.reuse, R58, R28 ;  /* 0x0000003a0858723c */ /* 0x050ff0000004181c */
[----:B------:R-:W-:Y:S08]  /*c480*/  HMMA.16816.F32.BF16 R112, R8, R52, R24 ;  /* 0x000000340870723c */ /* 0x000ff00000041818 */
[C---:B------:R-:W-:Y:S08]  /*c490*/  HMMA.16816.F32.BF16 R28, R12.reuse, R44, RZ ;  /* 0x0000002c0c1c723c */ /* 0x040ff000000418ff */
[----:B------:R-:W-:Y:S01]  /*c4a0*/  HMMA.16816.F32.BF16 R24, R12, R46, RZ ;  /* 0x0000002e0c18723c */ /* 0x000fe200000418ff */
[----:B------:R-:W4:Y:S07]  /*c4b0*/  LDSM.16.MT88.4 R44, [R172+0x4000] ;  /* 0x00400000ac2c783b */ /* 0x000f2e0000004200 */
[C---:B------:R-:W-:Y:S08]  /*c4c0*/  HMMA.16816.F32.BF16 R80, R8.reuse, R60, R16 ;  /* 0x0000003c0850723c */ /* 0x040ff00000041810 */
[----:B------:R-:W-:Y:S08]  /*c4d0*/  HMMA.16816.F32.BF16 R84, R8, R54, R20 ;  /* 0x000000360854723c */ /* 0x000ff00000041814 */
[C---:B-1----:R-:W-:Y:S08]  /*c4e0*/  HMMA.16816.F32.BF16 R16, R12.reuse, R50, RZ ;  /* 0x000000320c10723c */ /* 0x042ff000000418ff */
[----:B------:R-:W-:Y:S08]  /*c4f0*/  HMMA.16816.F32.BF16 R20, R12, R48, RZ ;  /* 0x000000300c14723c */ /* 0x000ff000000418ff */
[C---:B--2---:R-:W-:Y:S01]  /*c500*/  HMMA.16816.F32.BF16 R76, R8.reuse, R40, R28 ;  /* 0x00000028084c723c */ /* 0x044fe2000004181c */
[----:B------:R-:W1:Y:S07]  /*c510*/  LDSM.16.MT88.4 R28, [R172+0x4800] ;  /* 0x00480000ac1c783b */ /* 0x000e6e0000004200 */
[----:B------:R-:W-:Y:S08]  /*c520*/  HMMA.16816.F32.BF16 R92, R8, R56, R32 ;  /* 0x00000038085c723c */ /* 0x000ff00000041820 */
[----:B------:R-:W-:Y:S08]  /*c530*/  HMMA.16816.F32.BF16 R32, R12, R66, RZ ;  /* 0x000000420c20723c */ /* 0x000ff000000418ff */
[C---:B---3--:R-:W-:Y:S08]  /*c540*/  HMMA.16816.F32.BF16 R48, R8.reuse, R38, R16 ;  /* 0x000000260830723c */ /* 0x048ff00000041810 */
[----:B------:R-:W-:Y:S01]  /*c550*/  HMMA.16816.F32.BF16 R56, R8, R36, R20 ;  /* 0x000000240838723c */ /* 0x000fe20000041814 */
[----:B------:R-:W2:Y:S07]  /*c560*/  LDSM.16.MT88.4 R20, [R171+0x4000] ;  /* 0x00400000ab14783b */ /* 0x000eae0000004200 */
[----:B----4-:R-:W-:Y:S08]  /*c570*/  HMMA.16816.F32.BF16 R16, R12, R44, RZ ;  /* 0x0000002c0c10723c */ /* 0x010ff000000418ff */
[----:B------:R-:W-:Y:S08]  /*c580*/  HMMA.16816.F32.BF16 R72, R8, R62, R32 ;  /* 0x0000003e0848723c */ /* 0x000ff00000041820 */
[----:B------:R-:W-:Y:S08]  /*c590*/  HMMA.16816.F32.BF16 R32, R12, R46, RZ ;  /* 0x0000002e0c20723c */ /* 0x000ff000000418ff */
[C---:B-1----:R-:W-:Y:S01]  /*c5a0*/  HMMA.16816.F32.BF16 R44, R8.reuse, R28, R16 ;  /* 0x0000001c082c723c */ /* 0x042fe20000041810 */
[----:B------:R-:W1:Y:S07]  /*c5b0*/  LDSM.16.MT88.4 R16, [R171+0x4800] ;  /* 0x00480000ab10783b */ /* 0x000e6e0000004200 */
[----:B------:R-:W-:Y:S08]  /*c5c0*/  HMMA.16816.F32.BF16 R68, R8, R42, R24 ;  /* 0x0000002a0844723c */ /* 0x000ff00000041818 */
[C---:B--2---:R-:W-:Y:S08]  /*c5d0*/  HMMA.16816.F32.BF16 R24, R12.reuse, R20, RZ ;  /* 0x000000140c18723c */ /* 0x044ff000000418ff */
[----:B------:R-:W-:Y:S08]  /*c5e0*/  HMMA.16816.F32.BF16 R12, R12, R22, RZ ;  /* 0x000000160c0c723c */ /* 0x000ff000000418ff */
[C---:B------:R-:W-:Y:S08]  /*c5f0*/  HMMA.16816.F32.BF16 R32, R8.reuse, R30, R32 ;  /* 0x0000001e0820723c */ /* 0x040ff00000041820 */
[C---:B-1----:R-:W-:Y:S08]  /*c600*/  HMMA.16816.F32.BF16 R24, R8.reuse, R16, R24 ;  /* 0x000000100818723c */ /* 0x042ff00000041818 */
[----:B------:R-:W-:Y:S01]  /*c610*/  HMMA.16816.F32.BF16 R16, R8, R18, R12 ;  /* 0x000000120810723c */ /* 0x000fe2000004180c */
[----:B------:R-:W1:Y:S04]  /*c620*/  LDSM.16.MT88.4 R12, [R168+0x1000] ;  /* 0x00100000a80c783b */ /* 0x000e680000004200 */
[----:B------:R-:W2:Y:S03]  /*c630*/  LDSM.16.MT88.4 R8, [R169+0x1000] ;  /* 0x00100000a908783b */ /* 0x000ea60000004200 */
        /* <DEDUP_REMOVED lines=8> */
[----:B------:R-:W1:Y:S04]  /*c6c0*/  LDSM.16.MT88.4 R12, [R168+0x3000] ;  /* 0x00300000a80c783b */ /* 0x000e680000004200 */
[----:B------:R-:W-:Y:S03]  /*c6d0*/  LDSM.16.MT88.4 R128, [R169+0x1800] ;  /* 0x00180000a980783b */ /* 0x000fe60000004200 */
[C---:B--2---:R-:W-:Y:S08]  /*c6e0*/  HMMA.16816.F32.BF16 R116, R4.reuse, R8, R116 ;  /* 0x000000080474723c */ /* 0x044ff00000041874 */
[C---:B------:R-:W-:Y:S01]  /*c6f0*/  HMMA.16816.F32.BF16 R40, R4.reuse, R10, R120 ;  /* 0x0000000a0428723c */ /* 0x040fe20000041878 */
[----:B------:R-:W2:Y:S04]  /*c700*/  LDSM.16.MT88.4 R8, [R169+0x3000] ;  /* 0x00300000a908783b */ /* 0x000ea80000004200 */
[----:B------:R-:W-:Y:S03]  /*c710*/  LDSM.16.MT88.4 R120, [R172+0x1800] ;  /* 0x00180000ac78783b */ /* 0x000fe60000004200 */
[C---:B-1----:R-:W-:Y:S01]  /*c720*/  HMMA.16816.F32.BF16 R52, R4.reuse, R12, R136 ;  /* 0x0000000c0434723c */ /* 0x042fe20000041888 */
[----:B------:R-:W-:Y:S07]  /*c730*/  LDSM.16.MT88.4 R136, [R168+0x1800] ;  /* 0x00180000a888783b */ /* 0x000fee0000004200 */
[C---:B------:R-:W-:Y:S01]  /*c740*/  HMMA.16816.F32.BF16 R144, R4.reuse, R14, R144 ;  /* 0x0000000e0490723c */ /* 0x040fe20000041890 */
[----:B------:R-:W1:Y:S07]  /*c750*/  LDSM.16.MT88.4 R12, [R172+0x3000] ;  /* 0x00300000ac0c783b */ /* 0x000e6e0000004200 */
[C---:B--2---:R-:W-:Y:S08]  /*c760*/  HMMA.16816.F32.BF16 R60, R4.reuse, R8, R92 ;  /* 0x00000008043c723c */ /* 0x044ff0000004185c */
[C---:B------:R-:W-:Y:S01]  /*c770*/  HMMA.16816.F32.BF16 R64, R4.reuse, R10, R88 ;  /* 0x0000000a0440723c */ /* 0x040fe20000041858 */
[----:B------:R-:W2:Y:S07]  /*c780*/  LDSM.16.MT88.4 R8, [R171+0x3000] ;  /* 0x00300000ab08783b */ /* 0x000eae0000004200 */
[C---:B-1----:R-:W-:Y:S01]  /*c790*/  HMMA.16816.F32.BF16 R156, R4.reuse, R12, R112 ;  /* 0x0000000c049c723c */ /* 0x042fe20000041870 */
[----:B------:R-:W-:Y:S07]  /*c7a0*/  LDSM.16.MT88.4 R112, [R171+0x1800] ;  /* 0x00180000ab70783b */ /* 0x000fee0000004200 */
        /* <DEDUP_REMOVED lines=8> */
[C---:B--2---:R-:W-:Y:S01]  /*c830*/  HMMA.16816.F32.BF16 R76, R4.reuse, R8, R56 ;  /* 0x00000008044c723c */ /* 0x044fe20000041838 */
[----:B------:R-:W-:Y:S07]  /*c840*/  LDSM.16.MT88.4 R56, [R172+0x3800] ;  /* 0x00380000ac38783b */ /* 0x000fee0000004200 */
[C---:B------:R-:W-:Y:S01]  /*c850*/  HMMA.16816.F32.BF16 R84, R4.reuse, R10, R48 ;  /* 0x0000000a0454723c */ /* 0x040fe20000041830 */
[----:B------:R-:W2:Y:S04]  /*c860*/  LDSM.16.MT88.4 R8, [R171+0x5000] ;  /* 0x00500000ab08783b */ /* 0x000ea80000004200 */
[----:B------:R-:W3:Y:S03]  /*c870*/  LDSM.16.MT88.4 R48, [R169+0x3800] ;  /* 0x00380000a930783b */ /* 0x000ee60000004200 */
[----:B-1----:R-:W-:Y:S08]  /*c880*/  HMMA.16816.F32.BF16 R148, R4, R12, R44 ;  /* 0x0000000c0494723c */ /* 0x002ff0000004182c */
[----:B------:R-:W-:Y:S08]  /*c890*/  HMMA.16816.F32.BF16 R116, R96, R112, R116 ;  /* 0x000000706074723c */ /* 0x000ff00000041874 */
[----:B--2---:R-:W-:Y:S01]  /*c8a0*/  HMMA.16816.F32.BF16 R24, R4, R8, R24 ;  /* 0x000000080418723c */ /* 0x004fe20000041818 */
[----:B------:R-:W2:Y:S04]  /*c8b0*/  LDL R9, [R1+0x64] ;  /* 0x0000640001097983 */ /* 0x000ea80000100800 */
[----:B------:R-:W2:Y:S03]  /*c8c0*/  LDL R8, [R1+0x58] ;  /* 0x0000580001087983 */ /* 0x000ea60000100800 */
[C---:B---3--:R-:W-:Y:S08]  /*c8d0*/  HMMA.16816.F32.BF16 R44, R96.reuse, R48, R60 ;  /* 0x00000030602c723c */ /* 0x048ff0000004183c */
[----:B------:R-:W-:Y:S01]  /*c8e0*/  HMMA.16816.F32.BF16 R48, R96, R50, R64 ;  /* 0x000000326030723c */ /* 0x000fe20000041840 */
[----:B------:R-:W1:Y:S07]  /*c8f0*/  LDSM.16.MT88.4 R64, [R171+0x3800] ;  /* 0x00380000ab40783b */ /* 0x000e6e0000004200 */
[C---:B------:R-:W-:Y:S08]  /*c900*/  HMMA.16816.F32.BF16 R32, R4.reuse, R14, R32 ;  /* 0x0000000e0420723c */ /* 0x040ff00000041820 */
[----:B------:R-:W-:Y:S01]  /*c910*/  HMMA.16816.F32.BF16 R16, R4, R10, R16 ;  /* 0x0000000a0410723c */ /* 0x000fe20000041810 */
[----:B------:R-:W-:Y:S07]  /*c920*/  LDSM.16.MT88.4 R4, [R171+0x5800] ;  /* 0x00580000ab04783b */ /* 0x000fee0000004200 */
[C---:B-1----:R-:W-:Y:S01]  /*c930*/  HMMA.16816.F32.BF16 R60, R96.reuse, R64, R80 ;  /* 0x00000040603c723c */ /* 0x042fe20000041850 */
[----:B------:R-:W-:Y:S07]  /*c940*/  LDSM.16.MT88.4 R80, [R169+0x5800] ;  /* 0x00580000a950783b */ /* 0x000fee0000004200 */
[C---:B------:R-:W-:Y:S01]  /*c950*/  HMMA.16816.F32.BF16 R64, R96.reuse, R66, R72 ;  /* 0x000000426040723c */ /* 0x040fe20000041848 */
[----:B------:R-:W1:Y:S07]  /*c960*/  LDSM.16.MT88.4 R72, [R168+0x5800] ;  /* 0x00580000a848783b */ /* 0x000e6e0000004200 */
[----:B------:R-:W-:Y:S01]  /*c970*/  HMMA.16816.F32.BF16 R112, R96, R114, R40 ;  /* 0x000000726070723c */ /* 0x000fe20000041828 */
[----:B------:R-:W3:Y:S01]  /*c980*/  LDSM.16.MT88.4 R40, [R168+0x3800] ;  /* 0x00380000a828783b */ /* 0x000ee20000004200 */
[----:B------:R-:W-:-:S05]  /*c990*/  IMAD.MOV.U32 R100, RZ, RZ, 0x1 ;  /* 0x00000001ff647424 */ /* 0x000fca00078e00ff */
[----:B------:R-:W-:Y:S01]  /*c9a0*/  ISETP.NE.AND P0, PT, R100, c[0x0][0x2c4], PT ;  /* 0x0000b10064007a0c */ /* 0x000fe20003f05270 */
[C---:B-1----:R-:W-:Y:S08]  /*c9b0*/  HMMA.16816.F32.BF16 R68, R96.reuse, R72, R152 ;  /* 0x000000486044723c */ /* 0x042ff00000041898 */
[----:B------:R-:W-:Y:S01]  /*c9c0*/  HMMA.16816.F32.BF16 R72, R96, R74, R88 ;  /* 0x0000004a6048723c */ /* 0x000fe20000041858 */
[----:B------:R-:W1:Y:S01]  /*c9d0*/  LDSM.16.MT88.4 R88, [R172+0x5800] ;  /* 0x00580000ac58783b */ /* 0x000e620000004200 */
[----:B-----5:R-:W-:Y:S01]  /*c9e0*/  IMAD.SHL.U32 R2, R2, 0x80, RZ ;  /* 0x0000008002027824 */ /* 0x020fe200078e00ff */
[----:B------:R-:W-:-:S03]  /*c9f0*/  ISETP.LE.AND P1, PT, R100, c[0x0][0x32c], PT ;  /* 0x0000cb0064007a0c */ /* 0x000fc60003f23270 */
[----:B------:R-:W-:Y:S02]  /*ca00*/  @P0 IMAD.HI.U32 R3, R2, c[0x0][0x2c8], RZ ;  /* 0x0000b20002030a27 */ /* 0x000fe400078e00ff */
[----:B------:R-:W-:Y:S02]  /*ca10*/  HMMA.16816.F32.BF16 R124, R96, R120, R124 ;  /* 0x00000078607c723c */ /* 0x000fe4000004187c */
[----:B------:R-:W-:Y:S01]  /*ca20*/  IMAD.MOV.U32 R0, RZ, RZ, R2 ;  /* 0x000000ffff007224 */ /* 0x000fe200078e0002 */
[----:B------:R-:W-:-:S05]  /*ca30*/  @P0 SHF.R.U32.HI R0, RZ, c[0x0][0x2cc], R3 ;  /* 0x0000b300ff000a19 */ /* 0x000fca0000011603 */
[----:B------:R-:W-:Y:S01]  /*ca40*/  HMMA.16816.F32.BF16 R120, R96, R122, R36 ;  /* 0x0000007a6078723c */ /* 0x000fe20000041824 */
[----:B------:R-:W-:-:S07]  /*ca50*/  IADD3 R196, R196, -0x2, RZ ;  /* 0xfffffffec4c47810 */ /* 0x000fce0007ffe0ff */
[C---:B---3--:R-:W-:Y:S08]  /*ca60*/  HMMA.16816.F32.BF16 R36, R96.reuse, R40, R52 ;  /* 0x000000286024723c */ /* 0x048ff00000041834 */
        /* <DEDUP_REMOVED lines=8> */
[C---:B------:R-:W-:Y:S08]  /*caf0*/  HMMA.16816.F32.BF16 R128, R96.reuse, R130, R28 ;  /* 0x000000826080723c */ /* 0x040ff0000004181c */
[C---:B------:R-:W-:Y:S08]  /*cb00*/  HMMA.16816.F32.BF16 R40, R96.reuse, R42, R144 ;  /* 0x0000002a6028723c */ /* 0x040ff00000041890 */
[C---:B------:R-:W-:Y:S08]  /*cb10*/  HMMA.16816.F32.BF16 R88, R96.reuse, R90, R32 ;  /* 0x0000005a6058723c */ /* 0x040ff00000041820 */
[C---:B------:R-:W-:Y:S08]  /*cb20*/  HMMA.16816.F32.BF16 R92, R96.reuse, R4, R24 ;  /* 0x00000004605c723c */ /* 0x040ff00000041818 */
[----:B------:R-:W-:Y:S01]  /*cb30*/  HMMA.16816.F32.BF16 R96, R96, R6, R16 ;  /* 0x000000066060723c */ /* 0x000fe20000041810 */
[----:B--2---:R-:W-:-:S04]  /*cb40*/  IADD3 R3, -R8, R9, R0 ;  /* 0x0000000908037210 */ /* 0x004fc80007ffe100 */
[----:B------:R-:W-:Y:S01]  /*cb50*/  IADD3 R0, R3, c[0x0][0x328], RZ ;  /* 0x0000ca0003007a10 */ /* 0x000fe20007ffe0ff */
[----:B------:R-:W-:Y:S05]  /*cb60*/  @!P1 BRA `(.L_x_780) ;  /* 0x0000011000009947 */ /* 0x000fea0003800000 */
[C---:B------:R-:W-:Y:S01]  /*cb70*/  ISETP.GT.AND P0, PT, R3.reuse, RZ, PT ;  /* 0x000000ff0300720c */ /* 0x040fe20003f04270 */
[----:B------:R-:W-:Y:S01]  /*cb80*/  BSSY B0, `(.L_x_781) ;  /* 0x000000c000007945 */ /* 0x000fe20003800000 */
[----:B------:R-:W-:-:S11]  /*cb90*/  IADD3 R4, R3, -0x1, RZ ;  /* 0xffffffff03047810 */ /* 0x000fd60007ffe0ff */
[----:B------:R-:W-:Y:S05]  /*cba0*/  @P0 BRA `(.L_x_782) ;  /* 0x0000006000000947 */ /* 0x000fea0003800000 */
[----:B------:R-:W-:Y:S01]  /*cbb0*/  ISETP.NE.AND P0, PT, R100, c[0x0][0x32c], PT ;  /* 0x0000cb0064007a0c */ /* 0x000fe20003f05270 */
[----:B------:R-:W-:-:S12]  /*cbc0*/  IMAD.MOV R3, RZ, RZ, -R3 ;  /* 0x000000ffff037224 */ /* 0x000fd800078e0a03 */
[----:B------:R-:W-:-:S05]  /*cbd0*/  @P0 IMAD.HI.U32 R4, R3, c[0x0][0x330], RZ ;  /* 0x0000cc0003040a27 */ /* 0x000fca00078e00ff */
[----:B------:R-:W-:-:S04]  /*cbe0*/  @P0 SHF.R.U32.HI R3, RZ, c[0x0][0x334], R4 ;  /* 0x0000cd00ff030a19 */ /* 0x000fc80000011604 */
[----:B------:R-:W-:Y:S01]  /*cbf0*/  LOP3.LUT R4, RZ, R3, RZ, 0x33, !PT ;  /* 0x00000003ff047212 */ /* 0x000fe200078e33ff */
[----:B------:R-:W-:Y:S05]  /*cc00*/  BRA `(.L_x_783) ;  /* 0x0000003000007947 */ /* 0x000fea0003800000 */
.L_x_782:
[----:B------:R-:W-:-:S13]  /*cc10*/  ISETP.NE.AND P0, PT, R100, c[0x0][0x32c], PT ;  /* 0x0000cb0064007a0c */ /* 0x000fda0003f05270 */
[----:B------:R-:W-:-:S05]  /*cc20*/  @P0 IMAD.HI.U32 R3, R4, c[0x0][0x330], RZ ;  /* 0x0000cc0004030a27 */ /* 0x000fca00078e00ff */
[----:B------:R-:W-:Y:S02]  /*cc30*/  @P0 SHF.R.U32.HI R4, RZ, c[0x0][0x334], R3 ;  /* 0x0000cd00ff040a19 */ /* 0x000fe40000011603 */
.L_x_783:
[----:B------:R-:W-:Y:S05]  /*cc40*/  BSYNC B0 ;  /* 0x0000000000007941 */ /* 0x000fea0003800000 */
.L_x_781:
[----:B------:R-:W-:-:S05]  /*cc50*/  MOV R3, c[0x0][0x32c] ;  /* 0x0000cb0000037a02 */ /* 0x000fca0000000f00 */
[----:B------:R-:W-:-:S05]  /*cc60*/  IMAD R4, R4, R3, c[0x0][0x32c] ;  /* 0x0000cb0004047624 */ /* 0x000fca00078e0203 */
[----:B------:R-:W-:-:S04]  /*cc70*/  IMNMX R0, R0, R4, PT ;  /* 0x0000000400007217 */ /* 0x000fc80003800200 */
.L_x_780:
[----:B------:R-:W-:-:S04]  /*cc80*/  SHF.R.S32.HI R3, RZ, 0x1f, R0 ;  /* 0x0000001fff037819 */ /* 0x000fc80000011400 */
[----:B------:R-:W-:-:S04]  /*cc90*/  LEA.HI R0, R3, R0, RZ, 0x6 ;  /* 0x0000000003007211 */ /* 0x000fc800078f30ff */
[----:B------:R-:W-:-:S04]  /*cca0*/  SHF.R.S32.HI R0, RZ, 0x6, R0 ;  /* 0x00000006ff007819 */ /* 0x000fc80000011400 */
[----:B------:R-:W-:-:S04]  /*ccb0*/  IMNMX R195, R217, R0, !PT ;  /* 0x00000000d9c37217 */ /* 0x000fc80007800200 */
[----:B------:R-:W-:-:S13]  /*ccc0*/  ISETP.GE.AND P0, PT, R196, R195, PT ;  /* 0x000000c3c400720c */ /* 0x000fda0003f06270 */
[----:B------:R-:W-:Y:S05]  /*ccd0*/  @!P0 BRA `(.L_x_784) ;  /* 0x0000382000008947 */ /* 0x000fea0003800000 */
.L_x_805:
        /* <DEDUP_REMOVED lines=15> */
[----:B------:R-:W-:-:S05]  /*cdd0*/  @P0 BRA `(.L_x_786) ;  /* 0x0000039000000947 */ /* 0x000fca0003800000 */
[----:B------:R-:W-:Y:S01]  /*cde0*/  IMAD.WIDE.U32 R2, R198, c[0x0][0x208], RZ ;  /* 0x00008200c6027a25 */ /* 0x000fe200078e00ff */
[----:B------:R-:W-:Y:S05]  /*cdf0*/  SHF.R.S32.HI R0, RZ, 0x1f, R198 ;  /* 0x0000001fff007819 */ /* 0x000fea00000114c6 */
[----:B------:R-:W-:Y:S04]  /*ce00*/  IMAD R0, R0, c[0x0][0x208], RZ ;  /* 0x0000820000007a24 */ /* 0x000fe800078e02ff */
[----:B------:R-:W-:Y:S05]  /*ce10*/  IMAD R0, R198, c[0x0][0x20c], R0 ;  /* 0x00008300c6007a24 */ /* 0x000fea00078e0200 */
[----:B------:R-:W-:Y:S02]  /*ce20*/  IADD3 R3, R3, R0, RZ ;  /* 0x0000000003037210 */ /* 0x000fe40007ffe0ff */
[----:B------:R-:W-:Y:S03]  /*ce30*/  SHF.R.S32.HI R0, RZ, 0x1f, R197 ;  /* 0x0000001fff007819 */ /* 0x000fe600000114c5 */
[C---:B------:R-:W-:Y:S04]  /*ce40*/  IMAD.WIDE.U32 R2, R197.reuse, c[0x0][0x218], R2 ;  /* 0x00008600c5027a25 */ /* 0x040fe800078e0002 */
[----:B------:R-:W-:Y:S01]  /*ce50*/  IMAD R5, R0, c[0x0][0x218], RZ ;  /* 0x0000860000057a24 */ /* 0x000fe200078e02ff */
[----:B------:R-:W-:Y:S03]  /*ce60*/  IADD3 R0, P0, R224, R2, RZ ;  /* 0x00000002e0007210 */ /* 0x000fe60007f1e0ff */
[----:B------:R-:W-:Y:S05]  /*ce70*/  IMAD R5, R197, c[0x0][0x21c], R5 ;  /* 0x00008700c5057a24 */ /* 0x000fea00078e0205 */
[----:B------:R-:W-:Y:S02]  /*ce80*/  IADD3.X R5, R226, R3, R5, P0, !PT ;  /* 0x00000003e2057210 */ /* 0x000fe400007fe405 */
[C---:B------:R-:W-:Y:S04]  /*ce90*/  LEA R7, P0, R0.reuse, c[0x0][0x1f8], 0x1 ;  /* 0x00007e0000077a11 */ /* 0x040fe800078008ff */
[----:B------:R-:W-:Y:S01]  /*cea0*/  LEA.HI.X R5, R0, c[0x0][0x1fc], R5, 0x1, P0 ;  /* 0x00007f0000057a11 */ /* 0x000fe200000f0c05 */
[----:B------:R-:W-:-:S06]  /*ceb0*/  BRA.DIV ~URZ, `(.L_x_787) ;  /* 0x0000f9427f007947 */ /* 0x000fcc000b800000 */
[----:B------:R4:W3:Y:S02]  /*cec0*/  SHFL.IDX PT, R4, R5, RZ, 0x181f ;  /* 0x00181fff05047589 */ /* 0x0008e400000e0000 */
.L_x_921:
[----:B------:R-:W-:-:S05]  /*ced0*/  BRA.DIV ~URZ, `(.L_x_788) ;  /* 0x0000f9927f007947 */ /* 0x000fca000b800000 */
[----:B------:R4:W5:Y:S01]  /*cee0*/  LDL R14, [R1+0x104] ;  /* 0x00010400010e7983 */ /* 0x0009620000100800 */
[C---:B------:R-:W-:Y:S01]  /*cef0*/  IMAD.SHL.U32 R13, R199.reuse, 0x2, RZ ;  /* 0x00000002c70d7824 */ /* 0x040fe200078e00ff */
[----:B------:R-:W-:Y:S01]  /*cf00*/  SHF.L.U64.HI R21, R199, 0x1, R208 ;  /* 0x00000001c7157819 */ /* 0x000fe200000102d0 */
[C---:B------:R-:W-:Y:S01]  /*cf10*/  IMAD.SHL.U32 R6, R206.reuse, 0x2, RZ ;  /* 0x00000002ce067824 */ /* 0x040fe200078e00ff */
[----:B------:R-:W3:Y:S01]  /*cf20*/  SHFL.IDX PT, R0, R7, RZ, 0x181f ;  /* 0x00181fff07007589 */ /* 0x000ee200000e0000 */
[----:B------:R-:W-:Y:S01]  /*cf30*/  SHF.L.U64.HI R12, R206, 0x1, R219 ;  /* 0x00000001ce0c7819 */ /* 0x000fe200000102db */
[C---:B------:R-:W-:Y:S01]  /*cf40*/  IMAD.SHL.U32 R15, R205.reuse, 0x2, RZ ;  /* 0x00000002cd0f7824 */ /* 0x040fe200078e00ff */
[----:B------:R-:W-:Y:S02]  /*cf50*/  SHF.L.U64.HI R20, R205, 0x1, R218 ;  /* 0x00000001cd147819 */ /* 0x000fe400000102da */
[----:B---3--:R-:W-:Y:S05]  /*cf60*/  IADD3 R2, P0, R0, R13, RZ ;  /* 0x0000000d00027210 */ /* 0x008fea0007f1e0ff */
[----:B------:R-:W-:Y:S05]  /*cf70*/  IMAD.X R3, R4, 0x1, R21, P0 ;  /* 0x0000000104037824 */ /* 0x000fea00000e0615 */
[----:B------:R-:W-:Y:S01]  /*cf80*/  @!PT LDS RZ, [RZ] ;  /* 0x00000000fffff984 */ /* 0x000fe20000000800 */
[----:B------:R-:W-:Y:S01]  /*cf90*/  @!PT LDS RZ, [RZ] ;  /* 0x00000000fffff984 */ /* 0x000fe20000000800 */
[----:B------:R3:W-:Y:S02]  /*cfa0*/  LDGSTS.E.BYPASS.LTC128B.128 [R190+0x100], [R2.64], !P5 ;  /* 0x0010000002be7fae */ /* 0x0007e4000e901d4a */
[----:B---3--:R-:W-:Y:S05]  /*cfb0*/  IADD3 R2, P0, R0, R6, RZ ;  /* 0x0000000600027210 */ /* 0x008fea0007f1e0ff */
[----:B------:R-:W-:Y:S05]  /*cfc0*/  IMAD.X R3, R4, 0x1, R12, P0 ;  /* 0x0000000104037824 */ /* 0x000fea00000e060c */
[----:B------:R3:W-:Y:S02]  /*cfd0*/  LDGSTS.E.BYPASS.LTC128B.128 [R190+0x2100], [R2.64], !P4 ;  /* 0x0210000002be7fae */ /* 0x0007e4000e101d4a */
[----:B---3--:R-:W-:Y:S02]  /*cfe0*/  IADD3 R2, P0, R0, R15, RZ ;  /* 0x0000000f00027210 */ /* 0x008fe40007f1e0ff */
[----:B------:R-:W3:Y:S03]  /*cff0*/  SHFL.IDX PT, R0, R7, 0x1, 0x181f ;  /* 0x00381f0007007f89 */ /* 0x000ee600000e0000 */
[----:B------:R-:W-:Y:S02]  /*d000*/  IMAD.X R3, R4, 0x1, R20, P0 ;  /* 0x0000000104037824 */ /* 0x000fe400000e0614 */
[----:B------:R2:W1:Y:S04]  /*d010*/  SHFL.IDX PT, R4, R5, 0x1, 0x181f ;  /* 0x00381f0005047f89 */ /* 0x00046800000e0000 */
[----:B------:R4:W-:Y:S02]  /*d020*/  LDGSTS.E.BYPASS.LTC128B.128 [R190+0x4100], [R2.64], !P6 ;  /* 0x0410000002be7fae */ /* 0x0009e4000f101d4a */
[----:B--2-4-:R-:W-:Y:S04]  /*d030*/  SEL R5, RZ, 0x10, P4 ;  /* 0x00000010ff057807 */ /* 0x014fe80002000000 */
.L_x_922:
[C---:B---3--:R-:W-:Y:S02]  /*d040*/  ISETP.NE.U32.AND P2, PT, R5.reuse, RZ, PT ;  /* 0x000000ff0500720c */ /* 0x048fe40003f45070 */
[----:B------:R-:W-:Y:S02]  /*d050*/  IADD3 R5, -R5, 0x10, RZ ;  /* 0x0000001005057810 */ /* 0x000fe40007ffe1ff */
[----:B-----5:R-:W-:Y:S02]  /*d060*/  IADD3 R2, -R14, 0x10, RZ ;  /* 0x000000100e027810 */ /* 0x020fe40007ffe1ff */
[----:B------:R-:W-:Y:S02]  /*d070*/  LOP3.LUT R5, R5, 0xf, RZ, 0xc0, !PT ;  /* 0x0000000f05057812 */ /* 0x000fe400078ec0ff */
[----:B------:R-:W-:Y:S02]  /*d080*/  LOP3.LUT R2, R2, 0xf, RZ, 0xc0, !PT ;  /* 0x0000000f02027812 */ /* 0x000fe400078ec0ff */
[----:B------:R-:W-:Y:S04]  /*d090*/  IADD3 R6, P1, P0, R5, R0, R6 ;  /* 0x0000000005067210 */ /* 0x000fe8000783e006 */
[----:B-1----:R-:W-:Y:S02]  /*d0a0*/  IADD3.X R7, RZ, R4, R12, P1, P0 ;  /* 0x00000004ff077210 */ /* 0x002fe40000fe040c */
[----:B------:R-:W-:Y:S05]  /*d0b0*/  IADD3 R12, P0, R0, R13, RZ ;  /* 0x0000000d000c7210 */ /* 0x000fea0007f1e0ff */
[----:B------:R-:W-:Y:S01]  /*d0c0*/  IMAD.X R13, R4, 0x1, R21, P0 ;  /* 0x00000001040d7824 */ /* 0x000fe200000e0615 */
[----:B------:R-:W-:Y:S04]  /*d0d0*/  IADD3 R2, P1, P0, R2, R0, R15 ;  /* 0x0000000002027210 */ /* 0x000fe8000783e00f */
[----:B------:R-:W-:Y:S01]  /*d0e0*/  @!PT LDS RZ, [RZ] ;  /* 0x00000000fffff984 */ /* 0x000fe20000000800 */
[----:B------:R-:W-:Y:S01]  /*d0f0*/  @!PT LDS RZ, [RZ] ;  /* 0x00000000fffff984 */ /* 0x000fe20000000800 */
[----:B------:R-:W-:Y:S01]  /*d100*/  @!PT LDS RZ, [RZ] ;  /* 0x00000000fffff984 */ /* 0x000fe20000000800 */
[----:B------:R1:W-:Y:S01]  /*d110*/  LDGSTS.E.BYPASS.LTC128B.128 [R190+0x1100], [R12.64], !P5 ;  /* 0x011000000cbe7fae */ /* 0x0003e2000e901d4a */
[----:B------:R-:W-:Y:S02]  /*d120*/  IADD3.X R3, RZ, R4, R20, P1, P0 ;  /* 0x00000004ff037210 */ /* 0x000fe40000fe0414 */
[----:B------:R-:W-:Y:S01]  /*d130*/  ISETP.NE.U32.AND P0, PT, R14, RZ, PT ;  /* 0x000000ff0e00720c */ /* 0x000fe20003f05070 */
[----:B------:R1:W-:Y:S11]  /*d140*/  LDGSTS.E.BYPASS.LTC128B.128.ZFILL [R190+0x3100], [R6.64], P2 ;  /* 0x0310000006be7fae */ /* 0x0003f60009141d4a */
[----:B------:R-:W-:Y:S01]  /*d150*/  @!UPT UIADD3 URZ, URZ, URZ, URZ ;  /* 0x0000003f3f3ff290 */ /* 0x000fe2000fffe03f */
[----:B------:R1:W-:Y:S02]  /*d160*/  LDGSTS.E.BYPASS.LTC128B.128.ZFILL [R190+0x5100], [R2.64], P0 ;  /* 0x0510000002be7fae */ /* 0x0003e40008141d4a */
.L_x_786:
[----:B------:R-:W-:Y:S05]  /*d170*/  BSYNC B0 ;  /* 0x0000000000007941 */ /* 0x000fea0003800000 */
.L_x_785:
        /* <DEDUP_REMOVED lines=62> */
[----:B------:R-:W2:Y:S06]  /*d560*/  LDSM.16.M88.4 R144, [R184] ;  /* 0x00000000b890783b */ /* 0x000eac0000000200 */
        /* <DEDUP_REMOVED lines=91> */
[----:B------:R-:W-:Y:S02]  /*db20*/  IMAD.MOV.U32 R0, RZ, RZ, 0x1 ;  /* 0x00000001ff007424 */ /* 0x000fe400078e00ff */
[----:B------:R-:W-:Y:S02]  /*db30*/  IMAD.MOV.U32 R197, RZ, RZ, RZ ;  /* 0x000000ffffc57224 */ /* 0x000fe400078e00ff */
[----:B------:R-:W-:Y:S01]  /*db40*/  IMAD R2, R196, 0x40, R227 ;  /* 0x00000040c4027824 */ /* 0x000fe200078e02e3 */
[----:B------:R-:W-:Y:S04]  /*db50*/  ISETP.NE.AND P0, PT, R0, c[0x0][0x2b8], PT ;  /* 0x0000ae0000007a0c */ /* 0x000fe80003f05270 */
[----:B------:R-:W-:Y:S05]  /*db60*/  IADD3 R2, R2, -0x40, R207 ;  /* 0xffffffc002027810 */ /* 0x000fea0007ffe0cf */
[--C-:B------:R-:W-:Y:S04]  /*db70*/  IMAD.MOV.U32 R0, RZ, RZ, R2.reuse ;  /* 0x000000ffff007224 */ /* 0x100fe800078e0002 */
[----:B------:R-:W-:Y:S05]  /*db80*/  @P0 IMAD.HI.U32 R3, R2, c[0x0][0x2bc], RZ ;  /* 0x0000af0002030a27 */ /* 0x000fea00078e00ff */
[----:B------:R-:W-:Y:S04]  /*db90*/  @P0 SHF.R.U32.HI R0, RZ, c[0x0][0x2c0], R3 ;  /* 0x0000b000ff000a19 */ /* 0x000fe80000011603 */
[C---:B------:R-:W-:Y:S02]  /*dba0*/  IADD3 R100, -R0.reuse, RZ, RZ ;  /* 0x000000ff00647210 */ /* 0x040fe40007ffe1ff */
[----:B------:R-:W-:Y:S03]  /*dbb0*/  @!P3 IADD3 R3, P0, R0, R230, RZ ;  /* 0x000000e60003b210 */ /* 0x000fe60007f1e0ff */
[----:B------:R-:W-:Y:S01]  /*dbc0*/  IMAD R198, R100, c[0x0][0x2b8], R2 ;  /* 0x0000ae0064c67a24 */ /* 0x000fe200078e0202 */
[----:B------:R-:W-:Y:S02]  /*dbd0*/  @!P3 LEA.HI.X.SX32 R0, R0, R233, 0x1, P0 ;  /* 0x000000e90000b211 */ /* 0x000fe400000f0eff */
[C---:B------:R-:W-:Y:S04]  /*dbe0*/  @!P3 LEA R2, P0, R3.reuse, c[0x0][0x2a0], 0x2 ;  /* 0x0000a8000302ba11 */ /* 0x040fe800078010ff */
[----:B------:R-:W-:Y:S02]  /*dbf0*/  @!P3 LEA.HI.X R3, R3, c[0x0][0x2a4], R0, 0x2, P0 ;  /* 0x0000a9000303ba11 */ /* 0x000fe400000f1400 */
[----:B------:R-:W-:Y:S03]  /*dc00*/  SHF.R.S32.HI R0, RZ, 0x1f, R198 ;  /* 0x0000001fff007819 */ /* 0x000fe600000114c6 */
[----:B------:R1:W2:Y:S02]  /*dc10*/  @!P3 LDG.E R197, [R2.64] ;  /* 0x0000000a02c5b981 */ /* 0x0002a4000c1e1900 */
[----:B------:R-:W-:Y:S04]  /*dc20*/  IMAD R0, R0, c[0x0][0x1e0], RZ ;  /* 0x0000780000007a24 */ /* 0x000fe800078e02ff */
[C---:B------:R-:W-:Y:S02]  /*dc30*/  IMAD R0, R198.reuse, c[0x0][0x1e4], R0 ;  /* 0x00007900c6007a24 */ /* 0x040fe400078e0200 */
[----:B-1----:R-:W-:Y:S05]  /*dc40*/  IMAD.WIDE.U32 R2, R198, c[0x0][0x1e0], RZ ;  /* 0x00007800c6027a25 */ /* 0x002fea00078e00ff */
[----:B------:R-:W-:Y:S02]  /*dc50*/  IADD3 R3, R3, R0, RZ ;  /* 0x0000000003037210 */ /* 0x000fe40007ffe0ff */
[----:B--2---:R-:W-:Y:S03]  /*dc60*/  SHF.R.S32.HI R0, RZ, 0x1f, R197 ;  /* 0x0000001fff007819 */ /* 0x004fe600000114c5 */
        /* <DEDUP_REMOVED lines=9> */
.L_x_923:
[----:B------:R-:W-:-:S05]  /*dd00*/  BRA.DIV ~URZ, `(.L_x_792) ;  /* 0x0000ee327f007947 */ /* 0x000fca000b800000 */
[----:B------:R3:W5:Y:S01]  /*dd10*/  LDL R148, [R1+0x104] ;  /* 0x0001040001947983 */ /* 0x0007620000100800 */
[C---:B------:R-:W-:Y:S01]  /*dd20*/  IMAD.SHL.U32 R147, R199.reuse, 0x2, RZ ;  /* 0x00000002c7937824 */ /* 0x040fe200078e00ff */
[----:B------:R-:W-:Y:S01]  /*dd30*/  SHF.L.U64.HI R151, R199, 0x1, R208 ;  /* 0x00000001c7977819 */ /* 0x000fe200000102d0 */
[C---:B------:R-:W-:Y:S01]  /*dd40*/  IMAD.SHL.U32 R144, R206.reuse, 0x2, RZ ;  /* 0x00000002ce907824 */ /* 0x040fe200078e00ff */
[----:B------:R-:W4:Y:S01]  /*dd50*/  SHFL.IDX PT, R0, R145, RZ, 0x181f ;  /* 0x00181fff91007589 */ /* 0x000f2200000e0000 */
[----:B------:R-:W-:Y:S01]  /*dd60*/  SHF.L.U64.HI R146, R206, 0x1, R219 ;  /* 0x00000001ce927819 */ /* 0x000fe200000102db */
[C---:B------:R-:W-:Y:S01]  /*dd70*/  IMAD.SHL.U32 R149, R205.reuse, 0x2, RZ ;  /* 0x00000002cd957824 */ /* 0x040fe200078e00ff */
[----:B------:R-:W-:Y:S02]  /*dd80*/  SHF.L.U64.HI R150, R205, 0x1, R218 ;  /* 0x00000001cd967819 */ /* 0x000fe400000102da */
[----:B----4-:R-:W-:Y:S05]  /*dd90*/  IADD3 R2, P0, R0, R147, RZ ;  /* 0x0000009300027210 */ /* 0x010fea0007f1e0ff */
[----:B--2---:R-:W-:Y:S05]  /*dda0*/  IMAD.X R3, R102, 0x1, R151, P0 ;  /* 0x0000000166037824 */ /* 0x004fea00000e0697 */
[----:B------:R-:W-:Y:S01]  /*ddb0*/  @!PT LDS RZ, [RZ] ;  /* 0x00000000fffff984 */ /* 0x000fe20000000800 */
[----:B------:R-:W-:Y:S01]  /*ddc0*/  @!PT LDS RZ, [RZ] ;  /* 0x00000000fffff984 */ /* 0x000fe20000000800 */
[----:B------:R2:W-:Y:S02]  /*ddd0*/  LDGSTS.E.BYPASS.LTC128B.128 [R190+0x6100], [R2.64], !P5 ;  /* 0x0610000002be7fae */ /* 0x0005e4000e901d4a */
[----:B--2---:R-:W-:Y:S05]  /*dde0*/  IADD3 R2, P0, R0, R144, RZ ;  /* 0x0000009000027210 */ /* 0x004fea0007f1e0ff */
[----:B------:R-:W-:Y:S05]  /*ddf0*/  IMAD.X R3, R102, 0x1, R146, P0 ;  /* 0x0000000166037824 */ /* 0x000fea00000e0692 */
[----:B------:R2:W-:Y:S02]  /*de00*/  LDGSTS.E.BYPASS.LTC128B.128 [R190+0x8100], [R2.64], !P4 ;  /* 0x0810000002be7fae */ /* 0x0005e4000e101d4a */
[----:B--2---:R-:W-:Y:S02]  /*de10*/  IADD3 R2, P0, R0, R149, RZ ;  /* 0x0000009500027210 */ /* 0x004fe40007f1e0ff */
[----:B------:R-:W2:Y:S03]  /*de20*/  SHFL.IDX PT, R0, R145, 0x1, 0x181f ;  /* 0x00381f0091007f89 */ /* 0x000ea600000e0000 */
[----:B------:R-:W-:Y:S02]  /*de30*/  IMAD.X R3, R102, 0x1, R150, P0 ;  /* 0x0000000166037824 */ /* 0x000fe400000e0696 */
[----:B------:R4:W1:Y:S04]  /*de40*/  SHFL.IDX PT, R102, R104, 0x1, 0x181f ;  /* 0x00381f0068667f89 */ /* 0x00086800000e0000 */
[----:B------:R3:W-:Y:S01]  /*de50*/  LDGSTS.E.BYPASS.LTC128B.128 [R190+0xa100], [R2.64], !P6 ;  /* 0x0a10000002be7fae */ /* 0x0007e2000f101d4a */
[----:B-1--4-:R-:W-:Y:S04]  /*de60*/  SEL R104, RZ, 0x10, P4 ;  /* 0x00000010ff687807 */ /* 0x012fe80002000000 */
.L_x_924:
[C---:B--2---:R-:W-:Y:S02]  /*de70*/  ISETP.NE.U32.AND P2, PT, R104.reuse, RZ, PT ;  /* 0x000000ff6800720c */ /* 0x044fe40003f45070 */
[----:B------:R-:W-:Y:S02]  /*de80*/  IADD3 R104, -R104, 0x10, RZ ;  /* 0x0000001068687810 */ /* 0x000fe40007ffe1ff */
[----:B---3-5:R-:W-:Y:S02]  /*de90*/  IADD3 R2, -R148, 0x10, RZ ;  /* 0x0000001094027810 */ /* 0x028fe40007ffe1ff */
[----:B------:R-:W-:Y:S02]  /*dea0*/  LOP3.LUT R104, R104, 0xf, RZ, 0xc0, !PT ;  /* 0x0000000f68687812 */ /* 0x000fe400078ec0ff */
[----:B------:R-:W-:Y:S02]  /*deb0*/  LOP3.LUT R2, R2, 0xf, RZ, 0xc0, !PT ;  /* 0x0000000f02027812 */ /* 0x000fe400078ec0ff */
[----:B------:R-:W-:Y:S04]  /*dec0*/  IADD3 R144, P1, P0, R104, R0, R144 ;  /* 0x0000000068907210 */ /* 0x000fe8000783e090 */
[----:B------:R-:W-:Y:S02]  /*ded0*/  IADD3.X R145, RZ, R102, R146, P1, P0 ;  /* 0x00000066ff917210 */ /* 0x000fe40000fe0492 */
        /* <DEDUP_REMOVED lines=12> */
.L_x_790:
[----:B------:R-:W-:Y:S05]  /*dfa0*/  BSYNC B0 ;  /* 0x0000000000007941 */ /* 0x000fea0003800000 */
.L_x_789:
[----:B------:R-:W2:Y:S01]  /*dfb0*/  LDL R100, [R1+0x4] ;  /* 0x0000040001647983 */ /* 0x000ea20000100800 */
[----:B------:R-:W-:Y:S01]  /*dfc0*/  IMAD.MOV.U32 R0, RZ, RZ, 0x1 ;  /* 0x00000001ff007424 */ /* 0x000fe200078e00ff */
[----:B------:R-:W-:Y:S01]  /*dfd0*/  ULDC UR4, c[0x0][0x324] ;  /* 0x0000c90000047ab9 */ /* 0x000fe20000000800 */
[----:B------:R-:W-:Y:S01]  /*dfe0*/  IMAD.SHL.U32 R102, R196, 0x40, RZ ;  /* 0x00000040c4667824 */ /* 0x000fe200078e00ff */
[----:B------:R-:W0:Y:S01]  /*dff0*/  LDGDEPBAR ;  /* 0x00000000000079af */ /* 0x000e220000000000 */
[----:B------:R-:W-:Y:S01]  /*e000*/  ULOP3.LUT UR4, URZ, UR4, URZ, 0x33, !UPT ;  /* 0x000000043f047292 */ /* 0x000fe2000f8e333f */
[----:B------:R-:W-:Y:S01]  /*e010*/  ISETP.NE.AND P0, PT, R0, c[0x0][0x2c4], PT ;  /* 0x0000b10000007a0c */ /* 0x000fe20003f05270 */
[----:B--2---:R-:W-:Y:S05]  /*e020*/  IMAD R100, R100, 0x80, R236 ;  /* 0x0000008064647824 */ /* 0x004fea00078e02ec */
[----:B------:R-:W-:Y:S07]  /*e030*/  IADD3 R100, R234, R100, R235 ;  /* 0x00000064ea647210 */ /* 0x000fee0007ffe0eb */
[----:B------:R-:W-:Y:S05]  /*e040*/  @P0 IMAD.HI.U32 R0, R100, c[0x0][0x2c8], RZ ;  /* 0x0000b20064000a27 */ /* 0x000fea00078e00ff */
[----:B------:R-:W-:Y:S02]  /*e050*/  @P0 SHF.R.U32.HI R100, RZ, c[0x0][0x2cc], R0 ;  /* 0x0000b300ff640a19 */ /* 0x000fe40000011600 */
[----:B------:R-:W-:Y:S04]  /*e060*/  IADD3 R0, -R209, 0x1, -R102 ;  /* 0x00000001d1007810 */ /* 0x000fe80007ffe966 */
[----:B------:R-:W-:Y:S04]  /*e070*/  IADD3 R0, -R210, R0, R211 ;  /* 0x00000000d2007210 */ /* 0x000fe80007ffe1d3 */
[C---:B------:R-:W-:Y:S02]  /*e080*/  IADD3 R104, R0.reuse, UR4, RZ ;  /* 0x0000000400687c10 */ /* 0x040fe4000fffe0ff */
[----:B-1----:R-:W-:Y:S01]  /*e090*/  IADD3 R144, R0, c[0x0][0x328], RZ ;  /* 0x0000ca0000907a10 */ /* 0x002fe20007ffe0ff */
[----:B------:R-:W-:-:S05]  /*e0a0*/  BRA.DIV ~URZ, `(.L_x_793) ;  /* 0x0000ecf27f007947 */ /* 0x000fca000b800000 */
[----:B------:R1:W2:Y:S02]  /*e0b0*/  SHFL.IDX PT, R3, R100, RZ, 0x1c1f ;  /* 0x001c1fff64037589 */ /* 0x0002a400000e0000 */
.L_x_925:
[----:B--2---:R-:W-:Y:S01]  /*e0c0*/  IADD3 R2, R144, R3, RZ ;  /* 0x0000000390027210 */ /* 0x004fe20007ffe0ff */
[----:B------:R-:W-:Y:S05]  /*e0d0*/  IMAD.MOV.U32 R0, RZ, RZ, 0x1 ;  /* 0x00000001ff007424 */ /* 0x000fea00078e00ff */
[----:B------:R-:W-:Y:S01]  /*e0e0*/  ISETP.LE.AND P0, PT, R0, c[0x0][0x32c], PT ;  /* 0x0000cb0000007a0c */ /* 0x000fe20003f03270 */
        /* <DEDUP_REMOVED lines=16> */
.L_x_796:
[----:B------:R-:W-:Y:S04]  /*e1f0*/  MOV R145, 0x1 ;  /* 0x0000000100917802 */ /* 0x000fe80000000f00 */
[----:B------:R-:W-:Y:S11]  /*e200*/  ISETP.NE.AND P0, PT, R145, c[0x0][0x32c], PT ;  /* 0x0000cb0091007a0c */ /* 0x000ff60003f05270 */
[----:B------:R-:W-:Y:S02]  /*e210*/  @!UPT UIADD3 URZ, URZ, URZ, URZ ;  /* 0x0000003f3f3ff290 */ /* 0x000fe4000fffe03f */
[----:B------:R-:W-:Y:S05]  /*e220*/  @P0 IMAD.HI.U32 R145, R3, c[0x0][0x330], RZ ;  /* 0x0000cc0003910a27 */ /* 0x000fea00078e00ff */
[----:B------:R-:W-:Y:S02]  /*e230*/  @P0 SHF.R.U32.HI R3, RZ, c[0x0][0x334], R145 ;  /* 0x0000cd00ff030a19 */ /* 0x000fe40000011691 */
.L_x_797:
[----:B------:R-:W-:Y:S05]  /*e240*/  BSYNC B0 ;  /* 0x0000000000007941 */ /* 0x000fea0003800000 */
.L_x_795:
[----:B------:R-:W-:Y:S04]  /*e250*/  IMAD R3, R3, c[0x0][0x32c], -R102 ;  /* 0x0000cb0003037a24 */ /* 0x000fe800078e0a66 */
[----:B------:R-:W-:Y:S05]  /*e260*/  IMAD.IADD R3, R3, 0x1, -R209 ;  /* 0x0000000103037824 */ /* 0x000fea00078e0ad1 */
[----:B------:R-:W-:Y:S02]  /*e270*/  IMNMX R0, R0, R3, !PT ;  /* 0x0000000300007217 */ /* 0x000fe40007800200 */
[----:B------:R-:W-:Y:S04]  /*e280*/  IADD3 R3, R3, c[0x0][0x32c], RZ ;  /* 0x0000cb0003037a10 */ /* 0x000fe80007ffe0ff */
[----:B------:R-:W-:Y:S02]  /*e290*/  IMNMX R2, R2, R3, PT ;  /* 0x0000000302027217 */ /* 0x000fe40003800200 */
.L_x_794:
[----:B------:R-:W-:Y:S04]  /*e2a0*/  ISETP.GT.AND P2, PT, R196, -0x1, PT ;  /* 0xffffffffc400780c */ /* 0x000fe80003f44270 */
[----:B------:R-:W-:Y:S04]  /*e2b0*/  ISETP.GT.AND P0, PT, R0, RZ, P2 ;  /* 0x000000ff0000720c */ /* 0x000fe80001704270 */
[----:B------:R-:W-:Y:S04]  /*e2c0*/  ISETP.LT.OR P0, PT, R2, 0x1, P0 ;  /* 0x000000010200780c */ /* 0x000fe80000701670 */
[----:B------:R-:W-:Y:S02]  /*e2d0*/  FSEL R145, R4, -INF , !P0 ;  /* 0xff80000004917808 */ /* 0x000fe40004000000 */
[----:B------:R-:W-:Y:S04]  /*e2e0*/  ISETP.GT.AND P0, PT, R0, 0x1, P2 ;  /* 0x000000010000780c */ /* 0x000fe80001704270 */
        /* <DEDUP_REMOVED lines=43> */
[----:B------:R-:W-:Y:S01]  /*e5a0*/  FSEL R33, R33, -INF , !P0 ;  /* 0xff80000021217808 */ /* 0x000fe20004000000 */
[----:B------:R-:W-:-:S06]  /*e5b0*/  BRA.DIV ~URZ, `(.L_x_798) ;  /* 0x0000e8427f007947 */ /* 0x000fcc000b800000 */
[----:B------:R2:W3:Y:S02]  /*e5c0*/  SHFL.IDX PT, R3, R100, 0x1, 0x1c1f ;  /* 0x003c1f0064037f89 */ /* 0x0004e400000e0000 */
.L_x_926:
[----:B---3--:R-:W-:Y:S01]  /*e5d0*/  IADD3 R2, R144, R3, RZ ;  /* 0x0000000390027210 */ /* 0x008fe20007ffe0ff */
        /* <DEDUP_REMOVED lines=18> */
.L_x_801:
[----:B------:R-:W-:Y:S04]  /*e700*/  MOV R4, 0x1 ;  /* 0x0000000100047802 */ /* 0x000fe80000000f00 */
[----:B------:R-:W-:Y:S11]  /*e710*/  ISETP.NE.AND P0, PT, R4, c[0x0][0x32c], PT ;  /* 0x0000cb0004007a0c */ /* 0x000ff60003f05270 */
[----:B------:R-:W-:Y:S02]  /*e720*/  @!UPT UIADD3 URZ, URZ, URZ, URZ ;  /* 0x0000003f3f3ff290 */ /* 0x000fe4000fffe03f */
[----:B------:R-:W-:Y:S05]  /*e730*/  @P0 IMAD.HI.U32 R4, R3, c[0x0][0x330], RZ ;  /* 0x0000cc0003040a27 */ /* 0x000fea00078e00ff */
[----:B------:R-:W-:Y:S02]  /*e740*/  @P0 SHF.R.U32.HI R3, RZ, c[0x0][0x334], R4 ;  /* 0x0000cd00ff030a19 */ /* 0x000fe40000011604 */
.L_x_802:
[----:B------:R-:W-:Y:S05]  /*e750*/  BSYNC B0 ;  /* 0x0000000000007941 */ /* 0x000fea0003800000 */
.L_x_800:
[----:B------:R-:W-:Y:S04]  /*e760*/  IMAD R102, R3, c[0x0][0x32c], -R102 ;  /* 0x0000cb0003667a24 */ /* 0x000fe800078e0a66 */
[----:B------:R-:W-:Y:S05]  /*e770*/  IMAD.IADD R102, R102, 0x1, -R209 ;  /* 0x0000000166667824 */ /* 0x000fea00078e0ad1 */
[----:B------:R-:W-:Y:S02]  /*e780*/  IMNMX R0, R0, R102, !PT ;  /* 0x0000006600007217 */ /* 0x000fe40007800200 */
[----:B------:R-:W-:Y:S04]  /*e790*/  IADD3 R102, R102, c[0x0][0x32c], RZ ;  /* 0x0000cb0066667a10 */ /* 0x000fe80007ffe0ff */
[----:B------:R-:W-:Y:S02]  /*e7a0*/  IMNMX R2, R2, R102, PT ;  /* 0x0000006602027217 */ /* 0x000fe40003800200 */
.L_x_799:
[C---:B------:R-:W-:Y:S02]  /*e7b0*/  ISETP.GT.AND P0, PT, R0.reuse, RZ, P2 ;  /* 0x000000ff0000720c */ /* 0x040fe40001704270 */
[----:B------:R-:W-:Y:S02]  /*e7c0*/  ISETP.GT.AND P1, PT, R0, 0x38, P2 ;  /* 0x000000380000780c */ /* 0x000fe40001724270 */
[C---:B------:R-:W-:Y:S02]  /*e7d0*/  ISETP.LT.OR P0, PT, R2.reuse, 0x1, P0 ;  /* 0x000000010200780c */ /* 0x040fe40000701670 */
[----:B------:R-:W-:Y:S02]  /*e7e0*/  ISETP.LT.OR P1, PT, R2, 0x39, P1 ;  /* 0x000000390200780c */ /* 0x000fe40000f21670 */
[----:B------:R-:W-:Y:S02]  /*e7f0*/  FSEL R6, R6, -INF , !P0 ;  /* 0xff80000006067808 */ /* 0x000fe40004000000 */
[----:B------:R-:W-:Y:S02]  /*e800*/  ISETP.GT.AND P0, PT, R0, 0x1, P2 ;  /* 0x000000010000780c */ /* 0x000fe40001704270 */
[----:B------:R-:W-:Y:S02]  /*e810*/  FMNMX.FTZ R3, R6, R101, !PT ;  /* 0x0000006506037209 */ /* 0x000fe40007810000 */
[----:B------:R-:W-:Y:S02]  /*e820*/  ISETP.LT.OR P0, PT, R2, 0x2, P0 ;  /* 0x000000020200780c */ /* 0x000fe40000701670 */
[----:B------:R-:W-:Y:S02]  /*e830*/  FSEL R34, R34, -INF , !P1 ;  /* 0xff80000022227808 */ /* 0x000fe40004800000 */
[----:B------:R-:W-:Y:S02]  /*e840*/  FSEL R7, R7, -INF , !P0 ;  /* 0xff80000007077808 */ /* 0x000fe40004000000 */
[----:B------:R-:W-:Y:S02]  /*e850*/  ISETP.GT.AND P0, PT, R0, 0x8, P2 ;  /* 0x000000080000780c */ /* 0x000fe40001704270 */
[----:B------:R-:W-:Y:S02]  /*e860*/  FMNMX.FTZ R3, R7, R3, !PT ;  /* 0x0000000307037209 */ /* 0x000fe40007810000 */
[----:B------:R-:W-:Y:S04]  /*e870*/  ISETP.LT.OR P0, PT, R2, 0x9, P0 ;  /* 0x000000090200780c */ /* 0x000fe80000701670 */
        /* <DEDUP_REMOVED lines=43> */
[----:B------:R-:W-:Y:S02]  /*eb30*/  ISETP.GT.AND P0, PT, R0, 0x39, P2 ;  /* 0x000000390000780c */ /* 0x000fe40001704270 */
[----:B------:R-:W-:Y:S02]  /*eb40*/  FMNMX.FTZ R0, R145, R103, !PT ;  /* 0x0000006791007209 */ /* 0x000fe40007810000 */
[----:B------:R-:W-:Y:S02]  /*eb50*/  ISETP.LT.OR P0, PT, R2, 0x3a, P0 ;  /* 0x0000003a0200780c */ /* 0x000fe40000701670 */
[----:B------:R-:W-:Y:S02]  /*eb60*/  FMNMX.FTZ R0, R5, R0, !PT ;  /* 0x0000000005007209 */ /* 0x000fe40007810000 */
[----:B------:R-:W-:Y:S02]  /*eb70*/  FSEL R35, R35, -INF , !P0 ;  /* 0xff80000023237808 */ /* 0x000fe40004000000 */
[----:B------:R-:W-:Y:S04]  /*eb80*/  FMNMX.FTZ R0, R8, R0, !PT ;  /* 0x0000000008007209 */ /* 0x000fe80007810000 */
        /* <DEDUP_REMOVED lines=8> */
[----:B------:R-:W-:Y:S02]  /*ec10*/  FMNMX.FTZ R2, R25, R0, !PT ;  /* 0x0000000019027209 */ /* 0x000fe40007810000 */
[----:B------:R-:W-:Y:S02]  /*ec20*/  FMNMX.FTZ R0, R27, R3, !PT ;  /* 0x000000031b007209 */ /* 0x000fe40007810000 */
[----:B------:R-:W-:Y:S02]  /*ec30*/  FMNMX.FTZ R2, R28, R2, !PT ;  /* 0x000000021c027209 */ /* 0x000fe40007810000 */
[----:B------:R-:W-:Y:S02]  /*ec40*/  FMNMX.FTZ R0, R30, R0, !PT ;  /* 0x000000001e007209 */ /* 0x000fe40007810000 */
[----:B-12---:R-:W-:Y:S02]  /*ec50*/  FMNMX.FTZ R100, R29, R2, !PT ;  /* 0x000000021d647209 */ /* 0x006fe40007810000 */
[----:B------:R-:W-:Y:S02]  /*ec60*/  FMNMX.FTZ R0, R31, R0, !PT ;  /* 0x000000001f007209 */ /* 0x000fe40007810000 */
[----:B------:R-:W-:Y:S02]  /*ec70*/  FMNMX.FTZ R100, R32, R100, !PT ;  /* 0x0000006420647209 */ /* 0x000fe40007810000 */
[----:B------:R-:W-:Y:S02]  /*ec80*/  FMNMX.FTZ R4, R34, R0, !PT ;  /* 0x0000000022047209 */ /* 0x000fe40007810000 */
[----:B------:R-:W-:Y:S02]  /*ec90*/  FMNMX.FTZ R100, R33, R100, !PT ;  /* 0x0000006421647209 */ /* 0x000fe40007810000 */
[----:B------:R-:W-:Y:S01]  /*eca0*/  FMNMX.FTZ R4, R35, R4, !PT ;  /* 0x0000000423047209 */ /* 0x000fe20007810000 */
[----:B------:R-:W-:-:S05]  /*ecb0*/  BRA.DIV ~URZ, `(.L_x_803) ;  /* 0x0000e1a27f007947 */ /* 0x000fca000b800000 */
[----:B------:R1:W2:Y:S02]  /*ecc0*/  SHFL.BFLY PT, R0, R100, 0x2, 0x1f ;  /* 0x0c401f0064007f89 */ /* 0x0002a400000e0000 */
.L_x_927:
[----:B-12---:R-:W-:Y:S01]  /*ecd0*/  FMNMX.FTZ R100, R100, R0, !PT ;  /* 0x0000000064647209 */ /* 0x006fe20007810000 */
[----:B------:R-:W-:-:S05]  /*ece0*/  BRA.DIV ~URZ, `(.L_x_804) ;  /* 0x0000e1b27f007947 */ /* 0x000fca000b800000 */
[----:B------:R-:W1:Y:S02]  /*ecf0*/  SHFL.BFLY PT, R102, R100, 0x1, 0x1f ;  /* 0x0c201f0064667f89 */ /* 0x000e6400000e0000 */
[----:B-1----:R-:W-:Y:S02]  /*ed00*/  FMNMX.FTZ R102, R100, R102, !PT ;  /* 0x0000006664667209 */ /* 0x002fe40007810000 */
[----:B------:R-:W1:Y:S02]  /*ed10*/  SHFL.BFLY PT, R100, R4, 0x2, 0x1f ;  /* 0x0c401f0004647f89 */ /* 0x000e6400000e0000 */
[----:B-1----:R-:W-:Y:S05]  /*ed20*/  FMNMX.FTZ R100, R4, R100, !PT ;  /* 0x0000006404647209 */ /* 0x002fea0007810000 */
[----:B------:R1:W2:Y:S02]  /*ed30*/  SHFL.BFLY PT, R0, R100, 0x1, 0x1f ;  /* 0x0c201f0064007f89 */ /* 0x0002a400000e0000 */
.L_x_928:
[C---:B------:R-:W-:Y:S01]  /*ed40*/  FSETP.NEU.FTZ.AND P0, PT, R102.reuse, -INF , PT ;  /* 0xff8000006600780b */ /* 0x040fe20003f1d000 */
[----:B------:R-:W-:Y:S01]  /*ed50*/  FMUL.FTZ R2, R102, c[0x0][0x2d0] ;  /* 0x0000b40066027a20 */ /* 0x000fe20000410000 */
[----:B--2---:R-:W-:Y:S01]  /*ed60*/  FMNMX.FTZ R3, R0, R100, !PT ;  /* 0x0000006400037209 */ /* 0x004fe20007810000 */
[----:B------:R-:W-:Y:S01]  /*ed70*/  WARPSYNC 0xffffffff ;  /* 0xffffffff00007948 */ /* 0x000fe20003800000 */
[----:B------:R-:W-:Y:S02]  /*ed80*/  FSEL R0, R102, RZ, P0 ;  /* 0x000000ff66007208 */ /* 0x000fe40000000000 */
[----:B------:R-:W-:Y:S02]  /*ed90*/  FSEL R2, R2, RZ, P0 ;  /* 0x000000ff02027208 */ /* 0x000fe40000000000 */
[----:B------:R-:W-:Y:S01]  /*eda0*/  FSETP.NEU.FTZ.AND P0, PT, R3, -INF , PT ;  /* 0xff8000000300780b */ /* 0x000fe20003f1d000 */
[----:B------:R-:W-:Y:S02]  /*edb0*/  FADD.FTZ R0, -R0, R103 ;  /* 0x0000006700007221 */ /* 0x000fe40000010100 */
        /* <DEDUP_REMOVED lines=19> */
[----:B------:R-:W-:Y:S03]  /*eef0*/  FFMA.FTZ R152, R17, c[0x0][0x2d0], -R2 ;  /* 0x0000b40011987a23 */ /* 0x000fe60000010802 */
[----:B------:R-:W-:Y:S10]  /*ef00*/  MUFU.EX2 R8, R8 ;  /* 0x0000000800087308 */ /* 0x000ff40000000800 */
[----:B------:R-:W4:Y:S10]  /*ef10*/  MUFU.EX2 R9, R9 ;  /* 0x0000000900097308 */ /* 0x000f340000000800 */
[----:B------:R-:W-:Y:S01]  /*ef20*/  MUFU.EX2 R103, R103 ;  /* 0x0000006700677308 */ /* 0x000fe20000000800 */
[C---:B--2---:R-:W-:Y:S02]  /*ef30*/  FFMA.FTZ R2, R0.reuse, R201, R4 ;  /* 0x000000c900027223 */ /* 0x044fe40000010004 */
[----:B------:R-:W-:Y:S02]  /*ef40*/  FMUL.FTZ R32, R0, R112 ;  /* 0x0000007000207220 */ /* 0x000fe40000410000 */
[----:B---3--:R-:W-:Y:S01]  /*ef50*/  FADD.FTZ R5, R144, R2 ;  /* 0x0000000290057221 */ /* 0x008fe20000010000 */
[C---:B------:R-:W-:Y:S01]  /*ef60*/  FSEL R2, R3.reuse, RZ, P0 ;  /* 0x000000ff03027208 */ /* 0x040fe20000000000 */
[----:B------:R-:W-:Y:S01]  /*ef70*/  FMUL.FTZ R33, R0, R113 ;  /* 0x0000007100217220 */ /* 0x000fe20000410000 */
[----:B------:R-:W-:Y:S01]  /*ef80*/  F2FP.BF16.PACK_AB R144, R144, R4 ;  /* 0x000000049090723e */ /* 0x000fe200000010ff */
[----:B------:R-:W-:Y:S02]  /*ef90*/  FMUL.FTZ R4, R3, c[0x0][0x2d0] ;  /* 0x0000b40003047a20 */ /* 0x000fe40000410000 */
[----:B------:R-:W-:Y:S02]  /*efa0*/  FADD.FTZ R2, -R2, R101 ;  /* 0x0000006502027221 */ /* 0x000fe40000010100 */
[----:B------:R-:W-:Y:S01]  /*efb0*/  FMUL.FTZ R16, R0, R128 ;  /* 0x0000008000107220 */ /* 0x000fe20000410000 */
[----:B------:R-:W-:Y:S01]  /*efc0*/  FSEL R4, R4, RZ, P0 ;  /* 0x000000ff04047208 */ /* 0x000fe20000000000 */
[----:B------:R-:W-:Y:S01]  /*efd0*/  FMUL.FTZ R2, R2, c[0x0][0x2d0] ;  /* 0x0000b40002027a20 */ /* 0x000fe20000410000 */
[----:B----4-:R-:W-:Y:S01]  /*efe0*/  F2FP.BF16.PACK_AB R146, R9, R8 ;  /* 0x000000080992723e */ /* 0x010fe200000010ff */
[----:B------:R-:W-:Y:S01]  /*eff0*/  FMUL.FTZ R17, R0, R129 ;  /* 0x0000008100117220 */ /* 0x000fe20000410000 */
[----:B------:R-:W-:Y:S01]  /*f000*/  ISETP.GT.AND P0, PT, R196, R195, PT ;  /* 0x000000c3c400720c */ /* 0x000fe20003f04270 */
[--C-:B------:R-:W-:Y:S02]  /*f010*/  FFMA.FTZ R167, R34, c[0x0][0x2d0], -R4.reuse ;  /* 0x0000b40022a77a23 */ /* 0x100fe40000010804 */
[----:B------:R-:W2:Y:S01]  /*f020*/  MUFU.EX2 R2, R2 ;  /* 0x0000000200027308 */ /* 0x000ea20000000800 */
[--C-:B------:R-:W-:Y:S02]  /*f030*/  FFMA.FTZ R193, R35, c[0x0][0x2d0], -R4.reuse ;  /* 0x0000b40023c17a23 */ /* 0x100fe40000010804 */
[--C-:B------:R-:W-:Y:S02]  /*f040*/  FFMA.FTZ R6, R6, c[0x0][0x2d0], -R4.reuse ;  /* 0x0000b40006067a23 */ /* 0x100fe40000010804 */
[--C-:B------:R-:W-:Y:S02]  /*f050*/  FFMA.FTZ R7, R7, c[0x0][0x2d0], -R4.reuse ;  /* 0x0000b40007077a23 */ /* 0x100fe40000010804 */
[--C-:B-1----:R-:W-:Y:S02]  /*f060*/  FFMA.FTZ R100, R10, c[0x0][0x2d0], -R4.reuse ;  /* 0x0000b4000a647a23 */ /* 0x102fe40000010804 */
[--C-:B------:R-:W-:Y:S01]  /*f070*/  FFMA.FTZ R101, R11, c[0x0][0x2d0], -R4.reuse ;  /* 0x0000b4000b657a23 */ /* 0x100fe20000010804 */
[----:B------:R-:W1:Y:S01]  /*f080*/  MUFU.EX2 R6, R6 ;  /* 0x0000000600067308 */ /* 0x000e620000000800 */
        /* <DEDUP_REMOVED lines=8> */
[C---:B--2---:R-:W-:Y:S02]  /*f110*/  FMUL.FTZ R34, R2.reuse, R114 ;  /* 0x0000007202227220 */ /* 0x044fe40000410000 */
[----:B------:R-:W-:Y:S02]  /*f120*/  FMUL.FTZ R35, R2, R115 ;  /* 0x0000007302237220 */ /* 0x000fe40000410000 */
[----:B------:R-:W2:Y:S01]  /*f130*/  LDSM.16.MT88.4 R112, [R168] ;  /* 0x00000000a870783b */ /* 0x000ea20000004200 */
[----:B------:R-:W3:Y:S01]  /*f140*/  MUFU.EX2 R129, R101 ;  /* 0x0000006500817308 */ /* 0x000ee20000000800 */
[--C-:B------:R-:W-:Y:S02]  /*f150*/  FFMA.FTZ R164, R31, c[0x0][0x2d0], -R4.reuse ;  /* 0x0000b4001fa47a23 */ /* 0x100fe40000010804 */
[--C-:B------:R-:W-:Y:S02]  /*f160*/  FFMA.FTZ R149, R14, c[0x0][0x2d0], -R4.reuse ;  /* 0x0000b4000e957a23 */ /* 0x100fe40000010804 */
[----:B------:R-:W-:Y:S02]  /*f170*/  FFMA.FTZ R148, R15, c[0x0][0x2d0], -R4 ;  /* 0x0000b4000f947a23 */ /* 0x000fe40000010804 */
[----:B------:R-:W-:Y:S02]  /*f180*/  FADD.FTZ R4, R8, R5 ;  /* 0x0000000508047221 */ /* 0x000fe40000010000 */
[----:B-1----:R-:W-:Y:S01]  /*f190*/  FFMA.FTZ R5, R2, R200, R6 ;  /* 0x000000c802057223 */ /* 0x002fe20000010006 */
[----:B------:R-:W1:Y:S01]  /*f1a0*/  MUFU.EX2 R7, R7 ;  /* 0x0000000700077308 */ /* 0x000e620000000800 */
[----:B------:R-:W-:Y:S02]  /*f1b0*/  FADD.FTZ R104, R9, R4 ;  /* 0x0000000409687221 */ /* 0x000fe40000010000 */
[C---:B------:R-:W-:Y:S02]  /*f1c0*/  FMUL.FTZ R4, R0.reuse, R140 ;  /* 0x0000008c00047220 */ /* 0x040fe40000410000 */
[C---:B------:R-:W-:Y:S02]  /*f1d0*/  FMUL.FTZ R8, R0.reuse, R136 ;  /* 0x0000008800087220 */ /* 0x040fe40000410000 */
[----:B------:R-:W-:Y:S02]  /*f1e0*/  FMUL.FTZ R9, R0, R137 ;  /* 0x0000008900097220 */ /* 0x000fe40000410000 */
[C---:B------:R-:W-:Y:S01]  /*f1f0*/  FMUL.FTZ R10, R2.reuse, R138 ;  /* 0x0000008a020a7220 */ /* 0x040fe20000410000 */
[----:B------:R-:W-:Y:S01]  /*f200*/  MUFU.EX2 R156, R156 ;  /* 0x0000009c009c7308 */ /* 0x000fe20000000800 */
[----:B------:R-:W-:Y:S02]  /*f210*/  FMUL.FTZ R11, R2, R139 ;  /* 0x0000008b020b7220 */ /* 0x000fe40000410000 */
[C---:B------:R-:W-:Y:S01]  /*f220*/  FMUL.FTZ R12, R0.reuse, R132 ;  /* 0x00000084000c7220 */ /* 0x040fe20000410000 */
[----:B---3--:R-:W-:Y:S01]  /*f230*/  F2FP.BF16.PACK_AB R147, R129, R128 ;  /* 0x000000808193723e */ /* 0x008fe200000010ff */
[----:B------:R-:W-:Y:S01]  /*f240*/  FMUL.FTZ R13, R0, R133 ;  /* 0x00000085000d7220 */ /* 0x000fe20000410000 */
[----:B------:R-:W-:Y:S01]  /*f250*/  LDSM.16.MT88.4 R136, [R168+0x1800] ;  /* 0x00180000a888783b */ /* 0x000fe20000004200 */
[C---:B------:R-:W-:Y:S02]  /*f260*/  FMUL.FTZ R14, R2.reuse, R134 ;  /* 0x00000086020e7220 */ /* 0x040fe40000410000 */
[C---:B------:R-:W-:Y:S01]  /*f270*/  FMUL.FTZ R15, R2.reuse, R135 ;  /* 0x00000087020f7220 */ /* 0x040fe20000410000 */
[----:B------:R-:W-:Y:S01]  /*f280*/  MUFU.EX2 R155, R155 ;  /* 0x0000009b009b7308 */ /* 0x000fe20000000800 */
[C---:B------:R-:W-:Y:S02]  /*f290*/  FMUL.FTZ R18, R2.reuse, R130 ;  /* 0x0000008202127220 */ /* 0x040fe40000410000 */
[----:B------:R-:W-:Y:S01]  /*f2a0*/  FMUL.FTZ R19, R2, R131 ;  /* 0x0000008302137220 */ /* 0x000fe20000410000 */
[C---:B-1----:R-:W-:Y:S01]  /*f2b0*/  F2FP.BF16.PACK_AB R145, R7.reuse, R6 ;  /* 0x000000060791723e */ /* 0x042fe200000010ff */
[----:B------:R-:W-:Y:S02]  /*f2c0*/  FADD.FTZ R194, R7, R5 ;  /* 0x0000000507c27221 */ /* 0x000fe40000010000 */
[----:B------:R-:W-:Y:S02]  /*f2d0*/  FMUL.FTZ R5, R0, R141 ;  /* 0x0000008d00057220 */ /* 0x000fe40000410000 */
[C---:B------:R-:W-:Y:S01]  /*f2e0*/  FMUL.FTZ R6, R2.reuse, R142 ;  /* 0x0000008e02067220 */ /* 0x040fe20000410000 */
[----:B------:R-:W-:Y:S01]  /*f2f0*/  MUFU.EX2 R157, R157 ;  /* 0x0000009d009d7308 */ /* 0x000fe20000000800 */
[----:B------:R-:W-:Y:S02]  /*f300*/  FMUL.FTZ R7, R2, R143 ;  /* 0x0000008f02077220 */ /* 0x000fe40000410000 */
[C---:B------:R-:W-:Y:S02]  /*f310*/  FMUL.FTZ R20, R0.reuse, R124 ;  /* 0x0000007c00147220 */ /* 0x040fe40000410000 */
[----:B------:R-:W-:Y:S02]  /*f320*/  FMUL.FTZ R21, R0, R125 ;  /* 0x0000007d00157220 */ /* 0x000fe40000410000 */
[C---:B------:R-:W-:Y:S01]  /*f330*/  FMUL.FTZ R22, R2.reuse, R126 ;  /* 0x0000007e02167220 */ /* 0x040fe20000410000 */
[C---:B--2---:R-:W-:Y:S02]  /*f340*/  HMMA.16816.F32.BF16 R4, R144.reuse, R112, R4 ;  /* 0x000000709004723c */ /* 0x044fe40000041804 */
[----:B------:R-:W-:Y:S03]  /*f350*/  MUFU.EX2 R158, R158 ;  /* 0x0000009e009e7308 */ /* 0x000fe60000000800 */
[----:B------:R-:W-:Y:S02]  /*f360*/  FMUL.FTZ R23, R2, R127 ;  /* 0x0000007f02177220 */ /* 0x000fe40000410000 */
[----:B------:R-:W-:Y:S01]  /*f370*/  LDSM.16.MT88.4 R124, [R172+0x1000] ;  /* 0x00100000ac7c783b */ /* 0x000fe20000004200 */
[C---:B------:R-:W-:Y:S04]  /*f380*/  HMMA.16816.F32.BF16 R8, R144.reuse, R114, R8 ;  /* 0x000000729008723c */ /* 0x040fe80000041808 */
[C---:B------:R-:W-:Y:S01]  /*f390*/  FMUL.FTZ R24, R0.reuse, R120 ;  /* 0x0000007800187220 */ /* 0x040fe20000410000 */
[----:B------:R-:W1:Y:S01]  /*f3a0*/  MUFU.EX2 R100, R154 ;  /* 0x0000009a00647308 */ /* 0x000e620000000800 */
[----:B------:R-:W-:Y:S01]  /*f3b0*/  FMUL.FTZ R25, R0, R121 ;  /* 0x0000007900197220 */ /* 0x000fe20000410000 */
[----:B------:R-:W2:Y:S01]  /*f3c0*/  LDSM.16.MT88.4 R112, [R169] ;  /* 0x00000000a970783b */ /* 0x000ea20000004200 */
[C---:B------:R-:W-:Y:S04]  /*f3d0*/  FMUL.FTZ R26, R2.reuse, R122 ;  /* 0x0000007a021a7220 */ /* 0x040fe80000410000 */
[----:B------:R-:W-:Y:S02]  /*f3e0*/  FMUL.FTZ R27, R2, R123 ;  /* 0x0000007b021b7220 */ /* 0x000fe40000410000 */
[C---:B------:R-:W-:Y:S01]  /*f3f0*/  FMUL.FTZ R28, R0.reuse, R116 ;  /* 0x00000074001c7220 */ /* 0x040fe20000410000 */
[----:B------:R-:W-:Y:S01]  /*f400*/  LDSM.16.MT88.4 R120, [R169+0x800] ;  /* 0x00080000a978783b */ /* 0x000fe20000004200 */
[----:B------:R-:W-:Y:S01]  /*f410*/  FMUL.FTZ R29, R0, R117 ;  /* 0x00000075001d7220 */ /* 0x000fe20000410000 */
[----:B------:R-:W-:Y:S01]  /*f420*/  MUFU.EX2 R101, R152 ;  /* 0x0000009800657308 */ /* 0x000fe20000000800 */
[C---:B------:R-:W-:Y:S02]  /*f430*/  FMUL.FTZ R30, R2.reuse, R118 ;  /* 0x00000076021e7220 */ /* 0x040fe40000410000 */
[----:B------:R-:W-:Y:S02]  /*f440*/  FMUL.FTZ R31, R2, R119 ;  /* 0x00000077021f7220 */ /* 0x000fe40000410000 */
[C---:B------:R-:W-:Y:S01]  /*f450*/  FMUL.FTZ R36, R0.reuse, R36 ;  /* 0x0000002400247220 */ /* 0x040fe20000410000 */
[----:B------:R-:W-:Y:S01]  /*f460*/  LDSM.16.MT88.4 R116, [R168+0x800] ;  /* 0x00080000a874783b */ /* 0x000fe20000004200 */
        /* <DEDUP_REMOVED lines=12> */
[----:B------:R-:W-:Y:S02]  /*f530*/  FMUL.FTZ R47, R2, R47 ;  /* 0x0000002f022f7220 */ /* 0x000fe40000410000 */
[C---:B------:R-:W-:Y:S01]  /*f540*/  FMUL.FTZ R48, R0.reuse, R48 ;  /* 0x0000003000307220 */ /* 0x040fe20000410000 */
[C---:B--2---:R-:W-:Y:S01]  /*f550*/  HMMA.16816.F32.BF16 R12, R144.reuse, R112, R12 ;  /* 0x00000070900c723c */ /* 0x044fe2000004180c */
[----:B------:R-:W-:Y:S02]  /*f560*/  MUFU.EX2 R150, R150 ;  /* 0x0000009600967308 */ /* 0x000fe40000000800 */
[----:B------:R-:W-:Y:S02]  /*f570*/  FMUL.FTZ R49, R0, R49 ;  /* 0x0000003100317220 */ /* 0x000fe40000410000 */
[C---:B------:R-:W-:Y:S02]  /*f580*/  FMUL.FTZ R50, R2.reuse, R50 ;  /* 0x0000003202327220 */ /* 0x040fe40000410000 */
[----:B------:R-:W-:Y:S01]  /*f590*/  FMUL.FTZ R51, R2, R51 ;  /* 0x0000003302337220 */ /* 0x000fe20000410000 */
[C---:B------:R-:W-:Y:S01]  /*f5a0*/  HMMA.16816.F32.BF16 R16, R144.reuse, R114, R16 ;  /* 0x000000729010723c */ /* 0x040fe20000041810 */
[----:B------:R-:W2:Y:S02]  /*f5b0*/  LDSM.16.MT88.4 R112, [R172] ;  /* 0x00000000ac70783b */ /* 0x000ea40000004200 */
[----:B------:R-:W-:Y:S01]  /*f5c0*/  MUFU.EX2 R151, R151 ;  /* 0x0000009700977308 */ /* 0x000fe20000000800 */
        /* <DEDUP_REMOVED lines=17> */
[----:B------:R-:W-:Y:S01]  /*f6e0*/  FMUL.FTZ R69, R0, R69 ;  /* 0x0000004500457220 */ /* 0x000fe20000410000 */
[C---:B--2---:R-:W-:Y:S03]  /*f6f0*/  HMMA.16816.F32.BF16 R20, R144.reuse, R112, R20 ;  /* 0x000000709014723c */ /* 0x044fe60000041814 */
[C---:B------:R-:W-:Y:S02]  /*f700*/  FMUL.FTZ R70, R2.reuse, R70 ;  /* 0x0000004602467220 */ /* 0x040fe40000410000 */
[----:B------:R-:W-:Y:S02]  /*f710*/  FMUL.FTZ R71, R2, R71 ;  /* 0x0000004702477220 */ /* 0x000fe40000410000 */
[C---:B------:R-:W-:Y:S01]  /*f720*/  FMUL.FTZ R72, R0.reuse, R72 ;  /* 0x0000004800487220 */ /* 0x040fe20000410000 */
[C---:B------:R-:W-:Y:S01]  /*f730*/  HMMA.16816.F32.BF16 R24, R144.reuse, R114, R24 ;  /* 0x000000729018723c */ /* 0x040fe20000041818 */
[----:B------:R-:W2:Y:S03]  /*f740*/  LDSM.16.MT88.4 R112, [R171] ;  /* 0x00000000ab70783b */ /* 0x000ea60000004200 */
        /* <DEDUP_REMOVED lines=18> */
[C---:B--2---:R-:W-:Y:S03]  /*f870*/  HMMA.16816.F32.BF16 R28, R144.reuse, R112, R28 ;  /* 0x00000070901c723c */ /* 0x044fe6000004181c */
[C---:B------:R-:W-:Y:S02]  /*f880*/  FMUL.FTZ R91, R2.reuse, R91 ;  /* 0x0000005b025b7220 */ /* 0x040fe40000410000 */
[C---:B------:R-:W-:Y:S02]  /*f890*/  FMUL.FTZ R94, R2.reuse, R94 ;  /* 0x0000005e025e7220 */ /* 0x040fe40000410000 */
[C---:B------:R-:W-:Y:S01]  /*f8a0*/  FMUL.FTZ R95, R2.reuse, R95 ;  /* 0x0000005f025f7220 */ /* 0x040fe20000410000 */
[C---:B------:R-:W-:Y:S01]  /*f8b0*/  HMMA.16816.F32.BF16 R32, R144.reuse, R114, R32 ;  /* 0x000000729020723c */ /* 0x040fe20000041820 */
[----:B------:R-:W2:Y:S03]  /*f8c0*/  LDSM.16.MT88.4 R112, [R168+0x2000] ;  /* 0x00200000a870783b */ /* 0x000ea60000004200 */
[C---:B------:R-:W-:Y:S02]  /*f8d0*/  FMUL.FTZ R98, R2.reuse, R98 ;  /* 0x0000006202627220 */ /* 0x040fe40000410000 */
[----:B------:R-:W-:Y:S02]  /*f8e0*/  FMUL.FTZ R99, R2, R99 ;  /* 0x0000006302637220 */ /* 0x000fe40000410000 */
[----:B------:R-:W3:Y:S01]  /*f8f0*/  MUFU.EX2 R2, R153 ;  /* 0x0000009900027308 */ /* 0x000ee20000000800 */
[C---:B------:R-:W-:Y:S03]  /*f900*/  FMUL.FTZ R92, R0.reuse, R92 ;  /* 0x0000005c005c7220 */ /* 0x040fe60000410000 */
[C---:B------:R-:W-:Y:S02]  /*f910*/  FMUL.FTZ R93, R0.reuse, R93 ;  /* 0x0000005d005d7220 */ /* 0x040fe40000410000 */
[C---:B------:R-:W-:Y:S02]  /*f920*/  FMUL.FTZ R96, R0.reuse, R96 ;  /* 0x0000006000607220 */ /* 0x040fe40000410000 */
[----:B------:R-:W-:Y:S02]  /*f930*/  FMUL.FTZ R97, R0, R97 ;  /* 0x0000006100617220 */ /* 0x000fe40000410000 */
[----:B-1----:R-:W-:Y:S02]  /*f940*/  FADD.FTZ R0, R100, R104 ;  /* 0x0000006864007221 */ /* 0x002fe40000010000 */
[----:B------:R-:W-:Y:S02]  /*f950*/  MUFU.EX2 R104, R163 ;  /* 0x000000a300687308 */ /* 0x000fe40000000800 */
[C---:B---3--:R-:W-:Y:S04]  /*f960*/  FADD.FTZ R0, R2.reuse, R0 ;  /* 0x0000000002007221 */ /* 0x048fe80000010000 */
[----:B------:R-:W-:Y:S04]  /*f970*/  FADD.FTZ R0, R103, R0 ;  /* 0x0000000067007221 */ /* 0x000fe80000010000 */
[C---:B------:R-:W-:Y:S01]  /*f980*/  FADD.FTZ R0, R101.reuse, R0 ;  /* 0x0000000065007221 */ /* 0x040fe20000010000 */
        /* <DEDUP_REMOVED lines=23> */
[----:B------:R-:W-:Y:S01]  /*fb00*/  HMMA.16816.F32.BF16 R96, R144, R114, R96 ;  /* 0x000000729060723c */ /* 0x000fe20000041860 */
[----:B------:R-:W1:Y:S03]  /*fb10*/  MUFU.EX2 R100, R162 ;  /* 0x000000a200647308 */ /* 0x000e660000000800 */
[----:B------:R-:W-:Y:S03]  /*fb20*/  F2FP.BF16.PACK_AB R113, R148, R149 ;  /* 0x000000959471723e */ /* 0x000fe600000010ff */
[----:B------:R-:W-:Y:S02]  /*fb30*/  F2FP.BF16.PACK_AB R114, R101, R103 ;  /* 0x000000676572723e */ /* 0x000fe400000010ff */
[----:B------:R-:W-:Y:S02]  /*fb40*/  F2FP.BF16.PACK_AB R115, R151, R150 ;  /* 0x000000969773723e */ /* 0x000fe400000010ff */
[----:B------:R-:W2:Y:S05]  /*fb50*/  MUFU.EX2 R2, R161 ;  /* 0x000000a100027308 */ /* 0x000eaa0000000800 */
[C---:B------:R-:W-:Y:S05]  /*fb60*/  HMMA.16816.F32.BF16 R4, R112.reuse, R116, R4 ;  /* 0x000000747004723c */ /* 0x040fea0000041804 */
[----:B------:R-:W3:Y:S03]  /*fb70*/  MUFU.EX2 R103, R160 ;  /* 0x000000a000677308 */ /* 0x000ee60000000800 */
[C---:B------:R-:W-:Y:S01]  /*fb80*/  HMMA.16816.F32.BF16 R8, R112.reuse, R118, R8 ;  /* 0x000000767008723c */ /* 0x040fe20000041808 */
[----:B------:R-:W4:Y:S03]  /*fb90*/  LDSM.16.MT88.4 R116, [R172+0x800] ;  /* 0x00080000ac74783b */ /* 0x000f260000004200 */
[----:B-1----:R-:W-:Y:S03]  /*fba0*/  FADD.FTZ R0, R100, R0 ;  /* 0x0000000064007221 */ /* 0x002fe60000010000 */
[----:B------:R-:W1:Y:S01]  /*fbb0*/  MUFU.EX2 R101, R159 ;  /* 0x0000009f00657308 */ /* 0x000e620000000800 */
[C---:B------:R-:W-:Y:S04]  /*fbc0*/  HMMA.16816.F32.BF16 R12, R112.reuse, R120, R12 ;  /* 0x00000078700c723c */ /* 0x040fe8000004180c */
[C---:B--2---:R-:W-:Y:S04]  /*fbd0*/  FADD.FTZ R0, R2.reuse, R0 ;  /* 0x0000000002007221 */ /* 0x044fe80000010000 */
[C---:B------:R-:W-:Y:S01]  /*fbe0*/  HMMA.16816.F32.BF16 R16, R112.reuse, R122, R16 ;  /* 0x0000007a7010723c */ /* 0x040fe20000041810 */
[----:B------:R-:W2:Y:S01]  /*fbf0*/  LDSM.16.MT88.4 R120, [R171+0x800] ;  /* 0x00080000ab78783b */ /* 0x000ea20000004200 */
[----:B------:R-:W-:Y:S02]  /*fc00*/  MUFU.EX2 R144, R166 ;  /* 0x000000a600907308 */ /* 0x000fe40000000800 */
[----:B---3--:R-:W-:Y:S08]  /*fc10*/  FADD.FTZ R0, R103, R0 ;  /* 0x0000000067007221 */ /* 0x008ff00000010000 */
[----:B------:R-:W-:Y:S01]  /*fc20*/  MUFU.EX2 R146, R191 ;  /* 0x000000bf00927308 */ /* 0x000fe20000000800 */
[C---:B-1----:R-:W-:Y:S01]  /*fc30*/  FADD.FTZ R0, R101.reuse, R0 ;  /* 0x0000000065007221 */ /* 0x042fe20000010000 */
[C---:B----4-:R-:W-:Y:S08]  /*fc40*/  HMMA.16816.F32.BF16 R20, R112.reuse, R116, R20 ;  /* 0x000000747014723c */ /* 0x050ff00000041814 */
        /* <DEDUP_REMOVED lines=30> */
[----:B------:R-:W-:Y:S01]  /*fe30*/  F2FP.BF16.PACK_AB R114, R101, R103 ;  /* 0x000000676572723e */ /* 0x000fe200000010ff */
[----:B------:R-:W3:Y:S02]  /*fe40*/  MUFU.EX2 R2, R165 ;  /* 0x000000a500027308 */ /* 0x000ee40000000800 */
[----:B------:R-:W-:Y:S02]  /*fe50*/  F2FP.BF16.PACK_AB R113, R155, R156 ;  /* 0x0000009c9b71723e */ /* 0x000fe400000010ff */
[----:B------:R-:W-:Y:S06]  /*fe60*/  F2FP.BF16.PACK_AB R115, R158, R157 ;  /* 0x0000009d9e73723e */ /* 0x000fec00000010ff */
[----:B------:R-:W4:Y:S01]  /*fe70*/  MUFU.EX2 R100, R192 ;  /* 0x000000c000647308 */ /* 0x000f220000000800 */
[C---:B-1----:R-:W-:Y:S09]  /*fe80*/  HMMA.16816.F32.BF16 R4, R112.reuse, R116, R4 ;  /* 0x000000747004723c */ /* 0x042ff20000041804 */
[----:B------:R-:W1:Y:S01]  /*fe90*/  MUFU.EX2 R103, R164 ;  /* 0x000000a400677308 */ /* 0x000e620000000800 */
[C---:B------:R-:W-:Y:S01]  /*fea0*/  HMMA.16816.F32.BF16 R8, R112.reuse, R118, R8 ;  /* 0x000000767008723c */ /* 0x040fe20000041808 */
[----:B------:R-:W5:Y:S02]  /*feb0*/  LDSM.16.MT88.4 R116, [R171+0x1000] ;  /* 0x00100000ab74783b */ /* 0x000f640000004200 */
[----:B---3--:R-:W-:Y:S06]  /*fec0*/  FADD.FTZ R0, R2, R0 ;  /* 0x0000000002007221 */ /* 0x008fec0000010000 */
[----:B------:R-:W-:Y:S01]  /*fed0*/  MUFU.EX2 R101, R167 ;  /* 0x000000a700657308 */ /* 0x000fe20000000800 */
[C---:B--2---:R-:W-:Y:S03]  /*fee0*/  HMMA.16816.F32.BF16 R12, R112.reuse, R120, R12 ;  /* 0x00000078700c723c */ /* 0x044fe6000004180c */
[C---:B------:R-:W-:Y:S01]  /*fef0*/  FADD.FTZ R0, R144.reuse, R0 ;  /* 0x0000000090007221 */ /* 0x040fe20000010000 */
[----:B------:R-:W-:Y:S01]  /*ff00*/  F2FP.BF16.PACK_AB R144, R144, R2 ;  /* 0x000000029090723e */ /* 0x000fe200000010ff */
[----:B------:R-:W-:Y:S03]  /*ff10*/  FADD.FTZ R2, R128, R194 ;  /* 0x000000c280027221 */ /* 0x000fe60000010000 */
[C---:B------:R-:W-:Y:S01]  /*ff20*/  HMMA.16816.F32.BF16 R16, R112.reuse, R122, R16 ;  /* 0x0000007a7010723c */ /* 0x040fe20000041810 */
[----:B------:R-:W2:Y:S03]  /*ff30*/  LDSM.16.MT88.4 R120, [R168+0x3000] ;  /* 0x00300000a878783b */ /* 0x000ea60000004200 */
[----:B----4-:R-:W-:Y:S01]  /*ff40*/  FADD.FTZ R0, R100, R0 ;  /* 0x0000000064007221 */ /* 0x010fe20000010000 */
[----:B-1----:R-:W-:Y:S03]  /*ff50*/  F2FP.BF16.PACK_AB R145, R103, R104 ;  /* 0x000000686791723e */ /* 0x002fe600000010ff */
[C---:B------:R-:W-:Y:S04]  /*ff60*/  HMMA.16816.F32.BF16 R20, R112.reuse, R124, R20 ;  /* 0x0000007c7014723c */ /* 0x040fe80000041814 */
[C---:B------:R-:W-:Y:S01]  /*ff70*/  FADD.FTZ R201, R146.reuse, R0 ;  /* 0x0000000092c97221 */ /* 0x040fe20000010000 */
[----:B------:R-:W-:Y:S01]  /*ff80*/  F2FP.BF16.PACK_AB R146, R146, R100 ;  /* 0x000000649292723e */ /* 0x000fe200000010ff */
[----:B------:R-:W-:Y:S01]  /*ff90*/  FADD.FTZ R0, R129, R2 ;  /* 0x0000000281007221 */ /* 0x000fe20000010000 */
[----:B------:R-:W1:Y:S01]  /*ffa0*/  MUFU.EX2 R100, R193 ;  /* 0x000000c100647308 */ /* 0x000e620000000800 */
[C---:B------:R-:W-:Y:S01]  /*ffb0*/  HMMA.16816.F32.BF16 R24, R112.reuse, R126, R24 ;  /* 0x0000007e7018723c */ /* 0x040fe20000041818 */
[----:B------:R-:W3:Y:S03]  /*ffc0*/  LDSM.16.MT88.4 R124, [R169+0x3000] ;  /* 0x00300000a97c783b */ /* 0x000ee60000004200 */
[----:B------:R-:W-:Y:S04]  /*ffd0*/  FADD.FTZ R0, R149, R0 ;  /* 0x0000000095007221 */ /* 0x000fe80000010000 */
[----:B------:R-:W-:Y:S01]  /*ffe0*/  FADD.FTZ R0, R148, R0 ;  /* 0x0000000094007221 */ /* 0x000fe20000010000 */
[C---:B-----5:R-:W-:Y:S01]  /*fff0*/  HMMA.16816.F32.BF16 R28, R112.reuse, R116, R28 ;  /* 0x00000074701c723c */ /* 0x060fe2000004181c */
[----:B------:R-:W-:Y:S02]  /*10000*/  LDSM.16.MT88.4 R128, [R169+0x1800] ;  /* 0x00180000a980783b */ /* 0x000fe40000004200 */
[----:B------:R-:W-:Y:S04]  /*10010*/  FADD.FTZ R0, R150, R0 ;  /* 0x0000000096007221 */ /* 0x000fe80000010000 */
[----:B------:R-:W-:Y:S01]  /*10020*/  FADD.FTZ R0, R151, R0 ;  /* 0x0000000097007221 */ /* 0x000fe20000010000 */
[C---:B------:R-:W-:Y:S01]  /*10030*/  HMMA.16816.F32.BF16 R32, R112.reuse, R118, R32 ;  /* 0x000000767020723c */ /* 0x040fe20000041820 */
[----:B------:R-:W4:Y:S03]  /*10040*/  LDSM.16.MT88.4 R116, [R172+0x3000] ;  /* 0x00300000ac74783b */ /* 0x000f260000004200 */
[----:B------:R-:W-:Y:S01]  /*10050*/  FADD.FTZ R0, R156, R0 ;  /* 0x000000009c007221 */ /* 0x000fe20000010000 */
[----:B-1----:R-:W-:Y:S03]  /*10060*/  F2FP.BF16.PACK_AB R147, R100, R101 ;  /* 0x000000656493723e */ /* 0x002fe600000010ff */
[C---:B--2---:R-:W-:Y:S04]  /*10070*/  HMMA.16816.F32.BF16 R36, R112.reuse, R120, R36 ;  /* 0x000000787024723c */ /* 0x044fe80000041824 */
[----:B------:R-:W-:Y:S04]  /*10080*/  FADD.FTZ R0, R155, R0 ;  /* 0x000000009b007221 */ /* 0x000fe80000010000 */
[C---:B------:R-:W-:Y:S01]  /*10090*/  HMMA.16816.F32.BF16 R40, R112.reuse, R122, R40 ;  /* 0x0000007a7028723c */ /* 0x040fe20000041828 */
[----:B------:R-:W1:Y:S03]  /*100a0*/  LDSM.16.MT88.4 R120, [R171+0x3000] ;  /* 0x00300000ab78783b */ /* 0x000e660000004200 */
[----:B------:R-:W-:Y:S04]  /*100b0*/  FADD.FTZ R0, R157, R0 ;  /* 0x000000009d007221 */ /* 0x000fe80000010000 */
[C---:B---3--:R-:W-:Y:S04]  /*100c0*/  HMMA.16816.F32.BF16 R44, R112.reuse, R124, R44 ;  /* 0x0000007c702c723c */ /* 0x048fe8000004182c */
[----:B------:R-:W-:Y:S04]  /*100d0*/  FADD.FTZ R0, R158, R0 ;  /* 0x000000009e007221 */ /* 0x000fe80000010000 */
[C---:B------:R-:W-:Y:S01]  /*100e0*/  HMMA.16816.F32.BF16 R48, R112.reuse, R126, R48 ;  /* 0x0000007e7030723c */ /* 0x040fe20000041830 */
[----:B------:R-:W2:Y:S03]  /*100f0*/  LDSM.16.MT88.4 R124, [R168+0x5000] ;  /* 0x00500000a87c783b */ /* 0x000ea60000004200 */
[----:B------:R-:W-:Y:S04]  /*10100*/  FADD.FTZ R0, R104, R0 ;  /* 0x0000000068007221 */ /* 0x000fe80000010000 */
[----:B------:R-:W-:Y:S01]  /*10110*/  FADD.FTZ R0, R103, R0 ;  /* 0x0000000067007221 */ /* 0x000fe20000010000 */
[C---:B----4-:R-:W-:Y:S03]  /*10120*/  HMMA.16816.F32.BF16 R52, R112.reuse, R116, R52 ;  /* 0x000000747034723c */ /* 0x050fe60000041834 */
[----:B------:R-:W-:Y:S01]  /*10130*/  MOV R103, R102 ;  /* 0x0000006600677202 */ /* 0x000fe20000000f00 */
[----:B------:R-:W-:Y:S01]  /*10140*/  FADD.FTZ R2, R101, R0 ;  /* 0x0000000065027221 */ /* 0x000fe20000010000 */
[----:B------:R-:W-:Y:S02]  /*10150*/  IADD3 R0, R196, -0x1, RZ ;  /* 0xffffffffc4007810 */ /* 0x000fe40007ffe0ff */
[----:B------:R-:W-:Y:S01]  /*10160*/  MOV R101, R3 ;  /* 0x0000000300657202 */ /* 0x000fe20000000f00 */
[C---:B------:R-:W-:Y:S01]  /*10170*/  HMMA.16816.F32.BF16 R56, R112.reuse, R118, R56 ;  /* 0x000000767038723c */ /* 0x040fe20000041838 */
[----:B------:R-:W3:Y:S03]  /*10180*/  LDSM.16.MT88.4 R116, [R169+0x5000] ;  /* 0x00500000a974783b */ /* 0x000ee60000004200 */
[----:B------:R-:W-:Y:S01]  /*10190*/  FADD.FTZ R200, R100, R2 ;  /* 0x0000000264c87221 */ /* 0x000fe20000010000 */
[----:B------:R-:W-:Y:S03]  /*101a0*/  MOV R196, R0 ;  /* 0x0000000000c47202 */ /* 0x000fe60000000f00 */
[C---:B-1----:R-:W-:Y:S08]  /*101b0*/  HMMA.16816.F32.BF16 R60, R112.reuse, R120, R60 ;  /* 0x00000078703c723c */ /* 0x042ff0000004183c */
        /* <DEDUP_REMOVED lines=43> */
[C---:B----4-:R-:W-:Y:S08]  /*10470*/  HMMA.16816.F32.BF16 R92, R144.reuse, R16, R92 ;  /* 0x00000010905c723c */ /* 0x050ff0000004185c */
[----:B------:R-:W-:Y:S01]  /*10480*/  HMMA.16816.F32.BF16 R96, R144, R18, R96 ;  /* 0x000000129060723c */ /* 0x000fe20000041860 */
[----:B------:R-:W-:Y:S01]  /*10490*/  @!UPT UIADD3 URZ, URZ, URZ, URZ ;  /* 0x0000003f3f3ff290 */ /* 0x000fe2000fffe03f */
[----:B------:R-:W-:-:S11]  /*104a0*/  @P0 BRA `(.L_x_805) ;  /* 0xffffc83000000947 */ /* 0x000fd6000383ffff */
[----:B------:R-:W2:Y:S01]  /*104b0*/  LDL R2, [R1+0x4] ;  /* 0x0000040001027983 */ /* 0x000ea20000100800 */
[----:B------:R-:W-:Y:S01]  /*104c0*/  IMAD.MOV.U32 R101, RZ, RZ, R3 ;  /* 0x000000ffff657224 */ /* 0x000fe200078e0003 */
[----:B------:R-:W-:Y:S01]  /*104d0*/  MOV R196, R0 ;  /* 0x0000000000c47202 */ /* 0x000fe20000000f00 */
[----:B------:R-:W-:Y:S01]  /*104e0*/  IMAD.MOV.U32 R103, RZ, RZ, R102 ;  /* 0x000000ffff677224 */ /* 0x000fe200078e0066 */
[----:B--2---:R-:W-:-:S07]  /*104f0*/  SHF.L.U32 R2, R2, 0x7, RZ ;  /* 0x0000000702027819 */ /* 0x004fce00000006ff */
.L_x_784:
[----:B------:R-:W-:Y:S01]  /*10500*/  IMAD.MOV.U32 R4, RZ, RZ, 0x1 ;  /* 0x00000001ff047424 */ /* 0x000fe200078e00ff */
[----:B------:R-:W-:-:S04]  /*10510*/  IADD3 R2, R2, 0x7f, RZ ;  /* 0x0000007f02027810 */ /* 0x000fc80007ffe0ff */
[----:B------:R-:W-:-:S13]  /*10520*/  ISETP.NE.AND P0, PT, R4, c[0x0][0x2c4], PT ;  /* 0x0000b10004007a0c */ /* 0x000fda0003f05270 */
[----:B------:R-:W-:-:S05]  /*10530*/  @P0 IMAD.HI.U32 R0, R2, c[0x0][0x2c8], RZ ;  /* 0x0000b20002000a27 */ /* 0x000fca00078e00ff */
[----:B------:R-:W-:Y:S02]  /*10540*/  @P0 SHF.R.U32.HI R2, RZ, c[0x0][0x2cc], R0 ;  /* 0x0000b300ff020a19 */ /* 0x000fe40000011600 */
[----:B------:R-:W2:Y:S01]  /*10550*/  LDL R0, [R1+0x64] ;  /* 0x0000640001007983 */ /* 0x000ea20000100800 */
[----:B------:R-:W-:Y:S02]  /*10560*/  ISETP.LE.AND P1, PT, R4, c[0x0][0x32c], PT ;  /* 0x0000cb0004007a0c */ /* 0x000fe40003f23270 */
[----:B--2---:R-:W-:Y:S02]  /*10570*/  IADD3 R2, R2, 0x1, R0 ;  /* 0x0000000102027810 */ /* 0x004fe40007ffe000 */
[----:B------:R-:W2:Y:S03]  /*10580*/  LDL R0, [R1+0x58] ;  /* 0x0000580001007983 */ /* 0x000ea60000100800 */
[----:B--2---:R-:W-:-:S05]  /*10590*/  IMAD.IADD R0, R2, 0x1, -R0 ;  /* 0x0000000102007824 */ /* 0x004fca00078e0a00 */
[----:B------:R-:W-:Y:S01]  /*105a0*/  IADD3 R2, R0, -c[0x0][0x324], RZ ;  /* 0x8000c90000027a10 */ /* 0x000fe20007ffe0ff */
[----:B------:R-:W-:Y:S05]  /*105b0*/  @!P1 BRA `(.L_x_806) ;  /* 0x000000f000009947 */ /* 0x000fea0003800000 */
[----:B------:R-:W-:Y:S01]  /*105c0*/  ISETP.GT.AND P0, PT, R0, -0x1, PT ;  /* 0xffffffff0000780c */ /* 0x000fe20003f04270 */
[----:B------:R-:W-:-:S12]  /*105d0*/  BSSY B0, `(.L_x_807) ;  /* 0x000000b000007945 */ /* 0x000fd80003800000 */
[----:B------:R-:W-:Y:S05]  /*105e0*/  @P0 BRA `(.L_x_808) ;  /* 0x0000006000000947 */ /* 0x000fea0003800000 */
[----:B------:R-:W-:Y:S02]  /*105f0*/  ISETP.NE.AND P0, PT, R4, c[0x0][0x32c], PT ;  /* 0x0000cb0004007a0c */ /* 0x000fe40003f05270 */
[----:B------:R-:W-:-:S11]  /*10600*/  LOP3.LUT R0, RZ, R0, RZ, 0x33, !PT ;  /* 0x00000000ff007212 */ /* 0x000fd600078e33ff */
[----:B------:R-:W-:-:S05]  /*10610*/  @P0 IMAD.HI.U32 R3, R0, c[0x0][0x330], RZ ;  /* 0x0000cc0000030a27 */ /* 0x000fca00078e00ff */
[----:B------:R-:W-:-:S04]  /*10620*/  @P0 SHF.R.U32.HI R0, RZ, c[0x0][0x334], R3 ;  /* 0x0000cd00ff000a19 */ /* 0x000fc80000011603 */
[----:B------:R-:W-:Y:S01]  /*10630*/  LOP3.LUT R0, RZ, R0, RZ, 0x33, !PT ;  /* 0x00000000ff007212 */ /* 0x000fe200078e33ff */
[----:B------:R-:W-:Y:S05]  /*10640*/  BRA `(.L_x_809) ;  /* 0x0000003000007947 */ /* 0x000fea0003800000 */
.L_x_808:
[----:B------:R-:W-:-:S13]  /*10650*/  ISETP.NE.AND P0, PT, R4, c[0x0][0x32c], PT ;  /* 0x0000cb0004007a0c */ /* 0x000fda0003f05270 */
[----:B------:R-:W-:-:S05]  /*10660*/  @P0 IMAD.HI.U32 R3, R0, c[0x0][0x330], RZ ;  /* 0x0000cc0000030a27 */ /* 0x000fca00078e00ff */
[----:B------:R-:W-:Y:S02]  /*10670*/  @P0 SHF.R.U32.HI R0, RZ, c[0x0][0x334], R3 ;  /* 0x0000cd00ff000a19 */ /* 0x000fe40000011603 */
.L_x_809:
[----:B------:R-:W-:Y:S05]  /*10680*/  BSYNC B0 ;  /* 0x0000000000007941 */ /* 0x000fea0003800000 */
.L_x_807:
[----:B------:R-:W-:-:S05]  /*10690*/  IMAD R0, R0, c[0x0][0x32c], RZ ;  /* 0x0000cb0000007a24 */ /* 0x000fca00078e02ff */
[----:B------:R-:W-:-:S04]  /*106a0*/  IMNMX R2, R2, R0, !PT ;  /* 0x0000000002027217 */ /* 0x000fc80007800200 */
.L_x_806:
        /* <DEDUP_REMOVED lines=9> */
.L_x_821:
        /* <DEDUP_REMOVED lines=31> */
.L_x_929:
        /* <DEDUP_REMOVED lines=23> */
.L_x_930:
        /* <DEDUP_REMOVED lines=19> */
.L_x_812:
[----:B------:R-:W-:Y:S05]  /*10bd0*/  BSYNC B0 ;  /* 0x0000000000007941 */ /* 0x000fea0003800000 */
.L_x_811:
        /* <DEDUP_REMOVED lines=184> */
.L_x_931:
        /* <DEDUP_REMOVED lines=9> */
[C---:B----4-:R-:W-:Y:S05]  /*117f0*/  IADD3 R2, P0, R0.reuse, R147, RZ ;  /* 0x0000009300027210 */ /* 0x050fea0007f1e0ff */
[C---:B--2---:R-:W-:Y:S05]  /*11800*/  IMAD.X R3, R101.reuse, 0x1, R151, P0 ;  /* 0x0000000165037824 */ /* 0x044fea00000e0697 */
[----:B------:R-:W-:Y:S01]  /*11810*/  @!PT LDS RZ, [RZ] ;  /* 0x00000000fffff984 */ /* 0x000fe20000000800 */
[----:B------:R-:W-:Y:S01]  /*11820*/  @!PT LDS RZ, [RZ] ;  /* 0x00000000fffff984 */ /* 0x000fe20000000800 */
[----:B------:R2:W-:Y:S02]  /*11830*/  LDGSTS.E.BYPASS.LTC128B.128 [R190+0x6100], [R2.64], !P5 ;  /* 0x0610000002be7fae */ /* 0x0005e4000e901d4a */
[C---:B--2---:R-:W-:Y:S05]  /*11840*/  IADD3 R2, P0, R0.reuse, R144, RZ ;  /* 0x0000009000027210 */ /* 0x044fea0007f1e0ff */
[C---:B------:R-:W-:Y:S05]  /*11850*/  IMAD.X R3, R101.reuse, 0x1, R146, P0 ;  /* 0x0000000165037824 */ /* 0x040fea00000e0692 */
[----:B------:R2:W-:Y:S02]  /*11860*/  LDGSTS.E.BYPASS.LTC128B.128 [R190+0x8100], [R2.64], !P4 ;  /* 0x0810000002be7fae */ /* 0x0005e4000e101d4a */
[----:B--2---:R-:W-:Y:S02]  /*11870*/  IADD3 R2, P0, R0, R149, RZ ;  /* 0x0000009500027210 */ /* 0x004fe40007f1e0ff */
[----:B------:R-:W2:Y:S03]  /*11880*/  SHFL.IDX PT, R0, R145, 0x1, 0x181f ;  /* 0x00381f0091007f89 */ /* 0x000ea600000e0000 */
[----:B------:R-:W-:Y:S02]  /*11890*/  IMAD.X R3, R101, 0x1, R150, P0 ;  /* 0x0000000165037824 */ /* 0x000fe400000e0696 */
[----:B------:R4:W1:Y:S04]  /*118a0*/  SHFL.IDX PT, R101, R103, 0x1, 0x181f ;  /* 0x00381f0067657f89 */ /* 0x00086800000e0000 */
[----:B------:R3:W-:Y:S01]  /*118b0*/  LDGSTS.E.BYPASS.LTC128B.128 [R190+0xa100], [R2.64], !P6 ;  /* 0x0a10000002be7fae */ /* 0x0007e2000f101d4a */
[----:B-1--4-:R-:W-:Y:S04]  /*118c0*/  SEL R103, RZ, 0x10, P4 ;  /* 0x00000010ff677807 */ /* 0x012fe80002000000 */
.L_x_932:
[C---:B--2---:R-:W-:Y:S02]  /*118d0*/  ISETP.NE.U32.AND P2, PT, R103.reuse, RZ, PT ;  /* 0x000000ff6700720c */ /* 0x044fe40003f45070 */
[----:B------:R-:W-:Y:S02]  /*118e0*/  IADD3 R103, -R103, 0x10, RZ ;  /* 0x0000001067677810 */ /* 0x000fe40007ffe1ff */
[----:B---3-5:R-:W-:Y:S02]  /*118f0*/  IADD3 R2, -R148, 0x10, RZ ;  /* 0x0000001094027810 */ /* 0x028fe40007ffe1ff */
[----:B------:R-:W-:Y:S02]  /*11900*/  LOP3.LUT R103, R103, 0xf, RZ, 0xc0, !PT ;  /* 0x0000000f67677812 */ /* 0x000fe400078ec0ff */
[----:B------:R-:W-:Y:S02]  /*11910*/  LOP3.LUT R2, R2, 0xf, RZ, 0xc0, !PT ;  /* 0x0000000f02027812 */ /* 0x000fe400078ec0ff */
[-C--:B------:R-:W-:Y:S04]  /*11920*/  IADD3 R144, P1, P0, R103, R0.reuse, R144 ;  /* 0x0000000067907210 */ /* 0x080fe8000783e090 */
        /* <DEDUP_REMOVED lines=13> */
.L_x_816:
[----:B------:R-:W-:Y:S05]  /*11a00*/  BSYNC B0 ;  /* 0x0000000000007941 */ /* 0x000fea0003800000 */
.L_x_815:
        /* <DEDUP_REMOVED lines=35> */
.L_x_933:
[----:B-12---:R-:W-:Y:S01]  /*11c40*/  FMNMX.FTZ R100, R100, R0, !PT ;  /* 0x0000000064647209 */ /* 0x006fe20007810000 */
[----:B------:R-:W-:-:S05]  /*11c50*/  BRA.DIV ~URZ, `(.L_x_820) ;  /* 0x0000b8f27f007947 */ /* 0x000fca000b800000 */
[----:B------:R-:W1:Y:S02]  /*11c60*/  SHFL.BFLY PT, R103, R100, 0x1, 0x1f ;  /* 0x0c201f0064677f89 */ /* 0x000e6400000e0000 */
[----:B-1----:R-:W-:Y:S02]  /*11c70*/  FMNMX.FTZ R103, R100, R103, !PT ;  /* 0x0000006764677209 */ /* 0x002fe40007810000 */
[----:B------:R-:W1:Y:S02]  /*11c80*/  SHFL.BFLY PT, R100, R101, 0x2, 0x1f ;  /* 0x0c401f0065647f89 */ /* 0x000e6400000e0000 */
[----:B-1----:R-:W-:Y:S05]  /*11c90*/  FMNMX.FTZ R100, R101, R100, !PT ;  /* 0x0000006465647209 */ /* 0x002fea0007810000 */
[----:B------:R1:W2:Y:S02]  /*11ca0*/  SHFL.BFLY PT, R0, R100, 0x1, 0x1f ;  /* 0x0c201f0064007f89 */ /* 0x0002a400000e0000 */
.L_x_934:
[----:B--2---:R-:W-:Y:S01]  /*11cb0*/  FMNMX.FTZ R101, R0, R100, !PT ;  /* 0x0000006400657209 */ /* 0x004fe20007810000 */
[C---:B------:R-:W-:Y:S01]  /*11cc0*/  FADD.FTZ R0, -R103.reuse, R102 ;  /* 0x0000006667007221 */ /* 0x040fe20000010100 */
[----:B------:R-:W-:Y:S01]  /*11cd0*/  WARPSYNC 0xffffffff ;  /* 0xffffffff00007948 */ /* 0x000fe20003800000 */
[----:B------:R-:W-:Y:S01]  /*11ce0*/  FMUL.FTZ R3, R103, c[0x0][0x2d0] ;  /* 0x0000b40067037a20 */ /* 0x000fe20000410000 */
[----:B------:R-:W-:Y:S01]  /*11cf0*/  ISETP.GT.AND P0, PT, R196, R195, PT ;  /* 0x000000c3c400720c */ /* 0x000fe20003f04270 */
[----:B------:R-:W-:Y:S01]  /*11d00*/  FMUL.FTZ R0, R0, c[0x0][0x2d0] ;  /* 0x0000b40000007a20 */ /* 0x000fe20000410000 */
[----:B------:R-:W-:Y:S01]  /*11d10*/  IADD3 R196, R196, -0x1, RZ ;  /* 0xffffffffc4c47810 */ /* 0x000fe20007ffe0ff */
        /* <DEDUP_REMOVED lines=18> */
[----:B------:R-:W-:Y:S02]  /*11e40*/  FFMA.FTZ R152, R17, c[0x0][0x2d0], -R3 ;  /* 0x0000b40011987a23 */ /* 0x000fe40000010803 */
[----:B------:R-:W-:Y:S01]  /*11e50*/  FMUL.FTZ R3, R101, c[0x0][0x2d0] ;  /* 0x0000b40065037a20 */ /* 0x000fe20000410000 */
[----:B------:R-:W-:Y:S03]  /*11e60*/  MUFU.EX2 R8, R8 ;  /* 0x0000000800087308 */ /* 0x000fe60000000800 */
[--C-:B-1----:R-:W-:Y:S02]  /*11e70*/  FFMA.FTZ R100, R10, c[0x0][0x2d0], -R3.reuse ;  /* 0x0000b4000a647a23 */ /* 0x102fe40000010803 */
        /* <DEDUP_REMOVED lines=15> */
[----:B------:R-:W-:Y:S01]  /*11f70*/  MUFU.EX2 R145, R6 ;  /* 0x0000000600917308 */ /* 0x000fe20000000800 */
[--C-:B------:R-:W-:Y:S02]  /*11f80*/  FFMA.FTZ R150, R18, c[0x0][0x2d0], -R3.reuse ;  /* 0x0000b40012967a23 */ /* 0x100fe40000010803 */
[----:B------:R-:W-:Y:S07]  /*11f90*/  FFMA.FTZ R3, R35, c[0x0][0x2d0], -R3 ;  /* 0x0000b40023037a23 */ /* 0x000fee0000010803 */
[----:B------:R-:W-:Y:S10]  /*11fa0*/  MUFU.EX2 R7, R7 ;  /* 0x0000000700077308 */ /* 0x000ff40000000800 */
[----:B------:R-:W-:Y:S10]  /*11fb0*/  MUFU.EX2 R157, R157 ;  /* 0x0000009d009d7308 */ /* 0x000ff40000000800 */
[----:B------:R-:W-:Y:S10]  /*11fc0*/  MUFU.EX2 R159, R159 ;  /* 0x0000009f009f7308 */ /* 0x000ff40000000800 */
[----:B------:R-:W-:Y:S10]  /*11fd0*/  MUFU.EX2 R160, R160 ;  /* 0x000000a000a07308 */ /* 0x000ff40000000800 */
[----:B------:R-:W-:Y:S10]  /*11fe0*/  MUFU.EX2 R149, R149 ;  /* 0x0000009500957308 */ /* 0x000ff40000000800 */
[----:B------:R-:W-:Y:S10]  /*11ff0*/  MUFU.EX2 R148, R148 ;  /* 0x0000009400947308 */ /* 0x000ff40000000800 */
[----:B------:R-:W-:Y:S10]  /*12000*/  MUFU.EX2 R150, R150 ;  /* 0x0000009600967308 */ /* 0x000ff40000000800 */
[----:B------:R-:W-:Y:S10]  /*12010*/  MUFU.EX2 R151, R151 ;  /* 0x0000009700977308 */ /* 0x000ff40000000800 */
[----:B------:R-:W-:Y:S01]  /*12020*/  MUFU.EX2 R3, R3 ;  /* 0x0000000300037308 */ /* 0x000fe20000000800 */
[C---:B--2---:R-:W-:Y:S01]  /*12030*/  FFMA.FTZ R0, R2.reuse, R201, R144 ;  /* 0x000000c902007223 */ /* 0x044fe20000010090 */
[----:B---3--:R-:W-:Y:S01]  /*12040*/  F2FP.BF16.PACK_AB R144, R5, R144 ;  /* 0x000000900590723e */ /* 0x008fe200000010ff */
[C---:B------:R-:W-:Y:S01]  /*12050*/  FMUL.FTZ R32, R2.reuse, R112 ;  /* 0x0000007002207220 */ /* 0x040fe20000410000 */
[----:B-1----:R-:W-:Y:S01]  /*12060*/  F2FP.BF16.PACK_AB R146, R9, R8 ;  /* 0x000000080992723e */ /* 0x002fe200000010ff */
[----:B------:R-:W-:Y:S02]  /*12070*/  FADD.FTZ R4, R5, R0 ;  /* 0x0000000005047221 */ /* 0x000fe40000010000 */
[----:B------:R-:W-:Y:S02]  /*12080*/  FADD.FTZ R0, -R101, R104 ;  /* 0x0000006865007221 */ /* 0x000fe40000010100 */
[----:B------:R-:W-:Y:S01]  /*12090*/  FMUL.FTZ R33, R2, R113 ;  /* 0x0000007102217220 */ /* 0x000fe20000410000 */
[----:B------:R-:W-:Y:S01]  /*120a0*/  MUFU.EX2 R104, R153 ;  /* 0x0000009900687308 */ /* 0x000fe20000000800 */
[----:B------:R-:W-:Y:S02]  /*120b0*/  FMUL.FTZ R0, R0, c[0x0][0x2d0] ;  /* 0x0000b40000007a20 */ /* 0x000fe40000410000 */
[----:B------:R-:W-:Y:S02]  /*120c0*/  FMUL.FTZ R17, R2, R129 ;  /* 0x0000008102117220 */ /* 0x000fe40000410000 */
[----:B------:R-:W-:Y:S02]  /*120d0*/  FADD.FTZ R4, R8, R4 ;  /* 0x0000000408047221 */ /* 0x000fe40000010000 */
[C---:B------:R-:W-:Y:S02]  /*120e0*/  FMUL.FTZ R5, R2.reuse, R141 ;  /* 0x0000008d02057220 */ /* 0x040fe40000410000 */
[----:B------:R-:W-:Y:S01]  /*120f0*/  FADD.FTZ R156, R9, R4 ;  /* 0x00000004099c7221 */ /* 0x000fe20000010000 */
        /* <DEDUP_REMOVED lines=18> */
[C---:B------:R-:W-:Y:S02]  /*12220*/  FMUL.FTZ R18, R0.reuse, R130 ;  /* 0x0000008200127220 */ /* 0x040fe40000410000 */
[----:B------:R-:W2:Y:S01]  /*12230*/  MUFU.EX2 R130, R102 ;  /* 0x0000006600827308 */ /* 0x000ea20000000800 */
[C---:B------:R-:W-:Y:S01]  /*12240*/  FFMA.FTZ R6, R0.reuse, R200, R145 ;  /* 0x000000c800067223 */ /* 0x040fe20000010091 */
[C---:B------:R-:W-:Y:S01]  /*12250*/  F2FP.BF16.PACK_AB R145, R7.reuse, R145 ;  /* 0x000000910791723e */ /* 0x040fe200000010ff */
[C---:B------:R-:W-:Y:S02]  /*12260*/  FMUL.FTZ R10, R0.reuse, R138 ;  /* 0x0000008a000a7220 */ /* 0x040fe40000410000 */
[----:B------:R-:W-:Y:S02]  /*12270*/  FADD.FTZ R128, R7, R6 ;  /* 0x0000000607807221 */ /* 0x000fe40000010000 */
        /* <DEDUP_REMOVED lines=8> */
[C---:B------:R-:W-:Y:S02]  /*12300*/  FMUL.FTZ R22, R0.reuse, R126 ;  /* 0x0000007e00167220 */ /* 0x040fe40000410000 */
[C---:B------:R-:W-:Y:S02]  /*12310*/  FMUL.FTZ R23, R0.reuse, R127 ;  /* 0x0000007f00177220 */ /* 0x040fe40000410000 */
[----:B------:R-:W-:Y:S01]  /*12320*/  FMUL.FTZ R26, R0, R122 ;  /* 0x0000007a001a7220 */ /* 0x000fe20000410000 */
[----:B--2---:R-:W-:Y:S01]  /*12330*/  F2FP.BF16.PACK_AB R147, R130, R129 ;  /* 0x000000818293723e */ /* 0x004fe200000010ff */
[----:B------:R-:W-:Y:S01]  /*12340*/  LDSM.16.MT88.4 R124, [R172+0x1000] ;  /* 0x00100000ac7c783b */ /* 0x000fe20000004200 */
[C---:B------:R-:W-:Y:S02]  /*12350*/  FMUL.FTZ R27, R0.reuse, R123 ;  /* 0x0000007b001b7220 */ /* 0x040fe40000410000 */
[C---:B------:R-:W-:Y:S02]  /*12360*/  FMUL.FTZ R30, R0.reuse, R118 ;  /* 0x00000076001e7220 */ /* 0x040fe40000410000 */
[----:B------:R-:W-:Y:S02]  /*12370*/  FMUL.FTZ R31, R0, R119 ;  /* 0x00000077001f7220 */ /* 0x000fe40000410000 */
[C---:B------:R-:W-:Y:S01]  /*12380*/  FMUL.FTZ R36, R2.reuse, R36 ;  /* 0x0000002402247220 */ /* 0x040fe20000410000 */
[----:B------:R-:W-:Y:S01]  /*12390*/  LDSM.16.MT88.4 R116, [R168+0x800] ;  /* 0x00080000a874783b */ /* 0x000fe20000004200 */
[----:B------:R-:W-:Y:S02]  /*123a0*/  FMUL.FTZ R37, R2, R37 ;  /* 0x0000002502257220 */ /* 0x000fe40000410000 */
[C---:B------:R-:W-:Y:S01]  /*123b0*/  FMUL.FTZ R38, R0.reuse, R38 ;  /* 0x0000002600267220 */ /* 0x040fe20000410000 */
[C---:B-1----:R-:W-:Y:S04]  /*123c0*/  HMMA.16816.F32.BF16 R4, R144.reuse, R112, R4 ;  /* 0x000000709004723c */ /* 0x042fe80000041804 */
[----:B------:R-:W-:Y:S01]  /*123d0*/  LDSM.16.MT88.4 R120, [R169+0x800] ;  /* 0x00080000a978783b */ /* 0x000fe20000004200 */
[----:B------:R-:W-:Y:S02]  /*123e0*/  FMUL.FTZ R39, R0, R39 ;  /* 0x0000002700277220 */ /* 0x000fe40000410000 */
[C---:B------:R-:W-:Y:S01]  /*123f0*/  FMUL.FTZ R40, R2.reuse, R40 ;  /* 0x0000002802287220 */ /* 0x040fe20000410000 */
[C---:B------:R-:W-:Y:S04]  /*12400*/  HMMA.16816.F32.BF16 R8, R144.reuse, R114, R8 ;  /* 0x000000729008723c */ /* 0x040fe80000041808 */
[----:B------:R-:W1:Y:S01]  /*12410*/  LDSM.16.MT88.4 R112, [R169] ;  /* 0x00000000a970783b */ /* 0x000e620000004200 */
[----:B------:R-:W-:Y:S02]  /*12420*/  FMUL.FTZ R41, R2, R41 ;  /* 0x0000002902297220 */ /* 0x000fe40000410000 */
[C---:B------:R-:W-:Y:S02]  /*12430*/  FMUL.FTZ R42, R0.reuse, R42 ;  /* 0x0000002a002a7220 */ /* 0x040fe40000410000 */
[----:B------:R-:W-:Y:S03]  /*12440*/  FMUL.FTZ R43, R0, R43 ;  /* 0x0000002b002b7220 */ /* 0x000fe60000410000 */
        /* <DEDUP_REMOVED lines=61> */
[C---:B------:R-:W-:Y:S02]  /*12820*/  FMUL.FTZ R98, R0.reuse, R98 ;  /* 0x0000006200627220 */ /* 0x040fe40000410000 */
[----:B------:R-:W-:Y:S02]  /*12830*/  FMUL.FTZ R99, R0, R99 ;  /* 0x0000006300637220 */ /* 0x000fe40000410000 */
[----:B------:R-:W-:Y:S01]  /*12840*/  FADD.FTZ R0, R100, R156 ;  /* 0x0000009c64007221 */ /* 0x000fe20000010000 */
[C---:B-1----:R-:W-:Y:S08]  /*12850*/  HMMA.16816.F32.BF16 R28, R144.reuse, R112, R28 ;  /* 0x00000070901c723c */ /* 0x042ff0000004181c */
[C---:B------:R-:W-:Y:S01]  /*12860*/  HMMA.16816.F32.BF16 R32, R144.reuse, R114, R32 ;  /* 0x000000729020723c */ /* 0x040fe20000041820 */
[----:B------:R-:W1:Y:S03]  /*12870*/  LDSM.16.MT88.4 R112, [R168+0x2000] ;  /* 0x00200000a870783b */ /* 0x000e660000004200 */
[----:B--2---:R-:W-:Y:S04]  /*12880*/  FADD.FTZ R0, R2, R0 ;  /* 0x0000000002007221 */ /* 0x004fe80000010000 */
[----:B------:R-:W-:Y:S04]  /*12890*/  FADD.FTZ R0, R104, R0 ;  /* 0x0000000068007221 */ /* 0x000fe80000010000 */
[----:B------:R-:W-:Y:S01]  /*128a0*/  FADD.FTZ R0, R102, R0 ;  /* 0x0000000066007221 */ /* 0x000fe20000010000 */
        /* <DEDUP_REMOVED lines=36> */
[----:B--2---:R-:W-:Y:S04]  /*12af0*/  FADD.FTZ R0, R2, R0 ;  /* 0x0000000002007221 */ /* 0x004fe80000010000 */
[C---:B------:R-:W-:Y:S01]  /*12b00*/  HMMA.16816.F32.BF16 R16, R112.reuse, R122, R16 ;  /* 0x0000007a7010723c */ /* 0x040fe20000041810 */
[----:B------:R-:W2:Y:S01]  /*12b10*/  LDSM.16.MT88.4 R120, [R171+0x800] ;  /* 0x00080000ab78783b */ /* 0x000ea20000004200 */
[----:B------:R-:W-:Y:S02]  /*12b20*/  MUFU.EX2 R144, R191 ;  /* 0x000000bf00907308 */ /* 0x000fe40000000800 */
[----:B---3--:R-:W-:Y:S08]  /*12b30*/  FADD.FTZ R0, R104, R0 ;  /* 0x0000000068007221 */ /* 0x008ff00000010000 */
[----:B------:R-:W-:Y:S01]  /*12b40*/  MUFU.EX2 R146, R193 ;  /* 0x000000c100927308 */ /* 0x000fe20000000800 */
[----:B-1----:R-:W-:Y:S01]  /*12b50*/  FADD.FTZ R0, R102, R0 ;  /* 0x0000000066007221 */ /* 0x002fe20000010000 */
        /* <DEDUP_REMOVED lines=37> */
[----:B------:R-:W-:Y:S01]  /*12db0*/  MUFU.EX2 R104, R165 ;  /* 0x000000a500687308 */ /* 0x000fe20000000800 */
[C---:B------:R-:W-:Y:S01]  /*12dc0*/  HMMA.16816.F32.BF16 R8, R112.reuse, R118, R8 ;  /* 0x000000767008723c */ /* 0x040fe20000041808 */
[----:B------:R-:W1:Y:S02]  /*12dd0*/  LDSM.16.MT88.4 R116, [R171+0x1000] ;  /* 0x00100000ab74783b */ /* 0x000e640000004200 */
[----:B---3--:R-:W-:Y:S06]  /*12de0*/  FADD.FTZ R0, R2, R0 ;  /* 0x0000000002007221 */ /* 0x008fec0000010000 */
[----:B------:R-:W3:Y:S01]  /*12df0*/  MUFU.EX2 R102, R166 ;  /* 0x000000a600667308 */ /* 0x000ee20000000800 */
[C---:B--2---:R-:W-:Y:S03]  /*12e00*/  HMMA.16816.F32.BF16 R12, R112.reuse, R120, R12 ;  /* 0x00000078700c723c */ /* 0x044fe6000004180c */
[C---:B------:R-:W-:Y:S01]  /*12e10*/  FADD.FTZ R0, R144.reuse, R0 ;  /* 0x0000000090007221 */ /* 0x040fe20000010000 */
[----:B------:R-:W-:Y:S01]  /*12e20*/  F2FP.BF16.PACK_AB R144, R144, R2 ;  /* 0x000000029090723e */ /* 0x000fe200000010ff */
[----:B------:R-:W-:Y:S03]  /*12e30*/  FADD.FTZ R2, R129, R128 ;  /* 0x0000008081027221 */ /* 0x000fe60000010000 */
[C---:B------:R-:W-:Y:S01]  /*12e40*/  HMMA.16816.F32.BF16 R16, R112.reuse, R122, R16 ;  /* 0x0000007a7010723c */ /* 0x040fe20000041810 */
[----:B------:R-:W2:Y:S03]  /*12e50*/  LDSM.16.MT88.4 R120, [R168+0x3000] ;  /* 0x00300000a878783b */ /* 0x000ea60000004200 */
[----:B----4-:R-:W-:Y:S04]  /*12e60*/  FADD.FTZ R0, R100, R0 ;  /* 0x0000000064007221 */ /* 0x010fe80000010000 */
[C---:B------:R-:W-:Y:S04]  /*12e70*/  HMMA.16816.F32.BF16 R20, R112.reuse, R124, R20 ;  /* 0x0000007c7014723c */ /* 0x040fe80000041814 */
[C---:B------:R-:W-:Y:S01]  /*12e80*/  FADD.FTZ R201, R146.reuse, R0 ;  /* 0x0000000092c97221 */ /* 0x040fe20000010000 */
[----:B------:R-:W-:Y:S01]  /*12e90*/  F2FP.BF16.PACK_AB R146, R146, R100 ;  /* 0x000000649292723e */ /* 0x000fe200000010ff */
[----:B------:R-:W-:Y:S01]  /*12ea0*/  FADD.FTZ R0, R130, R2 ;  /* 0x0000000282007221 */ /* 0x000fe20000010000 */
[----:B---3--:R-:W-:Y:S01]  /*12eb0*/  F2FP.BF16.PACK_AB R145, R102, R104 ;  /* 0x000000686691723e */ /* 0x008fe200000010ff */
[C---:B------:R-:W-:Y:S01]  /*12ec0*/  HMMA.16816.F32.BF16 R24, R112.reuse, R126, R24 ;  /* 0x0000007e7018723c */ /* 0x040fe20000041818 */
[----:B------:R-:W3:Y:S01]  /*12ed0*/  LDSM.16.MT88.4 R124, [R169+0x3000] ;  /* 0x00300000a97c783b */ /* 0x000ee20000004200 */
[----:B------:R-:W4:Y:S02]  /*12ee0*/  MUFU.EX2 R100, R192 ;  /* 0x000000c000647308 */ /* 0x000f240000000800 */
[----:B------:R-:W-:Y:S04]  /*12ef0*/  FADD.FTZ R0, R149, R0 ;  /* 0x0000000095007221 */ /* 0x000fe80000010000 */
[----:B------:R-:W-:Y:S01]  /*12f00*/  FADD.FTZ R0, R148, R0 ;  /* 0x0000000094007221 */ /* 0x000fe20000010000 */
[C---:B-1----:R-:W-:Y:S01]  /*12f10*/  HMMA.16816.F32.BF16 R28, R112.reuse, R116, R28 ;  /* 0x00000074701c723c */ /* 0x042fe2000004181c */
[----:B------:R-:W-:Y:S02]  /*12f20*/  LDSM.16.MT88.4 R128, [R169+0x1800] ;  /* 0x00180000a980783b */ /* 0x000fe40000004200 */
[----:B------:R-:W-:Y:S04]  /*12f30*/  FADD.FTZ R0, R150, R0 ;  /* 0x0000000096007221 */ /* 0x000fe80000010000 */
[----:B------:R-:W-:Y:S01]  /*12f40*/  FADD.FTZ R0, R151, R0 ;  /* 0x0000000097007221 */ /* 0x000fe20000010000 */
[C---:B------:R-:W-:Y:S01]  /*12f50*/  HMMA.16816.F32.BF16 R32, R112.reuse, R118, R32 ;  /* 0x000000767020723c */ /* 0x040fe20000041820 */
[----:B------:R-:W1:Y:S03]  /*12f60*/  LDSM.16.MT88.4 R116, [R172+0x3000] ;  /* 0x00300000ac74783b */ /* 0x000e660000004200 */
[----:B------:R-:W-:Y:S04]  /*12f70*/  FADD.FTZ R0, R158, R0 ;  /* 0x000000009e007221 */ /* 0x000fe80000010000 */
[C---:B--2---:R-:W-:Y:S04]  /*12f80*/  HMMA.16816.F32.BF16 R36, R112.reuse, R120, R36 ;  /* 0x000000787024723c */ /* 0x044fe80000041824 */
[----:B----4-:R-:W-:Y:S01]  /*12f90*/  F2FP.BF16.PACK_AB R147, R3, R100 ;  /* 0x000000640393723e */ /* 0x010fe200000010ff */
[----:B------:R-:W-:Y:S03]  /*12fa0*/  FADD.FTZ R0, R157, R0 ;  /* 0x000000009d007221 */ /* 0x000fe60000010000 */
[C---:B------:R-:W-:Y:S01]  /*12fb0*/  HMMA.16816.F32.BF16 R40, R112.reuse, R122, R40 ;  /* 0x0000007a7028723c */ /* 0x040fe20000041828 */
[----:B------:R-:W2:Y:S03]  /*12fc0*/  LDSM.16.MT88.4 R120, [R171+0x3000] ;  /* 0x00300000ab78783b */ /* 0x000ea60000004200 */
[----:B------:R-:W-:Y:S04]  /*12fd0*/  FADD.FTZ R0, R159, R0 ;  /* 0x000000009f007221 */ /* 0x000fe80000010000 */
[C---:B---3--:R-:W-:Y:S04]  /*12fe0*/  HMMA.16816.F32.BF16 R44, R112.reuse, R124, R44 ;  /* 0x0000007c702c723c */ /* 0x048fe8000004182c */
[----:B------:R-:W-:Y:S04]  /*12ff0*/  FADD.FTZ R0, R160, R0 ;  /* 0x00000000a0007221 */ /* 0x000fe80000010000 */
[C---:B------:R-:W-:Y:S01]  /*13000*/  HMMA.16816.F32.BF16 R48, R112.reuse, R126, R48 ;  /* 0x0000007e7030723c */ /* 0x040fe20000041830 */
[----:B------:R-:W3:Y:S03]  /*13010*/  LDSM.16.MT88.4 R124, [R168+0x5000] ;  /* 0x00500000a87c783b */ /* 0x000ee60000004200 */
[----:B------:R-:W-:Y:S01]  /*13020*/  FADD.FTZ R0, R104, R0 ;  /* 0x0000000068007221 */ /* 0x000fe20000010000 */
[----:B------:R-:W-:Y:S03]  /*13030*/  MOV R104, R101 ;  /* 0x0000006500687202 */ /* 0x000fe60000000f00 */
[----:B------:R-:W-:Y:S01]  /*13040*/  FADD.FTZ R0, R102, R0 ;  /* 0x0000000066007221 */ /* 0x000fe20000010000 */
[C---:B-1----:R-:W-:Y:S03]  /*13050*/  HMMA.16816.F32.BF16 R52, R112.reuse, R116, R52 ;  /* 0x000000747034723c */ /* 0x042fe60000041834 */
[----:B------:R-:W-:Y:S01]  /*13060*/  FADD.FTZ R0, R100, R0 ;  /* 0x0000000064007221 */ /* 0x000fe20000010000 */
[----:B------:R-:W-:Y:S03]  /*13070*/  MOV R102, R103 ;  /* 0x0000006700667202 */ /* 0x000fe60000000f00 */
[----:B------:R-:W-:Y:S01]  /*13080*/  FADD.FTZ R200, R3, R0 ;  /* 0x0000000003c87221 */ /* 0x000fe20000010000 */
        /* <DEDUP_REMOVED lines=8> */
[C---:B-1----:R-:W-:Y:S08]  /*13110*/  HMMA.16816.F32.BF16 R76, R112.reuse, R116, R76 ;  /* 0x00000074704c723c */ /* 0x042ff0000004184c */
[C---:B------:R-:W-:Y:S08]  /*13120*/  HMMA.16816.F32.BF16 R80, R112.reuse, R118, R80 ;  /* 0x000000767050723c */ /* 0x040ff00000041850 */
[C---:B--2---:R-:W-:Y:S08]  /*13130*/  HMMA.16816.F32.BF16 R84, R112.reuse, R120, R84 ;  /* 0x000000787054723c */ /* 0x044ff00000041854 */
[C---:B------:R-:W-:Y:S01]  /*13140*/  HMMA.16816.F32.BF16 R88, R112.reuse, R122, R88 ;  /* 0x0000007a7058723c */ /* 0x040fe20000041858 */
[----:B------:R-:W1:Y:S07]  /*13150*/  LDSM.16.MT88.4 R120, [R172+0x1800] ;  /* 0x00180000ac78783b */ /* 0x000e6e0000004200 */
[C---:B---3--:R-:W-:Y:S08]  /*13160*/  HMMA.16816.F32.BF16 R92, R112.reuse, R124, R92 ;  /* 0x0000007c705c723c */ /* 0x048ff0000004185c */
        /* <DEDUP_REMOVED lines=34> */
[----:B------:R-:W-:-:S07]  /*13390*/  @P0 BRA `(.L_x_821) ;  /* 0xffffd3a000000947 */ /* 0x000fce000383ffff */
.L_x_810:
[----:B------:R-:W-:-:S13]  /*133a0*/  ISETP.GE.AND P0, PT, R196, R217, PT ;  /* 0x000000d9c400720c */ /* 0x000fda0003f06270 */
[----:B------:R-:W-:Y:S05]  /*133b0*/  @!P0 BRA `(.L_x_822) ;  /* 0x000035c000008947 */ /* 0x000fea0003800000 */
[----:B------:R-:W-:Y:S02]  /*133c0*/  MOV R104, R101 ;  /* 0x0000006500687202 */ /* 0x000fe40000000f00 */
[----:B------:R-:W-:Y:S02]  /*133d0*/  MOV R102, R103 ;  /* 0x0000006700667202 */ /* 0x000fe40000000f00 */
.L_x_840:
[----:B------:R-:W-:Y:S04]  /*133e0*/  DEPBAR.LE SB0, 0x0 ;  /* 0x000080000000791a */ /* 0x000fe80000000000 */
[----:B------:R-:W-:Y:S01]  /*133f0*/  WARPSYNC 0xffffffff ;  /* 0xffffffff00007948 */ /* 0x000fe20003800000 */
[----:B------:R-:W-:Y:S01]  /*13400*/  BAR.SYNC.DEFER_BLOCKING 0x0 ;  /* 0x0000000000007b1d */ /* 0x000fe20000010000 */
[----:B------:R-:W-:Y:S01]  /*13410*/  SHF.R.S32.HI R0, RZ, 0x1f, R198 ;  /* 0x0000001fff007819 */ /* 0x000fe200000114c6 */
[----:B------:R-:W-:Y:S01]  /*13420*/  IMAD.WIDE.U32 R2, R198, c[0x0][0x208], RZ ;  /* 0x00008200c6027a25 */ /* 0x000fe200078e00ff */
[----:B------:R-:W-:Y:S02]  /*13430*/  SHF.R.S32.HI R4, RZ, 0x1f, R197 ;  /* 0x0000001fff047819 */ /* 0x000fe400000114c5 */
[----:B------:R-:W-:Y:S01]  /*13440*/  SHF.R.S32.HI R193, RZ, 0x1f, R199 ;  /* 0x0000001fffc17819 */ /* 0x000fe200000114c7 */
[----:B------:R-:W-:Y:S04]  /*13450*/  IMAD R0, R0, c[0x0][0x208], RZ ;  /* 0x0000820000007a24 */ /* 0x000fe800078e02ff */
[----:B------:R-:W-:Y:S05]  /*13460*/  IMAD R0, R198, c[0x0][0x20c], R0 ;  /* 0x00008300c6007a24 */ /* 0x000fea00078e0200 */
[----:B------:R-:W-:Y:S01]  /*13470*/  IADD3 R3, R3, R0, RZ ;  /* 0x0000000003037210 */ /* 0x000fe20007ffe0ff */
[----:B------:R-:W-:Y:S04]  /*13480*/  IMAD R0, R4, c[0x0][0x218], RZ ;  /* 0x0000860004007a24 */ /* 0x000fe800078e02ff */
[C---:B------:R-:W-:Y:S01]  /*13490*/  IMAD.WIDE.U32 R2, R197.reuse, c[0x0][0x218], R2 ;  /* 0x00008600c5027a25 */ /* 0x040fe200078e0002 */
[----:B------:R1:W2:Y:S03]  /*134a0*/  LDSM.16.M88.4 R32, [R174] ;  /* 0x00000000ae20783b */ /* 0x0002a60000000200 */
[----:B------:R-:W-:Y:S01]  /*134b0*/  IMAD R0, R197, c[0x0][0x21c], R0 ;  /* 0x00008700c5007a24 */ /* 0x000fe200078e0200 */
[----:B------:R-:W-:Y:S01]  /*134c0*/  IADD3 R100, P0, R224, R2, RZ ;  /* 0x00000002e0647210 */ /* 0x000fe20007f1e0ff */
        /* <DEDUP_REMOVED lines=14> */
.L_x_935:
[----:B------:R-:W5:Y:S01]  /*135b0*/  SHFL.IDX PT, R0, R4, RZ, 0x181f ;  /* 0x00181fff04007589 */ /* 0x000f6200000e0000 */
[C---:B------:R-:W-:Y:S01]  /*135c0*/  IMAD.SHL.U32 R208, R199.reuse, 0x2, RZ ;  /* 0x00000002c7d07824 */ /* 0x040fe200078e00ff */
[----:B------:R-:W-:Y:S01]  /*135d0*/  SHF.L.U64.HI R193, R199, 0x1, R193 ;  /* 0x00000001c7c17819 */ /* 0x000fe200000102c1 */
[C---:B------:R-:W-:Y:S01]  /*135e0*/  IMAD.SHL.U32 R192, R206.reuse, 0x2, RZ ;  /* 0x00000002cec07824 */ /* 0x040fe200078e00ff */
[----:B------:R-:W-:Y:S01]  /*135f0*/  SHF.L.U64.HI R195, R206, 0x1, R219 ;  /* 0x00000001cec37819 */ /* 0x000fe200000102db */
[----:B------:R4:W3:Y:S01]  /*13600*/  SHFL.IDX PT, R3, R4, 0x1, 0x181f ;  /* 0x00381f0004037f89 */ /* 0x0008e200000e0000 */
[C---:B------:R-:W-:Y:S01]  /*13610*/  IMAD.SHL.U32 R194, R205.reuse, 0x2, RZ ;  /* 0x00000002cdc27824 */ /* 0x040fe200078e00ff */
[----:B------:R-:W-:Y:S01]  /*13620*/  SHF.L.U64.HI R191, R205, 0x1, R218 ;  /* 0x00000001cdbf7819 */ /* 0x000fe200000102da */
[----:B------:R-:W-:Y:S02]  /*13630*/  BSSY B0, `(.L_x_824) ;  /* 0x00000e5000007945 */ /* 0x000fe40003800000 */
[----:B----4-:R-:W4:Y:S01]  /*13640*/  SHFL.IDX PT, R100, R100, 0x1, 0x181f ;  /* 0x00381f0064647f89 */ /* 0x010f2200000e0000 */
[C---:B--23--:R-:W-:Y:S08]  /*13650*/  HMMA.16816.F32.BF16 R4, R32.reuse, R8, RZ ;  /* 0x000000082004723c */ /* 0x04cff000000418ff */
[C---:B------:R-:W-:Y:S01]  /*13660*/  HMMA.16816.F32.BF16 R8, R32.reuse, R10, RZ ;  /* 0x0000000a2008723c */ /* 0x040fe200000418ff */
[----:B-----5:R-:W-:Y:S05]  /*13670*/  IADD3 R12, P0, R0, R208, RZ ;  /* 0x000000d0000c7210 */ /* 0x020fea0007f1e0ff */
[----:B------:R-:W-:Y:S01]  /*13680*/  IMAD.X R13, R2, 0x1, R193, P0 ;  /* 0x00000001020d7824 */ /* 0x000fe200000e06c1 */
[----:B------:R-:W-:Y:S04]  /*13690*/  IADD3 R14, P0, R0, R192, RZ ;  /* 0x000000c0000e7210 */ /* 0x000fe80007f1e0ff */
[----:B------:R2:W-:Y:S01]  /*136a0*/  LDGSTS.E.BYPASS.LTC128B.128 [R190+0x100], [R12.64], !P5 ;  /* 0x001000000cbe7fae */ /* 0x0005e2000e901d4a */
[----:B------:R-:W-:Y:S01]  /*136b0*/  IMAD.X R15, R2, 0x1, R195, P0 ;  /* 0x00000001020f7824 */ /* 0x000fe200000e06c3 */
[C---:B------:R-:W-:Y:S04]  /*136c0*/  IADD3 R22, P0, R3.reuse, R208, RZ ;  /* 0x000000d003167210 */ /* 0x040fe80007f1e0ff */
[----:B------:R3:W-:Y:S01]  /*136d0*/  LDGSTS.E.BYPASS.LTC128B.128 [R190+0x2100], [R14.64], !P4 ;  /* 0x021000000ebe7fae */ /* 0x0007e2000e101d4a */
[C---:B----4-:R-:W-:Y:S01]  /*136e0*/  IMAD.X R23, R100.reuse, 0x1, R193, P0 ;  /* 0x0000000164177824 */ /* 0x050fe200000e06c1 */
[C---:B------:R-:W-:Y:S05]  /*136f0*/  IADD3 R20, P0, R3.reuse, R192, RZ ;  /* 0x000000c003147210 */ /* 0x040fea0007f1e0ff */
[----:B------:R-:W-:Y:S01]  /*13700*/  IMAD.X R21, R100, 0x1, R195, P0 ;  /* 0x0000000164157824 */ /* 0x000fe200000e06c3 */
[-C--:B--2---:R-:W-:Y:S05]  /*13710*/  IADD3 R12, P1, R0, R194.reuse, RZ ;  /* 0x000000c2000c7210 */ /* 0x084fea0007f3e0ff */
[--C-:B------:R-:W-:Y:S01]  /*13720*/  IMAD.X R13, R2, 0x1, R191.reuse, P1 ;  /* 0x00000001020d7824 */ /* 0x100fe200008e06bf */
[----:B------:R-:W-:Y:S04]  /*13730*/  IADD3 R2, P0, R3, R194, RZ ;  /* 0x000000c203027210 */ /* 0x000fe80007f1e0ff */
[----:B------:R3:W-:Y:S01]  /*13740*/  LDGSTS.E.BYPASS.LTC128B.128 [R190+0x4100], [R12.64], !P6 ;  /* 0x041000000cbe7fae */ /* 0x0007e2000f101d4a */
[----:B------:R-:W-:Y:S01]  /*13750*/  IMAD.X R3, R100, 0x1, R191, P0 ;  /* 0x0000000164037824 */ /* 0x000fe200000e06bf */
[----:B------:R-:W-:Y:S03]  /*13760*/  ISETP.GT.AND P0, PT, R196, R217, PT ;  /* 0x000000d9c400720c */ /* 0x000fe60003f04270 */
[----:B------:R2:W-:Y:S05]  /*13770*/  LDGSTS.E.BYPASS.LTC128B.128 [R190+0x1100], [R22.64], !P5 ;  /* 0x0110000016be7fae */ /* 0x0005ea000e901d4a */
[----:B------:R2:W-:Y:S05]  /*13780*/  LDGSTS.E.BYPASS.LTC128B.128 [R190+0x3100], [R20.64], !P4 ;  /* 0x0310000014be7fae */ /* 0x0005ea000e101d4a */
[----:B------:R4:W-:Y:S05]  /*13790*/  LDGSTS.E.BYPASS.LTC128B.128 [R190+0x5100], [R2.64], !P6 ;  /* 0x0510000002be7fae */ /* 0x0009ea000f101d4a */
[----:B------:R-:W0:Y:S01]  /*137a0*/  LDGDEPBAR ;  /* 0x00000000000079af */ /* 0x000e220000000000 */
[C---:B---3--:R-:W-:Y:S08]  /*137b0*/  HMMA.16816.F32.BF16 R12, R32.reuse, R16, RZ ;  /* 0x00000010200c723c */ /* 0x048ff000000418ff */
[C---:B------:R-:W-:Y:S08]  /*137c0*/  HMMA.16816.F32.BF16 R16, R32.reuse, R18, RZ ;  /* 0x000000122010723c */ /* 0x040ff000000418ff */
[C---:B-12---:R-:W-:Y:S08]  /*137d0*/  HMMA.16816.F32.BF16 R20, R32.reuse, R24, RZ ;  /* 0x000000182014723c */ /* 0x046ff000000418ff */
        /* <DEDUP_REMOVED lines=145> */
[----:B----4-:R-:W-:Y:S02]  /*140f0*/  IMAD.MOV.U32 R0, RZ, RZ, 0x1 ;  /* 0x00000001ff007424 */ /* 0x010fe400078e00ff */
        /* <DEDUP_REMOVED lines=29> */
.L_x_936:
[----:B------:R-:W-:-:S05]  /*142d0*/  BRA.DIV ~URZ, `(.L_x_827) ;  /* 0x000094127f007947 */ /* 0x000fca000b800000 */
[----:B------:R-:W3:Y:S02]  /*142e0*/  SHFL.IDX PT, R0, R146, RZ, 0x181f ;  /* 0x00181fff92007589 */ /* 0x000ee400000e0000 */
[C---:B---3--:R-:W-:Y:S05]  /*142f0*/  IADD3 R2, P0, R0.reuse, R208, RZ ;  /* 0x000000d000027210 */ /* 0x048fea0007f1e0ff */
[C---:B--2---:R-:W-:Y:S01]  /*14300*/  IMAD.X R3, R101.reuse, 0x1, R193, P0 ;  /* 0x0000000165037824 */ /* 0x044fe200000e06c1 */
[C---:B------:R-:W-:Y:S04]  /*14310*/  IADD3 R144, P0, R0.reuse, R192, RZ ;  /* 0x000000c000907210 */ /* 0x040fe80007f1e0ff */
[----:B------:R-:W-:Y:S01]  /*14320*/  @!PT LDS RZ, [RZ] ;  /* 0x00000000fffff984 */ /* 0x000fe20000000800 */
[----:B------:R-:W-:Y:S01]  /*14330*/  @!PT LDS RZ, [RZ] ;  /* 0x00000000fffff984 */ /* 0x000fe20000000800 */
[----:B------:R2:W-:Y:S01]  /*14340*/  LDGSTS.E.BYPASS.LTC128B.128 [R190+0x6100], [R2.64], !P5 ;  /* 0x0610000002be7fae */ /* 0x0005e2000e901d4a */
[C---:B------:R-:W-:Y:S05]  /*14350*/  IMAD.X R145, R101.reuse, 0x1, R195, P0 ;  /* 0x0000000165917824 */ /* 0x040fea00000e06c3 */
[----:B------:R3:W-:Y:S01]  /*14360*/  LDGSTS.E.BYPASS.LTC128B.128 [R190+0x8100], [R144.64], !P4 ;  /* 0x0810000090be7fae */ /* 0x0007e2000e101d4a */
[----:B--2---:R-:W-:Y:S03]  /*14370*/  IADD3 R2, P0, R0, R194, RZ ;  /* 0x000000c200027210 */ /* 0x004fe60007f1e0ff */
[----:B------:R3:W2:Y:S02]  /*14380*/  SHFL.IDX PT, R0, R146, 0x1, 0x181f ;  /* 0x00381f0092007f89 */ /* 0x0006a400000e0000 */
[----:B------:R-:W-:Y:S02]  /*14390*/  IMAD.X R3, R101, 0x1, R191, P0 ;  /* 0x0000000165037824 */ /* 0x000fe400000e06bf */
[----:B------:R3:W4:Y:S04]  /*143a0*/  SHFL.IDX PT, R101, R103, 0x1, 0x181f ;  /* 0x00381f0067657f89 */ /* 0x00072800000e0000 */
[----:B------:R3:W-:Y:S02]  /*143b0*/  LDGSTS.E.BYPASS.LTC128B.128 [R190+0xa100], [R2.64], !P6 ;  /* 0x0a10000002be7fae */ /* 0x0007e4000f101d4a */
.L_x_937:
[C---:B--23--:R-:W-:Y:S02]  /*143c0*/  IADD3 R2, P0, R0.reuse, R208, RZ ;  /* 0x000000d000027210 */ /* 0x04cfe40007f1e0ff */
[C---:B------:R-:W-:Y:S03]  /*143d0*/  IADD3 R144, P1, R0.reuse, R192, RZ ;  /* 0x000000c000907210 */ /* 0x040fe60007f3e0ff */
[C---:B----4-:R-:W-:Y:S02]  /*143e0*/  IMAD.X R3, R101.reuse, 0x1, R193, P0 ;  /* 0x0000000165037824 */ /* 0x050fe400000e06c1 */
[C---:B------:R-:W-:Y:S03]  /*143f0*/  IMAD.X R145, R101.reuse, 0x1, R195, P1 ;  /* 0x0000000165917824 */ /* 0x040fe600008e06c3 */
[----:B------:R-:W-:Y:S01]  /*14400*/  @!PT LDS RZ, [RZ] ;  /* 0x00000000fffff984 */ /* 0x000fe20000000800 */
[----:B------:R-:W-:Y:S01]  /*14410*/  @!PT LDS RZ, [RZ] ;  /* 0x00000000fffff984 */ /* 0x000fe20000000800 */
[----:B------:R-:W-:Y:S01]  /*14420*/  @!PT LDS RZ, [RZ] ;  /* 0x00000000fffff984 */ /* 0x000fe20000000800 */
[----:B------:R2:W-:Y:S04]  /*14430*/  LDGSTS.E.BYPASS.LTC128B.128 [R190+0x7100], [R2.64], !P5 ;  /* 0x0710000002be7fae */ /* 0x0005e8000e901d4a */
[----:B------:R3:W-:Y:S01]  /*14440*/  LDGSTS.E.BYPASS.LTC128B.128 [R190+0x9100], [R144.64], !P4 ;  /* 0x0910000090be7fae */ /* 0x0007e2000e101d4a */
[----:B--2---:R-:W-:Y:S05]  /*14450*/  IADD3 R2, P0, R0, R194, RZ ;  /* 0x000000c200027210 */ /* 0x004fea0007f1e0ff */
[----:B------:R-:W-:Y:S05]  /*14460*/  IMAD.X R3, R101, 0x1, R191, P0 ;  /* 0x0000000165037824 */ /* 0x000fea00000e06bf */
[----:B------:R3:W-:Y:S03]  /*14470*/  LDGSTS.E.BYPASS.LTC128B.128 [R190+0xb100], [R2.64], !P6 ;  /* 0x0b10000002be7fae */ /* 0x0007e6000f101d4a */
.L_x_825:
[----:B----4-:R-:W-:Y:S05]  /*14480*/  BSYNC B0 ;  /* 0x0000000000007941 */ /* 0x010fea0003800000 */
.L_x_824:
[----:B-1----:R-:W-:Y:S01]  /*14490*/  LOP3.LUT R103, RZ, c[0x0][0x324], RZ, 0x33, !PT ;  /* 0x0000c900ff677a12 */ /* 0x002fe200078e33ff */
[----:B------:R-:W2:Y:S01]  /*144a0*/  LDL R100, [R1+0x4] ;  /* 0x0000040001647983 */ /* 0x000ea20000100800 */
[----:B------:R-:W-:Y:S02]  /*144b0*/  IMAD.MOV.U32 R0, RZ, RZ, 0x1 ;  /* 0x00000001ff007424 */ /* 0x000fe400078e00ff */
[----:B------:R-:W-:Y:S02]  /*144c0*/  IMAD.SHL.U32 R101, R196, 0x40, RZ ;  /* 0x00000040c4657824 */ /* 0x000fe400078e00ff */
[----:B------:R-:W0:Y:S01]  /*144d0*/  LDGDEPBAR ;  /* 0x00000000000079af */ /* 0x000e220000000000 */
[----:B------:R-:W-:Y:S01]  /*144e0*/  ISETP.NE.AND P0, PT, R0, c[0x0][0x2c4], PT ;  /* 0x0000b10000007a0c */ /* 0x000fe20003f05270 */
[----:B--2---:R-:W-:Y:S05]  /*144f0*/  IMAD R100, R100, 0x80, R236 ;  /* 0x0000008064647824 */ /* 0x004fea00078e02ec */
[----:B------:R-:W-:Y:S07]  /*14500*/  IADD3 R100, R234, R100, R235 ;  /* 0x00000064ea647210 */ /* 0x000fee0007ffe0eb */
[----:B------:R-:W-:Y:S05]  /*14510*/  @P0 IMAD.HI.U32 R0, R100, c[0x0][0x2c8], RZ ;  /* 0x0000b20064000a27 */ /* 0x000fea00078e00ff */
[----:B------:R-:W-:Y:S02]  /*14520*/  @P0 SHF.R.U32.HI R100, RZ, c[0x0][0x2cc], R0 ;  /* 0x0000b300ff640a19 */ /* 0x000fe40000011600 */
[----:B------:R-:W-:Y:S04]  /*14530*/  IADD3 R0, -R209, 0x1, -R101 ;  /* 0x00000001d1007810 */ /* 0x000fe80007ffe965 */
[----:B------:R-:W-:Y:S01]  /*14540*/  IADD3 R0, -R210, R0, R211 ;  /* 0x00000000d2007210 */ /* 0x000fe20007ffe1d3 */
[----:B------:R-:W-:-:S05]  /*14550*/  BRA.DIV ~URZ, `(.L_x_828) ;  /* 0x000093727f007947 */ /* 0x000fca000b800000 */
[----:B---3--:R1:W2:Y:S02]  /*14560*/  SHFL.IDX PT, R3, R100, RZ, 0x1c1f ;  /* 0x001c1fff64037589 */ /* 0x0082a400000e0000 */
.L_x_938:
[----:B------:R-:W-:Y:S01]  /*14570*/  IADD3 R144, R0, c[0x0][0x328], RZ ;  /* 0x0000ca0000907a10 */ /* 0x000fe20007ffe0ff */
[----:B------:R-:W-:Y:S02]  /*14580*/  IMAD.MOV.U32 R2, RZ, RZ, 0x1 ;  /* 0x00000001ff027424 */ /* 0x000fe400078e00ff */
[----:B------:R-:W-:Y:S03]  /*14590*/  IMAD.IADD R103, R103, 0x1, R0 ;  /* 0x0000000167677824 */ /* 0x000fe600078e0200 */
[----:B------:R-:W-:Y:S01]  /*145a0*/  ISETP.LE.AND P0, PT, R2, c[0x0][0x32c], PT ;  /* 0x0000cb0002007a0c */ /* 0x000fe20003f03270 */
[----:B--2---:R-:W-:Y:S01]  /*145b0*/  IMAD.IADD R0, R103, 0x1, R3 ;  /* 0x0000000167007824 */ /* 0x004fe200078e0203 */
[----:B------:R-:W-:Y:S11]  /*145c0*/  IADD3 R2, R144, R3, RZ ;  /* 0x0000000390027210 */ /* 0x000ff60007ffe0ff */
        /* <DEDUP_REMOVED lines=14> */
.L_x_831:
[----:B------:R-:W-:Y:S04]  /*146b0*/  MOV R145, 0x1 ;  /* 0x0000000100917802 */ /* 0x000fe80000000f00 */
[----:B------:R-:W-:Y:S11]  /*146c0*/  ISETP.NE.AND P0, PT, R145, c[0x0][0x32c], PT ;  /* 0x0000cb0091007a0c */ /* 0x000ff60003f05270 */
[----:B------:R-:W-:Y:S02]  /*146d0*/  @!UPT UIADD3 URZ, URZ, URZ, URZ ;  /* 0x0000003f3f3ff290 */ /* 0x000fe4000fffe03f */
[----:B------:R-:W-:Y:S05]  /*146e0*/  @P0 IMAD.HI.U32 R145, R3, c[0x0][0x330], RZ ;  /* 0x0000cc0003910a27 */ /* 0x000fea00078e00ff */
[----:B------:R-:W-:Y:S02]  /*146f0*/  @P0 SHF.R.U32.HI R3, RZ, c[0x0][0x334], R145 ;  /* 0x0000cd00ff030a19 */ /* 0x000fe40000011691 */
.L_x_832:
[----:B------:R-:W-:Y:S05]  /*14700*/  BSYNC B0 ;  /* 0x0000000000007941 */ /* 0x000fea0003800000 */
.L_x_830:
[----:B------:R-:W-:Y:S04]  /*14710*/  IMAD R3, R3, c[0x0][0x32c], -R101 ;  /* 0x0000cb0003037a24 */ /* 0x000fe800078e0a65 */
[----:B------:R-:W-:Y:S05]  /*14720*/  IMAD.IADD R3, R3, 0x1, -R209 ;  /* 0x0000000103037824 */ /* 0x000fea00078e0ad1 */
[----:B------:R-:W-:Y:S02]  /*14730*/  IMNMX R0, R0, R3, !PT ;  /* 0x0000000300007217 */ /* 0x000fe40007800200 */
[----:B------:R-:W-:Y:S04]  /*14740*/  IADD3 R3, R3, c[0x0][0x32c], RZ ;  /* 0x0000cb0003037a10 */ /* 0x000fe80007ffe0ff */
[----:B------:R-:W-:Y:S02]  /*14750*/  IMNMX R2, R2, R3, PT ;  /* 0x0000000302027217 */ /* 0x000fe40003800200 */
.L_x_829:
        /* <DEDUP_REMOVED lines=51> */
.L_x_939:
        /* <DEDUP_REMOVED lines=19> */
.L_x_836:
[----:B------:R-:W-:Y:S04]  /*14bc0*/  MOV R4, 0x1 ;  /* 0x0000000100047802 */ /* 0x000fe80000000f00 */
[----:B------:R-:W-:Y:S11]  /*14bd0*/  ISETP.NE.AND P0, PT, R4, c[0x0][0x32c], PT ;  /* 0x0000cb0004007a0c */ /* 0x000ff60003f05270 */
[----:B------:R-:W-:Y:S02]  /*14be0*/  @!UPT UIADD3 URZ, URZ, URZ, URZ ;  /* 0x0000003f3f3ff290 */ /* 0x000fe4000fffe03f */
[----:B------:R-:W-:Y:S05]  /*14bf0*/  @P0 IMAD.HI.U32 R4, R3, c[0x0][0x330], RZ ;  /* 0x0000cc0003040a27 */ /* 0x000fea00078e00ff */
[----:B------:R-:W-:Y:S02]  /*14c00*/  @P0 SHF.R.U32.HI R3, RZ, c[0x0][0x334], R4 ;  /* 0x0000cd00ff030a19 */ /* 0x000fe40000011604 */
.L_x_837:
[----:B------:R-:W-:Y:S05]  /*14c10*/  BSYNC B0 ;  /* 0x0000000000007941 */ /* 0x000fea0003800000 */
.L_x_835:
[----:B------:R-:W-:Y:S04]  /*14c20*/  IMAD R101, R3, c[0x0][0x32c], -R101 ;  /* 0x0000cb0003657a24 */ /* 0x000fe800078e0a65 */
[----:B------:R-:W-:Y:S05]  /*14c30*/  IMAD.IADD R101, R101, 0x1, -R209 ;  /* 0x0000000165657824 */ /* 0x000fea00078e0ad1 */
[----:B------:R-:W-:Y:S02]  /*14c40*/  IMNMX R0, R0, R101, !PT ;  /* 0x0000006500007217 */ /* 0x000fe40007800200 */
[----:B------:R-:W-:Y:S04]  /*14c50*/  IADD3 R101, R101, c[0x0][0x32c], RZ ;  /* 0x0000cb0065657a10 */ /* 0x000fe80007ffe0ff */
[----:B------:R-:W-:Y:S02]  /*14c60*/  IMNMX R2, R2, R101, PT ;  /* 0x0000006502027217 */ /* 0x000fe40003800200 */
.L_x_834:
        /* <DEDUP_REMOVED lines=82> */
.L_x_940:
[----:B-12---:R-:W-:Y:S01]  /*15190*/  FMNMX.FTZ R100, R100, R0, !PT ;  /* 0x0000000064647209 */ /* 0x006fe20007810000 */
[----:B------:R-:W-:-:S05]  /*151a0*/  BRA.DIV ~URZ, `(.L_x_839) ;  /* 0x000088227f007947 */ /* 0x000fca000b800000 */
[----:B------:R-:W-:Y:S04]  /*151b0*/  SHFL.BFLY PT, R0, R4, 0x2, 0x1f ;  /* 0x0c401f0004007f89 */ /* 0x000fe800000e0000 */
[----:B------:R-:W1:Y:S02]  /*151c0*/  SHFL.BFLY PT, R103, R100, 0x1, 0x1f ;  /* 0x0c201f0064677f89 */ /* 0x000e6400000e0000 */
[----:B-1----:R-:W-:Y:S02]  /*151d0*/  FMNMX.FTZ R103, R100, R103, !PT ;  /* 0x0000006764677209 */ /* 0x002fe40007810000 */
[----:B------:R-:W-:Y:S05]  /*151e0*/  FMNMX.FTZ R4, R4, R0, !PT ;  /* 0x0000000004047209 */ /* 0x000fea0007810000 */
[----:B------:R1:W2:Y:S02]  /*151f0*/  SHFL.BFLY PT, R0, R4, 0x1, 0x1f ;  /* 0x0c201f0004007f89 */ /* 0x0002a400000e0000 */
.L_x_941:
[C---:B------:R-:W-:Y:S01]  /*15200*/  FSETP.NEU.FTZ.AND P0, PT, R103.reuse, -INF , PT ;  /* 0xff8000006700780b */ /* 0x040fe20003f1d000 */
[C---:B------:R-:W-:Y:S01]  /*15210*/  FMUL.FTZ R2, R103.reuse, c[0x0][0x2d0] ;  /* 0x0000b40067027a20 */ /* 0x040fe20000410000 */
[----:B--2---:R-:W-:Y:S01]  /*15220*/  FMNMX.FTZ R3, R0, R4, !PT ;  /* 0x0000000400037209 */ /* 0x004fe20007810000 */
[----:B------:R-:W-:Y:S01]  /*15230*/  WARPSYNC 0xffffffff ;  /* 0xffffffff00007948 */ /* 0x000fe20003800000 */
[----:B------:R-:W-:Y:S02]  /*15240*/  FSEL R0, R103, RZ, P0 ;  /* 0x000000ff67007208 */ /* 0x000fe40000000000 */
[----:B------:R-:W-:Y:S02]  /*15250*/  FSEL R2, R2, RZ, P0 ;  /* 0x000000ff02027208 */ /* 0x000fe40000000000 */
[----:B------:R-:W-:Y:S01]  /*15260*/  FSETP.NEU.FTZ.AND P0, PT, R3, -INF , PT ;  /* 0xff8000000300780b */ /* 0x000fe20003f1d000 */
[----:B------:R-:W-:Y:S02]  /*15270*/  FADD.FTZ R0, -R0, R102 ;  /* 0x0000006600007221 */ /* 0x000fe40000010100 */
[--C-:B-1----:R-:W-:Y:S02]  /*15280*/  FFMA.FTZ R4, R145, c[0x0][0x2d0], -R2.reuse ;  /* 0x0000b40091047a23 */ /* 0x102fe40000010802 */
        /* <DEDUP_REMOVED lines=19> */
[----:B------:R-:W-:Y:S10]  /*153c0*/  MUFU.EX2 R8, R8 ;  /* 0x0000000800087308 */ /* 0x000ff40000000800 */
[----:B------:R-:W3:Y:S10]  /*153d0*/  MUFU.EX2 R9, R9 ;  /* 0x0000000900097308 */ /* 0x000ef40000000800 */
[----:B------:R-:W-:Y:S01]  /*153e0*/  MUFU.EX2 R102, R102 ;  /* 0x0000006600667308 */ /* 0x000fe20000000800 */
[C---:B-1----:R-:W-:Y:S02]  /*153f0*/  FFMA.FTZ R2, R0.reuse, R201, R4 ;  /* 0x000000c900027223 */ /* 0x042fe40000010004 */
[----:B------:R-:W-:Y:S02]  /*15400*/  FMUL.FTZ R32, R0, R112 ;  /* 0x0000007000207220 */ /* 0x000fe40000410000 */
[----:B--2---:R-:W-:Y:S01]  /*15410*/  FADD.FTZ R5, R144, R2 ;  /* 0x0000000290057221 */ /* 0x004fe20000010000 */
        /* <DEDUP_REMOVED lines=8> */
[----:B---3--:R-:W-:Y:S01]  /*154a0*/  F2FP.BF16.PACK_AB R146, R9, R8 ;  /* 0x000000080992723e */ /* 0x008fe200000010ff */
[----:B------:R-:W-:Y:S01]  /*154b0*/  FMUL.FTZ R17, R0, R129 ;  /* 0x0000008100117220 */ /* 0x000fe20000410000 */
[----:B------:R-:W-:Y:S01]  /*154c0*/  ISETP.GT.AND P0, PT, R196, R217, PT ;  /* 0x000000d9c400720c */ /* 0x000fe20003f04270 */
[--C-:B------:R-:W-:Y:S02]  /*154d0*/  FFMA.FTZ R167, R34, c[0x0][0x2d0], -R4.reuse ;  /* 0x0000b40022a77a23 */ /* 0x100fe40000010804 */
        /* <DEDUP_REMOVED lines=15> */
[C---:B-1----:R-:W-:Y:S02]  /*155d0*/  FMUL.FTZ R34, R2.reuse, R114 ;  /* 0x0000007202227220 */ /* 0x042fe40000410000 */
[----:B------:R-:W-:Y:S02]  /*155e0*/  FMUL.FTZ R35, R2, R115 ;  /* 0x0000007302237220 */ /* 0x000fe40000410000 */
[----:B------:R-:W1:Y:S01]  /*155f0*/  LDSM.16.MT88.4 R112, [R168] ;  /* 0x00000000a870783b */ /* 0x000e620000004200 */
[----:B------:R-:W3:Y:S01]  /*15600*/  MUFU.EX2 R129, R101 ;  /* 0x0000006500817308 */ /* 0x000ee20000000800 */
[--C-:B------:R-:W-:Y:S02]  /*15610*/  FFMA.FTZ R164, R31, c[0x0][0x2d0], -R4.reuse ;  /* 0x0000b4001fa47a23 */ /* 0x100fe40000010804 */
[--C-:B------:R-:W-:Y:S02]  /*15620*/  FFMA.FTZ R149, R14, c[0x0][0x2d0], -R4.reuse ;  /* 0x0000b4000e957a23 */ /* 0x100fe40000010804 */
[----:B------:R-:W-:Y:S02]  /*15630*/  FFMA.FTZ R148, R15, c[0x0][0x2d0], -R4 ;  /* 0x0000b4000f947a23 */ /* 0x000fe40000010804 */
[----:B------:R-:W-:Y:S02]  /*15640*/  FADD.FTZ R4, R8, R5 ;  /* 0x0000000508047221 */ /* 0x000fe40000010000 */
[----:B--2---:R-:W-:Y:S01]  /*15650*/  FFMA.FTZ R5, R2, R200, R6 ;  /* 0x000000c802057223 */ /* 0x004fe20000010006 */
[----:B------:R-:W2:Y:S01]  /*15660*/  MUFU.EX2 R7, R7 ;  /* 0x0000000700077308 */ /* 0x000ea20000000800 */
        /* <DEDUP_REMOVED lines=16> */
[C---:B--2---:R-:W-:Y:S01]  /*15770*/  F2FP.BF16.PACK_AB R145, R7.reuse, R6 ;  /* 0x000000060791723e */ /* 0x044fe200000010ff */
        /* <DEDUP_REMOVED lines=8> */
[C---:B-1----:R-:W-:Y:S02]  /*15800*/  HMMA.16816.F32.BF16 R4, R144.reuse, R112, R4 ;  /* 0x000000709004723c */ /* 0x042fe40000041804 */
        /* <DEDUP_REMOVED lines=97> */
[----:B---3--:R-:W-:Y:S04]  /*15e20*/  FADD.FTZ R0, R2, R0 ;  /* 0x0000000002007221 */ /* 0x008fe80000010000 */
        /* <DEDUP_REMOVED lines=121> */
[----:B------:R-:W-:Y:S01]  /*165c0*/  FADD.FTZ R0, R104, R0 ;  /* 0x0000000068007221 */ /* 0x000fe20000010000 */
[-C--:B------:R-:W-:Y:S03]  /*165d0*/  MOV R104, R3.reuse ;  /* 0x0000000300687202 */ /* 0x080fe60000000f00 */
[----:B------:R-:W-:Y:S01]  /*165e0*/  FADD.FTZ R0, R102, R0 ;  /* 0x0000000066007221 */ /* 0x000fe20000010000 */
[C---:B----4-:R-:W-:Y:S03]  /*165f0*/  HMMA.16816.F32.BF16 R52, R112.reuse, R116, R52 ;  /* 0x000000747034723c */ /* 0x050fe60000041834 */
[----:B------:R-:W-:Y:S01]  /*16600*/  FADD.FTZ R2, R101, R0 ;  /* 0x0000000065027221 */ /* 0x000fe20000010000 */
[----:B------:R-:W-:Y:S02]  /*16610*/  IADD3 R0, R196, -0x1, RZ ;  /* 0xffffffffc4007810 */ /* 0x000fe40007ffe0ff */
[----:B------:R-:W-:Y:S01]  /*16620*/  MOV R101, R3 ;  /* 0x0000000300657202 */ /* 0x000fe20000000f00 */
[----:B------:R-:W-:Y:S01]  /*16630*/  FADD.FTZ R200, R100, R2 ;  /* 0x0000000264c87221 */ /* 0x000fe20000010000 */
[C---:B------:R-:W-:Y:S01]  /*16640*/  HMMA.16816.F32.BF16 R56, R112.reuse, R118, R56 ;  /* 0x000000767038723c */ /* 0x040fe20000041838 */
[----:B------:R-:W3:Y:S03]  /*16650*/  LDSM.16.MT88.4 R116, [R169+0x5000] ;  /* 0x00500000a974783b */ /* 0x000ee60000004200 */
[----:B------:R-:W-:Y:S02]  /*16660*/  MOV R196, R0 ;  /* 0x0000000000c47202 */ /* 0x000fe40000000f00 */
[----:B------:R-:W-:Y:S02]  /*16670*/  MOV R102, R103 ;  /* 0x0000006700667202 */ /* 0x000fe40000000f00 */
        /* <DEDUP_REMOVED lines=46> */
[----:B------:R-:W-:Y:S07]  /*16960*/  @!UPT UIADD3 URZ, URZ, URZ, URZ ;  /* 0x0000003f3f3ff290 */ /* 0x000fee000fffe03f */
[----:B------:R-:W-:-:S11]  /*16970*/  @P0 BRA `(.L_x_840) ;  /* 0xffffca6000000947 */ /* 0x000fd6000383ffff */
.L_x_822:
[----:B------:R-:W-:Y:S05]  /*16980*/  BRA.DIV ~URZ, `(.L_x_841) ;  /* 0x000071227f007947 */ /* 0x000fea000b800000 */
[----:B------:R1:W2:Y:S02]  /*16990*/  SHFL.BFLY PT, R4, R201, 0x2, 0x1f ;  /* 0x0c401f00c9047f89 */ /* 0x0002a400000e0000 */
.L_x_942:
[----:B--2---:R-:W-:Y:S01]  /*169a0*/  FADD.FTZ R4, R4, R201 ;  /* 0x000000c904047221 */ /* 0x004fe20000010000 */
[----:B------:R-:W-:Y:S05]  /*169b0*/  BRA.DIV ~URZ, `(.L_x_842) ;  /* 0x000071527f007947 */ /* 0x000fea000b800000 */
[----:B------:R-:W2:Y:S04]  /*169c0*/  SHFL.BFLY PT, R0, R200, 0x2, 0x1f ;  /* 0x0c401f00c8007f89 */ /* 0x000ea800000e0000 */
[----:B------:R-:W3:Y:S01]  /*169d0*/  SHFL.BFLY PT, R2, R4, 0x1, 0x1f ;  /* 0x0c201f0004027f89 */ /* 0x000ee200000e0000 */
[----:B--2---:R-:W-:-:S02]  /*169e0*/  FADD.FTZ R200, R0, R200 ;  /* 0x000000c800c87221 */ /* 0x004fc40000010000 */
[----:B---3--:R-:W-:-:S03]  /*169f0*/  FADD.FTZ R4, R4, R2 ;  /* 0x0000000204047221 */ /* 0x008fc60000010000 */
[----:B------:R2:W3:Y:S04]  /*16a00*/  SHFL.BFLY PT, R3, R200, 0x1, 0x1f ;  /* 0x0c201f00c8037f89 */ /* 0x0004e800000e0000 */
.L_x_943:
        /* <DEDUP_REMOVED lines=58> */
[----:B------:R-:W-:Y:S02]  /*16db0*/  FMUL.FTZ R97, R2, R97 ;  /* 0x0000006102617220 */ /* 0x000fe40000410000 */
[----:B------:R4:W1:Y:S01]  /*16dc0*/  @P0 MUFU.LG2 R2, R3 ;  /* 0x0000000300020308 */ /* 0x0008620000000c00 */
[----:B-----5:R-:W-:-:S02]  /*16dd0*/  @P1 FMUL.FTZ R5, R5, 0.69314718246459960938 ;  /* 0x3f31721805051820 */ /* 0x020fc40000410000 */
[----:B------:R-:W-:Y:S02]  /*16de0*/  @P1 FMUL.FTZ R4, R4, c[0x0][0x2d0] ;  /* 0x0000b40004041a20 */ /* 0x000fe40000410000 */
[----:B---3--:R-:W-:Y:S02]  /*16df0*/  FMUL.FTZ R142, R0, R142 ;  /* 0x0000008e008e7220 */ /* 0x008fe40000410000 */
[----:B------:R-:W-:Y:S01]  /*16e00*/  @P1 FFMA.FTZ R22, R4, R103, R5 ;  /* 0x0000006704161223 */ /* 0x000fe20000010005 */
[----:B------:R-:W-:Y:S01]  /*16e10*/  MOV R4, 0x1 ;  /* 0x0000000100047802 */ /* 0x000fe20000000f00 */
[C---:B------:R-:W-:Y:S02]  /*16e20*/  FMUL.FTZ R143, R0.reuse, R143 ;  /* 0x0000008f008f7220 */ /* 0x040fe40000410000 */
[C---:B------:R-:W-:Y:S02]  /*16e30*/  FMUL.FTZ R138, R0.reuse, R138 ;  /* 0x0000008a008a7220 */ /* 0x040fe40000410000 */
[----:B------:R-:W-:-:S02]  /*16e40*/  FMUL.FTZ R139, R0, R139 ;  /* 0x0000008b008b7220 */ /* 0x000fc40000410000 */
[----:B------:R-:W-:Y:S01]  /*16e50*/  FMUL.FTZ R134, R0, R134 ;  /* 0x0000008600867220 */ /* 0x000fe20000410000 */
[----:B----4-:R-:W-:Y:S01]  /*16e60*/  @P0 MOV R3, 0x3f317218 ;  /* 0x3f31721800030802 */ /* 0x010fe20000000f00 */
[----:B-1----:R-:W-:Y:S02]  /*16e70*/  @P0 FMUL.FTZ R2, R2, 0.69314718246459960938 ;  /* 0x3f31721802020820 */ /* 0x002fe40000410000 */
[C---:B------:R-:W-:Y:S02]  /*16e80*/  FMUL.FTZ R135, R0.reuse, R135 ;  /* 0x0000008700877220 */ /* 0x040fe40000410000 */
[----:B------:R-:W-:Y:S02]  /*16e90*/  @P0 FMUL.FTZ R3, R3, c[0x0][0x2d0] ;  /* 0x0000b40003030a20 */ /* 0x000fe40000410000 */
        /* <DEDUP_REMOVED lines=44> */
.L_x_749:
[----:B------:R1:W5:Y:S04]  /*17160*/  LDL R6, [R1+0x7c] ;  /* 0x00007c0001067983 */ /* 0x0003680000100800 */
[----:B------:R-:W3:Y:S01]  /*17170*/  S2R R2, SR_TID.X ;  /* 0x0000000000027919 */ /* 0x000ee20000002100 */
[----:B------:R-:W-:Y:S01]  /*17180*/  BSSY B0, `(.L_x_843) ;  /* 0x0000011000007945 */ /* 0x000fe20003800000 */
[----:B---3--:R-:W-:-:S13]  /*17190*/  LOP3.LUT P0, RZ, R2, 0xff, RZ, 0xc0, !PT ;  /* 0x000000ff02ff7812 */ /* 0x008fda000780c0ff */
[----:B------:R-:W-:Y:S05]  /*171a0*/  @P0 BRA `(.L_x_844) ;  /* 0x000000e000000947 */ /* 0x000fea0003800000 */
[----:B-1----:R-:W1:Y:S01]  /*171b0*/  S2R R4, SR_LANEID ;  /* 0x0000000000047919 */ /* 0x002e620000000000 */
[----:B------:R-:W-:Y:S01]  /*171c0*/  VOTEU.ANY UR4, UPT, PT ;  /* 0x0000000000047886 */ /* 0x000fe200038e0100 */
[----:B------:R-:W-:Y:S01]  /*171d0*/  IMAD.MOV.U32 R5, RZ, RZ, c[0x0][0x564] ;  /* 0x00015900ff057624 */ /* 0x000fe200078e00ff */
[----:B------:R-:W1:Y:S08]  /*171e0*/  FLO.U32 R3, UR4 ;  /* 0x0000000400037d00 */ /* 0x000e7000080e0000 */
[----:B------:R-:W3:Y:S01]  /*171f0*/  POPC R2, UR4 ;  /* 0x0000000400027d09 */ /* 0x000ee20008000000 */
[----:B-1----:R-:W-:Y:S01]  /*17200*/  ISETP.EQ.U32.AND P0, PT, R3, R4, PT ;  /* 0x000000040300720c */ /* 0x002fe20003f02070 */
[----:B------:R-:W-:-:S12]  /*17210*/  IMAD.MOV.U32 R4, RZ, RZ, c[0x0][0x560] ;  /* 0x00015800ff047624 */ /* 0x000fd800078e00ff */
[----:B---3--:R1:W3:Y:S04]  /*17220*/  @P0 ATOMG.E.ADD.STRONG.GPU PT, R2, [R4.64], R2 ;  /* 0x00000002040209a8 */ /* 0x0082e800081ee1ca */
[----:B-1----:R-:W1:Y:S04]  /*17230*/  S2R R4, SR_LTMASK ;  /* 0x0000000000047919 */ /* 0x002e680000003900 */
[----:B---3--:R1:W3:Y:S02]  /*17240*/  SHFL.IDX PT, R3, R2, R3, 0x1f ;  /* 0x00001f0302037589 */ /* 0x0082e400000e0000 */
[----:B-1----:R-:W-:-:S06]  /*17250*/  LOP3.LUT R2, R4, UR4, RZ, 0xc0, !PT ;  /* 0x0000000404027c12 */ /* 0x002fcc000f8ec0ff */
[----:B------:R-:W3:Y:S02]  /*17260*/  POPC R2, R2 ;  /* 0x0000000200027309 */ /* 0x000ee40000000000 */
[----:B---3-5:R-:W-:-:S05]  /*17270*/  IADD3 R6, R3, c[0x0][0xc], R2 ;  /* 0x0000030003067a10 */ /* 0x028fca0007ffe002 */
[----:B------:R1:W-:Y:S02]  /*17280*/  STL [R1+0x7c], R6 ;  /* 0x00007c0601007387 */ /* 0x0003e40000100800 */
.L_x_844:
[----:B-1----:R-:W-:Y:S05]  /*17290*/  BSYNC B0 ;  /* 0x0000000000007941 */ /* 0x002fea0003800000 */
.L_x_843:
[----:B------:R-:W-:Y:S01]  /*172a0*/  PRMT R0, R0, 0x9910, RZ ;  /* 0x0000991000007816 */ /* 0x000fe200000000ff */
[----:B------:R-:W-:Y:S01]  /*172b0*/  BSSY B1, `(.L_x_845) ;  /* 0x0000381000017945 */ /* 0x000fe20003800000 */
[----:B-----5:R-:W-:Y:S02]  /*172c0*/  IMAD.MOV.U32 R101, RZ, RZ, R6 ;  /* 0x000000ffff657224 */ /* 0x020fe400078e0006 */
[----:B------:R-:W-:-:S13]  /*172d0*/  ISETP.NE.AND P0, PT, R0, RZ, PT ;  /* 0x000000ff0000720c */ /* 0x000fda0003f05270 */
[----:B------:R-:W-:Y:S05]  /*172e0*/  @!P0 BRA `(.L_x_846) ;  /* 0x00002b1000008947 */ /* 0x000fea0003800000 */
[----:B------:R-:W3:Y:S04]  /*172f0*/  LDL R12, [R1+0x8c] ;  /* 0x00008c00010c7983 */ /* 0x000ee80000100800 */
[----:B------:R-:W4:Y:S04]  /*17300*/  LDL R11, [R1+0x90] ;  /* 0x00009000010b7983 */ /* 0x000f280000100800 */
[----:B--2---:R-:W2:Y:S04]  /*17310*/  LDL R8, [R1+0x98] ;  /* 0x0000980001087983 */ /* 0x004ea80000100800 */
[----:B------:R-:W2:Y:S04]  /*17320*/  LDL R10, [R1+0x94] ;  /* 0x00009400010a7983 */ /* 0x000ea80000100800 */
[----:B------:R-:W2:Y:S04]  /*17330*/  LDL R7, [R1+0xfc] ;  /* 0x0000fc0001077983 */ /* 0x000ea80000100800 */
[----:B------:R-:W2:Y:S04]  /*17340*/  LDL R6, [R1+0xf4] ;  /* 0x0000f40001067983 */ /* 0x000ea80000100800 */
[----:B------:R-:W2:Y:S04]  /*17350*/  LDL R5, [R1+0xf8] ;  /* 0x0000f80001057983 */ /* 0x000ea80000100800 */
[----:B------:R-:W2:Y:S01]  /*17360*/  LDL R9, [R1+0xf0] ;  /* 0x0000f00001097983 */ /* 0x000ea20000100800 */
[----:B------:R-:W-:Y:S01]  /*17370*/  WARPSYNC 0xffffffff ;  /* 0xffffffff00007948 */ /* 0x000fe20003800000 */
[----:B------:R-:W-:-:S02]  /*17380*/  F2FP.BF16.PACK_AB R0, R141, R140 ;  /* 0x0000008c8d00723e */ /* 0x000fc400000010ff */
[----:B------:R-:W-:Y:S01]  /*17390*/  BAR.SYNC.DEFER_BLOCKING 0x1, 0x100 ;  /* 0x0044000000007b1d */ /* 0x000fe20000010000 */
[----:B------:R-:W-:Y:S02]  /*173a0*/  F2FP.BF16.PACK_AB R2, R143, R142 ;  /* 0x0000008e8f02723e */ /* 0x000fe400000010ff */
[----:B------:R-:W-:Y:S02]  /*173b0*/  F2FP.BF16.PACK_AB R3, R137, R136 ;  /* 0x000000888903723e */ /* 0x000fe400000010ff */
[----:B------:R-:W-:Y:S02]  /*173c0*/  F2FP.BF16.PACK_AB R4, R69, R68 ;  /* 0x000000444504723e */ /* 0x000fe400000010ff */
[----:B------:R-:W-:Y:S02]  /*173d0*/  ISETP.NE.U32.AND P0, PT, RZ, c[0x0][0x508], PT ;  /* 0x00014200ff007a0c */ /* 0x000fe40003f05070 */
[----:B------:R-:W-:Y:S02]  /*173e0*/  ISETP.NE.U32.AND P2, PT, RZ, c[0x0][0x500], PT ;  /* 0x00014000ff007a0c */ /* 0x000fe40003f45070 */
[----:B------:R-:W-:-:S02]  /*173f0*/  ISETP.NE.AND.EX P1, PT, RZ, c[0x0][0x50c], PT, P0 ;  /* 0x00014300ff007a0c */ /* 0x000fc40003f25300 */
[----:B------:R-:W-:Y:S01]  /*17400*/  ISETP.NE.AND.EX P2, PT, RZ, c[0x0][0x504], PT, P2 ;  /* 0x00014100ff007a0c */ /* 0x000fe20003f45320 */
[----:B------:R-:W-:Y:S01]  /*17410*/  IMAD.MOV.U32 R14, RZ, RZ, c[0x0][0x388] ;  /* 0x0000e200ff0e7624 */ /* 0x000fe200078e00ff */
        /* <DEDUP_REMOVED lines=14> */
[----:B------:R3:W-:Y:S01]  /*17500*/  STS [R7], R3 ;  /* 0x0000000307007388 */ /* 0x0007e20000000800 */
[----:B-1----:R-:W-:Y:S02]  /*17510*/  F2FP.BF16.PACK_AB R0, R127, R126 ;  /* 0x0000007e7f00723e */ /* 0x002fe400000010ff */
        /* <DEDUP_REMOVED lines=60> */
[----:B------:R3:W-:Y:S04]  /*178e0*/  STS [R10+0x8400], R3 ;  /* 0x008400030a007388 */ /* 0x0007e80000000800 */
[----:B------:R3:W-:Y:S01]  /*178f0*/  STS [R7+0x8000], R2 ;  /* 0x0080000207007388 */ /* 0x0007e20000000800 */
[----:B-1----:R-:W-:-:S03]  /*17900*/  F2FP.BF16.PACK_AB R0, R87, R86 ;  /* 0x000000565700723e */ /* 0x002fc600000010ff */
[----:B------:R-:W4:Y:S04]  /*17910*/  LDL.LU R8, [R1+0x78] ;  /* 0x0000780001087983 */ /* 0x000f280000300800 */
[----:B------:R1:W-:Y:S01]  /*17920*/  STS [R7+0x8400], R0 ;  /* 0x0084000007007388 */ /* 0x0003e20000000800 */
[----:B--2---:R-:W-:Y:S02]  /*17930*/  F2FP.BF16.PACK_AB R4, R89, R88 ;  /* 0x000000585904723e */ /* 0x004fe400000010ff */
[----:B---3--:R-:W-:-:S03]  /*17940*/  F2FP.BF16.PACK_AB R3, R91, R90 ;  /* 0x0000005a5b03723e */ /* 0x008fc600000010ff */
[----:B------:R2:W-:Y:S01]  /*17950*/  STS [R6+0x8000], R4 ;  /* 0x0080000406007388 */ /* 0x0005e20000000800 */
[----:B------:R-:W-:-:S03]  /*17960*/  F2FP.BF16.PACK_AB R2, R93, R92 ;  /* 0x0000005c5d02723e */ /* 0x000fc600000010ff */
[----:B------:R3:W-:Y:S04]  /*17970*/  STS [R6+0x8400], R3 ;  /* 0x0084000306007388 */ /* 0x0007e80000000800 */
[----:B------:R3:W-:Y:S01]  /*17980*/  STS [R5+0x8000], R2 ;  /* 0x0080000205007388 */ /* 0x0007e20000000800 */
[----:B-1----:R-:W-:-:S05]  /*17990*/  F2FP.BF16.PACK_AB R0, R95, R94 ;  /* 0x0000005e5f00723e */ /* 0x002fca00000010ff */
[----:B------:R1:W-:Y:S01]  /*179a0*/  STS [R5+0x8400], R0 ;  /* 0x0084000005007388 */ /* 0x0003e20000000800 */
[----:B--2---:R-:W-:Y:S01]  /*179b0*/  IMAD.MOV.U32 R4, RZ, RZ, 0x4 ;  /* 0x00000004ff047424 */ /* 0x004fe200078e00ff */
[----:B---3--:R-:W-:-:S03]  /*179c0*/  F2FP.BF16.PACK_AB R3, R97, R96 ;  /* 0x000000606103723e */ /* 0x008fc600000010ff */
[----:B------:R-:W-:Y:S02]  /*179d0*/  @P1 IMAD.WIDE R6, R239, R4, c[0x0][0x508] ;  /* 0x00014200ef061625 */ /* 0x000fe400078e0204 */
[----:B------:R2:W-:Y:S02]  /*179e0*/  STS [R9+0x8000], R3 ;  /* 0x0080000309007388 */ /* 0x0005e40000000800 */
[----:B------:R-:W-:Y:S01]  /*179f0*/  IMAD.MOV.U32 R2, RZ, RZ, RZ ;  /* 0x000000ffff027224 */ /* 0x000fe200078e00ff */
[----:B-1----:R-:W-:Y:S01]  /*17a00*/  F2FP.BF16.PACK_AB R0, R99, R98 ;  /* 0x000000626300723e */ /* 0x002fe200000010ff */
[----:B------:R-:W-:-:S04]  /*17a10*/  IMAD.WIDE R4, R239, R4, c[0x0][0x500] ;  /* 0x00014000ef047625 */ /* 0x000fc800078e0204 */
[----:B------:R1:W-:Y:S04]  /*17a20*/  STS [R9+0x8400], R0 ;  /* 0x0084000009007388 */ /* 0x0003e80000000800 */
[----:B------:R-:W-:Y:S06]  /*17a30*/  BAR.SYNC.DEFER_BLOCKING 0x1, 0x100 ;  /* 0x0044000000007b1d */ /* 0x000fec0000010000 */
[----:B------:R1:W5:Y:S04]  /*17a40*/  @P1 LDG.E R14, [R6.64] ;  /* 0x0000000a060e1981 */ /* 0x000368000c1e1900 */
[----:B------:R1:W5:Y:S01]  /*17a50*/  @P2 LDG.E R2, [R4.64] ;  /* 0x0000000a04022981 */ /* 0x000362000c1e1900 */
[----:B----4-:R-:W-:-:S04]  /*17a60*/  ISETP.NE.AND P0, PT, R8, RZ, PT ;  /* 0x000000ff0800720c */ /* 0x010fc80003f05270 */
[----:B--2---:R-:W-:Y:S01]  /*17a70*/  SEL R3, R8, c[0x0][0x3d4], P0 ;  /* 0x0000f50008037a07 */ /* 0x004fe20000000000 */
[----:B------:R-:W-:Y:S05]  /*17a80*/  @P1 BRA `(.L_x_847) ;  /* 0x0000004000001947 */ /* 0x000fea0003800000 */
[----:B-1----:R-:W-:Y:S05]  /*17a90*/  @!P2 BRA `(.L_x_847) ;  /* 0x000000300000a947 */ /* 0x002fea0003800000 */
[----:B------:R1:W2:Y:S04]  /*17aa0*/  LDG.E R0, [R4.64] ;  /* 0x0000000a04007981 */ /* 0x0002a8000c1e1900 */
[----:B-1----:R-:W2:Y:S02]  /*17ab0*/  LDG.E R4, [R4.64+0x4] ;  /* 0x0000040a04047981 */ /* 0x002ea4000c1e1900 */
[----:B--2--5:R-:W-:Y:S02]  /*17ac0*/  IADD3 R14, -R0, R4, RZ ;  /* 0x00000004000e7210 */ /* 0x024fe40007ffe1ff */
.L_x_847:
[----:B-1----:R-:W2:Y:S01]  /*17ad0*/  LDL R21, [R1+0x16c] ;  /* 0x00016c0001157983 */ /* 0x002ea20000100800 */
[----:B------:R-:W-:Y:S01]  /*17ae0*/  IMAD.MOV.U32 R11, RZ, RZ, 0x368 ;  /* 0x00000368ff0b7424 */ /* 0x000fe200078e00ff */
[----:B------:R-:W-:Y:S02]  /*17af0*/  ISETP.GT.AND P2, PT, R3, 0x1, PT ;  /* 0x000000010300780c */ /* 0x000fe40003f44270 */
[----:B------:R-:W3:Y:S01]  /*17b00*/  LDL R20, [R1+0x80] ;  /* 0x0000800001147983 */ /* 0x000ee20000100800 */
[----:B------:R-:W-:Y:S01]  /*17b10*/  ISETP.NE.U32.AND P0, PT, RZ, c[0x0][0x500], PT ;  /* 0x00014000ff007a0c */ /* 0x000fe20003f05070 */
[----:B------:R-:W-:Y:S01]  /*17b20*/  IMAD.MOV.U32 R4, RZ, RZ, c[0x0][0x4e8] ;  /* 0x00013a00ff047624 */ /* 0x000fe200078e00ff */
[----:B------:R-:W-:-:S02]  /*17b30*/  SEL R11, R11, 0x328, P2 ;  /* 0x000003280b0b7807 */ /* 0x000fc40001000000 */
[----:B------:R-:W-:Y:S02]  /*17b40*/  ISETP.NE.AND.EX P0, PT, RZ, c[0x0][0x504], PT, P0 ;  /* 0x00014100ff007a0c */ /* 0x000fe40003f05300 */
[----:B------:R-:W1:Y:S01]  /*17b50*/  LDC.64 R6, c[0x0][R11+0x170] ;  /* 0x00005c000b067b82 */ /* 0x000e620000000a00 */
[----:B------:R-:W-:Y:S02]  /*17b60*/  SHF.R.S32.HI R3, RZ, 0x1f, R239 ;  /* 0x0000001fff037819 */ /* 0x000fe400000114ef */
[----:B------:R-:W-:Y:S02]  /*17b70*/  SEL R0, R239, RZ, !P0 ;  /* 0x000000ffef007207 */ /* 0x000fe40004000000 */
[----:B------:R-:W-:Y:S02]  /*17b80*/  SEL R5, R3, RZ, !P0 ;  /* 0x000000ff03057207 */ /* 0x000fe40004000000 */
[----:B------:R-:W-:Y:S01]  /*17b90*/  ISETP.NE.AND P3, PT, R4, 0x1, PT ;  /* 0x000000010400780c */ /* 0x000fe20003f65270 */
[----:B------:R-:W4:Y:S01]  /*17ba0*/  LDC.64 R12, c[0x0][R11+0x168] ;  /* 0x00005a000b0c7b82 */ /* 0x000f220000000a00 */
[----:B------:R-:W-:-:S07]  /*17bb0*/  LOP3.LUT R4, R238, 0xffff, RZ, 0xc0, !PT ;  /* 0x0000ffffee047812 */ /* 0x000fce00078ec0ff */
[----:B------:R-:W2:Y:S08]  /*17bc0*/  LDC.64 R16, c[0x0][R11+0x178] ;  /* 0x00005e000b107b82 */ /* 0x000eb00000000a00 */
[----:B------:R1:W2:Y:S02]  /*17bd0*/  LDC.64 R18, c[0x0][R11+0x160] ;  /* 0x000058000b127b82 */ /* 0x0002a40000000a00 */
[----:B-1----:R-:W-:-:S04]  /*17be0*/  IMAD R3, R7, R0, RZ ;  /* 0x0000000007037224 */ /* 0x002fc800078e02ff */
[C---:B------:R-:W-:Y:S02]  /*17bf0*/  IMAD R10, R6.reuse, R5, R3 ;  /* 0x00000005060a7224 */ /* 0x040fe400078e0203 */
[----:B------:R-:W-:-:S04]  /*17c00*/  IMAD.WIDE.U32 R6, R6, R0, RZ ;  /* 0x0000000006067225 */ /* 0x000fc800078e00ff */
[----:B----4-:R-:W-:-:S04]  /*17c10*/  IMAD.WIDE.U32 R8, R12, R4, RZ ;  /* 0x000000040c087225 */ /* 0x010fc800078e00ff */
[----:B------:R-:W-:Y:S01]  /*17c20*/  IMAD R5, R13, R4, RZ ;  /* 0x000000040d057224 */ /* 0x000fe200078e02ff */
[----:B-----5:R-:W-:Y:S01]  /*17c30*/  IADD3 R13, P1, P0, R6, R8, R2 ;  /* 0x00000008060d7210 */ /* 0x020fe2000783e002 */
[----:B------:R-:W-:Y:S01]  /*17c40*/  IMAD.IADD R12, R7, 0x1, R10 ;  /* 0x00000001070c7824 */ /* 0x000fe200078e020a */
[----:B------:R-:W1:Y:S01]  /*17c50*/  S2R R23, SR_TID.X ;  /* 0x0000000000177919 */ /* 0x000e620000002100 */
[----:B------:R-:W-:Y:S02]  /*17c60*/  IMAD.IADD R9, R9, 0x1, R5 ;  /* 0x0000000109097824 */ /* 0x000fe400078e0205 */
[----:B--2---:R-:W-:Y:S02]  /*17c70*/  IMAD.IADD R3, R21, 0x1, R237 ;  /* 0x0000000115037824 */ /* 0x004fe400078e02ed */
[----:B------:R-:W2:Y:S02]  /*17c80*/  LDL R21, [R1+0x168] ;  /* 0x0001680001157983 */ /* 0x000ea40000100800 */
[----:B------:R-:W-:Y:S01]  /*17c90*/  @P3 IMAD.HI.U32 R6, R3, c[0x0][0x4ec], RZ ;  /* 0x00013b0003063a27 */ /* 0x000fe200078e00ff */
[----:B---3--:R-:W-:-:S03]  /*17ca0*/  SEL R10, R20, RZ, P2 ;  /* 0x000000ff140a7207 */ /* 0x008fc60001000000 */
[----:B------:R-:W-:Y:S01]  /*17cb0*/  IMAD.MOV.U32 R5, RZ, RZ, R3 ;  /* 0x000000ffff057224 */ /* 0x000fe200078e0003 */
[----:B------:R-:W-:Y:S01]  /*17cc0*/  @P3 SHF.R.U32.HI R5, RZ, c[0x0][0x4f0], R6 ;  /* 0x00013c00ff053a19 */ /* 0x000fe20000011606 */
[-C--:B------:R-:W-:Y:S01]  /*17cd0*/  IMAD R7, R17, R10.reuse, RZ ;  /* 0x0000000a11077224 */ /* 0x080fe200078e02ff */
[----:B------:R-:W-:Y:S01]  /*17ce0*/  SHF.R.S32.HI R8, RZ, 0x1f, R2 ;  /* 0x0000001fff087819 */ /* 0x000fe20000011402 */
[----:B------:R-:W-:-:S04]  /*17cf0*/  IMAD.WIDE.U32 R10, R16, R10, RZ ;  /* 0x0000000a100a7225 */ /* 0x000fc800078e00ff */
[----:B------:R-:W-:Y:S01]  /*17d00*/  IMAD.MOV R6, RZ, RZ, -R5 ;  /* 0x000000ffff067224 */ /* 0x000fe200078e0a05 */
[----:B------:R-:W-:Y:S01]  /*17d10*/  IADD3.X R12, R12, R9, R8, P1, P0 ;  /* 0x000000090c0c7210 */ /* 0x000fe20000fe0408 */
[----:B------:R-:W-:Y:S01]  /*17d20*/  IMAD.IADD R11, R11, 0x1, R7 ;  /* 0x000000010b0b7824 */ /* 0x000fe200078e0207 */
[----:B------:R-:W-:Y:S01]  /*17d30*/  IADD3 R10, P1, P0, R5, R13, R10 ;  /* 0x0000000d050a7210 */ /* 0x000fe2000783e00a */
[----:B------:R-:W-:Y:S01]  /*17d40*/  IMAD R6, R6, c[0x0][0x4e8], R3 ;  /* 0x00013a0006067a24 */ /* 0x000fe200078e0203 */
[----:B------:R-:W-:-:S04]  /*17d50*/  SHF.R.S32.HI R7, RZ, 0x1f, R5 ;  /* 0x0000001fff077819 */ /* 0x000fc80000011405 */
[----:B------:R-:W-:Y:S01]  /*17d60*/  IADD3.X R11, R7, R12, R11, P1, P0 ;  /* 0x0000000c070b7210 */ /* 0x000fe20000fe040b */
[-C--:B------:R-:W-:Y:S01]  /*17d70*/  IMAD R5, R19, R6.reuse, RZ ;  /* 0x0000000613057224 */ /* 0x080fe200078e02ff */
[----:B------:R-:W-:Y:S01]  /*17d80*/  SHF.R.S32.HI R9, RZ, 0x1f, R6 ;  /* 0x0000001fff097819 */ /* 0x000fe20000011406 */
[----:B------:R-:W-:Y:S02]  /*17d90*/  IMAD.MOV.U32 R12, RZ, RZ, c[0x0][0x4a8] ;  /* 0x00012a00ff0c7624 */ /* 0x000fe400078e00ff */
[----:B------:R-:W-:Y:S01]  /*17da0*/  IMAD.WIDE.U32 R6, R18, R6, R10 ;  /* 0x0000000612067225 */ /* 0x000fe200078e000a */
[----:B-1----:R-:W-:-:S03]  /*17db0*/  SHF.R.S32.HI R20, RZ, 0x1f, R23 ;  /* 0x0000001fff147819 */ /* 0x002fc60000011417 */
[----:B------:R-:W-:Y:S01]  /*17dc0*/  IMAD R5, R18, R9, R5 ;  /* 0x0000000912057224 */ /* 0x000fe200078e0205 */
[----:B------:R-:W-:Y:S01]  /*17dd0*/  SEL R9, R12, c[0x0][0x450], P2 ;  /* 0x000114000c097a07 */ /* 0x000fe20001000000 */
[----:B------:R-:W-:Y:S02]  /*17de0*/  IMAD.MOV.U32 R10, RZ, RZ, c[0x0][0x4ac] ;  /* 0x00012b00ff0a7624 */ /* 0x000fe400078e00ff */
[----:B------:R-:W-:Y:S01]  /*17df0*/  IMAD.IADD R7, R7, 0x1, R5 ;  /* 0x0000000107077824 */ /* 0x000fe200078e0205 */
[----:B------:R-:W-:Y:S02]  /*17e00*/  LEA R5, P0, R6, R9, 0x2 ;  /* 0x0000000906057211 */ /* 0x000fe400078010ff */
[----:B------:R-:W-:Y:S02]  /*17e10*/  SEL R10, R10, c[0x0][0x454], P2 ;  /* 0x000115000a0a7a07 */ /* 0x000fe40001000000 */
[----:B------:R-:W-:Y:S02]  /*17e20*/  LEA.HI R20, R20, R23, RZ, 0x5 ;  /* 0x0000001714147211 */ /* 0x000fe400078f28ff */
[----:B------:R-:W-:-:S02]  /*17e30*/  LEA.HI.X R7, R6, R10, R7, 0x2, P0 ;  /* 0x0000000a06077211 */ /* 0x000fc400000f1407 */
[----:B------:R-:W-:Y:S01]  /*17e40*/  LOP3.LUT R20, R20, 0xffffffe0, RZ, 0xc0, !PT ;  /* 0xffffffe014147812 */ /* 0x000fe200078ec0ff */
[----:B------:R-:W-:Y:S04]  /*17e50*/  SHFL.IDX PT, R10, R5, RZ, 0x1c1f ;  /* 0x001c1fff050a7589 */ /* 0x000fe800000e0000 */
[----:B------:R-:W1:Y:S01]  /*17e60*/  SHFL.IDX PT, R11, R7, RZ, 0x1c1f ;  /* 0x001c1fff070b7589 */ /* 0x000e6200000e0000 */
[----:B------:R-:W-:-:S03]  /*17e70*/  IMAD.IADD R20, R23, 0x1, -R20 ;  /* 0x0000000117147824 */ /* 0x000fc600078e0a14 */
[----:B------:R3:W-:Y:S04]  /*17e80*/  SHFL.IDX PT, R6, R5, 0x1, 0x1c1f ;  /* 0x003c1f0005067f89 */ /* 0x0007e800000e0000 */
[----:B------:R-:W4:Y:S01]  /*17e90*/  SHFL.IDX PT, R7, R7, 0x1, 0x1c1f ;  /* 0x003c1f0007077f89 */ /* 0x000f2200000e0000 */
[----:B------:R-:W-:Y:S01]  /*17ea0*/  LOP3.LUT P0, RZ, R20, 0x3, RZ, 0xc0, !PT ;  /* 0x0000000314ff7812 */ /* 0x000fe2000780c0ff */
[----:B---3--:R-:W-:Y:S02]  /*17eb0*/  IMAD R5, R14, c[0x0][0x4e8], RZ ;  /* 0x00013a000e057a24 */ /* 0x008fe400078e02ff */
[----:B--2---:R-:W-:-:S05]  /*17ec0*/  IMAD.IADD R9, R21, 0x1, R237 ;  /* 0x0000000115097824 */ /* 0x004fca00078e02ed */
[C---:B------:R-:W-:Y:S02]  /*17ed0*/  IADD3 R13, R9.reuse, 0x8, RZ ;  /* 0x00000008090d7810 */ /* 0x040fe40007ffe0ff */
[-C--:B------:R-:W-:Y:S02]  /*17ee0*/  ISETP.GE.OR P1, PT, R9, R5.reuse, P0 ;  /* 0x000000050900720c */ /* 0x080fe40000726670 */
[----:B------:R-:W-:-:S11]  /*17ef0*/  ISETP.GE.OR P0, PT, R13, R5, P0 ;  /* 0x000000050d00720c */ /* 0x000fd60000706670 */
[----:B-1----:R1:W-:Y:S04]  /*17f00*/  @!P1 ST.E [R10.64], R22 ;  /* 0x000000160a009985 */ /* 0x0023e8000c10190a */
[----:B----4-:R1:W-:Y:S01]  /*17f10*/  @!P0 ST.E [R6.64], R15 ;  /* 0x0000000f06008985 */ /* 0x0103e2000c10190a */
[----:B------:R-:W-:Y:S05]  /*17f20*/  @P2 BRA `(.L_x_848) ;  /* 0x000008b000002947 */ /* 0x000fea0003800000 */
[----:B------:R-:W2:Y:S01]  /*17f30*/  LDL R20, [R1+0x108] ;  /* 0x0001080001147983 */ /* 0x000ea20000100800 */
[----:B------:R-:W-:Y:S01]  /*17f40*/  IMAD R8, R8, c[0x0][0x3a0], RZ ;  /* 0x0000e80008087a24 */ /* 0x000fe200078e02ff */
[----:B------:R-:W-:Y:S01]  /*17f50*/  SHF.R.S32.HI R5, RZ, 0x1f, R0 ;  /* 0x0000001fff057819 */ /* 0x000fe20000011400 */
[C---:B-1----:R-:W-:Y:S01]  /*17f60*/  IMAD.WIDE.U32 R6, R2.reuse, c[0x0][0x3a0], RZ ;  /* 0x0000e80002067a25 */ /* 0x042fe200078e00ff */
[----:B------:R1:W3:Y:S03]  /*17f70*/  LDS.128 R24, [R202+0x80] ;  /* 0x00008000ca187984 */ /* 0x0002e60000000c00 */
[----:B------:R-:W-:Y:S01]  /*17f80*/  IMAD R2, R2, c[0x0][0x3a4], R8 ;  /* 0x0000e90002027a24 */ /* 0x000fe200078e0208 */
[----:B------:R1:W4:Y:S04]  /*17f90*/  LDS.128 R36, [R202+0x1080] ;  /* 0x00108000ca247984 */ /* 0x0003280000000c00 */
[----:B------:R-:W-:Y:S01]  /*17fa0*/  IADD3 R3, R7, R2, RZ ;  /* 0x0000000207037210 */ /* 0x000fe20007ffe0ff */
[----:B------:R1:W1:Y:S01]  /*17fb0*/  LDS.128 R48, [R202+0x2080] ;  /* 0x00208000ca307984 */ /* 0x0002620000000c00 */
[----:B------:R-:W-:-:S03]  /*17fc0*/  MOV R2, R6 ;  /* 0x0000000600027202 */ /* 0x000fc60000000f00 */
[----:B------:R1:W1:Y:S02]  /*17fd0*/  LDS.128 R56, [R202+0x3080] ;  /* 0x00308000ca387984 */ /* 0x0002640000000c00 */
[C---:B------:R-:W-:Y:S02]  /*17fe0*/  IMAD.WIDE.U32 R6, R4.reuse, c[0x0][0x3e8], R2 ;  /* 0x0000fa0004067a25 */ /* 0x040fe400078e0002 */
[----:B------:R1:W1:Y:S02]  /*17ff0*/  LDS.128 R32, [R202+0x5080] ;  /* 0x00508000ca207984 */ /* 0x0002640000000c00 */
[----:B------:R-:W-:Y:S02]  /*18000*/  IMAD R3, R5, c[0x0][0x3f0], RZ ;  /* 0x0000fc0005037a24 */ /* 0x000fe400078e02ff */
[----:B------:R-:W-:Y:S01]  /*18010*/  IMAD R5, R4, c[0x0][0x3ec], R7 ;  /* 0x0000fb0004057a24 */ /* 0x000fe200078e0207 */
[----:B------:R1:W1:Y:S01]  /*18020*/  LDS.128 R44, [R202+0x6080] ;  /* 0x00608000ca2c7984 */ /* 0x0002620000000c00 */
[----:B------:R-:W-:Y:S01]  /*18030*/  MOV R4, R6 ;  /* 0x0000000600047202 */ /* 0x000fe20000000f00 */
[----:B------:R-:W-:-:S02]  /*18040*/  IMAD R7, R0, c[0x0][0x3f4], R3 ;  /* 0x0000fd0000077a24 */ /* 0x000fc400078e0203 */
[----:B------:R1:W1:Y:S02]  /*18050*/  LDS.128 R52, [R202+0x7080] ;  /* 0x00708000ca347984 */ /* 0x0002640000000c00 */
[----:B------:R-:W-:Y:S02]  /*18060*/  IMAD.WIDE.U32 R4, R0, c[0x0][0x3f0], R4 ;  /* 0x0000fc0000047a25 */ /* 0x000fe400078e0004 */
[----:B------:R1:W1:Y:S03]  /*18070*/  LDS.128 R16, [R202+0x8080] ;  /* 0x00808000ca107984 */ /* 0x0002660000000c00 */
[----:B------:R-:W-:Y:S01]  /*18080*/  IADD3 R5, R5, R7, RZ ;  /* 0x0000000705057210 */ /* 0x000fe20007ffe0ff */
[----:B------:R1:W1:Y:S04]  /*18090*/  LDS.128 R28, [R202+0x9080] ;  /* 0x00908000ca1c7984 */ /* 0x0002680000000c00 */
[----:B------:R1:W1:Y:S04]  /*180a0*/  LDS.128 R40, [R202+0xa080] ;  /* 0x00a08000ca287984 */ /* 0x0002680000000c00 */
[----:B------:R1:W1:Y:S04]  /*180b0*/  LDS.128 R60, [R202+0xb080] ;  /* 0x00b08000ca3c7984 */ /* 0x0002680000000c00 */
[----:B------:R-:W5:Y:S02]  /*180c0*/  S2R R10, SR_TID.X ;  /* 0x00000000000a7919 */ /* 0x000f640000002100 */
[----:B-----5:R-:W-:-:S04]  /*180d0*/  SHF.R.S32.HI R11, RZ, 0x1f, R10 ;  /* 0x0000001fff0b7819 */ /* 0x020fc8000001140a */
[----:B------:R-:W-:-:S04]  /*180e0*/  LEA.HI R11, R11, R10, RZ, 0x3 ;  /* 0x0000000a0b0b7211 */ /* 0x000fc800078f18ff */
[----:B------:R-:W-:Y:S02]  /*180f0*/  SHF.R.S32.HI R11, RZ, 0x3, R11 ;  /* 0x00000003ff0b7819 */ /* 0x000fe4000001140b */
[----:B--2---:R-:W-:Y:S02]  /*18100*/  IADD3 R8, R20, R237, RZ ;  /* 0x000000ed14087210 */ /* 0x004fe40007ffe0ff */
[----:B------:R2:W1:Y:S02]  /*18110*/  LDS.128 R20, [R202+0x4080] ;  /* 0x00408000ca147984 */ /* 0x0004640000000c00 */
[----:B------:R-:W-:Y:S01]  /*18120*/  MOV R2, R8 ;  /* 0x0000000800027202 */ /* 0x000fe20000000f00 */
[----:B------:R-:W-:-:S05]  /*18130*/  @P3 IMAD.HI.U32 R9, R8, c[0x0][0x4ec], RZ ;  /* 0x00013b0008093a27 */ /* 0x000fca00078e00ff */
[----:B------:R-:W-:-:S04]  /*18140*/  @P3 SHF.R.U32.HI R2, RZ, c[0x0][0x4f0], R9 ;  /* 0x00013c00ff023a19 */ /* 0x000fc80000011609 */
[----:B------:R-:W-:Y:S02]  /*18150*/  SHF.R.S32.HI R3, RZ, 0x1f, R2 ;  /* 0x0000001fff037819 */ /* 0x000fe40000011402 */
[----:B------:R-:W-:-:S03]  /*18160*/  IADD3 R0, -R2, RZ, RZ ;  /* 0x000000ff02007210 */ /* 0x000fc60007ffe1ff */
[----:B------:R-:W-:Y:S02]  /*18170*/  IMAD R3, R3, c[0x0][0x3e0], RZ ;  /* 0x0000f80003037a24 */ /* 0x000fe400078e02ff */
[----:B------:R-:W-:Y:S02]  /*18180*/  IMAD R0, R0, c[0x0][0x4e8], R8 ;  /* 0x00013a0000007a24 */ /* 0x000fe400078e0208 */
[C---:B------:R-:W-:Y:S02]  /*18190*/  IMAD R6, R2.reuse, c[0x0][0x3e4], R3 ;  /* 0x0000f90002067a24 */ /* 0x040fe400078e0203 */
[----:B------:R-:W-:Y:S01]  /*181a0*/  IMAD.WIDE.U32 R2, R2, c[0x0][0x3e0], R4 ;  /* 0x0000f80002027a25 */ /* 0x000fe200078e0004 */
[----:B------:R-:W-:Y:S02]  /*181b0*/  SHF.R.S32.HI R4, RZ, 0x1f, R0 ;  /* 0x0000001fff047819 */ /* 0x000fe40000011400 */
[----:B------:R-:W-:Y:S02]  /*181c0*/  IADD3 R5, R11, R237, RZ ;  /* 0x000000ed0b057210 */ /* 0x000fe40007ffe0ff */
        /* <DEDUP_REMOVED lines=8> */
[----:B-1234-:R1:W2:Y:S02]  /*18250*/  SHFL.IDX PT, R4, R10, RZ, 0x181f ;  /* 0x00181fff0a047589 */ /* 0x01e2a400000e0000 */
.L_x_944:
[----:B------:R-:W-:Y:S05]  /*18260*/  BRA.DIV ~URZ, `(.L_x_850) ;  /* 0x00005a127f007947 */ /* 0x000fea000b800000 */
[----:B------:R3:W4:Y:S02]  /*18270*/  SHFL.IDX PT, R0, R12, RZ, 0x181f ;  /* 0x00181fff0c007589 */ /* 0x00072400000e0000 */
.L_x_945:
[----:B------:R-:W-:Y:S01]  /*18280*/  IMAD R11, R14, c[0x0][0x4e8], RZ ;  /* 0x00013a000e0b7a24 */ /* 0x000fe200078e02ff */
[----:B------:R-:W-:Y:S04]  /*18290*/  BSSY B0, `(.L_x_851) ;  /* 0x0000011000007945 */ /* 0x000fe80003800000 */
[----:B------:R-:W-:-:S13]  /*182a0*/  ISETP.GE.AND P0, PT, R5, R11, PT ;  /* 0x0000000b0500720c */ /* 0x000fda0003f06270 */
[----:B------:R-:W-:Y:S05]  /*182b0*/  @P0 BRA `(.L_x_852) ;  /* 0x000000e000000947 */ /* 0x000fea0003800000 */
[----:B------:R-:W5:Y:S04]  /*182c0*/  LDL R15, [R1+0x74] ;  /* 0x00007400010f7983 */ /* 0x000f680000100800 */
[----:B---3--:R-:W3:Y:S01]  /*182d0*/  LDL R13, [R1+0x70] ;  /* 0x00007000010d7983 */ /* 0x008ee20000100800 */
[----:B------:R-:W-:Y:S02]  /*182e0*/  ISETP.GE.AND P2, PT, R248, c[0x0][0x3c8], PT ;  /* 0x0000f200f8007a0c */ /* 0x000fe40003f46270 */
[----:B------:R-:W-:Y:S02]  /*182f0*/  ISETP.GE.AND P1, PT, R250, c[0x0][0x3c8], PT ;  /* 0x0000f200fa007a0c */ /* 0x000fe40003f26270 */
[----:B------:R-:W-:-:S09]  /*18300*/  ISETP.GE.AND P0, PT, R251, c[0x0][0x3c8], PT ;  /* 0x0000f200fb007a0c */ /* 0x000fd20003f06270 */
[-C--:B----4-:R-:W-:Y:S02]  /*18310*/  @!P2 LEA R8, P5, R248, R0.reuse, 0x1 ;  /* 0x00000000f808a211 */ /* 0x090fe400078a08ff */
[-C--:B------:R-:W-:Y:S02]  /*18320*/  @!P1 LEA R6, P4, R250, R0.reuse, 0x1 ;  /* 0x00000000fa069211 */ /* 0x080fe400078808ff */
[----:B------:R-:W-:Y:S02]  /*18330*/  @!P0 LEA R2, P3, R251, R0, 0x1 ;  /* 0x00000000fb028211 */ /* 0x000fe400078608ff */
[----:B--2---:R-:W-:-:S05]  /*18340*/  @!P2 LEA.HI.X R9, R248, R4, R249, 0x1, P5 ;  /* 0x00000004f809a211 */ /* 0x004fca00028f0cf9 */
[----:B------:R2:W-:Y:S01]  /*18350*/  @!P2 ST.E.128 [R8.64], R24 ;  /* 0x000000180800a985 */ /* 0x0005e2000c101d0a */
[-C--:B-----5:R-:W-:Y:S02]  /*18360*/  @!P1 LEA.HI.X R7, R250, R4.reuse, R15, 0x1, P4 ;  /* 0x00000004fa079211 */ /* 0x0a0fe400020f0c0f */
[----:B---3--:R-:W-:-:S03]  /*18370*/  @!P0 LEA.HI.X R3, R251, R4, R13, 0x1, P3 ;  /* 0x00000004fb038211 */ /* 0x008fc600018f0c0d */
[----:B------:R2:W-:Y:S04]  /*18380*/  @!P1 ST.E.128 [R6.64], R20 ;  /* 0x0000001406009985 */ /* 0x0005e8000c101d0a */
[----:B------:R2:W-:Y:S02]  /*18390*/  @!P0 ST.E.128 [R2.64], R16 ;  /* 0x0000001002008985 */ /* 0x0005e4000c101d0a */
.L_x_852:
[----:B------:R-:W-:Y:S05]  /*183a0*/  BSYNC B0 ;  /* 0x0000000000007941 */ /* 0x000fea0003800000 */
.L_x_851:
[----:B------:R-:W-:Y:S05]  /*183b0*/  BRA.DIV ~URZ, `(.L_x_853) ;  /* 0x000059327f007947 */ /* 0x000fea000b800000 */
[----:B--2---:R2:W1:Y:S04]  /*183c0*/  SHFL.IDX PT, R4, R10, 0x1, 0x181f ;  /* 0x00381f000a047f89 */ /* 0x00446800000e0000 */
[----:B----4-:R2:W4:Y:S02]  /*183d0*/  SHFL.IDX PT, R0, R12, 0x1, 0x181f ;  /* 0x00381f000c007f89 */ /* 0x01052400000e0000 */
.L_x_946:
[----:B------:R-:W-:Y:S01]  /*183e0*/  IADD3 R2, R5, 0x20, RZ ;  /* 0x0000002005027810 */ /* 0x000fe20007ffe0ff */
[----:B------:R-:W-:Y:S03]  /*183f0*/  BSSY B0, `(.L_x_854) ;  /* 0x0000011000007945 */ /* 0x000fe60003800000 */
[----:B------:R-:W-:-:S13]  /*18400*/  ISETP.GE.AND P0, PT, R2, R11, PT ;  /* 0x0000000b0200720c */ /* 0x000fda0003f06270 */
[----:B------:R-:W-:Y:S05]  /*18410*/  @P0 BRA `(.L_x_855) ;  /* 0x000000e000000947 */ /* 0x000fea0003800000 */
[----:B------:R-:W5:Y:S04]  /*18420*/  LDL R14, [R1+0x74] ;  /* 0x00007400010e7983 */ /* 0x000f680000100800 */
[----:B--2---:R-:W2:Y:S01]  /*18430*/  LDL R13, [R1+0x70] ;  /* 0x00007000010d7983 */ /* 0x004ea20000100800 */
[----:B------:R-:W-:Y:S02]  /*18440*/  ISETP.GE.AND P2, PT, R248, c[0x0][0x3c8], PT ;  /* 0x0000f200f8007a0c */ /* 0x000fe40003f46270 */
[----:B------:R-:W-:Y:S02]  /*18450*/  ISETP.GE.AND P1, PT, R250, c[0x0][0x3c8], PT ;  /* 0x0000f200fa007a0c */ /* 0x000fe40003f26270 */
[----:B------:R-:W-:-:S09]  /*18460*/  ISETP.GE.AND P0, PT, R251, c[0x0][0x3c8], PT ;  /* 0x0000f200fb007a0c */ /* 0x000fd20003f06270 */
[-C--:B----4-:R-:W-:Y:S02]  /*18470*/  @!P2 LEA R8, P5, R248, R0.reuse, 0x1 ;  /* 0x00000000f808a211 */ /* 0x090fe400078a08ff */
[-C--:B------:R-:W-:Y:S02]  /*18480*/  @!P1 LEA R6, P4, R250, R0.reuse, 0x1 ;  /* 0x00000000fa069211 */ /* 0x080fe400078808ff */
[----:B------:R-:W-:Y:S02]  /*18490*/  @!P0 LEA R2, P3, R251, R0, 0x1 ;  /* 0x00000000fb028211 */ /* 0x000fe400078608ff */
[----:B-1----:R-:W-:-:S05]  /*184a0*/  @!P2 LEA.HI.X R9, R248, R4, R249, 0x1, P5 ;  /* 0x00000004f809a211 */ /* 0x002fca00028f0cf9 */
[----:B------:R1:W-:Y:S01]  /*184b0*/  @!P2 ST.E.128 [R8.64], R36 ;  /* 0x000000240800a985 */ /* 0x0003e2000c101d0a */
[-C--:B-----5:R-:W-:Y:S02]  /*184c0*/  @!P1 LEA.HI.X R7, R250, R4.reuse, R14, 0x1, P4 ;  /* 0x00000004fa079211 */ /* 0x0a0fe400020f0c0e */
[----:B--2---:R-:W-:-:S03]  /*184d0*/  @!P0 LEA.HI.X R3, R251, R4, R13, 0x1, P3 ;  /* 0x00000004fb038211 */ /* 0x004fc600018f0c0d */
[----:B------:R1:W-:Y:S04]  /*184e0*/  @!P1 ST.E.128 [R6.64], R32 ;  /* 0x0000002006009985 */ /* 0x0003e8000c101d0a */
[----:B------:R1:W-:Y:S02]  /*184f0*/  @!P0 ST.E.128 [R2.64], R28 ;  /* 0x0000001c02008985 */ /* 0x0003e4000c101d0a */
.L_x_855:
[----:B------:R-:W-:Y:S05]  /*18500*/  BSYNC B0 ;  /* 0x0000000000007941 */ /* 0x000fea0003800000 */
.L_x_854:
[----:B------:R-:W-:Y:S05]  /*18510*/  BRA.DIV ~URZ, `(.L_x_856) ;  /* 0x000058a27f007947 */ /* 0x000fea000b800000 */
[----:B-1----:R1:W2:Y:S02]  /*18520*/  SHFL.IDX PT, R4, R10, 0x2, 0x181f ;  /* 0x00581f000a047f89 */ /* 0x0022a400000e0000 */
.L_x_947:
[----:B------:R-:W-:Y:S05]  /*18530*/  BRA.DIV ~URZ, `(.L_x_857) ;  /* 0x000058f27f007947 */ /* 0x000fea000b800000 */
[----:B----4-:R4:W1:Y:S02]  /*18540*/  SHFL.IDX PT, R0, R12, 0x2, 0x181f ;  /* 0x00581f000c007f89 */ /* 0x01086400000e0000 */
.L_x_948:
[----:B------:R-:W-:Y:S01]  /*18550*/  IADD3 R2, R5, 0x40, RZ ;  /* 0x0000004005027810 */ /* 0x000fe20007ffe0ff */
[----:B------:R-:W-:Y:S03]  /*18560*/  BSSY B0, `(.L_x_858) ;  /* 0x0000011000007945 */ /* 0x000fe60003800000 */
[----:B------:R-:W-:-:S13]  /*18570*/  ISETP.GE.AND P0, PT, R2, R11, PT ;  /* 0x0000000b0200720c */ /* 0x000fda0003f06270 */
[----:B------:R-:W-:Y:S05]  /*18580*/  @P0 BRA `(.L_x_859) ;  /* 0x000000e000000947 */ /* 0x000fea0003800000 */
[----:B------:R-:W5:Y:S04]  /*18590*/  LDL R14, [R1+0x74] ;  /* 0x00007400010e7983 */ /* 0x000f680000100800 */
[----:B---3--:R-:W3:Y:S01]  /*185a0*/  LDL R13, [R1+0x70] ;  /* 0x00007000010d7983 */ /* 0x008ee20000100800 */
[----:B------:R-:W-:Y:S02]  /*185b0*/  ISETP.GE.AND P2, PT, R248, c[0x0][0x3c8], PT ;  /* 0x0000f200f8007a0c */ /* 0x000fe40003f46270 */
[----:B------:R-:W-:Y:S02]  /*185c0*/  ISETP.GE.AND P1, PT, R250, c[0x0][0x3c8], PT ;  /* 0x0000f200fa007a0c */ /* 0x000fe40003f26270 */
[----:B------:R-:W-:-:S09]  /*185d0*/  ISETP.GE.AND P0, PT, R251, c[0x0][0x3c8], PT ;  /* 0x0000f200fb007a0c */ /* 0x000fd20003f06270 */
[-C--:B-1----:R-:W-:Y:S02]  /*185e0*/  @!P2 LEA R8, P5, R248, R0.reuse, 0x1 ;  /* 0x00000000f808a211 */ /* 0x082fe400078a08ff */
        /* <DEDUP_REMOVED lines=8> */
.L_x_859:
[----:B------:R-:W-:Y:S05]  /*18670*/  BSYNC B0 ;  /* 0x0000000000007941 */ /* 0x000fea0003800000 */
.L_x_858:
[----:B------:R-:W-:Y:S05]  /*18680*/  BRA.DIV ~URZ, `(.L_x_860) ;  /* 0x000058127f007947 */ /* 0x000fea000b800000 */
[----:B--2---:R2:W3:Y:S04]  /*18690*/  SHFL.IDX PT, R4, R10, 0x3, 0x181f ;  /* 0x00781f000a047f89 */ /* 0x0044e800000e0000 */
[----:B-1----:R2:W1:Y:S02]  /*186a0*/  SHFL.IDX PT, R0, R12, 0x3, 0x181f ;  /* 0x00781f000c007f89 */ /* 0x00246400000e0000 */
.L_x_949:
[----:B------:R-:W-:-:S04]  /*186b0*/  IADD3 R2, R5, 0x60, RZ ;  /* 0x0000006005027810 */ /* 0x000fc80007ffe0ff */
[----:B------:R-:W-:-:S13]  /*186c0*/  ISETP.GE.AND P0, PT, R2, R11, PT ;  /* 0x0000000b0200720c */ /* 0x000fda0003f06270 */
[----:B------:R-:W-:Y:S05]  /*186d0*/  @P0 BRA `(.L_x_861) ;  /* 0x000023e000000947 */ /* 0x000fea0003800000 */
[----:B------:R-:W5:Y:S01]  /*186e0*/  LDL R8, [R1+0x74] ;  /* 0x0000740001087983 */ /* 0x000f620000100800 */
[----:B------:R-:W-:Y:S02]  /*186f0*/  ISETP.GE.AND P1, PT, R248, c[0x0][0x3c8], PT ;  /* 0x0000f200f8007a0c */ /* 0x000fe40003f26270 */
[----:B------:R-:W-:-:S11]  /*18700*/  ISETP.GE.AND P0, PT, R250, c[0x0][0x3c8], PT ;  /* 0x0000f200fa007a0c */ /* 0x000fd60003f06270 */
[-C--:B-1----:R-:W-:Y:S02]  /*18710*/  @!P1 LEA R6, P3, R248, R0.reuse, 0x1 ;  /* 0x00000000f8069211 */ /* 0x082fe400078608ff */
[----:B------:R-:W-:Y:S02]  /*18720*/  @!P0 LEA R2, P2, R250, R0, 0x1 ;  /* 0x00000000fa028211 */ /* 0x000fe400078408ff */
[----:B---3--:R-:W-:-:S05]  /*18730*/  @!P1 LEA.HI.X R7, R248, R4, R249, 0x1, P3 ;  /* 0x00000004f8079211 */ /* 0x008fca00018f0cf9 */
[----:B------:R1:W-:Y:S01]  /*18740*/  @!P1 ST.E.128 [R6.64], R56 ;  /* 0x0000003806009985 */ /* 0x0003e2000c101d0a */
[----:B-----5:R-:W-:-:S05]  /*18750*/  @!P0 LEA.HI.X R3, R250, R4, R8, 0x1, P2 ;  /* 0x00000004fa038211 */ /* 0x020fca00010f0c08 */
[----:B------:R1:W-:Y:S01]  /*18760*/  @!P0 ST.E.128 [R2.64], R52 ;  /* 0x0000003402008985 */ /* 0x0003e2000c101d0a */
[----:B------:R-:W-:-:S13]  /*18770*/  ISETP.GE.AND P0, PT, R251, c[0x0][0x3c8], PT ;  /* 0x0000f200fb007a0c */ /* 0x000fda0003f06270 */
[----:B------:R-:W-:Y:S05]  /*18780*/  @P0 BRA `(.L_x_861) ;  /* 0x0000233000000947 */ /* 0x000fea0003800000 */
[----:B------:R-:W3:Y:S01]  /*18790*/  LDL R8, [R1+0x70] ;  /* 0x0000700001087983 */ /* 0x000ee20000100800 */
[----:B-1----:R-:W-:-:S04]  /*187a0*/  LEA R2, P0, R251, R0, 0x1 ;  /* 0x00000000fb027211 */ /* 0x002fc800078008ff */
[----:B---3--:R-:W-:-:S05]  /*187b0*/  LEA.HI.X R3, R251, R4, R8, 0x1, P0 ;  /* 0x00000004fb037211 */ /* 0x008fca00000f0c08 */
[----:B------:R1:W-:Y:S01]  /*187c0*/  ST.E.128 [R2.64], R60 ;  /* 0x0000003c02007985 */ /* 0x0003e2000c101d0a */
[----:B------:R-:W-:Y:S05]  /*187d0*/  BRA `(.L_x_861) ;  /* 0x000022e000007947 */ /* 0x000fea0003800000 */
.L_x_848:
[----:B-1----:R-:W2:Y:S01]  /*187e0*/  LDL.LU R10, [R1+0x80] ;  /* 0x00008000010a7983 */ /* 0x002ea20000300800 */
[----:B------:R-:W-:Y:S02]  /*187f0*/  IMAD R8, R8, c[0x0][0x408], RZ ;  /* 0x0001020008087a24 */ /* 0x000fe400078e02ff */
[----:B------:R-:W-:-:S04]  /*18800*/  IMAD.WIDE.U32 R6, R2, c[0x0][0x408], RZ ;  /* 0x0001020002067a25 */ /* 0x000fc800078e00ff */
[----:B------:R-:W-:-:S05]  /*18810*/  IMAD R2, R2, c[0x0][0x40c], R8 ;  /* 0x0001030002027a24 */ /* 0x000fca00078e0208 */
[----:B------:R-:W-:Y:S02]  /*18820*/  IADD3 R7, R7, R2, RZ ;  /* 0x0000000207077210 */ /* 0x000fe40007ffe0ff */
[----:B------:R-:W-:-:S03]  /*18830*/  SHF.R.S32.HI R2, RZ, 0x1f, R0 ;  /* 0x0000001fff027819 */ /* 0x000fc60000011400 */
[----:B------:R-:W-:-:S04]  /*18840*/  IMAD.WIDE.U32 R6, R4, c[0x0][0x438], R6 ;  /* 0x00010e0004067a25 */ /* 0x000fc800078e0006 */
[----:B------:R-:W-:Y:S01]  /*18850*/  IMAD R5, R4, c[0x0][0x43c], R7 ;  /* 0x00010f0004057a24 */ /* 0x000fe200078e0207 */
[----:B------:R-:W-:Y:S01]  /*18860*/  MOV R4, R6 ;  /* 0x0000000600047202 */ /* 0x000fe20000000f00 */
[----:B------:R-:W-:Y:S02]  /*18870*/  IMAD R2, R2, c[0x0][0x440], RZ ;  /* 0x0001100002027a24 */ /* 0x000fe400078e02ff */
[----:B------:R-:W-:-:S04]  /*18880*/  @P3 IMAD.HI.U32 R7, R3, c[0x0][0x4ec], RZ ;  /* 0x00013b0003073a27 */ /* 0x000fc800078e00ff */
[C---:B------:R-:W-:Y:S02]  /*18890*/  IMAD R2, R0.reuse, c[0x0][0x444], R2 ;  /* 0x0001110000027a24 */ /* 0x040fe400078e0202 */
[----:B------:R-:W-:Y:S01]  /*188a0*/  IMAD.WIDE.U32 R4, R0, c[0x0][0x440], R4 ;  /* 0x0001100000047a25 */ /* 0x000fe200078e0004 */
[----:B------:R-:W-:Y:S02]  /*188b0*/  MOV R0, R3 ;  /* 0x0000000300007202 */ /* 0x000fe40000000f00 */
[----:B------:R-:W-:Y:S02]  /*188c0*/  @P3 SHF.R.U32.HI R0, RZ, c[0x0][0x4f0], R7 ;  /* 0x00013c00ff003a19 */ /* 0x000fe40000011607 */
[----:B------:R-:W-:Y:S02]  /*188d0*/  IADD3 R5, R5, R2, RZ ;  /* 0x0000000205057210 */ /* 0x000fe40007ffe0ff */
[----:B------:R-:W-:Y:S02]  /*188e0*/  SHF.R.S32.HI R2, RZ, 0x1f, R0 ;  /* 0x0000001fff027819 */ /* 0x000fe40000011400 */
[----:B------:R-:W-:-:S03]  /*188f0*/  IADD3 R6, -R0, RZ, RZ ;  /* 0x000000ff00067210 */ /* 0x000fc60007ffe1ff */
[----:B------:R-:W-:Y:S02]  /*18900*/  IMAD R2, R2, c[0x0][0x430], RZ ;  /* 0x00010c0002027a24 */ /* 0x000fe400078e02ff */
[----:B------:R-:W-:Y:S02]  /*18910*/  IMAD R6, R6, c[0x0][0x4e8], R3 ;  /* 0x00013a0006067a24 */ /* 0x000fe400078e0203 */
[----:B------:R-:W-:Y:S02]  /*18920*/  IMAD R7, R0, c[0x0][0x434], R2 ;  /* 0x00010d0000077a24 */ /* 0x000fe400078e0202 */
[----:B--2---:R-:W-:-:S04]  /*18930*/  IMAD.WIDE.U32 R4, R10, c[0x0][0x448], R4 ;  /* 0x000112000a047a25 */ /* 0x004fc800078e0004 */
        /* <DEDUP_REMOVED lines=12> */
.L_x_950:
[----:B------:R-:W-:Y:S05]  /*18a00*/  BRA.DIV ~URZ, `(.L_x_863) ;  /* 0x000055d27f007947 */ /* 0x000fea000b800000 */
[----:B------:R3:W4:Y:S02]  /*18a10*/  SHFL.IDX PT, R0, R12, RZ, 0x1c1f ;  /* 0x001c1fff0c007589 */ /* 0x00072400000e0000 */
.L_x_951:
[----:B------:R-:W-:Y:S01]  /*18a20*/  IMAD R14, R14, c[0x0][0x4e8], RZ ;  /* 0x00013a000e0e7a24 */ /* 0x000fe200078e02ff */
[----:B------:R-:W-:Y:S04]  /*18a30*/  BSSY B0, `(.L_x_864) ;  /* 0x0000099000007945 */ /* 0x000fe80003800000 */
[----:B------:R-:W-:-:S13]  /*18a40*/  ISETP.GE.AND P0, PT, R9, R14, PT ;  /* 0x0000000e0900720c */ /* 0x000fda0003f06270 */
[----:B------:R-:W-:Y:S05]  /*18a50*/  @P0 BRA `(.L_x_865) ;  /* 0x0000096000000947 */ /* 0x000fea0003800000 */
[----:B------:R-:W5:Y:S04]  /*18a60*/  LDL R20, [R1+0x100] ;  /* 0x0001000001147983 */ /* 0x000f680000100800 */
[----:B---3--:R-:W3:Y:S04]  /*18a70*/  LDL R10, [R1+0xec] ;  /* 0x0000ec00010a7983 */ /* 0x008ee80000100800 */
[----:B----4-:R-:W4:Y:S04]  /*18a80*/  LDL R11, [R1+0xe8] ;  /* 0x0000e800010b7983 */ /* 0x010f280000100800 */
[----:B--2---:R-:W2:Y:S04]  /*18a90*/  LDL R26, [R1+0x164] ;  /* 0x00016400011a7983 */ /* 0x004ea80000100800 */
[----:B------:R-:W2:Y:S04]  /*18aa0*/  LDL R22, [R1+0x160] ;  /* 0x0001600001167983 */ /* 0x000ea80000100800 */
        /* <DEDUP_REMOVED lines=12> */
[----:B------:R-:W2:Y:S01]  /*18b70*/  LDL R30, [R1+0x12c] ;  /* 0x00012c00011e7983 */ /* 0x000ea20000100800 */
[----:B-----5:R-:W-:-:S02]  /*18b80*/  ISETP.GE.AND P2, PT, R20, c[0x0][0x3c8], PT ;  /* 0x0000f20014007a0c */ /* 0x020fc40003f46270 */
[----:B---3--:R-:W-:-:S11]  /*18b90*/  ISETP.GE.AND P1, PT, R10, c[0x0][0x3c8], PT ;  /* 0x0000f2000a007a0c */ /* 0x008fd60003f26270 */
[----:B------:R-:W-:Y:S02]  /*18ba0*/  @!P2 IMAD.MOV.U32 R8, RZ, RZ, R0 ;  /* 0x000000ffff08a224 */ /* 0x000fe400078e0000 */
[----:B------:R-:W-:-:S04]  /*18bb0*/  @!P2 IMAD.MOV.U32 R9, RZ, RZ, R4 ;  /* 0x000000ffff09a224 */ /* 0x000fc800078e0004 */
[----:B------:R-:W-:Y:S02]  /*18bc0*/  @!P2 IMAD.WIDE R8, R20, 0x4, R8 ;  /* 0x000000041408a825 */ /* 0x000fe400078e0208 */
[----:B------:R-:W3:Y:S01]  /*18bd0*/  LDL R20, [R1+0x150] ;  /* 0x0001500001147983 */ /* 0x000ee20000100800 */
[----:B----4-:R-:W-:Y:S02]  /*18be0*/  ISETP.GE.AND P0, PT, R11, c[0x0][0x3c8], PT ;  /* 0x0000f2000b007a0c */ /* 0x010fe40003f06270 */
[----:B------:R-:W-:-:S04]  /*18bf0*/  @!P1 LEA R6, P3, R10, R0, 0x2 ;  /* 0x000000000a069211 */ /* 0x000fc800078610ff */
[----:B--2---:R-:W-:Y:S02]  /*18c00*/  @!P1 LEA.HI.X R7, R10, R4, R26, 0x2, P3 ;  /* 0x000000040a079211 */ /* 0x004fe400018f141a */
[----:B------:R-:W2:Y:S05]  /*18c10*/  LDL R26, [R1+0x14c] ;  /* 0x00014c00011a7983 */ /* 0x000eaa0000100800 */
[----:B------:R-:W-:Y:S02]  /*18c20*/  @!P0 LEA R2, P6, R11, R0, 0x2 ;  /* 0x000000000b028211 */ /* 0x000fe400078c10ff */
[----:B------:R-:W-:Y:S02]  /*18c30*/  ISETP.GE.AND P5, PT, R27, c[0x0][0x3c8], PT ;  /* 0x0000f2001b007a0c */ /* 0x000fe40003fa6270 */
[----:B------:R-:W-:Y:S01]  /*18c40*/  ISETP.GE.AND P4, PT, R16, c[0x0][0x3c8], PT ;  /* 0x0000f20010007a0c */ /* 0x000fe20003f86270 */
[----:B------:R4:W-:Y:S01]  /*18c50*/  @!P2 ST.E.64 [R8.64], R140 ;  /* 0x0000008c0800a985 */ /* 0x0009e2000c101b0a */
[----:B------:R-:W-:-:S03]  /*18c60*/  @!P0 LEA.HI.X R3, R11, R4, R22, 0x2, P6 ;  /* 0x000000040b038211 */ /* 0x000fc600030f1416 */
[----:B------:R-:W5:Y:S01]  /*18c70*/  LDL R22, [R1+0x148] ;  /* 0x0001480001167983 */ /* 0x000f620000100800 */
[----:B------:R-:W-:-:S03]  /*18c80*/  ISETP.GE.AND P2, PT, R24, c[0x0][0x3c8], PT ;  /* 0x0000f20018007a0c */ /* 0x000fc60003f46270 */
[----:B------:R1:W-:Y:S01]  /*18c90*/  @!P1 ST.E.64 [R6.64], R136 ;  /* 0x0000008806009985 */ /* 0x0003e2000c101b0a */
[----:B------:R-:W-:-:S03]  /*18ca0*/  ISETP.GE.AND P3, PT, R15, c[0x0][0x3c8], PT ;  /* 0x0000f2000f007a0c */ /* 0x000fc60003f66270 */
[----:B------:R1:W-:Y:S04]  /*18cb0*/  @!P0 ST.E.64 [R2.64], R132 ;  /* 0x0000008402008985 */ /* 0x0003e8000c101b0a */
[----:B------:R-:W5:Y:S04]  /*18cc0*/  LDL R10, [R1+0xc8] ;  /* 0x0000c800010a7983 */ /* 0x000f680000100800 */
[----:B------:R-:W5:Y:S01]  /*18cd0*/  LDL R11, [R1+0xc4] ;  /* 0x0000c400010b7983 */ /* 0x000f620000100800 */
[----:B----4-:R-:W-:-:S04]  /*18ce0*/  @!P5 LEA R8, P0, R27, R0, 0x2 ;  /* 0x000000001b08d211 */ /* 0x010fc800078010ff */
[----:B------:R-:W-:Y:S02]  /*18cf0*/  @!P5 LEA.HI.X R9, R27, R4, R28, 0x2, P0 ;  /* 0x000000041b09d211 */ /* 0x000fe400000f141c */
[----:B------:R-:W-:Y:S01]  /*18d00*/  ISETP.GE.AND P6, PT, R18, c[0x0][0x3c8], PT ;  /* 0x0000f20012007a0c */ /* 0x000fe20003fc6270 */
[----:B------:R-:W4:Y:S01]  /*18d10*/  LDL R27, [R1+0xb8] ;  /* 0x0000b800011b7983 */ /* 0x000f220000100800 */
[----:B-1----:R-:W-:-:S03]  /*18d20*/  @!P4 LEA R6, P1, R16, R0, 0x2 ;  /* 0x000000001006c211 */ /* 0x002fc600078210ff */
[----:B------:R1:W-:Y:S01]  /*18d30*/  @!P5 ST.E.64 [R8.64], R128 ;  /* 0x000000800800d985 */ /* 0x0003e2000c101b0a */
[----:B------:R-:W-:-:S03]  /*18d40*/  @!P4 LEA.HI.X R7, R16, R4, R23, 0x2, P1 ;  /* 0x000000041007c211 */ /* 0x000fc600008f1417 */
[----:B------:R-:W4:Y:S01]  /*18d50*/  LDL R23, [R1+0x144] ;  /* 0x0001440001177983 */ /* 0x000f220000100800 */
[----:B------:R-:W-:Y:S02]  /*18d60*/  ISETP.GE.AND P5, PT, R25, c[0x0][0x3c8], PT ;  /* 0x0000f20019007a0c */ /* 0x000fe40003fa6270 */
[C---:B------:R-:W-:Y:S01]  /*18d70*/  @!P3 LEA R2, P0, R15.reuse, R0, 0x2 ;  /* 0x000000000f02b211 */ /* 0x040fe200078010ff */
[----:B------:R-:W4:Y:S03]  /*18d80*/  LDL R16, [R1+0xc0] ;  /* 0x0000c00001107983 */ /* 0x000f260000100800 */
[----:B------:R-:W-:Y:S01]  /*18d90*/  @!P3 LEA.HI.X R3, R15, R4, R19, 0x2, P0 ;  /* 0x000000040f03b211 */ /* 0x000fe200000f1413 */
[----:B------:R-:W4:Y:S04]  /*18da0*/  LDL R28, [R1+0x128] ;  /* 0x00012800011c7983 */ /* 0x000f280000100800 */
[----:B------:R-:W4:Y:S01]  /*18db0*/  LDL R15, [R1+0x13c] ;  /* 0x00013c00010f7983 */ /* 0x000f220000100800 */
[----:B-1----:R-:W-:-:S03]  /*18dc0*/  @!P2 LEA R8, P1, R24, R0, 0x2 ;  /* 0x000000001808a211 */ /* 0x002fc600078210ff */
[----:B------:R1:W-:Y:S04]  /*18dd0*/  @!P4 ST.E.64 [R6.64], R124 ;  /* 0x0000007c0600c985 */ /* 0x0003e8000c101b0a */
[----:B------:R-:W4:Y:S04]  /*18de0*/  LDL R19, [R1+0x140] ;  /* 0x0001400001137983 */ /* 0x000f280000100800 */
[----:B------:R1:W-:Y:S02]  /*18df0*/  @!P3 ST.E.64 [R2.64], R120 ;  /* 0x000000780200b985 */ /* 0x0003e4000c101b0a */
[----:B-1----:R-:W-:-:S02]  /*18e00*/  @!P5 LEA R6, P0, R25, R0, 0x2 ;  /* 0x000000001906d211 */ /* 0x002fc400078010ff */
[----:B------:R-:W-:Y:S02]  /*18e10*/  @!P6 LEA R2, P4, R18, R0, 0x2 ;  /* 0x000000001202e211 */ /* 0x000fe400078810ff */
[CC--:B---3--:R-:W-:Y:S02]  /*18e20*/  @!P2 LEA.HI.X R9, R24.reuse, R4.reuse, R20, 0x2, P1 ;  /* 0x000000041809a211 */ /* 0x0c8fe400008f1414 */
[----:B------:R-:W3:Y:S01]  /*18e30*/  LDL R20, [R1+0x84] ;  /* 0x0000840001147983 */ /* 0x000ee20000100800 */
[-C--:B--2---:R-:W-:Y:S02]  /*18e40*/  @!P5 LEA.HI.X R7, R25, R4.reuse, R26, 0x2, P0 ;  /* 0x000000041907d211 */ /* 0x084fe400000f141a */
[----:B------:R-:W-:Y:S01]  /*18e50*/  ISETP.GE.AND P0, PT, R24, c[0x0][0x3c8], PT ;  /* 0x0000f20018007a0c */ /* 0x000fe20003f06270 */
[----:B------:R-:W2:Y:S04]  /*18e60*/  LDL R25, [R1+0xb4] ;  /* 0x0000b40001197983 */ /* 0x000ea80000100800 */
[----:B------:R-:W2:Y:S01]  /*18e70*/  LDL R24, [R1+0x138] ;  /* 0x0001380001187983 */ /* 0x000ea20000100800 */
[----:B-----5:R-:W-:-:S03]  /*18e80*/  @!P6 LEA.HI.X R3, R18, R4, R22, 0x2, P4 ;  /* 0x000000041203e211 */ /* 0x020fc600020f1416 */
[----:B------:R-:W5:Y:S04]  /*18e90*/  LDL R26, [R1+0x124] ;  /* 0x00012400011a7983 */ /* 0x000f680000100800 */
[----:B------:R-:W5:Y:S04]  /*18ea0*/  LDL R22, [R1+0x134] ;  /* 0x0001340001167983 */ /* 0x000f680000100800 */
[----:B------:R-:W5:Y:S01]  /*18eb0*/  LDL R18, [R1+0x130] ;  /* 0x0001300001127983 */ /* 0x000f620000100800 */
[----:B------:R-:W-:Y:S02]  /*18ec0*/  ISETP.GE.AND P3, PT, R21, c[0x0][0x3c8], PT ;  /* 0x0000f20015007a0c */ /* 0x000fe40003f66270 */
[----:B------:R-:W-:Y:S01]  /*18ed0*/  ISETP.GE.AND P1, PT, R10, c[0x0][0x3c8], PT ;  /* 0x0000f2000a007a0c */ /* 0x000fe20003f26270 */
[----:B------:R1:W-:Y:S01]  /*18ee0*/  @!P0 ST.E.64 [R8.64], R116 ;  /* 0x0000007408008985 */ /* 0x0003e2000c101b0a */
[----:B------:R-:W-:-:S03]  /*18ef0*/  ISETP.GE.AND P2, PT, R17, c[0x0][0x3c8], PT ;  /* 0x0000f20011007a0c */ /* 0x000fc60003f46270 */
[----:B------:R-:W-:Y:S04]  /*18f00*/  @!P5 ST.E.64 [R6.64], R112 ;  /* 0x000000700600d985 */ /* 0x000fe8000c101b0a */
[----:B------:R4:W-:Y:S01]  /*18f10*/  @!P6 ST.E.64 [R2.64], R36 ;  /* 0x000000240200e985 */ /* 0x0009e2000c101b0a */
[----:B------:R-:W-:Y:S02]  /*18f20*/  ISETP.GE.AND P6, PT, R11, c[0x0][0x3c8], PT ;  /* 0x0000f2000b007a0c */ /* 0x000fe40003fc6270 */
[----:B-1----:R-:W-:-:S04]  /*18f30*/  @!P3 LEA R8, P0, R21, R0, 0x2 ;  /* 0x000000001508b211 */ /* 0x002fc800078010ff */
[----:B----4-:R-:W-:Y:S02]  /*18f40*/  @!P3 LEA.HI.X R9, R21, R4, R23, 0x2, P0 ;  /* 0x000000041509b211 */ /* 0x010fe400000f1417 */
[----:B------:R-:W4:Y:S01]  /*18f50*/  LDL R23, [R1+0xb0] ;  /* 0x0000b00001177983 */ /* 0x000f220000100800 */
[----:B------:R-:W-:-:S03]  /*18f60*/  @!P1 LEA R2, P0, R10, R0, 0x2 ;  /* 0x000000000a029211 */ /* 0x000fc600078010ff */
[----:B------:R-:W-:Y:S01]  /*18f70*/  @!P3 ST.E.64 [R8.64], R40 ;  /* 0x000000280800b985 */ /* 0x000fe2000c101b0a */
[----:B------:R-:W-:-:S03]  /*18f80*/  @!P1 LEA.HI.X R3, R10, R4, R15, 0x2, P0 ;  /* 0x000000040a039211 */ /* 0x000fc600000f140f */
[----:B------:R-:W4:Y:S01]  /*18f90*/  LDL R10, [R1+0xac] ;  /* 0x0000ac00010a7983 */ /* 0x000f220000100800 */
[----:B------:R-:W-:-:S03]  /*18fa0*/  @!P2 LEA R6, P4, R17, R0, 0x2 ;  /* 0x000000001106a211 */ /* 0x000fc600078810ff */
[----:B------:R-:W4:Y:S01]  /*18fb0*/  LDL R21, [R1+0xa8] ;  /* 0x0000a80001157983 */ /* 0x000f220000100800 */
[----:B------:R-:W-:-:S03]  /*18fc0*/  ISETP.GE.AND P5, PT, R16, c[0x0][0x3c8], PT ;  /* 0x0000f20010007a0c */ /* 0x000fc60003fa6270 */
[----:B------:R-:W4:Y:S01]  /*18fd0*/  LDL R15, [R1+0x9c] ;  /* 0x00009c00010f7983 */ /* 0x000f220000100800 */
[----:B------:R-:W-:-:S03]  /*18fe0*/  @!P2 LEA.HI.X R7, R17, R4, R19, 0x2, P4 ;  /* 0x000000041107a211 */ /* 0x000fc600020f1413 */
[----:B------:R-:W4:Y:S04]  /*18ff0*/  LDL R19, [R1+0xa4] ;  /* 0x0000a40001137983 */ /* 0x000f280000100800 */
[----:B------:R1:W-:Y:S04]  /*19000*/  @!P2 ST.E.64 [R6.64], R44 ;  /* 0x0000002c0600a985 */ /* 0x0003e8000c101b0a */
[----:B------:R-:W4:Y:S01]  /*19010*/  LDL R17, [R1+0xa0] ;  /* 0x0000a00001117983 */ /* 0x000f220000100800 */
[----:B-1----:R-:W-:-:S03]  /*19020*/  @!P6 LEA R6, P4, R11, R0, 0x2 ;  /* 0x000000000b06e211 */ /* 0x002fc600078810ff */
[----:B------:R1:W-:Y:S01]  /*19030*/  @!P1 ST.E.64 [R2.64], R48 ;  /* 0x0000003002009985 */ /* 0x0003e2000c101b0a */
[----:B---3--:R-:W-:-:S13]  /*19040*/  ISETP.GE.AND P3, PT, R20, c[0x0][0x3c8], PT ;  /* 0x0000f20014007a0c */ /* 0x008fda0003f66270 */
[----:B------:R-:W-:-:S04]  /*19050*/  @!P3 LEA R8, P0, R20, R0, 0x2 ;  /* 0x000000001408b211 */ /* 0x000fc800078010ff */
[-C--:B--2---:R-:W-:Y:S02]  /*19060*/  @!P3 LEA.HI.X R9, R20, R4.reuse, R24, 0x2, P0 ;  /* 0x000000041409b211 */ /* 0x084fe400000f1418 */
[----:B------:R-:W2:Y:S01]  /*19070*/  LDL R24, [R1+0x120] ;  /* 0x0001200001187983 */ /* 0x000ea20000100800 */
[----:B-----5:R-:W-:-:S03]  /*19080*/  @!P6 LEA.HI.X R7, R11, R4, R22, 0x2, P4 ;  /* 0x000000040b07e211 */ /* 0x020fc600020f1416 */
[----:B------:R-:W3:Y:S01]  /*19090*/  LDL R11, [R1+0x11c] ;  /* 0x00011c00010b7983 */ /* 0x000ee20000100800 */
[----:B-1----:R-:W-:-:S03]  /*190a0*/  @!P5 LEA R2, P3, R16, R0, 0x2 ;  /* 0x000000001002d211 */ /* 0x002fc600078610ff */
[----:B------:R-:W5:Y:S01]  /*190b0*/  LDL R22, [R1+0x118] ;  /* 0x0001180001167983 */ /* 0x000f620000100800 */
[----:B------:R-:W-:Y:S02]  /*190c0*/  ISETP.GE.AND P4, PT, R20, c[0x0][0x3c8], PT ;  /* 0x0000f20014007a0c */ /* 0x000fe40003f86270 */
[----:B------:R-:W-:Y:S01]  /*190d0*/  @!P5 LEA.HI.X R3, R16, R4, R18, 0x2, P3 ;  /* 0x000000041003d211 */ /* 0x000fe200018f1412 */
[----:B------:R-:W5:Y:S04]  /*190e0*/  LDL R20, [R1+0x114] ;  /* 0x0001140001147983 */ /* 0x000f680000100800 */
[----:B------:R-:W5:Y:S04]  /*190f0*/  LDL R18, [R1+0x110] ;  /* 0x0001100001127983 */ /* 0x000f680000100800 */
[----:B------:R-:W5:Y:S01]  /*19100*/  LDL R16, [R1+0x10c] ;  /* 0x00010c0001107983 */ /* 0x000f620000100800 */
[----:B------:R-:W-:-:S02]  /*19110*/  ISETP.GE.AND P1, PT, R27, c[0x0][0x3c8], PT ;  /* 0x0000f2001b007a0c */ /* 0x000fc40003f26270 */
[----:B------:R-:W-:Y:S01]  /*19120*/  ISETP.GE.AND P2, PT, R29, c[0x0][0x3c8], PT ;  /* 0x0000f2001d007a0c */ /* 0x000fe20003f46270 */
[----:B------:R-:W-:Y:S04]  /*19130*/  @!P4 ST.E.64 [R8.64], R52 ;  /* 0x000000340800c985 */ /* 0x000fe8000c101b0a */
[----:B------:R1:W-:Y:S01]  /*19140*/  @!P6 ST.E.64 [R6.64], R56 ;  /* 0x000000380600e985 */ /* 0x0003e2000c101b0a */
[----:B------:R-:W-:-:S03]  /*19150*/  ISETP.GE.AND P0, PT, R25, c[0x0][0x3c8], PT ;  /* 0x0000f20019007a0c */ /* 0x000fc60003f06270 */
[----:B------:R4:W-:Y:S02]  /*19160*/  @!P5 ST.E.64 [R2.64], R60 ;  /* 0x0000003c0200d985 */ /* 0x0009e4000c101b0a */
[-C--:B-1----:R-:W-:Y:S02]  /*19170*/  @!P1 LEA R6, P4, R27, R0.reuse, 0x2 ;  /* 0x000000001b069211 */ /* 0x082fe400078810ff */
[----:B------:R-:W-:Y:S02]  /*19180*/  @!P2 LEA R8, P3, R29, R0, 0x2 ;  /* 0x000000001d08a211 */ /* 0x000fe400078610ff */
[----:B----4-:R-:W-:Y:S02]  /*19190*/  ISETP.GE.AND P5, PT, R23, c[0x0][0x3c8], PT ;  /* 0x0000f20017007a0c */ /* 0x010fe40003fa6270 */
[----:B------:R-:W-:Y:S02]  /*191a0*/  @!P2 LEA.HI.X R9, R29, R4, R30, 0x2, P3 ;  /* 0x000000041d09a211 */ /* 0x000fe400018f141e */
[----:B------:R-:W-:-:S05]  /*191b0*/  @!P0 LEA R2, P6, R25, R0, 0x2 ;  /* 0x0000000019028211 */ /* 0x000fca00078c10ff */
[----:B------:R-:W-:-:S04]  /*191c0*/  P2R R3, PR, RZ, 0x10 ;  /* 0x00000010ff037803 */ /* 0x000fc80000000000 */
[----:B------:R-:W-:Y:S02]  /*191d0*/  ISETP.NE.AND P3, PT, R3, RZ, PT ;  /* 0x000000ff0300720c */ /* 0x000fe40003f65270 */
[----:B------:R-:W-:Y:S02]  /*191e0*/  ISETP.GE.AND P4, PT, R10, c[0x0][0x3c8], PT ;  /* 0x0000f2000a007a0c */ /* 0x000fe40003f86270 */
[-C--:B------:R-:W-:Y:S02]  /*191f0*/  @!P1 LEA.HI.X R7, R27, R4.reuse, R28, 0x2, P3 ;  /* 0x000000041b079211 */ /* 0x080fe400018f141c */
[----:B------:R-:W-:Y:S01]  /*19200*/  @!P0 LEA.HI.X R3, R25, R4, R26, 0x2, P6 ;  /* 0x0000000419038211 */ /* 0x000fe200030f141a */
[----:B------:R-:W-:Y:S01]  /*19210*/  @!P2 ST.E.64 [R8.64], R64 ;  /* 0x000000400800a985 */ /* 0x000fe2000c101b0a */
[----:B------:R-:W-:-:S03]  /*19220*/  ISETP.GE.AND P3, PT, R21, c[0x0][0x3c8], PT ;  /* 0x0000f20015007a0c */ /* 0x000fc60003f66270 */
[----:B------:R1:W-:Y:S04]  /*19230*/  @!P1 ST.E.64 [R6.64], R68 ;  /* 0x0000004406009985 */ /* 0x0003e8000c101b0a */
[----:B------:R4:W-:Y:S01]  /*19240*/  @!P0 ST.E.64 [R2.64], R72 ;  /* 0x0000004802008985 */ /* 0x0009e2000c101b0a */
[----:B------:R-:W-:Y:S02]  /*19250*/  ISETP.GE.AND P2, PT, R19, c[0x0][0x3c8], PT ;  /* 0x0000f20013007a0c */ /* 0x000fe40003f46270 */
[----:B------:R-:W-:Y:S02]  /*19260*/  ISETP.GE.AND P1, PT, R17, c[0x0][0x3c8], PT ;  /* 0x0000f20011007a0c */ /* 0x000fe40003f26270 */
[-C--:B-1----:R-:W-:Y:S02]  /*19270*/  @!P5 LEA R6, P0, R23, R0.reuse, 0x2 ;  /* 0x000000001706d211 */ /* 0x082fe400078010ff */
[----:B----4-:R-:W-:-:S02]  /*19280*/  @!P4 LEA R2, P6, R10, R0, 0x2 ;  /* 0x000000000a02c211 */ /* 0x010fc400078c10ff */
[----:B--2---:R-:W-:-:S05]  /*19290*/  @!P5 LEA.HI.X R7, R23, R4, R24, 0x2, P0 ;  /* 0x000000041707d211 */ /* 0x004fca00000f1418 */
[----:B------:R-:W-:Y:S01]  /*192a0*/  @!P5 ST.E.64 [R6.64], R76 ;  /* 0x0000004c0600d985 */ /* 0x000fe2000c101b0a */
[----:B---3--:R-:W-:Y:S02]  /*192b0*/  @!P4 LEA.HI.X R3, R10, R4, R11, 0x2, P6 ;  /* 0x000000040a03c211 */ /* 0x008fe400030f140b */
[-C--:B------:R-:W-:Y:S02]  /*192c0*/  @!P3 LEA R10, P5, R21, R0.reuse, 0x2 ;  /* 0x00000000150ab211 */ /* 0x080fe400078a10ff */
[----:B------:R-:W-:Y:S01]  /*192d0*/  ISETP.GE.AND P0, PT, R15, c[0x0][0x3c8], PT ;  /* 0x0000f2000f007a0c */ /* 0x000fe20003f06270 */
[----:B------:R1:W-:Y:S01]  /*192e0*/  @!P4 ST.E.64 [R2.64], R80 ;  /* 0x000000500200c985 */ /* 0x0003e2000c101b0a */
[----:B------:R-:W-:-:S04]  /*192f0*/  @!P2 LEA R8, P6, R19, R0, 0x2 ;  /* 0x000000001308a211 */ /* 0x000fc800078c10ff */
[----:B-----5:R-:W-:-:S05]  /*19300*/  @!P2 LEA.HI.X R9, R19, R4, R20, 0x2, P6 ;  /* 0x000000041309a211 */ /* 0x020fca00030f1414 */
[----:B-1----:R-:W-:-:S04]  /*19310*/  P2R R2, PR, RZ, 0x20 ;  /* 0x00000020ff027803 */ /* 0x002fc80000000000 */
[----:B------:R-:W-:Y:S02]  /*19320*/  ISETP.NE.AND P4, PT, R2, RZ, PT ;  /* 0x000000ff0200720c */ /* 0x000fe40003f85270 */
[----:B------:R-:W-:Y:S02]  /*19330*/  @!P1 LEA R6, P5, R17, R0, 0x2 ;  /* 0x0000000011069211 */ /* 0x000fe400078a10ff */
[----:B------:R-:W-:Y:S02]  /*19340*/  @!P3 LEA.HI.X R11, R21, R4, R22, 0x2, P4 ;  /* 0x00000004150bb211 */ /* 0x000fe400020f1416 */
[----:B------:R-:W-:Y:S02]  /*19350*/  @!P0 LEA R2, P4, R15, R0, 0x2 ;  /* 0x000000000f028211 */ /* 0x000fe400078810ff */
[-C--:B------:R-:W-:Y:S02]  /*19360*/  @!P1 LEA.HI.X R7, R17, R4.reuse, R18, 0x2, P5 ;  /* 0x0000000411079211 */ /* 0x080fe400028f1412 */
[----:B------:R-:W-:Y:S01]  /*19370*/  @!P0 LEA.HI.X R3, R15, R4, R16, 0x2, P4 ;  /* 0x000000040f038211 */ /* 0x000fe200020f1410 */
[----:B------:R1:W-:Y:S04]  /*19380*/  @!P3 ST.E.64 [R10.64], R84 ;  /* 0x000000540a00b985 */ /* 0x0003e8000c101b0a */
[----:B------:R1:W-:Y:S04]  /*19390*/  @!P2 ST.E.64 [R8.64], R88 ;  /* 0x000000580800a985 */ /* 0x0003e8000c101b0a */
[----:B------:R1:W-:Y:S04]  /*193a0*/  @!P1 ST.E.64 [R6.64], R92 ;  /* 0x0000005c06009985 */ /* 0x0003e8000c101b0a */
[----:B------:R1:W-:Y:S02]  /*193b0*/  @!P0 ST.E.64 [R2.64], R96 ;  /* 0x0000006002008985 */ /* 0x0003e4000c101b0a */
.L_x_865:
[----:B------:R-:W-:Y:S05]  /*193c0*/  BSYNC B0 ;  /* 0x0000000000007941 */ /* 0x000fea0003800000 */
.L_x_864:
[----:B------:R-:W-:Y:S05]  /*193d0*/  BRA.DIV ~URZ, `(.L_x_866) ;  /* 0x00004c727f007947 */ /* 0x000fea000b800000 */
[----:B--2---:R2:W1:Y:S04]  /*193e0*/  SHFL.IDX PT, R4, R5, 0x1, 0x1c1f ;  /* 0x003c1f0005047f89 */ /* 0x00446800000e0000 */
[----:B----4-:R2:W4:Y:S02]  /*193f0*/  SHFL.IDX PT, R0, R12, 0x1, 0x1c1f ;  /* 0x003c1f000c007f89 */ /* 0x01052400000e0000 */
.L_x_952:
[----:B------:R-:W-:-:S13]  /*19400*/  ISETP.GE.AND P0, PT, R13, R14, PT ;  /* 0x0000000e0d00720c */ /* 0x000fda0003f06270 */
[----:B------:R-:W-:Y:S05]  /*19410*/  @P0 BRA `(.L_x_861) ;  /* 0x000016a000000947 */ /* 0x000fea0003800000 */
[----:B-1----:R-:W5:Y:S04]  /*19420*/  LDL R10, [R1+0x100] ;  /* 0x00010000010a7983 */ /* 0x002f680000100800 */
[----:B--2---:R-:W2:Y:S04]  /*19430*/  LDL R20, [R1+0xe4] ;  /* 0x0000e40001147983 */ /* 0x004ea80000100800 */
[----:B---3--:R-:W3:Y:S04]  /*19440*/  LDL R8, [R1+0xec] ;  /* 0x0000ec0001087983 */ /* 0x008ee80000100800 */
[----:B----4-:R-:W4:Y:S04]  /*19450*/  LDL R11, [R1+0xe8] ;  /* 0x0000e800010b7983 */ /* 0x010f280000100800 */
[----:B------:R-:W4:Y:S04]  /*19460*/  LDL R9, [R1+0x164] ;  /* 0x0001640001097983 */ /* 0x000f280000100800 */
        /* <DEDUP_REMOVED lines=14> */
[----:B------:R-:W4:Y:S01]  /*19550*/  LDL R26, [R1+0x130] ;  /* 0x00013000011a7983 */ /* 0x000f220000100800 */
[----:B-----5:R-:W-:-:S02]  /*19560*/  ISETP.GE.AND P4, PT, R10, c[0x0][0x3c8], PT ;  /* 0x0000f2000a007a0c */ /* 0x020fc40003f86270 */
[----:B--2---:R-:W-:Y:S02]  /*19570*/  ISETP.GE.AND P1, PT, R20, c[0x0][0x3c8], PT ;  /* 0x0000f20014007a0c */ /* 0x004fe40003f26270 */
[----:B---3--:R-:W-:-:S09]  /*19580*/  ISETP.GE.AND P3, PT, R8, c[0x0][0x3c8], PT ;  /* 0x0000f20008007a0c */ /* 0x008fd20003f66270 */
[----:B------:R-:W-:Y:S02]  /*19590*/  @!P4 IMAD.MOV.U32 R6, RZ, RZ, R0 ;  /* 0x000000ffff06c224 */ /* 0x000fe400078e0000 */
[----:B------:R-:W-:-:S04]  /*195a0*/  @!P4 IMAD.MOV.U32 R7, RZ, RZ, R4 ;  /* 0x000000ffff07c224 */ /* 0x000fc800078e0004 */
[----:B------:R-:W-:Y:S01]  /*195b0*/  @!P4 IMAD.WIDE R6, R10, 0x4, R6 ;  /* 0x000000040a06c825 */ /* 0x000fe200078e0206 */
[----:B----4-:R-:W-:Y:S01]  /*195c0*/  ISETP.GE.AND P2, PT, R11, c[0x0][0x3c8], PT ;  /* 0x0000f2000b007a0c */ /* 0x010fe20003f46270 */
[----:B------:R-:W2:Y:S01]  /*195d0*/  LDL R10, [R1+0xcc] ;  /* 0x0000cc00010a7983 */ /* 0x000ea20000100800 */
[----:B------:R-:W-:-:S03]  /*195e0*/  @!P3 LEA R2, P5, R8, R0, 0x2 ;  /* 0x000000000802b211 */ /* 0x000fc600078a10ff */
[----:B------:R1:W-:Y:S01]  /*195f0*/  @!P4 ST.E.64 [R6.64], R142 ;  /* 0x0000008e0600c985 */ /* 0x0003e2000c101b0a */
[----:B------:R-:W-:-:S05]  /*19600*/  @!P3 LEA.HI.X R3, R8, R4, R9, 0x2, P5 ;  /* 0x000000040803b211 */ /* 0x000fca00028f1409 */
[----:B------:R3:W-:Y:S02]  /*19610*/  @!P3 ST.E.64 [R2.64], R138 ;  /* 0x0000008a0200b985 */ /* 0x0007e4000c101b0a */
[----:B------:R-:W-:-:S04]  /*19620*/  @!P2 LEA R8, P3, R11, R0, 0x2 ;  /* 0x000000000b08a211 */ /* 0x000fc800078610ff */
[----:B------:R-:W-:Y:S02]  /*19630*/  @!P2 LEA.HI.X R9, R11, R4, R12, 0x2, P3 ;  /* 0x000000040b09a211 */ /* 0x000fe400018f140c */
[----:B------:R-:W-:Y:S01]  /*19640*/  ISETP.GE.AND P0, PT, R18, c[0x0][0x3c8], PT ;  /* 0x0000f20012007a0c */ /* 0x000fe20003f06270 */
[----:B------:R-:W4:Y:S01]  /*19650*/  LDL R11, [R1+0x84] ;  /* 0x00008400010b7983 */ /* 0x000f220000100800 */
[----:B-1----:R-:W-:-:S03]  /*19660*/  @!P1 LEA R6, P6, R20, R0, 0x2 ;  /* 0x0000000014069211 */ /* 0x002fc600078c10ff */
[----:B------:R-:W5:Y:S10]  /*19670*/  LDL R12, [R1+0xc8] ;  /* 0x0000c800010c7983 */ /* 0x000f740000100800 */
[----:B---3--:R-:W-:-:S04]  /*19680*/  P2R R2, PR, RZ, 0x40 ;  /* 0x00000040ff027803 */ /* 0x008fc80000000000 */
[----:B------:R-:W-:-:S04]  /*19690*/  ISETP.NE.AND P3, PT, R2, RZ, PT ;  /* 0x000000ff0200720c */ /* 0x000fc80003f65270 */
[----:B------:R-:W-:Y:S02]  /*196a0*/  @!P1 LEA.HI.X R7, R20, R4, R25, 0x2, P3 ;  /* 0x0000000414079211 */ /* 0x000fe400018f1419 */
[----:B------:R-:W3:Y:S01]  /*196b0*/  LDL R20, [R1+0x148] ;  /* 0x0001480001147983 */ /* 0x000ee20000100800 */
[----:B------:R-:W-:Y:S02]  /*196c0*/  ISETP.GE.AND P3, PT, R17, c[0x0][0x3c8], PT ;  /* 0x0000f20011007a0c */ /* 0x000fe40003f66270 */
[C---:B------:R-:W-:Y:S01]  /*196d0*/  @!P0 LEA R2, P6, R18.reuse, R0, 0x2 ;  /* 0x0000000012028211 */ /* 0x040fe200078c10ff */
[----:B------:R-:W-:Y:S03]  /*196e0*/  @!P2 ST.E.64 [R8.64], R134 ;  /* 0x000000860800a985 */ /* 0x000fe6000c101b0a */
[----:B------:R-:W-:Y:S01]  /*196f0*/  @!P0 LEA.HI.X R3, R18, R4, R24, 0x2, P6 ;  /* 0x0000000412038211 */ /* 0x000fe200030f1418 */
[----:B------:R-:W-:Y:S01]  /*19700*/  @!P1 ST.E.64 [R6.64], R130 ;  /* 0x0000008206009985 */ /* 0x000fe2000c101b0a */
[----:B------:R-:W-:-:S03]  /*19710*/  ISETP.GE.AND P4, PT, R5, c[0x0][0x3c8], PT ;  /* 0x0000f20005007a0c */ /* 0x000fc60003f86270 */
[----:B------:R1:W-:Y:S04]  /*19720*/  @!P0 ST.E.64 [R2.64], R126 ;  /* 0x0000007e02008985 */ /* 0x0003e8000c101b0a */
[----:B------:R-:W5:Y:S01]  /*19730*/  LDL R18, [R1+0x144] ;  /* 0x0001440001127983 */ /* 0x000f620000100800 */
[----:B------:R-:W-:Y:S02]  /*19740*/  ISETP.GE.AND P5, PT, R22, c[0x0][0x3c8], PT ;  /* 0x0000f20016007a0c */ /* 0x000fe40003fa6270 */
[----:B------:R-:W-:Y:S01]  /*19750*/  ISETP.GE.AND P2, PT, R15, c[0x0][0x3c8], PT ;  /* 0x0000f2000f007a0c */ /* 0x000fe20003f46270 */
[----:B------:R-:W5:Y:S04]  /*19760*/  LDL R24, [R1+0xbc] ;  /* 0x0000bc0001187983 */ /* 0x000f680000100800 */
[----:B------:R-:W5:Y:S01]  /*19770*/  LDL R25, [R1+0x12c] ;  /* 0x00012c0001197983 */ /* 0x000f620000100800 */
[----:B-1----:R-:W-:-:S02]  /*19780*/  @!P3 LEA R2, P1, R17, R0, 0x2 ;  /* 0x000000001102b211 */ /* 0x002fc400078210ff */
[----:B------:R-:W-:-:S04]  /*19790*/  @!P4 LEA R6, P6, R5, R0, 0x2 ;  /* 0x000000000506c211 */ /* 0x000fc800078c10ff */
[----:B------:R-:W-:Y:S02]  /*197a0*/  @!P4 LEA.HI.X R7, R5, R4, R21, 0x2, P6 ;  /* 0x000000040507c211 */ /* 0x000fe400030f1415 */
[----:B------:R-:W-:Y:S01]  /*197b0*/  @!P5 LEA R8, P0, R22, R0, 0x2 ;  /* 0x000000001608d211 */ /* 0x000fe200078010ff */
[----:B------:R-:W5:Y:S04]  /*197c0*/  LDL R5, [R1+0xc0] ;  /* 0x0000c00001057983 */ /* 0x000f680000100800 */
[----:B------:R-:W-:Y:S01]  /*197d0*/  P2R R3, PR, RZ, 0x2 ;  /* 0x00000002ff037803 */ /* 0x000fe20000000000 */
[----:B------:R-:W5:Y:S03]  /*197e0*/  LDL R21, [R1+0x124] ;  /* 0x0001240001157983 */ /* 0x000f660000100800 */
[----:B------:R-:W-:-:S04]  /*197f0*/  ISETP.NE.AND P6, PT, R3, RZ, PT ;  /* 0x000000ff0300720c */ /* 0x000fc80003fc5270 */
[-C--:B------:R-:W-:Y:S02]  /*19800*/  @!P3 LEA.HI.X R3, R17, R4.reuse, R19, 0x2, P6 ;  /* 0x000000041103b211 */ /* 0x080fe400030f1413 */
[----:B------:R-:W5:Y:S04]  /*19810*/  LDL R19, [R1+0x13c] ;  /* 0x00013c0001137983 */ /* 0x000f680000100800 */
[----:B------:R-:W5:Y:S01]  /*19820*/  LDL R17, [R1+0x138] ;  /* 0x0001380001117983 */ /* 0x000f620000100800 */
[----:B------:R-:W-:Y:S02]  /*19830*/  @!P5 LEA.HI.X R9, R22, R4, R23, 0x2, P0 ;  /* 0x000000041609d211 */ /* 0x000fe400000f1417 */
[----:B------:R-:W-:Y:S01]  /*19840*/  ISETP.GE.AND P1, PT, R16, c[0x0][0x3c8], PT ;  /* 0x0000f20010007a0c */ /* 0x000fe20003f26270 */
[----:B------:R-:W5:Y:S04]  /*19850*/  LDL R22, [R1+0xb8] ;  /* 0x0000b80001167983 */ /* 0x000f680000100800 */
[----:B------:R1:W-:Y:S04]  /*19860*/  @!P5 ST.E.64 [R8.64], R122 ;  /* 0x0000007a0800d985 */ /* 0x0003e8000c101b0a */
[----:B------:R2:W-:Y:S04]  /*19870*/  @!P4 ST.E.64 [R6.64], R118 ;  /* 0x000000760600c985 */ /* 0x0005e8000c101b0a */
[----:B------:R2:W-:Y:S04]  /*19880*/  @!P3 ST.E.64 [R2.64], R114 ;  /* 0x000000720200b985 */ /* 0x0005e8000c101b0a */
[----:B------:R-:W5:Y:S01]  /*19890*/  LDL R23, [R1+0x128] ;  /* 0x0001280001177983 */ /* 0x000f620000100800 */
[----:B-1----:R-:W-:-:S04]  /*198a0*/  @!P2 LEA R8, P3, R15, R0, 0x2 ;  /* 0x000000000f08a211 */ /* 0x002fc800078610ff */
[----:B---3--:R-:W-:Y:S02]  /*198b0*/  @!P2 LEA.HI.X R9, R15, R4, R20, 0x2, P3 ;  /* 0x000000040f09a211 */ /* 0x008fe400018f1414 */
[----:B------:R-:W3:Y:S01]  /*198c0*/  LDL R15, [R1+0x134] ;  /* 0x00013400010f7983 */ /* 0x000ee20000100800 */
[----:B--2---:R-:W-:Y:S02]  /*198d0*/  @!P1 LEA R6, P6, R16, R0, 0x2 ;  /* 0x0000000010069211 */ /* 0x004fe400078c10ff */
[----:B------:R-:W-:Y:S01]  /*198e0*/  ISETP.GE.AND P0, PT, R10, c[0x0][0x3c8], PT ;  /* 0x0000f2000a007a0c */ /* 0x000fe20003f06270 */
[----:B------:R-:W2:Y:S01]  /*198f0*/  LDL R20, [R1+0xb4] ;  /* 0x0000b40001147983 */ /* 0x000ea20000100800 */
[----:B----4-:R-:W-:-:S09]  /*19900*/  ISETP.GE.AND P4, PT, R11, c[0x0][0x3c8], PT ;  /* 0x0000f2000b007a0c */ /* 0x010fd20003f86270 */
[----:B------:R-:W-:-:S04]  /*19910*/  P2R R2, PR, RZ, 0x40 ;  /* 0x00000040ff027803 */ /* 0x000fc80000000000 */
[----:B------:R-:W-:Y:S02]  /*19920*/  ISETP.NE.AND P3, PT, R2, RZ, PT ;  /* 0x000000ff0200720c */ /* 0x000fe40003f65270 */
[----:B------:R-:W-:Y:S02]  /*19930*/  @!P0 LEA R2, P6, R10, R0, 0x2 ;  /* 0x000000000a028211 */ /* 0x000fe400078c10ff */
[-C--:B-----5:R-:W-:Y:S01]  /*19940*/  @!P1 LEA.HI.X R7, R16, R4.reuse, R18, 0x2, P3 ;  /* 0x0000000410079211 */ /* 0x0a0fe200018f1412 */
[----:B------:R-:W-:Y:S01]  /*19950*/  @!P2 ST.E.64 [R8.64], R38 ;  /* 0x000000260800a985 */ /* 0x000fe2000c101b0a */
[----:B------:R-:W-:Y:S02]  /*19960*/  ISETP.GE.AND P5, PT, R12, c[0x0][0x3c8], PT ;  /* 0x0000f2000c007a0c */ /* 0x000fe40003fa6270 */
[----:B------:R-:W-:Y:S01]  /*19970*/  @!P0 LEA.HI.X R3, R10, R4, R14, 0x2, P6 ;  /* 0x000000040a038211 */ /* 0x000fe200030f140e */
[----:B------:R1:W-:Y:S04]  /*19980*/  @!P1 ST.E.64 [R6.64], R42 ;  /* 0x0000002a06009985 */ /* 0x0003e8000c101b0a */
[----:B------:R-:W4:Y:S04]  /*19990*/  LDL R10, [R1+0xb0] ;  /* 0x0000b000010a7983 */ /* 0x000f280000100800 */
[----:B------:R-:W5:Y:S04]  /*199a0*/  LDL R18, [R1+0xac] ;  /* 0x0000ac0001127983 */ /* 0x000f680000100800 */
[----:B------:R1:W-:Y:S01]  /*199b0*/  @!P0 ST.E.64 [R2.64], R46 ;  /* 0x0000002e02008985 */ /* 0x0003e2000c101b0a */
[----:B------:R-:W-:-:S03]  /*199c0*/  ISETP.GE.AND P3, PT, R13, c[0x0][0x3c8], PT ;  /* 0x0000f2000d007a0c */ /* 0x000fc60003f66270 */
[----:B------:R-:W4:Y:S04]  /*199d0*/  LDL R16, [R1+0xa8] ;  /* 0x0000a80001107983 */ /* 0x000f280000100800 */
[----:B------:R-:W4:Y:S01]  /*199e0*/  LDL R14, [R1+0xa4] ;  /* 0x0000a400010e7983 */ /* 0x000f220000100800 */
[-C--:B-1----:R-:W-:Y:S02]  /*199f0*/  @!P4 LEA R6, P6, R11, R0.reuse, 0x2 ;  /* 0x000000000b06c211 */ /* 0x082fe400078c10ff */
[----:B------:R-:W-:-:S04]  /*19a00*/  @!P5 LEA R8, P0, R12, R0, 0x2 ;  /* 0x000000000c08d211 */ /* 0x000fc800078010ff */
[----:B------:R-:W-:Y:S02]  /*19a10*/  @!P5 LEA.HI.X R9, R12, R4, R19, 0x2, P0 ;  /* 0x000000040c09d211 */ /* 0x000fe400000f1413 */
[----:B------:R-:W5:Y:S01]  /*19a20*/  LDL R12, [R1+0xa0] ;  /* 0x0000a000010c7983 */ /* 0x000f620000100800 */
[----:B------:R-:W-:-:S03]  /*19a30*/  ISETP.GE.AND P2, PT, R5, c[0x0][0x3c8], PT ;  /* 0x0000f20005007a0c */ /* 0x000fc60003f46270 */
[----:B------:R-:W5:Y:S01]  /*19a40*/  LDL R19, [R1+0x11c] ;  /* 0x00011c0001137983 */ /* 0x000f620000100800 */
[----:B------:R-:W-:-:S04]  /*19a50*/  P2R R2, PR, RZ, 0x40 ;  /* 0x00000040ff027803 */ /* 0x000fc80000000000 */
[----:B------:R-:W-:-:S04]  /*19a60*/  ISETP.NE.AND P0, PT, R2, RZ, PT ;  /* 0x000000ff0200720c */ /* 0x000fc80003f05270 */
[----:B------:R-:W-:Y:S02]  /*19a70*/  @!P4 LEA.HI.X R7, R11, R4, R17, 0x2, P0 ;  /* 0x000000040b07c211 */ /* 0x000fe400000f1411 */
[----:B------:R-:W5:Y:S01]  /*19a80*/  LDL R11, [R1+0x120] ;  /* 0x00012000010b7983 */ /* 0x000f620000100800 */
[----:B------:R-:W-:-:S03]  /*19a90*/  @!P3 LEA R2, P6, R13, R0, 0x2 ;  /* 0x000000000d02b211 */ /* 0x000fc600078c10ff */
[----:B------:R-:W5:Y:S04]  /*19aa0*/  LDL R17, [R1+0x118] ;  /* 0x0001180001117983 */ /* 0x000f680000100800 */
[----:B------:R1:W-:Y:S04]  /*19ab0*/  @!P5 ST.E.64 [R8.64], R50 ;  /* 0x000000320800d985 */ /* 0x0003e8000c101b0a */
[----:B------:R1:W-:Y:S01]  /*19ac0*/  @!P4 ST.E.64 [R6.64], R54 ;  /* 0x000000360600c985 */ /* 0x0003e2000c101b0a */
[----:B---3--:R-:W-:-:S03]  /*19ad0*/  @!P3 LEA.HI.X R3, R13, R4, R15, 0x2, P6 ;  /* 0x000000040d03b211 */ /* 0x008fc600030f140f */
[----:B------:R-:W3:Y:S04]  /*19ae0*/  LDL R15, [R1+0x114] ;  /* 0x00011400010f7983 */ /* 0x000ee80000100800 */
[----:B------:R-:W3:Y:S04]  /*19af0*/  LDL R13, [R1+0x110] ;  /* 0x00011000010d7983 */ /* 0x000ee80000100800 */
[----:B------:R2:W-:Y:S01]  /*19b00*/  @!P3 ST.E.64 [R2.64], R58 ;  /* 0x0000003a0200b985 */ /* 0x0005e2000c101b0a */
[----:B-1----:R-:W-:-:S04]  /*19b10*/  @!P2 LEA R8, P3, R5, R0, 0x2 ;  /* 0x000000000508a211 */ /* 0x002fc800078610ff */
[----:B------:R-:W-:Y:S02]  /*19b20*/  @!P2 LEA.HI.X R9, R5, R4, R26, 0x2, P3 ;  /* 0x000000040509a211 */ /* 0x000fe400018f141a */
[----:B------:R-:W3:Y:S01]  /*19b30*/  LDL R5, [R1+0x9c] ;  /* 0x00009c0001057983 */ /* 0x000ee20000100800 */
[----:B------:R-:W-:Y:S02]  /*19b40*/  ISETP.GE.AND P1, PT, R24, c[0x0][0x3c8], PT ;  /* 0x0000f20018007a0c */ /* 0x000fe40003f26270 */
[----:B------:R-:W-:-:S11]  /*19b50*/  ISETP.GE.AND P0, PT, R22, c[0x0][0x3c8], PT ;  /* 0x0000f20016007a0c */ /* 0x000fd60003f06270 */
[-C--:B------:R-:W-:Y:S02]  /*19b60*/  @!P1 LEA R6, P4, R24, R0.reuse, 0x2 ;  /* 0x0000000018069211 */ /* 0x080fe400078810ff */
[----:B--2---:R-:W-:Y:S02]  /*19b70*/  ISETP.GE.AND P5, PT, R20, c[0x0][0x3c8], PT ;  /* 0x0000f20014007a0c */ /* 0x004fe40003fa6270 */
[----:B------:R-:W-:-:S09]  /*19b80*/  @!P0 LEA R2, P6, R22, R0, 0x2 ;  /* 0x0000000016028211 */ /* 0x000fd200078c10ff */
[----:B------:R-:W-:-:S04]  /*19b90*/  P2R R3, PR, RZ, 0x10 ;  /* 0x00000010ff037803 */ /* 0x000fc80000000000 */
[----:B------:R-:W-:Y:S02]  /*19ba0*/  ISETP.NE.AND P3, PT, R3, RZ, PT ;  /* 0x000000ff0300720c */ /* 0x000fe40003f65270 */
[----:B----4-:R-:W-:Y:S02]  /*19bb0*/  ISETP.GE.AND P4, PT, R10, c[0x0][0x3c8], PT ;  /* 0x0000f2000a007a0c */ /* 0x010fe40003f86270 */
[-C--:B------:R-:W-:Y:S02]  /*19bc0*/  @!P1 LEA.HI.X R7, R24, R4.reuse, R25, 0x2, P3 ;  /* 0x0000000418079211 */ /* 0x080fe400018f1419 */
[----:B------:R-:W-:Y:S01]  /*19bd0*/  @!P0 LEA.HI.X R3, R22, R4, R23, 0x2, P6 ;  /* 0x0000000416038211 */ /* 0x000fe200030f1417 */
[----:B------:R-:W-:Y:S01]  /*19be0*/  @!P2 ST.E.64 [R8.64], R62 ;  /* 0x0000003e0800a985 */ /* 0x000fe2000c101b0a */
[----:B-----5:R-:W-:-:S03]  /*19bf0*/  ISETP.GE.AND P3, PT, R18, c[0x0][0x3c8], PT ;  /* 0x0000f20012007a0c */ /* 0x020fc60003f66270 */
[----:B------:R1:W-:Y:S04]  /*19c00*/  @!P1 ST.E.64 [R6.64], R66 ;  /* 0x0000004206009985 */ /* 0x0003e8000c101b0a */
[----:B------:R2:W-:Y:S01]  /*19c10*/  @!P0 ST.E.64 [R2.64], R70 ;  /* 0x0000004602008985 */ /* 0x0005e2000c101b0a */
[----:B------:R-:W-:Y:S02]  /*19c20*/  ISETP.GE.AND P2, PT, R16, c[0x0][0x3c8], PT ;  /* 0x0000f20010007a0c */ /* 0x000fe40003f46270 */
[----:B------:R-:W-:Y:S02]  /*19c30*/  ISETP.GE.AND P1, PT, R14, c[0x0][0x3c8], PT ;  /* 0x0000f2000e007a0c */ /* 0x000fe40003f26270 */
[----:B-1----:R-:W-:-:S04]  /*19c40*/  @!P5 LEA R6, P0, R20, R0, 0x2 ;  /* 0x000000001406d211 */ /* 0x002fc800078010ff */
[----:B------:R-:W-:Y:S02]  /*19c50*/  @!P5 LEA.HI.X R7, R20, R4, R21, 0x2, P0 ;  /* 0x000000041407d211 */ /* 0x000fe400000f1415 */
[----:B--2---:R-:W-:-:S03]  /*19c60*/  @!P4 LEA R2, P6, R10, R0, 0x2 ;  /* 0x000000000a02c211 */ /* 0x004fc600078c10ff */
[----:B------:R-:W-:Y:S01]  /*19c70*/  @!P5 ST.E.64 [R6.64], R74 ;  /* 0x0000004a0600d985 */ /* 0x000fe2000c101b0a */
[----:B------:R-:W-:Y:S02]  /*19c80*/  @!P4 LEA.HI.X R3, R10, R4, R11, 0x2, P6 ;  /* 0x000000040a03c211 */ /* 0x000fe400030f140b */
[-C--:B------:R-:W-:Y:S02]  /*19c90*/  @!P3 LEA R10, P5, R18, R0.reuse, 0x2 ;  /* 0x00000000120ab211 */ /* 0x080fe400078a10ff */
[----:B------:R-:W-:Y:S01]  /*19ca0*/  ISETP.GE.AND P0, PT, R12, c[0x0][0x3c8], PT ;  /* 0x0000f2000c007a0c */ /* 0x000fe20003f06270 */
[----:B------:R1:W-:Y:S01]  /*19cb0*/  @!P4 ST.E.64 [R2.64], R78 ;  /* 0x0000004e0200c985 */ /* 0x0003e2000c101b0a */
[----:B------:R-:W-:-:S04]  /*19cc0*/  @!P2 LEA R8, P6, R16, R0, 0x2 ;  /* 0x000000001008a211 */ /* 0x000fc800078c10ff */
[----:B------:R-:W-:-:S05]  /*19cd0*/  @!P2 LEA.HI.X R9, R16, R4, R17, 0x2, P6 ;  /* 0x000000041009a211 */ /* 0x000fca00030f1411 */
[----:B-1----:R-:W-:-:S04]  /*19ce0*/  P2R R2, PR, RZ, 0x20 ;  /* 0x00000020ff027803 */ /* 0x002fc80000000000 */
[----:B------:R-:W-:Y:S02]  /*19cf0*/  ISETP.NE.AND P4, PT, R2, RZ, PT ;  /* 0x000000ff0200720c */ /* 0x000fe40003f85270 */
[----:B------:R-:W-:Y:S02]  /*19d00*/  @!P1 LEA R6, P5, R14, R0, 0x2 ;  /* 0x000000000e069211 */ /* 0x000fe400078a10ff */
[----:B------:R-:W-:Y:S02]  /*19d10*/  @!P3 LEA.HI.X R11, R18, R4, R19, 0x2, P4 ;  /* 0x00000004120bb211 */ /* 0x000fe400020f1413 */
[----:B------:R-:W-:-:S03]  /*19d20*/  @!P0 LEA R2, P4, R12, R0, 0x2 ;  /* 0x000000000c028211 */ /* 0x000fc600078810ff */
[----:B------:R1:W-:Y:S04]  /*19d30*/  @!P3 ST.E.64 [R10.64], R82 ;  /* 0x000000520a00b985 */ /* 0x0003e8000c101b0a */
[----:B------:R1:W-:Y:S01]  /*19d40*/  @!P2 ST.E.64 [R8.64], R86 ;  /* 0x000000560800a985 */ /* 0x0003e2000c101b0a */
[-C--:B---3--:R-:W-:Y:S02]  /*19d50*/  @!P1 LEA.HI.X R7, R14, R4.reuse, R15, 0x2, P5 ;  /* 0x000000040e079211 */ /* 0x088fe400028f140f */
[----:B------:R-:W-:-:S03]  /*19d60*/  @!P0 LEA.HI.X R3, R12, R4, R13, 0x2, P4 ;  /* 0x000000040c038211 */ /* 0x000fc600020f140d */
[----:B------:R1:W-:Y:S04]  /*19d70*/  @!P1 ST.E.64 [R6.64], R90 ;  /* 0x0000005a06009985 */ /* 0x0003e8000c101b0a */
[----:B------:R1:W-:Y:S01]  /*19d80*/  @!P0 ST.E.64 [R2.64], R94 ;  /* 0x0000005e02008985 */ /* 0x0003e2000c101b0a */
[----:B------:R-:W-:-:S13]  /*19d90*/  ISETP.GE.AND P0, PT, R5, c[0x0][0x3c8], PT ;  /* 0x0000f20005007a0c */ /* 0x000fda0003f06270 */
[----:B------:R-:W-:Y:S05]  /*19da0*/  @P0 BRA `(.L_x_861) ;  /* 0x00000d1000000947 */ /* 0x000fea0003800000 */
[----:B------:R-:W2:Y:S01]  /*19db0*/  LDL R12, [R1+0x10c] ;  /* 0x00010c00010c7983 */ /* 0x000ea20000100800 */
[----:B-1----:R-:W-:-:S04]  /*19dc0*/  LEA R2, P0, R5, R0, 0x2 ;  /* 0x0000000005027211 */ /* 0x002fc800078010ff */
[----:B--2---:R-:W-:-:S05]  /*19dd0*/  LEA.HI.X R3, R5, R4, R12, 0x2, P0 ;  /* 0x0000000405037211 */ /* 0x004fca00000f140c */
[----:B------:R1:W-:Y:S01]  /*19de0*/  ST.E.64 [R2.64], R98 ;  /* 0x0000006202007985 */ /* 0x0003e2000c101b0a */
[----:B------:R-:W-:Y:S05]  /*19df0*/  BRA `(.L_x_861) ;  /* 0x00000cc000007947 */ /* 0x000fea0003800000 */
.L_x_846:
[----:B------:R-:W-:Y:S01]  /*19e00*/  ISETP.NE.U32.AND P0, PT, RZ, c[0x0][0x508], PT ;  /* 0x00014200ff007a0c */ /* 0x000fe20003f05070 */
[----:B------:R-:W3:Y:S01]  /*19e10*/  LDL.LU R6, [R1+0x78] ;  /* 0x0000780001067983 */ /* 0x000ee20000300800 */
[----:B------:R-:W-:Y:S01]  /*19e20*/  ISETP.NE.U32.AND P2, PT, RZ, c[0x0][0x500], PT ;  /* 0x00014000ff007a0c */ /* 0x000fe20003f45070 */
[----:B------:R-:W-:Y:S01]  /*19e30*/  IMAD.MOV.U32 R4, RZ, RZ, 0x4 ;  /* 0x00000004ff047424 */ /* 0x000fe200078e00ff */
[----:B------:R-:W-:Y:S01]  /*19e40*/  ISETP.NE.AND.EX P0, PT, RZ, c[0x0][0x50c], PT, P0 ;  /* 0x00014300ff007a0c */ /* 0x000fe20003f05300 */
[----:B------:R-:W-:Y:S01]  /*19e50*/  IMAD.MOV.U32 R15, RZ, RZ, c[0x0][0x388] ;  /* 0x0000e200ff0f7624 */ /* 0x000fe200078e00ff */
[----:B------:R-:W-:Y:S01]  /*19e60*/  ISETP.NE.AND.EX P2, PT, RZ, c[0x0][0x504], PT, P2 ;  /* 0x00014100ff007a0c */ /* 0x000fe20003f45320 */
[----:B------:R-:W-:Y:S02]  /*19e70*/  IMAD.MOV.U32 R0, RZ, RZ, RZ ;  /* 0x000000ffff007224 */ /* 0x000fe400078e00ff */
[----:B------:R-:W-:-:S08]  /*19e80*/  IMAD.WIDE R2, R239, R4, c[0x0][0x500] ;  /* 0x00014000ef027625 */ /* 0x000fd000078e0204 */
[----:B------:R-:W-:Y:S02]  /*19e90*/  @P0 IMAD.WIDE R4, R239, R4, c[0x0][0x508] ;  /* 0x00014200ef040625 */ /* 0x000fe400078e0204 */
[----:B------:R1:W5:Y:S04]  /*19ea0*/  @P2 LDG.E R0, [R2.64] ;  /* 0x0000000a02002981 */ /* 0x000368000c1e1900 */
[----:B------:R1:W5:Y:S01]  /*19eb0*/  @P0 LDG.E R15, [R4.64] ;  /* 0x0000000a040f0981 */ /* 0x000362000c1e1900 */
[----:B---3--:R-:W-:-:S04]  /*19ec0*/  ISETP.NE.AND P1, PT, R6, RZ, PT ;  /* 0x000000ff0600720c */ /* 0x008fc80003f25270 */
[----:B------:R-:W-:Y:S01]  /*19ed0*/  SEL R19, R6, c[0x0][0x3d4], P1 ;  /* 0x0000f50006137a07 */ /* 0x000fe20000800000 */
[----:B------:R-:W-:Y:S05]  /*19ee0*/  @P0 BRA `(.L_x_867) ;  /* 0x0000004000000947 */ /* 0x000fea0003800000 */
[----:B-1----:R-:W-:Y:S05]  /*19ef0*/  @!P2 BRA `(.L_x_867) ;  /* 0x000000300000a947 */ /* 0x002fea0003800000 */
[----:B------:R1:W3:Y:S04]  /*19f00*/  LDG.E R4, [R2.64] ;  /* 0x0000000a02047981 */ /* 0x0002e8000c1e1900 */
[----:B-1----:R-:W3:Y:S02]  /*19f10*/  LDG.E R2, [R2.64+0x4] ;  /* 0x0000040a02027981 */ /* 0x002ee4000c1e1900 */
[----:B---3-5:R-:W-:Y:S02]  /*19f20*/  IADD3 R15, -R4, R2, RZ ;  /* 0x00000002040f7210 */ /* 0x028fe40007ffe1ff */
.L_x_867:
[----:B-1----:R-:W1:Y:S01]  /*19f30*/  S2R R4, SR_TID.X ;  /* 0x0000000000047919 */ /* 0x002e620000002100 */
[----:B------:R-:W-:Y:S01]  /*19f40*/  SHF.R.S32.HI R2, RZ, 0x1f, R239 ;  /* 0x0000001fff027819 */ /* 0x000fe200000114ef */
[----:B------:R-:W-:Y:S01]  /*19f50*/  BSSY B0, `(.L_x_868) ;  /* 0x0000037000007945 */ /* 0x000fe20003800000 */
[----:B------:R-:W-:-:S02]  /*19f60*/  LOP3.LUT R3, R238, 0xffff, RZ, 0xc0, !PT ;  /* 0x0000ffffee037812 */ /* 0x000fc400078ec0ff */
[----:B-----5:R-:W-:Y:S02]  /*19f70*/  SHF.R.S32.HI R18, RZ, 0x1f, R0 ;  /* 0x0000001fff127819 */ /* 0x020fe40000011400 */
[----:B------:R-:W-:Y:S02]  /*19f80*/  SEL R8, R239, RZ, !P2 ;  /* 0x000000ffef087207 */ /* 0x000fe40005000000 */
[----:B------:R-:W-:Y:S02]  /*19f90*/  SEL R21, R2, RZ, !P2 ;  /* 0x000000ff02157207 */ /* 0x000fe40005000000 */
[----:B-1----:R-:W-:-:S13]  /*19fa0*/  ISETP.GT.AND P0, PT, R4, 0x7f, PT ;  /* 0x0000007f0400780c */ /* 0x002fda0003f04270 */
[----:B------:R-:W-:Y:S05]  /*19fb0*/  @P0 BRA `(.L_x_869) ;  /* 0x0000030000000947 */ /* 0x000fea0003800000 */
[----:B------:R-:W-:Y:S01]  /*19fc0*/  IMAD R2, R15, c[0x0][0x4e8], RZ ;  /* 0x00013a000f027a24 */ /* 0x000fe200078e02ff */
[----:B------:R-:W-:-:S04]  /*19fd0*/  IADD3 R14, R237, R4, RZ ;  /* 0x00000004ed0e7210 */ /* 0x000fc80007ffe0ff */
[----:B------:R-:W-:-:S13]  /*19fe0*/  ISETP.GE.AND P0, PT, R14, R2, PT ;  /* 0x000000020e00720c */ /* 0x000fda0003f06270 */
[----:B------:R-:W-:Y:S05]  /*19ff0*/  @P0 BRA `(.L_x_869) ;  /* 0x000002c000000947 */ /* 0x000fea0003800000 */
[----:B------:R-:W3:Y:S01]  /*1a000*/  LDL.LU R22, [R1+0x80] ;  /* 0x0000800001167983 */ /* 0x000ee20000300800 */
[----:B------:R-:W-:Y:S01]  /*1a010*/  IMAD.MOV.U32 R2, RZ, RZ, 0x368 ;  /* 0x00000368ff027424 */ /* 0x000fe200078e00ff */
[----:B------:R-:W-:-:S04]  /*1a020*/  ISETP.GT.AND P2, PT, R19, 0x1, PT ;  /* 0x000000011300780c */ /* 0x000fc80003f44270 */
[----:B------:R-:W-:-:S04]  /*1a030*/  SEL R2, R2, 0x328, P2 ;  /* 0x0000032802027807 */ /* 0x000fc80001000000 */
[----:B------:R1:W4:Y:S08]  /*1a040*/  LDC.64 R10, c[0x0][R2+0x170] ;  /* 0x00005c00020a7b82 */ /* 0x0003300000000a00 */
[----:B------:R1:W5:Y:S08]  /*1a050*/  LDC.64 R6, c[0x0][R2+0x168] ;  /* 0x00005a0002067b82 */ /* 0x0003700000000a00 */
[----:B------:R1:W2:Y:S08]  /*1a060*/  LDC.64 R16, c[0x0][R2+0x178] ;  /* 0x00005e0002107b82 */ /* 0x0002b00000000a00 */
[----:B------:R1:W2:Y:S02]  /*1a070*/  LDC.64 R12, c[0x0][R2+0x160] ;  /* 0x00005800020c7b82 */ /* 0x0002a40000000a00 */
[----:B-1----:R-:W-:-:S02]  /*1a080*/  IMAD.MOV.U32 R2, RZ, RZ, c[0x0][0x4e8] ;  /* 0x00013a00ff027624 */ /* 0x002fc400078e00ff */
[-C--:B----4-:R-:W-:Y:S02]  /*1a090*/  IMAD R9, R11, R8.reuse, RZ ;  /* 0x000000080b097224 */ /* 0x090fe400078e02ff */
[----:B------:R-:W-:Y:S01]  /*1a0a0*/  IMAD.WIDE.U32 R4, R10, R8, RZ ;  /* 0x000000080a047225 */ /* 0x000fe200078e00ff */
[----:B------:R-:W-:Y:S02]  /*1a0b0*/  ISETP.NE.AND P0, PT, R2, 0x1, PT ;  /* 0x000000010200780c */ /* 0x000fe40003f05270 */
[----:B------:R-:W-:Y:S01]  /*1a0c0*/  MOV R2, R14 ;  /* 0x0000000e00027202 */ /* 0x000fe20000000f00 */
[----:B------:R-:W-:Y:S02]  /*1a0d0*/  IMAD R10, R10, R21, R9 ;  /* 0x000000150a0a7224 */ /* 0x000fe400078e0209 */
[-C--:B-----5:R-:W-:Y:S02]  /*1a0e0*/  IMAD R11, R7, R3.reuse, RZ ;  /* 0x00000003070b7224 */ /* 0x0a0fe400078e02ff */
[----:B------:R-:W-:Y:S01]  /*1a0f0*/  IMAD.WIDE.U32 R6, R6, R3, RZ ;  /* 0x0000000306067225 */ /* 0x000fe200078e00ff */
[----:B------:R-:W-:-:S03]  /*1a100*/  IADD3 R5, R5, R10, RZ ;  /* 0x0000000a05057210 */ /* 0x000fc60007ffe0ff */
[----:B------:R-:W-:Y:S02]  /*1a110*/  IMAD.IADD R11, R7, 0x1, R11 ;  /* 0x00000001070b7824 */ /* 0x000fe400078e020b */
[----:B------:R-:W-:-:S05]  /*1a120*/  @P0 IMAD.HI.U32 R20, R14, c[0x0][0x4ec], RZ ;  /* 0x00013b000e140a27 */ /* 0x000fca00078e00ff */
[----:B------:R-:W-:Y:S02]  /*1a130*/  @P0 SHF.R.U32.HI R2, RZ, c[0x0][0x4f0], R20 ;  /* 0x00013c00ff020a19 */ /* 0x000fe40000011614 */
[----:B------:R-:W-:-:S03]  /*1a140*/  IADD3 R20, P1, P0, R4, R6, R0 ;  /* 0x0000000604147210 */ /* 0x000fc6000783e000 */
[----:B------:R-:W-:Y:S01]  /*1a150*/  IMAD.MOV R4, RZ, RZ, -R2 ;  /* 0x000000ffff047224 */ /* 0x000fe200078e0a02 */
[----:B------:R-:W-:Y:S02]  /*1a160*/  IADD3.X R11, R5, R11, R18, P1, P0 ;  /* 0x0000000b050b7210 */ /* 0x000fe40000fe0412 */
[----:B------:R-:W-:Y:S01]  /*1a170*/  SHF.R.S32.HI R5, RZ, 0x1f, R2 ;  /* 0x0000001fff057819 */ /* 0x000fe20000011402 */
[----:B------:R-:W-:Y:S01]  /*1a180*/  IMAD R4, R4, c[0x0][0x4e8], R14 ;  /* 0x00013a0004047a24 */ /* 0x000fe200078e020e */
[----:B---3--:R-:W-:-:S05]  /*1a190*/  SEL R9, R22, RZ, P2 ;  /* 0x000000ff16097207 */ /* 0x008fca0001000000 */
[-C--:B--2---:R-:W-:Y:S02]  /*1a1a0*/  IMAD R10, R17, R9.reuse, RZ ;  /* 0x00000009110a7224 */ /* 0x084fe400078e02ff */
[----:B------:R-:W-:Y:S01]  /*1a1b0*/  IMAD.WIDE.U32 R6, R16, R9, RZ ;  /* 0x0000000910067225 */ /* 0x000fe200078e00ff */
[----:B------:R-:W-:-:S04]  /*1a1c0*/  SHF.R.S32.HI R9, RZ, 0x1f, R4 ;  /* 0x0000001fff097819 */ /* 0x000fc80000011404 */
[----:B------:R-:W-:Y:S01]  /*1a1d0*/  IADD3 R7, R7, R10, RZ ;  /* 0x0000000a07077210 */ /* 0x000fe20007ffe0ff */
[----:B------:R-:W-:Y:S01]  /*1a1e0*/  IMAD.MOV.U32 R10, RZ, RZ, c[0x0][0x4a8] ;  /* 0x00012a00ff0a7624 */ /* 0x000fe200078e00ff */
[----:B------:R-:W-:Y:S01]  /*1a1f0*/  IADD3 R6, P1, P0, R2, R20, R6 ;  /* 0x0000001402067210 */ /* 0x000fe2000783e006 */
[----:B------:R-:W-:-:S03]  /*1a200*/  IMAD R2, R13, R4, RZ ;  /* 0x000000040d027224 */ /* 0x000fc600078e02ff */
[----:B------:R-:W-:Y:S01]  /*1a210*/  IADD3.X R7, R5, R11, R7, P1, P0 ;  /* 0x0000000b05077210 */ /* 0x000fe20000fe0407 */
[----:B------:R-:W-:-:S04]  /*1a220*/  IMAD R2, R12, R9, R2 ;  /* 0x000000090c027224 */ /* 0x000fc800078e0202 */
        /* <DEDUP_REMOVED lines=9> */
.L_x_869:
[----:B------:R-:W-:Y:S05]  /*1a2c0*/  BSYNC B0 ;  /* 0x0000000000007941 */ /* 0x000fea0003800000 */
.L_x_868:
[----:B------:R-:W-:-:S13]  /*1a2d0*/  ISETP.GT.AND P0, PT, R19, 0x1, PT ;  /* 0x000000011300780c */ /* 0x000fda0003f04270 */
[----:B------:R-:W-:Y:S05]  /*1a2e0*/  @P0 BRA `(.L_x_861) ;  /* 0x000007d000000947 */ /* 0x000fea0003800000 */
[----:B-1----:R-:W3:Y:S01]  /*1a2f0*/  LDL R6, [R1+0x108] ;  /* 0x0001080001067983 */ /* 0x002ee20000100800 */
[----:B------:R-:W-:Y:S01]  /*1a300*/  MOV R4, c[0x0][0x4e8] ;  /* 0x00013a0000047a02 */ /* 0x000fe20000000f00 */
[----:B------:R-:W-:Y:S02]  /*1a310*/  IMAD R2, R18, c[0x0][0x3a0], RZ ;  /* 0x0000e80012027a24 */ /* 0x000fe400078e02ff */
[----:B------:R-:W1:Y:S01]  /*1a320*/  S2R R10, SR_TID.X ;  /* 0x00000000000a7919 */ /* 0x000e620000002100 */
[----:B------:R-:W-:Y:S01]  /*1a330*/  ISETP.NE.AND P0, PT, R4, 0x1, PT ;  /* 0x000000010400780c */ /* 0x000fe20003f05270 */
[----:B------:R-:W-:-:S04]  /*1a340*/  IMAD.WIDE.U32 R4, R0, c[0x0][0x3a0], RZ ;  /* 0x0000e80000047a25 */ /* 0x000fc800078e00ff */
[----:B------:R-:W-:Y:S02]  /*1a350*/  IMAD R0, R0, c[0x0][0x3a4], R2 ;  /* 0x0000e90000007a24 */ /* 0x000fe400078e0202 */
[----:B------:R-:W-:-:S03]  /*1a360*/  IMAD R2, R21, c[0x0][0x3f0], RZ ;  /* 0x0000fc0015027a24 */ /* 0x000fc600078e02ff */
[----:B------:R-:W-:-:S05]  /*1a370*/  IADD3 R5, R5, R0, RZ ;  /* 0x0000000005057210 */ /* 0x000fca0007ffe0ff */
[----:B------:R-:W-:-:S04]  /*1a380*/  IMAD.WIDE.U32 R4, R3, c[0x0][0x3e8], R4 ;  /* 0x0000fa0003047a25 */ /* 0x000fc800078e0004 */
[----:B------:R-:W-:Y:S01]  /*1a390*/  IMAD R3, R3, c[0x0][0x3ec], R5 ;  /* 0x0000fb0003037a24 */ /* 0x000fe200078e0205 */
[----:B-1----:R-:W-:-:S04]  /*1a3a0*/  SHF.R.S32.HI R9, RZ, 0x1f, R10 ;  /* 0x0000001fff097819 */ /* 0x002fc8000001140a */
[----:B------:R-:W-:-:S04]  /*1a3b0*/  LEA.HI R9, R9, R10, RZ, 0x3 ;  /* 0x0000000a09097211 */ /* 0x000fc800078f18ff */
[----:B------:R-:W-:-:S04]  /*1a3c0*/  SHF.R.S32.HI R9, RZ, 0x3, R9 ;  /* 0x00000003ff097819 */ /* 0x000fc80000011409 */
[-C--:B------:R-:W-:Y:S02]  /*1a3d0*/  IADD3 R11, R9, R237.reuse, RZ ;  /* 0x000000ed090b7210 */ /* 0x080fe40007ffe0ff */
[----:B---3--:R-:W-:-:S04]  /*1a3e0*/  IADD3 R6, R6, R237, RZ ;  /* 0x000000ed06067210 */ /* 0x008fc80007ffe0ff */
[----:B------:R-:W-:Y:S01]  /*1a3f0*/  MOV R0, R6 ;  /* 0x0000000600007202 */ /* 0x000fe20000000f00 */
[----:B------:R-:W-:-:S05]  /*1a400*/  @P0 IMAD.HI.U32 R7, R6, c[0x0][0x4ec], RZ ;  /* 0x00013b0006070a27 */ /* 0x000fca00078e00ff */
[----:B------:R-:W-:Y:S01]  /*1a410*/  @P0 SHF.R.U32.HI R0, RZ, c[0x0][0x4f0], R7 ;  /* 0x00013c00ff000a19 */ /* 0x000fe20000011607 */
[----:B------:R-:W-:Y:S01]  /*1a420*/  IMAD R7, R8, c[0x0][0x3f4], R2 ;  /* 0x0000fd0008077a24 */ /* 0x000fe200078e0202 */
[----:B------:R-:W-:Y:S02]  /*1a430*/  MOV R2, R4 ;  /* 0x0000000400027202 */ /* 0x000fe40000000f00 */
        /* <DEDUP_REMOVED lines=17> */
[----:B------:R1:W3:Y:S02]  /*1a550*/  SHFL.IDX PT, R4, R5, RZ, 0x181f ;  /* 0x00181fff05047589 */ /* 0x0002e400000e0000 */
.L_x_953:
[----:B------:R-:W-:Y:S05]  /*1a560*/  BRA.DIV ~URZ, `(.L_x_871) ;  /* 0x00003c227f007947 */ /* 0x000fea000b800000 */
[----:B------:R4:W1:Y:S02]  /*1a570*/  SHFL.IDX PT, R0, R12, RZ, 0x181f ;  /* 0x00181fff0c007589 */ /* 0x00086400000e0000 */
.L_x_954:
[----:B------:R-:W-:Y:S01]  /*1a580*/  IMAD R10, R15, c[0x0][0x4e8], RZ ;  /* 0x00013a000f0a7a24 */ /* 0x000fe200078e02ff */
[----:B------:R-:W-:Y:S04]  /*1a590*/  BSSY B0, `(.L_x_872) ;  /* 0x0000011000007945 */ /* 0x000fe80003800000 */
[----:B------:R-:W-:-:S13]  /*1a5a0*/  ISETP.GE.AND P0, PT, R11, R10, PT ;  /* 0x0000000a0b00720c */ /* 0x000fda0003f06270 */
[----:B------:R-:W-:Y:S05]  /*1a5b0*/  @P0 BRA `(.L_x_873) ;  /* 0x000000e000000947 */ /* 0x000fea0003800000 */
[----:B------:R-:W5:Y:S04]  /*1a5c0*/  LDL R14, [R1+0x74] ;  /* 0x00007400010e7983 */ /* 0x000f680000100800 */
[----:B--2---:R-:W2:Y:S01]  /*1a5d0*/  LDL R13, [R1+0x70] ;  /* 0x00007000010d7983 */ /* 0x004ea20000100800 */
[----:B------:R-:W-:Y:S02]  /*1a5e0*/  ISETP.GE.AND P2, PT, R248, c[0x0][0x3c8], PT ;  /* 0x0000f200f8007a0c */ /* 0x000fe40003f46270 */
[----:B------:R-:W-:Y:S02]  /*1a5f0*/  ISETP.GE.AND P1, PT, R250, c[0x0][0x3c8], PT ;  /* 0x0000f200fa007a0c */ /* 0x000fe40003f26270 */
[----:B------:R-:W-:-:S09]  /*1a600*/  ISETP.GE.AND P0, PT, R251, c[0x0][0x3c8], PT ;  /* 0x0000f200fb007a0c */ /* 0x000fd20003f06270 */
[-C--:B-1----:R-:W-:Y:S02]  /*1a610*/  @!P2 LEA R8, P5, R248, R0.reuse, 0x1 ;  /* 0x00000000f808a211 */ /* 0x082fe400078a08ff */
[-C--:B------:R-:W-:Y:S02]  /*1a620*/  @!P1 LEA R6, P4, R250, R0.reuse, 0x1 ;  /* 0x00000000fa069211 */ /* 0x080fe400078808ff */
[----:B------:R-:W-:Y:S02]  /*1a630*/  @!P0 LEA R2, P3, R251, R0, 0x1 ;  /* 0x00000000fb028211 */ /* 0x000fe400078608ff */
[----:B---3--:R-:W-:-:S05]  /*1a640*/  @!P2 LEA.HI.X R9, R248, R4, R249, 0x1, P5 ;  /* 0x00000004f809a211 */ /* 0x008fca00028f0cf9 */
[----:B------:R1:W-:Y:S01]  /*1a650*/  @!P2 ST.E.128 [R8.64], RZ ;  /* 0x000000ff0800a985 */ /* 0x0003e2000c101d0a */
[-C--:B-----5:R-:W-:Y:S02]  /*1a660*/  @!P1 LEA.HI.X R7, R250, R4.reuse, R14, 0x1, P4 ;  /* 0x00000004fa079211 */ /* 0x0a0fe400020f0c0e */
[----:B--2---:R-:W-:-:S03]  /*1a670*/  @!P0 LEA.HI.X R3, R251, R4, R13, 0x1, P3 ;  /* 0x00000004fb038211 */ /* 0x004fc600018f0c0d */
[----:B------:R1:W-:Y:S04]  /*1a680*/  @!P1 ST.E.128 [R6.64], RZ ;  /* 0x000000ff06009985 */ /* 0x0003e8000c101d0a */
[----:B------:R1:W-:Y:S02]  /*1a690*/  @!P0 ST.E.128 [R2.64], RZ ;  /* 0x000000ff02008985 */ /* 0x0003e4000c101d0a */
.L_x_873:
[----:B------:R-:W-:Y:S05]  /*1a6a0*/  BSYNC B0 ;  /* 0x0000000000007941 */ /* 0x000fea0003800000 */
.L_x_872:
[----:B------:R-:W-:Y:S05]  /*1a6b0*/  BRA.DIV ~URZ, `(.L_x_874) ;  /* 0x00003b427f007947 */ /* 0x000fea000b800000 */
[----:B---3--:R3:W2:Y:S04]  /*1a6c0*/  SHFL.IDX PT, R4, R5, 0x1, 0x181f ;  /* 0x00381f0005047f89 */ /* 0x0086a800000e0000 */
[----:B-1----:R3:W1:Y:S02]  /*1a6d0*/  SHFL.IDX PT, R0, R12, 0x1, 0x181f ;  /* 0x00381f000c007f89 */ /* 0x00266400000e0000 */
.L_x_955:
        /* <DEDUP_REMOVED lines=13> */
[----:B------:R1:W-:Y:S01]  /*1a7b0*/  @!P2 ST.E.128 [R8.64], RZ ;  /* 0x000000ff0800a985 */ /* 0x0003e2000c101d0a */
[-C--:B-----5:R-:W-:Y:S02]  /*1a7c0*/  @!P1 LEA.HI.X R7, R250, R4.reuse, R14, 0x1, P4 ;  /* 0x00000004fa079211 */ /* 0x0a0fe400020f0c0e */
[----:B---3--:R-:W-:-:S03]  /*1a7d0*/  @!P0 LEA.HI.X R3, R251, R4, R13, 0x1, P3 ;  /* 0x00000004fb038211 */ /* 0x008fc600018f0c0d */
[----:B------:R1:W-:Y:S04]  /*1a7e0*/  @!P1 ST.E.128 [R6.64], RZ ;  /* 0x000000ff06009985 */ /* 0x0003e8000c101d0a */
[----:B------:R1:W-:Y:S02]  /*1a7f0*/  @!P0 ST.E.128 [R2.64], RZ ;  /* 0x000000ff02008985 */ /* 0x0003e4000c101d0a */
.L_x_876:
[----:B------:R-:W-:Y:S05]  /*1a800*/  BSYNC B0 ;  /* 0x0000000000007941 */ /* 0x000fea0003800000 */
.L_x_875:
[----:B------:R-:W-:Y:S05]  /*1a810*/  BRA.DIV ~URZ, `(.L_x_877) ;  /* 0x00003ab27f007947 */ /* 0x000fea000b800000 */
[----:B--2---:R2:W3:Y:S02]  /*1a820*/  SHFL.IDX PT, R4, R5, 0x2, 0x181f ;  /* 0x00581f0005047f89 */ /* 0x0044e400000e0000 */
.L_x_956:
[----:B------:R-:W-:Y:S05]  /*1a830*/  BRA.DIV ~URZ, `(.L_x_878) ;  /* 0x00003b027f007947 */ /* 0x000fea000b800000 */
[----:B-1----:R1:W2:Y:S02]  /*1a840*/  SHFL.IDX PT, R0, R12, 0x2, 0x181f ;  /* 0x00581f000c007f89 */ /* 0x0022a400000e0000 */
.L_x_957:
[----:B------:R-:W-:Y:S01]  /*1a850*/  IADD3 R2, R11, 0x40, RZ ;  /* 0x000000400b027810 */ /* 0x000fe20007ffe0ff */
[----:B------:R-:W-:Y:S03]  /*1a860*/  BSSY B0, `(.L_x_879) ;  /* 0x0000011000007945 */ /* 0x000fe60003800000 */
[----:B------:R-:W-:-:S13]  /*1a870*/  ISETP.GE.AND P0, PT, R2, R10, PT ;  /* 0x0000000a0200720c */ /* 0x000fda0003f06270 */
[----:B------:R-:W-:Y:S05]  /*1a880*/  @P0 BRA `(.L_x_880) ;  /* 0x000000e000000947 */ /* 0x000fea0003800000 */
[----:B------:R-:W5:Y:S04]  /*1a890*/  LDL R14, [R1+0x74] ;  /* 0x00007400010e7983 */ /* 0x000f680000100800 */
[----:B----4-:R-:W4:Y:S01]  /*1a8a0*/  LDL R13, [R1+0x70] ;  /* 0x00007000010d7983 */ /* 0x010f220000100800 */
[----:B------:R-:W-:Y:S02]  /*1a8b0*/  ISETP.GE.AND P2, PT, R248, c[0x0][0x3c8], PT ;  /* 0x0000f200f8007a0c */ /* 0x000fe40003f46270 */
[----:B------:R-:W-:Y:S02]  /*1a8c0*/  ISETP.GE.AND P1, PT, R250, c[0x0][0x3c8], PT ;  /* 0x0000f200fa007a0c */ /* 0x000fe40003f26270 */
[----:B------:R-:W-:-:S09]  /*1a8d0*/  ISETP.GE.AND P0, PT, R251, c[0x0][0x3c8], PT ;  /* 0x0000f200fb007a0c */ /* 0x000fd20003f06270 */
[-C--:B--2---:R-:W-:Y:S02]  /*1a8e0*/  @!P2 LEA R8, P5, R248, R0.reuse, 0x1 ;  /* 0x00000000f808a211 */ /* 0x084fe400078a08ff */
[-C--:B------:R-:W-:Y:S02]  /*1a8f0*/  @!P1 LEA R6, P4, R250, R0.reuse, 0x1 ;  /* 0x00000000fa069211 */ /* 0x080fe400078808ff */
[----:B------:R-:W-:Y:S02]  /*1a900*/  @!P0 LEA R2, P3, R251, R0, 0x1 ;  /* 0x00000000fb028211 */ /* 0x000fe400078608ff */
[----:B---3--:R-:W-:-:S05]  /*1a910*/  @!P2 LEA.HI.X R9, R248, R4, R249, 0x1, P5 ;  /* 0x00000004f809a211 */ /* 0x008fca00028f0cf9 */
[----:B------:R2:W-:Y:S01]  /*1a920*/  @!P2 ST.E.128 [R8.64], RZ ;  /* 0x000000ff0800a985 */ /* 0x0005e2000c101d0a */
[-C--:B-----5:R-:W-:Y:S02]  /*1a930*/  @!P1 LEA.HI.X R7, R250, R4.reuse, R14, 0x1, P4 ;  /* 0x00000004fa079211 */ /* 0x0a0fe400020f0c0e */
[----:B----4-:R-:W-:-:S03]  /*1a940*/  @!P0 LEA.HI.X R3, R251, R4, R13, 0x1, P3 ;  /* 0x00000004fb038211 */ /* 0x010fc600018f0c0d */
[----:B------:R2:W-:Y:S04]  /*1a950*/  @!P1 ST.E.128 [R6.64], RZ ;  /* 0x000000ff06009985 */ /* 0x0005e8000c101d0a */
[----:B------:R2:W-:Y:S02]  /*1a960*/  @!P0 ST.E.128 [R2.64], RZ ;  /* 0x000000ff02008985 */ /* 0x0005e4000c101d0a */
.L_x_880:
[----:B------:R-:W-:Y:S05]  /*1a970*/  BSYNC B0 ;  /* 0x0000000000007941 */ /* 0x000fea0003800000 */
.L_x_879:
[----:B------:R-:W-:Y:S05]  /*1a980*/  BRA.DIV ~URZ, `(.L_x_881) ;  /* 0x00003a227f007947 */ /* 0x000fea000b800000 */
[----:B---3--:R3:W1:Y:S04]  /*1a990*/  SHFL.IDX PT, R4, R5, 0x3, 0x181f ;  /* 0x00781f0005047f89 */ /* 0x00866800000e0000 */
[----:B--2---:R3:W2:Y:S02]  /*1a9a0*/  SHFL.IDX PT, R0, R12, 0x3, 0x181f ;  /* 0x00781f000c007f89 */ /* 0x0046a400000e0000 */
.L_x_958:
[----:B------:R-:W-:-:S04]  /*1a9b0*/  IADD3 R11, R11, 0x60, RZ ;  /* 0x000000600b0b7810 */ /* 0x000fc80007ffe0ff */
[----:B------:R-:W-:-:S13]  /*1a9c0*/  ISETP.GE.AND P0, PT, R11, R10, PT ;  /* 0x0000000a0b00720c */ /* 0x000fda0003f06270 */
[----:B------:R-:W-:Y:S05]  /*1a9d0*/  @P0 BRA `(.L_x_861) ;  /* 0x000000e000000947 */ /* 0x000fea0003800000 */
[----:B-1-34-:R-:W3:Y:S04]  /*1a9e0*/  LDL R12, [R1+0x74] ;  /* 0x00007400010c7983 */ /* 0x01aee80000100800 */
[----:B------:R-:W4:Y:S01]  /*1a9f0*/  LDL R5, [R1+0x70] ;  /* 0x0000700001057983 */ /* 0x000f220000100800 */
[----:B------:R-:W-:Y:S02]  /*1aa00*/  ISETP.GE.AND P2, PT, R248, c[0x0][0x3c8], PT ;  /* 0x0000f200f8007a0c */ /* 0x000fe40003f46270 */
[----:B------:R-:W-:Y:S02]  /*1aa10*/  ISETP.GE.AND P1, PT, R250, c[0x0][0x3c8], PT ;  /* 0x0000f200fa007a0c */ /* 0x000fe40003f26270 */
[----:B------:R-:W-:-:S09]  /*1aa20*/  ISETP.GE.AND P0, PT, R251, c[0x0][0x3c8], PT ;  /* 0x0000f200fb007a0c */ /* 0x000fd20003f06270 */
[-C--:B--2---:R-:W-:Y:S02]  /*1aa30*/  @!P2 LEA R8, P5, R248, R0.reuse, 0x1 ;  /* 0x00000000f808a211 */ /* 0x084fe400078a08ff */
[-C--:B------:R-:W-:Y:S02]  /*1aa40*/  @!P1 LEA R6, P4, R250, R0.reuse, 0x1 ;  /* 0x00000000fa069211 */ /* 0x080fe400078808ff */
[----:B------:R-:W-:Y:S02]  /*1aa50*/  @!P0 LEA R2, P3, R251, R0, 0x1 ;  /* 0x00000000fb028211 */ /* 0x000fe400078608ff */
[----:B------:R-:W-:-:S05]  /*1aa60*/  @!P2 LEA.HI.X R9, R248, R4, R249, 0x1, P5 ;  /* 0x00000004f809a211 */ /* 0x000fca00028f0cf9 */
[----:B------:R1:W-:Y:S01]  /*1aa70*/  @!P2 ST.E.128 [R8.64], RZ ;  /* 0x000000ff0800a985 */ /* 0x0003e2000c101d0a */
[-C--:B---3--:R-:W-:Y:S02]  /*1aa80*/  @!P1 LEA.HI.X R7, R250, R4.reuse, R12, 0x1, P4 ;  /* 0x00000004fa079211 */ /* 0x088fe400020f0c0c */
[----:B----4-:R-:W-:-:S03]  /*1aa90*/  @!P0 LEA.HI.X R3, R251, R4, R5, 0x1, P3 ;  /* 0x00000004fb038211 */ /* 0x010fc600018f0c05 */
[----:B------:R1:W-:Y:S04]  /*1aaa0*/  @!P1 ST.E.128 [R6.64], RZ ;  /* 0x000000ff06009985 */ /* 0x0003e8000c101d0a */
[----:B------:R1:W-:Y:S02]  /*1aab0*/  @!P0 ST.E.128 [R2.64], RZ ;  /* 0x000000ff02008985 */ /* 0x0003e4000c101d0a */
.L_x_861:
[----:B------:R-:W-:Y:S05]  /*1aac0*/  BSYNC B1 ;  /* 0x0000000000017941 */ /* 0x000fea0003800000 */
.L_x_845:
[----:B------:R-:W-:-:S13]  /*1aad0*/  ISETP.NE.AND P0, PT, RZ, UR8, PT ;  /* 0x00000008ff007c0c */ /* 0x000fda000bf05270 */
[----:B------:R-:W-:Y:S01]  /*1aae0*/  @P0 WARPSYNC 0xffffffff ;  /* 0xffffffff00000948 */ /* 0x000fe20003800000 */
[----:B------:R-:W-:Y:S06]  /*1aaf0*/  @P0 BAR.SYNC.DEFER_BLOCKING 0x5, 0x100 ;  /* 0x0144000000000b1d */ /* 0x000fec0000010000 */
[----:B------:R-:W5:Y:S02]  /*1ab00*/  @P0 LDS.128 R236, [0x18100] ;  /* 0x01810000ffec0984 */ /* 0x000f640000000c00 */
[----:B-1---5:R-:W-:Y:S01]  /*1ab10*/  @P0 IMAD.MOV.U32 R2, RZ, RZ, R236 ;  /* 0x000000ffff020224 */ /* 0x022fe200078e00ec */
[----:B--2-4-:R-:W-:-:S04]  /*1ab20*/  @P0 MOV R0, R237 ;  /* 0x000000ed00000202 */ /* 0x014fc80000000f00 */
[----:B------:R1:W-:Y:S04]  /*1ab30*/  @P0 STL [R1+0x7c], R2 ;  /* 0x00007c0201000387 */ /* 0x0003e80000100800 */
[----:B------:R1:W-:Y:S04]  /*1ab40*/  @P0 STL [R1+0x104], R0 ;  /* 0x0001040001000387 */ /* 0x0003e80000100800 */
[----:B------:R-:W-:Y:S06]  /*1ab50*/  @P0 BAR.ARV 0x4, 0x100 ;  /* 0x0104000000000b1d */ /* 0x000fec0000002000 */
[----:B------:R-:W-:Y:S05]  /*1ab60*/  @P0 BRA `(.L_x_882) ;  /* 0x00000fb000000947 */ /* 0x000fea0003800000 */
[----:B-1----:R-:W1:Y:S01]  /*1ab70*/  S2R R0, SR_TID.X ;  /* 0x0000000000007919 */ /* 0x002e620000002100 */
[----:B------:R-:W-:Y:S01]  /*1ab80*/  IMAD.MOV.U32 R8, RZ, RZ, RZ ;  /* 0x000000ffff087224 */ /* 0x000fe200078e00ff */
[----:B-1-3--:R-:W-:-:S04]  /*1ab90*/  LOP3.LUT R12, R0, 0x1f, RZ, 0xc0, !PT ;  /* 0x0000001f000c7812 */ /* 0x00afc800078ec0ff */
[----:B------:R-:W-:Y:S01]  /*1aba0*/  ISETP.NE.AND P6, PT, R12, 0x1f, PT ;  /* 0x0000001f0c00780c */ /* 0x000fe20003fc5270 */
[----:B------:R-:W-:Y:S10]  /*1abb0*/  BRA.DIV ~URZ, `(.L_x_883) ;  /* 0x000038c27f007947 */ /* 0x000ff4000b800000 */
[----:B------:R1:W2:Y:S02]  /*1abc0*/  SHFL.IDX PT, R9, R101, RZ, 0x1f ;  /* 0x00001fff65097589 */ /* 0x0002a400000e0000 */
.L_x_959:
[----:B------:R-:W-:Y:S05]  /*1abd0*/  BRA.DIV ~URZ, `(.L_x_884) ;  /* 0x000039127f007947 */ /* 0x000fea000b800000 */
[----:B------:R3:W4:Y:S02]  /*1abe0*/  SHFL.IDX PT, R6, R101, 0x1, 0x1f ;  /* 0x00201f0065067f89 */ /* 0x00072400000e0000 */
.L_x_960:
[----:B------:R-:W-:Y:S02]  /*1abf0*/  IMAD.IADD R0, R239, 0x1, R12 ;  /* 0x00000001ef007824 */ /* 0x000fe400078e020c */
[----:B------:R-:W-:-:S03]  /*1ac00*/  IMAD.MOV.U32 R7, RZ, RZ, RZ ;  /* 0x000000ffff077224 */ /* 0x000fc600078e00ff */
[----:B------:R-:W-:-:S13]  /*1ac10*/  ISETP.GE.OR P0, PT, R0, c[0x0][0x53c], !P6 ;  /* 0x00014f0000007a0c */ /* 0x000fda0007706670 */
[----:B------:R-:W-:Y:S01]  /*1ac20*/  @!P0 MOV R2, 0x4 ;  /* 0x0000000400028802 */ /* 0x000fe20000000f00 */
[----:B------:R-:W-:-:S04]  /*1ac30*/  @!P0 IMAD.MOV.U32 R4, RZ, RZ, 0x4 ;  /* 0x00000004ff048424 */ /* 0x000fc800078e00ff */
        /* <DEDUP_REMOVED lines=13> */
.L_x_961:
        /* <DEDUP_REMOVED lines=16> */
.L_x_962:
[----:B---3--:R-:W-:Y:S01]  /*1ae10*/  IMAD R0, R0, c[0x0][0x538], RZ ;  /* 0x00014e0000007a24 */ /* 0x008fe200078e02ff */
[----:B------:R-:W-:Y:S04]  /*1ae20*/  BSSY B1, `(.L_x_887) ;  /* 0x00000c3000017945 */ /* 0x000fe80003800000 */
[----:B----4-:R-:W-:-:S04]  /*1ae30*/  IADD3 R6, R0, R6, RZ ;  /* 0x0000000600067210 */ /* 0x010fc80007ffe0ff */
[----:B--2---:R-:W-:-:S13]  /*1ae40*/  ISETP.GT.AND P0, PT, R6, R9, PT ;  /* 0x000000090600720c */ /* 0x004fda0003f04270 */
[----:B------:R-:W-:Y:S05]  /*1ae50*/  @P0 BRA `(.L_x_888) ;  /* 0x0000025000000947 */ /* 0x000fea0003800000 */
.L_x_892:
        /* <DEDUP_REMOVED lines=8> */
[----:B-1----:R-:W-:Y:S01]  /*1aee0*/  @!P0 MOV R4, 0x4 ;  /* 0x0000000400048802 */ /* 0x002fe20000000f00 */
        /* <DEDUP_REMOVED lines=8> */
.L_x_963:
        /* <DEDUP_REMOVED lines=16> */
.L_x_964:
[----:B--2---:R-:W-:-:S05]  /*1b070*/  IMAD R0, R0, c[0x0][0x538], RZ ;  /* 0x00014e0000007a24 */ /* 0x004fca00078e02ff */
[----:B------:R-:W-:-:S04]  /*1b080*/  IADD3 R6, R0, R6, RZ ;  /* 0x0000000600067210 */ /* 0x000fc80007ffe0ff */
[----:B------:R-:W-:-:S13]  /*1b090*/  ISETP.GT.AND P0, PT, R6, R9, PT ;  /* 0x000000090600720c */ /* 0x000fda0003f04270 */
[----:B-1----:R-:W-:Y:S05]  /*1b0a0*/  @!P0 BRA `(.L_x_892) ;  /* 0xfffffdb000008947 */ /* 0x002fea000383ffff */
.L_x_888:
[----:B------:R-:W-:-:S05]  /*1b0b0*/  IADD3 R6, -R0, R6, RZ ;  /* 0x0000000600067210 */ /* 0x000fca0007ffe1ff */
[----:B------:R-:W-:-:S05]  /*1b0c0*/  IMAD R0, R4, c[0x0][0x538], R6 ;  /* 0x00014e0004007a24 */ /* 0x000fca00078e0206 */
[----:B------:R-:W-:Y:S01]  /*1b0d0*/  ISETP.GT.AND P0, PT, R0, R9, PT ;  /* 0x000000090000720c */ /* 0x000fe20003f04270 */
[----:B------:R-:W-:-:S12]  /*1b0e0*/  BRA.DIV ~URZ, `(.L_x_893) ;  /* 0x000038627f007947 */ /* 0x000fd8000b800000 */
[----:B------:R-:W-:-:S04]  /*1b0f0*/  VOTE.ANY R5, PT, !P0 ;  /* 0x0000000000057806 */ /* 0x000fc800040e0100 */
.L_x_965:
[----:B------:R-:W2:Y:S02]  /*1b100*/  POPC R0, R5 ;  /* 0x0000000500007309 */ /* 0x000ea40000000000 */
[----:B--2---:R-:W-:Y:S01]  /*1b110*/  IADD3 R239, R0, R239, RZ ;  /* 0x000000ef00ef7210 */ /* 0x004fe20007ffe0ff */
[----:B------:R-:W-:Y:S05]  /*1b120*/  BRA.DIV ~URZ, `(.L_x_894) ;  /* 0x000038727f007947 */ /* 0x000fea000b800000 */
[----:B------:R2:W3:Y:S04]  /*1b130*/  SHFL.IDX PT, R7, R7, R0, 0x1f ;  /* 0x00001f0007077589 */ /* 0x0004e800000e0000 */
[----:B------:R2:W4:Y:S02]  /*1b140*/  SHFL.IDX PT, R8, R8, R0, 0x1f ;  /* 0x00001f0008087589 */ /* 0x00052400000e0000 */
.L_x_966:
[----:B------:R-:W-:Y:S01]  /*1b150*/  ISETP.NE.AND P0, PT, R5, RZ, PT ;  /* 0x000000ff0500720c */ /* 0x000fe20003f05270 */
[----:B------:R-:W-:-:S12]  /*1b160*/  BSSY B0, `(.L_x_895) ;  /* 0x0000005000007945 */ /* 0x000fd80003800000 */
[----:B------:R-:W-:Y:S05]  /*1b170*/  @!P0 BRA `(.L_x_896) ;  /* 0x0000003000008947 */ /* 0x000fea0003800000 */
[----:B--2---:R-:W-:Y:S01]  /*1b180*/  IADD3 R0, R0, -0x1, RZ ;  /* 0xffffffff00007810 */ /* 0x004fe20007ffe0ff */
[----:B------:R-:W-:Y:S05]  /*1b190*/  BRA.DIV ~URZ, `(.L_x_897) ;  /* 0x000038d27f007947 */ /* 0x000fea000b800000 */
[----:B------:R2:W1:Y:S02]  /*1b1a0*/  SHFL.IDX PT, R10, R4, R0, 0x1f ;  /* 0x00001f00040a7589 */ /* 0x00046400000e0000 */
.L_x_896:
[----:B------:R-:W-:Y:S05]  /*1b1b0*/  BSYNC B0 ;  /* 0x0000000000007941 */ /* 0x000fea0003800000 */
.L_x_895:
[----:B-12---:R-:W-:Y:S01]  /*1b1c0*/  IMAD R0, R10, c[0x0][0x538], R6 ;  /* 0x00014e000a007a24 */ /* 0x006fe200078e0206 */
[----:B----4-:R-:W-:Y:S01]  /*1b1d0*/  ISETP.NE.AND P0, PT, R8, 0x1, PT ;  /* 0x000000010800780c */ /* 0x010fe20003f05270 */
[----:B------:R-:W-:Y:S03]  /*1b1e0*/  BSSY B0, `(.L_x_898) ;  /* 0x000007e000007945 */ /* 0x000fe60003800000 */
[----:B------:R1:W-:Y:S01]  /*1b1f0*/  STL [R1+0x7c], R0 ;  /* 0x00007c0001007387 */ /* 0x0003e20000100800 */
[----:B------:R-:W-:-:S08]  /*1b200*/  IADD3 R9, -R0, R9, RZ ;  /* 0x0000000900097210 */ /* 0x000fd00007ffe1ff */
[----:B------:R-:W-:Y:S05]  /*1b210*/  @!P0 BRA `(.L_x_899) ;  /* 0x000003b000008947 */ /* 0x000fea0003800000 */
[-C--:B---3--:R-:W-:Y:S02]  /*1b220*/  IABS R2, R7.reuse ;  /* 0x0000000700027213 */ /* 0x088fe40000000000 */
[----:B------:R-:W-:Y:S02]  /*1b230*/  IABS R6, R8 ;  /* 0x0000000800067213 */ /* 0x000fe40000000000 */
[----:B------:R-:W2:Y:S01]  /*1b240*/  I2F.RP R4, R2 ;  /* 0x0000000200047306 */ /* 0x000ea20000209400 */
[----:B------:R-:W-:Y:S02]  /*1b250*/  IABS R10, R7 ;  /* 0x00000007000a7213 */ /* 0x000fe40000000000 */
[----:B------:R-:W-:-:S05]  /*1b260*/  IABS R3, R9 ;  /* 0x0000000900037213 */ /* 0x000fca0000000000 */
[----:B------:R-:W-:Y:S08]  /*1b270*/  I2F.RP R11, R6 ;  /* 0x00000006000b7306 */ /* 0x000ff00000209400 */
[----:B--2---:R-:W2:Y:S02]  /*1b280*/  MUFU.RCP R4, R4 ;  /* 0x0000000400047308 */ /* 0x004ea40000001000 */
[----:B--2---:R-:W-:-:S06]  /*1b290*/  IADD3 R4, R4, 0xffffffe, RZ ;  /* 0x0ffffffe04047810 */ /* 0x004fcc0007ffe0ff */
[----:B------:R-:W2:Y:S02]  /*1b2a0*/  F2I.FTZ.U32.TRUNC.NTZ R5, R4 ;  /* 0x0000000400057305 */ /* 0x000ea4000021f000 */
[----:B-12---:R-:W-:Y:S02]  /*1b2b0*/  IMAD.MOV R0, RZ, RZ, -R5 ;  /* 0x000000ffff007224 */ /* 0x006fe400078e0a05 */
[----:B------:R-:W-:Y:S02]  /*1b2c0*/  IMAD.MOV.U32 R4, RZ, RZ, RZ ;  /* 0x000000ffff047224 */ /* 0x000fe400078e00ff */
[----:B------:R-:W-:-:S04]  /*1b2d0*/  IMAD R0, R0, R2, RZ ;  /* 0x0000000200007224 */ /* 0x000fc800078e02ff */
[----:B------:R-:W-:-:S04]  /*1b2e0*/  IMAD.HI.U32 R5, R5, R0, R4 ;  /* 0x0000000005057227 */ /* 0x000fc800078e0004 */
[----:B------:R-:W-:-:S04]  /*1b2f0*/  IMAD.MOV R0, RZ, RZ, -R10 ;  /* 0x000000ffff007224 */ /* 0x000fc800078e0a0a */
[----:B------:R-:W-:Y:S02]  /*1b300*/  IMAD.MOV.U32 R4, RZ, RZ, R0 ;  /* 0x000000ffff047224 */ /* 0x000fe400078e0000 */
        /* <DEDUP_REMOVED lines=14> */
[----:B------:R-:W-:Y:S01]  /*1b3f0*/  @!P1 IADD3 R0, -R0, RZ, RZ ;  /* 0x000000ff00009210 */ /* 0x000fe20007ffe1ff */
[----:B------:R-:W-:Y:S01]  /*1b400*/  IMAD.MOV.U32 R4, RZ, RZ, R2 ;  /* 0x000000ffff047224 */ /* 0x000fe200078e0002 */
[----:B------:R-:W-:Y:S02]  /*1b410*/  IABS R2, R8 ;  /* 0x0000000800027213 */ /* 0x000fe40000000000 */
[----:B------:R-:W-:Y:S01]  /*1b420*/  @!P0 LOP3.LUT R0, RZ, R7, RZ, 0x33, !PT ;  /* 0x00000007ff008212 */ /* 0x000fe200078e33ff */
[----:B------:R-:W-:Y:S02]  /*1b430*/  IMAD R4, R4, R6, RZ ;  /* 0x0000000604047224 */ /* 0x000fe400078e02ff */
[----:B------:R-:W-:Y:S01]  /*1b440*/  IMAD.MOV R5, RZ, RZ, -R2 ;  /* 0x000000ffff057224 */ /* 0x000fe200078e0a02 */
[----:B------:R-:W-:Y:S01]  /*1b450*/  IABS R10, R0 ;  /* 0x00000000000a7213 */ /* 0x000fe20000000000 */
        /* <DEDUP_REMOVED lines=17> */
[----:B------:R-:W-:-:S04]  /*1b570*/  IMAD.MOV R3, RZ, RZ, -R2 ;  /* 0x000000ffff037224 */ /* 0x000fc800078e0a02 */
[C---:B------:R-:W-:Y:S02]  /*1b580*/  IMAD R3, R8.reuse, R3, R0 ;  /* 0x0000000308037224 */ /* 0x040fe400078e0200 */
[----:B------:R-:W-:Y:S02]  /*1b590*/  IMAD R8, R8, 0x1000000, R2 ;  /* 0x0100000008087824 */ /* 0x000fe400078e0202 */
[----:B------:R-:W-:Y:S02]  /*1b5a0*/  IMAD R2, R7, R4, R9 ;  /* 0x0000000407027224 */ /* 0x000fe400078e0209 */
[----:B------:R-:W-:Y:S01]  /*1b5b0*/  IMAD R238, R3, 0x10000, R8 ;  /* 0x0001000003ee7824 */ /* 0x000fe200078e0208 */
[----:B------:R-:W-:Y:S05]  /*1b5c0*/  BRA `(.L_x_900) ;  /* 0x000003f000007947 */ /* 0x000fea0003800000 */
.L_x_899:
[----:B------:R-:W-:-:S04]  /*1b5d0*/  IMAD.MOV.U32 R4, RZ, RZ, 0x4 ;  /* 0x00000004ff047424 */ /* 0x000fc800078e00ff */
[----:B------:R-:W-:-:S06]  /*1b5e0*/  IMAD.WIDE R4, R239, R4, c[0x0][0x590] ;  /* 0x00016400ef047625 */ /* 0x000fcc00078e0204 */
[----:B------:R-:W2:Y:S01]  /*1b5f0*/  LDG.E R4, [R4.64] ;  /* 0x0000000a04047981 */ /* 0x000ea2000c1e1900 */
[----:B------:R-:W-:Y:S01]  /*1b600*/  IABS R6, R9 ;  /* 0x0000000900067213 */ /* 0x000fe20000000000 */
[----:B--23--:R-:W-:-:S05]  /*1b610*/  IMAD R10, R4, R7, RZ ;  /* 0x00000007040a7224 */ /* 0x00cfca00078e02ff */
[-C--:B------:R-:W-:Y:S02]  /*1b620*/  IABS R5, R10.reuse ;  /* 0x0000000a00057213 */ /* 0x080fe40000000000 */
[----:B------:R-:W-:Y:S02]  /*1b630*/  IABS R8, R10 ;  /* 0x0000000a00087213 */ /* 0x000fe40000000000 */
[----:B------:R-:W2:Y:S08]  /*1b640*/  I2F.RP R2, R5 ;  /* 0x0000000500027306 */ /* 0x000eb00000209400 */
[----:B--2---:R-:W2:Y:S02]  /*1b650*/  MUFU.RCP R2, R2 ;  /* 0x0000000200027308 */ /* 0x004ea40000001000 */
[----:B--2---:R-:W-:-:S06]  /*1b660*/  IADD3 R2, R2, 0xffffffe, RZ ;  /* 0x0ffffffe02027810 */ /* 0x004fcc0007ffe0ff */
[----:B------:R-:W2:Y:S02]  /*1b670*/  F2I.FTZ.U32.TRUNC.NTZ R3, R2 ;  /* 0x0000000200037305 */ /* 0x000ea4000021f000 */
[----:B-12---:R-:W-:Y:S02]  /*1b680*/  IMAD.MOV R0, RZ, RZ, -R3 ;  /* 0x000000ffff007224 */ /* 0x006fe400078e0a03 */
[----:B------:R-:W-:Y:S02]  /*1b690*/  IMAD.MOV.U32 R2, RZ, RZ, RZ ;  /* 0x000000ffff027224 */ /* 0x000fe400078e00ff */
[----:B------:R-:W-:-:S04]  /*1b6a0*/  IMAD R0, R0, R5, RZ ;  /* 0x0000000500007224 */ /* 0x000fc800078e02ff */
        /* <DEDUP_REMOVED lines=11> */
[----:B------:R-:W-:-:S05]  /*1b760*/  @P2 IADD3 R0, R0, 0x1, RZ ;  /* 0x0000000100002810 */ /* 0x000fca0007ffe0ff */
[----:B------:R-:W-:-:S04]  /*1b770*/  IMAD.MOV.U32 R2, RZ, RZ, R0 ;  /* 0x000000ffff027224 */ /* 0x000fc800078e0000 */
[----:B------:R-:W-:Y:S01]  /*1b780*/  @!P1 IMAD.MOV R2, RZ, RZ, -R2 ;  /* 0x000000ffff029224 */ /* 0x000fe200078e0a02 */
[----:B------:R-:W-:-:S05]  /*1b790*/  @!P0 LOP3.LUT R2, RZ, R10, RZ, 0x33, !PT ;  /* 0x0000000aff028212 */ /* 0x000fca00078e33ff */
[----:B------:R-:W-:Y:S02]  /*1b7a0*/  IMAD R8, R4, R2, RZ ;  /* 0x0000000204087224 */ /* 0x000fe400078e02ff */
[----:B------:R-:W-:-:S03]  /*1b7b0*/  IMAD.MOV R2, RZ, RZ, -R2 ;  /* 0x000000ffff027224 */ /* 0x000fc600078e0a02 */
[----:B------:R-:W-:Y:S01]  /*1b7c0*/  IADD3 R0, -R8, c[0x0][0x538], RZ ;  /* 0x00014e0008007a10 */ /* 0x000fe20007ffe1ff */
[----:B------:R-:W-:-:S03]  /*1b7d0*/  IMAD R9, R10, R2, R9 ;  /* 0x000000020a097224 */ /* 0x000fc600078e0209 */
[----:B------:R-:W-:Y:S02]  /*1b7e0*/  IMNMX R0, R4, R0, PT ;  /* 0x0000000004007217 */ /* 0x000fe40003800200 */
[----:B------:R-:W-:Y:S02]  /*1b7f0*/  IABS R6, R9 ;  /* 0x0000000900067213 */ /* 0x000fe40000000000 */
[-C--:B------:R-:W-:Y:S02]  /*1b800*/  IABS R3, R0.reuse ;  /* 0x0000000000037213 */ /* 0x080fe40000000000 */
[----:B------:R-:W-:Y:S02]  /*1b810*/  IABS R10, R0 ;  /* 0x00000000000a7213 */ /* 0x000fe40000000000 */
[----:B------:R-:W1:Y:S01]  /*1b820*/  I2F.RP R4, R3 ;  /* 0x0000000300047306 */ /* 0x000e620000209400 */
[----:B------:R-:W-:-:S07]  /*1b830*/  IADD3 R8, R8, 0x1000000, R9 ;  /* 0x0100000008087810 */ /* 0x000fce0007ffe009 */
[----:B-1----:R-:W1:Y:S02]  /*1b840*/  MUFU.RCP R4, R4 ;  /* 0x0000000400047308 */ /* 0x002e640000001000 */
[----:B-1----:R-:W-:-:S06]  /*1b850*/  IADD3 R4, R4, 0xffffffe, RZ ;  /* 0x0ffffffe04047810 */ /* 0x002fcc0007ffe0ff */
[----:B------:R-:W1:Y:S02]  /*1b860*/  F2I.FTZ.U32.TRUNC.NTZ R5, R4 ;  /* 0x0000000400057305 */ /* 0x000e64000021f000 */
[----:B-1----:R-:W-:-:S05]  /*1b870*/  IADD3 R4, RZ, -R5, RZ ;  /* 0x80000005ff047210 */ /* 0x002fca0007ffe0ff */
[----:B------:R-:W-:Y:S02]  /*1b880*/  IMAD.MOV.U32 R2, RZ, RZ, R4 ;  /* 0x000000ffff027224 */ /* 0x000fe400078e0004 */
[----:B------:R-:W-:Y:S02]  /*1b890*/  IMAD.MOV.U32 R4, RZ, RZ, RZ ;  /* 0x000000ffff047224 */ /* 0x000fe400078e00ff */
        /* <DEDUP_REMOVED lines=13> */
[----:B------:R-:W-:-:S06]  /*1b970*/  IMAD.MOV R3, RZ, RZ, -R0 ;  /* 0x000000ffff037224 */ /* 0x000fcc00078e0a00 */
[----:B------:R-:W-:-:S06]  /*1b980*/  @P2 IADD3 R2, R2, 0x1, RZ ;  /* 0x0000000102022810 */ /* 0x000fcc0007ffe0ff */
[----:B------:R-:W-:Y:S01]  /*1b990*/  @!P1 IMAD.MOV R2, RZ, RZ, -R2 ;  /* 0x000000ffff029224 */ /* 0x000fe200078e0a02 */
[----:B------:R-:W-:-:S05]  /*1b9a0*/  @!P0 LOP3.LUT R2, RZ, R0, RZ, 0x33, !PT ;  /* 0x00000000ff028212 */ /* 0x000fca00078e33ff */
[----:B------:R-:W-:Y:S02]  /*1b9b0*/  IMAD R238, R2, R3, R8 ;  /* 0x0000000302ee7224 */ /* 0x000fe400078e0208 */
.L_x_900:
[----:B------:R-:W-:Y:S05]  /*1b9c0*/  BSYNC B0 ;  /* 0x0000000000007941 */ /* 0x000fea0003800000 */
.L_x_898:
[----:B------:R-:W-:-:S04]  /*1b9d0*/  LOP3.LUT R2, RZ, R2, RZ, 0x33, !PT ;  /* 0x00000002ff027212 */ /* 0x000fc800078e33ff */
[----:B------:R-:W-:-:S05]  /*1b9e0*/  IADD3 R0, R2, R7, RZ ;  /* 0x0000000702007210 */ /* 0x000fca0007ffe0ff */
[----:B------:R1:W-:Y:S01]  /*1b9f0*/  STL [R1+0x104], R0 ;  /* 0x0001040001007387 */ /* 0x0003e20000100800 */
[----:B------:R-:W-:Y:S05]  /*1ba00*/  BRA `(.L_x_901) ;  /* 0x0000004000007947 */ /* 0x000fea0003800000 */
.L_x_889:
[----:B------:R2:W-:Y:S01]  /*1ba10*/  STL [R1+0x7c], R9 ;  /* 0x00007c0901007387 */ /* 0x0005e20000100800 */
[----:B------:R-:W-:Y:S02]  /*1ba20*/  MOV R238, RZ ;  /* 0x000000ff00ee7202 */ /* 0x000fe40000000f00 */
[----:B------:R-:W-:Y:S01]  /*1ba30*/  MOV R239, c[0x0][0x53c] ;  /* 0x00014f0000ef7a02 */ /* 0x000fe20000000f00 */
[----:B------:R2:W-:Y:S04]  /*1ba40*/  STL [R1+0x104], RZ ;  /* 0x000104ff01007387 */ /* 0x0005e80000100800 */
.L_x_901:
[----:B------:R-:W-:Y:S05]  /*1ba50*/  BSYNC B1 ;  /* 0x0000000000017941 */ /* 0x000fea0003800000 */
.L_x_887:
[----:B------:R-:W3:Y:S04]  /*1ba60*/  LDL R2, [R1+0x7c] ;  /* 0x00007c0001027983 */ /* 0x000ee80000100800 */
[----:B-1----:R-:W4:Y:S01]  /*1ba70*/  LDL R0, [R1+0x104] ;  /* 0x0001040001007983 */ /* 0x002f220000100800 */
[----:B------:R-:W-:Y:S03]  /*1ba80*/  WARPSYNC 0xffffffff ;  /* 0xffffffff00007948 */ /* 0x000fe60003800000 */
[----:B------:R-:W-:Y:S01]  /*1ba90*/  BAR.SYNC.DEFER_BLOCKING 0x4, 0x100 ;  /* 0x0104000000007b1d */ /* 0x000fe20000010000 */
[----:B------:R-:W-:Y:S01]  /*1baa0*/  ISETP.NE.AND P0, PT, R12, RZ, PT ;  /* 0x000000ff0c00720c */ /* 0x000fe20003f05270 */
[----:B------:R-:W-:Y:S01]  /*1bab0*/  IMAD.MOV.U32 R6, RZ, RZ, R238 ;  /* 0x000000ffff067224 */ /* 0x000fe200078e00ee */
[----:B------:R-:W-:-:S11]  /*1bac0*/  MOV R7, R239 ;  /* 0x000000ef00077202 */ /* 0x000fd60000000f00 */
[----:B---3--:R-:W-:Y:S01]  /*1bad0*/  @!P0 IMAD.MOV.U32 R236, RZ, RZ, R2 ;  /* 0x000000ffffec8224 */ /* 0x008fe200078e0002 */
[----:B----4-:R-:W-:-:S03]  /*1bae0*/  MOV R5, R0 ;  /* 0x0000000000057202 */ /* 0x010fc60000000f00 */
[----:B------:R-:W-:-:S05]  /*1baf0*/  IMAD.MOV.U32 R4, RZ, RZ, R236 ;  /* 0x000000ffff047224 */ /* 0x000fca00078e00ec */
[----:B------:R1:W-:Y:S04]  /*1bb00*/  @!P0 STS.128 [0x18100], R4 ;  /* 0x01810004ff008388 */ /* 0x0003e80000000c00 */
[----:B------:R-:W-:Y:S06]  /*1bb10*/  BAR.ARV 0x5, 0x100 ;  /* 0x0144000000007b1d */ /* 0x000fec0000002000 */
.L_x_882:
[----:B------:R-:W-:-:S13]  /*1bb20*/  ISETP.GE.AND P0, PT, R239, c[0x0][0x53c], PT ;  /* 0x00014f00ef007a0c */ /* 0x000fda0003f06270 */
[----:B-123--:R-:W-:Y:S01]  /*1bb30*/  @P0 CALL.REL.NOINC `(.L_x_902) ;  /* 0x0000001000000944 */ /* 0x00efe20003c00000 */
[----:B------:R-:W-:Y:S05]  /*1bb40*/  BRA `(.L_x_903) ;  /* 0xfffe665000007947 */ /* 0x000fea000383ffff */
.L_x_902:
[----:B------:R-:W-:Y:S05]  /*1bb50*/  EXIT ;  /* 0x000000000000794d */ /* 0x000fea0003800000 */
.L_x_688:
[----:B------:R-:W-:Y:S01]  /*1bb60*/  IMAD.MOV.U32 R0, RZ, RZ, R5 ;  /* 0x000000ffff007224 */ /* 0x000fe200078e0005 */
[----:B------:R-:W-:Y:S02]  /*1bb70*/  MOV R3, 0x1 ;  /* 0x0000000100037802 */ /* 0x000fe40000000f00 */
[----:B------:R-:W-:Y:S02]  /*1bb80*/  MOV R2, 0x1bba0 ;  /* 0x0001bba000027802 */ /* 0x000fe40000000f00 */
[----:B------:R-:W-:Y:S05]  /*1bb90*/  CALL.REL.NOINC `($__internal_14_$__cuda_sm70_shflsync_up_p) ;  /* 0x0000b0d000007944 */ /* 0x000fea0003c00000 */
[----:B------:R-:W-:Y:S01]  /*1bba0*/  MOV R0, R4 ;  /* 0x0000000400007202 */ /* 0x000fe20000000f00 */
[----:B------:R-:W-:Y:S05]  /*1bbb0*/  BRA `(.L_x_904) ;  /* 0xfffe491000007947 */ /* 0x000fea000383ffff */
.L_x_689:
[----:B------:R-:W-:Y:S01]  /*1bbc0*/  IMAD.MOV.U32 R0, RZ, RZ, R5 ;  /* 0x000000ffff007224 */ /* 0x000fe200078e0005 */
[----:B------:R-:W-:Y:S02]  /*1bbd0*/  MOV R3, 0x2 ;  /* 0x0000000200037802 */ /* 0x000fe40000000f00 */
[----:B------:R-:W-:Y:S02]  /*1bbe0*/  MOV R2, 0x1bc00 ;  /* 0x0001bc0000027802 */ /* 0x000fe40000000f00 */
[----:B------:R-:W-:Y:S05]  /*1bbf0*/  CALL.REL.NOINC `($__internal_14_$__cuda_sm70_shflsync_up_p) ;  /* 0x0000b07000007944 */ /* 0x000fea0003c00000 */
[----:B------:R-:W-:Y:S01]  /*1bc00*/  SEL R4, R4, RZ, P4 ;  /* 0x000000ff04047207 */ /* 0x000fe20002000000 */
[----:B------:R-:W-:Y:S01]  /*1bc10*/  IMAD.MOV.U32 R3, RZ, RZ, 0x4 ;  /* 0x00000004ff037424 */ /* 0x000fe200078e00ff */
[----:B------:R-:W-:-:S03]  /*1bc20*/  MOV R2, 0x1bc50 ;  /* 0x0001bc5000027802 */ /* 0x000fc60000000f00 */
[----:B------:R-:W-:Y:S02]  /*1bc30*/  IMAD.IADD R0, R5, 0x1, R4 ;  /* 0x0000000105007824 */ /* 0x000fe400078e0204 */
        /* <DEDUP_REMOVED lines=13> */
[----:B------:R-:W-:Y:S02]  /*1bd10*/  MOV R203, 0x1f ;  /* 0x0000001f00cb7802 */ /* 0x000fe40000000f00 */
[----:B------:R-:W-:Y:S01]  /*1bd20*/  MOV R3, 0x1bd60 ;  /* 0x0001bd6000037802 */ /* 0x000fe20000000f00 */
[----:B------:R-:W-:-:S04]  /*1bd30*/  IMAD.IADD R4, R0, 0x1, R4 ;  /* 0x0000000100047824 */ /* 0x000fc800078e0204 */
[----:B------:R-:W-:Y:S02]  /*1bd40*/  IMAD.MOV.U32 R100, RZ, RZ, R4 ;  /* 0x000000ffff647224 */ /* 0x000fe400078e0004 */
[----:B------:R-:W-:Y:S05]  /*1bd50*/  CALL.REL.NOINC `($__internal_13_$__cuda_sm70_shflsync_idx_p) ;  /* 0x0000aeb000007944 */ /* 0x000fea0003c00000 */
[----:B------:R-:W-:Y:S01]  /*1bd60*/  MOV R0, R204 ;  /* 0x000000cc00007202 */ /* 0x000fe20000000f00 */
[----:B------:R-:W-:Y:S05]  /*1bd70*/  BRA `(.L_x_905) ;  /* 0xfffe485000007947 */ /* 0x000fea000383ffff */
.L_x_691:
[----:B------:R-:W-:Y:S02]  /*1bd80*/  SEL R0, RZ, 0x1, P0 ;  /* 0x00000001ff007807 */ /* 0x000fe40000000000 */
[----:B------:R-:W-:Y:S02]  /*1bd90*/  MOV R2, 0x1bdb0 ;  /* 0x0001bdb000027802 */ /* 0x000fe40000000f00 */
[----:B------:R-:W-:Y:S05]  /*1bda0*/  CALL.REL.NOINC `($__internal_15_$__cuda_sm70_votesync_ballot) ;  /* 0x0000af2000007944 */ /* 0x000fea0003c00000 */
[----:B------:R-:W-:Y:S01]  /*1bdb0*/  MOV R6, R0 ;  /* 0x0000000000067202 */ /* 0x000fe20000000f00 */
[----:B------:R-:W-:Y:S05]  /*1bdc0*/  BRA `(.L_x_906) ;  /* 0xfffe489000007947 */ /* 0x000fea000383ffff */
.L_x_692:
[----:B------:R-:W-:Y:S01]  /*1bdd0*/  IMAD.MOV.U32 R100, RZ, RZ, R9 ;  /* 0x000000ffff647224 */ /* 0x000fe200078e0009 */
[----:B------:R-:W-:Y:S01]  /*1bde0*/  MOV R2, R0 ;  /* 0x0000000000027202 */ /* 0x000fe20000000f00 */
[----:B------:R-:W-:Y:S01]  /*1bdf0*/  IMAD.MOV.U32 R203, RZ, RZ, 0x1f ;  /* 0x0000001fffcb7424 */ /* 0x000fe200078e00ff */
[----:B------:R-:W-:Y:S02]  /*1be00*/  MOV R3, 0x1be20 ;  /* 0x0001be2000037802 */ /* 0x000fe40000000f00 */
[----:B------:R-:W-:Y:S05]  /*1be10*/  CALL.REL.NOINC `($__internal_13_$__cuda_sm70_shflsync_idx_p) ;  /* 0x0000adf000007944 */ /* 0x000fea0003c00000 */
[----:B------:R-:W-:Y:S01]  /*1be20*/  IMAD.MOV.U32 R12, RZ, RZ, R204 ;  /* 0x000000ffff0c7224 */ /* 0x000fe200078e00cc */
[----:B------:R-:W-:Y:S01]  /*1be30*/  MOV R100, R8 ;  /* 0x0000000800647202 */ /* 0x000fe20000000f00 */
[----:B------:R-:W-:Y:S01]  /*1be40*/  IMAD.MOV.U32 R5, RZ, RZ, RZ ;  /* 0x000000ffff057224 */ /* 0x000fe200078e00ff */
[----:B------:R-:W-:Y:S01]  /*1be50*/  MOV R2, R0 ;  /* 0x0000000000027202 */ /* 0x000fe20000000f00 */
[----:B------:R-:W-:Y:S01]  /*1be60*/  IMAD.MOV.U32 R203, RZ, RZ, 0x1f ;  /* 0x0000001fffcb7424 */ /* 0x000fe200078e00ff */
[----:B------:R-:W-:-:S02]  /*1be70*/  MOV R3, 0x1be90 ;  /* 0x0001be9000037802 */ /* 0x000fc40000000f00 */
[----:B------:R-:W-:Y:S05]  /*1be80*/  CALL.REL.NOINC `($__internal_13_$__cuda_sm70_shflsync_idx_p) ;  /* 0x0000ad8000007944 */ /* 0x000fea0003c00000 */
[----:B------:R-:W-:Y:S01]  /*1be90*/  MOV R9, R204 ;  /* 0x000000cc00097202 */ /* 0x000fe20000000f00 */
[----:B------:R-:W-:Y:S05]  /*1bea0*/  BRA `(.L_x_907) ;  /* 0xfffe481000007947 */ /* 0x000fea000383ffff */
.L_x_695:
[----:B------:R-:W-:Y:S01]  /*1beb0*/  IMAD.MOV.U32 R100, RZ, RZ, R4 ;  /* 0x000000ffff647224 */ /* 0x000fe200078e0004 */
[----:B------:R-:W-:Y:S01]  /*1bec0*/  MOV R2, R0 ;  /* 0x0000000000027202 */ /* 0x000fe20000000f00 */
[----:B------:R-:W-:Y:S01]  /*1bed0*/  IMAD.MOV.U32 R203, RZ, RZ, 0x1f ;  /* 0x0000001fffcb7424 */ /* 0x000fe200078e00ff */
[----:B------:R-:W-:-:S02]  /*1bee0*/  MOV R3, 0x1bf00 ;  /* 0x0001bf0000037802 */ /* 0x000fc40000000f00 */
[----:B--23--:R-:W-:Y:S05]  /*1bef0*/  CALL.REL.NOINC `($__internal_13_$__cuda_sm70_shflsync_idx_p) ;  /* 0x0000ad1000007944 */ /* 0x00cfea0003c00000 */
[----:B------:R-:W-:Y:S01]  /*1bf00*/  MOV R5, R204 ;  /* 0x000000cc00057202 */ /* 0x000fe20000000f00 */
[----:B------:R-:W-:Y:S05]  /*1bf10*/  BRA `(.L_x_694) ;  /* 0xfffe480000007947 */ /* 0x000fea000383ffff */
.L_x_750:
[----:B------:R-:W-:Y:S01]  /*1bf20*/  IMAD.MOV.U32 R100, RZ, RZ, R5 ;  /* 0x000000ffff647224 */ /* 0x000fe200078e0005 */
[----:B------:R-:W-:Y:S01]  /*1bf30*/  MOV R2, RZ ;  /* 0x000000ff00027202 */ /* 0x000fe20000000f00 */
[----:B------:R-:W-:Y:S01]  /*1bf40*/  IMAD.MOV.U32 R203, RZ, RZ, 0x181f ;  /* 0x0000181fffcb7424 */ /* 0x000fe200078e00ff */
[----:B------:R-:W-:-:S02]  /*1bf50*/  MOV R3, 0x1bf70 ;  /* 0x0001bf7000037802 */ /* 0x000fc40000000f00 */
[----:B-1---5:R-:W-:Y:S05]  /*1bf60*/  CALL.REL.NOINC `($__internal_13_$__cuda_sm70_shflsync_idx_p) ;  /* 0x0000aca000007944 */ /* 0x022fea0003c00000 */
[----:B------:R-:W-:Y:S01]  /*1bf70*/  MOV R4, R204 ;  /* 0x000000cc00047202 */ /* 0x000fe20000000f00 */
[----:B------:R-:W-:Y:S05]  /*1bf80*/  BRA `(.L_x_908) ;  /* 0xfffecd4000007947 */ /* 0x000fea000383ffff */
.L_x_751:
[----:B------:R-:W-:Y:S01]  /*1bf90*/  IMAD.MOV.U32 R100, RZ, RZ, R12 ;  /* 0x000000ffff647224 */ /* 0x000fe200078e000c */
[----:B------:R-:W-:Y:S01]  /*1bfa0*/  MOV R2, RZ ;  /* 0x000000ff00027202 */ /* 0x000fe20000000f00 */
[----:B------:R-:W-:Y:S01]  /*1bfb0*/  IMAD.MOV.U32 R203, RZ, RZ, 0x181f ;  /* 0x0000181fffcb7424 */ /* 0x000fe200078e00ff */
[----:B------:R-:W-:-:S02]  /*1bfc0*/  MOV R3, 0x1bfe0 ;  /* 0x0001bfe000037802 */ /* 0x000fc40000000f00 */
[----:B-123-5:R-:W-:Y:S05]  /*1bfd0*/  CALL.REL.NOINC `($__internal_13_$__cuda_sm70_shflsync_idx_p) ;  /* 0x0000ac3000007944 */ /* 0x02efea0003c00000 */
[----:B------:R-:W-:Y:S01]  /*1bfe0*/  MOV R0, R204 ;  /* 0x000000cc00007202 */ /* 0x000fe20000000f00 */
[----:B------:R-:W-:Y:S05]  /*1bff0*/  BRA `(.L_x_909) ;  /* 0xfffeccf000007947 */ /* 0x000fea000383ffff */
.L_x_754:
[----:B------:R-:W-:Y:S01]  /*1c000*/  IMAD.MOV.U32 R100, RZ, RZ, R5 ;  /* 0x000000ffff647224 */ /* 0x000fe200078e0005 */
[----:B-1----:R-:W-:Y:S01]  /*1c010*/  MOV R2, 0x1 ;  /* 0x0000000100027802 */ /* 0x002fe20000000f00 */
[----:B------:R-:W-:Y:S01]  /*1c020*/  IMAD.MOV.U32 R203, RZ, RZ, 0x181f ;  /* 0x0000181fffcb7424 */ /* 0x000fe200078e00ff */
[----:B------:R-:W-:-:S02]  /*1c030*/  MOV R3, 0x1c050 ;  /* 0x0001c05000037802 */ /* 0x000fc40000000f00 */
[----:B--2345:R-:W-:Y:S05]  /*1c040*/  CALL.REL.NOINC `($__internal_13_$__cuda_sm70_shflsync_idx_p) ;  /* 0x0000abc000007944 */ /* 0x03cfea0003c00000 */
[----:B------:R-:W-:Y:S01]  /*1c050*/  IMAD.MOV.U32 R4, RZ, RZ, R204 ;  /* 0x000000ffff047224 */ /* 0x000fe200078e00cc */
[----:B------:R-:W-:Y:S01]  /*1c060*/  MOV R2, 0x1 ;  /* 0x0000000100027802 */ /* 0x000fe20000000f00 */
[----:B------:R-:W-:Y:S01]  /*1c070*/  IMAD.MOV.U32 R100, RZ, RZ, R12 ;  /* 0x000000ffff647224 */ /* 0x000fe200078e000c */
[----:B------:R-:W-:-:S02]  /*1c080*/  MOV R203, 0x181f ;  /* 0x0000181f00cb7802 */ /* 0x000fc40000000f00 */
[----:B------:R-:W-:Y:S02]  /*1c090*/  MOV R3, 0x1c0b0 ;  /* 0x0001c0b000037802 */ /* 0x000fe40000000f00 */
[----:B------:R-:W-:Y:S05]  /*1c0a0*/  CALL.REL.NOINC `($__internal_13_$__cuda_sm70_shflsync_idx_p) ;  /* 0x0000ab6000007944 */ /* 0x000fea0003c00000 */
[----:B------:R-:W-:Y:S01]  /*1c0b0*/  MOV R0, R204 ;  /* 0x000000cc00007202 */ /* 0x000fe20000000f00 */
[----:B------:R-:W-:Y:S05]  /*1c0c0*/  BRA `(.L_x_910) ;  /* 0xfffecd8000007947 */ /* 0x000fea000383ffff */
.L_x_757:
[----:B------:R-:W-:Y:S01]  /*1c0d0*/  IMAD.MOV.U32 R100, RZ, RZ, R5 ;  /* 0x000000ffff647224 */ /* 0x000fe200078e0005 */
[----:B-1----:R-:W-:Y:S01]  /*1c0e0*/  MOV R2, 0x2 ;  /* 0x0000000200027802 */ /* 0x002fe20000000f00 */
[----:B------:R-:W-:Y:S01]  /*1c0f0*/  IMAD.MOV.U32 R203, RZ, RZ, 0x181f ;  /* 0x0000181fffcb7424 */ /* 0x000fe200078e00ff */
[----:B------:R-:W-:Y:S02]  /*1c100*/  MOV R3, 0x1c120 ;  /* 0x0001c12000037802 */ /* 0x000fe40000000f00 */
[----:B--2345:R-:W-:Y:S05]  /*1c110*/  CALL.REL.NOINC `($__internal_13_$__cuda_sm70_shflsync_idx_p) ;  /* 0x0000aaf000007944 */ /* 0x03cfea0003c00000 */
[----:B------:R-:W-:Y:S01]  /*1c120*/  MOV R4, R204 ;  /* 0x000000cc00047202 */ /* 0x000fe20000000f00 */
[----:B------:R-:W-:Y:S05]  /*1c130*/  BRA `(.L_x_911) ;  /* 0xfffece6000007947 */ /* 0x000fea000383ffff */
.L_x_758:
[----:B------:R-:W-:Y:S01]  /*1c140*/  IMAD.MOV.U32 R100, RZ, RZ, R12 ;  /* 0x000000ffff647224 */ /* 0x000fe200078e000c */
[----:B-1----:R-:W-:Y:S01]  /*1c150*/  MOV R2, 0x2 ;  /* 0x0000000200027802 */ /* 0x002fe20000000f00 */
[----:B------:R-:W-:Y:S01]  /*1c160*/  IMAD.MOV.U32 R203, RZ, RZ, 0x181f ;  /* 0x0000181fffcb7424 */ /* 0x000fe200078e00ff */
[----:B------:R-:W-:Y:S02]  /*1c170*/  MOV R3, 0x1c190 ;  /* 0x0001c19000037802 */ /* 0x000fe40000000f00 */
[----:B--2345:R-:W-:Y:S05]  /*1c180*/  CALL.REL.NOINC `($__internal_13_$__cuda_sm70_shflsync_idx_p) ;  /* 0x0000aa8000007944 */ /* 0x03cfea0003c00000 */
[----:B------:R-:W-:Y:S01]  /*1c190*/  MOV R0, R204 ;  /* 0x000000cc00007202 */ /* 0x000fe20000000f00 */
[----:B------:R-:W-:Y:S05]  /*1c1a0*/  BRA `(.L_x_912) ;  /* 0xfffece1000007947 */ /* 0x000fea000383ffff */
.L_x_761:
[----:B------:R-:W-:Y:S01]  /*1c1b0*/  IMAD.MOV.U32 R100, RZ, RZ, R5 ;  /* 0x000000ffff647224 */ /* 0x000fe200078e0005 */
[----:B--2---:R-:W-:Y:S01]  /*1c1c0*/  MOV R2, 0x3 ;  /* 0x0000000300027802 */ /* 0x004fe20000000f00 */
[----:B------:R-:W-:Y:S01]  /*1c1d0*/  IMAD.MOV.U32 R203, RZ, RZ, 0x181f ;  /* 0x0000181fffcb7424 */ /* 0x000fe200078e00ff */
[----:B------:R-:W-:-:S02]  /*1c1e0*/  MOV R3, 0x1c200 ;  /* 0x0001c20000037802 */ /* 0x000fc40000000f00 */
[----:B-1-345:R-:W-:Y:S05]  /*1c1f0*/  CALL.REL.NOINC `($__internal_13_$__cuda_sm70_shflsync_idx_p) ;  /* 0x0000aa1000007944 */ /* 0x03afea0003c00000 */
        /* <DEDUP_REMOVED lines=8> */
.L_x_763:
[----:B------:R-:W-:Y:S01]  /*1c280*/  IMAD.MOV.U32 R100, RZ, RZ, R15 ;  /* 0x000000ffff647224 */ /* 0x000fe200078e000f */
[----:B------:R-:W-:Y:S01]  /*1c290*/  MOV R2, RZ ;  /* 0x000000ff00027202 */ /* 0x000fe20000000f00 */
[----:B------:R-:W-:Y:S01]  /*1c2a0*/  IMAD.MOV.U32 R203, RZ, RZ, 0x181f ;  /* 0x0000181fffcb7424 */ /* 0x000fe200078e00ff */
[----:B------:R-:W-:Y:S02]  /*1c2b0*/  MOV R3, 0x1c2d0 ;  /* 0x0001c2d000037802 */ /* 0x000fe40000000f00 */
[----:B-12345:R-:W-:Y:S05]  /*1c2c0*/  CALL.REL.NOINC `($__internal_13_$__cuda_sm70_shflsync_idx_p) ;  /* 0x0000a94000007944 */ /* 0x03efea0003c00000 */
[----:B------:R-:W-:Y:S01]  /*1c2d0*/  MOV R0, R204 ;  /* 0x000000cc00007202 */ /* 0x000fe20000000f00 */
[----:B------:R-:W-:Y:S05]  /*1c2e0*/  BRA `(.L_x_914) ;  /* 0xfffed85000007947 */ /* 0x000fea000383ffff */
.L_x_766:
[----:B------:R-:W-:Y:S01]  /*1c2f0*/  IMAD.MOV.U32 R100, RZ, RZ, R5 ;  /* 0x000000ffff647224 */ /* 0x000fe200078e0005 */
[----:B------:R-:W-:Y:S01]  /*1c300*/  MOV R2, RZ ;  /* 0x000000ff00027202 */ /* 0x000fe20000000f00 */
[----:B------:R-:W-:Y:S01]  /*1c310*/  IMAD.MOV.U32 R203, RZ, RZ, 0x181f ;  /* 0x0000181fffcb7424 */ /* 0x000fe200078e00ff */
[----:B------:R-:W-:Y:S02]  /*1c320*/  MOV R3, 0x1c340 ;  /* 0x0001c34000037802 */ /* 0x000fe40000000f00 */
[----:B-----5:R-:W-:Y:S05]  /*1c330*/  CALL.REL.NOINC `($__internal_13_$__cuda_sm70_shflsync_idx_p) ;  /* 0x0000a8d000007944 */ /* 0x020fea0003c00000 */
[----:B------:R-:W-:Y:S01]  /*1c340*/  MOV R4, R204 ;  /* 0x000000cc00047202 */ /* 0x000fe20000000f00 */
[----:B------:R-:W-:Y:S05]  /*1c350*/  BRA `(.L_x_915) ;  /* 0xfffee5a000007947 */ /* 0x000fea000383ffff */
.L_x_767:
[----:B------:R-:W-:Y:S01]  /*1c360*/  IMAD.MOV.U32 R100, RZ, RZ, R15 ;  /* 0x000000ffff647224 */ /* 0x000fe200078e000f */
[----:B------:R-:W-:Y:S01]  /*1c370*/  MOV R2, RZ ;  /* 0x000000ff00027202 */ /* 0x000fe20000000f00 */
[----:B------:R-:W-:Y:S01]  /*1c380*/  IMAD.MOV.U32 R203, RZ, RZ, 0x181f ;  /* 0x0000181fffcb7424 */ /* 0x000fe200078e00ff */
[----:B------:R-:W-:-:S02]  /*1c390*/  MOV R3, 0x1c3b0 ;  /* 0x0001c3b000037802 */ /* 0x000fc40000000f00 */
[----:B-12--5:R-:W-:Y:S05]  /*1c3a0*/  CALL.REL.NOINC `($__internal_13_$__cuda_sm70_shflsync_idx_p) ;  /* 0x0000a86000007944 */ /* 0x026fea0003c00000 */
[----:B------:R-:W-:Y:S01]  /*1c3b0*/  IMAD.MOV.U32 R100, RZ, RZ, R5 ;  /* 0x000000ffff647224 */ /* 0x000fe200078e0005 */
[C---:B------:R-:W-:Y:S01]  /*1c3c0*/  SHF.L.U64.HI R13, R199.reuse, 0x1, R208 ;  /* 0x00000001c70d7819 */ /* 0x040fe200000102d0 */
[----:B------:R1:W5:Y:S01]  /*1c3d0*/  LDL R5, [R1+0x104] ;  /* 0x0001040001057983 */ /* 0x0003620000100800 */
[----:B------:R-:W-:Y:S01]  /*1c3e0*/  IMAD.SHL.U32 R12, R199, 0x2, RZ ;  /* 0x00000002c70c7824 */ /* 0x000fe200078e00ff */
[C---:B------:R-:W-:Y:S01]  /*1c3f0*/  SHF.L.U64.HI R16, R206.reuse, 0x1, R219 ;  /* 0x00000001ce107819 */ /* 0x040fe200000102db */
[----:B------:R-:W-:Y:S01]  /*1c400*/  IMAD.SHL.U32 R14, R206, 0x2, RZ ;  /* 0x00000002ce0e7824 */ /* 0x000fe200078e00ff */
[C---:B------:R-:W-:Y:S01]  /*1c410*/  SHF.L.U64.HI R18, R205.reuse, 0x1, R218 ;  /* 0x00000001cd127819 */ /* 0x040fe200000102da */
[----:B------:R-:W-:Y:S01]  /*1c420*/  IMAD.SHL.U32 R17, R205, 0x2, RZ ;  /* 0x00000002cd117824 */ /* 0x000fe200078e00ff */
[----:B------:R-:W-:-:S02]  /*1c430*/  IADD3 R8, P2, R204, R12, RZ ;  /* 0x0000000ccc087210 */ /* 0x000fc40007f5e0ff */
[C---:B------:R-:W-:Y:S02]  /*1c440*/  IADD3 R6, P1, R204.reuse, R14, RZ ;  /* 0x0000000ecc067210 */ /* 0x040fe40007f3e0ff */
[----:B------:R-:W-:Y:S01]  /*1c450*/  IADD3 R2, P0, R204, R17, RZ ;  /* 0x00000011cc027210 */ /* 0x000fe20007f1e0ff */
[C---:B------:R-:W-:Y:S01]  /*1c460*/  IMAD.X R9, R4.reuse, 0x1, R13, P2 ;  /* 0x0000000104097824 */ /* 0x040fe200010e060d */
[----:B------:R-:W-:Y:S01]  /*1c470*/  SEL R11, RZ, 0x10, P5 ;  /* 0x00000010ff0b7807 */ /* 0x000fe20002800000 */
[C---:B------:R-:W-:Y:S01]  /*1c480*/  IMAD.X R7, R4.reuse, 0x1, R16, P1 ;  /* 0x0000000104077824 */ /* 0x040fe200008e0610 */
[----:B------:R-:W-:Y:S01]  /*1c490*/  SEL R10, RZ, 0x10, P4 ;  /* 0x00000010ff0a7807 */ /* 0x000fe20002000000 */
[----:B------:R-:W-:Y:S01]  /*1c4a0*/  IMAD.X R3, R4, 0x1, R18, P0 ;  /* 0x0000000104037824 */ /* 0x000fe200000e0612 */
[----:B------:R-:W-:Y:S01]  /*1c4b0*/  @!PT LDS RZ, [RZ] ;  /* 0x00000000fffff984 */ /* 0x000fe20000000800 */
[----:B------:R-:W-:Y:S01]  /*1c4c0*/  @!PT LDS RZ, [RZ] ;  /* 0x00000000fffff984 */ /* 0x000fe20000000800 */
[----:B------:R-:W-:Y:S01]  /*1c4d0*/  @!PT LDS RZ, [RZ] ;  /* 0x00000000fffff984 */ /* 0x000fe20000000800 */
[----:B------:R1:W-:Y:S01]  /*1c4e0*/  LDGSTS.E.BYPASS.LTC128B.128 [R190+0x6100], [R8.64], !P5 ;  /* 0x0610000008be7fae */ /* 0x0003e2000e901d4a */
[----:B------:R-:W-:-:S03]  /*1c4f0*/  IMAD.MOV.U32 R203, RZ, RZ, 0x181f ;  /* 0x0000181fffcb7424 */ /* 0x000fc600078e00ff */
[----:B------:R1:W-:Y:S04]  /*1c500*/  LDGSTS.E.BYPASS.LTC128B.128 [R190+0x8100], [R6.64], !P4 ;  /* 0x0810000006be7fae */ /* 0x0003e8000e101d4a */
[----:B------:R2:W-:Y:S02]  /*1c510*/  LDGSTS.E.BYPASS.LTC128B.128 [R190+0xa100], [R2.64], !P6 ;  /* 0x0a10000002be7fae */ /* 0x0005e4000f101d4a */
[----:B--2---:R-:W-:Y:S01]  /*1c520*/  IMAD.MOV.U32 R2, RZ, RZ, 0x1 ;  /* 0x00000001ff027424 */ /* 0x004fe200078e00ff */
[----:B------:R-:W-:Y:S02]  /*1c530*/  MOV R3, 0x1c550 ;  /* 0x0001c55000037802 */ /* 0x000fe40000000f00 */
[----:B-1---5:R-:W-:Y:S05]  /*1c540*/  CALL.REL.NOINC `($__internal_13_$__cuda_sm70_shflsync_idx_p) ;  /* 0x0000a6c000007944 */ /* 0x022fea0003c00000 */
        /* <DEDUP_REMOVED lines=8> */
.L_x_768:
[----:B------:R-:W-:Y:S01]  /*1c5d0*/  IMAD.MOV.U32 R100, RZ, RZ, R4 ;  /* 0x000000ffff647224 */ /* 0x000fe200078e0004 */
[----:B------:R-:W-:Y:S01]  /*1c5e0*/  MOV R2, RZ ;  /* 0x000000ff00027202 */ /* 0x000fe20000000f00 */
[----:B------:R-:W-:Y:S01]  /*1c5f0*/  IMAD.MOV.U32 R203, RZ, RZ, 0x1c1f ;  /* 0x00001c1fffcb7424 */ /* 0x000fe200078e00ff */
[----:B------:R-:W-:Y:S02]  /*1c600*/  MOV R3, 0x1c620 ;  /* 0x0001c62000037802 */ /* 0x000fe40000000f00 */
[----:B------:R-:W-:Y:S05]  /*1c610*/  CALL.REL.NOINC `($__internal_13_$__cuda_sm70_shflsync_idx_p) ;  /* 0x0000a5f000007944 */ /* 0x000fea0003c00000 */
[----:B------:R-:W-:Y:S01]  /*1c620*/  MOV R3, R204 ;  /* 0x000000cc00037202 */ /* 0x000fe20000000f00 */
[----:B------:R-:W-:Y:S05]  /*1c630*/  BRA `(.L_x_917) ;  /* 0xfffee81000007947 */ /* 0x000fea000383ffff */
.L_x_773:
[----:B------:R-:W-:Y:S01]  /*1c640*/  IMAD.MOV.U32 R100, RZ, RZ, R4 ;  /* 0x000000ffff647224 */ /* 0x000fe200078e0004 */
[----:B------:R-:W-:Y:S01]  /*1c650*/  MOV R2, 0x1 ;  /* 0x0000000100027802 */ /* 0x000fe20000000f00 */
[----:B------:R-:W-:Y:S01]  /*1c660*/  IMAD.MOV.U32 R203, RZ, RZ, 0x1c1f ;  /* 0x00001c1fffcb7424 */ /* 0x000fe200078e00ff */
[----:B------:R-:W-:Y:S02]  /*1c670*/  MOV R3, 0x1c690 ;  /* 0x0001c69000037802 */ /* 0x000fe40000000f00 */
[----:B-1----:R-:W-:Y:S05]  /*1c680*/  CALL.REL.NOINC `($__internal_13_$__cuda_sm70_shflsync_idx_p) ;  /* 0x0000a58000007944 */ /* 0x002fea0003c00000 */
[----:B------:R-:W-:Y:S01]  /*1c690*/  MOV R3, R204 ;  /* 0x000000cc00037202 */ /* 0x000fe20000000f00 */
[----:B------:R-:W-:Y:S05]  /*1c6a0*/  BRA `(.L_x_918) ;  /* 0xfffeec6000007947 */ /* 0x000fea000383ffff */
.L_x_778:
[----:B------:R-:W-:Y:S01]  /*1c6b0*/  IMAD.MOV.U32 R100, RZ, RZ, R103 ;  /* 0x000000ffff647224 */ /* 0x000fe200078e0067 */
[----:B------:R-:W-:-:S02]  /*1c6c0*/  MOV R0, 0x2 ;  /* 0x0000000200007802 */ /* 0x000fc40000000f00 */
[----:B------:R-:W-:Y:S02]  /*1c6d0*/  MOV R2, 0x1c6f0 ;  /* 0x0001c6f000027802 */ /* 0x000fe40000000f00 */
[----:B------:R-:W-:Y:S05]  /*1c6e0*/  CALL.REL.NOINC `($__internal_12_$__cuda_sm70_shflsync_bfly_p) ;  /* 0x0000a4c000007944 */ /* 0x000fea0003c00000 */
[----:B------:R-:W-:Y:S05]  /*1c6f0*/  BRA `(.L_x_919) ;  /* 0xfffef2c000007947 */ /* 0x000fea000383ffff */
.L_x_779:
[----:B------:R-:W-:Y:S01]  /*1c700*/  IMAD.MOV.U32 R100, RZ, RZ, R103 ;  /* 0x000000ffff647224 */ /* 0x000fe200078e0067 */
[----:B------:R-:W-:Y:S02]  /*1c710*/  MOV R0, 0x1 ;  /* 0x0000000100007802 */ /* 0x000fe40000000f00 */
[----:B------:R-:W-:Y:S02]  /*1c720*/  MOV R2, 0x1c740 ;  /* 0x0001c74000027802 */ /* 0x000fe40000000f00 */
[----:B------:R-:W-:Y:S05]  /*1c730*/  CALL.REL.NOINC `($__internal_12_$__cuda_sm70_shflsync_bfly_p) ;  /* 0x0000a47000007944 */ /* 0x000fea0003c00000 */
[----:B------:R-:W-:Y:S01]  /*1c740*/  FMNMX.FTZ R103, R103, R0, !PT ;  /* 0x0000000067677209 */ /* 0x000fe20007810000 */
[----:B------:R-:W-:Y:S01]  /*1c750*/  IMAD.MOV.U32 R100, RZ, RZ, R4 ;  /* 0x000000ffff647224 */ /* 0x000fe200078e0004 */
[----:B------:R-:W-:Y:S01]  /*1c760*/  MOV R2, 0x1c790 ;  /* 0x0001c79000027802 */ /* 0x000fe20000000f00 */
[----:B------:R-:W-:Y:S02]  /*1c770*/  IMAD.MOV.U32 R0, RZ, RZ, 0x2 ;  /* 0x00000002ff007424 */ /* 0x000fe400078e00ff */
[----:B------:R-:W-:Y:S05]  /*1c780*/  CALL.REL.NOINC `($__internal_12_$__cuda_sm70_shflsync_bfly_p) ;  /* 0x0000a42000007944 */ /* 0x000fea0003c00000 */
[----:B------:R-:W-:Y:S01]  /*1c790*/  FMNMX.FTZ R4, R4, R0, !PT ;  /* 0x0000000004047209 */ /* 0x000fe20007810000 */
[----:B------:R-:W-:Y:S01]  /*1c7a0*/  IMAD.MOV.U32 R0, RZ, RZ, 0x1 ;  /* 0x00000001ff007424 */ /* 0x000fe200078e00ff */
[----:B------:R-:W-:-:S03]  /*1c7b0*/  MOV R2, 0x1c7e0 ;  /* 0x0001c7e000027802 */ /* 0x000fc60000000f00 */
[----:B------:R-:W-:Y:S02]  /*1c7c0*/  IMAD.MOV.U32 R100, RZ, RZ, R4 ;  /* 0x000000ffff647224 */ /* 0x000fe400078e0004 */
[----:B------:R-:W-:Y:S05]  /*1c7d0*/  CALL.REL.NOINC `($__internal_12_$__cuda_sm70_shflsync_bfly_p) ;  /* 0x0000a3d000007944 */ /* 0x000fea0003c00000 */
[----:B------:R-:W-:Y:S01]  /*1c7e0*/  MOV R101, R0 ;  /* 0x0000000000657202 */ /* 0x000fe20000000f00 */
[----:B------:R-:W-:Y:S05]  /*1c7f0*/  BRA `(.L_x_920) ;  /* 0xfffef23000007947 */ /* 0x000fea000383ffff */
.L_x_787:
[----:B------:R-:W-:Y:S01]  /*1c800*/  MOV R2, RZ ;  /* 0x000000ff00027202 */ /* 0x000fe20000000f00 */
[----:B------:R-:W-:Y:S01]  /*1c810*/  IMAD.MOV.U32 R100, RZ, RZ, R5 ;  /* 0x000000ffff647224 */ /* 0x000fe200078e0005 */
[----:B------:R-:W-:Y:S01]  /*1c820*/  MOV R3, 0x1c850 ;  /* 0x0001c85000037802 */ /* 0x000fe20000000f00 */
[----:B------:R-:W-:Y:S02]  /*1c830*/  IMAD.MOV.U32 R203, RZ, RZ, 0x181f ;  /* 0x0000181fffcb7424 */ /* 0x000fe400078e00ff */
[----:B-1234-:R-:W-:Y:S05]  /*1c840*/  CALL.REL.NOINC `($__internal_13_$__cuda_sm70_shflsync_idx_p) ;  /* 0x0000a3c000007944 */ /* 0x01efea0003c00000 */
[----:B------:R-:W-:Y:S01]  /*1c850*/  MOV R4, R204 ;  /* 0x000000cc00047202 */ /* 0x000fe20000000f00 */
[----:B------:R-:W-:-:S05]  /*1c860*/  BRA `(.L_x_921) ;  /* 0xffff066000007947 */ /* 0x000fca000383ffff */
.L_x_788:
[----:B------:R-:W-:Y:S01]  /*1c870*/  MOV R2, RZ ;  /* 0x000000ff00027202 */ /* 0x000fe20000000f00 */
[----:B------:R-:W-:Y:S01]  /*1c880*/  IMAD.MOV.U32 R100, RZ, RZ, R7 ;  /* 0x000000ffff647224 */ /* 0x000fe200078e0007 */
[----:B------:R-:W-:Y:S01]  /*1c890*/  MOV R3, 0x1c8c0 ;  /* 0x0001c8c000037802 */ /* 0x000fe20000000f00 */
[----:B------:R-:W-:Y:S02]  /*1c8a0*/  IMAD.MOV.U32 R203, RZ, RZ, 0x181f ;  /* 0x0000181fffcb7424 */ /* 0x000fe400078e00ff */
[----:B-1234-:R-:W-:Y:S05]  /*1c8b0*/  CALL.REL.NOINC `($__internal_13_$__cuda_sm70_shflsync_idx_p) ;  /* 0x0000a35000007944 */ /* 0x01efea0003c00000 */
[C---:B------:R-:W-:Y:S01]  /*1c8c0*/  SHF.L.U64.HI R21, R199.reuse, 0x1, R208 ;  /* 0x00000001c7157819 */ /* 0x040fe200000102d0 */
[----:B------:R1:W5:Y:S01]  /*1c8d0*/  LDL R14, [R1+0x104] ;  /* 0x00010400010e7983 */ /* 0x0003620000100800 */
[C---:B------:R-:W-:Y:S01]  /*1c8e0*/  SHF.L.U64.HI R12, R206.reuse, 0x1, R219 ;  /* 0x00000001ce0c7819 */ /* 0x040fe200000102db */
[----:B------:R-:W-:Y:S01]  /*1c8f0*/  IMAD.SHL.U32 R13, R199, 0x2, RZ ;  /* 0x00000002c70d7824 */ /* 0x000fe200078e00ff */
[C---:B------:R-:W-:Y:S01]  /*1c900*/  SHF.L.U32 R15, R205.reuse, 0x1, RZ ;  /* 0x00000001cd0f7819 */ /* 0x040fe200000006ff */
[----:B------:R-:W-:Y:S01]  /*1c910*/  IMAD.SHL.U32 R6, R206, 0x2, RZ ;  /* 0x00000002ce067824 */ /* 0x000fe200078e00ff */
[----:B------:R-:W-:Y:S01]  /*1c920*/  SHF.L.U64.HI R20, R205, 0x1, R218 ;  /* 0x00000001cd147819 */ /* 0x000fe200000102da */
[----:B------:R-:W-:Y:S01]  /*1c930*/  IMAD.MOV.U32 R100, RZ, RZ, R5 ;  /* 0x000000ffff647224 */ /* 0x000fe200078e0005 */
[----:B------:R-:W-:Y:S01]  /*1c940*/  IADD3 R2, P0, R204, R13, RZ ;  /* 0x0000000dcc027210 */ /* 0x000fe20007f1e0ff */
[----:B------:R-:W-:Y:S01]  /*1c950*/  IMAD.MOV.U32 R203, RZ, RZ, 0x181f ;  /* 0x0000181fffcb7424 */ /* 0x000fe200078e00ff */
[----:B------:R-:W-:Y:S03]  /*1c960*/  SEL R5, RZ, 0x10, P4 ;  /* 0x00000010ff057807 */ /* 0x000fe60002000000 */
[----:B------:R-:W-:Y:S05]  /*1c970*/  IMAD.X R3, R4, 0x1, R21, P0 ;  /* 0x0000000104037824 */ /* 0x000fea00000e0615 */
[----:B------:R-:W-:Y:S01]  /*1c980*/  @!PT LDS RZ, [RZ] ;  /* 0x00000000fffff984 */ /* 0x000fe20000000800 */
[----:B------:R-:W-:Y:S01]  /*1c990*/  @!PT LDS RZ, [RZ] ;  /* 0x00000000fffff984 */ /* 0x000fe20000000800 */
[----:B------:R-:W-:Y:S01]  /*1c9a0*/  @!PT LDS RZ, [RZ] ;  /* 0x00000000fffff984 */ /* 0x000fe20000000800 */
[----:B------:R2:W-:Y:S02]  /*1c9b0*/  LDGSTS.E.BYPASS.LTC128B.128 [R190+0x100], [R2.64], !P5 ;  /* 0x0010000002be7fae */ /* 0x0005e4000e901d4a */
[----:B--2---:R-:W-:Y:S05]  /*1c9c0*/  IADD3 R2, P0, R204, R6, RZ ;  /* 0x00000006cc027210 */ /* 0x004fea0007f1e0ff */
[----:B------:R-:W-:Y:S05]  /*1c9d0*/  IMAD.X R3, R4, 0x1, R12, P0 ;  /* 0x0000000104037824 */ /* 0x000fea00000e060c */
[----:B------:R2:W-:Y:S02]  /*1c9e0*/  LDGSTS.E.BYPASS.LTC128B.128 [R190+0x2100], [R2.64], !P4 ;  /* 0x0210000002be7fae */ /* 0x0005e4000e101d4a */
[----:B--2---:R-:W-:Y:S05]  /*1c9f0*/  IADD3 R2, P0, R204, R15, RZ ;  /* 0x0000000fcc027210 */ /* 0x004fea0007f1e0ff */
[----:B------:R-:W-:Y:S05]  /*1ca00*/  IMAD.X R3, R4, 0x1, R20, P0 ;  /* 0x0000000104037824 */ /* 0x000fea00000e0614 */
[----:B------:R2:W-:Y:S02]  /*1ca10*/  LDGSTS.E.BYPASS.LTC128B.128 [R190+0x4100], [R2.64], !P6 ;  /* 0x0410000002be7fae */ /* 0x0005e4000f101d4a */
[----:B--2---:R-:W-:Y:S02]  /*1ca20*/  MOV R2, 0x1 ;  /* 0x0000000100027802 */ /* 0x004fe40000000f00 */
[----:B------:R-:W-:Y:S02]  /*1ca30*/  MOV R3, 0x1ca50 ;  /* 0x0001ca5000037802 */ /* 0x000fe40000000f00 */
[----:B-1---5:R-:W-:Y:S05]  /*1ca40*/  CALL.REL.NOINC `($__internal_13_$__cuda_sm70_shflsync_idx_p) ;  /* 0x0000a1c000007944 */ /* 0x022fea0003c00000 */
[----:B------:R-:W-:Y:S01]  /*1ca50*/  MOV R2, 0x1 ;  /* 0x0000000100027802 */ /* 0x000fe20000000f00 */
[----:B------:R-:W-:Y:S01]  /*1ca60*/  IMAD.MOV.U32 R4, RZ, RZ, R204 ;  /* 0x000000ffff047224 */ /* 0x000fe200078e00cc */
[----:B------:R-:W-:Y:S01]  /*1ca70*/  MOV R203, 0x181f ;  /* 0x0000181f00cb7802 */ /* 0x000fe20000000f00 */
[----:B------:R-:W-:Y:S01]  /*1ca80*/  IMAD.MOV.U32 R100, RZ, RZ, R7 ;  /* 0x000000ffff647224 */ /* 0x000fe200078e0007 */
[----:B------:R-:W-:Y:S02]  /*1ca90*/  MOV R3, 0x1cab0 ;  /* 0x0001cab000037802 */ /* 0x000fe40000000f00 */
[----:B------:R-:W-:Y:S05]  /*1caa0*/  CALL.REL.NOINC `($__internal_13_$__cuda_sm70_shflsync_idx_p) ;  /* 0x0000a16000007944 */ /* 0x000fea0003c00000 */
[----:B------:R-:W-:Y:S01]  /*1cab0*/  MOV R0, R204 ;  /* 0x000000cc00007202 */ /* 0x000fe20000000f00 */
[----:B------:R-:W-:-:S05]  /*1cac0*/  BRA `(.L_x_922) ;  /* 0xffff057000007947 */ /* 0x000fca000383ffff */
.L_x_791:
[----:B------:R-:W-:Y:S01]  /*1cad0*/  MOV R2, RZ ;  /* 0x000000ff00027202 */ /* 0x000fe20000000f00 */
[----:B------:R-:W-:Y:S01]  /*1cae0*/  IMAD.MOV.U32 R100, RZ, RZ, R104 ;  /* 0x000000ffff647224 */ /* 0x000fe200078e0068 */
[----:B------:R-:W-:Y:S01]  /*1caf0*/  MOV R3, 0x1cb20 ;  /* 0x0001cb2000037802 */ /* 0x000fe20000000f00 */
[----:B------:R-:W-:Y:S02]  /*1cb00*/  IMAD.MOV.U32 R203, RZ, RZ, 0x181f ;  /* 0x0000181fffcb7424 */ /* 0x000fe400078e00ff */
[----:B------:R-:W-:Y:S05]  /*1cb10*/  CALL.REL.NOINC `($__internal_13_$__cuda_sm70_shflsync_idx_p) ;  /* 0x0000a0f000007944 */ /* 0x000fea0003c00000 */
[----:B------:R-:W-:Y:S01]  /*1cb20*/  MOV R102, R204 ;  /* 0x000000cc00667202 */ /* 0x000fe20000000f00 */
[----:B------:R-:W-:-:S05]  /*1cb30*/  BRA `(.L_x_923) ;  /* 0xffff11c000007947 */ /* 0x000fca000383ffff */
.L_x_792:
[----:B------:R-:W-:Y:S01]  /*1cb40*/  MOV R2, RZ ;  /* 0x000000ff00027202 */ /* 0x000fe20000000f00 */
[----:B------:R-:W-:Y:S01]  /*1cb50*/  IMAD.MOV.U32 R100, RZ, RZ, R145 ;  /* 0x000000ffff647224 */ /* 0x000fe200078e0091 */
[----:B------:R-:W-:Y:S01]  /*1cb60*/  MOV R3, 0x1cb90 ;  /* 0x0001cb9000037802 */ /* 0x000fe20000000f00 */
[----:B------:R-:W-:Y:S02]  /*1cb70*/  IMAD.MOV.U32 R203, RZ, RZ, 0x181f ;  /* 0x0000181fffcb7424 */ /* 0x000fe400078e00ff */
[----:B-12---:R-:W-:Y:S05]  /*1cb80*/  CALL.REL.NOINC `($__internal_13_$__cuda_sm70_shflsync_idx_p) ;  /* 0x0000a08000007944 */ /* 0x006fea0003c00000 */
        /* <DEDUP_REMOVED lines=33> */
.L_x_793:
[----:B------:R-:W-:Y:S01]  /*1cda0*/  MOV R203, 0x1c1f ;  /* 0x00001c1f00cb7802 */ /* 0x000fe20000000f00 */
[----:B------:R-:W-:Y:S01]  /*1cdb0*/  IMAD.MOV.U32 R2, RZ, RZ, RZ ;  /* 0x000000ffff027224 */ /* 0x000fe200078e00ff */
[----:B------:R-:W-:Y:S02]  /*1cdc0*/  MOV R3, 0x1cde0 ;  /* 0x0001cde000037802 */ /* 0x000fe40000000f00 */
[----:B------:R-:W-:Y:S05]  /*1cdd0*/  CALL.REL.NOINC `($__internal_13_$__cuda_sm70_shflsync_idx_p) ;  /* 0x00009e3000007944 */ /* 0x000fea0003c00000 */
[----:B------:R-:W-:Y:S01]  /*1cde0*/  MOV R3, R204 ;  /* 0x000000cc00037202 */ /* 0x000fe20000000f00 */
[----:B------:R-:W-:-:S05]  /*1cdf0*/  BRA `(.L_x_925) ;  /* 0xffff12c000007947 */ /* 0x000fca000383ffff */
.L_x_798:
[----:B------:R-:W-:Y:S01]  /*1ce00*/  MOV R203, 0x1c1f ;  /* 0x00001c1f00cb7802 */ /* 0x000fe20000000f00 */
[----:B------:R-:W-:Y:S01]  /*1ce10*/  IMAD.MOV.U32 R2, RZ, RZ, 0x1 ;  /* 0x00000001ff027424 */ /* 0x000fe200078e00ff */
[----:B------:R-:W-:Y:S02]  /*1ce20*/  MOV R3, 0x1ce40 ;  /* 0x0001ce4000037802 */ /* 0x000fe40000000f00 */
[----:B-1----:R-:W-:Y:S05]  /*1ce30*/  CALL.REL.NOINC `($__internal_13_$__cuda_sm70_shflsync_idx_p) ;  /* 0x00009dd000007944 */ /* 0x002fea0003c00000 */
[----:B------:R-:W-:Y:S01]  /*1ce40*/  MOV R3, R204 ;  /* 0x000000cc00037202 */ /* 0x000fe20000000f00 */
[----:B------:R-:W-:-:S05]  /*1ce50*/  BRA `(.L_x_926) ;  /* 0xffff177000007947 */ /* 0x000fca000383ffff */
.L_x_803:
[----:B------:R-:W-:Y:S02]  /*1ce60*/  MOV R0, 0x2 ;  /* 0x0000000200007802 */ /* 0x000fe40000000f00 */
[----:B------:R-:W-:Y:S02]  /*1ce70*/  MOV R2, 0x1ce90 ;  /* 0x0001ce9000027802 */ /* 0x000fe40000000f00 */
[----:B------:R-:W-:Y:S05]  /*1ce80*/  CALL.REL.NOINC `($__internal_12_$__cuda_sm70_shflsync_bfly_p) ;  /* 0x00009d2000007944 */ /* 0x000fea0003c00000 */
[----:B------:R-:W-:-:S05]  /*1ce90*/  BRA `(.L_x_927) ;  /* 0xffff1e3000007947 */ /* 0x000fca000383ffff */
.L_x_804:
        /* <DEDUP_REMOVED lines=10> */
[----:B------:R-:W-:Y:S02]  /*1cf40*/  MOV R2, 0x1cf60 ;  /* 0x0001cf6000027802 */ /* 0x000fe40000000f00 */
[----:B------:R-:W-:Y:S05]  /*1cf50*/  CALL.REL.NOINC `($__internal_12_$__cuda_sm70_shflsync_bfly_p) ;  /* 0x00009c5000007944 */ /* 0x000fea0003c00000 */
[----:B------:R-:W-:-:S05]  /*1cf60*/  BRA `(.L_x_928) ;  /* 0xffff1dd000007947 */ /* 0x000fca000383ffff */
.L_x_813:
[----:B------:R-:W-:Y:S01]  /*1cf70*/  MOV R2, RZ ;  /* 0x000000ff00027202 */ /* 0x000fe20000000f00 */
[----:B------:R-:W-:Y:S01]  /*1cf80*/  IMAD.MOV.U32 R100, RZ, RZ, R5 ;  /* 0x000000ffff647224 */ /* 0x000fe200078e0005 */
[----:B------:R-:W-:Y:S01]  /*1cf90*/  MOV R3, 0x1cfc0 ;  /* 0x0001cfc000037802 */ /* 0x000fe20000000f00 */
[----:B------:R-:W-:Y:S02]  /*1cfa0*/  IMAD.MOV.U32 R203, RZ, RZ, 0x181f ;  /* 0x0000181fffcb7424 */ /* 0x000fe400078e00ff */
[----:B-1234-:R-:W-:Y:S05]  /*1cfb0*/  CALL.REL.NOINC `($__internal_13_$__cuda_sm70_shflsync_idx_p) ;  /* 0x00009c5000007944 */ /* 0x01efea0003c00000 */
[----:B------:R-:W-:Y:S01]  /*1cfc0*/  MOV R4, R204 ;  /* 0x000000cc00047202 */ /* 0x000fe20000000f00 */
[----:B------:R-:W-:-:S05]  /*1cfd0*/  BRA `(.L_x_929) ;  /* 0xffff395000007947 */ /* 0x000fca000383ffff */
.L_x_814:
        /* <DEDUP_REMOVED lines=38> */
.L_x_817:
[----:B------:R-:W-:Y:S01]  /*1d240*/  MOV R2, RZ ;  /* 0x000000ff00027202 */ /* 0x000fe20000000f00 */
[----:B------:R-:W-:Y:S01]  /*1d250*/  IMAD.MOV.U32 R100, RZ, RZ, R103 ;  /* 0x000000ffff647224 */ /* 0x000fe200078e0067 */
[----:B------:R-:W-:Y:S01]  /*1d260*/  MOV R3, 0x1d290 ;  /* 0x0001d29000037802 */ /* 0x000fe20000000f00 */
[----:B------:R-:W-:Y:S02]  /*1d270*/  IMAD.MOV.U32 R203, RZ, RZ, 0x181f ;  /* 0x0000181fffcb7424 */ /* 0x000fe400078e00ff */
[----:B------:R-:W-:Y:S05]  /*1d280*/  CALL.REL.NOINC `($__internal_13_$__cuda_sm70_shflsync_idx_p) ;  /* 0x0000998000007944 */ /* 0x000fea0003c00000 */
[----:B------:R-:W-:Y:S01]  /*1d290*/  MOV R101, R204 ;  /* 0x000000cc00657202 */ /* 0x000fe20000000f00 */
[----:B------:R-:W-:-:S05]  /*1d2a0*/  BRA `(.L_x_931) ;  /* 0xffff44b000007947 */ /* 0x000fca000383ffff */
.L_x_818:
        /* <DEDUP_REMOVED lines=13> */
[C---:B------:R-:W-:Y:S01]  /*1d380*/  IADD3 R2, P0, R204.reuse, R147, RZ ;  /* 0x00000093cc027210 */ /* 0x040fe20007f1e0ff */
[----:B------:R-:W-:Y:S01]  /*1d390*/  IMAD.MOV.U32 R203, RZ, RZ, 0x181f ;  /* 0x0000181fffcb7424 */ /* 0x000fe200078e00ff */
[----:B------:R-:W-:Y:S03]  /*1d3a0*/  SEL R103, RZ, 0x10, P4 ;  /* 0x00000010ff677807 */ /* 0x000fe60002000000 */
[C---:B------:R-:W-:Y:S05]  /*1d3b0*/  IMAD.X R3, R101.reuse, 0x1, R151, P0 ;  /* 0x0000000165037824 */ /* 0x040fea00000e0697 */
[----:B------:R-:W-:Y:S01]  /*1d3c0*/  @!PT LDS RZ, [RZ] ;  /* 0x00000000fffff984 */ /* 0x000fe20000000800 */
[----:B------:R-:W-:Y:S01]  /*1d3d0*/  @!PT LDS RZ, [RZ] ;  /* 0x00000000fffff984 */ /* 0x000fe20000000800 */
[----:B------:R-:W-:Y:S01]  /*1d3e0*/  @!PT LDS RZ, [RZ] ;  /* 0x00000000fffff984 */ /* 0x000fe20000000800 */
[----:B------:R2:W-:Y:S02]  /*1d3f0*/  LDGSTS.E.BYPASS.LTC128B.128 [R190+0x6100], [R2.64], !P5 ;  /* 0x0610000002be7fae */ /* 0x0005e4000e901d4a */
[C---:B--2---:R-:W-:Y:S05]  /*1d400*/  IADD3 R2, P0, R204.reuse, R144, RZ ;  /* 0x00000090cc027210 */ /* 0x044fea0007f1e0ff */
[C---:B------:R-:W-:Y:S05]  /*1d410*/  IMAD.X R3, R101.reuse, 0x1, R146, P0 ;  /* 0x0000000165037824 */ /* 0x040fea00000e0692 */
        /* <DEDUP_REMOVED lines=15> */
.L_x_819:
[----:B------:R-:W-:Y:S02]  /*1d510*/  MOV R0, 0x2 ;  /* 0x0000000200007802 */ /* 0x000fe40000000f00 */
[----:B------:R-:W-:Y:S02]  /*1d520*/  MOV R2, 0x1d540 ;  /* 0x0001d54000027802 */ /* 0x000fe40000000f00 */
[----:B------:R-:W-:Y:S05]  /*1d530*/  CALL.REL.NOINC `($__internal_12_$__cuda_sm70_shflsync_bfly_p) ;  /* 0x0000967000007944 */ /* 0x000fea0003c00000 */
[----:B------:R-:W-:-:S05]  /*1d540*/  BRA `(.L_x_933) ;  /* 0xffff46f000007947 */ /* 0x000fca000383ffff */
.L_x_820:
        /* <DEDUP_REMOVED lines=13> */
.L_x_823:
[----:B------:R-:W-:Y:S01]  /*1d620*/  MOV R203, 0x181f ;  /* 0x0000181f00cb7802 */ /* 0x000fe20000000f00 */
[----:B------:R-:W-:Y:S01]  /*1d630*/  IMAD.MOV.U32 R2, RZ, RZ, RZ ;  /* 0x000000ffff027224 */ /* 0x000fe200078e00ff */
[----:B------:R-:W-:Y:S02]  /*1d640*/  MOV R3, 0x1d660 ;  /* 0x0001d66000037802 */ /* 0x000fe40000000f00 */
[----:B-1234-:R-:W-:Y:S05]  /*1d650*/  CALL.REL.NOINC `($__internal_13_$__cuda_sm70_shflsync_idx_p) ;  /* 0x000095b000007944 */ /* 0x01efea0003c00000 */
[----:B------:R-:W-:Y:S01]  /*1d660*/  MOV R2, R204 ;  /* 0x000000cc00027202 */ /* 0x000fe20000000f00 */
[----:B------:R-:W-:-:S05]  /*1d670*/  BRA `(.L_x_935) ;  /* 0xffff5f3000007947 */ /* 0x000fca000383ffff */
.L_x_826:
[----:B------:R-:W-:Y:S01]  /*1d680*/  MOV R2, RZ ;  /* 0x000000ff00027202 */ /* 0x000fe20000000f00 */
[----:B------:R-:W-:Y:S01]  /*1d690*/  IMAD.MOV.U32 R100, RZ, RZ, R103 ;  /* 0x000000ffff647224 */ /* 0x000fe200078e0067 */
[----:B------:R-:W-:Y:S01]  /*1d6a0*/  MOV R3, 0x1d6d0 ;  /* 0x0001d6d000037802 */ /* 0x000fe20000000f00 */
[----:B------:R-:W-:Y:S02]  /*1d6b0*/  IMAD.MOV.U32 R203, RZ, RZ, 0x181f ;  /* 0x0000181fffcb7424 */ /* 0x000fe400078e00ff */
[----:B------:R-:W-:Y:S05]  /*1d6c0*/  CALL.REL.NOINC `($__internal_13_$__cuda_sm70_shflsync_idx_p) ;  /* 0x0000954000007944 */ /* 0x000fea0003c00000 */
[----:B------:R-:W-:Y:S01]  /*1d6d0*/  MOV R101, R204 ;  /* 0x000000cc00657202 */ /* 0x000fe20000000f00 */
[----:B------:R-:W-:-:S05]  /*1d6e0*/  BRA `(.L_x_936) ;  /* 0xffff6be000007947 */ /* 0x000fca000383ffff */
.L_x_827:
[----:B------:R-:W-:Y:S01]  /*1d6f0*/  MOV R2, RZ ;  /* 0x000000ff00027202 */ /* 0x000fe20000000f00 */
[----:B------:R-:W-:Y:S01]  /*1d700*/  IMAD.MOV.U32 R100, RZ, RZ, R146 ;  /* 0x000000ffff647224 */ /* 0x000fe200078e0092 */
[----:B------:R-:W-:Y:S01]  /*1d710*/  MOV R3, 0x1d740 ;  /* 0x0001d74000037802 */ /* 0x000fe20000000f00 */
[----:B------:R-:W-:Y:S02]  /*1d720*/  IMAD.MOV.U32 R203, RZ, RZ, 0x181f ;  /* 0x0000181fffcb7424 */ /* 0x000fe400078e00ff */
[----:B-12---:R-:W-:Y:S05]  /*1d730*/  CALL.REL.NOINC `($__internal_13_$__cuda_sm70_shflsync_idx_p) ;  /* 0x000094d000007944 */ /* 0x006fea0003c00000 */
[C---:B------:R-:W-:Y:S02]  /*1d740*/  IADD3 R2, P0, R204.reuse, R208, RZ ;  /* 0x000000d0cc027210 */ /* 0x040fe40007f1e0ff */
[----:B------:R-:W-:Y:S02]  /*1d750*/  MOV R100, R103 ;  /* 0x0000006700647202 */ /* 0x000fe40000000f00 */
[----:B------:R-:W-:Y:S01]  /*1d760*/  MOV R203, 0x181f ;  /* 0x0000181f00cb7802 */ /* 0x000fe20000000f00 */
[C---:B------:R-:W-:Y:S01]  /*1d770*/  IMAD.X R3, R101.reuse, 0x1, R193, P0 ;  /* 0x0000000165037824 */ /* 0x040fe200000e06c1 */
[C---:B------:R-:W-:Y:S04]  /*1d780*/  IADD3 R144, P0, R204.reuse, R192, RZ ;  /* 0x000000c0cc907210 */ /* 0x040fe80007f1e0ff */
[----:B------:R-:W-:Y:S01]  /*1d790*/  @!PT LDS RZ, [RZ] ;  /* 0x00000000fffff984 */ /* 0x000fe20000000800 */
[----:B------:R-:W-:Y:S01]  /*1d7a0*/  @!PT LDS RZ, [RZ] ;  /* 0x00000000fffff984 */ /* 0x000fe20000000800 */
[----:B------:R-:W-:Y:S01]  /*1d7b0*/  @!PT LDS RZ, [RZ] ;  /* 0x00000000fffff984 */ /* 0x000fe20000000800 */
[----:B------:R1:W-:Y:S01]  /*1d7c0*/  LDGSTS.E.BYPASS.LTC128B.128 [R190+0x6100], [R2.64], !P5 ;  /* 0x0610000002be7fae */ /* 0x0003e2000e901d4a */
[C---:B------:R-:W-:Y:S05]  /*1d7d0*/  IMAD.X R145, R101.reuse, 0x1, R195, P0 ;  /* 0x0000000165917824 */ /* 0x040fea00000e06c3 */
[----:B------:R2:W-:Y:S01]  /*1d7e0*/  LDGSTS.E.BYPASS.LTC128B.128 [R190+0x8100], [R144.64], !P4 ;  /* 0x0810000090be7fae */ /* 0x0005e2000e101d4a */
[----:B-1----:R-:W-:Y:S05]  /*1d7f0*/  IADD3 R2, P0, R204, R194, RZ ;  /* 0x000000c2cc027210 */ /* 0x002fea0007f1e0ff */
[----:B------:R-:W-:Y:S05]  /*1d800*/  IMAD.X R3, R101, 0x1, R191, P0 ;  /* 0x0000000165037824 */ /* 0x000fea00000e06bf */
[----:B------:R1:W-:Y:S02]  /*1d810*/  LDGSTS.E.BYPASS.LTC128B.128 [R190+0xa100], [R2.64], !P6 ;  /* 0x0a10000002be7fae */ /* 0x0003e4000f101d4a */
[----:B-1----:R-:W-:Y:S01]  /*1d820*/  MOV R3, 0x1d850 ;  /* 0x0001d85000037802 */ /* 0x002fe20000000f00 */
[----:B------:R-:W-:Y:S02]  /*1d830*/  IMAD.MOV.U32 R2, RZ, RZ, 0x1 ;  /* 0x00000001ff027424 */ /* 0x000fe400078e00ff */
[----:B--2---:R-:W-:Y:S05]  /*1d840*/  CALL.REL.NOINC `($__internal_13_$__cuda_sm70_shflsync_idx_p) ;  /* 0x000093c000007944 */ /* 0x004fea0003c00000 */
        /* <DEDUP_REMOVED lines=8> */
.L_x_828:
[----:B------:R-:W-:Y:S01]  /*1d8d0*/  MOV R203, 0x1c1f ;  /* 0x00001c1f00cb7802 */ /* 0x000fe20000000f00 */
[----:B---3--:R-:W-:Y:S01]  /*1d8e0*/  IMAD.MOV.U32 R2, RZ, RZ, RZ ;  /* 0x000000ffff027224 */ /* 0x008fe200078e00ff */
[----:B------:R-:W-:Y:S02]  /*1d8f0*/  MOV R3, 0x1d910 ;  /* 0x0001d91000037802 */ /* 0x000fe40000000f00 */
[----:B------:R-:W-:Y:S05]  /*1d900*/  CALL.REL.NOINC `($__internal_13_$__cuda_sm70_shflsync_idx_p) ;  /* 0x0000930000007944 */ /* 0x000fea0003c00000 */
[----:B------:R-:W-:Y:S01]  /*1d910*/  MOV R3, R204 ;  /* 0x000000cc00037202 */ /* 0x000fe20000000f00 */
[----:B------:R-:W-:-:S05]  /*1d920*/  BRA `(.L_x_938) ;  /* 0xffff6c4000007947 */ /* 0x000fca000383ffff */
.L_x_833:
[----:B------:R-:W-:Y:S01]  /*1d930*/  MOV R203, 0x1c1f ;  /* 0x00001c1f00cb7802 */ /* 0x000fe20000000f00 */
[----:B------:R-:W-:Y:S01]  /*1d940*/  IMAD.MOV.U32 R2, RZ, RZ, 0x1 ;  /* 0x00000001ff027424 */ /* 0x000fe200078e00ff */
[----:B------:R-:W-:Y:S02]  /*1d950*/  MOV R3, 0x1d970 ;  /* 0x0001d97000037802 */ /* 0x000fe40000000f00 */
[----:B-1----:R-:W-:Y:S05]  /*1d960*/  CALL.REL.NOINC `($__internal_13_$__cuda_sm70_shflsync_idx_p) ;  /* 0x000092a000007944 */ /* 0x002fea0003c00000 */
[----:B------:R-:W-:Y:S01]  /*1d970*/  MOV R3, R204 ;  /* 0x000000cc00037202 */ /* 0x000fe20000000f00 */
[----:B------:R-:W-:-:S05]  /*1d980*/  BRA `(.L_x_939) ;  /* 0xffff710000007947 */ /* 0x000fca000383ffff */
.L_x_838:
[----:B------:R-:W-:Y:S02]  /*1d990*/  MOV R0, 0x2 ;  /* 0x0000000200007802 */ /* 0x000fe40000000f00 */
[----:B------:R-:W-:Y:S02]  /*1d9a0*/  MOV R2, 0x1d9c0 ;  /* 0x0001d9c000027802 */ /* 0x000fe40000000f00 */
[----:B------:R-:W-:Y:S05]  /*1d9b0*/  CALL.REL.NOINC `($__internal_12_$__cuda_sm70_shflsync_bfly_p) ;  /* 0x000091f000007944 */ /* 0x000fea0003c00000 */
[----:B------:R-:W-:-:S05]  /*1d9c0*/  BRA `(.L_x_940) ;  /* 0xffff77c000007947 */ /* 0x000fca000383ffff */
.L_x_839:
        /* <DEDUP_REMOVED lines=10> */
[----:B------:R-:W-:Y:S03]  /*1da70*/  MOV R2, 0x1daa0 ;  /* 0x0001daa000027802 */ /* 0x000fe60000000f00 */
[----:B------:R-:W-:Y:S02]  /*1da80*/  IMAD.MOV.U32 R100, RZ, RZ, R4 ;  /* 0x000000ffff647224 */ /* 0x000fe400078e0004 */
[----:B------:R-:W-:Y:S05]  /*1da90*/  CALL.REL.NOINC `($__internal_12_$__cuda_sm70_shflsync_bfly_p) ;  /* 0x0000911000007944 */ /* 0x000fea0003c00000 */
[----:B------:R-:W-:-:S05]  /*1daa0*/  BRA `(.L_x_941) ;  /* 0xffff775000007947 */ /* 0x000fca000383ffff */
.L_x_841:
[----:B------:R-:W-:Y:S01]  /*1dab0*/  IMAD.MOV.U32 R100, RZ, RZ, R201 ;  /* 0x000000ffff647224 */ /* 0x000fe200078e00c9 */
[----:B------:R-:W-:-:S02]  /*1dac0*/  MOV R0, 0x2 ;  /* 0x0000000200007802 */ /* 0x000fc40000000f00 */
[----:B------:R-:W-:Y:S02]  /*1dad0*/  MOV R2, 0x1daf0 ;  /* 0x0001daf000027802 */ /* 0x000fe40000000f00 */
[----:B------:R-:W-:Y:S05]  /*1dae0*/  CALL.REL.NOINC `($__internal_12_$__cuda_sm70_shflsync_bfly_p) ;  /* 0x000090c000007944 */ /* 0x000fea0003c00000 */
[----:B------:R-:W-:Y:S01]  /*1daf0*/  MOV R4, R0 ;  /* 0x0000000000047202 */ /* 0x000fe20000000f00 */
[----:B------:R-:W-:Y:S05]  /*1db00*/  BRA `(.L_x_942) ;  /* 0xffff8e9000007947 */ /* 0x000fea000383ffff */
.L_x_842:
[----:B------:R-:W-:Y:S01]  /*1db10*/  IMAD.MOV.U32 R100, RZ, RZ, R4 ;  /* 0x000000ffff647224 */ /* 0x000fe200078e0004 */
[----:B------:R-:W-:Y:S02]  /*1db20*/  MOV R0, 0x1 ;  /* 0x0000000100007802 */ /* 0x000fe40000000f00 */
[----:B------:R-:W-:Y:S02]  /*1db30*/  MOV R2, 0x1db50 ;  /* 0x0001db5000027802 */ /* 0x000fe40000000f00 */
[----:B-1----:R-:W-:Y:S05]  /*1db40*/  CALL.REL.NOINC `($__internal_12_$__cuda_sm70_shflsync_bfly_p) ;  /* 0x0000906000007944 */ /* 0x002fea0003c00000 */
[----:B------:R-:W-:Y:S01]  /*1db50*/  FADD.FTZ R4, R4, R0 ;  /* 0x0000000004047221 */ /* 0x000fe20000010000 */
[----:B------:R-:W-:Y:S02]  /*1db60*/  MOV R100, R200 ;  /* 0x000000c800647202 */ /* 0x000fe40000000f00 */
[----:B------:R-:W-:Y:S02]  /*1db70*/  MOV R0, 0x2 ;  /* 0x0000000200007802 */ /* 0x000fe40000000f00 */
[----:B------:R-:W-:Y:S02]  /*1db80*/  MOV R2, 0x1dba0 ;  /* 0x0001dba000027802 */ /* 0x000fe40000000f00 */
[----:B------:R-:W-:Y:S05]  /*1db90*/  CALL.REL.NOINC `($__internal_12_$__cuda_sm70_shflsync_bfly_p) ;  /* 0x0000901000007944 */ /* 0x000fea0003c00000 */
[----:B------:R-:W-:Y:S01]  /*1dba0*/  FADD.FTZ R200, R200, R0 ;  /* 0x00000000c8c87221 */ /* 0x000fe20000010000 */
[----:B------:R-:W-:-:S02]  /*1dbb0*/  MOV R0, 0x1 ;  /* 0x0000000100007802 */ /* 0x000fc40000000f00 */
[----:B------:R-:W-:Y:S02]  /*1dbc0*/  MOV R2, 0x1dbf0 ;  /* 0x0001dbf000027802 */ /* 0x000fe40000000f00 */
[----:B------:R-:W-:Y:S02]  /*1dbd0*/  MOV R100, R200 ;  /* 0x000000c800647202 */ /* 0x000fe40000000f00 */
[----:B------:R-:W-:Y:S05]  /*1dbe0*/  CALL.REL.NOINC `($__internal_12_$__cuda_sm70_shflsync_bfly_p) ;  /* 0x00008fc000007944 */ /* 0x000fea0003c00000 */
[----:B------:R-:W-:Y:S01]  /*1dbf0*/  MOV R3, R0 ;  /* 0x0000000000037202 */ /* 0x000fe20000000f00 */
[----:B------:R-:W-:Y:S05]  /*1dc00*/  BRA `(.L_x_943) ;  /* 0xffff8e0000007947 */ /* 0x000fea000383ffff */
.L_x_849:
[----:B-1234-:R-:W-:Y:S01]  /*1dc10*/  IMAD.MOV.U32 R100, RZ, RZ, R10 ;  /* 0x000000ffff647224 */ /* 0x01efe200078e000a */
[----:B------:R-:W-:Y:S01]  /*1dc20*/  MOV R2, RZ ;  /* 0x000000ff00027202 */ /* 0x000fe20000000f00 */
[----:B------:R-:W-:Y:S01]  /*1dc30*/  IMAD.MOV.U32 R203, RZ, RZ, 0x181f ;  /* 0x0000181fffcb7424 */ /* 0x000fe200078e00ff */
[----:B------:R-:W-:Y:S02]  /*1dc40*/  MOV R3, 0x1dc60 ;  /* 0x0001dc6000037802 */ /* 0x000fe40000000f00 */
[----:B------:R-:W-:Y:S05]  /*1dc50*/  CALL.REL.NOINC `($__internal_13_$__cuda_sm70_shflsync_idx_p) ;  /* 0x00008fb000007944 */ /* 0x000fea0003c00000 */
[----:B------:R-:W-:Y:S01]  /*1dc60*/  MOV R4, R204 ;  /* 0x000000cc00047202 */ /* 0x000fe20000000f00 */
[----:B------:R-:W-:Y:S05]  /*1dc70*/  BRA `(.L_x_944) ;  /* 0xffffa5e000007947 */ /* 0x000fea000383ffff */
.L_x_850:
[----:B------:R-:W-:Y:S01]  /*1dc80*/  IMAD.MOV.U32 R100, RZ, RZ, R12 ;  /* 0x000000ffff647224 */ /* 0x000fe200078e000c */
[----:B------:R-:W-:Y:S01]  /*1dc90*/  MOV R2, RZ ;  /* 0x000000ff00027202 */ /* 0x000fe20000000f00 */
[----:B------:R-:W-:Y:S01]  /*1dca0*/  IMAD.MOV.U32 R203, RZ, RZ, 0x181f ;  /* 0x0000181fffcb7424 */ /* 0x000fe200078e00ff */
[----:B------:R-:W-:-:S02]  /*1dcb0*/  MOV R3, 0x1dcd0 ;  /* 0x0001dcd000037802 */ /* 0x000fc40000000f00 */
[----:B-12---:R-:W-:Y:S05]  /*1dcc0*/  CALL.REL.NOINC `($__internal_13_$__cuda_sm70_shflsync_idx_p) ;  /* 0x00008f4000007944 */ /* 0x006fea0003c00000 */
[----:B------:R-:W-:Y:S01]  /*1dcd0*/  MOV R0, R204 ;  /* 0x000000cc00007202 */ /* 0x000fe20000000f00 */
[----:B------:R-:W-:Y:S05]  /*1dce0*/  BRA `(.L_x_945) ;  /* 0xffffa59000007947 */ /* 0x000fea000383ffff */
.L_x_853:
[----:B------:R-:W-:Y:S01]  /*1dcf0*/  IMAD.MOV.U32 R100, RZ, RZ, R10 ;  /* 0x000000ffff647224 */ /* 0x000fe200078e000a */
[----:B--2---:R-:W-:Y:S01]  /*1dd00*/  MOV R2, 0x1 ;  /* 0x0000000100027802 */ /* 0x004fe20000000f00 */
[----:B------:R-:W-:Y:S01]  /*1dd10*/  IMAD.MOV.U32 R203, RZ, RZ, 0x181f ;  /* 0x0000181fffcb7424 */ /* 0x000fe200078e00ff */
[----:B------:R-:W-:-:S02]  /*1dd20*/  MOV R3, 0x1dd40 ;  /* 0x0001dd4000037802 */ /* 0x000fc40000000f00 */
[----:B-1-34-:R-:W-:Y:S05]  /*1dd30*/  CALL.REL.NOINC `($__internal_13_$__cuda_sm70_shflsync_idx_p) ;  /* 0x00008ed000007944 */ /* 0x01afea0003c00000 */
        /* <DEDUP_REMOVED lines=8> */
.L_x_856:
[----:B------:R-:W-:Y:S01]  /*1ddc0*/  IMAD.MOV.U32 R100, RZ, RZ, R10 ;  /* 0x000000ffff647224 */ /* 0x000fe200078e000a */
[----:B-1----:R-:W-:Y:S01]  /*1ddd0*/  MOV R2, 0x2 ;  /* 0x0000000200027802 */ /* 0x002fe20000000f00 */
[----:B------:R-:W-:Y:S01]  /*1dde0*/  IMAD.MOV.U32 R203, RZ, RZ, 0x181f ;  /* 0x0000181fffcb7424 */ /* 0x000fe200078e00ff */
[----:B------:R-:W-:Y:S02]  /*1ddf0*/  MOV R3, 0x1de10 ;  /* 0x0001de1000037802 */ /* 0x000fe40000000f00 */
[----:B--234-:R-:W-:Y:S05]  /*1de00*/  CALL.REL.NOINC `($__internal_13_$__cuda_sm70_shflsync_idx_p) ;  /* 0x00008e0000007944 */ /* 0x01cfea0003c00000 */
[----:B------:R-:W-:Y:S01]  /*1de10*/  MOV R4, R204 ;  /* 0x000000cc00047202 */ /* 0x000fe20000000f00 */
[----:B------:R-:W-:Y:S05]  /*1de20*/  BRA `(.L_x_947) ;  /* 0xffffa70000007947 */ /* 0x000fea000383ffff */
.L_x_857:
[----:B------:R-:W-:Y:S01]  /*1de30*/  IMAD.MOV.U32 R100, RZ, RZ, R12 ;  /* 0x000000ffff647224 */ /* 0x000fe200078e000c */
[----:B------:R-:W-:Y:S01]  /*1de40*/  MOV R2, 0x2 ;  /* 0x0000000200027802 */ /* 0x000fe20000000f00 */
[----:B------:R-:W-:Y:S01]  /*1de50*/  IMAD.MOV.U32 R203, RZ, RZ, 0x181f ;  /* 0x0000181fffcb7424 */ /* 0x000fe200078e00ff */
[----:B------:R-:W-:Y:S02]  /*1de60*/  MOV R3, 0x1de80 ;  /* 0x0001de8000037802 */ /* 0x000fe40000000f00 */
[----:B-1234-:R-:W-:Y:S05]  /*1de70*/  CALL.REL.NOINC `($__internal_13_$__cuda_sm70_shflsync_idx_p) ;  /* 0x00008d9000007944 */ /* 0x01efea0003c00000 */
[----:B------:R-:W-:Y:S01]  /*1de80*/  MOV R0, R204 ;  /* 0x000000cc00007202 */ /* 0x000fe20000000f00 */
[----:B------:R-:W-:Y:S05]  /*1de90*/  BRA `(.L_x_948) ;  /* 0xffffa6b000007947 */ /* 0x000fea000383ffff */
.L_x_860:
[----:B------:R-:W-:Y:S01]  /*1dea0*/  IMAD.MOV.U32 R100, RZ, RZ, R10 ;  /* 0x000000ffff647224 */ /* 0x000fe200078e000a */
[----:B-1----:R-:W-:Y:S01]  /*1deb0*/  MOV R2, 0x3 ;  /* 0x0000000300027802 */ /* 0x002fe20000000f00 */
[----:B------:R-:W-:Y:S01]  /*1dec0*/  IMAD.MOV.U32 R203, RZ, RZ, 0x181f ;  /* 0x0000181fffcb7424 */ /* 0x000fe200078e00ff */
[----:B------:R-:W-:-:S02]  /*1ded0*/  MOV R3, 0x1def0 ;  /* 0x0001def000037802 */ /* 0x000fc40000000f00 */
[----:B--234-:R-:W-:Y:S05]  /*1dee0*/  CALL.REL.NOINC `($__internal_13_$__cuda_sm70_shflsync_idx_p) ;  /* 0x00008d2000007944 */ /* 0x01cfea0003c00000 */
        /* <DEDUP_REMOVED lines=8> */
.L_x_862:
[----:B------:R-:W-:Y:S01]  /*1df70*/  IMAD.MOV.U32 R100, RZ, RZ, R5 ;  /* 0x000000ffff647224 */ /* 0x000fe200078e0005 */
[----:B------:R-:W-:Y:S01]  /*1df80*/  MOV R2, RZ ;  /* 0x000000ff00027202 */ /* 0x000fe20000000f00 */
[----:B------:R-:W-:Y:S01]  /*1df90*/  IMAD.MOV.U32 R203, RZ, RZ, 0x1c1f ;  /* 0x00001c1fffcb7424 */ /* 0x000fe200078e00ff */
[----:B------:R-:W-:Y:S02]  /*1dfa0*/  MOV R3, 0x1dfc0 ;  /* 0x0001dfc000037802 */ /* 0x000fe40000000f00 */
[----:B------:R-:W-:Y:S05]  /*1dfb0*/  CALL.REL.NOINC `($__internal_13_$__cuda_sm70_shflsync_idx_p) ;  /* 0x00008c5000007944 */ /* 0x000fea0003c00000 */
[----:B------:R-:W-:Y:S01]  /*1dfc0*/  MOV R4, R204 ;  /* 0x000000cc00047202 */ /* 0x000fe20000000f00 */
[----:B------:R-:W-:Y:S05]  /*1dfd0*/  BRA `(.L_x_950) ;  /* 0xffffaa2000007947 */ /* 0x000fea000383ffff */
.L_x_863:
[----:B------:R-:W-:Y:S01]  /*1dfe0*/  IMAD.MOV.U32 R100, RZ, RZ, R12 ;  /* 0x000000ffff647224 */ /* 0x000fe200078e000c */
[----:B------:R-:W-:Y:S01]  /*1dff0*/  MOV R2, RZ ;  /* 0x000000ff00027202 */ /* 0x000fe20000000f00 */
[----:B------:R-:W-:Y:S01]  /*1e000*/  IMAD.MOV.U32 R203, RZ, RZ, 0x1c1f ;  /* 0x00001c1fffcb7424 */ /* 0x000fe200078e00ff */
[----:B------:R-:W-:Y:S02]  /*1e010*/  MOV R3, 0x1e030 ;  /* 0x0001e03000037802 */ /* 0x000fe40000000f00 */
[----:B-12---:R-:W-:Y:S05]  /*1e020*/  CALL.REL.NOINC `($__internal_13_$__cuda_sm70_shflsync_idx_p) ;  /* 0x00008be000007944 */ /* 0x006fea0003c00000 */
[----:B------:R-:W-:Y:S01]  /*1e030*/  MOV R0, R204 ;  /* 0x000000cc00007202 */ /* 0x000fe20000000f00 */
[----:B------:R-:W-:Y:S05]  /*1e040*/  BRA `(.L_x_951) ;  /* 0xffffa9d000007947 */ /* 0x000fea000383ffff */
.L_x_866:
        /* <DEDUP_REMOVED lines=13> */
.L_x_870:
[----:B------:R-:W-:Y:S01]  /*1e120*/  IMAD.MOV.U32 R100, RZ, RZ, R5 ;  /* 0x000000ffff647224 */ /* 0x000fe200078e0005 */
[----:B------:R-:W-:Y:S01]  /*1e130*/  MOV R2, RZ ;  /* 0x000000ff00027202 */ /* 0x000fe20000000f00 */
[----:B------:R-:W-:Y:S01]  /*1e140*/  IMAD.MOV.U32 R203, RZ, RZ, 0x181f ;  /* 0x0000181fffcb7424 */ /* 0x000fe200078e00ff */
[----:B------:R-:W-:Y:S02]  /*1e150*/  MOV R3, 0x1e170 ;  /* 0x0001e17000037802 */ /* 0x000fe40000000f00 */
[----:B--2---:R-:W-:Y:S05]  /*1e160*/  CALL.REL.NOINC `($__internal_13_$__cuda_sm70_shflsync_idx_p) ;  /* 0x00008aa000007944 */ /* 0x004fea0003c00000 */
[----:B------:R-:W-:Y:S01]  /*1e170*/  MOV R4, R204 ;  /* 0x000000cc00047202 */ /* 0x000fe20000000f00 */
[----:B------:R-:W-:Y:S05]  /*1e180*/  BRA `(.L_x_953) ;  /* 0xffffc3d000007947 */ /* 0x000fea000383ffff */
.L_x_871:
[----:B------:R-:W-:Y:S01]  /*1e190*/  IMAD.MOV.U32 R100, RZ, RZ, R12 ;  /* 0x000000ffff647224 */ /* 0x000fe200078e000c */
[----:B------:R-:W-:Y:S01]  /*1e1a0*/  MOV R2, RZ ;  /* 0x000000ff00027202 */ /* 0x000fe20000000f00 */
[----:B------:R-:W-:Y:S01]  /*1e1b0*/  IMAD.MOV.U32 R203, RZ, RZ, 0x181f ;  /* 0x0000181fffcb7424 */ /* 0x000fe200078e00ff */
[----:B------:R-:W-:Y:S02]  /*1e1c0*/  MOV R3, 0x1e1e0 ;  /* 0x0001e1e000037802 */ /* 0x000fe40000000f00 */
[----:B-123--:R-:W-:Y:S05]  /*1e1d0*/  CALL.REL.NOINC `($__internal_13_$__cuda_sm70_shflsync_idx_p) ;  /* 0x00008a3000007944 */ /* 0x00efea0003c00000 */
[----:B------:R-:W-:Y:S01]  /*1e1e0*/  MOV R0, R204 ;  /* 0x000000cc00007202 */ /* 0x000fe20000000f00 */
[----:B------:R-:W-:Y:S05]  /*1e1f0*/  BRA `(.L_x_954) ;  /* 0xffffc38000007947 */ /* 0x000fea000383ffff */
.L_x_874:
        /* <DEDUP_REMOVED lines=13> */
.L_x_877:
[----:B------:R-:W-:Y:S01]  /*1e2d0*/  IMAD.MOV.U32 R100, RZ, RZ, R5 ;  /* 0x000000ffff647224 */ /* 0x000fe200078e0005 */
[----:B-1----:R-:W-:Y:S01]  /*1e2e0*/  MOV R2, 0x2 ;  /* 0x0000000200027802 */ /* 0x002fe20000000f00 */
[----:B------:R-:W-:Y:S01]  /*1e2f0*/  IMAD.MOV.U32 R203, RZ, RZ, 0x181f ;  /* 0x0000181fffcb7424 */ /* 0x000fe200078e00ff */
[----:B------:R-:W-:Y:S02]  /*1e300*/  MOV R3, 0x1e320 ;  /* 0x0001e32000037802 */ /* 0x000fe40000000f00 */
[----:B--234-:R-:W-:Y:S05]  /*1e310*/  CALL.REL.NOINC `($__internal_13_$__cuda_sm70_shflsync_idx_p) ;  /* 0x000088f000007944 */ /* 0x01cfea0003c00000 */
[----:B------:R-:W-:Y:S01]  /*1e320*/  MOV R4, R204 ;  /* 0x000000cc00047202 */ /* 0x000fe20000000f00 */
[----:B------:R-:W-:Y:S05]  /*1e330*/  BRA `(.L_x_956) ;  /* 0xffffc4f000007947 */ /* 0x000fea000383ffff */
.L_x_878:
[----:B------:R-:W-:Y:S01]  /*1e340*/  IMAD.MOV.U32 R100, RZ, RZ, R12 ;  /* 0x000000ffff647224 */ /* 0x000fe200078e000c */
[----:B-1----:R-:W-:Y:S01]  /*1e350*/  MOV R2, 0x2 ;  /* 0x0000000200027802 */ /* 0x002fe20000000f00 */
[----:B------:R-:W-:Y:S01]  /*1e360*/  IMAD.MOV.U32 R203, RZ, RZ, 0x181f ;  /* 0x0000181fffcb7424 */ /* 0x000fe200078e00ff */
[----:B------:R-:W-:Y:S02]  /*1e370*/  MOV R3, 0x1e390 ;  /* 0x0001e39000037802 */ /* 0x000fe40000000f00 */
[----:B--234-:R-:W-:Y:S05]  /*1e380*/  CALL.REL.NOINC `($__internal_13_$__cuda_sm70_shflsync_idx_p) ;  /* 0x0000888000007944 */ /* 0x01cfea0003c00000 */
[----:B------:R-:W-:Y:S01]  /*1e390*/  MOV R0, R204 ;  /* 0x000000cc00007202 */ /* 0x000fe20000000f00 */
[----:B------:R-:W-:Y:S05]  /*1e3a0*/  BRA `(.L_x_957) ;  /* 0xffffc4a000007947 */ /* 0x000fea000383ffff */
.L_x_881:
        /* <DEDUP_REMOVED lines=13> */
.L_x_883:
[----:B------:R-:W-:Y:S01]  /*1e480*/  IMAD.MOV.U32 R100, RZ, RZ, R101 ;  /* 0x000000ffff647224 */ /* 0x000fe200078e0065 */
[----:B------:R-:W-:Y:S01]  /*1e490*/  MOV R2, RZ ;  /* 0x000000ff00027202 */ /* 0x000fe20000000f00 */
[----:B------:R-:W-:Y:S01]  /*1e4a0*/  IMAD.MOV.U32 R203, RZ, RZ, 0x1f ;  /* 0x0000001fffcb7424 */ /* 0x000fe200078e00ff */
[----:B------:R-:W-:Y:S02]  /*1e4b0*/  MOV R3, 0x1e4d0 ;  /* 0x0001e4d000037802 */ /* 0x000fe40000000f00 */
[----:B------:R-:W-:Y:S05]  /*1e4c0*/  CALL.REL.NOINC `($__internal_13_$__cuda_sm70_shflsync_idx_p) ;  /* 0x0000874000007944 */ /* 0x000fea0003c00000 */
[----:B------:R-:W-:Y:S01]  /*1e4d0*/  MOV R9, R204 ;  /* 0x000000cc00097202 */ /* 0x000fe20000000f00 */
[----:B------:R-:W-:Y:S05]  /*1e4e0*/  BRA `(.L_x_959) ;  /* 0xffffc6e000007947 */ /* 0x000fea000383ffff */
.L_x_884:
[----:B------:R-:W-:Y:S01]  /*1e4f0*/  IMAD.MOV.U32 R100, RZ, RZ, R101 ;  /* 0x000000ffff647224 */ /* 0x000fe200078e0065 */
[----:B------:R-:W-:Y:S01]  /*1e500*/  MOV R2, 0x1 ;  /* 0x0000000100027802 */ /* 0x000fe20000000f00 */
[----:B------:R-:W-:Y:S01]  /*1e510*/  IMAD.MOV.U32 R203, RZ, RZ, 0x1f ;  /* 0x0000001fffcb7424 */ /* 0x000fe200078e00ff */
[----:B------:R-:W-:Y:S02]  /*1e520*/  MOV R3, 0x1e540 ;  /* 0x0001e54000037802 */ /* 0x000fe40000000f00 */
[----:B-12---:R-:W-:Y:S05]  /*1e530*/  CALL.REL.NOINC `($__internal_13_$__cuda_sm70_shflsync_idx_p) ;  /* 0x000086d000007944 */ /* 0x006fea0003c00000 */
[----:B------:R-:W-:Y:S01]  /*1e540*/  MOV R6, R204 ;  /* 0x000000cc00067202 */ /* 0x000fe20000000f00 */
[----:B------:R-:W-:Y:S05]  /*1e550*/  BRA `(.L_x_960) ;  /* 0xffffc69000007947 */ /* 0x000fea000383ffff */
.L_x_885:
[----:B------:R-:W-:Y:S02]  /*1e560*/  MOV R3, 0x1 ;  /* 0x0000000100037802 */ /* 0x000fe40000000f00 */
[----:B------:R-:W-:-:S02]  /*1e570*/  MOV R2, 0x1e590 ;  /* 0x0001e59000027802 */ /* 0x000fc40000000f00 */
[----:B-1234-:R-:W-:Y:S05]  /*1e580*/  CALL.REL.NOINC `($__internal_14_$__cuda_sm70_shflsync_up_p) ;  /* 0x000086e000007944 */ /* 0x01efea0003c00000 */
[----:B------:R-:W-:Y:S05]  /*1e590*/  BRA `(.L_x_961) ;  /* 0xffffc77000007947 */ /* 0x000fea000383ffff */
.L_x_886:
[----:B------:R-:W-:Y:S02]  /*1e5a0*/  MOV R3, 0x2 ;  /* 0x0000000200037802 */ /* 0x000fe40000000f00 */
[----:B------:R-:W-:-:S02]  /*1e5b0*/  MOV R2, 0x1e5d0 ;  /* 0x0001e5d000027802 */ /* 0x000fc40000000f00 */
[----:B--2-4-:R-:W-:Y:S05]  /*1e5c0*/  CALL.REL.NOINC `($__internal_14_$__cuda_sm70_shflsync_up_p) ;  /* 0x000086a000007944 */ /* 0x014fea0003c00000 */
        /* <DEDUP_REMOVED lines=24> */
.L_x_890:
[----:B------:R-:W-:Y:S02]  /*1e750*/  MOV R3, 0x1 ;  /* 0x0000000100037802 */ /* 0x000fe40000000f00 */
[----:B------:R-:W-:Y:S02]  /*1e760*/  MOV R2, 0x1e780 ;  /* 0x0001e78000027802 */ /* 0x000fe40000000f00 */
[----:B------:R-:W-:Y:S05]  /*1e770*/  CALL.REL.NOINC `($__internal_14_$__cuda_sm70_shflsync_up_p) ;  /* 0x000084f000007944 */ /* 0x000fea0003c00000 */
[----:B------:R-:W-:Y:S01]  /*1e780*/  MOV R2, R4 ;  /* 0x0000000400027202 */ /* 0x000fe20000000f00 */
[----:B------:R-:W-:Y:S05]  /*1e790*/  BRA `(.L_x_963) ;  /* 0xffffc7d000007947 */ /* 0x000fea000383ffff */
.L_x_891:
        /* <DEDUP_REMOVED lines=27> */
.L_x_893:
[----:B------:R-:W-:Y:S02]  /*1e950*/  SEL R0, RZ, 0x1, P0 ;  /* 0x00000001ff007807 */ /* 0x000fe40000000000 */
[----:B------:R-:W-:Y:S02]  /*1e960*/  MOV R2, 0x1e980 ;  /* 0x0001e98000027802 */ /* 0x000fe40000000f00 */
[----:B-1----:R-:W-:Y:S05]  /*1e970*/  CALL.REL.NOINC `($__internal_15_$__cuda_sm70_votesync_ballot) ;  /* 0x0000835000007944 */ /* 0x002fea0003c00000 */
[----:B------:R-:W-:Y:S01]  /*1e980*/  MOV R5, R0 ;  /* 0x0000000000057202 */ /* 0x000fe20000000f00 */
[----:B------:R-:W-:Y:S05]  /*1e990*/  BRA `(.L_x_965) ;  /* 0xffffc76000007947 */ /* 0x000fea000383ffff */
.L_x_894:
[----:B------:R-:W-:Y:S01]  /*1e9a0*/  IMAD.MOV.U32 R100, RZ, RZ, R7 ;  /* 0x000000ffff647224 */ /* 0x000fe200078e0007 */
[----:B------:R-:W-:Y:S01]  /*1e9b0*/  MOV R2, R0 ;  /* 0x0000000000027202 */ /* 0x000fe20000000f00 */
[----:B------:R-:W-:Y:S01]  /*1e9c0*/  IMAD.MOV.U32 R203, RZ, RZ, 0x1f ;  /* 0x0000001fffcb7424 */ /* 0x000fe200078e00ff */
[----:B------:R-:W-:Y:S02]  /*1e9d0*/  MOV R3, 0x1e9f0 ;  /* 0x0001e9f000037802 */ /* 0x000fe40000000f00 */
[----:B-1----:R-:W-:Y:S05]  /*1e9e0*/  CALL.REL.NOINC `($__internal_13_$__cuda_sm70_shflsync_idx_p) ;  /* 0x0000822000007944 */ /* 0x002fea0003c00000 */
[----:B------:R-:W-:Y:S01]  /*1e9f0*/  IMAD.MOV.U32 R7, RZ, RZ, R204 ;  /* 0x000000ffff077224 */ /* 0x000fe200078e00cc */
[----:B------:R-:W-:Y:S01]  /*1ea00*/  MOV R2, R0 ;  /* 0x0000000000027202 */ /* 0x000fe20000000f00 */
[----:B------:R-:W-:Y:S01]  /*1ea10*/  IMAD.MOV.U32 R100, RZ, RZ, R8 ;  /* 0x000000ffff647224 */ /* 0x000fe200078e0008 */
[----:B------:R-:W-:-:S02]  /*1ea20*/  MOV R203, 0x1f ;  /* 0x0000001f00cb7802 */ /* 0x000fc40000000f00 */
[----:B------:R-:W-:Y:S02]  /*1ea30*/  MOV R3, 0x1ea50 ;  /* 0x0001ea5000037802 */ /* 0x000fe40000000f00 */
[----:B------:R-:W-:Y:S05]  /*1ea40*/  CALL.REL.NOINC `($__internal_13_$__cuda_sm70_shflsync_idx_p) ;  /* 0x000081c000007944 */ /* 0x000fea0003c00000 */
[----:B------:R-:W-:Y:S01]  /*1ea50*/  MOV R8, R204 ;  /* 0x000000cc00087202 */ /* 0x000fe20000000f00 */
[----:B------:R-:W-:Y:S05]  /*1ea60*/  BRA `(.L_x_966) ;  /* 0xffffc6e000007947 */ /* 0x000fea000383ffff */
.L_x_897:
[----:B------:R-:W-:Y:S01]  /*1ea70*/  IMAD.MOV.U32 R100, RZ, RZ, R4 ;  /* 0x000000ffff647224 */ /* 0x000fe200078e0004 */
[----:B------:R-:W-:Y:S01]  /*1ea80*/  MOV R2, R0 ;  /* 0x0000000000027202 */ /* 0x000fe20000000f00 */
[----:B------:R-:W-:Y:S01]  /*1ea90*/  IMAD.MOV.U32 R203, RZ, RZ, 0x1f ;  /* 0x0000001fffcb7424 */ /* 0x000fe200078e00ff */
[----:B------:R-:W-:Y:S02]  /*1eaa0*/  MOV R3, 0x1eac0 ;  /* 0x0001eac000037802 */ /* 0x000fe40000000f00 */
[----:B-1-34-:R-:W-:Y:S05]  /*1eab0*/  CALL.REL.NOINC `($__internal_13_$__cuda_sm70_shflsync_idx_p) ;  /* 0x0000815000007944 */ /* 0x01afea0003c00000 */
[----:B------:R-:W-:Y:S01]  /*1eac0*/  MOV R10, R204 ;  /* 0x000000cc000a7202 */ /* 0x000fe20000000f00 */
[----:B------:R-:W-:Y:S05]  /*1ead0*/  BRA `(.L_x_896) ;  /* 0xffffc6d000007947 */ /* 0x000fea000383ffff */
        .type           $_ZN7cutlass13device_kernelIN5flash19enable_sm80_to_sm89INS1_16FlashAttnFwdSm80INS1_25CollectiveMainloopFwdSm80ILi8ELi1ELb0EN4cute5tupleIJNS5_1CILi128EEENS7_ILi64EEENS7_ILi192EEEEEELi192ENS_10bfloat16_tEfNS_4arch4Sm80ELb0ELb1ELb0ELb1ELb1ELb1ELb1ELb1EEENS1_21CollectiveEpilogueFwdINS6_IJS8_SA_S9_EEENS6_IJNS7_ILi1EEESI_SI_EEESC_SE_Li256ELb1ELb1ELb1ELb0EEENS1_36VarlenDynamicPersistentTileSchedulerILi128ELi64ELi256ELi256ELb1ELb1ELb0ELb1ELb0ELb1EEEEEEEEEvNT_6ParamsE$_ZZN5flash25CollectiveMainloopFwdSm80ILi8ELi1ELb0EN4cute5tupleIJNS1_1CILi128EEENS3_ILi64EEENS3_ILi192EEEEEELi192EN7cutlass10bfloat16_tEfNS8_4arch4Sm80ELb0ELb1ELb0ELb1ELb1ELb1ELb1ELb1EE3mmaINS_16FlashAttnFwdSm80ISC_NS_21CollectiveEpilogueFwdINS2_IJS4_S6_S5_EEENS2_IJNS3_ILi1EEESH_SH_EEES9_SB_Li256ELb1ELb1ELb1ELb0EEENS_36VarlenDynamicPersistentTileSchedulerILi128ELi64ELi256ELi256ELb1ELb1ELb0ELb1ELb0ELb1EEEE13SharedStorageENS1_6TensorINS1_11ArrayEngineIfLm96EEENS1_6LayoutINS2_IJNS2_IJNS3_ILi2EEESS_EEESH_NS3_ILi24EEEEEENS2_IJNS2_IJSH_SS_EEENS3_ILi0EEENS3_ILi4EEEEEEEEEENS_7SoftmaxILi2ELi0EEEEEbRKNSC_6ParamsERT0_RT1_iRKNS_16SeqlenInfoQKNewKILb1ELb1EEENS2_IJiiiiEEERT_ENKUlvE_clEv,@function
        .size           $_ZN7cutlass13device_kernelIN5flash19enable_sm80_to_sm89INS1_16FlashAttnFwdSm80INS1_25CollectiveMainloopFwdSm80ILi8ELi1ELb0EN4cute5tupleIJNS5_1CILi128EEENS7_ILi64EEENS7_ILi192EEEEEELi192ENS_10bfloat16_tEfNS_4arch4Sm80ELb0ELb1ELb0ELb1ELb1ELb1ELb1ELb1EEENS1_21CollectiveEpilogueFwdINS6_IJS8_SA_S9_EEENS6_IJNS7_ILi1EEESI_SI_EEESC_SE_Li256ELb1ELb1ELb1ELb0EEENS1_36VarlenDynamicPersistentTileSchedulerILi128ELi64ELi256ELi256ELb1ELb1ELb0ELb1ELb0ELb1EEEEEEEEEvNT_6ParamsE$_ZZN5flash25CollectiveMainloopFwdSm80ILi8ELi1ELb0EN4cute5tupleIJNS1_1CILi128EEENS3_ILi64EEENS3_ILi192EEEEEELi192EN7cutlass10bfloat16_tEfNS8_4arch4Sm80ELb0ELb1ELb0ELb1ELb1ELb1ELb1ELb1EE3mmaINS_16FlashAttnFwdSm80ISC_NS_21CollectiveEpilogueFwdINS2_IJS4_S6_S5_EEENS2_IJNS3_ILi1EEESH_SH_EEES9_SB_Li256ELb1ELb1ELb1ELb0EEENS_36VarlenDynamicPersistentTileSchedulerILi128ELi64ELi256ELi256ELb1ELb1ELb0ELb1ELb0ELb1EEEE13SharedStorageENS1_6TensorINS1_11ArrayEngineIfLm96EEENS1_6LayoutINS2_IJNS2_IJNS3_ILi2EEESS_EEESH_NS3_ILi24EEEEEENS2_IJNS2_IJSH_SS_EEENS3_ILi0EEENS3_ILi4EEEEEEEEEENS_7SoftmaxILi2ELi0EEEEEbRKNSC_6ParamsERT0_RT1_iRKNS_16SeqlenInfoQKNewKILb1ELb1EEENS2_IJiiiiEEERT_ENKUlvE_clEv,($__internal_12_$__cuda_sm70_shflsync_bfly_p - $_ZN7cutlass13device_kernelIN5flash19enable_sm80_to_sm89INS1_16FlashAttnFwdSm80INS1_25CollectiveMainloopFwdSm80ILi8ELi1ELb0EN4cute5tupleIJNS5_1CILi128EEENS7_ILi64EEENS7_ILi192EEEEEELi192ENS_10bfloat16_tEfNS_4arch4Sm80ELb0ELb1ELb0ELb1ELb1ELb1ELb1ELb1EEENS1_21CollectiveEpilogueFwdINS6_IJS8_SA_S9_EEENS6_IJNS7_ILi1EEESI_SI_EEESC_SE_Li256ELb1ELb1ELb1ELb0EEENS1_36VarlenDynamicPersistentTileSchedulerILi128ELi64ELi256ELi256ELb1ELb1ELb0ELb1ELb0ELb1EEEEEEEEEvNT_6ParamsE$_ZZN5flash25CollectiveMainloopFwdSm80ILi8ELi1ELb0EN4cute5tupleIJNS1_1CILi128EEENS3_ILi64EEENS3_ILi192EEEEEELi192EN7cutlass10bfloat16_tEfNS8_4arch4Sm80ELb0ELb1ELb0ELb1ELb1ELb1ELb1ELb1EE3mmaINS_16FlashAttnFwdSm80ISC_NS_21CollectiveEpilogueFwdINS2_IJS4_S6_S5_EEENS2_IJNS3_ILi1EEESH_SH_EEES9_SB_Li256ELb1ELb1ELb1ELb0EEENS_36VarlenDynamicPersistentTileSchedulerILi128ELi64ELi256ELi256ELb1ELb1ELb0ELb1ELb0ELb1EEEE13SharedStorageENS1_6TensorINS1_11ArrayEngineIfLm96EEENS1_6LayoutINS2_IJNS2_IJNS3_ILi2EEESS_EEESH_NS3_ILi24EEEEEENS2_IJNS2_IJSH_SS_EEENS3_ILi0EEENS3_ILi4EEEEEEEEEENS_7SoftmaxILi2ELi0EEEEEbRKNSC_6ParamsERT0_RT1_iRKNS_16SeqlenInfoQKNewKILb1ELb1EEENS2_IJiiiiEEERT_ENKUlvE_clEv)
$_ZN7cutlass13device_kernelIN5flash19enable_sm80_to_sm89INS1_16FlashAttnFwdSm80INS1_25CollectiveMainloopFwdSm80ILi8ELi1ELb0EN4cute5tupleIJNS5_1CILi128EEENS7_ILi64EEENS7_ILi192EEEEEELi192ENS_10bfloat16_tEfNS_4arch4Sm80ELb0ELb1ELb0ELb1ELb1ELb1ELb1ELb1EEENS1_21CollectiveEpilogueFwdINS6_IJS8_SA_S9_EEENS6_IJNS7_ILi1EEESI_SI_EEESC_SE_Li256ELb1ELb1ELb1ELb0EEENS1_36VarlenDynamicPersistentTileSchedulerILi128ELi64ELi256ELi256ELb1ELb1ELb0ELb1ELb0ELb1EEEEEEEEEvNT_6ParamsE$_ZZN5flash25CollectiveMainloopFwdSm80ILi8ELi1ELb0EN4cute5tupleIJNS1_1CILi128EEENS3_ILi64EEENS3_ILi192EEEEEELi192EN7cutlass10bfloat16_tEfNS8_4arch4Sm80ELb0ELb1ELb0ELb1ELb1ELb1ELb1ELb1EE3mmaINS_16FlashAttnFwdSm80ISC_NS_21CollectiveEpilogueFwdINS2_IJS4_S6_S5_EEENS2_IJNS3_ILi1EEESH_SH_EEES9_SB_Li256ELb1ELb1ELb1ELb0EEENS_36VarlenDynamicPersistentTileSchedulerILi128ELi64ELi256ELi256ELb1ELb1ELb0ELb1ELb0ELb1EEEE13SharedStorageENS1_6TensorINS1_11ArrayEngineIfLm96EEENS1_6LayoutINS2_IJNS2_IJNS3_ILi2EEESS_EEESH_NS3_ILi24EEEEEENS2_IJNS2_IJSH_SS_EEENS3_ILi0EEENS3_ILi4EEEEEEEEEENS_7SoftmaxILi2ELi0EEEEEbRKNSC_6ParamsERT0_RT1_iRKNS_16SeqlenInfoQKNewKILb1ELb1EEENS2_IJiiiiEEERT_ENKUlvE_clEv:
[----:B------:R-:W-:-:S05]  /*1eae0*/  IADD3 R36, R0, -c[0x0][0x20], RZ ;  /* 0x8000080000247a10 */ /* 0x000fca0007ffe0ff */
[----:B------:R-:W2:Y:S01]  /*1eaf0*/  LDL.64 R6, [R36] ;  /* 0x0000000024067983 */ /* 0x000ea20000100a00 */
[----:B------:R-:W-:-:S03]  /*1eb00*/  ULDC.64 UR4, c[0x0][0x118] ;  /* 0x0000460000047ab9 */ /* 0x000fc60000000a00 */
[----:B--2---:R-:W2:Y:S02]  /*1eb10*/  LD.E R0, [R6.64+0x11c] ;  /* 0x00011c0406007980 */ /* 0x004ea4000c101900 */
[----:B--2---:R-:W-:-:S13]  /*1eb20*/  ISETP.GT.AND P0, PT, R0, RZ, PT ;  /* 0x000000ff0000720c */ /* 0x004fda0003f04270 */
[----:B------:R-:W-:Y:S05]  /*1eb30*/  @P0 BRA `(.L_x_967) ;  /* 0x0000004000000947 */ /* 0x000fea0003800000 */
[----:B------:R-:W-:Y:S01]  /*1eb40*/  MOV R2, R115 ;  /* 0x0000007300027202 */ /* 0x000fe20000000f00 */
[----:B------:R-:W-:-:S04]  /*1eb50*/  DEPBAR.LE SB0, 0x1 ;  /* 0x000080400000791a */ /* 0x000fc80000000000 */
[----:B------:R-:W-:-:S04]  /*1eb60*/  MOV R3, 0x0 ;  /* 0x0000000000037802 */ /* 0x000fc80000000f00 */
[----:B------:R-:W-:Y:S05]  /*1eb70*/  RET.REL.NODEC R2 `(_ZN7cutlass13device_kernelIN5flash19enable_sm80_to_sm89INS1_16FlashAttnFwdSm80INS1_25CollectiveMainloopFwdSm80ILi8ELi1ELb0EN4cute5tupleIJNS5_1CILi128EEENS7_ILi64EEENS7_ILi192EEEEEELi192ENS_10bfloat16_tEfNS_4arch4Sm80ELb0ELb1ELb0ELb1ELb1ELb1ELb1ELb1EEENS1_21CollectiveEpilogueFwdINS6_IJS8_SA_S9_EEENS6_IJNS7_ILi1EEESI_SI_EEESC_SE_Li256ELb1ELb1ELb1ELb0EEENS1_36VarlenDynamicPersistentTileSchedulerILi128ELi64ELi256ELi256ELb1ELb1ELb0ELb1ELb0ELb1EEEEEEEEEvNT_6ParamsE) ;  /* 0xfffe148002007950 */ /* 0x000fea0003c3ffff */
.L_x_967:
[----:B------:R-:W2:Y:S04]  /*1eb80*/  LDL.64 R4, [R36+0x8] ;  /* 0x0000080024047983 */ /* 0x000ea80000100a00 */
[----:B------:R-:W3:Y:S04]  /*1eb90*/  LDL.64 R2, [R36+0x18] ;  /* 0x0000180024027983 */ /* 0x000ee80000100a00 */
[----:B------:R-:W4:Y:S04]  /*1eba0*/  LDL.64 R12, [R36+0x20] ;  /* 0x00002000240c7983 */ /* 0x000f280000100a00 */
[----:B------:R-:W4:Y:S04]  /*1ebb0*/  LDL.64 R14, [R36+0x10] ;  /* 0x00001000240e7983 */ /* 0x000f280000100a00 */
[----:B------:R-:W4:Y:S04]  /*1ebc0*/  LD.E.64 R10, [R6.64+0x120] ;  /* 0x00012004060a7980 */ /* 0x000f28000c101b00 */
[----:B------:R-:W4:Y:S04]  /*1ebd0*/  LD.E.64 R8, [R6.64+0x130] ;  /* 0x0001300406087980 */ /* 0x000f28000c101b00 */
[----:B------:R1:W5:Y:S04]  /*1ebe0*/  LD.E R24, [R6.64+0x164] ;  /* 0x0001640406187980 */ /* 0x000368000c101900 */
[----:B------:R1:W5:Y:S04]  /*1ebf0*/  LD.E.64 R18, [R6.64+0x110] ;  /* 0x0001100406127980 */ /* 0x000368000c101b00 */
[----:B------:R1:W5:Y:S04]  /*1ec00*/  LD.E.64 R16, [R6.64+0x128] ;  /* 0x0001280406107980 */ /* 0x000368000c101b00 */
[----:B--2---:R4:W2:Y:S04]  /*1ec10*/  LD.E R56, [R4.64] ;  /* 0x0000000404387980 */ /* 0x0048a8000c101900 */
[----:B---3--:R-:W3:Y:S04]  /*1ec20*/  LD.E R2, [R2.64+0x20] ;  /* 0x0000200402027980 */ /* 0x008ee8000c101900 */
[----:B----4-:R3:W4:Y:S04]  /*1ec30*/  LD.E R13, [R12.64] ;  /* 0x000000040c0d7980 */ /* 0x010728000c101900 */
[----:B------:R1:W5:Y:S04]  /*1ec40*/  LD.E R25, [R14.64] ;  /* 0x000000040e197980 */ /* 0x000368000c101900 */
[----:B------:R-:W4:Y:S01]  /*1ec50*/  LD.E.U8 R5, [R6.64+0x138] ;  /* 0x0001380406057980 */ /* 0x000f22000c101100 */
[----:B--2---:R-:W-:-:S02]  /*1ec60*/  SHF.R.S32.HI R98, RZ, 0x1f, R56 ;  /* 0x0000001fff627819 */ /* 0x004fc40000011438 */
[----:B---3--:R-:W-:Y:S01]  /*1ec70*/  SHF.R.S32.HI R12, RZ, 0x1f, R2 ;  /* 0x0000001fff0c7819 */ /* 0x008fe20000011402 */
[----:B-1----:R-:W-:Y:S01]  /*1ec80*/  IMAD R14, R11, R2, RZ ;  /* 0x000000020b0e7224 */ /* 0x002fe200078e02ff */
[----:B------:R-:W-:Y:S01]  /*1ec90*/  LEA.HI R3, R98, R56, RZ, 0x2 ;  /* 0x0000003862037211 */ /* 0x000fe200078f10ff */
[----:B------:R-:W-:Y:S02]  /*1eca0*/  IMAD R4, R9, R2, RZ ;  /* 0x0000000209047224 */ /* 0x000fe400078e02ff */
[-C--:B------:R-:W-:Y:S01]  /*1ecb0*/  IMAD R14, R10, R12.reuse, R14 ;  /* 0x0000000c0a0e7224 */ /* 0x080fe200078e020e */
[----:B------:R-:W-:Y:S01]  /*1ecc0*/  SHF.R.S32.HI R68, RZ, 0x2, R3 ;  /* 0x00000002ff447819 */ /* 0x000fe20000011403 */
[----:B------:R-:W-:Y:S01]  /*1ecd0*/  IMAD R12, R8, R12, R4 ;  /* 0x0000000c080c7224 */ /* 0x000fe200078e0204 */
[----:B------:R-:W-:Y:S01]  /*1ece0*/  LOP3.LUT R4, R3, 0xfffffffc, RZ, 0xc0, !PT ;  /* 0xfffffffc03047812 */ /* 0x000fe200078ec0ff */
[----:B------:R-:W-:Y:S01]  /*1ecf0*/  IMAD.WIDE.U32 R22, R10, R2, RZ ;  /* 0x000000020a167225 */ /* 0x000fe200078e00ff */
[----:B----4-:R-:W-:-:S03]  /*1ed00*/  ISETP.NE.AND P0, PT, R5, RZ, PT ;  /* 0x000000ff0500720c */ /* 0x010fc60003f05270 */
[----:B------:R-:W-:Y:S02]  /*1ed10*/  IMAD.IADD R32, R56, 0x1, -R4 ;  /* 0x0000000138207824 */ /* 0x000fe400078e0a04 */
[----:B------:R-:W-:Y:S02]  /*1ed20*/  IMAD R37, R13, 0x80, R68 ;  /* 0x000000800d257824 */ /* 0x000fe400078e0244 */
[----:B------:R-:W-:Y:S01]  /*1ed30*/  IMAD.WIDE.U32 R20, R8, R2, RZ ;  /* 0x0000000208147225 */ /* 0x000fe200078e00ff */
[----:B------:R-:W-:Y:S02]  /*1ed40*/  IADD3 R15, R23, R14, RZ ;  /* 0x0000000e170f7210 */ /* 0x000fe40007ffe0ff */
[C---:B------:R-:W-:Y:S01]  /*1ed50*/  SHF.L.U32 R57, R32.reuse, 0x3, RZ ;  /* 0x0000000320397819 */ /* 0x040fe200000006ff */
[----:B------:R-:W-:Y:S01]  /*1ed60*/  IMAD.IADD R13, R21, 0x1, R12 ;  /* 0x00000001150d7824 */ /* 0x000fe200078e020c */
[----:B------:R-:W-:Y:S01]  /*1ed70*/  LEA R2, R32, R37, 0x6 ;  /* 0x0000002520027211 */ /* 0x000fe200078e30ff */
[----:B------:R-:W-:Y:S05]  /*1ed80*/  @!P0 BRA `(.L_x_968) ;  /* 0x00003b7000008947 */ /* 0x000fea0003800000 */
[----:B-----5:R-:W-:Y:S01]  /*1ed90*/  ISETP.NE.AND P0, PT, R24, 0x1, PT ;  /* 0x000000011800780c */ /* 0x020fe20003f05270 */
[----:B------:R-:W-:Y:S01]  /*1eda0*/  BSSY B0, `(.L_x_969) ;  /* 0x0000007000007945 */ /* 0x000fe20003800000 */
[----:B------:R-:W-:-:S11]  /*1edb0*/  SHF.L.U32 R4, R32, 0x2, RZ ;  /* 0x0000000220047819 */ /* 0x000fd600000006ff */
[----:B------:R-:W-:Y:S05]  /*1edc0*/  @!P0 BRA `(.L_x_970) ;  /* 0x0000004000008947 */ /* 0x000fea0003800000 */
[----:B------:R1:W2:Y:S04]  /*1edd0*/  LD.E R3, [R6.64+0x168] ;  /* 0x0001680406037980 */ /* 0x0002a8000c101900 */
[----:B-1----:R-:W3:Y:S01]  /*1ede0*/  LD.E R6, [R6.64+0x16c] ;  /* 0x00016c0406067980 */ /* 0x002ee2000c101900 */
[----:B--2---:R-:W-:-:S05]  /*1edf0*/  IMAD.HI.U32 R2, R2, R3, RZ ;  /* 0x0000000302027227 */ /* 0x004fca00078e00ff */
[----:B---3--:R-:W-:Y:S02]  /*1ee00*/  SHF.R.U32.HI R2, RZ, R6, R2 ;  /* 0x00000006ff027219 */ /* 0x008fe40000011602 */
.L_x_970:
[----:B------:R-:W-:Y:S05]  /*1ee10*/  BSYNC B0 ;  /* 0x0000000000007941 */ /* 0x000fea0003800000 */
.L_x_969:
[----:B------:R-:W-:Y:S01]  /*1ee20*/  MOV R14, R22 ;  /* 0x00000016000e7202 */ /* 0x000fe20000000f00 */
[-C--:B------:R-:W-:Y:S01]  /*1ee30*/  IMAD R6, R11, R2.reuse, RZ ;  /* 0x000000020b067224 */ /* 0x080fe200078e02ff */
[----:B------:R-:W-:Y:S01]  /*1ee40*/  SHF.R.S32.HI R5, RZ, 0x1f, R2 ;  /* 0x0000001fff057819 */ /* 0x000fe20000011402 */
[----:B------:R-:W-:Y:S01]  /*1ee50*/  IMAD R7, R9, R2, RZ ;  /* 0x0000000209077224 */ /* 0x000fe200078e02ff */
[----:B------:R-:W-:Y:S01]  /*1ee60*/  MOV R12, R20 ;  /* 0x00000014000c7202 */ /* 0x000fe20000000f00 */
[----:B------:R-:W-:-:S04]  /*1ee70*/  IMAD.WIDE.U32 R14, R10, R2, R14 ;  /* 0x000000020a0e7225 */ /* 0x000fc800078e000e */
[----:B------:R-:W-:Y:S01]  /*1ee80*/  IMAD R6, R10, R5, R6 ;  /* 0x000000050a067224 */ /* 0x000fe200078e0206 */
[----:B------:R-:W-:Y:S01]  /*1ee90*/  LEA R40, P1, R14, R18, 0x1 ;  /* 0x000000120e287211 */ /* 0x000fe200078208ff */
[----:B------:R-:W-:-:S03]  /*1eea0*/  IMAD.WIDE.U32 R2, R8, R2, R12 ;  /* 0x0000000208027225 */ /* 0x000fc600078e000c */
[----:B------:R-:W-:Y:S01]  /*1eeb0*/  IADD3 R6, R15, R6, RZ ;  /* 0x000000060f067210 */ /* 0x000fe20007ffe0ff */
[----:B------:R-:W-:Y:S01]  /*1eec0*/  IMAD R5, R8, R5, R7 ;  /* 0x0000000508057224 */ /* 0x000fe200078e0207 */
[----:B------:R-:W-:Y:S02]  /*1eed0*/  LEA R41, P0, R2, R16, 0x1 ;  /* 0x0000001002297211 */ /* 0x000fe400078008ff */
[----:B------:R-:W-:Y:S02]  /*1eee0*/  LEA.HI.X R39, R14, R19, R6, 0x1, P1 ;  /* 0x000000130e277211 */ /* 0x000fe400008f0c06 */
[----:B------:R-:W-:-:S04]  /*1eef0*/  IADD3 R5, R3, R5, RZ ;  /* 0x0000000503057210 */ /* 0x000fc80007ffe0ff */
[----:B------:R-:W-:Y:S01]  /*1ef00*/  LEA.HI.X R38, R2, R17, R5, 0x1, P0 ;  /* 0x0000001102267211 */ /* 0x000fe200000f0c05 */
[----:B------:R-:W-:Y:S05]  /*1ef10*/  BRA.DIV ~URZ, `(.L_x_971) ;  /* 0x000076027f007947 */ /* 0x000fea000b800000 */
[----:B------:R1:W2:Y:S02]  /*1ef20*/  SHFL.IDX PT, R5, R39, RZ, 0x1c1f ;  /* 0x001c1fff27057589 */ /* 0x0002a400000e0000 */
.L_x_1019:
[----:B------:R-:W-:Y:S05]  /*1ef30*/  BRA.DIV ~URZ, `(.L_x_972) ;  /* 0x000076527f007947 */ /* 0x000fea000b800000 */
[----:B------:R3:W4:Y:S01]  /*1ef40*/  SHFL.IDX PT, R6, R40, RZ, 0x1c1f ;  /* 0x001c1fff28067589 */ /* 0x00072200000e0000 */
[----:B--2---:R-:W-:-:S03]  /*1ef50*/  MOV R7, R5 ;  /* 0x0000000500077202 */ /* 0x004fc60000000f00 */
[----:B------:R3:W2:Y:S04]  /*1ef60*/  SHFL.IDX PT, R20, R38, RZ, 0x1c1f ;  /* 0x001c1fff26147589 */ /* 0x0006a800000e0000 */
[----:B------:R3:W1:Y:S02]  /*1ef70*/  SHFL.IDX PT, R2, R41, RZ, 0x1c1f ;  /* 0x001c1fff29027589 */ /* 0x00066400000e0000 */
.L_x_1020:
[----:B------:R-:W-:Y:S01]  /*1ef80*/  IMAD R64, R25, R24, RZ ;  /* 0x0000001819407224 */ /* 0x000fe200078e02ff */
[----:B------:R-:W-:Y:S01]  /*1ef90*/  BSSY B0, `(.L_x_973) ;  /* 0x000004f000007945 */ /* 0x000fe20003800000 */
[----:B------:R-:W-:Y:S01]  /*1efa0*/  CS2R R70, SRZ ;  /* 0x0000000000467805 */ /* 0x000fe2000001ff00 */
[----:B------:R-:W-:Y:S01]  /*1efb0*/  CS2R R42, SRZ ;  /* 0x00000000002a7805 */ /* 0x000fe2000001ff00 */
[----:B------:R-:W-:Y:S01]  /*1efc0*/  CS2R R32, SRZ ;  /* 0x0000000000207805 */ /* 0x000fe2000001ff00 */
[----:B------:R-:W-:Y:S01]  /*1efd0*/  ISETP.GE.AND P0, PT, R37, R64, PT ;  /* 0x000000402500720c */ /* 0x000fe20003f06270 */
        /* <DEDUP_REMOVED lines=10> */
[----:B--2---:R-:W-:-:S02]  /*1f080*/  MOV R3, R20 ;  /* 0x0000001400037202 */ /* 0x004fc40000000f00 */
[----:B------:R-:W-:Y:S05]  /*1f090*/  @P0 BRA `(.L_x_974) ;  /* 0x000003e000000947 */ /* 0x000fea0003800000 */
[C---:B------:R-:W-:Y:S01]  /*1f0a0*/  IADD3 R11, R4.reuse, 0x10, RZ ;  /* 0x00000010040b7810 */ /* 0x040fe20007ffe0ff */
[----:B------:R-:W-:Y:S01]  /*1f0b0*/  CS2R R12, SRZ ;  /* 0x00000000000c7805 */ /* 0x000fe2000001ff00 */
[C---:B------:R-:W-:Y:S02]  /*1f0c0*/  IADD3 R20, R4.reuse, 0x20, RZ ;  /* 0x0000002004147810 */ /* 0x040fe40007ffe0ff */
[-C--:B------:R-:W-:Y:S02]  /*1f0d0*/  ISETP.GE.AND P1, PT, R11, R0.reuse, PT ;  /* 0x000000000b00720c */ /* 0x080fe40003f26270 */
[-C--:B------:R-:W-:Y:S02]  /*1f0e0*/  ISETP.GE.AND P2, PT, R4, R0.reuse, PT ;  /* 0x000000000400720c */ /* 0x080fe40003f46270 */
[----:B------:R-:W-:-:S09]  /*1f0f0*/  ISETP.GE.AND P0, PT, R20, R0, PT ;  /* 0x000000001400720c */ /* 0x000fd20003f06270 */
[----:B------:R-:W-:Y:S02]  /*1f100*/  @!P1 SHF.R.S32.HI R10, RZ, 0x1f, R11 ;  /* 0x0000001fff0a9819 */ /* 0x000fe4000001140b */
[----:B----4-:R-:W-:Y:S02]  /*1f110*/  @!P2 IMAD.WIDE R8, R4, 0x2, R6 ;  /* 0x000000020408a825 */ /* 0x010fe400078e0206 */
[----:B------:R-:W-:Y:S02]  /*1f120*/  @!P0 SHF.R.S32.HI R5, RZ, 0x1f, R20 ;  /* 0x0000001fff058819 */ /* 0x000fe40000011414 */
[----:B------:R-:W-:Y:S01]  /*1f130*/  @!P1 LEA.HI R10, R10, R11, RZ, 0x2 ;  /* 0x0000000b0a0a9211 */ /* 0x000fe200078f10ff */
[----:B------:R2:W5:Y:S01]  /*1f140*/  @!P2 LD.E.64 R12, [R8.64] ;  /* 0x00000004080ca980 */ /* 0x000562000c101b00 */
[----:B------:R-:W-:Y:S01]  /*1f150*/  @!P0 LEA.HI R20, R5, R20, RZ, 0x2 ;  /* 0x0000001405148211 */ /* 0x000fe200078f10ff */
[----:B-1----:R-:W-:Y:S01]  /*1f160*/  @!P2 IMAD.WIDE R18, R4, 0x2, R2 ;  /* 0x000000020412a825 */ /* 0x002fe200078e0202 */
[----:B------:R-:W-:Y:S01]  /*1f170*/  @!P1 LOP3.LUT R5, R10, 0xfffffffc, RZ, 0xc0, !PT ;  /* 0xfffffffc0a059812 */ /* 0x000fe200078ec0ff */
[----:B------:R-:W-:Y:S01]  /*1f180*/  CS2R R14, SRZ ;  /* 0x00000000000e7805 */ /* 0x000fe2000001ff00 */
[----:B------:R-:W-:Y:S01]  /*1f190*/  @!P0 LOP3.LUT R20, R20, 0xfffffffc, RZ, 0xc0, !PT ;  /* 0xfffffffc14148812 */ /* 0x000fe200078ec0ff */
[----:B------:R-:W-:-:S02]  /*1f1a0*/  CS2R R10, SRZ ;  /* 0x00000000000a7805 */ /* 0x000fc4000001ff00 */
[----:B------:R-:W-:-:S04]  /*1f1b0*/  @!P1 IMAD.WIDE R16, R5, 0x2, R2 ;  /* 0x0000000205109825 */ /* 0x000fc800078e0202 */
[--C-:B------:R-:W-:Y:S01]  /*1f1c0*/  @!P1 IMAD.WIDE R24, R5, 0x2, R6.reuse ;  /* 0x0000000205189825 */ /* 0x100fe200078e0206 */
[----:B------:R1:W5:Y:S03]  /*1f1d0*/  @!P1 LD.E.64 R10, [R16.64] ;  /* 0x00000004100a9980 */ /* 0x000366000c101b00 */
[----:B------:R-:W-:Y:S01]  /*1f1e0*/  @!P0 IMAD.WIDE R22, R20, 0x2, R6 ;  /* 0x0000000214168825 */ /* 0x000fe200078e0206 */
[----:B------:R4:W5:Y:S01]  /*1f1f0*/  @!P1 LD.E.64 R14, [R24.64] ;  /* 0x00000004180e9980 */ /* 0x000962000c101b00 */
[----:B--2---:R-:W-:-:S06]  /*1f200*/  CS2R R8, SRZ ;  /* 0x0000000000087805 */ /* 0x004fcc000001ff00 */
[----:B------:R2:W5:Y:S01]  /*1f210*/  @!P2 LD.E.64 R8, [R18.64] ;  /* 0x000000041208a980 */ /* 0x000562000c101b00 */
[----:B------:R-:W-:Y:S01]  /*1f220*/  @!P0 IMAD.WIDE R20, R20, 0x2, R2 ;  /* 0x0000000214148825 */ /* 0x000fe200078e0202 */
[----:B-1----:R-:W-:Y:S01]  /*1f230*/  CS2R R16, SRZ ;  /* 0x0000000000107805 */ /* 0x002fe2000001ff00 */
[----:B----4-:R-:W-:-:S05]  /*1f240*/  IADD3 R24, R4, 0x50, RZ ;  /* 0x0000005004187810 */ /* 0x010fca0007ffe0ff */
[----:B------:R1:W5:Y:S01]  /*1f250*/  @!P0 LD.E.64 R16, [R20.64] ;  /* 0x0000000414108980 */ /* 0x000362000c101b00 */
[----:B--2---:R-:W-:-:S06]  /*1f260*/  CS2R R18, SRZ ;  /* 0x0000000000127805 */ /* 0x004fcc000001ff00 */
[----:B------:R2:W5:Y:S01]  /*1f270*/  @!P0 LD.E.64 R18, [R22.64] ;  /* 0x0000000416128980 */ /* 0x000562000c101b00 */
[-C--:B------:R-:W-:Y:S02]  /*1f280*/  ISETP.GE.AND P0, PT, R24, R0.reuse, PT ;  /* 0x000000001800720c */ /* 0x080fe40003f06270 */
[C---:B--2---:R-:W-:Y:S02]  /*1f290*/  IADD3 R22, R4.reuse, 0x30, RZ ;  /* 0x0000003004167810 */ /* 0x044fe40007ffe0ff */
[----:B------:R-:W-:Y:S02]  /*1f2a0*/  IADD3 R23, R4, 0x40, RZ ;  /* 0x0000004004177810 */ /* 0x000fe40007ffe0ff */
[-C--:B------:R-:W-:Y:S02]  /*1f2b0*/  ISETP.GE.AND P2, PT, R22, R0.reuse, PT ;  /* 0x000000001600720c */ /* 0x080fe40003f46270 */
[----:B------:R-:W-:-:S05]  /*1f2c0*/  ISETP.GE.AND P1, PT, R23, R0, PT ;  /* 0x000000001700720c */ /* 0x000fca0003f26270 */
[----:B------:R-:W-:-:S04]  /*1f2d0*/  @!P0 SHF.R.S32.HI R5, RZ, 0x1f, R24 ;  /* 0x0000001fff058819 */ /* 0x000fc80000011418 */
[----:B------:R-:W-:Y:S02]  /*1f2e0*/  @!P0 LEA.HI R5, R5, R24, RZ, 0x2 ;  /* 0x0000001805058211 */ /* 0x000fe400078f10ff */
[----:B-1----:R-:W-:Y:S02]  /*1f2f0*/  @!P2 SHF.R.S32.HI R21, RZ, 0x1f, R22 ;  /* 0x0000001fff15a819 */ /* 0x002fe40000011416 */
[----:B------:R-:W-:Y:S02]  /*1f300*/  @!P1 SHF.R.S32.HI R20, RZ, 0x1f, R23 ;  /* 0x0000001fff149819 */ /* 0x000fe40000011417 */
[----:B------:R-:W-:Y:S02]  /*1f310*/  @!P2 LEA.HI R21, R21, R22, RZ, 0x2 ;  /* 0x000000161515a211 */ /* 0x000fe400078f10ff */
[----:B------:R-:W-:Y:S02]  /*1f320*/  @!P1 LEA.HI R20, R20, R23, RZ, 0x2 ;  /* 0x0000001714149211 */ /* 0x000fe400078f10ff */
[----:B------:R-:W-:-:S02]  /*1f330*/  @!P2 LOP3.LUT R21, R21, 0xfffffffc, RZ, 0xc0, !PT ;  /* 0xfffffffc1515a812 */ /* 0x000fc400078ec0ff */
[----:B------:R-:W-:Y:S02]  /*1f340*/  @!P1 LOP3.LUT R20, R20, 0xfffffffc, RZ, 0xc0, !PT ;  /* 0xfffffffc14149812 */ /* 0x000fe400078ec0ff */
[----:B------:R-:W-:Y:S01]  /*1f350*/  @!P0 LOP3.LUT R5, R5, 0xfffffffc, RZ, 0xc0, !PT ;  /* 0xfffffffc05058812 */ /* 0x000fe200078ec0ff */
[--C-:B------:R-:W-:Y:S01]  /*1f360*/  @!P2 IMAD.WIDE R26, R21, 0x2, R6.reuse ;  /* 0x00000002151aa825 */ /* 0x100fe200078e0206 */
[----:B------:R-:W-:Y:S01]  /*1f370*/  CS2R R30, SRZ ;  /* 0x00000000001e7805 */ /* 0x000fe2000001ff00 */
[----:B------:R-:W-:Y:S02]  /*1f380*/  CS2R R28, SRZ ;  /* 0x00000000001c7805 */ /* 0x000fe4000001ff00 */
[--C-:B------:R-:W-:Y:S01]  /*1f390*/  @!P1 IMAD.WIDE R24, R20, 0x2, R6.reuse ;  /* 0x0000000214189825 */ /* 0x100fe200078e0206 */
[----:B------:R-:W-:Y:S01]  /*1f3a0*/  CS2R R32, SRZ ;  /* 0x0000000000207805 */ /* 0x000fe2000001ff00 */
[----:B------:R-:W-:Y:S01]  /*1f3b0*/  CS2R R42, SRZ ;  /* 0x00000000002a7805 */ /* 0x000fe2000001ff00 */
[----:B------:R-:W-:Y:S01]  /*1f3c0*/  CS2R R34, SRZ ;  /* 0x0000000000227805 */ /* 0x000fe2000001ff00 */
[----:B------:R-:W-:Y:S01]  /*1f3d0*/  @!P0 IMAD.WIDE R22, R5, 0x2, R6 ;  /* 0x0000000205168825 */ /* 0x000fe200078e0206 */
[----:B------:R-:W-:Y:S01]  /*1f3e0*/  CS2R R44, SRZ ;  /* 0x00000000002c7805 */ /* 0x000fe2000001ff00 */
[----:B------:R1:W5:Y:S02]  /*1f3f0*/  @!P2 LD.E.64 R30, [R26.64] ;  /* 0x000000041a1ea980 */ /* 0x000364000c101b00 */
[----:B------:R-:W-:-:S02]  /*1f400*/  @!P2 IMAD.WIDE R6, R21, 0x2, R2 ;  /* 0x000000021506a825 */ /* 0x000fc400078e0202 */
[----:B------:R1:W5:Y:S02]  /*1f410*/  @!P1 LD.E.64 R32, [R24.64] ;  /* 0x0000000418209980 */ /* 0x000364000c101b00 */
[--C-:B------:R-:W-:Y:S02]  /*1f420*/  @!P1 IMAD.WIDE R20, R20, 0x2, R2.reuse ;  /* 0x0000000214149825 */ /* 0x100fe400078e0202 */
[----:B------:R1:W5:Y:S02]  /*1f430*/  @!P2 LD.E.64 R28, [R6.64] ;  /* 0x00000004061ca980 */ /* 0x000364000c101b00 */
[----:B------:R-:W-:Y:S02]  /*1f440*/  @!P0 IMAD.WIDE R2, R5, 0x2, R2 ;  /* 0x0000000205028825 */ /* 0x000fe400078e0202 */
[----:B------:R1:W5:Y:S04]  /*1f450*/  @!P0 LD.E.64 R42, [R22.64] ;  /* 0x00000004162a8980 */ /* 0x000368000c101b00 */
[----:B------:R1:W5:Y:S04]  /*1f460*/  @!P1 LD.E.64 R34, [R20.64] ;  /* 0x0000000414229980 */ /* 0x000368000c101b00 */
[----:B------:R1:W5:Y:S02]  /*1f470*/  @!P0 LD.E.64 R44, [R2.64] ;  /* 0x00000004022c8980 */ /* 0x000364000c101b00 */
.L_x_974:
[----:B------:R-:W-:Y:S05]  /*1f480*/  BSYNC B0 ;  /* 0x0000000000007941 */ /* 0x000fea0003800000 */
.L_x_973:
[----:B-1--45:R-:W-:Y:S02]  /*1f490*/  IMAD.MOV.U32 R6, RZ, RZ, R42 ;  /* 0x000000ffff067224 */ /* 0x032fe400078e002a */
[----:B------:R-:W-:-:S02]  /*1f4a0*/  IMAD.MOV.U32 R5, RZ, RZ, R43 ;  /* 0x000000ffff057224 */ /* 0x000fc400078e002b */
        /* <DEDUP_REMOVED lines=10> */
[----:B------:R-:W-:-:S03]  /*1f550*/  IMAD.MOV.U32 R6, RZ, RZ, R14 ;  /* 0x000000ffff067224 */ /* 0x000fc600078e000e */
[----:B------:R-:W-:Y:S01]  /*1f560*/  PRMT R75, R2, 0x5410, R3 ;  /* 0x00005410024b7816 */ /* 0x000fe20000000003 */
[----:B------:R-:W-:Y:S01]  /*1f570*/  IMAD.MOV.U32 R3, RZ, RZ, R12 ;  /* 0x000000ffff037224 */ /* 0x000fe200078e000c */
        /* <DEDUP_REMOVED lines=8> */
[----:B------:R-:W-:-:S04]  /*1f600*/  MOV R5, R45 ;  /* 0x0000002d00057202 */ /* 0x000fc80000000f00 */
        /* <DEDUP_REMOVED lines=10> */
[----:B------:R-:W-:Y:S01]  /*1f6b0*/  MOV R5, R11 ;  /* 0x0000000b00057202 */ /* 0x000fe20000000f00 */
[----:B------:R-:W-:Y:S01]  /*1f6c0*/  IMAD.MOV.U32 R2, RZ, RZ, R9 ;  /* 0x000000ffff027224 */ /* 0x000fe200078e0009 */
[----:B------:R-:W-:Y:S02]  /*1f6d0*/  PRMT R73, R6, 0x7610, R73 ;  /* 0x0000761006497816 */ /* 0x000fe40000000049 */
[----:B------:R-:W-:Y:S02]  /*1f6e0*/  PRMT R72, R5, 0x7610, R72 ;  /* 0x0000761005487816 */ /* 0x000fe40000000048 */
[----:B------:R-:W-:-:S02]  /*1f6f0*/  PRMT R69, R3, 0x7610, R69 ;  /* 0x0000761003457816 */ /* 0x000fc40000000045 */
[----:B------:R-:W-:Y:S01]  /*1f700*/  PRMT R65, R2, 0x7610, R65 ;  /* 0x0000761002417816 */ /* 0x000fe20000000041 */
[----:B------:R-:W-:Y:S05]  /*1f710*/  BRA.DIV ~URZ, `(.L_x_975) ;  /* 0x00006fb27f007947 */ /* 0x000fea000b800000 */
[----:B------:R1:W2:Y:S04]  /*1f720*/  SHFL.IDX PT, R7, R39, 0x1, 0x1c1f ;  /* 0x003c1f0027077f89 */ /* 0x0002a800000e0000 */
[----:B------:R1:W4:Y:S04]  /*1f730*/  SHFL.IDX PT, R6, R40, 0x1, 0x1c1f ;  /* 0x003c1f0028067f89 */ /* 0x00032800000e0000 */
[----:B------:R1:W3:Y:S04]  /*1f740*/  SHFL.IDX PT, R5, R38, 0x1, 0x1c1f ;  /* 0x003c1f0026057f89 */ /* 0x0002e800000e0000 */
[----:B------:R1:W1:Y:S02]  /*1f750*/  SHFL.IDX PT, R2, R41, 0x1, 0x1c1f ;  /* 0x003c1f0029027f89 */ /* 0x00026400000e0000 */
.L_x_1021:
[----:B------:R-:W-:Y:S01]  /*1f760*/  IADD3 R37, R37, 0x40, RZ ;  /* 0x0000004025257810 */ /* 0x000fe20007ffe0ff */
[----:B------:R-:W-:Y:S01]  /*1f770*/  BSSY B0, `(.L_x_976) ;  /* 0x000004d000007945 */ /* 0x000fe20003800000 */
[----:B------:R-:W-:Y:S01]  /*1f780*/  CS2R R60, SRZ ;  /* 0x00000000003c7805 */ /* 0x000fe2000001ff00 */
[----:B------:R-:W-:Y:S01]  /*1f790*/  CS2R R58, SRZ ;  /* 0x00000000003a7805 */ /* 0x000fe2000001ff00 */
[----:B------:R-:W-:Y:S01]  /*1f7a0*/  ISETP.GE.AND P0, PT, R37, R64, PT ;  /* 0x000000402500720c */ /* 0x000fe20003f06270 */
[----:B------:R-:W-:Y:S01]  /*1f7b0*/  CS2R R52, SRZ ;  /* 0x0000000000347805 */ /* 0x000fe2000001ff00 */
[----:B------:R-:W-:Y:S01]  /*1f7c0*/  CS2R R46, SRZ ;  /* 0x00000000002e7805 */ /* 0x000fe2000001ff00 */
[----:B-1-3--:R-:W-:Y:S01]  /*1f7d0*/  CS2R R40, SRZ ;  /* 0x0000000000287805 */ /* 0x00afe2000001ff00 */
[----:B------:R-:W-:Y:S01]  /*1f7e0*/  CS2R R66, SRZ ;  /* 0x0000000000427805 */ /* 0x000fe2000001ff00 */
[----:B------:R-:W-:Y:S01]  /*1f7f0*/  CS2R R62, SRZ ;  /* 0x00000000003e7805 */ /* 0x000fe2000001ff00 */
[----:B------:R-:W-:Y:S01]  /*1f800*/  CS2R R54, SRZ ;  /* 0x0000000000367805 */ /* 0x000fe2000001ff00 */
[----:B------:R-:W-:Y:S01]  /*1f810*/  CS2R R50, SRZ ;  /* 0x0000000000327805 */ /* 0x000fe2000001ff00 */
[----:B------:R-:W-:Y:S01]  /*1f820*/  CS2R R48, SRZ ;  /* 0x0000000000307805 */ /* 0x000fe2000001ff00 */
[----:B------:R-:W-:Y:S01]  /*1f830*/  CS2R R38, SRZ ;  /* 0x0000000000267805 */ /* 0x000fe2000001ff00 */
[----:B------:R-:W-:-:S03]  /*1f840*/  IMAD.MOV.U32 R3, RZ, RZ, R5 ;  /* 0x000000ffff037224 */ /* 0x000fc600078e0005 */
        /* <DEDUP_REMOVED lines=8> */
[----:B--2-4-:R-:W-:Y:S02]  /*1f8d0*/  @!P2 IMAD.WIDE R20, R4, 0x2, R6 ;  /* 0x000000020414a825 */ /* 0x014fe400078e0206 */
[----:B------:R-:W-:Y:S02]  /*1f8e0*/  @!P0 SHF.R.S32.HI R5, RZ, 0x1f, R24 ;  /* 0x0000001fff058819 */ /* 0x000fe40000011418 */
[----:B------:R-:W-:Y:S01]  /*1f8f0*/  @!P1 LEA.HI R22, R22, R23, RZ, 0x2 ;  /* 0x0000001716169211 */ /* 0x000fe200078f10ff */
[----:B------:R1:W5:Y:S01]  /*1f900*/  @!P2 LD.E.64 R40, [R20.64] ;  /* 0x000000041428a980 */ /* 0x000362000c101b00 */
[----:B------:R-:W-:Y:S01]  /*1f910*/  @!P0 LEA.HI R5, R5, R24, RZ, 0x2 ;  /* 0x0000001805058211 */ /* 0x000fe200078f10ff */
[----:B------:R-:W-:Y:S01]  /*1f920*/  CS2R R38, SRZ ;  /* 0x0000000000267805 */ /* 0x000fe2000001ff00 */
[----:B------:R-:W-:Y:S01]  /*1f930*/  CS2R R48, SRZ ;  /* 0x0000000000307805 */ /* 0x000fe2000001ff00 */
[----:B------:R-:W-:Y:S01]  /*1f940*/  CS2R R46, SRZ ;  /* 0x00000000002e7805 */ /* 0x000fe2000001ff00 */
[----:B------:R-:W-:Y:S01]  /*1f950*/  @!P0 LOP3.LUT R5, R5, 0xfffffffc, RZ, 0xc0, !PT ;  /* 0xfffffffc05058812 */ /* 0x000fe200078ec0ff */
[----:B------:R-:W-:Y:S01]  /*1f960*/  CS2R R52, SRZ ;  /* 0x0000000000347805 */ /* 0x000fe2000001ff00 */
[----:B------:R-:W-:Y:S01]  /*1f970*/  CS2R R50, SRZ ;  /* 0x0000000000327805 */ /* 0x000fe2000001ff00 */
[----:B-1----:R-:W-:Y:S01]  /*1f980*/  @!P1 LOP3.LUT R20, R22, 0xfffffffc, RZ, 0xc0, !PT ;  /* 0xfffffffc16149812 */ /* 0x002fe200078ec0ff */
[----:B------:R-:W-:-:S04]  /*1f990*/  @!P2 IMAD.WIDE R22, R4, 0x2, R2 ;  /* 0x000000020416a825 */ /* 0x000fc800078e0202 */
[C---:B------:R-:W-:Y:S01]  /*1f9a0*/  @!P1 IMAD.WIDE R24, R20.reuse, 0x2, R6 ;  /* 0x0000000214189825 */ /* 0x040fe200078e0206 */
[----:B------:R1:W5:Y:S03]  /*1f9b0*/  @!P2 LD.E.64 R38, [R22.64] ;  /* 0x000000041626a980 */ /* 0x000366000c101b00 */
[----:B------:R-:W-:Y:S01]  /*1f9c0*/  @!P1 IMAD.WIDE R20, R20, 0x2, R2 ;  /* 0x0000000214149825 */ /* 0x000fe200078e0202 */
[----:B------:R2:W5:Y:S04]  /*1f9d0*/  @!P1 LD.E.64 R46, [R24.64] ;  /* 0x00000004182e9980 */ /* 0x000568000c101b00 */
[----:B------:R3:W5:Y:S01]  /*1f9e0*/  @!P1 LD.E.64 R48, [R20.64] ;  /* 0x0000000414309980 */ /* 0x000762000c101b00 */
[----:B-1----:R-:W-:Y:S01]  /*1f9f0*/  @!P0 IMAD.WIDE R22, R5, 0x2, R6 ;  /* 0x0000000205168825 */ /* 0x002fe200078e0206 */
[----:B--2---:R-:W-:-:S04]  /*1fa00*/  IADD3 R24, R4, 0x50, RZ ;  /* 0x0000005004187810 */ /* 0x004fc80007ffe0ff */
[----:B------:R1:W5:Y:S01]  /*1fa10*/  @!P0 LD.E.64 R52, [R22.64] ;  /* 0x0000000416348980 */ /* 0x000362000c101b00 */
[----:B---3--:R-:W-:-:S05]  /*1fa20*/  @!P0 IMAD.WIDE R20, R5, 0x2, R2 ;  /* 0x0000000205148825 */ /* 0x008fca00078e0202 */
[----:B------:R2:W5:Y:S01]  /*1fa30*/  @!P0 LD.E.64 R50, [R20.64] ;  /* 0x0000000414328980 */ /* 0x000562000c101b00 */
[-C--:B------:R-:W-:Y:S02]  /*1fa40*/  ISETP.GE.AND P0, PT, R24, R0.reuse, PT ;  /* 0x000000001800720c */ /* 0x080fe40003f06270 */
[C---:B-1----:R-:W-:Y:S02]  /*1fa50*/  IADD3 R22, R4.reuse, 0x30, RZ ;  /* 0x0000003004167810 */ /* 0x042fe40007ffe0ff */
[----:B------:R-:W-:Y:S02]  /*1fa60*/  IADD3 R23, R4, 0x40, RZ ;  /* 0x0000004004177810 */ /* 0x000fe40007ffe0ff */
[-C--:B------:R-:W-:Y:S02]  /*1fa70*/  ISETP.GE.AND P2, PT, R22, R0.reuse, PT ;  /* 0x000000001600720c */ /* 0x080fe40003f46270 */
[----:B------:R-:W-:-:S05]  /*1fa80*/  ISETP.GE.AND P1, PT, R23, R0, PT ;  /* 0x000000001700720c */ /* 0x000fca0003f26270 */
[----:B------:R-:W-:-:S04]  /*1fa90*/  @!P0 SHF.R.S32.HI R5, RZ, 0x1f, R24 ;  /* 0x0000001fff058819 */ /* 0x000fc80000011418 */
[----:B------:R-:W-:Y:S02]  /*1faa0*/  @!P0 LEA.HI R5, R5, R24, RZ, 0x2 ;  /* 0x0000001805058211 */ /* 0x000fe400078f10ff */
[----:B--2---:R-:W-:Y:S02]  /*1fab0*/  @!P2 SHF.R.S32.HI R21, RZ, 0x1f, R22 ;  /* 0x0000001fff15a819 */ /* 0x004fe40000011416 */
        /* <DEDUP_REMOVED lines=24> */
.L_x_977:
[----:B------:R-:W-:Y:S05]  /*1fc40*/  BSYNC B0 ;  /* 0x0000000000007941 */ /* 0x000fea0003800000 */
.L_x_976:
[----:B-1----:R-:W3:Y:S01]  /*1fc50*/  LDL.64 R2, [R36+0x20] ;  /* 0x0000200024027983 */ /* 0x002ee20000100a00 */
[----:B------:R-:W-:-:S04]  /*1fc60*/  DEPBAR.LE SB0, 0x1 ;  /* 0x000080400000791a */ /* 0x000fc80000000000 */
[----:B----4-:R-:W4:Y:S01]  /*1fc70*/  LDL.64 R24, [R36+0x28] ;  /* 0x0000280024187983 */ /* 0x010f220000100a00 */
[----:B------:R-:W-:Y:S03]  /*1fc80*/  WARPSYNC 0xffffffff ;  /* 0xffffffff00007948 */ /* 0x000fe60003800000 */
[----:B------:R-:W-:Y:S01]  /*1fc90*/  BAR.SYNC.DEFER_BLOCKING 0x0 ;  /* 0x0000000000007b1d */ /* 0x000fe20000010000 */
[----:B-----5:R-:W-:Y:S02]  /*1fca0*/  IMAD.MOV.U32 R5, RZ, RZ, R70 ;  /* 0x000000ffff057224 */ /* 0x020fe400078e0046 */
[----:B------:R-:W-:-:S03]  /*1fcb0*/  IMAD.MOV.U32 R6, RZ, RZ, R61 ;  /* 0x000000ffff067224 */ /* 0x000fc600078e003d */
[----:B---3--:R1:W3:Y:S04]  /*1fcc0*/  LD.E R21, [R2.64] ;  /* 0x0000000402157980 */ /* 0x0082e8000c101900 */
[----:B----4-:R-:W4:Y:S01]  /*1fcd0*/  LD.E.64 R24, [R24.64] ;  /* 0x0000000418187980 */ /* 0x010f22000c101b00 */
[----:B------:R-:W-:Y:S01]  /*1fce0*/  LEA.HI R56, R98, R56, RZ, 0x5 ;  /* 0x0000003862387211 */ /* 0x000fe200078f28ff */
[----:B------:R-:W-:Y:S01]  /*1fcf0*/  BSSY B1, `(.L_x_978) ;  /* 0x0000178000017945 */ /* 0x000fe20003800000 */
[----:B-1----:R-:W-:Y:S02]  /*1fd00*/  IMAD.MOV.U32 R3, RZ, RZ, R71 ;  /* 0x000000ffff037224 */ /* 0x002fe400078e0047 */
[----:B------:R-:W-:-:S03]  /*1fd10*/  IMAD.MOV.U32 R2, RZ, RZ, R60 ;  /* 0x000000ffff027224 */ /* 0x000fc600078e003c */
[----:B------:R-:W-:Y:S01]  /*1fd20*/  PRMT R95, R3, 0x5410, R5 ;  /* 0x00005410035f7816 */ /* 0x000fe20000000005 */
[----:B------:R-:W-:Y:S01]  /*1fd30*/  IMAD.MOV.U32 R5, RZ, RZ, R58 ;  /* 0x000000ffff057224 */ /* 0x000fe200078e003a */
[----:B------:R-:W-:Y:S01]  /*1fd40*/  PRMT R92, R92, 0x5410, R2 ;  /* 0x000054105c5c7816 */ /* 0x000fe20000000002 */
[----:B------:R-:W-:Y:S02]  /*1fd50*/  IMAD.MOV.U32 R3, RZ, RZ, R59 ;  /* 0x000000ffff037224 */ /* 0x000fe400078e003b */
[----:B------:R-:W-:Y:S01]  /*1fd60*/  IMAD.MOV.U32 R2, RZ, RZ, R52 ;  /* 0x000000ffff027224 */ /* 0x000fe200078e0034 */
[----:B------:R-:W-:Y:S02]  /*1fd70*/  PRMT R92, R6, 0x7610, R92 ;  /* 0x00007610065c7816 */ /* 0x000fe4000000005c */
[----:B------:R-:W-:Y:S01]  /*1fd80*/  PRMT R90, R3, 0x5410, R5 ;  /* 0x00005410035a7816 */ /* 0x000fe20000000005 */
[----:B------:R-:W-:Y:S01]  /*1fd90*/  IMAD.MOV.U32 R3, RZ, RZ, R46 ;  /* 0x000000ffff037224 */ /* 0x000fe200078e002e */
[----:B------:R-:W-:Y:S01]  /*1fda0*/  PRMT R88, R88, 0x5410, R2 ;  /* 0x0000541058587816 */ /* 0x000fe20000000002 */
[----:B------:R-:W-:Y:S01]  /*1fdb0*/  IMAD.MOV.U32 R2, RZ, RZ, R47 ;  /* 0x000000ffff027224 */ /* 0x000fe200078e002f */
[----:B------:R-:W-:Y:S01]  /*1fdc0*/  SHF.R.S32.HI R6, RZ, 0x1f, R68 ;  /* 0x0000001fff067819 */ /* 0x000fe20000011444 */
[----:B------:R-:W-:-:S03]  /*1fdd0*/  IMAD.MOV.U32 R5, RZ, RZ, R53 ;  /* 0x000000ffff057224 */ /* 0x000fc600078e0035 */
[----:B------:R-:W-:Y:S01]  /*1fde0*/  PRMT R86, R2, 0x5410, R3 ;  /* 0x0000541002567816 */ /* 0x000fe20000000003 */
[----:B------:R-:W-:Y:S01]  /*1fdf0*/  IMAD.MOV.U32 R2, RZ, RZ, R66 ;  /* 0x000000ffff027224 */ /* 0x000fe200078e0042 */
[----:B------:R-:W-:Y:S01]  /*1fe00*/  LEA.HI R3, R6, R68, RZ, 0x3 ;  /* 0x0000004406037211 */ /* 0x000fe200078f18ff */
[----:B------:R-:W-:Y:S01]  /*1fe10*/  IMAD.MOV.U32 R6, RZ, RZ, R40 ;  /* 0x000000ffff067224 */ /* 0x000fe200078e0028 */
[----:B------:R-:W-:Y:S01]  /*1fe20*/  PRMT R88, R5, 0x7610, R88 ;  /* 0x0000761005587816 */ /* 0x000fe20000000058 */
[----:B------:R-:W-:Y:S01]  /*1fe30*/  IMAD.MOV.U32 R5, RZ, RZ, R41 ;  /* 0x000000ffff057224 */ /* 0x000fe200078e0029 */
[----:B------:R-:W-:Y:S02]  /*1fe40*/  LOP3.LUT R3, R3, 0xfffffff8, RZ, 0xc0, !PT ;  /* 0xfffffff803037812 */ /* 0x000fe400078ec0ff */
[----:B------:R-:W-:Y:S01]  /*1fe50*/  PRMT R94, R94, 0x5410, R2 ;  /* 0x000054105e5e7816 */ /* 0x000fe20000000002 */
[----:B------:R-:W-:Y:S01]  /*1fe60*/  IMAD.MOV.U32 R2, RZ, RZ, R63 ;  /* 0x000000ffff027224 */ /* 0x000fe200078e003f */
[----:B------:R-:W-:Y:S01]  /*1fe70*/  PRMT R80, R5, 0x5410, R6 ;  /* 0x0000541005507816 */ /* 0x000fe20000000006 */
[----:B------:R-:W-:-:S02]  /*1fe80*/  IMAD.IADD R3, R68, 0x1, -R3 ;  /* 0x0000000144037824 */ /* 0x000fc400078e0a03 */
[----:B------:R-:W-:Y:S02]  /*1fe90*/  IMAD.MOV.U32 R5, RZ, RZ, R62 ;  /* 0x000000ffff057224 */ /* 0x000fe400078e003e */
[----:B------:R-:W-:Y:S01]  /*1fea0*/  IMAD.MOV.U32 R6, RZ, RZ, R67 ;  /* 0x000000ffff067224 */ /* 0x000fe200078e0043 */
[C---:B------:R-:W-:Y:S01]  /*1feb0*/  LOP3.LUT P1, RZ, R3.reuse, 0x4, RZ, 0xc0, !PT ;  /* 0x0000000403ff7812 */ /* 0x040fe2000782c0ff */
[----:B--2---:R-:W-:Y:S01]  /*1fec0*/  IMAD.SHL.U32 R7, R3, 0x40, RZ ;  /* 0x0000004003077824 */ /* 0x004fe200078e00ff */
[----:B------:R-:W-:Y:S01]  /*1fed0*/  PRMT R91, R2, 0x5410, R5 ;  /* 0x00005410025b7816 */ /* 0x000fe20000000005 */
[----:B------:R-:W-:Y:S01]  /*1fee0*/  IMAD.MOV.U32 R5, RZ, RZ, R50 ;  /* 0x000000ffff057224 */ /* 0x000fe200078e0032 */
[----:B------:R-:W-:Y:S01]  /*1fef0*/  PRMT R94, R6, 0x7610, R94 ;  /* 0x00007610065e7816 */ /* 0x000fe2000000005e */
[----:B------:R-:W-:Y:S01]  /*1ff00*/  IMAD.MOV.U32 R6, RZ, RZ, R55 ;  /* 0x000000ffff067224 */ /* 0x000fe200078e0037 */
[----:B------:R-:W-:Y:S01]  /*1ff10*/  LOP3.LUT R2, R7, 0x1c0, RZ, 0xc0, !PT ;  /* 0x000001c007027812 */ /* 0x000fe200078ec0ff */
[----:B------:R-:W-:Y:S01]  /*1ff20*/  IMAD.MOV.U32 R7, RZ, RZ, R54 ;  /* 0x000000ffff077224 */ /* 0x000fe200078e0036 */
[----:B------:R-:W-:Y:S01]  /*1ff30*/  PRMT R87, R87, 0x5410, R5 ;  /* 0x0000541057577816 */ /* 0x000fe20000000005 */
[----:B------:R-:W-:Y:S01]  /*1ff40*/  IMAD.MOV.U32 R5, RZ, RZ, R51 ;  /* 0x000000ffff057224 */ /* 0x000fe200078e0033 */
[----:B------:R-:W-:Y:S01]  /*1ff50*/  LOP3.LUT R20, R2, 0x18, R57, 0xf8, !PT ;  /* 0x0000001802147812 */ /* 0x000fe200078ef839 */
[----:B------:R-:W-:Y:S01]  /*1ff60*/  IMAD.MOV.U32 R3, RZ, RZ, R38 ;  /* 0x000000ffff037224 */ /* 0x000fe200078e0026 */
[----:B------:R-:W-:-:S02]  /*1ff70*/  PRMT R89, R6, 0x5410, R7 ;  /* 0x0000541006597816 */ /* 0x000fc40000000007 */
[----:B------:R-:W-:Y:S02]  /*1ff80*/  SHF.R.U32.HI R2, RZ, 0x3, R2 ;  /* 0x00000003ff027819 */ /* 0x000fe40000011602 */
[----:B------:R-:W-:Y:S01]  /*1ff90*/  PRMT R87, R5, 0x7610, R87 ;  /* 0x0000761005577816 */ /* 0x000fe20000000057 */
[----:B------:R-:W-:Y:S01]  /*1ffa0*/  IMAD.MOV.U32 R5, RZ, RZ, R49 ;  /* 0x000000ffff057224 */ /* 0x000fe200078e0031 */
[----:B------:R-:W-:Y:S01]  /*1ffb0*/  LOP3.LUT R7, R20, R2, RZ, 0x3c, !PT ;  /* 0x0000000214077212 */ /* 0x000fe200078e3cff */
[----:B------:R-:W-:Y:S02]  /*1ffc0*/  IMAD.MOV.U32 R2, RZ, RZ, R48 ;  /* 0x000000ffff027224 */ /* 0x000fe400078e0030 */
[----:B------:R-:W-:Y:S02]  /*1ffd0*/  IMAD.SHL.U32 R20, R56, 0x10, RZ ;  /* 0x0000001038147824 */ /* 0x000fe400078e00ff */
[----:B------:R-:W-:Y:S01]  /*1ffe0*/  IMAD.MOV.U32 R56, RZ, RZ, 0x20 ;  /* 0x00000020ff387424 */ /* 0x000fe200078e00ff */
[----:B------:R-:W-:Y:S01]  /*1fff0*/  PRMT R82, R82, 0x5410, R2 ;  /* 0x0000541052527816 */ /* 0x000fe20000000002 */
[----:B------:R-:W-:Y:S01]  /*20000*/  IMAD.MOV.U32 R2, RZ, RZ, R39 ;  /* 0x000000ffff027224 */ /* 0x000fe200078e0027 */
[----:B------:R-:W-:-:S02]  /*20010*/  LOP3.LUT R57, R7, 0xfffffe00, R20, 0xf8, !PT ;  /* 0xfffffe0007397812 */ /* 0x000fc400078ef814 */
[----:B------:R-:W-:Y:S02]  /*20020*/  PRMT R82, R5, 0x7610, R82 ;  /* 0x0000761005527816 */ /* 0x000fe40000000052 */
[----:B------:R-:W-:Y:S02]  /*20030*/  PRMT R78, R2, 0x5410, R3 ;  /* 0x00005410024e7816 */ /* 0x000fe40000000003 */
[----:B------:R-:W-:Y:S01]  /*20040*/  SEL R56, R56, 0xffffffe0, !P1 ;  /* 0xffffffe038387807 */ /* 0x000fe20004800000 */
[----:B---3--:R-:W-:-:S05]  /*20050*/  IMAD R6, R21, -0x80, R64 ;  /* 0xffffff8015067824 */ /* 0x008fca00078e0240 */
[----:B------:R-:W-:Y:S01]  /*20060*/  IMNMX R64, R6, 0x80, PT ;  /* 0x0000008006407817 */ /* 0x000fe20003800200 */
[----:B----4-:R-:W-:-:S03]  /*20070*/  IMAD.WIDE.U32 R26, R57, 0x2, R24 ;  /* 0x00000002391a7825 */ /* 0x010fc600078e0018 */
[----:B------:R-:W-:-:S13]  /*20080*/  ISETP.GE.AND P0, PT, R68, R64, PT ;  /* 0x000000404400720c */ /* 0x000fda0003f06270 */
[----:B------:R-:W-:Y:S05]  /*20090*/  @P0 BRA `(.L_x_979) ;  /* 0x000013d000000947 */ /* 0x000fea0003800000 */
[----:B------:R-:W-:Y:S01]  /*200a0*/  ISETP.GE.AND P0, PT, R4, R0, PT ;  /* 0x000000000400720c */ /* 0x000fe20003f06270 */
[----:B------:R-:W-:-:S12]  /*200b0*/  BSSY B0, `(.L_x_980) ;  /* 0x0000030000007945 */ /* 0x000fd80003800000 */
[----:B------:R-:W-:Y:S05]  /*200c0*/  @P0 BRA `(.L_x_981) ;  /* 0x000002e000000947 */ /* 0x000fea0003800000 */
[----:B------:R-:W2:Y:S01]  /*200d0*/  LD.E.128 R20, [R26.64] ;  /* 0x000000041a147980 */ /* 0x000ea2000c101d00 */
[----:B------:R-:W-:Y:S02]  /*200e0*/  SHF.R.U32.HI R2, RZ, 0x10, R9 ;  /* 0x00000010ff027819 */ /* 0x000fe40000011609 */
[----:B------:R-:W-:Y:S02]  /*200f0*/  SHF.R.U32.HI R3, RZ, 0x10, R13 ;  /* 0x00000010ff037819 */ /* 0x000fe4000001160d */
[C---:B------:R-:W-:Y:S02]  /*20100*/  PRMT R2, R65.reuse, 0x5410, R2 ;  /* 0x0000541041027816 */ /* 0x040fe40000000002 */
[----:B------:R-:W-:Y:S02]  /*20110*/  PRMT R3, R65, 0x5432, R3 ;  /* 0x0000543241037816 */ /* 0x000fe40000000003 */
[----:B------:R-:W-:Y:S01]  /*20120*/  SHF.R.U64 R8, R8, 0x10, R9 ;  /* 0x0000001008087819 */ /* 0x000fe20000001209 */
[----:B------:R-:W-:Y:S01]  /*20130*/  IMAD.U32 R6, R2, 0x10000, RZ ;  /* 0x0001000002067824 */ /* 0x000fe200078e00ff */
[----:B------:R-:W-:Y:S01]  /*20140*/  SHF.R.U64 R12, R12, 0x10, R13 ;  /* 0x000000100c0c7819 */ /* 0x000fe2000000120d */
[----:B------:R-:W-:Y:S01]  /*20150*/  IMAD.U32 R5, R3, 0x10000, RZ ;  /* 0x0001000003057824 */ /* 0x000fe200078e00ff */
[----:B--2---:R-:W-:-:S02]  /*20160*/  LOP3.LUT R36, R22, 0xffff0000, RZ, 0xc0, !PT ;  /* 0xffff000016247812 */ /* 0x004fc400078ec0ff */
[----:B------:R-:W-:Y:S01]  /*20170*/  SHF.L.U32 R7, R22, 0x10, RZ ;  /* 0x0000001016077819 */ /* 0x000fe200000006ff */
[----:B------:R-:W-:Y:S02]  /*20180*/  IMAD.U32 R22, R23, 0x10000, RZ ;  /* 0x0001000017167824 */ /* 0x000fe400078e00ff */
[CC--:B------:R-:W-:Y:S02]  /*20190*/  FMUL.FTZ R37, R36.reuse, R6.reuse ;  /* 0x0000000624257220 */ /* 0x0c0fe40000410000 */
[-C--:B------:R-:W-:Y:S02]  /*201a0*/  FMUL.FTZ R36, R36, R5.reuse ;  /* 0x0000000524247220 */ /* 0x080fe40000410000 */
[----:B------:R-:W-:Y:S01]  /*201b0*/  FFMA.FTZ R37, R7, R5, -R37 ;  /* 0x0000000507257223 */ /* 0x000fe20000010825 */
[----:B------:R-:W-:Y:S01]  /*201c0*/  LOP3.LUT R5, R3, 0xffff0000, RZ, 0xc0, !PT ;  /* 0xffff000003057812 */ /* 0x000fe200078ec0ff */
[----:B------:R-:W-:Y:S01]  /*201d0*/  FFMA.FTZ R36, R7, R6, R36 ;  /* 0x0000000607247223 */ /* 0x000fe20000010024 */
[----:B------:R-:W-:-:S02]  /*201e0*/  LOP3.LUT R3, R2, 0xffff0000, RZ, 0xc0, !PT ;  /* 0xffff000002037812 */ /* 0x000fc400078ec0ff */
[----:B------:R-:W-:-:S05]  /*201f0*/  LOP3.LUT R2, R23, 0xffff0000, RZ, 0xc0, !PT ;  /* 0xffff000017027812 */ /* 0x000fca00078ec0ff */
[C---:B------:R-:W-:Y:S02]  /*20200*/  FMUL.FTZ R23, R2.reuse, R5 ;  /* 0x0000000502177220 */ /* 0x040fe40000410000 */
[-C--:B------:R-:W-:Y:S01]  /*20210*/  FMUL.FTZ R7, R2, R3.reuse ;  /* 0x0000000302077220 */ /* 0x080fe20000410000 */
[C---:B------:R-:W-:Y:S01]  /*20220*/  PRMT R2, R69.reuse, 0x5410, R8 ;  /* 0x0000541045027816 */ /* 0x040fe20000000008 */
[C---:B------:R-:W-:Y:S01]  /*20230*/  FFMA.FTZ R23, R22.reuse, R3, R23 ;  /* 0x0000000316177223 */ /* 0x040fe20000010017 */
[----:B------:R-:W-:Y:S01]  /*20240*/  PRMT R3, R69, 0x5432, R12 ;  /* 0x0000543245037816 */ /* 0x000fe2000000000c */
[----:B------:R-:W-:Y:S01]  /*20250*/  FFMA.FTZ R7, R22, R5, -R7 ;  /* 0x0000000516077223 */ /* 0x000fe20000010807 */
[----:B------:R-:W-:Y:S01]  /*20260*/  LOP3.LUT R5, R20, 0xffff0000, RZ, 0xc0, !PT ;  /* 0xffff000014057812 */ /* 0x000fe200078ec0ff */
[----:B------:R-:W-:Y:S01]  /*20270*/  IMAD.U32 R9, R2, 0x10000, RZ ;  /* 0x0001000002097824 */ /* 0x000fe200078e00ff */
[----:B------:R-:W-:Y:S01]  /*20280*/  SHF.L.U32 R8, R3, 0x10, RZ ;  /* 0x0000001003087819 */ /* 0x000fe200000006ff */
[----:B------:R-:W-:Y:S01]  /*20290*/  IMAD.U32 R12, R20, 0x10000, RZ ;  /* 0x00010000140c7824 */ /* 0x000fe200078e00ff */
[----:B------:R-:W-:Y:S01]  /*202a0*/  SHF.L.U32 R20, R21, 0x10, RZ ;  /* 0x0000001015147819 */ /* 0x000fe200000006ff */
[C---:B------:R-:W-:Y:S01]  /*202b0*/  FMUL.FTZ R6, R5.reuse, R9 ;  /* 0x0000000905067220 */ /* 0x040fe20000410000 */
[----:B------:R-:W-:Y:S01]  /*202c0*/  F2FP.BF16.PACK_AB R22, R36, R37 ;  /* 0x000000252416723e */ /* 0x000fe200000010ff */
[-C--:B------:R-:W-:Y:S01]  /*202d0*/  FMUL.FTZ R5, R5, R8.reuse ;  /* 0x0000000805057220 */ /* 0x080fe20000410000 */
[----:B------:R-:W-:Y:S01]  /*202e0*/  F2FP.BF16.PACK_AB R23, R23, R7 ;  /* 0x000000071717723e */ /* 0x000fe200000010ff */
[----:B------:R-:W-:Y:S01]  /*202f0*/  FFMA.FTZ R6, R12, R8, -R6 ;  /* 0x000000080c067223 */ /* 0x000fe20000010806 */
[----:B------:R-:W-:Y:S01]  /*20300*/  LOP3.LUT R8, R2, 0xffff0000, RZ, 0xc0, !PT ;  /* 0xffff000002087812 */ /* 0x000fe200078ec0ff */
[----:B------:R-:W-:Y:S01]  /*20310*/  FFMA.FTZ R5, R12, R9, R5 ;  /* 0x000000090c057223 */ /* 0x000fe20000010005 */
[----:B------:R-:W-:-:S02]  /*20320*/  LOP3.LUT R9, R3, 0xffff0000, RZ, 0xc0, !PT ;  /* 0xffff000003097812 */ /* 0x000fc400078ec0ff */
[----:B------:R-:W-:-:S05]  /*20330*/  LOP3.LUT R2, R21, 0xffff0000, RZ, 0xc0, !PT ;  /* 0xffff000015027812 */ /* 0x000fca00078ec0ff */
[CC--:B------:R-:W-:Y:S02]  /*20340*/  FMUL.FTZ R3, R2.reuse, R8.reuse ;  /* 0x0000000802037220 */ /* 0x0c0fe40000410000 */
[-C--:B------:R-:W-:Y:S02]  /*20350*/  FMUL.FTZ R21, R2, R9.reuse ;  /* 0x0000000902157220 */ /* 0x080fe40000410000 */
[C---:B------:R-:W-:Y:S02]  /*20360*/  FFMA.FTZ R2, R20.reuse, R9, -R3 ;  /* 0x0000000914027223 */ /* 0x040fe40000010803 */
[----:B------:R-:W-:Y:S01]  /*20370*/  FFMA.FTZ R21, R20, R8, R21 ;  /* 0x0000000814157223 */ /* 0x000fe20000010015 */
[----:B------:R-:W-:-:S04]  /*20380*/  F2FP.BF16.PACK_AB R20, R5, R6 ;  /* 0x000000060514723e */ /* 0x000fc800000010ff */
[----:B------:R-:W-:-:S05]  /*20390*/  F2FP.BF16.PACK_AB R21, R21, R2 ;  /* 0x000000021515723e */ /* 0x000fca00000010ff */
[----:B------:R1:W-:Y:S02]  /*203a0*/  ST.E.128 [R26.64], R20 ;  /* 0x000000141a007985 */ /* 0x0003e4000c101d04 */
.L_x_981:
[----:B------:R-:W-:Y:S05]  /*203b0*/  BSYNC B0 ;  /* 0x0000000000007941 */ /* 0x000fea0003800000 */
.L_x_980:
[----:B------:R-:W-:Y:S01]  /*203c0*/  IADD3 R2, R4, 0x10, RZ ;  /* 0x0000001004027810 */ /* 0x000fe20007ffe0ff */
[----:B------:R-:W-:Y:S03]  /*203d0*/  BSSY B0, `(.L_x_982) ;  /* 0x0000035000007945 */ /* 0x000fe60003800000 */
[----:B------:R-:W-:-:S13]  /*203e0*/  ISETP.GE.AND P0, PT, R2, R0, PT ;  /* 0x000000000200720c */ /* 0x000fda0003f06270 */
[----:B------:R-:W-:Y:S05]  /*203f0*/  @P0 BRA `(.L_x_983) ;  /* 0x0000032000000947 */ /* 0x000fea0003800000 */
[----:B------:R-:W-:-:S04]  /*20400*/  IADD3 R3, P0, R56, R57, RZ ;  /* 0x0000003938037210 */ /* 0x000fc80007f1e0ff */
[----:B------:R-:W-:Y:S02]  /*20410*/  LEA.HI.X.SX32 R5, R56, RZ, 0x1, P0 ;  /* 0x000000ff38057211 */ /* 0x000fe400000f0eff */
[----:B------:R-:W-:-:S04]  /*20420*/  LEA R2, P0, R3, R24, 0x1 ;  /* 0x0000001803027211 */ /* 0x000fc800078008ff */
[----:B------:R-:W-:-:S05]  /*20430*/  LEA.HI.X R3, R3, R25, R5, 0x1, P0 ;  /* 0x0000001903037211 */ /* 0x000fca00000f0c05 */
[----:B-1----:R-:W2:Y:S01]  /*20440*/  LD.E.128 R20, [R2.64] ;  /* 0x0000000402147980 */ /* 0x002ea2000c101d00 */
        /* <DEDUP_REMOVED lines=8> */
[C---:B--2---:R-:W-:Y:S01]  /*204d0*/  LOP3.LUT R13, R22.reuse, 0xffff0000, RZ, 0xc0, !PT ;  /* 0xffff0000160d7812 */ /* 0x044fe200078ec0ff */
[----:B------:R-:W-:-:S02]  /*204e0*/  IMAD.U32 R9, R22, 0x10000, RZ ;  /* 0x0001000016097824 */ /* 0x000fc400078e00ff */
[----:B------:R-:W-:Y:S02]  /*204f0*/  IMAD.U32 R22, R23, 0x10000, RZ ;  /* 0x0001000017167824 */ /* 0x000fe400078e00ff */
[CC--:B------:R-:W-:Y:S02]  /*20500*/  FMUL.FTZ R36, R13.reuse, R8.reuse ;  /* 0x000000080d247220 */ /* 0x0c0fe40000410000 */
[-C--:B------:R-:W-:Y:S02]  /*20510*/  FMUL.FTZ R13, R13, R7.reuse ;  /* 0x000000070d0d7220 */ /* 0x080fe40000410000 */
[C---:B------:R-:W-:Y:S02]  /*20520*/  FFMA.FTZ R36, R9.reuse, R7, -R36 ;  /* 0x0000000709247223 */ /* 0x040fe40000010824 */
[----:B------:R-:W-:Y:S01]  /*20530*/  FFMA.FTZ R13, R9, R8, R13 ;  /* 0x00000008090d7223 */ /* 0x000fe2000001000d */
[----:B------:R-:W-:Y:S02]  /*20540*/  LOP3.LUT R9, R5, 0xffff0000, RZ, 0xc0, !PT ;  /* 0xffff000005097812 */ /* 0x000fe400078ec0ff */
[----:B------:R-:W-:-:S02]  /*20550*/  LOP3.LUT R5, R23, 0xffff0000, RZ, 0xc0, !PT ;  /* 0xffff000017057812 */ /* 0x000fc400078ec0ff */
[----:B------:R-:W-:Y:S02]  /*20560*/  LOP3.LUT R8, R6, 0xffff0000, RZ, 0xc0, !PT ;  /* 0xffff000006087812 */ /* 0x000fe400078ec0ff */
[----:B------:R-:W-:Y:S01]  /*20570*/  PRMT R6, R73, 0x5432, R14 ;  /* 0x0000543249067816 */ /* 0x000fe2000000000e */
[CC--:B------:R-:W-:Y:S02]  /*20580*/  FMUL.FTZ R7, R5.reuse, R9.reuse ;  /* 0x0000000905077220 */ /* 0x0c0fe40000410000 */
[-C--:B------:R-:W-:Y:S01]  /*20590*/  FMUL.FTZ R11, R5, R8.reuse ;  /* 0x00000008050b7220 */ /* 0x080fe20000410000 */
[----:B------:R-:W-:Y:S01]  /*205a0*/  PRMT R5, R73, 0x5410, R10 ;  /* 0x0000541049057816 */ /* 0x000fe2000000000a */
[----:B------:R-:W-:Y:S01]  /*205b0*/  FFMA.FTZ R7, R22, R8, -R7 ;  /* 0x0000000816077223 */ /* 0x000fe20000010807 */
[----:B------:R-:W-:Y:S01]  /*205c0*/  LOP3.LUT R8, R20, 0xffff0000, RZ, 0xc0, !PT ;  /* 0xffff000014087812 */ /* 0x000fe200078ec0ff */
[----:B------:R-:W-:Y:S02]  /*205d0*/  FFMA.FTZ R11, R22, R9, R11 ;  /* 0x00000009160b7223 */ /* 0x000fe4000001000b */
[----:B------:R-:W-:-:S02]  /*205e0*/  IMAD.U32 R10, R5, 0x10000, RZ ;  /* 0x00010000050a7824 */ /* 0x000fc400078e00ff */
[----:B------:R-:W-:Y:S01]  /*205f0*/  IMAD.U32 R9, R6, 0x10000, RZ ;  /* 0x0001000006097824 */ /* 0x000fe200078e00ff */
[----:B------:R-:W-:Y:S01]  /*20600*/  F2FP.BF16.PACK_AB R11, R11, R7 ;  /* 0x000000070b0b723e */ /* 0x000fe200000010ff */
[-C--:B------:R-:W-:Y:S02]  /*20610*/  FMUL.FTZ R12, R8, R10.reuse ;  /* 0x0000000a080c7220 */ /* 0x080fe40000410000 */
[----:B------:R-:W-:Y:S02]  /*20620*/  IMAD.U32 R14, R20, 0x10000, RZ ;  /* 0x00010000140e7824 */ /* 0x000fe400078e00ff */
[-C--:B------:R-:W-:Y:S02]  /*20630*/  FMUL.FTZ R8, R8, R9.reuse ;  /* 0x0000000908087220 */ /* 0x080fe40000410000 */
[C---:B------:R-:W-:Y:S02]  /*20640*/  FFMA.FTZ R12, R14.reuse, R9, -R12 ;  /* 0x000000090e0c7223 */ /* 0x040fe4000001080c */
[----:B------:R-:W-:Y:S01]  /*20650*/  FFMA.FTZ R8, R14, R10, R8 ;  /* 0x0000000a0e087223 */ /* 0x000fe20000010008 */
[----:B------:R-:W-:Y:S01]  /*20660*/  LOP3.LUT R14, R5, 0xffff0000, RZ, 0xc0, !PT ;  /* 0xffff0000050e7812 */ /* 0x000fe200078ec0ff */
[C---:B------:R-:W-:Y:S01]  /*20670*/  IMAD.U32 R20, R21.reuse, 0x10000, RZ ;  /* 0x0001000015147824 */ /* 0x040fe200078e00ff */
[----:B------:R-:W-:-:S02]  /*20680*/  LOP3.LUT R5, R21, 0xffff0000, RZ, 0xc0, !PT ;  /* 0xffff000015057812 */ /* 0x000fc400078ec0ff */
[----:B------:R-:W-:Y:S02]  /*20690*/  LOP3.LUT R10, R6, 0xffff0000, RZ, 0xc0, !PT ;  /* 0xffff0000060a7812 */ /* 0x000fe400078ec0ff */
[----:B------:R-:W-:Y:S01]  /*206a0*/  F2FP.BF16.PACK_AB R8, R8, R12 ;  /* 0x0000000c0808723e */ /* 0x000fe200000010ff */
[C---:B------:R-:W-:Y:S02]  /*206b0*/  FMUL.FTZ R6, R5.reuse, R14 ;  /* 0x0000000e05067220 */ /* 0x040fe40000410000 */
[-C--:B------:R-:W-:Y:S02]  /*206c0*/  FMUL.FTZ R9, R5, R10.reuse ;  /* 0x0000000a05097220 */ /* 0x080fe40000410000 */
[C---:B------:R-:W-:Y:S01]  /*206d0*/  FFMA.FTZ R5, R20.reuse, R10, -R6 ;  /* 0x0000000a14057223 */ /* 0x040fe20000010806 */
[----:B------:R-:W-:Y:S01]  /*206e0*/  F2FP.BF16.PACK_AB R10, R13, R36 ;  /* 0x000000240d0a723e */ /* 0x000fe200000010ff */
[----:B------:R-:W-:-:S05]  /*206f0*/  FFMA.FTZ R9, R20, R14, R9 ;  /* 0x0000000e14097223 */ /* 0x000fca0000010009 */
[----:B------:R-:W-:-:S05]  /*20700*/  F2FP.BF16.PACK_AB R9, R9, R5 ;  /* 0x000000050909723e */ /* 0x000fca00000010ff */
[----:B------:R1:W-:Y:S02]  /*20710*/  ST.E.128 [R2.64], R8 ;  /* 0x0000000802007985 */ /* 0x0003e4000c101d04 */
.L_x_983:
[----:B------:R-:W-:Y:S05]  /*20720*/  BSYNC B0 ;  /* 0x0000000000007941 */ /* 0x000fea0003800000 */
.L_x_982:
[----:B-1----:R-:W-:Y:S01]  /*20730*/  IADD3 R2, R4, 0x20, RZ ;  /* 0x0000002004027810 */ /* 0x002fe20007ffe0ff */
[----:B------:R-:W-:Y:S03]  /*20740*/  BSSY B0, `(.L_x_984) ;  /* 0x0000031000007945 */ /* 0x000fe60003800000 */
[----:B------:R-:W-:-:S13]  /*20750*/  ISETP.GE.AND P0, PT, R2, R0, PT ;  /* 0x000000000200720c */ /* 0x000fda0003f06270 */
[----:B------:R-:W-:Y:S05]  /*20760*/  @P0 BRA `(.L_x_985) ;  /* 0x000002e000000947 */ /* 0x000fea0003800000 */
[----:B------:R-:W2:Y:S01]  /*20770*/  LD.E.128 R8, [R26.64+0x4000] ;  /* 0x004000041a087980 */ /* 0x000ea2000c101d00 */
[----:B------:R-:W-:Y:S02]  /*20780*/  SHF.R.U32.HI R6, RZ, 0x10, R17 ;  /* 0x00000010ff067819 */ /* 0x000fe40000011611 */
[----:B------:R-:W-:Y:S02]  /*20790*/  SHF.R.U32.HI R7, RZ, 0x10, R19 ;  /* 0x00000010ff077819 */ /* 0x000fe40000011613 */
[----:B------:R-:W-:Y:S02]  /*207a0*/  PRMT R6, R74, 0x5410, R6 ;  /* 0x000054104a067816 */ /* 0x000fe40000000006 */
[----:B------:R-:W-:Y:S02]  /*207b0*/  PRMT R7, R75, 0x5410, R7 ;  /* 0x000054104b077816 */ /* 0x000fe40000000007 */
[----:B------:R-:W-:Y:S01]  /*207c0*/  SHF.R.U64 R14, R18, 0x10, R19 ;  /* 0x00000010120e7819 */ /* 0x000fe20000001213 */
[----:B------:R-:W-:Y:S01]  /*207d0*/  IMAD.U32 R18, R6, 0x10000, RZ ;  /* 0x0001000006127824 */ /* 0x000fe200078e00ff */
[----:B------:R-:W-:Y:S01]  /*207e0*/  SHF.R.U64 R13, R16, 0x10, R17 ;  /* 0x00000010100d7819 */ /* 0x000fe20000001211 */
[----:B------:R-:W-:Y:S01]  /*207f0*/  IMAD.U32 R17, R7, 0x10000, RZ ;  /* 0x0001000007117824 */ /* 0x000fe200078e00ff */
[----:B------:R-:W-:-:S02]  /*20800*/  LOP3.LUT R20, R6, 0xffff0000, RZ, 0xc0, !PT ;  /* 0xffff000006147812 */ /* 0x000fc400078ec0ff */
[----:B------:R-:W-:Y:S02]  /*20810*/  PRMT R13, R74, 0x5432, R13 ;  /* 0x000054324a0d7816 */ /* 0x000fe4000000000d */
[----:B------:R-:W-:Y:S02]  /*20820*/  PRMT R14, R75, 0x5432, R14 ;  /* 0x000054324b0e7816 */ /* 0x000fe4000000000e */
[----:B------:R-:W-:Y:S02]  /*20830*/  LOP3.LUT R19, R7, 0xffff0000, RZ, 0xc0, !PT ;  /* 0xffff000007137812 */ /* 0x000fe400078ec0ff */
[C---:B--2---:R-:W-:Y:S01]  /*20840*/  LOP3.LUT R12, R10.reuse, 0xffff0000, RZ, 0xc0, !PT ;  /* 0xffff00000a0c7812 */ /* 0x044fe200078ec0ff */
[----:B------:R-:W-:Y:S01]  /*20850*/  IMAD.U32 R16, R10, 0x10000, RZ ;  /* 0x000100000a107824 */ /* 0x000fe200078e00ff */
[C---:B------:R-:W-:Y:S01]  /*20860*/  LOP3.LUT R10, R11.reuse, 0xffff0000, RZ, 0xc0, !PT ;  /* 0xffff00000b0a7812 */ /* 0x040fe200078ec0ff */
[----:B------:R-:W-:Y:S01]  /*20870*/  IMAD.U32 R15, R11, 0x10000, RZ ;  /* 0x000100000b0f7824 */ /* 0x000fe200078e00ff */
[----:B------:R-:W-:Y:S01]  /*20880*/  LOP3.LUT R3, R8, 0xffff0000, RZ, 0xc0, !PT ;  /* 0xffff000008037812 */ /* 0x000fe200078ec0ff */
[-C--:B------:R-:W-:Y:S01]  /*20890*/  FMUL.FTZ R11, R12, R18.reuse ;  /* 0x000000120c0b7220 */ /* 0x080fe20000410000 */
[----:B------:R-:W-:Y:S01]  /*208a0*/  SHF.L.U32 R5, R8, 0x10, RZ ;  /* 0x0000001008057819 */ /* 0x000fe200000006ff */
[-C--:B------:R-:W-:Y:S01]  /*208b0*/  FMUL.FTZ R6, R12, R17.reuse ;  /* 0x000000110c067220 */ /* 0x080fe20000410000 */
[----:B------:R-:W-:Y:S01]  /*208c0*/  LOP3.LUT R8, R9, 0xffff0000, RZ, 0xc0, !PT ;  /* 0xffff000009087812 */ /* 0x000fe200078ec0ff */
[----:B------:R-:W-:Y:S01]  /*208d0*/  FFMA.FTZ R12, R16, R17, -R11 ;  /* 0x00000011100c7223 */ /* 0x000fe2000001080b */
[----:B------:R-:W-:Y:S01]  /*208e0*/  SHF.L.U32 R17, R14, 0x10, RZ ;  /* 0x000000100e117819 */ /* 0x000fe200000006ff */
[----:B------:R-:W-:Y:S01]  /*208f0*/  FFMA.FTZ R16, R16, R18, R6 ;  /* 0x0000001210107223 */ /* 0x000fe20000010006 */
[----:B------:R-:W-:Y:S01]  /*20900*/  LOP3.LUT R14, R14, 0xffff0000, RZ, 0xc0, !PT ;  /* 0xffff00000e0e7812 */ /* 0x000fe200078ec0ff */
[C---:B------:R-:W-:Y:S01]  /*20910*/  IMAD.U32 R18, R13.reuse, 0x10000, RZ ;  /* 0x000100000d127824 */ /* 0x040fe200078e00ff */
[----:B------:R-:W-:Y:S01]  /*20920*/  LOP3.LUT R13, R13, 0xffff0000, RZ, 0xc0, !PT ;  /* 0xffff00000d0d7812 */ /* 0x000fe200078ec0ff */
[----:B------:R-:W-:Y:S01]  /*20930*/  FMUL.FTZ R7, R10, R20 ;  /* 0x000000140a077220 */ /* 0x000fe20000410000 */
[----:B------:R-:W-:Y:S01]  /*20940*/  SHF.L.U32 R2, R9, 0x10, RZ ;  /* 0x0000001009027819 */ /* 0x000fe200000006ff */
[----:B------:R-:W-:-:S02]  /*20950*/  FMUL.FTZ R6, R3, R18 ;  /* 0x0000001203067220 */ /* 0x000fc40000410000 */
[----:B------:R-:W-:Y:S02]  /*20960*/  FMUL.FTZ R11, R10, R19 ;  /* 0x000000130a0b7220 */ /* 0x000fe40000410000 */
[----:B------:R-:W-:Y:S02]  /*20970*/  FMUL.FTZ R3, R3, R17 ;  /* 0x0000001103037220 */ /* 0x000fe40000410000 */
[C---:B------:R-:W-:Y:S02]  /*20980*/  FMUL.FTZ R10, R8.reuse, R13 ;  /* 0x0000000d080a7220 */ /* 0x040fe40000410000 */
[----:B------:R-:W-:Y:S02]  /*20990*/  FMUL.FTZ R9, R8, R14 ;  /* 0x0000000e08097220 */ /* 0x000fe40000410000 */
[----:B------:R-:W-:Y:S02]  /*209a0*/  FFMA.FTZ R8, R5, R18, R3 ;  /* 0x0000001205087223 */ /* 0x000fe40000010003 */
[----:B------:R-:W-:-:S02]  /*209b0*/  FFMA.FTZ R7, R15, R19, -R7 ;  /* 0x000000130f077223 */ /* 0x000fc40000010807 */
[----:B------:R-:W-:Y:S02]  /*209c0*/  FFMA.FTZ R11, R15, R20, R11 ;  /* 0x000000140f0b7223 */ /* 0x000fe4000001000b */
[----:B------:R-:W-:Y:S02]  /*209d0*/  FFMA.FTZ R6, R5, R17, -R6 ;  /* 0x0000001105067223 */ /* 0x000fe40000010806 */
[----:B------:R-:W-:Y:S01]  /*209e0*/  FFMA.FTZ R3, R2, R14, -R10 ;  /* 0x0000000e02037223 */ /* 0x000fe2000001080a */
[----:B------:R-:W-:Y:S01]  /*209f0*/  F2FP.BF16.PACK_AB R10, R16, R12 ;  /* 0x0000000c100a723e */ /* 0x000fe200000010ff */
[----:B------:R-:W-:Y:S01]  /*20a00*/  FFMA.FTZ R9, R2, R13, R9 ;  /* 0x0000000d02097223 */ /* 0x000fe20000010009 */
[----:B------:R-:W-:Y:S02]  /*20a10*/  F2FP.BF16.PACK_AB R11, R11, R7 ;  /* 0x000000070b0b723e */ /* 0x000fe400000010ff */
[----:B------:R-:W-:Y:S02]  /*20a20*/  F2FP.BF16.PACK_AB R8, R8, R6 ;  /* 0x000000060808723e */ /* 0x000fe400000010ff */
[----:B------:R-:W-:-:S05]  /*20a30*/  F2FP.BF16.PACK_AB R9, R9, R3 ;  /* 0x000000030909723e */ /* 0x000fca00000010ff */
[----:B------:R1:W-:Y:S02]  /*20a40*/  ST.E.128 [R26.64+0x4000], R8 ;  /* 0x004000081a007985 */ /* 0x0003e4000c101d04 */
.L_x_985:
[----:B------:R-:W-:Y:S05]  /*20a50*/  BSYNC B0 ;  /* 0x0000000000007941 */ /* 0x000fea0003800000 */
.L_x_984:
[----:B------:R-:W-:Y:S01]  /*20a60*/  IADD3 R2, R4, 0x30, RZ ;  /* 0x0000003004027810 */ /* 0x000fe20007ffe0ff */
[----:B------:R-:W-:Y:S03]  /*20a70*/  BSSY B0, `(.L_x_986) ;  /* 0x0000036000007945 */ /* 0x000fe60003800000 */
[----:B------:R-:W-:-:S13]  /*20a80*/  ISETP.GE.AND P0, PT, R2, R0, PT ;  /* 0x000000000200720c */ /* 0x000fda0003f06270 */
[----:B------:R-:W-:Y:S05]  /*20a90*/  @P0 BRA `(.L_x_987) ;  /* 0x0000033000000947 */ /* 0x000fea0003800000 */
[----:B------:R-:W-:-:S04]  /*20aa0*/  IADD3 R2, R56, 0x2000, RZ ;  /* 0x0000200038027810 */ /* 0x000fc80007ffe0ff */
[----:B------:R-:W-:-:S04]  /*20ab0*/  IADD3 R3, P0, R57, R2, RZ ;  /* 0x0000000239037210 */ /* 0x000fc80007f1e0ff */
[----:B------:R-:W-:Y:S02]  /*20ac0*/  LEA.HI.X.SX32 R5, R2, RZ, 0x1, P0 ;  /* 0x000000ff02057211 */ /* 0x000fe400000f0eff */
[----:B------:R-:W-:-:S04]  /*20ad0*/  LEA R2, P0, R3, R24, 0x1 ;  /* 0x0000001803027211 */ /* 0x000fc800078008ff */
[----:B------:R-:W-:-:S05]  /*20ae0*/  LEA.HI.X R3, R3, R25, R5, 0x1, P0 ;  /* 0x0000001903037211 */ /* 0x000fca00000f0c05 */
[----:B-1----:R-:W2:Y:S01]  /*20af0*/  LD.E.128 R8, [R2.64] ;  /* 0x0000000402087980 */ /* 0x002ea2000c101d00 */
[----:B------:R-:W-:Y:S02]  /*20b00*/  SHF.R.U32.HI R6, RZ, 0x10, R31 ;  /* 0x00000010ff067819 */ /* 0x000fe4000001161f */
[----:B------:R-:W-:Y:S02]  /*20b10*/  SHF.R.U32.HI R5, RZ, 0x10, R29 ;  /* 0x00000010ff057819 */ /* 0x000fe4000001161d */
[----:B------:R-:W-:Y:S02]  /*20b20*/  PRMT R6, R77, 0x5410, R6 ;  /* 0x000054104d067816 */ /* 0x000fe40000000006 */
[----:B------:R-:W-:Y:S02]  /*20b30*/  PRMT R5, R76, 0x5410, R5 ;  /* 0x000054104c057816 */ /* 0x000fe40000000005 */
[----:B------:R-:W-:Y:S01]  /*20b40*/  SHF.R.U64 R14, R30, 0x10, R31 ;  /* 0x000000101e0e7819 */ /* 0x000fe2000000121f */
[----:B------:R-:W-:Y:S01]  /*20b50*/  IMAD.U32 R19, R6, 0x10000, RZ ;  /* 0x0001000006137824 */ /* 0x000fe200078e00ff */
[----:B------:R-:W-:-:S02]  /*20b60*/  LOP3.LUT R21, R5, 0xffff0000, RZ, 0xc0, !PT ;  /* 0xffff000005157812 */ /* 0x000fc400078ec0ff */
[----:B------:R-:W-:Y:S02]  /*20b70*/  SHF.R.U64 R13, R28, 0x10, R29 ;  /* 0x000000101c0d7819 */ /* 0x000fe4000000121d */
[----:B------:R-:W-:Y:S02]  /*20b80*/  LOP3.LUT R20, R6, 0xffff0000, RZ, 0xc0, !PT ;  /* 0xffff000006147812 */ /* 0x000fe400078ec0ff */
[----:B------:R-:W-:Y:S02]  /*20b90*/  PRMT R14, R77, 0x5432, R14 ;  /* 0x000054324d0e7816 */ /* 0x000fe4000000000e */
[----:B------:R-:W-:Y:S01]  /*20ba0*/  PRMT R13, R76, 0x5432, R13 ;  /* 0x000054324c0d7816 */ /* 0x000fe2000000000d */
[C---:B--2---:R-:W-:Y:S01]  /*20bb0*/  IMAD.U32 R16, R10.reuse, 0x10000, RZ ;  /* 0x000100000a107824 */ /* 0x044fe200078e00ff */
[----:B------:R-:W-:Y:S01]  /*20bc0*/  LOP3.LUT R12, R10, 0xffff0000, RZ, 0xc0, !PT ;  /* 0xffff00000a0c7812 */ /* 0x000fe200078ec0ff */
[C---:B------:R-:W-:Y:S01]  /*20bd0*/  IMAD.U32 R15, R11.reuse, 0x10000, RZ ;  /* 0x000100000b0f7824 */ /* 0x040fe200078e00ff */
[----:B------:R-:W-:Y:S01]  /*20be0*/  LOP3.LUT R10, R11, 0xffff0000, RZ, 0xc0, !PT ;  /* 0xffff00000b0a7812 */ /* 0x000fe200078ec0ff */
[----:B------:R-:W-:Y:S01]  /*20bf0*/  IMAD.U32 R11, R5, 0x10000, RZ ;  /* 0x00010000050b7824 */ /* 0x000fe200078e00ff */
[C---:B------:R-:W-:Y:S01]  /*20c00*/  LOP3.LUT R6, R8.reuse, 0xffff0000, RZ, 0xc0, !PT ;  /* 0xffff000008067812 */ /* 0x040fe200078ec0ff */
[----:B------:R-:W-:Y:S01]  /*20c10*/  IMAD.U32 R7, R8, 0x10000, RZ ;  /* 0x0001000008077824 */ /* 0x000fe200078e00ff */
[C---:B------:R-:W-:Y:S01]  /*20c20*/  LOP3.LUT R8, R9.reuse, 0xffff0000, RZ, 0xc0, !PT ;  /* 0xffff000009087812 */ /* 0x040fe200078ec0ff */
[----:B------:R-:W-:-:S02]  /*20c30*/  IMAD.U32 R5, R9, 0x10000, RZ ;  /* 0x0001000009057824 */ /* 0x000fc400078e00ff */
[C---:B------:R-:W-:Y:S02]  /*20c40*/  FMUL.FTZ R18, R12.reuse, R11 ;  /* 0x0000000b0c127220 */ /* 0x040fe40000410000 */
[----:B------:R-:W-:Y:S02]  /*20c50*/  FMUL.FTZ R17, R12, R19 ;  /* 0x000000130c117220 */ /* 0x000fe40000410000 */
[----:B------:R-:W-:Y:S02]  /*20c60*/  FMUL.FTZ R9, R10, R21 ;  /* 0x000000150a097220 */ /* 0x000fe40000410000 */
[C---:B------:R-:W-:Y:S02]  /*20c70*/  FFMA.FTZ R18, R16.reuse, R19, -R18 ;  /* 0x0000001310127223 */ /* 0x040fe40000010812 */
[----:B------:R-:W-:Y:S02]  /*20c80*/  FFMA.FTZ R17, R16, R11, R17 ;  /* 0x0000000b10117223 */ /* 0x000fe40000010011 */
[----:B------:R-:W-:-:S02]  /*20c90*/  FMUL.FTZ R11, R10, R20 ;  /* 0x000000140a0b7220 */ /* 0x000fc40000410000 */
[----:B------:R-:W-:Y:S02]  /*20ca0*/  FFMA.FTZ R16, R15, R20, -R9 ;  /* 0x000000140f107223 */ /* 0x000fe40000010809 */
[C---:B------:R-:W-:Y:S01]  /*20cb0*/  IMAD.U32 R20, R13.reuse, 0x10000, RZ ;  /* 0x000100000d147824 */ /* 0x040fe200078e00ff */
[----:B------:R-:W-:Y:S01]  /*20cc0*/  LOP3.LUT R13, R13, 0xffff0000, RZ, 0xc0, !PT ;  /* 0xffff00000d0d7812 */ /* 0x000fe200078ec0ff */
[C---:B------:R-:W-:Y:S01]  /*20cd0*/  IMAD.U32 R19, R14.reuse, 0x10000, RZ ;  /* 0x000100000e137824 */ /* 0x040fe200078e00ff */
[----:B------:R-:W-:Y:S01]  /*20ce0*/  LOP3.LUT R14, R14, 0xffff0000, RZ, 0xc0, !PT ;  /* 0xffff00000e0e7812 */ /* 0x000fe200078ec0ff */
[C---:B------:R-:W-:Y:S02]  /*20cf0*/  FMUL.FTZ R12, R6.reuse, R20 ;  /* 0x00000014060c7220 */ /* 0x040fe40000410000 */
[----:B------:R-:W-:Y:S02]  /*20d00*/  FMUL.FTZ R6, R6, R19 ;  /* 0x0000001306067220 */ /* 0x000fe40000410000 */
[----:B------:R-:W-:-:S02]  /*20d10*/  FMUL.FTZ R10, R8, R13 ;  /* 0x0000000d080a7220 */ /* 0x000fc40000410000 */
[----:B------:R-:W-:Y:S02]  /*20d20*/  FMUL.FTZ R9, R8, R14 ;  /* 0x0000000e08097220 */ /* 0x000fe40000410000 */
[----:B------:R-:W-:Y:S02]  /*20d30*/  FFMA.FTZ R8, R7, R20, R6 ;  /* 0x0000001407087223 */ /* 0x000fe40000010006 */
[----:B------:R-:W-:Y:S02]  /*20d40*/  FFMA.FTZ R11, R15, R21, R11 ;  /* 0x000000150f0b7223 */ /* 0x000fe4000001000b */
[----:B------:R-:W-:Y:S02]  /*20d50*/  FFMA.FTZ R12, R7, R19, -R12 ;  /* 0x00000013070c7223 */ /* 0x000fe4000001080c */
[----:B------:R-:W-:Y:S01]  /*20d60*/  FFMA.FTZ R6, R5, R14, -R10 ;  /* 0x0000000e05067223 */ /* 0x000fe2000001080a */
[----:B------:R-:W-:Y:S01]  /*20d70*/  F2FP.BF16.PACK_AB R10, R17, R18 ;  /* 0x00000012110a723e */ /* 0x000fe200000010ff */
[----:B------:R-:W-:Y:S01]  /*20d80*/  FFMA.FTZ R9, R5, R13, R9 ;  /* 0x0000000d05097223 */ /* 0x000fe20000010009 */
[----:B------:R-:W-:-:S02]  /*20d90*/  F2FP.BF16.PACK_AB R11, R11, R16 ;  /* 0x000000100b0b723e */ /* 0x000fc400000010ff */
[----:B------:R-:W-:Y:S02]  /*20da0*/  F2FP.BF16.PACK_AB R8, R8, R12 ;  /* 0x0000000c0808723e */ /* 0x000fe400000010ff */
[----:B------:R-:W-:-:S05]  /*20db0*/  F2FP.BF16.PACK_AB R9, R9, R6 ;  /* 0x000000060909723e */ /* 0x000fca00000010ff */
[----:B------:R1:W-:Y:S02]  /*20dc0*/  ST.E.128 [R2.64], R8 ;  /* 0x0000000802007985 */ /* 0x0003e4000c101d04 */
.L_x_987:
[----:B------:R-:W-:Y:S05]  /*20dd0*/  BSYNC B0 ;  /* 0x0000000000007941 */ /* 0x000fea0003800000 */
.L_x_986:
        /* <DEDUP_REMOVED lines=50> */
.L_x_989:
[----:B------:R-:W-:Y:S05]  /*21100*/  BSYNC B0 ;  /* 0x0000000000007941 */ /* 0x000fea0003800000 */
.L_x_988:
[----:B------:R-:W-:-:S04]  /*21110*/  IADD3 R2, R4, 0x50, RZ ;  /* 0x0000005004027810 */ /* 0x000fc80007ffe0ff */
        /* <DEDUP_REMOVED lines=53> */
.L_x_979:
[----:B------:R-:W-:Y:S05]  /*21470*/  BSYNC B1 ;  /* 0x0000000000017941 */ /* 0x000fea0003800000 */
.L_x_978:
[----:B-1----:R-:W-:Y:S01]  /*21480*/  IADD3 R2, R68, 0x40, RZ ;  /* 0x0000004044027810 */ /* 0x002fe20007ffe0ff */
[----:B------:R-:W-:-:S03]  /*21490*/  IMAD.MOV.U32 R3, RZ, RZ, 0x0 ;  /* 0x00000000ff037424 */ /* 0x000fc600078e00ff */
[----:B------:R-:W-:Y:S01]  /*214a0*/  ISETP.GE.AND P0, PT, R2, R64, PT ;  /* 0x000000400200720c */ /* 0x000fe20003f06270 */
[----:B------:R-:W-:-:S12]  /*214b0*/  IMAD.MOV.U32 R2, RZ, RZ, R115 ;  /* 0x000000ffff027224 */ /* 0x000fd800078e0073 */
[----:B------:R-:W-:Y:S05]  /*214c0*/  @P0 RET.REL.NODEC R2 `(_ZN7cutlass13device_kernelIN5flash19enable_sm80_to_sm89INS1_16FlashAttnFwdSm80INS1_25CollectiveMainloopFwdSm80ILi8ELi1ELb0EN4cute5tupleIJNS5_1CILi128EEENS7_ILi64EEENS7_ILi192EEEEEELi192ENS_10bfloat16_tEfNS_4arch4Sm80ELb0ELb1ELb0ELb1ELb1ELb1ELb1ELb1EEENS1_21CollectiveEpilogueFwdINS6_IJS8_SA_S9_EEENS6_IJNS7_ILi1EEESI_SI_EEESC_SE_Li256ELb1ELb1ELb1ELb0EEENS1_36VarlenDynamicPersistentTileSchedulerILi128ELi64ELi256ELi256ELb1ELb1ELb0ELb1ELb0ELb1EEEEEEEEEvNT_6ParamsE) ;  /* 0xfffdeb3002000950 */ /* 0x000fea0003c3ffff */
[----:B------:R-:W-:Y:S01]  /*214d0*/  ISETP.GE.AND P0, PT, R4, R0, PT ;  /* 0x000000000400720c */ /* 0x000fe20003f06270 */
[----:B------:R-:W-:-:S12]  /*214e0*/  BSSY B0, `(.L_x_990) ;  /* 0x0000030000007945 */ /* 0x000fd80003800000 */
        /* <DEDUP_REMOVED lines=47> */
.L_x_991:
[----:B------:R-:W-:Y:S05]  /*217e0*/  BSYNC B0 ;  /* 0x0000000000007941 */ /* 0x000fea0003800000 */
.L_x_990:
        /* <DEDUP_REMOVED lines=55> */
.L_x_993:
[----:B------:R-:W-:Y:S05]  /*21b60*/  BSYNC B0 ;  /* 0x0000000000007941 */ /* 0x000fea0003800000 */
.L_x_992:
        /* <DEDUP_REMOVED lines=50> */
.L_x_995:
[----:B------:R-:W-:Y:S05]  /*21e90*/  BSYNC B0 ;  /* 0x0000000000007941 */ /* 0x000fea0003800000 */
.L_x_994:
        /* <DEDUP_REMOVED lines=55> */
.L_x_997:
[----:B------:R-:W-:Y:S05]  /*22210*/  BSYNC B0 ;  /* 0x0000000000007941 */ /* 0x000fea0003800000 */
.L_x_996:
        /* <DEDUP_REMOVED lines=50> */
.L_x_999:
[----:B------:R-:W-:Y:S05]  /*22540*/  BSYNC B0 ;  /* 0x0000000000007941 */ /* 0x000fea0003800000 */
.L_x_998:
[----:B------:R-:W-:Y:S01]  /*22550*/  IADD3 R4, R4, 0x50, RZ ;  /* 0x0000005004047810 */ /* 0x000fe20007ffe0ff */
[----:B------:R-:W-:Y:S02]  /*22560*/  IMAD.MOV.U32 R2, RZ, RZ, R115 ;  /* 0x000000ffff027224 */ /* 0x000fe400078e0073 */
[----:B------:R-:W-:Y:S01]  /*22570*/  IMAD.MOV.U32 R3, RZ, RZ, 0x0 ;  /* 0x00000000ff037424 */ /* 0x000fe200078e00ff */
[----:B------:R-:W-:-:S13]  /*22580*/  ISETP.GE.AND P0, PT, R4, R0, PT ;  /* 0x000000000400720c */ /* 0x000fda0003f06270 */
[----:B------:R-:W-:Y:S05]  /*22590*/  @P0 RET.REL.NODEC R2 `(_ZN7cutlass13device_kernelIN5flash19enable_sm80_to_sm89INS1_16FlashAttnFwdSm80INS1_25CollectiveMainloopFwdSm80ILi8ELi1ELb0EN4cute5tupleIJNS5_1CILi128EEENS7_ILi64EEENS7_ILi192EEEEEELi192ENS_10bfloat16_tEfNS_4arch4Sm80ELb0ELb1ELb0ELb1ELb1ELb1ELb1ELb1EEENS1_21CollectiveEpilogueFwdINS6_IJS8_SA_S9_EEENS6_IJNS7_ILi1EEESI_SI_EEESC_SE_Li256ELb1ELb1ELb1ELb0EEENS1_36VarlenDynamicPersistentTileSchedulerILi128ELi64ELi256ELi256ELb1ELb1ELb0ELb1ELb0ELb1EEEEEEEEEvNT_6ParamsE) ;  /* 0xfffdda6002000950 */ /* 0x000fea0003c3ffff */
[----:B------:R-:W-:-:S04]  /*225a0*/  IADD3 R0, R56, 0x5000, RZ ;  /* 0x0000500038007810 */ /* 0x000fc80007ffe0ff */
[----:B------:R-:W-:-:S04]  /*225b0*/  IADD3 R3, P0, R57, R0, RZ ;  /* 0x0000000039037210 */ /* 0x000fc80007f1e0ff */
[----:B------:R-:W-:Y:S02]  /*225c0*/  LEA.HI.X.SX32 R0, R0, RZ, 0x1, P0 ;  /* 0x000000ff00007211 */ /* 0x000fe400000f0eff */
[----:B------:R-:W-:-:S04]  /*225d0*/  LEA R2, P0, R3, R24, 0x1 ;  /* 0x0000001803027211 */ /* 0x000fc800078008ff */
[----:B------:R-:W-:-:S05]  /*225e0*/  LEA.HI.X R3, R3, R25, R0, 0x1, P0 ;  /* 0x0000001903037211 */ /* 0x000fca00000f0c00 */
[----:B------:R-:W2:Y:S01]  /*225f0*/  LD.E.128 R4, [R2.64] ;  /* 0x0000000402047980 */ /* 0x000ea2000c101d00 */
[----:B------:R-:W-:Y:S02]  /*22600*/  SHF.R.U32.HI R0, RZ, 0x10, R67 ;  /* 0x00000010ff007819 */ /* 0x000fe40000011643 */
[--C-:B-1----:R-:W-:Y:S02]  /*22610*/  SHF.R.U32.HI R8, RZ, 0x10, R71.reuse ;  /* 0x00000010ff087819 */ /* 0x102fe40000011647 */
[----:B------:R-:W-:Y:S02]  /*22620*/  PRMT R0, R94, 0x5410, R0 ;  /* 0x000054105e007816 */ /* 0x000fe40000000000 */
[----:B------:R-:W-:Y:S02]  /*22630*/  PRMT R8, R95, 0x5410, R8 ;  /* 0x000054105f087816 */ /* 0x000fe40000000008 */
[----:B------:R-:W-:Y:S01]  /*22640*/  SHF.R.U64 R12, R70, 0x10, R71 ;  /* 0x00000010460c7819 */ /* 0x000fe20000001247 */
[----:B------:R-:W-:Y:S01]  /*22650*/  IMAD.U32 R16, R0, 0x10000, RZ ;  /* 0x0001000000107824 */ /* 0x000fe200078e00ff */
[----:B------:R-:W-:Y:S01]  /*22660*/  SHF.R.U64 R11, R66, 0x10, R67 ;  /* 0x00000010420b7819 */ /* 0x000fe20000001243 */
[C---:B------:R-:W-:Y:S01]  /*22670*/  IMAD.U32 R17, R8.reuse, 0x10000, RZ ;  /* 0x0001000008117824 */ /* 0x040fe200078e00ff */
[----:B------:R-:W-:-:S02]  /*22680*/  LOP3.LUT R18, R8, 0xffff0000, RZ, 0xc0, !PT ;  /* 0xffff000008127812 */ /* 0x000fc400078ec0ff */
[----:B------:R-:W-:Y:S02]  /*22690*/  LOP3.LUT R19, R0, 0xffff0000, RZ, 0xc0, !PT ;  /* 0xffff000000137812 */ /* 0x000fe400078ec0ff */
[----:B------:R-:W-:Y:S02]  /*226a0*/  PRMT R12, R95, 0x5432, R12 ;  /* 0x000054325f0c7816 */ /* 0x000fe4000000000c */
[----:B------:R-:W-:Y:S02]  /*226b0*/  PRMT R11, R94, 0x5432, R11 ;  /* 0x000054325e0b7816 */ /* 0x000fe4000000000b */
[C---:B--2---:R-:W-:Y:S01]  /*226c0*/  LOP3.LUT R10, R6.reuse, 0xffff0000, RZ, 0xc0, !PT ;  /* 0xffff0000060a7812 */ /* 0x044fe200078ec0ff */
[----:B------:R-:W-:Y:S01]  /*226d0*/  IMAD.U32 R14, R6, 0x10000, RZ ;  /* 0x00010000060e7824 */ /* 0x000fe200078e00ff */
[C---:B------:R-:W-:Y:S01]  /*226e0*/  LOP3.LUT R9, R7.reuse, 0xffff0000, RZ, 0xc0, !PT ;  /* 0xffff000007097812 */ /* 0x040fe200078ec0ff */
[----:B------:R-:W-:Y:S01]  /*226f0*/  IMAD.U32 R13, R7, 0x10000, RZ ;  /* 0x00010000070d7824 */ /* 0x000fe200078e00ff */
[----:B------:R-:W-:Y:S01]  /*22700*/  LOP3.LUT R6, R4, 0xffff0000, RZ, 0xc0, !PT ;  /* 0xffff000004067812 */ /* 0x000fe200078ec0ff */
[C---:B------:R-:W-:Y:S01]  /*22710*/  FMUL.FTZ R15, R10.reuse, R16 ;  /* 0x000000100a0f7220 */ /* 0x040fe20000410000 */
[----:B------:R-:W-:Y:S01]  /*22720*/  SHF.L.U32 R0, R5, 0x10, RZ ;  /* 0x0000001005007819 */ /* 0x000fe200000006ff */
[----:B------:R-:W-:-:S02]  /*22730*/  FMUL.FTZ R8, R10, R17 ;  /* 0x000000110a087220 */ /* 0x000fc40000410000 */
[C---:B------:R-:W-:Y:S02]  /*22740*/  FFMA.FTZ R15, R14.reuse, R17, -R15 ;  /* 0x000000110e0f7223 */ /* 0x040fe4000001080f */
[----:B------:R-:W-:Y:S02]  /*22750*/  FMUL.FTZ R10, R9, R19 ;  /* 0x00000013090a7220 */ /* 0x000fe40000410000 */
[----:B------:R-:W-:Y:S02]  /*22760*/  FFMA.FTZ R14, R14, R16, R8 ;  /* 0x000000100e0e7223 */ /* 0x000fe40000010008 */
[----:B------:R-:W-:Y:S01]  /*22770*/  IMAD.U32 R7, R4, 0x10000, RZ ;  /* 0x0001000004077824 */ /* 0x000fe200078e00ff */
[----:B------:R-:W-:Y:S01]  /*22780*/  LOP3.LUT R4, R5, 0xffff0000, RZ, 0xc0, !PT ;  /* 0xffff000005047812 */ /* 0x000fe200078ec0ff */
[-C--:B------:R-:W-:Y:S02]  /*22790*/  FMUL.FTZ R9, R9, R18.reuse ;  /* 0x0000001209097220 */ /* 0x080fe40000410000 */
[C---:B------:R-:W-:Y:S01]  /*227a0*/  IMAD.U32 R17, R11.reuse, 0x10000, RZ ;  /* 0x000100000b117824 */ /* 0x040fe200078e00ff */
[----:B------:R-:W-:Y:S01]  /*227b0*/  LOP3.LUT R11, R11, 0xffff0000, RZ, 0xc0, !PT ;  /* 0xffff00000b0b7812 */ /* 0x000fe200078ec0ff */
[C---:B------:R-:W-:Y:S01]  /*227c0*/  IMAD.U32 R16, R12.reuse, 0x10000, RZ ;  /* 0x000100000c107824 */ /* 0x040fe200078e00ff */
[----:B------:R-:W-:Y:S01]  /*227d0*/  LOP3.LUT R12, R12, 0xffff0000, RZ, 0xc0, !PT ;  /* 0xffff00000c0c7812 */ /* 0x000fe200078ec0ff */
[----:B------:R-:W-:-:S02]  /*227e0*/  FFMA.FTZ R10, R13, R18, -R10 ;  /* 0x000000120d0a7223 */ /* 0x000fc4000001080a */
[----:B------:R-:W-:Y:S02]  /*227f0*/  FFMA.FTZ R13, R13, R19, R9 ;  /* 0x000000130d0d7223 */ /* 0x000fe40000010009 */
[C---:B------:R-:W-:Y:S02]  /*22800*/  FMUL.FTZ R9, R6.reuse, R17 ;  /* 0x0000001106097220 */ /* 0x040fe40000410000 */
[----:B------:R-:W-:Y:S02]  /*22810*/  FMUL.FTZ R6, R6, R16 ;  /* 0x0000001006067220 */ /* 0x000fe40000410000 */
[C---:B------:R-:W-:Y:S02]  /*22820*/  FMUL.FTZ R8, R4.reuse, R11 ;  /* 0x0000000b04087220 */ /* 0x040fe40000410000 */
[----:B------:R-:W-:Y:S02]  /*22830*/  FMUL.FTZ R5, R4, R12 ;  /* 0x0000000c04057220 */ /* 0x000fe40000410000 */
[----:B------:R-:W-:-:S02]  /*22840*/  FFMA.FTZ R9, R7, R16, -R9 ;  /* 0x0000001007097223 */ /* 0x000fc40000010809 */
[----:B------:R-:W-:Y:S01]  /*22850*/  FFMA.FTZ R4, R7, R17, R6 ;  /* 0x0000001107047223 */ /* 0x000fe20000010006 */
[----:B------:R-:W-:Y:S01]  /*22860*/  F2FP.BF16.PACK_AB R6, R14, R15 ;  /* 0x0000000f0e06723e */ /* 0x000fe200000010ff */
[C---:B------:R-:W-:Y:S01]  /*22870*/  FFMA.FTZ R8, R0.reuse, R12, -R8 ;  /* 0x0000000c00087223 */ /* 0x040fe20000010808 */
[----:B------:R-:W-:Y:S01]  /*22880*/  F2FP.BF16.PACK_AB R7, R13, R10 ;  /* 0x0000000a0d07723e */ /* 0x000fe200000010ff */
[----:B------:R-:W-:Y:S01]  /*22890*/  FFMA.FTZ R5, R0, R11, R5 ;  /* 0x0000000b00057223 */ /* 0x000fe20000010005 */
[----:B------:R-:W-:-:S04]  /*228a0*/  F2FP.BF16.PACK_AB R4, R4, R9 ;  /* 0x000000090404723e */ /* 0x000fc800000010ff */
[----:B------:R-:W-:-:S05]  /*228b0*/  F2FP.BF16.PACK_AB R5, R5, R8 ;  /* 0x000000080505723e */ /* 0x000fca00000010ff */
[----:B------:R1:W-:Y:S02]  /*228c0*/  ST.E.128 [R2.64], R4 ;  /* 0x0000000402007985 */ /* 0x0003e4000c101d04 */
[----:B-1----:R-:W-:Y:S01]  /*228d0*/  MOV R2, R115 ;  /* 0x0000007300027202 */ /* 0x002fe20000000f00 */
[----:B------:R-:W-:-:S04]  /*228e0*/  IMAD.MOV.U32 R3, RZ, RZ, 0x0 ;  /* 0x00000000ff037424 */ /* 0x000fc800078e00ff */
[----:B------:R-:W-:Y:S05]  /*228f0*/  RET.REL.NODEC R2 `(_ZN7cutlass13device_kernelIN5flash19enable_sm80_to_sm89INS1_16FlashAttnFwdSm80INS1_25CollectiveMainloopFwdSm80ILi8ELi1ELb0EN4cute5tupleIJNS5_1CILi128EEENS7_ILi64EEENS7_ILi192EEEEEELi192ENS_10bfloat16_tEfNS_4arch4Sm80ELb0ELb1ELb0ELb1ELb1ELb1ELb1ELb1EEENS1_21CollectiveEpilogueFwdINS6_IJS8_SA_S9_EEENS6_IJNS7_ILi1EEESI_SI_EEESC_SE_Li256ELb1ELb1ELb1ELb0EEENS1_36VarlenDynamicPersistentTileSchedulerILi128ELi64ELi256ELi256ELb1ELb1ELb0ELb1ELb0ELb1EEEEEEEEEvNT_6ParamsE) ;  /* 0xfffdd70002007950 */ /* 0x000fea0003c3ffff */
.L_x_968:
[----:B-----5:R-:W-:Y:S01]  /*22900*/  ISETP.NE.AND P0, PT, R24, 0x1, PT ;  /* 0x000000011800780c */ /* 0x020fe20003f05270 */
[----:B------:R-:W-:-:S12]  /*22910*/  BSSY B0, `(.L_x_1000) ;  /* 0x0000006000007945 */ /* 0x000fd80003800000 */
[----:B------:R-:W-:Y:S05]  /*22920*/  @!P0 BRA `(.L_x_1001) ;  /* 0x0000004000008947 */ /* 0x000fea0003800000 */
[----:B------:R1:W2:Y:S04]  /*22930*/  LD.E R3, [R6.64+0x168] ;  /* 0x0001680406037980 */ /* 0x0002a8000c101900 */
[----:B-1----:R-:W3:Y:S01]  /*22940*/  LD.E R6, [R6.64+0x16c] ;  /* 0x00016c0406067980 */ /* 0x002ee2000c101900 */
[----:B--2---:R-:W-:-:S05]  /*22950*/  IMAD.HI.U32 R2, R2, R3, RZ ;  /* 0x0000000302027227 */ /* 0x004fca00078e00ff */
[----:B---3--:R-:W-:Y:S02]  /*22960*/  SHF.R.U32.HI R2, RZ, R6, R2 ;  /* 0x00000006ff027219 */ /* 0x008fe40000011602 */
.L_x_1001:
[----:B------:R-:W-:Y:S05]  /*22970*/  BSYNC B0 ;  /* 0x0000000000007941 */ /* 0x000fea0003800000 */
.L_x_1000:
[----:B------:R-:W-:Y:S01]  /*22980*/  MOV R4, R22 ;  /* 0x0000001600047202 */ /* 0x000fe20000000f00 */
[-C--:B------:R-:W-:Y:S01]  /*22990*/  IMAD R7, R11, R2.reuse, RZ ;  /* 0x000000020b077224 */ /* 0x080fe200078e02ff */
[----:B------:R-:W-:Y:S01]  /*229a0*/  MOV R5, R15 ;  /* 0x0000000f00057202 */ /* 0x000fe20000000f00 */
[----:B------:R-:W-:Y:S01]  /*229b0*/  IMAD.MOV.U32 R12, RZ, RZ, R20 ;  /* 0x000000ffff0c7224 */ /* 0x000fe200078e0014 */
[----:B------:R-:W-:Y:S01]  /*229c0*/  SHF.R.S32.HI R6, RZ, 0x1f, R2 ;  /* 0x0000001fff067819 */ /* 0x000fe20000011402 */
[-C--:B------:R-:W-:Y:S02]  /*229d0*/  IMAD R9, R9, R2.reuse, RZ ;  /* 0x0000000209097224 */ /* 0x080fe400078e02ff */
[----:B------:R-:W-:-:S04]  /*229e0*/  IMAD.WIDE.U32 R4, R10, R2, R4 ;  /* 0x000000020a047225 */ /* 0x000fc800078e0004 */
[----:B------:R-:W-:Y:S01]  /*229f0*/  IMAD R10, R10, R6, R7 ;  /* 0x000000060a0a7224 */ /* 0x000fe200078e0207 */
[----:B------:R-:W-:Y:S01]  /*22a00*/  LEA R30, P1, R4, R18, 0x1 ;  /* 0x00000012041e7211 */ /* 0x000fe200078208ff */
[----:B------:R-:W-:-:S03]  /*22a10*/  IMAD.WIDE.U32 R2, R8, R2, R12 ;  /* 0x0000000208027225 */ /* 0x000fc600078e000c */
[----:B------:R-:W-:Y:S01]  /*22a20*/  IADD3 R5, R5, R10, RZ ;  /* 0x0000000a05057210 */ /* 0x000fe20007ffe0ff */
[----:B------:R-:W-:Y:S01]  /*22a30*/  IMAD R6, R8, R6, R9 ;  /* 0x0000000608067224 */ /* 0x000fe200078e0209 */
[----:B------:R-:W-:Y:S02]  /*22a40*/  LEA R31, P0, R2, R16, 0x1 ;  /* 0x00000010021f7211 */ /* 0x000fe400078008ff */
[----:B------:R-:W-:Y:S01]  /*22a50*/  LEA.HI.X R29, R4, R19, R5, 0x1, P1 ;  /* 0x00000013041d7211 */ /* 0x000fe200008f0c05 */
[----:B------:R-:W-:-:S05]  /*22a60*/  IMAD.IADD R3, R3, 0x1, R6 ;  /* 0x0000000103037824 */ /* 0x000fca00078e0206 */
[----:B------:R-:W-:Y:S01]  /*22a70*/  LEA.HI.X R28, R2, R17, R3, 0x1, P0 ;  /* 0x00000011021c7211 */ /* 0x000fe200000f0c03 */
[----:B------:R-:W-:Y:S05]  /*22a80*/  BRA.DIV ~URZ, `(.L_x_1002) ;  /* 0x00003dd27f007947 */ /* 0x000fea000b800000 */
[----:B------:R1:W2:Y:S02]  /*22a90*/  SHFL.IDX PT, R4, R29, RZ, 0x1c1f ;  /* 0x001c1fff1d047589 */ /* 0x0002a400000e0000 */
.L_x_1022:
[----:B------:R-:W-:Y:S05]  /*22aa0*/  BRA.DIV ~URZ, `(.L_x_1003) ;  /* 0x00003e227f007947 */ /* 0x000fea000b800000 */
[----:B------:R3:W4:Y:S01]  /*22ab0*/  SHFL.IDX PT, R20, R30, RZ, 0x1c1f ;  /* 0x001c1fff1e147589 */ /* 0x00072200000e0000 */
[----:B--2---:R-:W-:-:S03]  /*22ac0*/  MOV R21, R4 ;  /* 0x0000000400157202 */ /* 0x004fc60000000f00 */
[----:B------:R3:W2:Y:S04]  /*22ad0*/  SHFL.IDX PT, R22, R28, RZ, 0x1c1f ;  /* 0x001c1fff1c167589 */ /* 0x0006a800000e0000 */
[----:B------:R3:W1:Y:S02]  /*22ae0*/  SHFL.IDX PT, R2, R31, RZ, 0x1c1f ;  /* 0x001c1fff1f027589 */ /* 0x00066400000e0000 */
.L_x_1023:
        /* <DEDUP_REMOVED lines=20> */
[----:B------:R-:W-:Y:S01]  /*22c30*/  IADD3 R22, R57, 0x40, RZ ;  /* 0x0000004039167810 */ /* 0x000fe20007ffe0ff */
[----:B------:R-:W-:Y:S01]  /*22c40*/  CS2R R8, SRZ ;  /* 0x0000000000087805 */ /* 0x000fe2000001ff00 */
[-C--:B------:R-:W-:Y:S02]  /*22c50*/  ISETP.GE.AND P1, PT, R23, R0.reuse, PT ;  /* 0x000000001700720c */ /* 0x080fe40003f26270 */
[-C--:B------:R-:W-:Y:S02]  /*22c60*/  ISETP.GE.AND P0, PT, R22, R0.reuse, PT ;  /* 0x000000001600720c */ /* 0x080fe40003f06270 */
[----:B------:R-:W-:-:S09]  /*22c70*/  ISETP.GE.AND P2, PT, R57, R0, PT ;  /* 0x000000003900720c */ /* 0x000fd20003f46270 */
[----:B------:R-:W-:Y:S02]  /*22c80*/  @!P1 SHF.R.S32.HI R7, RZ, 0x1f, R23 ;  /* 0x0000001fff079819 */ /* 0x000fe40000011417 */
[----:B------:R-:W-:Y:S02]  /*22c90*/  @!P0 SHF.R.S32.HI R6, RZ, 0x1f, R22 ;  /* 0x0000001fff068819 */ /* 0x000fe40000011416 */
[----:B------:R-:W-:Y:S01]  /*22ca0*/  @!P1 LEA.HI R23, R7, R23, RZ, 0x3 ;  /* 0x0000001707179211 */ /* 0x000fe200078f18ff */
[--C-:B----4-:R-:W-:Y:S01]  /*22cb0*/  @!P2 IMAD.WIDE R4, R57, 0x2, R20.reuse ;  /* 0x000000023904a825 */ /* 0x110fe200078e0214 */
[----:B------:R-:W-:Y:S02]  /*22cc0*/  @!P0 LEA.HI R22, R6, R22, RZ, 0x3 ;  /* 0x0000001606168211 */ /* 0x000fe400078f18ff */
[----:B------:R-:W-:Y:S02]  /*22cd0*/  @!P1 LOP3.LUT R23, R23, 0xfffffff8, RZ, 0xc0, !PT ;  /* 0xfffffff817179812 */ /* 0x000fe400078ec0ff */
[----:B------:R-:W-:Y:S01]  /*22ce0*/  @!P0 LOP3.LUT R22, R22, 0xfffffff8, RZ, 0xc0, !PT ;  /* 0xfffffff816168812 */ /* 0x000fe200078ec0ff */
[----:B------:R2:W5:Y:S01]  /*22cf0*/  @!P2 LD.E.128 R8, [R4.64] ;  /* 0x000000040408a980 */ /* 0x000562000c101d00 */
[----:B------:R-:W-:Y:S01]  /*22d00*/  CS2R R6, SRZ ;  /* 0x0000000000067805 */ /* 0x000fe2000001ff00 */
[C-C-:B------:R-:W-:Y:S01]  /*22d10*/  @!P1 IMAD.WIDE R26, R23.reuse, 0x2, R20.reuse ;  /* 0x00000002171a9825 */ /* 0x140fe200078e0214 */
[----:B------:R-:W-:Y:S01]  /*22d20*/  CS2R R18, SRZ ;  /* 0x0000000000127805 */ /* 0x000fe2000001ff00 */
[----:B------:R-:W-:Y:S01]  /*22d30*/  CS2R R16, SRZ ;  /* 0x0000000000107805 */ /* 0x000fe2000001ff00 */
[----:B------:R-:W-:Y:S01]  /*22d40*/  CS2R R14, SRZ ;  /* 0x00000000000e7805 */ /* 0x000fe2000001ff00 */
[C---:B------:R-:W-:Y:S01]  /*22d50*/  @!P0 IMAD.WIDE R24, R22.reuse, 0x2, R20 ;  /* 0x0000000216188825 */ /* 0x040fe200078e0214 */
[----:B------:R-:W-:Y:S01]  /*22d60*/  CS2R R12, SRZ ;  /* 0x00000000000c7805 */ /* 0x000fe2000001ff00 */
[----:B------:R-:W-:Y:S01]  /*22d70*/  CS2R R42, SRZ ;  /* 0x00000000002a7805 */ /* 0x000fe2000001ff00 */
[----:B------:R-:W-:Y:S01]  /*22d80*/  CS2R R40, SRZ ;  /* 0x0000000000287805 */ /* 0x000fe2000001ff00 */
[--C-:B-1----:R-:W-:Y:S01]  /*22d90*/  @!P1 IMAD.WIDE R20, R23, 0x2, R2.reuse ;  /* 0x0000000217149825 */ /* 0x102fe200078e0202 */
[----:B------:R-:W-:Y:S01]  /*22da0*/  CS2R R46, SRZ ;  /* 0x00000000002e7805 */ /* 0x000fe2000001ff00 */
[----:B------:R-:W-:Y:S01]  /*22db0*/  CS2R R44, SRZ ;  /* 0x00000000002c7805 */ /* 0x000fe2000001ff00 */
[----:B------:R1:W5:Y:S01]  /*22dc0*/  @!P1 LD.E.128 R16, [R26.64] ;  /* 0x000000041a109980 */ /* 0x000362000c101d00 */
[----:B------:R-:W-:-:S03]  /*22dd0*/  @!P0 IMAD.WIDE R22, R22, 0x2, R2 ;  /* 0x0000000216168825 */ /* 0x000fc600078e0202 */
[----:B------:R1:W5:Y:S01]  /*22de0*/  @!P1 LD.E.128 R12, [R20.64] ;  /* 0x00000004140c9980 */ /* 0x000362000c101d00 */
[----:B------:R-:W-:-:S03]  /*22df0*/  @!P2 IMAD.WIDE R2, R57, 0x2, R2 ;  /* 0x000000023902a825 */ /* 0x000fc600078e0202 */
[----:B------:R1:W5:Y:S01]  /*22e00*/  @!P0 LD.E.128 R40, [R24.64] ;  /* 0x0000000418288980 */ /* 0x000362000c101d00 */
[----:B--2---:R-:W-:-:S03]  /*22e10*/  CS2R R4, SRZ ;  /* 0x0000000000047805 */ /* 0x004fc6000001ff00 */
[----:B------:R1:W5:Y:S04]  /*22e20*/  @!P0 LD.E.128 R44, [R22.64] ;  /* 0x00000004162c8980 */ /* 0x000368000c101d00 */
[----:B------:R1:W5:Y:S02]  /*22e30*/  @!P2 LD.E.128 R4, [R2.64] ;  /* 0x000000040204a980 */ /* 0x000364000c101d00 */
.L_x_1005:
[----:B------:R-:W-:Y:S05]  /*22e40*/  BSYNC B0 ;  /* 0x0000000000007941 */ /* 0x000fea0003800000 */
.L_x_1004:
[----:B-1---5:R-:W-:Y:S02]  /*22e50*/  IMAD.MOV.U32 R21, RZ, RZ, R42 ;  /* 0x000000ffff157224 */ /* 0x022fe400078e002a */
[----:B----4-:R-:W-:Y:S02]  /*22e60*/  IMAD.MOV.U32 R20, RZ, RZ, R43 ;  /* 0x000000ffff147224 */ /* 0x010fe400078e002b */
[----:B------:R-:W-:Y:S02]  /*22e70*/  IMAD.MOV.U32 R3, RZ, RZ, R40 ;  /* 0x000000ffff037224 */ /* 0x000fe400078e0028 */
[----:B------:R-:W-:Y:S01]  /*22e80*/  IMAD.MOV.U32 R2, RZ, RZ, R41 ;  /* 0x000000ffff027224 */ /* 0x000fe200078e0029 */
[----:B------:R-:W-:Y:S01]  /*22e90*/  PRMT R88, R20, 0x5410, R21 ;  /* 0x0000541014587816 */ /* 0x000fe20000000015 */
[----:B------:R-:W-:Y:S01]  /*22ea0*/  IMAD.MOV.U32 R20, RZ, RZ, R19 ;  /* 0x000000ffff147224 */ /* 0x000fe200078e0013 */
[----:B------:R-:W-:-:S02]  /*22eb0*/  MOV R21, R18 ;  /* 0x0000001200157202 */ /* 0x000fc40000000f00 */
        /* <DEDUP_REMOVED lines=12> */
[----:B------:R-:W-:Y:S01]  /*22f80*/  PRMT R34, R34, 0x5410, R3 ;  /* 0x0000541022227816 */ /* 0x000fe20000000003 */
[----:B------:R-:W-:Y:S01]  /*22f90*/  IMAD.MOV.U32 R3, RZ, RZ, R44 ;  /* 0x000000ffff037224 */ /* 0x000fe200078e002c */
[----:B------:R-:W-:Y:S01]  /*22fa0*/  PRMT R59, R59, 0x5410, R2 ;  /* 0x000054103b3b7816 */ /* 0x000fe20000000002 */
[----:B------:R-:W-:Y:S01]  /*22fb0*/  IMAD.MOV.U32 R2, RZ, RZ, R45 ;  /* 0x000000ffff027224 */ /* 0x000fe200078e002d */
[----:B------:R-:W-:Y:S01]  /*22fc0*/  PRMT R86, R20, 0x5410, R21 ;  /* 0x0000541014567816 */ /* 0x000fe20000000015 */
[----:B------:R-:W-:Y:S01]  /*22fd0*/  IMAD.MOV.U32 R20, RZ, RZ, R15 ;  /* 0x000000ffff147224 */ /* 0x000fe200078e000f */
[----:B------:R-:W-:-:S02]  /*22fe0*/  MOV R21, R14 ;  /* 0x0000000e00157202 */ /* 0x000fc40000000f00 */
        /* <DEDUP_REMOVED lines=9> */
[----:B------:R-:W-:Y:S02]  /*23080*/  PRMT R69, R21, 0x5410, R20 ;  /* 0x0000541015457816 */ /* 0x000fe40000000014 */
[----:B------:R-:W-:Y:S02]  /*23090*/  PRMT R34, R3, 0x7610, R34 ;  /* 0x0000761003227816 */ /* 0x000fe40000000022 */
[----:B------:R-:W-:Y:S01]  /*230a0*/  PRMT R59, R2, 0x7610, R59 ;  /* 0x00007610023b7816 */ /* 0x000fe2000000003b */
[----:B------:R-:W-:Y:S05]  /*230b0*/  BRA.DIV ~URZ, `(.L_x_1006) ;  /* 0x000039527f007947 */ /* 0x000fea000b800000 */
[----:B------:R1:W2:Y:S04]  /*230c0*/  SHFL.IDX PT, R21, R29, 0x1, 0x1c1f ;  /* 0x003c1f001d157f89 */ /* 0x0002a800000e0000 */
[----:B------:R1:W4:Y:S04]  /*230d0*/  SHFL.IDX PT, R20, R30, 0x1, 0x1c1f ;  /* 0x003c1f001e147f89 */ /* 0x00032800000e0000 */
[----:B------:R1:W3:Y:S04]  /*230e0*/  SHFL.IDX PT, R22, R28, 0x1, 0x1c1f ;  /* 0x003c1f001c167f89 */ /* 0x0002e800000e0000 */
[----:B------:R1:W1:Y:S02]  /*230f0*/  SHFL.IDX PT, R2, R31, 0x1, 0x1c1f ;  /* 0x003c1f001f027f89 */ /* 0x00026400000e0000 */
.L_x_1024:
[----:B------:R-:W-:Y:S01]  /*23100*/  IADD3 R3, R37, 0x40, RZ ;  /* 0x0000004025037810 */ /* 0x000fe20007ffe0ff */
[----:B------:R-:W-:Y:S01]  /*23110*/  BSSY B0, `(.L_x_1007) ;  /* 0x0000032000007945 */ /* 0x000fe20003800000 */
        /* <DEDUP_REMOVED lines=12> */
[----:B---3--:R-:W-:-:S03]  /*231e0*/  IMAD.MOV.U32 R3, RZ, RZ, R22 ;  /* 0x000000ffff037224 */ /* 0x008fc600078e0016 */
[----:B------:R-:W-:Y:S05]  /*231f0*/  @P0 BRA `(.L_x_1008) ;  /* 0x0000023000000947 */ /* 0x000fea0003800000 */
[C---:B------:R-:W-:Y:S01]  /*23200*/  IADD3 R26, R57.reuse, 0x20, RZ ;  /* 0x00000020391a7810 */ /* 0x040fe20007ffe0ff */
[----:B------:R-:W-:Y:S01]  /*23210*/  CS2R R50, SRZ ;  /* 0x0000000000327805 */ /* 0x000fe2000001ff00 */
[C---:B------:R-:W-:Y:S01]  /*23220*/  IADD3 R27, R57.reuse, 0x40, RZ ;  /* 0x00000040391b7810 */ /* 0x040fe20007ffe0ff */
[----:B------:R-:W-:Y:S01]  /*23230*/  CS2R R48, SRZ ;  /* 0x0000000000307805 */ /* 0x000fe2000001ff00 */
[-C--:B------:R-:W-:Y:S02]  /*23240*/  ISETP.GE.AND P2, PT, R57, R0.reuse, PT ;  /* 0x000000003900720c */ /* 0x080fe40003f46270 */
[-C--:B------:R-:W-:Y:S02]  /*23250*/  ISETP.GE.AND P1, PT, R26, R0.reuse, PT ;  /* 0x000000001a00720c */ /* 0x080fe40003f26270 */
[----:B------:R-:W-:-:S09]  /*23260*/  ISETP.GE.AND P0, PT, R27, R0, PT ;  /* 0x000000001b00720c */ /* 0x000fd20003f06270 */
[----:B--2-4-:R-:W-:Y:S02]  /*23270*/  @!P2 IMAD.WIDE R22, R57, 0x2, R20 ;  /* 0x000000023916a825 */ /* 0x014fe400078e0214 */
[----:B------:R-:W-:Y:S02]  /*23280*/  @!P1 SHF.R.S32.HI R24, RZ, 0x1f, R26 ;  /* 0x0000001fff189819 */ /* 0x000fe4000001141a */
[----:B------:R-:W-:Y:S01]  /*23290*/  @!P0 SHF.R.S32.HI R25, RZ, 0x1f, R27 ;  /* 0x0000001fff198819 */ /* 0x000fe2000001141b */
[----:B------:R2:W5:Y:S01]  /*232a0*/  @!P2 LD.E.128 R48, [R22.64] ;  /* 0x000000041630a980 */ /* 0x000562000c101d00 */
        /* <DEDUP_REMOVED lines=10> */
[----:B--2---:R-:W-:-:S02]  /*23350*/  @!P1 LEA.HI R23, R24, R26, RZ, 0x3 ;  /* 0x0000001a18179211 */ /* 0x004fc400078f18ff */
[----:B------:R-:W-:Y:S02]  /*23360*/  @!P0 LEA.HI R22, R25, R27, RZ, 0x3 ;  /* 0x0000001b19168211 */ /* 0x000fe400078f18ff */
[----:B------:R-:W-:Y:S02]  /*23370*/  @!P1 LOP3.LUT R23, R23, 0xfffffff8, RZ, 0xc0, !PT ;  /* 0xfffffff817179812 */ /* 0x000fe400078ec0ff */
[----:B------:R-:W-:-:S03]  /*23380*/  @!P0 LOP3.LUT R22, R22, 0xfffffff8, RZ, 0xc0, !PT ;  /* 0xfffffff816168812 */ /* 0x000fc600078ec0ff */
[----:B------:R-:W-:-:S04]  /*23390*/  @!P1 IMAD.WIDE R26, R23, 0x2, R20 ;  /* 0x00000002171a9825 */ /* 0x000fc800078e0214 */
[C---:B------:R-:W-:Y:S01]  /*233a0*/  @!P0 IMAD.WIDE R24, R22.reuse, 0x2, R20 ;  /* 0x0000000216188825 */ /* 0x040fe200078e0214 */
[----:B------:R2:W5:Y:S03]  /*233b0*/  @!P1 LD.E.128 R60, [R26.64] ;  /* 0x000000041a3c9980 */ /* 0x000566000c101d00 */
[--C-:B-1----:R-:W-:Y:S01]  /*233c0*/  @!P1 IMAD.WIDE R20, R23, 0x2, R2.reuse ;  /* 0x0000000217149825 */ /* 0x102fe200078e0202 */
[----:B------:R2:W5:Y:S03]  /*233d0*/  @!P0 LD.E.128 R76, [R24.64] ;  /* 0x00000004184c8980 */ /* 0x000566000c101d00 */
[--C-:B------:R-:W-:Y:S01]  /*233e0*/  @!P0 IMAD.WIDE R22, R22, 0x2, R2.reuse ;  /* 0x0000000216168825 */ /* 0x100fe200078e0202 */
[----:B------:R2:W5:Y:S03]  /*233f0*/  @!P1 LD.E.128 R64, [R20.64] ;  /* 0x0000000414409980 */ /* 0x000566000c101d00 */
[----:B------:R-:W-:Y:S01]  /*23400*/  @!P2 IMAD.WIDE R2, R57, 0x2, R2 ;  /* 0x000000023902a825 */ /* 0x000fe200078e0202 */
[----:B------:R2:W5:Y:S04]  /*23410*/  @!P0 LD.E.128 R72, [R22.64] ;  /* 0x0000000416488980 */ /* 0x000568000c101d00 */
[----:B------:R2:W5:Y:S02]  /*23420*/  @!P2 LD.E.128 R52, [R2.64] ;  /* 0x000000040234a980 */ /* 0x000564000c101d00 */
.L_x_1008:
[----:B------:R-:W-:Y:S05]  /*23430*/  BSYNC B0 ;  /* 0x0000000000007941 */ /* 0x000fea0003800000 */
.L_x_1007:
[----:B-12---:R-:W2:Y:S01]  /*23440*/  LDL.64 R2, [R36+0x20] ;  /* 0x0000200024027983 */ /* 0x006ea20000100a00 */
[----:B------:R-:W-:-:S04]  /*23450*/  DEPBAR.LE SB0, 0x1 ;  /* 0x000080400000791a */ /* 0x000fc80000000000 */
[----:B----4-:R-:W3:Y:S01]  /*23460*/  LDL.64 R20, [R36+0x28] ;  /* 0x0000280024147983 */ /* 0x010ee20000100a00 */
[----:B------:R-:W-:Y:S03]  /*23470*/  WARPSYNC 0xffffffff ;  /* 0xffffffff00007948 */ /* 0x000fe60003800000 */
[----:B------:R-:W-:Y:S06]  /*23480*/  BAR.SYNC.DEFER_BLOCKING 0x0 ;  /* 0x0000000000007b1d */ /* 0x000fec0000010000 */
[----:B--2---:R1:W2:Y:S04]  /*23490*/  LD.E R22, [R2.64] ;  /* 0x0000000402167980 */ /* 0x0042a8000c101900 */
[----:B---3--:R3:W5:Y:S01]  /*234a0*/  LD.E.64 R36, [R20.64] ;  /* 0x0000000414247980 */ /* 0x008762000c101b00 */
[----:B------:R-:W-:Y:S01]  /*234b0*/  BSSY B1, `(.L_x_1009) ;  /* 0x0000192000017945 */ /* 0x000fe20003800000 */
[----:B-1---5:R-:W-:Y:S01]  /*234c0*/  IMAD.MOV.U32 R3, RZ, RZ, R76 ;  /* 0x000000ffff037224 */ /* 0x022fe200078e004c */
[----:B------:R-:W-:Y:S01]  /*234d0*/  MOV R2, R77 ;  /* 0x0000004d00027202 */ /* 0x000fe20000000f00 */
[----:B---3--:R-:W-:-:S03]  /*234e0*/  IMAD.MOV.U32 R21, RZ, RZ, R78 ;  /* 0x000000ffff157224 */ /* 0x008fc600078e004e */
        /* <DEDUP_REMOVED lines=13> */
[----:B------:R-:W-:Y:S02]  /*235c0*/  IMAD.MOV.U32 R20, RZ, RZ, R51 ;  /* 0x000000ffff147224 */ /* 0x000fe400078e0033 */
        /* <DEDUP_REMOVED lines=9> */
[----:B------:R-:W-:-:S04]  /*23660*/  MOV R2, R66 ;  /* 0x0000004200027202 */ /* 0x000fc80000000f00 */
[----:B------:R-:W-:Y:S01]  /*23670*/  PRMT R95, R20, 0x5410, R2 ;  /* 0x00005410145f7816 */ /* 0x000fe20000000002 */
[----:B------:R-:W-:Y:S01]  /*23680*/  IMAD.MOV.U32 R20, RZ, RZ, R55 ;  /* 0x000000ffff147224 */ /* 0x000fe200078e0037 */
[----:B------:R-:W-:-:S04]  /*23690*/  MOV R2, R65 ;  /* 0x0000004100027202 */ /* 0x000fc80000000f00 */
[----:B------:R-:W-:Y:S01]  /*236a0*/  PRMT R94, R2, 0x5410, R3 ;  /* 0x00005410025e7816 */ /* 0x000fe20000000003 */
[----:B------:R-:W-:Y:S01]  /*236b0*/  IMAD.MOV.U32 R2, RZ, RZ, R53 ;  /* 0x000000ffff027224 */ /* 0x000fe200078e0035 */
[----:B------:R-:W-:-:S04]  /*236c0*/  MOV R3, R52 ;  /* 0x0000003400037202 */ /* 0x000fc80000000f00 */
[----:B------:R-:W-:Y:S01]  /*236d0*/  PRMT R89, R2, 0x5410, R3 ;  /* 0x0000541002597816 */ /* 0x000fe20000000003 */
[----:B--2---:R-:W-:-:S05]  /*236e0*/  IMAD R21, R22, -0x80, R33 ;  /* 0xffffff8016157824 */ /* 0x004fca00078e0221 */
[----:B------:R-:W-:Y:S01]  /*236f0*/  IMNMX R71, R21, 0x80, PT ;  /* 0x0000008015477817 */ /* 0x000fe20003800200 */
[----:B------:R-:W-:-:S03]  /*23700*/  IMAD.MOV.U32 R21, RZ, RZ, R54 ;  /* 0x000000ffff157224 */ /* 0x000fc600078e0036 */
[----:B------:R-:W-:Y:S02]  /*23710*/  ISETP.GE.AND P0, PT, R68, R71, PT ;  /* 0x000000474400720c */ /* 0x000fe40003f06270 */
[----:B------:R-:W-:-:S11]  /*23720*/  PRMT R90, R20, 0x5410, R21 ;  /* 0x00005410145a7816 */ /* 0x000fd60000000015 */
[----:B------:R-:W-:Y:S05]  /*23730*/  @P0 BRA `(.L_x_1010) ;  /* 0x0000169000000947 */ /* 0x000fea0003800000 */
[----:B------:R-:W-:Y:S01]  /*23740*/  ISETP.GE.AND P0, PT, R57, R0, PT ;  /* 0x000000003900720c */ /* 0x000fe20003f06270 */
[----:B------:R-:W-:-:S12]  /*23750*/  BSSY B0, `(.L_x_1011) ;  /* 0x0000071000007945 */ /* 0x000fd80003800000 */
[----:B------:R-:W-:Y:S05]  /*23760*/  @P0 BRA `(.L_x_1012) ;  /* 0x000006f000000947 */ /* 0x000fea0003800000 */
[----:B------:R-:W-:Y:S01]  /*23770*/  LEA.HI R3, R0, R32, RZ, 0x1d ;  /* 0x0000002000037211 */ /* 0x000fe200078fe8ff */
[----:B------:R-:W-:Y:S01]  /*23780*/  IMAD.SHL.U32 R2, R68, 0x40, RZ ;  /* 0x0000004044027824 */ /* 0x000fe200078e00ff */
[----:B------:R-:W-:Y:S02]  /*23790*/  LEA.HI R22, R98, R56, RZ, 0x5 ;  /* 0x0000003862167211 */ /* 0x000fe400078f28ff */
[----:B------:R-:W-:Y:S01]  /*237a0*/  SHF.R.S32.HI R20, RZ, 0x1f, R3 ;  /* 0x0000001fff147819 */ /* 0x000fe20000011403 */
[----:B------:R-:W-:Y:S01]  /*237b0*/  IMAD.SHL.U32 R21, R3, 0x8, RZ ;  /* 0x0000000803157824 */ /* 0x000fe200078e00ff */
[----:B------:R-:W-:Y:S02]  /*237c0*/  LOP3.LUT R2, R2, 0x1c0, RZ, 0xc0, !PT ;  /* 0x000001c002027812 */ /* 0x000fe400078ec0ff */
[----:B------:R-:W-:Y:S01]  /*237d0*/  LEA.HI R20, R20, R3, RZ, 0x3 ;  /* 0x0000000314147211 */ /* 0x000fe200078f18ff */
[----:B------:R-:W-:Y:S01]  /*237e0*/  IMAD.SHL.U32 R3, R22, 0x10, RZ ;  /* 0x0000001016037824 */ /* 0x000fe200078e00ff */
[----:B------:R-:W-:-:S02]  /*237f0*/  LOP3.LUT R22, R2, 0x38, R21, 0xf8, !PT ;  /* 0x0000003802167812 */ /* 0x000fc400078ef815 */
[----:B------:R-:W-:Y:S01]  /*23800*/  SHF.R.U32.HI R23, RZ, 0x3, R2 ;  /* 0x00000003ff177819 */ /* 0x000fe20000011602 */
[----:B------:R-:W-:Y:S01]  /*23810*/  IMAD.SHL.U32 R21, R20, 0x400, RZ ;  /* 0x0000040014157824 */ /* 0x000fe200078e00ff */
[----:B------:R-:W-:Y:S02]  /*23820*/  LOP3.LUT R3, R3, 0xfffffe00, RZ, 0xc0, !PT ;  /* 0xfffffe0003037812 */ /* 0x000fe400078ec0ff */
[----:B------:R-:W-:Y:S02]  /*23830*/  LOP3.LUT R20, R22, R23, RZ, 0x3c, !PT ;  /* 0x0000001716147212 */ /* 0x000fe400078e3cff */
[----:B------:R-:W-:Y:S02]  /*23840*/  LOP3.LUT R21, R21, 0xffffe000, RZ, 0xc0, !PT ;  /* 0xffffe00015157812 */ /* 0x000fe400078ec0ff */
[----:B------:R-:W-:Y:S02]  /*23850*/  LOP3.LUT R2, R2, 0x38, R57, 0xf8, !PT ;  /* 0x0000003802027812 */ /* 0x000fe400078ef839 */
[----:B------:R-:W-:-:S02]  /*23860*/  IADD3 R20, R20, R21, R3 ;  /* 0x0000001514147210 */ /* 0x000fc40007ffe003 */
[----:B------:R-:W-:-:S03]  /*23870*/  LOP3.LUT R2, R3, R2, R23, 0xf6, !PT ;  /* 0x0000000203027212 */ /* 0x000fc600078ef617 */
[----:B------:R-:W-:-:S04]  /*23880*/  IMAD.WIDE.U32 R28, R20, 0x2, R36 ;  /* 0x00000002141c7825 */ /* 0x000fc800078e0024 */
[----:B------:R-:W-:Y:S01]  /*23890*/  IMAD.WIDE.U32 R30, R2, 0x2, R36 ;  /* 0x00000002021e7825 */ /* 0x000fe200078e0024 */
[----:B------:R-:W2:Y:S04]  /*238a0*/  LD.E.128 R20, [R28.64] ;  /* 0x000000041c147980 */ /* 0x000ea8000c101d00 */
[----:B------:R-:W3:Y:S01]  /*238b0*/  LD.E.128 R24, [R30.64] ;  /* 0x000000041e187980 */ /* 0x000ee2000c101d00 */
[----:B------:R-:W-:Y:S02]  /*238c0*/  SHF.R.U64 R2, R4, 0x10, R5 ;  /* 0x0000001004027819 */ /* 0x000fe40000001205 */
[----:B------:R-:W-:Y:S02]  /*238d0*/  SHF.R.U64 R3, R8, 0x10, R9 ;  /* 0x0000001008037819 */ /* 0x000fe40000001209 */
[----:B------:R-:W-:-:S02]  /*238e0*/  PRMT R2, R34, 0x5410, R2 ;  /* 0x0000541022027816 */ /* 0x000fc40000000002 */
[----:B------:R-:W-:Y:S02]  /*238f0*/  PRMT R3, R34, 0x5432, R3 ;  /* 0x0000543222037816 */ /* 0x000fe40000000003 */
[----:B------:R-:W-:Y:S01]  /*23900*/  SHF.R.U32.HI R5, RZ, 0x10, R5 ;  /* 0x00000010ff057819 */ /* 0x000fe20000011605 */
[----:B------:R-:W-:Y:S02]  /*23910*/  IMAD.U32 R33, R2, 0x10000, RZ ;  /* 0x0001000002217824 */ /* 0x000fe400078e00ff */
[----:B------:R-:W-:Y:S02]  /*23920*/  IMAD.U32 R34, R3, 0x10000, RZ ;  /* 0x0001000003227824 */ /* 0x000fe400078e00ff */
[----:B--2---:R-:W-:Y:S02]  /*23930*/  IMAD.U32 R4, R20, 0x10000, RZ ;  /* 0x0001000014047824 */ /* 0x004fe400078e00ff */
[C---:B---3--:R-:W-:Y:S01]  /*23940*/  IMAD.U32 R39, R24.reuse, 0x10000, RZ ;  /* 0x0001000018277824 */ /* 0x048fe200078e00ff */
[----:B------:R-:W-:Y:S01]  /*23950*/  LOP3.LUT R35, R24, 0xffff0000, RZ, 0xc0, !PT ;  /* 0xffff000018237812 */ /* 0x000fe200078ec0ff */
[----:B------:R-:W-:-:S02]  /*23960*/  FMUL.FTZ R8, R4, R33 ;  /* 0x0000002104087220 */ /* 0x000fc40000410000 */
[-C--:B------:R-:W-:Y:S02]  /*23970*/  FMUL.FTZ R4, R4, R34.reuse ;  /* 0x0000002204047220 */ /* 0x080fe40000410000 */
[C---:B------:R-:W-:Y:S01]  /*23980*/  FFMA.FTZ R58, R39.reuse, R34, -R8 ;  /* 0x00000022273a7223 */ /* 0x040fe20000010808 */
[----:B------:R-:W-:Y:S01]  /*23990*/  LOP3.LUT R8, R2, 0xffff0000, RZ, 0xc0, !PT ;  /* 0xffff000002087812 */ /* 0x000fe200078ec0ff */
[----:B------:R-:W-:Y:S01]  /*239a0*/  FFMA.FTZ R39, R39, R33, R4 ;  /* 0x0000002127277223 */ /* 0x000fe20000010004 */
[----:B------:R-:W-:Y:S01]  /*239b0*/  SHF.R.U32.HI R4, RZ, 0x10, R9 ;  /* 0x00000010ff047819 */ /* 0x000fe20000011609 */
[----:B------:R-:W-:Y:S01]  /*239c0*/  IMAD.U32 R33, R25, 0x10000, RZ ;  /* 0x0001000019217824 */ /* 0x000fe200078e00ff */
[----:B------:R-:W-:Y:S01]  /*239d0*/  LOP3.LUT R2, R20, 0xffff0000, RZ, 0xc0, !PT ;  /* 0xffff000014027812 */ /* 0x000fe200078ec0ff */
[----:B------:R-:W-:Y:S01]  /*239e0*/  IMAD.U32 R20, R27, 0x10000, RZ ;  /* 0x000100001b147824 */ /* 0x000fe200078e00ff */
[----:B------:R-:W-:Y:S02]  /*239f0*/  LOP3.LUT R9, R3, 0xffff0000, RZ, 0xc0, !PT ;  /* 0xffff000003097812 */ /* 0x000fe400078ec0ff */
[----:B------:R-:W-:Y:S01]  /*23a00*/  PRMT R4, R59, 0x5432, R4 ;  /* 0x000054323b047816 */ /* 0x000fe20000000004 */
[----:B------:R-:W-:-:S02]  /*23a10*/  FMUL.FTZ R3, R2, R8 ;  /* 0x0000000802037220 */ /* 0x000fc40000410000 */
[-C--:B------:R-:W-:Y:S02]  /*23a20*/  FMUL.FTZ R2, R2, R9.reuse ;  /* 0x0000000902027220 */ /* 0x080fe40000410000 */
[C---:B------:R-:W-:Y:S01]  /*23a30*/  FFMA.FTZ R38, R35.reuse, R9, -R3 ;  /* 0x0000000923267223 */ /* 0x040fe20000010803 */
[----:B------:R-:W-:Y:S01]  /*23a40*/  SHF.L.U32 R9, R4, 0x10, RZ ;  /* 0x0000001004097819 */ /* 0x000fe200000006ff */
[----:B------:R-:W-:Y:S01]  /*23a50*/  FFMA.FTZ R35, R35, R8, R2 ;  /* 0x0000000823237223 */ /* 0x000fe20000010002 */
[----:B------:R-:W-:Y:S01]  /*23a60*/  PRMT R2, R59, 0x5410, R5 ;  /* 0x000054103b027816 */ /* 0x000fe20000000005 */
[----:B------:R-:W-:-:S04]  /*23a70*/  IMAD.U32 R3, R21, 0x10000, RZ ;  /* 0x0001000015037824 */ /* 0x000fc800078e00ff */
[----:B------:R-:W-:-:S04]  /*23a80*/  IMAD.U32 R8, R2, 0x10000, RZ ;  /* 0x0001000002087824 */ /* 0x000fc800078e00ff */
[CC--:B------:R-:W-:Y:S02]  /*23a90*/  FMUL.FTZ R5, R3.reuse, R8.reuse ;  /* 0x0000000803057220 */ /* 0x0c0fe40000410000 */
[-C--:B------:R-:W-:Y:S02]  /*23aa0*/  FMUL.FTZ R3, R3, R9.reuse ;  /* 0x0000000903037220 */ /* 0x080fe40000410000 */
[C---:B------:R-:W-:Y:S01]  /*23ab0*/  FFMA.FTZ R34, R33.reuse, R9, -R5 ;  /* 0x0000000921227223 */ /* 0x040fe20000010805 */
[----:B------:R-:W-:Y:S01]  /*23ac0*/  LOP3.LUT R5, R4, 0xffff0000, RZ, 0xc0, !PT ;  /* 0xffff000004057812 */ /* 0x000fe200078ec0ff */
[----:B------:R-:W-:Y:S01]  /*23ad0*/  FFMA.FTZ R33, R33, R8, R3 ;  /* 0x0000000821217223 */ /* 0x000fe20000010003 */
[----:B------:R-:W-:Y:S01]  /*23ae0*/  LOP3.LUT R3, R21, 0xffff0000, RZ, 0xc0, !PT ;  /* 0xffff000015037812 */ /* 0x000fe200078ec0ff */
[----:B------:R-:W-:Y:S01]  /*23af0*/  IMAD.U32 R21, R26, 0x10000, RZ ;  /* 0x000100001a157824 */ /* 0x000fe200078e00ff */
[----:B------:R-:W-:Y:S02]  /*23b00*/  LOP3.LUT R8, R2, 0xffff0000, RZ, 0xc0, !PT ;  /* 0xffff000002087812 */ /* 0x000fe400078ec0ff */
[----:B------:R-:W-:-:S03]  /*23b10*/  LOP3.LUT R2, R25, 0xffff0000, RZ, 0xc0, !PT ;  /* 0xffff000019027812 */ /* 0x000fc600078ec0ff */
[CC--:B------:R-:W-:Y:S02]  /*23b20*/  FMUL.FTZ R4, R3.reuse, R8.reuse ;  /* 0x0000000803047220 */ /* 0x0c0fe40000410000 */
[-C--:B------:R-:W-:Y:S02]  /*23b30*/  FMUL.FTZ R3, R3, R5.reuse ;  /* 0x0000000503037220 */ /* 0x080fe40000410000 */
[C---:B------:R-:W-:Y:S01]  /*23b40*/  FFMA.FTZ R9, R2.reuse, R5, -R4 ;  /* 0x0000000502097223 */ /* 0x040fe20000010804 */
[----:B------:R-:W-:Y:S01]  /*23b50*/  SHF.R.U32.HI R4, RZ, 0x10, R7 ;  /* 0x00000010ff047819 */ /* 0x000fe20000011607 */
[----:B------:R-:W-:Y:S01]  /*23b60*/  FFMA.FTZ R24, R2, R8, R3 ;  /* 0x0000000802187223 */ /* 0x000fe20000010003 */
[----:B------:R-:W-:Y:S01]  /*23b70*/  SHF.R.U64 R2, R6, 0x10, R7 ;  /* 0x0000001006027819 */ /* 0x000fe20000001207 */
[----:B------:R-:W-:Y:S01]  /*23b80*/  IMAD.U32 R7, R22, 0x10000, RZ ;  /* 0x0001000016077824 */ /* 0x000fe200078e00ff */
[----:B------:R-:W-:Y:S02]  /*23b90*/  SHF.R.U64 R3, R10, 0x10, R11 ;  /* 0x000000100a037819 */ /* 0x000fe4000000120b */
[----:B------:R-:W-:-:S02]  /*23ba0*/  PRMT R2, R69, 0x5410, R2 ;  /* 0x0000541045027816 */ /* 0x000fc40000000002 */
[----:B------:R-:W-:Y:S02]  /*23bb0*/  PRMT R3, R70, 0x5410, R3 ;  /* 0x0000541046037816 */ /* 0x000fe40000000003 */
[----:B------:R-:W-:Y:S01]  /*23bc0*/  SHF.R.U32.HI R5, RZ, 0x10, R11 ;  /* 0x00000010ff057819 */ /* 0x000fe2000001160b */
[----:B------:R-:W-:Y:S01]  /*23bd0*/  IMAD.U32 R8, R2, 0x10000, RZ ;  /* 0x0001000002087824 */ /* 0x000fe200078e00ff */
[----:B------:R-:W-:Y:S01]  /*23be0*/  PRMT R4, R69, 0x5432, R4 ;  /* 0x0000543245047816 */ /* 0x000fe20000000004 */
[----:B------:R-:W-:Y:S01]  /*23bf0*/  IMAD.U32 R10, R3, 0x10000, RZ ;  /* 0x00010000030a7824 */ /* 0x000fe200078e00ff */
[----:B------:R-:W-:Y:S01]  /*23c00*/  PRMT R5, R70, 0x5432, R5 ;  /* 0x0000543246057816 */ /* 0x000fe20000000005 */
[----:B------:R-:W-:Y:S01]  /*23c10*/  FMUL.FTZ R6, R7, R8 ;  /* 0x0000000807067220 */ /* 0x000fe20000410000 */
[----:B------:R-:W-:Y:S01]  /*23c20*/  F2FP.BF16.PACK_AB R9, R9, R34 ;  /* 0x000000220909723e */ /* 0x000fe200000010ff */
[-C--:B------:R-:W-:Y:S02]  /*23c30*/  FMUL.FTZ R7, R7, R10.reuse ;  /* 0x0000000a07077220 */ /* 0x080fe40000410000 */
[----:B------:R-:W-:-:S02]  /*23c40*/  FFMA.FTZ R10, R21, R10, -R6 ;  /* 0x0000000a150a7223 */ /* 0x000fc40000010806 */
[----:B------:R-:W-:Y:S01]  /*23c50*/  FFMA.FTZ R21, R21, R8, R7 ;  /* 0x0000000815157223 */ /* 0x000fe20000010007 */
[----:B------:R-:W-:Y:S01]  /*23c60*/  SHF.L.U32 R8, R4, 0x10, RZ ;  /* 0x0000001004087819 */ /* 0x000fe200000006ff */
[----:B------:R-:W-:Y:S02]  /*23c70*/  IMAD.U32 R7, R23, 0x10000, RZ ;  /* 0x0001000017077824 */ /* 0x000fe400078e00ff */
[----:B------:R-:W-:Y:S02]  /*23c80*/  IMAD.U32 R11, R5, 0x10000, RZ ;  /* 0x00010000050b7824 */ /* 0x000fe400078e00ff */
[CC--:B------:R-:W-:Y:S02]  /*23c90*/  FMUL.FTZ R6, R7.reuse, R8.reuse ;  /* 0x0000000807067220 */ /* 0x0c0fe40000410000 */
[-C--:B------:R-:W-:Y:S02]  /*23ca0*/  FMUL.FTZ R7, R7, R11.reuse ;  /* 0x0000000b07077220 */ /* 0x080fe40000410000 */
[C---:B------:R-:W-:Y:S01]  /*23cb0*/  FFMA.FTZ R11, R20.reuse, R11, -R6 ;  /* 0x0000000b140b7223 */ /* 0x040fe20000010806 */
[----:B------:R-:W-:Y:S01]  /*23cc0*/  LOP3.LUT R6, R3, 0xffff0000, RZ, 0xc0, !PT ;  /* 0xffff000003067812 */ /* 0x000fe200078ec0ff */
[----:B------:R-:W-:Y:S01]  /*23cd0*/  FFMA.FTZ R20, R20, R8, R7 ;  /* 0x0000000814147223 */ /* 0x000fe20000010007 */
[----:B------:R-:W-:-:S02]  /*23ce0*/  LOP3.LUT R7, R2, 0xffff0000, RZ, 0xc0, !PT ;  /* 0xffff000002077812 */ /* 0x000fc400078ec0ff */
[----:B------:R-:W-:Y:S02]  /*23cf0*/  LOP3.LUT R3, R22, 0xffff0000, RZ, 0xc0, !PT ;  /* 0xffff000016037812 */ /* 0x000fe400078ec0ff */
[----:B------:R-:W-:Y:S02]  /*23d00*/  LOP3.LUT R8, R26, 0xffff0000, RZ, 0xc0, !PT ;  /* 0xffff00001a087812 */ /* 0x000fe400078ec0ff */
[----:B------:R-:W-:Y:S01]  /*23d10*/  LOP3.LUT R22, R4, 0xffff0000, RZ, 0xc0, !PT ;  /* 0xffff000004167812 */ /* 0x000fe200078ec0ff */
[CC--:B------:R-:W-:Y:S02]  /*23d20*/  FMUL.FTZ R2, R3.reuse, R7.reuse ;  /* 0x0000000703027220 */ /* 0x0c0fe40000410000 */
[-C--:B------:R-:W-:Y:S02]  /*23d30*/  FMUL.FTZ R3, R3, R6.reuse ;  /* 0x0000000603037220 */ /* 0x080fe40000410000 */
[C---:B------:R-:W-:Y:S01]  /*23d40*/  FFMA.FTZ R6, R8.reuse, R6, -R2 ;  /* 0x0000000608067223 */ /* 0x040fe20000010802 */
[----:B------:R-:W-:Y:S01]  /*23d50*/  LOP3.LUT R2, R27, 0xffff0000, RZ, 0xc0, !PT ;  /* 0xffff00001b027812 */ /* 0x000fe200078ec0ff */
[----:B------:R-:W-:Y:S01]  /*23d60*/  FFMA.FTZ R7, R8, R7, R3 ;  /* 0x0000000708077223 */ /* 0x000fe20000010003 */
[----:B------:R-:W-:-:S02]  /*23d70*/  LOP3.LUT R3, R23, 0xffff0000, RZ, 0xc0, !PT ;  /* 0xffff000017037812 */ /* 0x000fc400078ec0ff */
[----:B------:R-:W-:Y:S02]  /*23d80*/  LOP3.LUT R8, R5, 0xffff0000, RZ, 0xc0, !PT ;  /* 0xffff000005087812 */ /* 0x000fe400078ec0ff */
[----:B------:R-:W-:Y:S01]  /*23d90*/  F2FP.BF16.PACK_AB R10, R6, R10 ;  /* 0x0000000a060a723e */ /* 0x000fe200000010ff */
[----:B------:R-:W-:Y:S01]  /*23da0*/  FMUL.FTZ R5, R3, R22 ;  /* 0x0000001603057220 */ /* 0x000fe20000410000 */
[----:B------:R-:W-:Y:S01]  /*23db0*/  F2FP.BF16.PACK_AB R6, R7, R21 ;  /* 0x000000150706723e */ /* 0x000fe200000010ff */
[-C--:B------:R-:W-:Y:S02]  /*23dc0*/  FMUL.FTZ R4, R3, R8.reuse ;  /* 0x0000000803047220 */ /* 0x080fe40000410000 */
[----:B------:R-:W-:Y:S01]  /*23dd0*/  FFMA.FTZ R3, R2, R8, -R5 ;  /* 0x0000000802037223 */ /* 0x000fe20000010805 */
[----:B------:R-:W-:Y:S01]  /*23de0*/  F2FP.BF16.PACK_AB R8, R38, R58 ;  /* 0x0000003a2608723e */ /* 0x000fe200000010ff */
[----:B------:R-:W-:Y:S01]  /*23df0*/  FFMA.FTZ R2, R2, R22, R4 ;  /* 0x0000001602027223 */ /* 0x000fe20000010004 */
[----:B------:R-:W-:-:S02]  /*23e00*/  F2FP.BF16.PACK_AB R4, R35, R39 ;  /* 0x000000272304723e */ /* 0x000fc400000010ff */
[----:B------:R-:W-:Y:S02]  /*23e10*/  F2FP.BF16.PACK_AB R11, R3, R11 ;  /* 0x0000000b030b723e */ /* 0x000fe400000010ff */
[----:B------:R-:W-:Y:S02]  /*23e20*/  F2FP.BF16.PACK_AB R5, R24, R33 ;  /* 0x000000211805723e */ /* 0x000fe400000010ff */
[----:B------:R-:W-:Y:S01]  /*23e30*/  F2FP.BF16.PACK_AB R7, R2, R20 ;  /* 0x000000140207723e */ /* 0x000fe200000010ff */
[----:B------:R1:W-:Y:S04]  /*23e40*/  ST.E.128 [R30.64], R8 ;  /* 0x000000081e007985 */ /* 0x0003e8000c101d04 */
[----:B------:R1:W-:Y:S02]  /*23e50*/  ST.E.128 [R28.64], R4 ;  /* 0x000000041c007985 */ /* 0x0003e4000c101d04 */
.L_x_1012:
[----:B------:R-:W-:Y:S05]  /*23e60*/  BSYNC B0 ;  /* 0x0000000000007941 */ /* 0x000fea0003800000 */
.L_x_1011:
[----:B------:R-:W-:Y:S01]  /*23e70*/  IADD3 R2, R57, 0x20, RZ ;  /* 0x0000002039027810 */ /* 0x000fe20007ffe0ff */
[----:B------:R-:W-:Y:S03]  /*23e80*/  BSSY B0, `(.L_x_1013) ;  /* 0x000007a000007945 */ /* 0x000fe60003800000 */
[----:B------:R-:W-:-:S13]  /*23e90*/  ISETP.GE.AND P0, PT, R2, R0, PT ;  /* 0x000000000200720c */ /* 0x000fda0003f06270 */
[----:B------:R-:W-:Y:S05]  /*23ea0*/  @P0 BRA `(.L_x_1014) ;  /* 0x0000077000000947 */ /* 0x000fea0003800000 */
[----:B-1----:R-:W-:Y:S01]  /*23eb0*/  SHF.R.S32.HI R6, RZ, 0x1f, R2 ;  /* 0x0000001fff067819 */ /* 0x002fe20000011402 */
[----:B------:R-:W-:Y:S01]  /*23ec0*/  IMAD.SHL.U32 R5, R68, 0x40, RZ ;  /* 0x0000004044057824 */ /* 0x000fe200078e00ff */
[----:B------:R-:W-:Y:S02]  /*23ed0*/  SHF.R.S32.HI R7, RZ, 0x1f, R56 ;  /* 0x0000001fff077819 */ /* 0x000fe40000011438 */
[CC--:B------:R-:W-:Y:S02]  /*23ee0*/  LEA.HI R4, R6.reuse, R2.reuse, RZ, 0x3 ;  /* 0x0000000206047211 */ /* 0x0c0fe400078f18ff */
[----:B------:R-:W-:Y:S02]  /*23ef0*/  LEA.HI R6, R6, R2, RZ, 0x6 ;  /* 0x0000000206067211 */ /* 0x000fe400078f30ff */
[----:B------:R-:W-:Y:S02]  /*23f00*/  SHF.R.S32.HI R3, RZ, 0x3, R4 ;  /* 0x00000003ff037819 */ /* 0x000fe40000011404 */
[----:B------:R-:W-:-:S02]  /*23f10*/  LOP3.LUT R2, R5, 0x1c0, RZ, 0xc0, !PT ;  /* 0x000001c005027812 */ /* 0x000fc400078ec0ff */
[----:B------:R-:W-:Y:S02]  /*23f20*/  LEA.HI R3, R0, R3, RZ, 0x1d ;  /* 0x0000000300037211 */ /* 0x000fe400078fe8ff */
[----:B------:R-:W-:Y:S01]  /*23f30*/  LEA.HI R5, R7, R56, RZ, 0x5 ;  /* 0x0000003807057211 */ /* 0x000fe200078f28ff */
[----:B------:R-:W-:Y:S01]  /*23f40*/  IMAD.SHL.U32 R7, R6, 0x80, RZ ;  /* 0x0000008006077824 */ /* 0x000fe200078e00ff */
[----:B------:R-:W-:Y:S02]  /*23f50*/  SHF.R.S32.HI R6, RZ, 0x1f, R3 ;  /* 0x0000001fff067819 */ /* 0x000fe40000011403 */
[----:B------:R-:W-:Y:S01]  /*23f60*/  LOP3.LUT R8, R2, 0x38, R4, 0xf8, !PT ;  /* 0x0000003802087812 */ /* 0x000fe200078ef804 */
[----:B------:R-:W-:Y:S01]  /*23f70*/  IMAD.SHL.U32 R4, R5, 0x10, RZ ;  /* 0x0000001005047824 */ /* 0x000fe200078e00ff */
[----:B------:R-:W-:Y:S01]  /*23f80*/  LEA.HI R9, R6, R3, RZ, 0x3 ;  /* 0x0000000306097211 */ /* 0x000fe200078f18ff */
[----:B------:R-:W-:Y:S01]  /*23f90*/  IMAD.SHL.U32 R5, R3, 0x8, RZ ;  /* 0x0000000803057824 */ /* 0x000fe200078e00ff */
[----:B------:R-:W-:-:S02]  /*23fa0*/  SHF.R.U32.HI R10, RZ, 0x3, R2 ;  /* 0x00000003ff0a7819 */ /* 0x000fc40000011602 */
[----:B------:R-:W-:Y:S01]  /*23fb0*/  LOP3.LUT R3, R4, 0xfffffe00, RZ, 0xc0, !PT ;  /* 0xfffffe0004037812 */ /* 0x000fe200078ec0ff */
[----:B------:R-:W-:Y:S01]  /*23fc0*/  IMAD.SHL.U32 R4, R9, 0x400, RZ ;  /* 0x0000040009047824 */ /* 0x000fe200078e00ff */
[----:B------:R-:W-:Y:S02]  /*23fd0*/  LOP3.LUT R2, R2, 0x38, R5, 0xf8, !PT ;  /* 0x0000003802027812 */ /* 0x000fe400078ef805 */
[----:B------:R-:W-:Y:S02]  /*23fe0*/  LOP3.LUT R7, R7, 0xffffe000, RZ, 0xc0, !PT ;  /* 0xffffe00007077812 */ /* 0x000fe400078ec0ff */
[-C--:B------:R-:W-:Y:S02]  /*23ff0*/  LOP3.LUT R6, R8, R10.reuse, RZ, 0x3c, !PT ;  /* 0x0000000a08067212 */ /* 0x080fe400078e3cff */
[----:B------:R-:W-:Y:S02]  /*24000*/  LOP3.LUT R2, R2, R10, RZ, 0x3c, !PT ;  /* 0x0000000a02027212 */ /* 0x000fe400078e3cff */
[----:B------:R-:W-:-:S02]  /*24010*/  LOP3.LUT R4, R4, 0xffffe000, RZ, 0xc0, !PT ;  /* 0xffffe00004047812 */ /* 0x000fc400078ec0ff */
[--C-:B------:R-:W-:Y:S02]  /*24020*/  IADD3 R5, R6, R7, R3.reuse ;  /* 0x0000000706057210 */ /* 0x100fe40007ffe003 */
[----:B------:R-:W-:-:S03]  /*24030*/  IADD3 R2, R2, R4, R3 ;  /* 0x0000000402027210 */ /* 0x000fc60007ffe003 */
[----:B------:R-:W-:-:S04]  /*24040*/  IMAD.WIDE.U32 R26, R5, 0x2, R36 ;  /* 0x00000002051a7825 */ /* 0x000fc800078e0024 */
[----:B------:R-:W-:Y:S01]  /*24050*/  IMAD.WIDE.U32 R24, R2, 0x2, R36 ;  /* 0x0000000202187825 */ /* 0x000fe200078e0024 */
[----:B------:R-:W2:Y:S04]  /*24060*/  LD.E.128 R8, [R26.64] ;  /* 0x000000041a087980 */ /* 0x000ea8000c101d00 */
[----:B------:R-:W3:Y:S01]  /*24070*/  LD.E.128 R4, [R24.64] ;  /* 0x0000000418047980 */ /* 0x000ee2000c101d00 */
[--C-:B------:R-:W-:Y:S02]  /*24080*/  SHF.R.U64 R16, R16, 0x10, R17.reuse ;  /* 0x0000001010107819 */ /* 0x100fe40000001211 */
[----:B------:R-:W-:Y:S02]  /*24090*/  SHF.R.U32.HI R2, RZ, 0x10, R17 ;  /* 0x00000010ff027819 */ /* 0x000fe40000011611 */
[----:B------:R-:W-:-:S02]  /*240a0*/  SHF.R.U64 R17, R18, 0x10, R19 ;  /* 0x0000001012117819 */ /* 0x000fc40000001213 */
[----:B------:R-:W-:Y:S02]  /*240b0*/  SHF.R.U64 R18, R12, 0x10, R13 ;  /* 0x000000100c127819 */ /* 0x000fe4000000120d */
[----:B------:R-:W-:Y:S02]  /*240c0*/  SHF.R.U32.HI R3, RZ, 0x10, R19 ;  /* 0x00000010ff037819 */ /* 0x000fe40000011613 */
[----:B------:R-:W-:Y:S02]  /*240d0*/  SHF.R.U32.HI R12, RZ, 0x10, R13 ;  /* 0x00000010ff0c7819 */ /* 0x000fe4000001160d */
[--C-:B------:R-:W-:Y:S02]  /*240e0*/  SHF.R.U64 R20, R14, 0x10, R15.reuse ;  /* 0x000000100e147819 */ /* 0x100fe4000000120f */
[----:B------:R-:W-:Y:S02]  /*240f0*/  SHF.R.U32.HI R19, RZ, 0x10, R15 ;  /* 0x00000010ff137819 */ /* 0x000fe4000001160f */
[----:B------:R-:W-:-:S02]  /*24100*/  PRMT R15, R82, 0x5432, R16 ;  /* 0x00005432520f7816 */ /* 0x000fc40000000010 */
[----:B------:R-:W-:Y:S02]  /*24110*/  PRMT R13, R80, 0x5432, R18 ;  /* 0x00005432500d7816 */ /* 0x000fe40000000012 */
[----:B------:R-:W-:Y:S01]  /*24120*/  PRMT R22, R83, 0x5432, R17 ;  /* 0x0000543253167816 */ /* 0x000fe20000000011 */
[----:B------:R-:W-:Y:S01]  /*24130*/  IMAD.U32 R29, R15, 0x10000, RZ ;  /* 0x000100000f1d7824 */ /* 0x000fe200078e00ff */
[----:B------:R-:W-:Y:S01]  /*24140*/  PRMT R14, R82, 0x5410, R2 ;  /* 0x00005410520e7816 */ /* 0x000fe20000000002 */
[----:B------:R-:W-:Y:S01]  /*24150*/  IMAD.U32 R28, R13, 0x10000, RZ ;  /* 0x000100000d1c7824 */ /* 0x000fe200078e00ff */
[----:B------:R-:W-:Y:S02]  /*24160*/  PRMT R21, R83, 0x5410, R3 ;  /* 0x0000541053157816 */ /* 0x000fe40000000003 */
[----:B------:R-:W-:Y:S02]  /*24170*/  PRMT R12, R80, 0x5410, R12 ;  /* 0x00005410500c7816 */ /* 0x000fe4000000000c */
[----:B------:R-:W-:Y:S01]  /*24180*/  LOP3.LUT R30, R13, 0xffff0000, RZ, 0xc0, !PT ;  /* 0xffff00000d1e7812 */ /* 0x000fe200078ec0ff */
[----:B------:R-:W-:Y:S01]  /*24190*/  IMAD.U32 R13, R14, 0x10000, RZ ;  /* 0x000100000e0d7824 */ /* 0x000fe200078e00ff */
[----:B------:R-:W-:-:S02]  /*241a0*/  LOP3.LUT R15, R15, 0xffff0000, RZ, 0xc0, !PT ;  /* 0xffff00000f0f7812 */ /* 0x000fc400078ec0ff */
[C---:B------:R-:W-:Y:S02]  /*241b0*/  PRMT R20, R81.reuse, 0x5432, R20 ;  /* 0x0000543251147816 */ /* 0x040fe40000000014 */
[----:B------:R-:W-:Y:S01]  /*241c0*/  PRMT R19, R81, 0x5410, R19 ;  /* 0x0000541051137816 */ /* 0x000fe20000000013 */
[C---:B--2---:R-:W-:Y:S01]  /*241d0*/  IMAD.U32 R18, R8.reuse, 0x10000, RZ ;  /* 0x0001000008127824 */ /* 0x044fe200078e00ff */
[----:B------:R-:W-:Y:S01]  /*241e0*/  LOP3.LUT R17, R8, 0xffff0000, RZ, 0xc0, !PT ;  /* 0xffff000008117812 */ /* 0x000fe200078ec0ff */
[C---:B------:R-:W-:Y:S01]  /*241f0*/  IMAD.U32 R16, R9.reuse, 0x10000, RZ ;  /* 0x0001000009107824 */ /* 0x040fe200078e00ff */
[----:B------:R-:W-:Y:S01]  /*24200*/  LOP3.LUT R9, R9, 0xffff0000, RZ, 0xc0, !PT ;  /* 0xffff000009097812 */ /* 0x000fe200078ec0ff */
[C---:B---3--:R-:W-:Y:S01]  /*24210*/  IMAD.U32 R8, R4.reuse, 0x10000, RZ ;  /* 0x0001000004087824 */ /* 0x048fe200078e00ff */
[C---:B------:R-:W-:Y:S01]  /*24220*/  LOP3.LUT R2, R5.reuse, 0xffff0000, RZ, 0xc0, !PT ;  /* 0xffff000005027812 */ /* 0x040fe200078ec0ff */
[----:B------:R-:W-:Y:S01]  /*24230*/  IMAD.U32 R3, R5, 0x10000, RZ ;  /* 0x0001000005037824 */ /* 0x000fe200078e00ff */
[----:B------:R-:W-:Y:S01]  /*24240*/  LOP3.LUT R4, R4, 0xffff0000, RZ, 0xc0, !PT ;  /* 0xffff000004047812 */ /* 0x000fe200078ec0ff */
[----:B------:R-:W-:-:S02]  /*24250*/  FMUL.FTZ R23, R8, R28 ;  /* 0x0000001c08177220 */ /* 0x000fc40000410000 */
[-C--:B------:R-:W-:Y:S02]  /*24260*/  FMUL.FTZ R5, R8, R29.reuse ;  /* 0x0000001d08057220 */ /* 0x080fe40000410000 */
[C---:B------:R-:W-:Y:S02]  /*24270*/  FFMA.FTZ R33, R18.reuse, R29, -R23 ;  /* 0x0000001d12217223 */ /* 0x040fe40000010817 */
[----:B------:R-:W-:Y:S02]  /*24280*/  FFMA.FTZ R31, R18, R28, R5 ;  /* 0x0000001c121f7223 */ /* 0x000fe40000010005 */
[C---:B------:R-:W-:Y:S01]  /*24290*/  IMAD.U32 R18, R12.reuse, 0x10000, RZ ;  /* 0x000100000c127824 */ /* 0x040fe200078e00ff */
[----:B------:R-:W-:Y:S01]  /*242a0*/  LOP3.LUT R12, R12, 0xffff0000, RZ, 0xc0, !PT ;  /* 0xffff00000c0c7812 */ /* 0x000fe200078ec0ff */
[C---:B------:R-:W-:Y:S02]  /*242b0*/  FMUL.FTZ R5, R4.reuse, R30 ;  /* 0x0000001e04057220 */ /* 0x040fe40000410000 */
[----:B------:R-:W-:-:S02]  /*242c0*/  FMUL.FTZ R8, R4, R15 ;  /* 0x0000000f04087220 */ /* 0x000fc40000410000 */
[CC--:B------:R-:W-:Y:S02]  /*242d0*/  FMUL.FTZ R4, R3.reuse, R18.reuse ;  /* 0x0000001203047220 */ /* 0x0c0fe40000410000 */
[----:B------:R-:W-:Y:S02]  /*242e0*/  FMUL.FTZ R3, R3, R13 ;  /* 0x0000000d03037220 */ /* 0x000fe40000410000 */
[----:B------:R-:W-:Y:S01]  /*242f0*/  FFMA.FTZ R29, R17, R15, -R5 ;  /* 0x0000000f111d7223 */ /* 0x000fe20000010805 */
[----:B------:R-:W-:Y:S01]  /*24300*/  LOP3.LUT R5, R14, 0xffff0000, RZ, 0xc0, !PT ;  /* 0xffff00000e057812 */ /* 0x000fe200078ec0ff */
[C---:B------:R-:W-:Y:S02]  /*24310*/  FFMA.FTZ R18, R16.reuse, R18, R3 ;  /* 0x0000001210127223 */ /* 0x040fe40000010003 */
[----:B------:R-:W-:Y:S02]  /*24320*/  FFMA.FTZ R23, R16, R13, -R4 ;  /* 0x0000000d10177223 */ /* 0x000fe40000010804 */
[----:B------:R-:W-:-:S02]  /*24330*/  FMUL.FTZ R3, R2, R12 ;  /* 0x0000000c02037220 */ /* 0x000fc40000410000 */
[----:B------:R-:W-:Y:S02]  /*24340*/  FFMA.FTZ R28, R17, R30, R8 ;  /* 0x0000001e111c7223 */ /* 0x000fe40000010008 */
[C---:B------:R-:W-:Y:S01]  /*24350*/  IMAD.U32 R14, R20.reuse, 0x10000, RZ ;  /* 0x00010000140e7824 */ /* 0x040fe200078e00ff */
[----:B------:R-:W-:Y:S01]  /*24360*/  LOP3.LUT R20, R20, 0xffff0000, RZ, 0xc0, !PT ;  /* 0xffff000014147812 */ /* 0x000fe200078ec0ff */
[----:B------:R-:W-:Y:S02]  /*24370*/  IMAD.U32 R13, R6, 0x10000, RZ ;  /* 0x00010000060d7824 */ /* 0x000fe400078e00ff */
[----:B------:R-:W-:Y:S02]  /*24380*/  IMAD.U32 R8, R22, 0x10000, RZ ;  /* 0x0001000016087824 */ /* 0x000fe400078e00ff */
[-C--:B------:R-:W-:Y:S02]  /*24390*/  FMUL.FTZ R4, R2, R5.reuse ;  /* 0x0000000502047220 */ /* 0x080fe40000410000 */
[----:B------:R-:W-:-:S02]  /*243a0*/  FFMA.FTZ R17, R9, R5, -R3 ;  /* 0x0000000509117223 */ /* 0x000fc40000010803 */
[----:B------:R-:W-:Y:S02]  /*243b0*/  IMAD.U32 R5, R10, 0x10000, RZ ;  /* 0x000100000a057824 */ /* 0x000fe400078e00ff */
[C---:B------:R-:W-:Y:S02]  /*243c0*/  FMUL.FTZ R3, R13.reuse, R14 ;  /* 0x0000000e0d037220 */ /* 0x040fe40000410000 */
[----:B------:R-:W-:Y:S02]  /*243d0*/  FMUL.FTZ R2, R13, R8 ;  /* 0x000000080d027220 */ /* 0x000fe40000410000 */
[----:B------:R-:W-:Y:S01]  /*243e0*/  FFMA.FTZ R16, R9, R12, R4 ;  /* 0x0000000c09107223 */ /* 0x000fe20000010004 */
[----:B------:R-:W-:Y:S01]  /*243f0*/  LOP3.LUT R4, R11, 0xffff0000, RZ, 0xc0, !PT ;  /* 0xffff00000b047812 */ /* 0x000fe200078ec0ff */
[C---:B------:R-:W-:Y:S01]  /*24400*/  IMAD.U32 R12, R19.reuse, 0x10000, RZ ;  /* 0x00010000130c7824 */ /* 0x040fe200078e00ff */
[----:B------:R-:W-:Y:S01]  /*24410*/  LOP3.LUT R19, R19, 0xffff0000, RZ, 0xc0, !PT ;  /* 0xffff000013137812 */ /* 0x000fe200078ec0ff */
[----:B------:R-:W-:-:S02]  /*24420*/  IMAD.U32 R9, R7, 0x10000, RZ ;  /* 0x0001000007097824 */ /* 0x000fc400078e00ff */
[C---:B------:R-:W-:Y:S01]  /*24430*/  FFMA.FTZ R15, R5.reuse, R8, -R3 ;  /* 0x00000008050f7223 */ /* 0x040fe20000010803 */
[----:B------:R-:W-:Y:S01]  /*24440*/  LOP3.LUT R8, R10, 0xffff0000, RZ, 0xc0, !PT ;  /* 0xffff00000a087812 */ /* 0x000fe200078ec0ff */
[----:B------:R-:W-:Y:S01]  /*24450*/  FFMA.FTZ R14, R5, R14, R2 ;  /* 0x0000000e050e7223 */ /* 0x000fe20000010002 */
[----:B------:R-:W-:Y:S01]  /*24460*/  LOP3.LUT R3, R6, 0xffff0000, RZ, 0xc0, !PT ;  /* 0xffff000006037812 */ /* 0x000fe200078ec0ff */
[----:B------:R-:W-:Y:S01]  /*24470*/  IMAD.U32 R13, R21, 0x10000, RZ ;  /* 0x00010000150d7824 */ /* 0x000fe200078e00ff */
[----:B------:R-:W-:Y:S01]  /*24480*/  LOP3.LUT R2, R7, 0xffff0000, RZ, 0xc0, !PT ;  /* 0xffff000007027812 */ /* 0x000fe200078ec0ff */
[----:B------:R-:W-:Y:S02]  /*24490*/  IMAD.U32 R5, R11, 0x10000, RZ ;  /* 0x000100000b057824 */ /* 0x000fe400078e00ff */
[CC--:B------:R-:W-:Y:S02]  /*244a0*/  FMUL.FTZ R10, R9.reuse, R12.reuse ;  /* 0x0000000c090a7220 */ /* 0x0c0fe40000410000 */
[-C--:B------:R-:W-:Y:S01]  /*244b0*/  FMUL.FTZ R6, R9, R13.reuse ;  /* 0x0000000d09067220 */ /* 0x080fe20000410000 */
[----:B------:R-:W-:Y:S01]  /*244c0*/  LOP3.LUT R9, R21, 0xffff0000, RZ, 0xc0, !PT ;  /* 0xffff000015097812 */ /* 0x000fe200078ec0ff */
[C---:B------:R-:W-:Y:S01]  /*244d0*/  FFMA.FTZ R13, R5.reuse, R13, -R10 ;  /* 0x0000000d050d7223 */ /* 0x040fe2000001080a */
[----:B------:R-:W-:Y:S01]  /*244e0*/  LOP3.LUT R10, R22, 0xffff0000, RZ, 0xc0, !PT ;  /* 0xffff0000160a7812 */ /* 0x000fe200078ec0ff */
[----:B------:R-:W-:-:S02]  /*244f0*/  FFMA.FTZ R12, R5, R12, R6 ;  /* 0x0000000c050c7223 */ /* 0x000fc40000010006 */
[C---:B------:R-:W-:Y:S02]  /*24500*/  FMUL.FTZ R6, R3.reuse, R20 ;  /* 0x0000001403067220 */ /* 0x040fe40000410000 */
[C---:B------:R-:W-:Y:S02]  /*24510*/  FMUL.FTZ R11, R2.reuse, R19 ;  /* 0x00000013020b7220 */ /* 0x040fe40000410000 */
[-C--:B------:R-:W-:Y:S02]  /*24520*/  FMUL.FTZ R5, R3, R10.reuse ;  /* 0x0000000a03057220 */ /* 0x080fe40000410000 */
[-C--:B------:R-:W-:Y:S02]  /*24530*/  FMUL.FTZ R7, R2, R9.reuse ;  /* 0x0000000902077220 */ /* 0x080fe40000410000 */
[----:B------:R-:W-:Y:S02]  /*24540*/  FFMA.FTZ R3, R8, R10, -R6 ;  /* 0x0000000a08037223 */ /* 0x000fe40000010806 */
[----:B------:R-:W-:Y:S01]  /*24550*/  FFMA.FTZ R11, R4, R9, -R11 ;  /* 0x00000009040b7223 */ /* 0x000fe2000001080b */
[----:B------:R-:W-:Y:S01]  /*24560*/  F2FP.BF16.PACK_AB R9, R17, R23 ;  /* 0x000000171109723e */ /* 0x000fe200000010ff */
[----:B------:R-:W-:Y:S01]  /*24570*/  FFMA.FTZ R2, R8, R20, R5 ;  /* 0x0000001408027223 */ /* 0x000fe20000010005 */
[----:B------:R-:W-:Y:S01]  /*24580*/  F2FP.BF16.PACK_AB R8, R29, R33 ;  /* 0x000000211d08723e */ /* 0x000fe200000010ff */
[----:B------:R-:W-:Y:S01]  /*24590*/  FFMA.FTZ R7, R4, R19, R7 ;  /* 0x0000001304077223 */ /* 0x000fe20000010007 */
[----:B------:R-:W-:-:S02]  /*245a0*/  F2FP.BF16.PACK_AB R10, R3, R15 ;  /* 0x0000000f030a723e */ /* 0x000fc400000010ff */
[----:B------:R-:W-:Y:S02]  /*245b0*/  F2FP.BF16.PACK_AB R11, R11, R13 ;  /* 0x0000000d0b0b723e */ /* 0x000fe400000010ff */
[----:B------:R-:W-:Y:S02]  /*245c0*/  F2FP.BF16.PACK_AB R4, R28, R31 ;  /* 0x0000001f1c04723e */ /* 0x000fe400000010ff */
[----:B------:R-:W-:Y:S01]  /*245d0*/  F2FP.BF16.PACK_AB R5, R16, R18 ;  /* 0x000000121005723e */ /* 0x000fe200000010ff */
[----:B------:R1:W-:Y:S01]  /*245e0*/  ST.E.128 [R26.64], R8 ;  /* 0x000000081a007985 */ /* 0x0003e2000c101d04 */
[----:B------:R-:W-:Y:S02]  /*245f0*/  F2FP.BF16.PACK_AB R6, R2, R14 ;  /* 0x0000000e0206723e */ /* 0x000fe400000010ff */
[----:B------:R-:W-:-:S05]  /*24600*/  F2FP.BF16.PACK_AB R7, R7, R12 ;  /* 0x0000000c0707723e */ /* 0x000fca00000010ff */
[----:B------:R1:W-:Y:S02]  /*24610*/  ST.E.128 [R24.64], R4 ;  /* 0x0000000418007985 */ /* 0x0003e4000c101d04 */
.L_x_1014:
[----:B------:R-:W-:Y:S05]  /*24620*/  BSYNC B0 ;  /* 0x0000000000007941 */ /* 0x000fea0003800000 */
.L_x_1013:
[----:B------:R-:W-:-:S04]  /*24630*/  IADD3 R2, R57, 0x40, RZ ;  /* 0x0000004039027810 */ /* 0x000fc80007ffe0ff */
[----:B------:R-:W-:-:S13]  /*24640*/  ISETP.GE.AND P0, PT, R2, R0, PT ;  /* 0x000000000200720c */ /* 0x000fda0003f06270 */
[----:B------:R-:W-:Y:S05]  /*24650*/  @P0 BRA `(.L_x_1010) ;  /* 0x0000077000000947 */ /* 0x000fea0003800000 */
[----:B-1----:R-:W-:Y:S01]  /*24660*/  SHF.R.S32.HI R5, RZ, 0x1f, R2 ;  /* 0x0000001fff057819 */ /* 0x002fe20000011402 */
[----:B------:R-:W-:Y:S01]  /*24670*/  IMAD.SHL.U32 R7, R68, 0x40, RZ ;  /* 0x0000004044077824 */ /* 0x000fe200078e00ff */
[----:B------:R-:W-:Y:S02]  /*24680*/  SHF.R.S32.HI R3, RZ, 0x1f, R56 ;  /* 0x0000001fff037819 */ /* 0x000fe40000011438 */
[----:B------:R-:W-:Y:S02]  /*24690*/  LEA.HI R4, R5, R2, RZ, 0x3 ;  /* 0x0000000205047211 */ /* 0x000fe400078f18ff */
[----:B------:R-:W-:Y:S02]  /*246a0*/  LEA.HI R3, R3, R56, RZ, 0x5 ;  /* 0x0000003803037211 */ /* 0x000fe400078f28ff */
[----:B------:R-:W-:Y:S02]  /*246b0*/  SHF.R.S32.HI R6, RZ, 0x3, R4 ;  /* 0x00000003ff067819 */ /* 0x000fe40000011404 */
[----:B------:R-:W-:-:S02]  /*246c0*/  LEA.HI R5, R5, R2, RZ, 0x6 ;  /* 0x0000000205057211 */ /* 0x000fc400078f30ff */
[----:B------:R-:W-:Y:S01]  /*246d0*/  LOP3.LUT R2, R7, 0x1c0, RZ, 0xc0, !PT ;  /* 0x000001c007027812 */ /* 0x000fe200078ec0ff */
[----:B------:R-:W-:Y:S01]  /*246e0*/  IMAD.SHL.U32 R7, R3, 0x10, RZ ;  /* 0x0000001003077824 */ /* 0x000fe200078e00ff */
[----:B------:R-:W-:Y:S01]  /*246f0*/  LEA.HI R3, R0, R6, RZ, 0x1d ;  /* 0x0000000600037211 */ /* 0x000fe200078fe8ff */
[----:B------:R-:W-:Y:S01]  /*24700*/  IMAD.SHL.U32 R8, R5, 0x80, RZ ;  /* 0x0000008005087824 */ /* 0x000fe200078e00ff */
[----:B------:R-:W-:Y:S02]  /*24710*/  LOP3.LUT R6, R2, 0x38, R4, 0xf8, !PT ;  /* 0x0000003802067812 */ /* 0x000fe400078ef804 */
[----:B------:R-:W-:Y:S02]  /*24720*/  SHF.R.U32.HI R9, RZ, 0x3, R2 ;  /* 0x00000003ff097819 */ /* 0x000fe40000011602 */
[----:B------:R-:W-:Y:S02]  /*24730*/  SHF.R.S32.HI R5, RZ, 0x1f, R3 ;  /* 0x0000001fff057819 */ /* 0x000fe40000011403 */
[----:B------:R-:W-:-:S02]  /*24740*/  LOP3.LUT R4, R7, 0xfffffe00, RZ, 0xc0, !PT ;  /* 0xfffffe0007047812 */ /* 0x000fc400078ec0ff */
[----:B------:R-:W-:Y:S01]  /*24750*/  LOP3.LUT R7, R6, R9, RZ, 0x3c, !PT ;  /* 0x0000000906077212 */ /* 0x000fe200078e3cff */
[----:B------:R-:W-:Y:S01]  /*24760*/  IMAD.SHL.U32 R6, R3, 0x8, RZ ;  /* 0x0000000803067824 */ /* 0x000fe200078e00ff */
[----:B------:R-:W-:Y:S02]  /*24770*/  LEA.HI R3, R5, R3, RZ, 0x3 ;  /* 0x0000000305037211 */ /* 0x000fe400078f18ff */
[----:B------:R-:W-:Y:S02]  /*24780*/  LOP3.LUT R8, R8, 0xffffe000, RZ, 0xc0, !PT ;  /* 0xffffe00008087812 */ /* 0x000fe400078ec0ff */
[----:B------:R-:W-:Y:S01]  /*24790*/  LOP3.LUT R5, R2, 0x38, R6, 0xf8, !PT ;  /* 0x0000003802057812 */ /* 0x000fe200078ef806 */
[----:B------:R-:W-:Y:S01]  /*247a0*/  IMAD.SHL.U32 R2, R3, 0x400, RZ ;  /* 0x0000040003027824 */ /* 0x000fe200078e00ff */
[----:B------:R-:W-:Y:S02]  /*247b0*/  IADD3 R7, R7, R8, R4 ;  /* 0x0000000807077210 */ /* 0x000fe40007ffe004 */
[----:B------:R-:W-:-:S02]  /*247c0*/  LOP3.LUT R3, R5, R9, RZ, 0x3c, !PT ;  /* 0x0000000905037212 */ /* 0x000fc400078e3cff */
[----:B------:R-:W-:Y:S01]  /*247d0*/  LOP3.LUT R2, R2, 0xffffe000, RZ, 0xc0, !PT ;  /* 0xffffe00002027812 */ /* 0x000fe200078ec0ff */
[----:B------:R-:W-:-:S03]  /*247e0*/  IMAD.WIDE.U32 R30, R7, 0x2, R36 ;  /* 0x00000002071e7825 */ /* 0x000fc600078e0024 */
[----:B------:R-:W-:Y:S02]  /*247f0*/  IADD3 R2, R3, R2, R4 ;  /* 0x0000000203027210 */ /* 0x000fe40007ffe004 */
[----:B------:R-:W2:Y:S03]  /*24800*/  LD.E.128 R8, [R30.64] ;  /* 0x000000041e087980 */ /* 0x000ea6000c101d00 */
[----:B------:R-:W-:-:S05]  /*24810*/  IMAD.WIDE.U32 R28, R2, 0x2, R36 ;  /* 0x00000002021c7825 */ /* 0x000fca00078e0024 */
[----:B------:R-:W3:Y:S01]  /*24820*/  LD.E.128 R4, [R28.64] ;  /* 0x000000041c047980 */ /* 0x000ee2000c101d00 */
[----:B------:R-:W-:Y:S02]  /*24830*/  SHF.R.U64 R14, R44, 0x10, R45 ;  /* 0x000000102c0e7819 */ /* 0x000fe4000000122d */
[----:B------:R-:W-:Y:S02]  /*24840*/  SHF.R.U64 R2, R40, 0x10, R41 ;  /* 0x0000001028027819 */ /* 0x000fe40000001229 */
[--C-:B------:R-:W-:Y:S02]  /*24850*/  SHF.R.U64 R12, R42, 0x10, R43.reuse ;  /* 0x000000102a0c7819 */ /* 0x100fe4000000122b */
[----:B------:R-:W-:Y:S02]  /*24860*/  SHF.R.U32.HI R13, RZ, 0x10, R43 ;  /* 0x00000010ff0d7819 */ /* 0x000fe4000001162b */
[----:B------:R-:W-:Y:S02]  /*24870*/  PRMT R20, R85, 0x5432, R14 ;  /* 0x0000543255147816 */ /* 0x000fe4000000000e */
[----:B------:R-:W-:-:S02]  /*24880*/  SHF.R.U32.HI R15, RZ, 0x10, R45 ;  /* 0x00000010ff0f7819 */ /* 0x000fc4000001162d */
[----:B------:R-:W-:Y:S01]  /*24890*/  PRMT R27, R87, 0x5432, R2 ;  /* 0x00005432571b7816 */ /* 0x000fe20000000002 */
[----:B------:R-:W-:Y:S01]  /*248a0*/  IMAD.U32 R34, R20, 0x10000, RZ ;  /* 0x0001000014227824 */ /* 0x000fe200078e00ff */
[C---:B------:R-:W-:Y:S02]  /*248b0*/  PRMT R22, R88.reuse, 0x5432, R12 ;  /* 0x0000543258167816 */ /* 0x040fe4000000000c */
[----:B------:R-:W-:Y:S01]  /*248c0*/  PRMT R21, R88, 0x5410, R13 ;  /* 0x0000541058157816 */ /* 0x000fe2000000000d */
[----:B------:R-:W-:Y:S01]  /*248d0*/  IMAD.U32 R33, R27, 0x10000, RZ ;  /* 0x000100001b217824 */ /* 0x000fe200078e00ff */
[----:B------:R-:W-:Y:S02]  /*248e0*/  PRMT R19, R85, 0x5410, R15 ;  /* 0x0000541055137816 */ /* 0x000fe4000000000f */
[----:B------:R-:W-:Y:S02]  /*248f0*/  SHF.R.U32.HI R3, RZ, 0x10, R41 ;  /* 0x00000010ff037819 */ /* 0x000fe40000011629 */
[----:B------:R-:W-:Y:S01]  /*24900*/  LOP3.LUT R38, R20, 0xffff0000, RZ, 0xc0, !PT ;  /* 0xffff000014267812 */ /* 0x000fe200078ec0ff */
[----:B------:R-:W-:Y:S01]  /*24910*/  IMAD.U32 R35, R19, 0x10000, RZ ;  /* 0x0001000013237824 */ /* 0x000fe200078e00ff */
[----:B------:R-:W-:-:S02]  /*24920*/  PRMT R23, R87, 0x5410, R3 ;  /* 0x0000541057177816 */ /* 0x000fc40000000003 */
[--C-:B------:R-:W-:Y:S02]  /*24930*/  SHF.R.U64 R18, R46, 0x10, R47.reuse ;  /* 0x000000102e127819 */ /* 0x100fe4000000122f */
[----:B------:R-:W-:Y:S01]  /*24940*/  SHF.R.U32.HI R17, RZ, 0x10, R47 ;  /* 0x00000010ff117819 */ /* 0x000fe2000001162f */
[----:B------:R-:W-:Y:S01]  /*24950*/  IMAD.U32 R20, R23, 0x10000, RZ ;  /* 0x0001000017147824 */ /* 0x000fe200078e00ff */
[C---:B------:R-:W-:Y:S02]  /*24960*/  PRMT R18, R86.reuse, 0x5432, R18 ;  /* 0x0000543256127816 */ /* 0x040fe40000000012 */
[----:B------:R-:W-:Y:S02]  /*24970*/  LOP3.LUT R39, R19, 0xffff0000, RZ, 0xc0, !PT ;  /* 0xffff000013277812 */ /* 0x000fe400078ec0ff */
[----:B------:R-:W-:Y:S01]  /*24980*/  PRMT R17, R86, 0x5410, R17 ;  /* 0x0000541056117816 */ /* 0x000fe20000000011 */
[C---:B--2---:R-:W-:Y:S01]  /*24990*/  IMAD.U32 R13, R11.reuse, 0x10000, RZ ;  /* 0x000100000b0d7824 */ /* 0x044fe200078e00ff */
[----:B------:R-:W-:Y:S01]  /*249a0*/  LOP3.LUT R12, R11, 0xffff0000, RZ, 0xc0, !PT ;  /* 0xffff00000b0c7812 */ /* 0x000fe200078ec0ff */
[C---:B------:R-:W-:Y:S01]  /*249b0*/  IMAD.U32 R26, R8.reuse, 0x10000, RZ ;  /* 0x00010000081a7824 */ /* 0x040fe200078e00ff */
[----:B------:R-:W-:Y:S01]  /*249c0*/  LOP3.LUT R25, R8, 0xffff0000, RZ, 0xc0, !PT ;  /* 0xffff000008197812 */ /* 0x000fe200078ec0ff */
[C---:B------:R-:W-:Y:S01]  /*249d0*/  IMAD.U32 R24, R9.reuse, 0x10000, RZ ;  /* 0x0001000009187824 */ /* 0x040fe200078e00ff */
[----:B------:R-:W-:Y:S01]  /*249e0*/  LOP3.LUT R16, R9, 0xffff0000, RZ, 0xc0, !PT ;  /* 0xffff000009107812 */ /* 0x000fe200078ec0ff */
[C---:B------:R-:W-:Y:S01]  /*249f0*/  IMAD.U32 R15, R10.reuse, 0x10000, RZ ;  /* 0x000100000a0f7824 */ /* 0x040fe200078e00ff */
[----:B------:R-:W-:Y:S01]  /*24a00*/  LOP3.LUT R14, R10, 0xffff0000, RZ, 0xc0, !PT ;  /* 0xffff00000a0e7812 */ /* 0x000fe200078ec0ff */
[C---:B---3--:R-:W-:Y:S01]  /*24a10*/  IMAD.U32 R11, R4.reuse, 0x10000, RZ ;  /* 0x00010000040b7824 */ /* 0x048fe200078e00ff */
[----:B------:R-:W-:Y:S01]  /*24a20*/  LOP3.LUT R10, R4, 0xffff0000, RZ, 0xc0, !PT ;  /* 0xffff0000040a7812 */ /* 0x000fe200078ec0ff */
[C---:B------:R-:W-:Y:S01]  /*24a30*/  IMAD.U32 R9, R5.reuse, 0x10000, RZ ;  /* 0x0001000005097824 */ /* 0x040fe200078e00ff */
[----:B------:R-:W-:Y:S01]  /*24a40*/  LOP3.LUT R8, R5, 0xffff0000, RZ, 0xc0, !PT ;  /* 0xffff000005087812 */ /* 0x000fe200078ec0ff */
[C---:B------:R-:W-:Y:S01]  /*24a50*/  IMAD.U32 R5, R6.reuse, 0x10000, RZ ;  /* 0x0001000006057824 */ /* 0x040fe200078e00ff */
[----:B------:R-:W-:Y:S01]  /*24a60*/  LOP3.LUT R4, R6, 0xffff0000, RZ, 0xc0, !PT ;  /* 0xffff000006047812 */ /* 0x000fe200078ec0ff */
[----:B------:R-:W-:Y:S01]  /*24a70*/  FMUL.FTZ R6, R11, R34 ;  /* 0x000000220b067220 */ /* 0x000fe20000410000 */
[C---:B------:R-:W-:Y:S01]  /*24a80*/  LOP3.LUT R2, R7.reuse, 0xffff0000, RZ, 0xc0, !PT ;  /* 0xffff000007027812 */ /* 0x040fe200078ec0ff */
[----:B------:R-:W-:-:S02]  /*24a90*/  IMAD.U32 R3, R7, 0x10000, RZ ;  /* 0x0001000007037824 */ /* 0x000fc400078e00ff */
[-C--:B------:R-:W-:Y:S01]  /*24aa0*/  FMUL.FTZ R7, R11, R33.reuse ;  /* 0x000000210b077220 */ /* 0x080fe20000410000 */
[----:B------:R-:W-:Y:S01]  /*24ab0*/  LOP3.LUT R11, R27, 0xffff0000, RZ, 0xc0, !PT ;  /* 0xffff00001b0b7812 */ /* 0x000fe200078ec0ff */
[----:B------:R-:W-:Y:S02]  /*24ac0*/  FFMA.FTZ R33, R26, R33, -R6 ;  /* 0x000000211a217223 */ /* 0x000fe40000010806 */
[----:B------:R-:W-:Y:S02]  /*24ad0*/  FMUL.FTZ R6, R10, R38 ;  /* 0x000000260a067220 */ /* 0x000fe40000410000 */
[----:B------:R-:W-:Y:S02]  /*24ae0*/  FFMA.FTZ R27, R26, R34, R7 ;  /* 0x000000221a1b7223 */ /* 0x000fe40000010007 */
[----:B------:R-:W-:Y:S02]  /*24af0*/  FFMA.FTZ R26, R25, R11, -R6 ;  /* 0x0000000b191a7223 */ /* 0x000fe40000010806 */
[----:B------:R-:W-:-:S02]  /*24b00*/  FMUL.FTZ R7, R9, R35 ;  /* 0x0000002309077220 */ /* 0x000fc40000410000 */
[-C--:B------:R-:W-:Y:S01]  /*24b10*/  FMUL.FTZ R6, R9, R20.reuse ;  /* 0x0000001409067220 */ /* 0x080fe20000410000 */
[----:B------:R-:W-:Y:S01]  /*24b20*/  LOP3.LUT R9, R23, 0xffff0000, RZ, 0xc0, !PT ;  /* 0xffff000017097812 */ /* 0x000fe200078ec0ff */
[----:B------:R-:W-:Y:S02]  /*24b30*/  IMAD.U32 R23, R22, 0x10000, RZ ;  /* 0x0001000016177824 */ /* 0x000fe400078e00ff */
[----:B------:R-:W-:Y:S02]  /*24b40*/  FMUL.FTZ R10, R10, R11 ;  /* 0x0000000b0a0a7220 */ /* 0x000fe40000410000 */
[C---:B------:R-:W-:Y:S02]  /*24b50*/  FFMA.FTZ R20, R24.reuse, R20, -R7 ;  /* 0x0000001418147223 */ /* 0x040fe40000010807 */
[----:B------:R-:W-:Y:S02]  /*24b60*/  FFMA.FTZ R19, R24, R35, R6 ;  /* 0x0000002318137223 */ /* 0x000fe40000010006 */
[----:B------:R-:W-:-:S02]  /*24b70*/  FMUL.FTZ R7, R8, R39 ;  /* 0x0000002708077220 */ /* 0x000fc40000410000 */
[C---:B------:R-:W-:Y:S01]  /*24b80*/  IMAD.U32 R24, R18.reuse, 0x10000, RZ ;  /* 0x0001000012187824 */ /* 0x040fe200078e00ff */
[----:B------:R-:W-:Y:S01]  /*24b90*/  LOP3.LUT R18, R18, 0xffff0000, RZ, 0xc0, !PT ;  /* 0xffff000012127812 */ /* 0x000fe200078ec0ff */
[----:B------:R-:W-:Y:S02]  /*24ba0*/  FMUL.FTZ R6, R8, R9 ;  /* 0x0000000908067220 */ /* 0x000fe40000410000 */
[C---:B------:R-:W-:Y:S01]  /*24bb0*/  IMAD.U32 R34, R17.reuse, 0x10000, RZ ;  /* 0x0001000011227824 */ /* 0x040fe200078e00ff */
[----:B------:R-:W-:Y:S01]  /*24bc0*/  LOP3.LUT R17, R17, 0xffff0000, RZ, 0xc0, !PT ;  /* 0xffff000011117812 */ /* 0x000fe200078ec0ff */
[----:B------:R-:W-:Y:S02]  /*24bd0*/  IMAD.U32 R11, R21, 0x10000, RZ ;  /* 0x00010000150b7824 */ /* 0x000fe400078e00ff */
[----:B------:R-:W-:Y:S02]  /*24be0*/  FMUL.FTZ R8, R5, R23 ;  /* 0x0000001705087220 */ /* 0x000fe40000410000 */
[----:B------:R-:W-:-:S02]  /*24bf0*/  FFMA.FTZ R25, R25, R38, R10 ;  /* 0x0000002619197223 */ /* 0x000fc4000001000a */
[C---:B------:R-:W-:Y:S02]  /*24c00*/  FFMA.FTZ R9, R16.reuse, R9, -R7 ;  /* 0x0000000910097223 */ /* 0x040fe40000010807 */
[----:B------:R-:W-:Y:S02]  /*24c10*/  FMUL.FTZ R10, R5, R24 ;  /* 0x00000018050a7220 */ /* 0x000fe40000410000 */
[----:B------:R-:W-:Y:S01]  /*24c20*/  FFMA.FTZ R5, R16, R39, R6 ;  /* 0x0000002710057223 */ /* 0x000fe20000010006 */
[----:B------:R-:W-:Y:S01]  /*24c30*/  LOP3.LUT R16, R22, 0xffff0000, RZ, 0xc0, !PT ;  /* 0xffff000016107812 */ /* 0x000fe200078ec0ff */
[----:B------:R-:W-:Y:S01]  /*24c40*/  FMUL.FTZ R7, R3, R34 ;  /* 0x0000002203077220 */ /* 0x000fe20000410000 */
[----:B------:R-:W-:Y:S01]  /*24c50*/  F2FP.BF16.PACK_AB R9, R9, R20 ;  /* 0x000000140909723e */ /* 0x000fe200000010ff */
[----:B------:R-:W-:Y:S01]  /*24c60*/  FFMA.FTZ R6, R15, R24, R8 ;  /* 0x000000180f067223 */ /* 0x000fe20000010008 */
[----:B------:R-:W-:Y:S01]  /*24c70*/  LOP3.LUT R8, R21, 0xffff0000, RZ, 0xc0, !PT ;  /* 0xffff000015087812 */ /* 0x000fe200078ec0ff */
[----:B------:R-:W-:Y:S01]  /*24c80*/  FMUL.FTZ R3, R3, R11 ;  /* 0x0000000b03037220 */ /* 0x000fe20000410000 */
[----:B------:R-:W-:Y:S01]  /*24c90*/  F2FP.BF16.PACK_AB R5, R5, R19 ;  /* 0x000000130505723e */ /* 0x000fe200000010ff */
[----:B------:R-:W-:-:S02]  /*24ca0*/  FFMA.FTZ R10, R15, R23, -R10 ;  /* 0x000000170f0a7223 */ /* 0x000fc4000001080a */
[C---:B------:R-:W-:Y:S02]  /*24cb0*/  FFMA.FTZ R15, R13.reuse, R11, -R7 ;  /* 0x0000000b0d0f7223 */ /* 0x040fe40000010807 */
[----:B------:R-:W-:Y:S02]  /*24cc0*/  FFMA.FTZ R13, R13, R34, R3 ;  /* 0x000000220d0d7223 */ /* 0x000fe40000010003 */
[----:B------:R-:W-:Y:S02]  /*24cd0*/  FMUL.FTZ R3, R4, R18 ;  /* 0x0000001204037220 */ /* 0x000fe40000410000 */
[----:B------:R-:W-:Y:S02]  /*24ce0*/  FMUL.FTZ R11, R2, R17 ;  /* 0x00000011020b7220 */ /* 0x000fe40000410000 */
[----:B------:R-:W-:Y:S02]  /*24cf0*/  FMUL.FTZ R4, R4, R16 ;  /* 0x0000001004047220 */ /* 0x000fe40000410000 */
[----:B------:R-:W-:-:S02]  /*24d00*/  FMUL.FTZ R7, R2, R8 ;  /* 0x0000000802077220 */ /* 0x000fc40000410000 */
[----:B------:R-:W-:Y:S02]  /*24d10*/  FFMA.FTZ R3, R14, R16, -R3 ;  /* 0x000000100e037223 */ /* 0x000fe40000010803 */
[----:B------:R-:W-:Y:S01]  /*24d20*/  FFMA.FTZ R11, R12, R8, -R11 ;  /* 0x000000080c0b7223 */ /* 0x000fe2000001080b */
[----:B------:R-:W-:Y:S01]  /*24d30*/  F2FP.BF16.PACK_AB R8, R26, R33 ;  /* 0x000000211a08723e */ /* 0x000fe200000010ff */
[----:B------:R-:W-:Y:S01]  /*24d40*/  FFMA.FTZ R2, R14, R18, R4 ;  /* 0x000000120e027223 */ /* 0x000fe20000010004 */
[----:B------:R-:W-:Y:S01]  /*24d50*/  F2FP.BF16.PACK_AB R10, R3, R10 ;  /* 0x0000000a030a723e */ /* 0x000fe200000010ff */
[----:B------:R-:W-:Y:S01]  /*24d60*/  FFMA.FTZ R7, R12, R17, R7 ;  /* 0x000000110c077223 */ /* 0x000fe20000010007 */
[----:B------:R-:W-:Y:S02]  /*24d70*/  F2FP.BF16.PACK_AB R11, R11, R15 ;  /* 0x0000000f0b0b723e */ /* 0x000fe400000010ff */
[----:B------:R-:W-:Y:S02]  /*24d80*/  F2FP.BF16.PACK_AB R4, R25, R27 ;  /* 0x0000001b1904723e */ /* 0x000fe400000010ff */
[----:B------:R-:W-:Y:S01]  /*24d90*/  F2FP.BF16.PACK_AB R6, R2, R6 ;  /* 0x000000060206723e */ /* 0x000fe200000010ff */
[----:B------:R1:W-:Y:S01]  /*24da0*/  ST.E.128 [R30.64], R8 ;  /* 0x000000081e007985 */ /* 0x0003e2000c101d04 */
[----:B------:R-:W-:-:S05]  /*24db0*/  F2FP.BF16.PACK_AB R7, R7, R13 ;  /* 0x0000000d0707723e */ /* 0x000fca00000010ff */
[----:B------:R1:W-:Y:S02]  /*24dc0*/  ST.E.128 [R28.64], R4 ;  /* 0x000000041c007985 */ /* 0x0003e4000c101d04 */
.L_x_1010:
[----:B------:R-:W-:Y:S05]  /*24dd0*/  BSYNC B1 ;  /* 0x0000000000017941 */ /* 0x000fea0003800000 */
.L_x_1009:
[----:B-1----:R-:W-:Y:S01]  /*24de0*/  IADD3 R4, R68, 0x40, RZ ;  /* 0x0000004044047810 */ /* 0x002fe20007ffe0ff */
[----:B------:R-:W-:Y:S02]  /*24df0*/  IMAD.MOV.U32 R2, RZ, RZ, R115 ;  /* 0x000000ffff027224 */ /* 0x000fe400078e0073 */
[----:B------:R-:W-:Y:S01]  /*24e00*/  IMAD.MOV.U32 R3, RZ, RZ, 0x0 ;  /* 0x00000000ff037424 */ /* 0x000fe200078e00ff */
[----:B------:R-:W-:-:S13]  /*24e10*/  ISETP.GE.AND P0, PT, R4, R71, PT ;  /* 0x000000470400720c */ /* 0x000fda0003f06270 */
[----:B------:R-:W-:Y:S05]  /*24e20*/  @P0 RET.REL.NODEC R2 `(_ZN7cutlass13device_kernelIN5flash19enable_sm80_to_sm89INS1_16FlashAttnFwdSm80INS1_25CollectiveMainloopFwdSm80ILi8ELi1ELb0EN4cute5tupleIJNS5_1CILi128EEENS7_ILi64EEENS7_ILi192EEEEEELi192ENS_10bfloat16_tEfNS_4arch4Sm80ELb0ELb1ELb0ELb1ELb1ELb1ELb1ELb1EEENS1_21CollectiveEpilogueFwdINS6_IJS8_SA_S9_EEENS6_IJNS7_ILi1EEESI_SI_EEESC_SE_Li256ELb1ELb1ELb1ELb0EEENS1_36VarlenDynamicPersistentTileSchedulerILi128ELi64ELi256ELi256ELb1ELb1ELb0ELb1ELb0ELb1EEEEEEEEEvNT_6ParamsE) ;  /* 0xfffdb1d002000950 */ /* 0x000fea0003c3ffff */
[----:B------:R-:W-:Y:S01]  /*24e30*/  ISETP.GE.AND P0, PT, R57, R0, PT ;  /* 0x000000003900720c */ /* 0x000fe20003f06270 */
[----:B------:R-:W-:-:S12]  /*24e40*/  BSSY B0, `(.L_x_1015) ;  /* 0x0000072000007945 */ /* 0x000fd80003800000 */
[----:B------:R-:W-:Y:S05]  /*24e50*/  @P0 BRA `(.L_x_1016) ;  /* 0x0000070000000947 */ /* 0x000fea0003800000 */
[----:B------:R-:W-:Y:S01]  /*24e60*/  SHF.R.S32.HI R3, RZ, 0x1f, R4 ;  /* 0x0000001fff037819 */ /* 0x000fe20000011404 */
[----:B------:R-:W-:Y:S01]  /*24e70*/  IMAD.SHL.U32 R2, R4, 0x40, RZ ;  /* 0x0000004004027824 */ /* 0x000fe200078e00ff */
[----:B------:R-:W-:Y:S02]  /*24e80*/  LEA.HI R6, R0, R32, RZ, 0x1d ;  /* 0x0000002000067211 */ /* 0x000fe400078fe8ff */
[----:B------:R-:W-:Y:S02]  /*24e90*/  LEA.HI R3, R3, R4, RZ, 0x3 ;  /* 0x0000000403037211 */ /* 0x000fe400078f18ff */
[----:B------:R-:W-:Y:S02]  /*24ea0*/  SHF.R.S32.HI R7, RZ, 0x1f, R6 ;  /* 0x0000001fff077819 */ /* 0x000fe40000011406 */
[----:B------:R-:W-:Y:S01]  /*24eb0*/  LOP3.LUT R2, R2, 0x1c0, RZ, 0xc0, !PT ;  /* 0x000001c002027812 */ /* 0x000fe200078ec0ff */
[----:B------:R-:W-:Y:S01]  /*24ec0*/  IMAD.SHL.U32 R5, R3, 0x40, RZ ;  /* 0x0000004003057824 */ /* 0x000fe200078e00ff */
[----:B------:R-:W-:Y:S01]  /*24ed0*/  LEA.HI R7, R7, R6, RZ, 0x3 ;  /* 0x0000000607077211 */ /* 0x000fe200078f18ff */
[----:B------:R-:W-:Y:S01]  /*24ee0*/  IMAD.SHL.U32 R6, R6, 0x8, RZ ;  /* 0x0000000806067824 */ /* 0x000fe200078e00ff */
[----:B------:R-:W-:-:S02]  /*24ef0*/  LOP3.LUT R8, R2, 0x38, R57, 0xf8, !PT ;  /* 0x0000003802087812 */ /* 0x000fc400078ef839 */
[----:B------:R-:W-:Y:S02]  /*24f00*/  SHF.R.U32.HI R3, RZ, 0x3, R2 ;  /* 0x00000003ff037819 */ /* 0x000fe40000011602 */
[----:B------:R-:W-:Y:S02]  /*24f10*/  LOP3.LUT R5, R5, 0xfffffe00, RZ, 0xc0, !PT ;  /* 0xfffffe0005057812 */ /* 0x000fe400078ec0ff */
[----:B------:R-:W-:Y:S01]  /*24f20*/  LOP3.LUT R2, R2, 0x38, R6, 0xf8, !PT ;  /* 0x0000003802027812 */ /* 0x000fe200078ef806 */
[----:B------:R-:W-:Y:S01]  /*24f30*/  IMAD.SHL.U32 R6, R7, 0x400, RZ ;  /* 0x0000040007067824 */ /* 0x000fe200078e00ff */
[----:B------:R-:W-:Y:S02]  /*24f40*/  LOP3.LUT R7, R5, R8, R3, 0xf6, !PT ;  /* 0x0000000805077212 */ /* 0x000fe400078ef603 */
[----:B------:R-:W-:Y:S02]  /*24f50*/  LOP3.LUT R3, R2, R3, RZ, 0x3c, !PT ;  /* 0x0000000302037212 */ /* 0x000fe400078e3cff */
        /* <DEDUP_REMOVED lines=8> */
[----:B------:R-:W-:Y:S02]  /*24fe0*/  PRMT R23, R89, 0x5432, R7 ;  /* 0x0000543259177816 */ /* 0x000fe40000000007 */
[--C-:B------:R-:W-:Y:S02]  /*24ff0*/  SHF.R.U64 R17, R54, 0x10, R55.reuse ;  /* 0x0000001036117819 */ /* 0x100fe40000001237 */
[----:B------:R-:W-:Y:S01]  /*25000*/  SHF.R.U32.HI R18, RZ, 0x10, R55 ;  /* 0x00000010ff127819 */ /* 0x000fe20000011637 */
[----:B------:R-:W-:Y:S01]  /*25010*/  IMAD.U32 R31, R23, 0x10000, RZ ;  /* 0x00010000171f7824 */ /* 0x000fe200078e00ff */
[----:B------:R-:W-:-:S02]  /*25020*/  SHF.R.U32.HI R16, RZ, 0x10, R53 ;  /* 0x00000010ff107819 */ /* 0x000fc40000011635 */
[----:B------:R-:W-:Y:S02]  /*25030*/  PRMT R27, R91, 0x5432, R2 ;  /* 0x000054325b1b7816 */ /* 0x000fe40000000002 */
[C---:B------:R-:W-:Y:S02]  /*25040*/  PRMT R21, R90.reuse, 0x5432, R17 ;  /* 0x000054325a157816 */ /* 0x040fe40000000011 */
[----:B------:R-:W-:Y:S02]  /*25050*/  PRMT R20, R90, 0x5410, R18 ;  /* 0x000054105a147816 */ /* 0x000fe40000000012 */
[----:B------:R-:W-:Y:S02]  /*25060*/  SHF.R.U32.HI R3, RZ, 0x10, R49 ;  /* 0x00000010ff037819 */ /* 0x000fe40000011631 */
[--C-:B------:R-:W-:Y:S02]  /*25070*/  SHF.R.U64 R5, R50, 0x10, R51.reuse ;  /* 0x0000001032057819 */ /* 0x100fe40000001233 */
[----:B------:R-:W-:-:S02]  /*25080*/  SHF.R.U32.HI R6, RZ, 0x10, R51 ;  /* 0x00000010ff067819 */ /* 0x000fc40000011633 */
[----:B------:R-:W-:Y:S02]  /*25090*/  PRMT R22, R89, 0x5410, R16 ;  /* 0x0000541059167816 */ /* 0x000fe40000000010 */
[----:B------:R-:W-:Y:S02]  /*250a0*/  LOP3.LUT R23, R23, 0xffff0000, RZ, 0xc0, !PT ;  /* 0xffff000017177812 */ /* 0x000fe400078ec0ff */
[----:B------:R-:W-:Y:S02]  /*250b0*/  PRMT R26, R91, 0x5410, R3 ;  /* 0x000054105b1a7816 */ /* 0x000fe40000000003 */
[C---:B------:R-:W-:Y:S02]  /*250c0*/  PRMT R25, R92.reuse, 0x5432, R5 ;  /* 0x000054325c197816 */ /* 0x040fe40000000005 */
[----:B------:R-:W-:Y:S02]  /*250d0*/  PRMT R24, R92, 0x5410, R6 ;  /* 0x000054105c187816 */ /* 0x000fe40000000006 */
[----:B------:R-:W-:Y:S01]  /*250e0*/  LOP3.LUT R39, R22, 0xffff0000, RZ, 0xc0, !PT ;  /* 0xffff000016277812 */ /* 0x000fe200078ec0ff */
        /* <DEDUP_REMOVED lines=12> */
[----:B------:R-:W-:Y:S01]  /*251b0*/  IMAD.U32 R15, R27, 0x10000, RZ ;  /* 0x000100001b0f7824 */ /* 0x000fe200078e00ff */
[C---:B------:R-:W-:Y:S01]  /*251c0*/  LOP3.LUT R5, R10.reuse, 0xffff0000, RZ, 0xc0, !PT ;  /* 0xffff00000a057812 */ /* 0x040fe200078ec0ff */
[----:B------:R-:W-:Y:S01]  /*251d0*/  FMUL.FTZ R9, R13, R31 ;  /* 0x0000001f0d097220 */ /* 0x000fe20000410000 */
[----:B------:R-:W-:Y:S01]  /*251e0*/  LOP3.LUT R2, R11, 0xffff0000, RZ, 0xc0, !PT ;  /* 0xffff00000b027812 */ /* 0x000fe200078ec0ff */
[----:B------:R-:W-:-:S02]  /*251f0*/  IMAD.U32 R6, R10, 0x10000, RZ ;  /* 0x000100000a067824 */ /* 0x000fc400078e00ff */
[----:B------:R-:W-:Y:S01]  /*25200*/  IMAD.U32 R3, R11, 0x10000, RZ ;  /* 0x000100000b037824 */ /* 0x000fe200078e00ff */
[----:B------:R-:W-:Y:S01]  /*25210*/  LOP3.LUT R11, R27, 0xffff0000, RZ, 0xc0, !PT ;  /* 0xffff00001b0b7812 */ /* 0x000fe200078ec0ff */
[-C--:B------:R-:W-:Y:S02]  /*25220*/  FMUL.FTZ R10, R13, R15.reuse ;  /* 0x0000000f0d0a7220 */ /* 0x080fe40000410000 */
[----:B------:R-:W-:Y:S02]  /*25230*/  FFMA.FTZ R38, R30, R15, -R9 ;  /* 0x0000000f1e267223 */ /* 0x000fe40000010809 */
[----:B------:R-:W-:Y:S02]  /*25240*/  FMUL.FTZ R9, R12, R23 ;  /* 0x000000170c097220 */ /* 0x000fe40000410000 */
[----:B------:R-:W-:Y:S02]  /*25250*/  IMAD.U32 R15, R22, 0x10000, RZ ;  /* 0x00010000160f7824 */ /* 0x000fe400078e00ff */
[----:B------:R-:W-:-:S02]  /*25260*/  IMAD.U32 R13, R26, 0x10000, RZ ;  /* 0x000100001a0d7824 */ /* 0x000fc400078e00ff */
[----:B------:R-:W-:Y:S02]  /*25270*/  FFMA.FTZ R31, R30, R31, R10 ;  /* 0x0000001f1e1f7223 */ /* 0x000fe4000001000a */
[-C--:B------:R-:W-:Y:S02]  /*25280*/  FMUL.FTZ R10, R12, R11.reuse ;  /* 0x0000000b0c0a7220 */ /* 0x080fe40000410000 */
[C---:B------:R-:W-:Y:S02]  /*25290*/  FFMA.FTZ R30, R29.reuse, R11, -R9 ;  /* 0x0000000b1d1e7223 */ /* 0x040fe40000010809 */
[C---:B------:R-:W-:Y:S02]  /*252a0*/  FMUL.FTZ R9, R8.reuse, R15 ;  /* 0x0000000f08097220 */ /* 0x040fe40000410000 */
[----:B------:R-:W-:Y:S02]  /*252b0*/  FMUL.FTZ R8, R8, R13 ;  /* 0x0000000d08087220 */ /* 0x000fe40000410000 */
[----:B------:R-:W-:-:S02]  /*252c0*/  FFMA.FTZ R27, R29, R23, R10 ;  /* 0x000000171d1b7223 */ /* 0x000fc4000001000a */
[----:B------:R-:W-:Y:S01]  /*252d0*/  FFMA.FTZ R23, R28, R13, -R9 ;  /* 0x0000000d1c177223 */ /* 0x000fe20000010809 */
[----:B------:R-:W-:Y:S01]  /*252e0*/  LOP3.LUT R9, R26, 0xffff0000, RZ, 0xc0, !PT ;  /* 0xffff00001a097812 */ /* 0x000fe200078ec0ff */
[----:B------:R-:W-:Y:S02]  /*252f0*/  FFMA.FTZ R22, R28, R15, R8 ;  /* 0x0000000f1c167223 */ /* 0x000fe40000010008 */
[----:B------:R-:W-:Y:S02]  /*25300*/  FMUL.FTZ R8, R7, R39 ;  /* 0x0000002707087220 */ /* 0x000fe40000410000 */
[----:B------:R-:W-:Y:S02]  /*25310*/  IMAD.U32 R15, R25, 0x10000, RZ ;  /* 0x00010000190f7824 */ /* 0x000fe400078e00ff */
[C---:B------:R-:W-:Y:S01]  /*25320*/  IMAD.U32 R12, R21.reuse, 0x10000, RZ ;  /* 0x00010000150c7824 */ /* 0x040fe200078e00ff */
[----:B------:R-:W-:Y:S01]  /*25330*/  LOP3.LUT R21, R21, 0xffff0000, RZ, 0xc0, !PT ;  /* 0xffff000015157812 */ /* 0x000fe200078ec0ff */
[----:B------:R-:W-:-:S02]  /*25340*/  FFMA.FTZ R13, R19, R9, -R8 ;  /* 0x00000009130d7223 */ /* 0x000fc40000010808 */
[----:B------:R-:W-:Y:S02]  /*25350*/  IMAD.U32 R26, R20, 0x10000, RZ ;  /* 0x00010000141a7824 */ /* 0x000fe400078e00ff */
[----:B------:R-:W-:Y:S01]  /*25360*/  FMUL.FTZ R7, R7, R9 ;  /* 0x0000000907077220 */ /* 0x000fe20000410000 */
[----:B------:R-:W-:Y:S01]  /*25370*/  F2FP.BF16.PACK_AB R13, R13, R23 ;  /* 0x000000170d0d723e */ /* 0x000fe200000010ff */
[----:B------:R-:W-:Y:S02]  /*25380*/  IMAD.U32 R11, R24, 0x10000, RZ ;  /* 0x00010000180b7824 */ /* 0x000fe400078e00ff */
[C---:B------:R-:W-:Y:S02]  /*25390*/  FMUL.FTZ R8, R6.reuse, R12 ;  /* 0x0000000c06087220 */ /* 0x040fe40000410000 */
[----:B------:R-:W-:Y:S02]  /*253a0*/  FMUL.FTZ R10, R6, R15 ;  /* 0x0000000f060a7220 */ /* 0x000fe40000410000 */
[----:B------:R-:W-:-:S02]  /*253b0*/  FMUL.FTZ R6, R3, R26 ;  /* 0x0000001a03067220 */ /* 0x000fc40000410000 */
[----:B------:R-:W-:Y:S01]  /*253c0*/  FFMA.FTZ R9, R19, R39, R7 ;  /* 0x0000002713097223 */ /* 0x000fe20000010007 */
[----:B------:R-:W-:Y:S01]  /*253d0*/  LOP3.LUT R19, R20, 0xffff0000, RZ, 0xc0, !PT ;  /* 0xffff000014137812 */ /* 0x000fe200078ec0ff */
[C---:B------:R-:W-:Y:S02]  /*253e0*/  FFMA.FTZ R15, R18.reuse, R15, -R8 ;  /* 0x0000000f120f7223 */ /* 0x040fe40000010808 */
[----:B------:R-:W-:Y:S01]  /*253f0*/  FFMA.FTZ R10, R18, R12, R10 ;  /* 0x0000000c120a7223 */ /* 0x000fe2000001000a */
[----:B------:R-:W-:Y:S01]  /*25400*/  LOP3.LUT R18, R25, 0xffff0000, RZ, 0xc0, !PT ;  /* 0xffff000019127812 */ /* 0x000fe200078ec0ff */
[-C--:B------:R-:W-:Y:S01]  /*25410*/  FMUL.FTZ R3, R3, R11.reuse ;  /* 0x0000000b03037220 */ /* 0x080fe20000410000 */
[----:B------:R-:W-:Y:S01]  /*25420*/  LOP3.LUT R12, R24, 0xffff0000, RZ, 0xc0, !PT ;  /* 0xffff0000180c7812 */ /* 0x000fe200078ec0ff */
[C---:B------:R-:W-:Y:S01]  /*25430*/  FFMA.FTZ R11, R16.reuse, R11, -R6 ;  /* 0x0000000b100b7223 */ /* 0x040fe20000010806 */
[----:B------:R-:W-:Y:S01]  /*25440*/  F2FP.BF16.PACK_AB R9, R9, R22 ;  /* 0x000000160909723e */ /* 0x000fe200000010ff */
[----:B------:R-:W-:-:S02]  /*25450*/  FFMA.FTZ R7, R16, R26, R3 ;  /* 0x0000001a10077223 */ /* 0x000fc40000010003 */
[C---:B------:R-:W-:Y:S02]  /*25460*/  FMUL.FTZ R3, R5.reuse, R21 ;  /* 0x0000001505037220 */ /* 0x040fe40000410000 */
[----:B------:R-:W-:Y:S02]  /*25470*/  FMUL.FTZ R5, R5, R18 ;  /* 0x0000001205057220 */ /* 0x000fe40000410000 */
[C---:B------:R-:W-:Y:S02]  /*25480*/  FMUL.FTZ R6, R2.reuse, R19 ;  /* 0x0000001302067220 */ /* 0x040fe40000410000 */
[----:B------:R-:W-:Y:S02]  /*25490*/  FMUL.FTZ R8, R2, R12 ;  /* 0x0000000c02087220 */ /* 0x000fe40000410000 */
[C---:B------:R-:W-:Y:S02]  /*254a0*/  FFMA.FTZ R3, R17.reuse, R18, -R3 ;  /* 0x0000001211037223 */ /* 0x040fe40000010803 */
[----:B------:R-:W-:-:S02]  /*254b0*/  FFMA.FTZ R2, R17, R21, R5 ;  /* 0x0000001511027223 */ /* 0x000fc40000010005 */
[----:B------:R-:W-:Y:S01]  /*254c0*/  FFMA.FTZ R6, R14, R12, -R6 ;  /* 0x0000000c0e067223 */ /* 0x000fe20000010806 */
[----:B------:R-:W-:Y:S01]  /*254d0*/  F2FP.BF16.PACK_AB R12, R30, R38 ;  /* 0x000000261e0c723e */ /* 0x000fe200000010ff */
[----:B------:R-:W-:Y:S01]  /*254e0*/  FFMA.FTZ R5, R14, R19, R8 ;  /* 0x000000130e057223 */ /* 0x000fe20000010008 */
[----:B------:R-:W-:Y:S02]  /*254f0*/  F2FP.BF16.PACK_AB R14, R3, R15 ;  /* 0x0000000f030e723e */ /* 0x000fe400000010ff */
[----:B------:R-:W-:Y:S02]  /*25500*/  F2FP.BF16.PACK_AB R15, R6, R11 ;  /* 0x0000000b060f723e */ /* 0x000fe400000010ff */
[----:B------:R-:W-:Y:S02]  /*25510*/  F2FP.BF16.PACK_AB R8, R27, R31 ;  /* 0x0000001f1b08723e */ /* 0x000fe400000010ff */
[----:B------:R-:W-:Y:S01]  /*25520*/  F2FP.BF16.PACK_AB R10, R2, R10 ;  /* 0x0000000a020a723e */ /* 0x000fe200000010ff */
[----:B------:R1:W-:Y:S01]  /*25530*/  ST.E.128 [R34.64], R12 ;  /* 0x0000000c22007985 */ /* 0x0003e2000c101d04 */
[----:B------:R-:W-:-:S05]  /*25540*/  F2FP.BF16.PACK_AB R11, R5, R7 ;  /* 0x00000007050b723e */ /* 0x000fca00000010ff */
[----:B------:R1:W-:Y:S02]  /*25550*/  ST.E.128 [R32.64], R8 ;  /* 0x0000000820007985 */ /* 0x0003e4000c101d04 */
.L_x_1016:
[----:B------:R-:W-:Y:S05]  /*25560*/  BSYNC B0 ;  /* 0x0000000000007941 */ /* 0x000fea0003800000 */
.L_x_1015:
[----:B------:R-:W-:Y:S01]  /*25570*/  IADD3 R2, R57, 0x20, RZ ;  /* 0x0000002039027810 */ /* 0x000fe20007ffe0ff */
[----:B------:R-:W-:Y:S03]  /*25580*/  BSSY B0, `(.L_x_1017) ;  /* 0x000007a000007945 */ /* 0x000fe60003800000 */
[----:B------:R-:W-:-:S13]  /*25590*/  ISETP.GE.AND P0, PT, R2, R0, PT ;  /* 0x000000000200720c */ /* 0x000fda0003f06270 */
[----:B------:R-:W-:Y:S05]  /*255a0*/  @P0 BRA `(.L_x_1018) ;  /* 0x0000077000000947 */ /* 0x000fea0003800000 */
[----:B------:R-:W-:Y:S01]  /*255b0*/  SHF.R.S32.HI R5, RZ, 0x1f, R2 ;  /* 0x0000001fff057819 */ /* 0x000fe20000011402 */
[----:B------:R-:W-:Y:S01]  /*255c0*/  IMAD.SHL.U32 R6, R4, 0x40, RZ ;  /* 0x0000004004067824 */ /* 0x000fe200078e00ff */
[----:B------:R-:W-:Y:S02]  /*255d0*/  SHF.R.S32.HI R7, RZ, 0x1f, R4 ;  /* 0x0000001fff077819 */ /* 0x000fe40000011404 */
[CC--:B------:R-:W-:Y:S02]  /*255e0*/  LEA.HI R3, R5.reuse, R2.reuse, RZ, 0x3 ;  /* 0x0000000205037211 */ /* 0x0c0fe400078f18ff */
[----:B------:R-:W-:Y:S02]  /*255f0*/  LEA.HI R5, R5, R2, RZ, 0x6 ;  /* 0x0000000205057211 */ /* 0x000fe400078f30ff */
[----:B------:R-:W-:Y:S02]  /*25600*/  LOP3.LUT R2, R6, 0x1c0, RZ, 0xc0, !PT ;  /* 0x000001c006027812 */ /* 0x000fe400078ec0ff */
[----:B------:R-:W-:-:S02]  /*25610*/  SHF.R.S32.HI R6, RZ, 0x3, R3 ;  /* 0x00000003ff067819 */ /* 0x000fc40000011403 */
[----:B-1----:R-:W-:Y:S02]  /*25620*/  LOP3.LUT R9, R2, 0x38, R3, 0xf8, !PT ;  /* 0x0000003802097812 */ /* 0x002fe400078ef803 */
[----:B------:R-:W-:Y:S01]  /*25630*/  LEA.HI R8, R7, R4, RZ, 0x3 ;  /* 0x0000000407087211 */ /* 0x000fe200078f18ff */
[----:B------:R-:W-:Y:S01]  /*25640*/  IMAD.SHL.U32 R7, R5, 0x80, RZ ;  /* 0x0000008005077824 */ /* 0x000fe200078e00ff */
[----:B------:R-:W-:Y:S02]  /*25650*/  LEA.HI R3, R0, R6, RZ, 0x1d ;  /* 0x0000000600037211 */ /* 0x000fe400078fe8ff */
[----:B------:R-:W-:Y:S01]  /*25660*/  SHF.R.U32.HI R11, RZ, 0x3, R2 ;  /* 0x00000003ff0b7819 */ /* 0x000fe20000011602 */
[----:B------:R-:W-:Y:S01]  /*25670*/  IMAD.SHL.U32 R5, R8, 0x40, RZ ;  /* 0x0000004008057824 */ /* 0x000fe200078e00ff */
[----:B------:R-:W-:Y:S02]  /*25680*/  SHF.R.S32.HI R6, RZ, 0x1f, R3 ;  /* 0x0000001fff067819 */ /* 0x000fe40000011403 */
[----:B------:R-:W-:Y:S01]  /*25690*/  LOP3.LUT R10, R7, 0xffffe000, RZ, 0xc0, !PT ;  /* 0xffffe000070a7812 */ /* 0x000fe200078ec0ff */
[----:B------:R-:W-:Y:S01]  /*256a0*/  IMAD.SHL.U32 R7, R3, 0x8, RZ ;  /* 0x0000000803077824 */ /* 0x000fe200078e00ff */
[----:B------:R-:W-:-:S02]  /*256b0*/  LEA.HI R3, R6, R3, RZ, 0x3 ;  /* 0x0000000306037211 */ /* 0x000fc400078f18ff */
[-C--:B------:R-:W-:Y:S02]  /*256c0*/  LOP3.LUT R8, R9, R11.reuse, RZ, 0x3c, !PT ;  /* 0x0000000b09087212 */ /* 0x080fe400078e3cff */
[----:B------:R-:W-:Y:S01]  /*256d0*/  LOP3.LUT R6, R2, 0x38, R7, 0xf8, !PT ;  /* 0x0000003802067812 */ /* 0x000fe200078ef807 */
[----:B------:R-:W-:Y:S01]  /*256e0*/  IMAD.SHL.U32 R2, R3, 0x400, RZ ;  /* 0x0000040003027824 */ /* 0x000fe200078e00ff */
[----:B------:R-:W-:Y:S02]  /*256f0*/  LOP3.LUT R5, R5, 0xfffffe00, RZ, 0xc0, !PT ;  /* 0xfffffe0005057812 */ /* 0x000fe400078ec0ff */
[----:B------:R-:W-:Y:S02]  /*25700*/  LOP3.LUT R3, R6, R11, RZ, 0x3c, !PT ;  /* 0x0000000b06037212 */ /* 0x000fe400078e3cff */
[----:B------:R-:W-:Y:S02]  /*25710*/  LOP3.LUT R2, R2, 0xffffe000, RZ, 0xc0, !PT ;  /* 0xffffe00002027812 */ /* 0x000fe400078ec0ff */
[----:B------:R-:W-:-:S02]  /*25720*/  IADD3 R8, R8, R10, R5 ;  /* 0x0000000a08087210 */ /* 0x000fc40007ffe005 */
[----:B------:R-:W-:-:S03]  /*25730*/  IADD3 R2, R3, R2, R5 ;  /* 0x0000000203027210 */ /* 0x000fc60007ffe005 */
[----:B------:R-:W-:-:S04]  /*25740*/  IMAD.WIDE.U32 R34, R8, 0x2, R36 ;  /* 0x0000000208227825 */ /* 0x000fc800078e0024 */
[----:B------:R-:W-:Y:S01]  /*25750*/  IMAD.WIDE.U32 R32, R2, 0x2, R36 ;  /* 0x0000000202207825 */ /* 0x000fe200078e0024 */
[----:B------:R-:W2:Y:S04]  /*25760*/  LD.E.128 R12, [R34.64] ;  /* 0x00000004220c7980 */ /* 0x000ea8000c101d00 */
[----:B------:R-:W3:Y:S01]  /*25770*/  LD.E.128 R8, [R32.64] ;  /* 0x0000000420087980 */ /* 0x000ee2000c101d00 */
[----:B------:R-:W-:Y:S02]  /*25780*/  SHF.R.U64 R7, R64, 0x10, R65 ;  /* 0x0000001040077819 */ /* 0x000fe40000001241 */
[----:B------:R-:W-:Y:S02]  /*25790*/  SHF.R.U64 R2, R60, 0x10, R61 ;  /* 0x000000103c027819 */ /* 0x000fe4000000123d */
[----:B------:R-:W-:-:S02]  /*257a0*/  PRMT R23, R94, 0x5432, R7 ;  /* 0x000054325e177816 */ /* 0x000fc40000000007 */
[--C-:B------:R-:W-:Y:S02]  /*257b0*/  SHF.R.U64 R17, R66, 0x10, R67.reuse ;  /* 0x0000001042117819 */ /* 0x100fe40000001243 */
[----:B------:R-:W-:Y:S01]  /*257c0*/  SHF.R.U32.HI R18, RZ, 0x10, R67 ;  /* 0x00000010ff127819 */ /* 0x000fe20000011643 */
[----:B------:R-:W-:Y:S01]  /*257d0*/  IMAD.U32 R31, R23, 0x10000, RZ ;  /* 0x00010000171f7824 */ /* 0x000fe200078e00ff */
[----:B------:R-:W-:Y:S02]  /*257e0*/  SHF.R.U32.HI R16, RZ, 0x10, R65 ;  /* 0x00000010ff107819 */ /* 0x000fe40000011641 */
[----:B------:R-:W-:Y:S02]  /*257f0*/  PRMT R27, R96, 0x5432, R2 ;  /* 0x00005432601b7816 */ /* 0x000fe40000000002 */
[C---:B------:R-:W-:Y:S02]  /*25800*/  PRMT R21, R95.reuse, 0x5432, R17 ;  /* 0x000054325f157816 */ /* 0x040fe40000000011 */
[----:B------:R-:W-:-:S02]  /*25810*/  PRMT R20, R95, 0x5410, R18 ;  /* 0x000054105f147816 */ /* 0x000fc40000000012 */
[--C-:B------:R-:W-:Y:S02]  /*25820*/  SHF.R.U64 R5, R62, 0x10, R63.reuse ;  /* 0x000000103e057819 */ /* 0x100fe4000000123f */
[----:B------:R-:W-:Y:S02]  /*25830*/  SHF.R.U32.HI R6, RZ, 0x10, R63 ;  /* 0x00000010ff067819 */ /* 0x000fe4000001163f */
[----:B------:R-:W-:Y:S02]  /*25840*/  PRMT R22, R94, 0x5410, R16 ;  /* 0x000054105e167816 */ /* 0x000fe40000000010 */
[----:B------:R-:W-:Y:S02]  /*25850*/  SHF.R.U32.HI R3, RZ, 0x10, R61 ;  /* 0x00000010ff037819 */ /* 0x000fe4000001163d */
[----:B------:R-:W-:Y:S02]  /*25860*/  LOP3.LUT R23, R23, 0xffff0000, RZ, 0xc0, !PT ;  /* 0xffff000017177812 */ /* 0x000fe400078ec0ff */
[----:B------:R-:W-:-:S02]  /*25870*/  PRMT R25, R97, 0x5432, R5 ;  /* 0x0000543261197816 */ /* 0x000fc40000000005 */
[----:B------:R-:W-:Y:S02]  /*25880*/  PRMT R24, R97, 0x5410, R6 ;  /* 0x0000541061187816 */ /* 0x000fe40000000006 */
[----:B------:R-:W-:Y:S02]  /*25890*/  PRMT R26, R96, 0x5410, R3 ;  /* 0x00005410601a7816 */ /* 0x000fe40000000003 */
[----:B------:R-:W-:Y:S01]  /*258a0*/  LOP3.LUT R39, R22, 0xffff0000, RZ, 0xc0, !PT ;  /* 0xffff000016277812 */ /* 0x000fe200078ec0ff */
[C---:B--2---:R-:W-:Y:S01]  /*258b0*/  IMAD.U32 R28, R13.reuse, 0x10000, RZ ;  /* 0x000100000d1c7824 */ /* 0x044fe200078e00ff */
[----:B------:R-:W-:Y:S01]  /*258c0*/  LOP3.LUT R19, R13, 0xffff0000, RZ, 0xc0, !PT ;  /* 0xffff00000d137812 */ /* 0x000fe200078ec0ff */
[C---:B------:R-:W-:Y:S01]  /*258d0*/  IMAD.U32 R30, R12.reuse, 0x10000, RZ ;  /* 0x000100000c1e7824 */ /* 0x040fe200078e00ff */
[----:B------:R-:W-:Y:S01]  /*258e0*/  LOP3.LUT R29, R12, 0xffff0000, RZ, 0xc0, !PT ;  /* 0xffff00000c1d7812 */ /* 0x000fe200078ec0ff */
[----:B---3--:R-:W-:Y:S01]  /*258f0*/  IMAD.U32 R13, R8, 0x10000, RZ ;  /* 0x00010000080d7824 */ /* 0x008fe200078e00ff */
[C---:B------:R-:W-:Y:S01]  /*25900*/  LOP3.LUT R17, R14.reuse, 0xffff0000, RZ, 0xc0, !PT ;  /* 0xffff00000e117812 */ /* 0x040fe200078ec0ff */
[----:B------:R-:W-:Y:S01]  /*25910*/  IMAD.U32 R18, R14, 0x10000, RZ ;  /* 0x000100000e127824 */ /* 0x000fe200078e00ff */
[C---:B------:R-:W-:Y:S01]  /*25920*/  LOP3.LUT R14, R15.reuse, 0xffff0000, RZ, 0xc0, !PT ;  /* 0xffff00000f0e7812 */ /* 0x040fe200078ec0ff */
[----:B------:R-:W-:Y:S01]  /*25930*/  IMAD.U32 R16, R15, 0x10000, RZ ;  /* 0x000100000f107824 */ /* 0x000fe200078e00ff */
        /* <DEDUP_REMOVED lines=8> */
[-C--:B------:R-:W-:Y:S01]  /*259c0*/  FMUL.FTZ R10, R13, R15.reuse ;  /* 0x0000000f0d0a7220 */ /* 0x080fe20000410000 */
[----:B------:R-:W-:Y:S01]  /*259d0*/  LOP3.LUT R13, R27, 0xffff0000, RZ, 0xc0, !PT ;  /* 0xffff00001b0d7812 */ /* 0x000fe200078ec0ff */
[----:B------:R-:W-:Y:S02]  /*259e0*/  FFMA.FTZ R38, R30, R15, -R9 ;  /* 0x0000000f1e267223 */ /* 0x000fe40000010809 */
[----:B------:R-:W-:Y:S02]  /*259f0*/  FMUL.FTZ R9, R12, R23 ;  /* 0x000000170c097220 */ /* 0x000fe40000410000 */
[----:B------:R-:W-:Y:S02]  /*25a00*/  IMAD.U32 R3, R11, 0x10000, RZ ;  /* 0x000100000b037824 */ /* 0x000fe400078e00ff */
        /* <DEDUP_REMOVED lines=49> */
.L_x_1018:
[----:B------:R-:W-:Y:S05]  /*25d20*/  BSYNC B0 ;  /* 0x0000000000007941 */ /* 0x000fea0003800000 */
.L_x_1017:
[----:B------:R-:W-:Y:S01]  /*25d30*/  IADD3 R5, R57, 0x40, RZ ;  /* 0x0000004039057810 */ /* 0x000fe20007ffe0ff */
[----:B------:R-:W-:Y:S02]  /*25d40*/  IMAD.MOV.U32 R2, RZ, RZ, R115 ;  /* 0x000000ffff027224 */ /* 0x000fe400078e0073 */
[----:B------:R-:W-:Y:S01]  /*25d50*/  IMAD.MOV.U32 R3, RZ, RZ, 0x0 ;  /* 0x00000000ff037424 */ /* 0x000fe200078e00ff */
[----:B------:R-:W-:-:S13]  /*25d60*/  ISETP.GE.AND P0, PT, R5, R0, PT ;  /* 0x000000000500720c */ /* 0x000fda0003f06270 */
[----:B------:R-:W-:Y:S05]  /*25d70*/  @P0 RET.REL.NODEC R2 `(_ZN7cutlass13device_kernelIN5flash19enable_sm80_to_sm89INS1_16FlashAttnFwdSm80INS1_25CollectiveMainloopFwdSm80ILi8ELi1ELb0EN4cute5tupleIJNS5_1CILi128EEENS7_ILi64EEENS7_ILi192EEEEEELi192ENS_10bfloat16_tEfNS_4arch4Sm80ELb0ELb1ELb0ELb1ELb1ELb1ELb1ELb1EEENS1_21CollectiveEpilogueFwdINS6_IJS8_SA_S9_EEENS6_IJNS7_ILi1EEESI_SI_EEESC_SE_Li256ELb1ELb1ELb1ELb0EEENS1_36VarlenDynamicPersistentTileSchedulerILi128ELi64ELi256ELi256ELb1ELb1ELb0ELb1ELb0ELb1EEEEEEEEEvNT_6ParamsE) ;  /* 0xfffda28002000950 */ /* 0x000fea0003c3ffff */
[----:B------:R-:W-:Y:S01]  /*25d80*/  SHF.R.S32.HI R2, RZ, 0x1f, R5 ;  /* 0x0000001fff027819 */ /* 0x000fe20000011405 */
[----:B------:R-:W-:Y:S01]  /*25d90*/  IMAD.SHL.U32 R7, R4, 0x40, RZ ;  /* 0x0000004004077824 */ /* 0x000fe200078e00ff */
[----:B-1----:R-:W-:Y:S02]  /*25da0*/  SHF.R.S32.HI R8, RZ, 0x1f, R4 ;  /* 0x0000001fff087819 */ /* 0x002fe40000011404 */
[CC--:B------:R-:W-:Y:S02]  /*25db0*/  LEA.HI R3, R2.reuse, R5.reuse, RZ, 0x3 ;  /* 0x0000000502037211 */ /* 0x0c0fe400078f18ff */
[----:B------:R-:W-:Y:S02]  /*25dc0*/  LEA.HI R5, R2, R5, RZ, 0x6 ;  /* 0x0000000502057211 */ /* 0x000fe400078f30ff */
[----:B------:R-:W-:Y:S02]  /*25dd0*/  SHF.R.S32.HI R6, RZ, 0x3, R3 ;  /* 0x00000003ff067819 */ /* 0x000fe40000011403 */
[----:B------:R-:W-:-:S02]  /*25de0*/  LOP3.LUT R2, R7, 0x1c0, RZ, 0xc0, !PT ;  /* 0x000001c007027812 */ /* 0x000fc400078ec0ff */
[----:B------:R-:W-:Y:S01]  /*25df0*/  LEA.HI R7, R8, R4, RZ, 0x3 ;  /* 0x0000000408077211 */ /* 0x000fe200078f18ff */
[----:B------:R-:W-:Y:S01]  /*25e00*/  IMAD.SHL.U32 R4, R5, 0x80, RZ ;  /* 0x0000008005047824 */ /* 0x000fe200078e00ff */
[----:B------:R-:W-:Y:S02]  /*25e10*/  LEA.HI R0, R0, R6, RZ, 0x1d ;  /* 0x0000000600007211 */ /* 0x000fe400078fe8ff */
[----:B------:R-:W-:Y:S01]  /*25e20*/  LOP3.LUT R5, R2, 0x38, R3, 0xf8, !PT ;  /* 0x0000003802057812 */ /* 0x000fe200078ef803 */
[----:B------:R-:W-:Y:S01]  /*25e30*/  IMAD.SHL.U32 R3, R7, 0x40, RZ ;  /* 0x0000004007037824 */ /* 0x000fe200078e00ff */
[----:B------:R-:W-:Y:S02]  /*25e40*/  SHF.R.S32.HI R6, RZ, 0x1f, R0 ;  /* 0x0000001fff067819 */ /* 0x000fe40000011400 */
[----:B------:R-:W-:Y:S01]  /*25e50*/  LOP3.LUT R7, R4, 0xffffe000, RZ, 0xc0, !PT ;  /* 0xffffe00004077812 */ /* 0x000fe200078ec0ff */
[----:B------:R-:W-:Y:S01]  /*25e60*/  IMAD.SHL.U32 R4, R0, 0x8, RZ ;  /* 0x0000000800047824 */ /* 0x000fe200078e00ff */
[----:B------:R-:W-:-:S02]  /*25e70*/  LEA.HI R0, R6, R0, RZ, 0x3 ;  /* 0x0000000006007211 */ /* 0x000fc400078f18ff */
[----:B------:R-:W-:Y:S02]  /*25e80*/  SHF.R.U32.HI R8, RZ, 0x3, R2 ;  /* 0x00000003ff087819 */ /* 0x000fe40000011602 */
[----:B------:R-:W-:Y:S01]  /*25e90*/  LOP3.LUT R2, R2, 0x38, R4, 0xf8, !PT ;  /* 0x0000003802027812 */ /* 0x000fe200078ef804 */
[----:B------:R-:W-:Y:S01]  /*25ea0*/  IMAD.SHL.U32 R0, R0, 0x400, RZ ;  /* 0x0000040000007824 */ /* 0x000fe200078e00ff */
        /* <DEDUP_REMOVED lines=15> */
[C---:B------:R-:W-:Y:S01]  /*25fa0*/  IMAD.U32 R32, R19.reuse, 0x10000, RZ ;  /* 0x0001000013207824 */ /* 0x040fe200078e00ff */
[----:B------:R-:W-:Y:S01]  /*25fb0*/  SHF.R.U32.HI R2, RZ, 0x10, R77 ;  /* 0x00000010ff027819 */ /* 0x000fe2000001164d */
[----:B------:R-:W-:Y:S01]  /*25fc0*/  IMAD.U32 R27, R26, 0x10000, RZ ;  /* 0x000100001a1b7824 */ /* 0x000fe200078e00ff */
[----:B------:R-:W-:Y:S02]  /*25fd0*/  SHF.R.U64 R3, R78, 0x10, R79 ;  /* 0x000000104e037819 */ /* 0x000fe4000000124f */
[----:B------:R-:W-:Y:S02]  /*25fe0*/  LOP3.LUT R33, R19, 0xffff0000, RZ, 0xc0, !PT ;  /* 0xffff000013217812 */ /* 0x000fe400078ec0ff */
[----:B------:R-:W-:-:S02]  /*25ff0*/  PRMT R18, R99, 0x5410, R18 ;  /* 0x0000541063127816 */ /* 0x000fc40000000012 */
[----:B------:R-:W-:Y:S02]  /*26000*/  PRMT R22, R101, 0x5410, R2 ;  /* 0x0000541065167816 */ /* 0x000fe40000000002 */
[----:B------:R-:W-:Y:S01]  /*26010*/  LOP3.LUT R26, R26, 0xffff0000, RZ, 0xc0, !PT ;  /* 0xffff00001a1a7812 */ /* 0x000fe200078ec0ff */
[----:B------:R-:W-:Y:S01]  /*26020*/  IMAD.U32 R19, R18, 0x10000, RZ ;  /* 0x0001000012137824 */ /* 0x000fe200078e00ff */
[----:B------:R-:W-:Y:S02]  /*26030*/  PRMT R21, R102, 0x5432, R3 ;  /* 0x0000543266157816 */ /* 0x000fe40000000003 */
[--C-:B------:R-:W-:Y:S02]  /*26040*/  SHF.R.U64 R17, R74, 0x10, R75.reuse ;  /* 0x000000104a117819 */ /* 0x100fe4000000124b */
[----:B------:R-:W-:Y:S02]  /*26050*/  SHF.R.U32.HI R16, RZ, 0x10, R75 ;  /* 0x00000010ff107819 */ /* 0x000fe4000001164b */
[----:B------:R-:W-:-:S02]  /*26060*/  SHF.R.U32.HI R12, RZ, 0x10, R79 ;  /* 0x00000010ff0c7819 */ /* 0x000fc4000001164f */
[C---:B------:R-:W-:Y:S02]  /*26070*/  PRMT R17, R100.reuse, 0x5432, R17 ;  /* 0x0000543264117816 */ /* 0x040fe40000000011 */
[----:B------:R-:W-:Y:S02]  /*26080*/  PRMT R16, R100, 0x5410, R16 ;  /* 0x0000541064107816 */ /* 0x000fe40000000010 */
[----:B------:R-:W-:Y:S01]  /*26090*/  PRMT R20, R102, 0x5410, R12 ;  /* 0x0000541066147816 */ /* 0x000fe2000000000c */
[C---:B--2---:R-:W-:Y:S01]  /*260a0*/  IMAD.U32 R14, R10.reuse, 0x10000, RZ ;  /* 0x000100000a0e7824 */ /* 0x044fe200078e00ff */
[----:B------:R-:W-:Y:S01]  /*260b0*/  LOP3.LUT R13, R10, 0xffff0000, RZ, 0xc0, !PT ;  /* 0xffff00000a0d7812 */ /* 0x000fe200078ec0ff */
[C---:B------:R-:W-:Y:S01]  /*260c0*/  IMAD.U32 R23, R9.reuse, 0x10000, RZ ;  /* 0x0001000009177824 */ /* 0x040fe200078e00ff */
[----:B------:R-:W-:Y:S01]  /*260d0*/  LOP3.LUT R15, R9, 0xffff0000, RZ, 0xc0, !PT ;  /* 0xffff0000090f7812 */ /* 0x000fe200078ec0ff */
[----:B---3--:R-:W-:Y:S01]  /*260e0*/  IMAD.U32 R10, R4, 0x10000, RZ ;  /* 0x00010000040a7824 */ /* 0x008fe200078e00ff */
[C---:B------:R-:W-:Y:S01]  /*260f0*/  LOP3.LUT R24, R8.reuse, 0xffff0000, RZ, 0xc0, !PT ;  /* 0xffff000008187812 */ /* 0x040fe200078ec0ff */
[----:B------:R-:W-:Y:S01]  /*26100*/  IMAD.U32 R25, R8, 0x10000, RZ ;  /* 0x0001000008197824 */ /* 0x000fe200078e00ff */
[----:B------:R-:W-:Y:S01]  /*26110*/  LOP3.LUT R9, R4, 0xffff0000, RZ, 0xc0, !PT ;  /* 0xffff000004097812 */ /* 0x000fe200078ec0ff */
[C---:B------:R-:W-:Y:S01]  /*26120*/  IMAD.U32 R8, R5.reuse, 0x10000, RZ ;  /* 0x0001000005087824 */ /* 0x040fe200078e00ff */
[----:B------:R-:W-:Y:S01]  /*26130*/  LOP3.LUT R4, R5, 0xffff0000, RZ, 0xc0, !PT ;  /* 0xffff000005047812 */ /* 0x000fe200078ec0ff */
[----:B------:R-:W-:Y:S01]  /*26140*/  FMUL.FTZ R5, R10, R32 ;  /* 0x000000200a057220 */ /* 0x000fe20000410000 */
[----:B------:R-:W-:Y:S01]  /*26150*/  LOP3.LUT R2, R6, 0xffff0000, RZ, 0xc0, !PT ;  /* 0xffff000006027812 */ /* 0x000fe200078ec0ff */
[----:B------:R-:W-:-:S02]  /*26160*/  FMUL.FTZ R10, R10, R27 ;  /* 0x0000001b0a0a7220 */ /* 0x000fc40000410000 */
[----:B------:R-:W-:Y:S02]  /*26170*/  FFMA.FTZ R27, R25, R27, -R5 ;  /* 0x0000001b191b7223 */ /* 0x000fe40000010805 */
[----:B------:R-:W-:Y:S01]  /*26180*/  IMAD.U32 R3, R6, 0x10000, RZ ;  /* 0x0001000006037824 */ /* 0x000fe200078e00ff */
[----:B------:R-:W-:Y:S01]  /*26190*/  LOP3.LUT R6, R7, 0xffff0000, RZ, 0xc0, !PT ;  /* 0xffff000007067812 */ /* 0x000fe200078ec0ff */
[----:B------:R-:W-:Y:S02]  /*261a0*/  FMUL.FTZ R5, R9, R33 ;  /* 0x0000002109057220 */ /* 0x000fe40000410000 */
[----:B------:R-:W-:Y:S02]  /*261b0*/  IMAD.U32 R0, R7, 0x10000, RZ ;  /* 0x0001000007007824 */ /* 0x000fe400078e00ff */
[----:B------:R-:W-:Y:S02]  /*261c0*/  IMAD.U32 R7, R22, 0x10000, RZ ;  /* 0x0001000016077824 */ /* 0x000fe400078e00ff */
[----:B------:R-:W-:-:S02]  /*261d0*/  FMUL.FTZ R9, R9, R26 ;  /* 0x0000001a09097220 */ /* 0x000fc40000410000 */
[----:B------:R-:W-:Y:S01]  /*261e0*/  FFMA.FTZ R25, R25, R32, R10 ;  /* 0x0000002019197223 */ /* 0x000fe2000001000a */
[----:B------:R-:W-:Y:S01]  /*261f0*/  LOP3.LUT R32, R18, 0xffff0000, RZ, 0xc0, !PT ;  /* 0xffff000012207812 */ /* 0x000fe200078ec0ff */
[----:B------:R-:W-:Y:S02]  /*26200*/  FFMA.FTZ R26, R24, R26, -R5 ;  /* 0x0000001a181a7223 */ /* 0x000fe40000010805 */
[C---:B------:R-:W-:Y:S02]  /*26210*/  FMUL.FTZ R5, R8.reuse, R19 ;  /* 0x0000001308057220 */ /* 0x040fe40000410000 */
[----:B------:R-:W-:Y:S02]  /*26220*/  FMUL.FTZ R8, R8, R7 ;  /* 0x0000000708087220 */ /* 0x000fe40000410000 */
[----:B------:R-:W-:Y:S01]  /*26230*/  FFMA.FTZ R24, R24, R33, R9 ;  /* 0x0000002118187223 */ /* 0x000fe20000010009 */
[----:B------:R-:W-:Y:S01]  /*26240*/  LOP3.LUT R9, R22, 0xffff0000, RZ, 0xc0, !PT ;  /* 0xffff000016097812 */ /* 0x000fe200078ec0ff */
[----:B------:R-:W-:-:S02]  /*26250*/  FFMA.FTZ R18, R23, R7, -R5 ;  /* 0x0000000717127223 */ /* 0x000fc40000010805 */
[----:B------:R-:W-:Y:S02]  /*26260*/  FFMA.FTZ R23, R23, R19, R8 ;  /* 0x0000001317177223 */ /* 0x000fe40000010008 */
[----:B------:R-:W-:Y:S02]  /*26270*/  FMUL.FTZ R7, R4, R32 ;  /* 0x0000002004077220 */ /* 0x000fe40000410000 */
[C---:B------:R-:W-:Y:S01]  /*26280*/  IMAD.U32 R10, R21.reuse, 0x10000, RZ ;  /* 0x00010000150a7824 */ /* 0x040fe200078e00ff */
[----:B------:R-:W-:Y:S01]  /*26290*/  LOP3.LUT R21, R21, 0xffff0000, RZ, 0xc0, !PT ;  /* 0xffff000015157812 */ /* 0x000fe200078ec0ff */
[C---:B------:R-:W-:Y:S01]  /*262a0*/  IMAD.U32 R19, R17.reuse, 0x10000, RZ ;  /* 0x0001000011137824 */ /* 0x040fe200078e00ff */
[----:B------:R-:W-:Y:S01]  /*262b0*/  LOP3.LUT R17, R17, 0xffff0000, RZ, 0xc0, !PT ;  /* 0xffff000011117812 */ /* 0x000fe200078ec0ff */
[C---:B------:R-:W-:Y:S01]  /*262c0*/  IMAD.U32 R22, R16.reuse, 0x10000, RZ ;  /* 0x0001000010167824 */ /* 0x040fe200078e00ff */
[----:B------:R-:W-:Y:S01]  /*262d0*/  LOP3.LUT R16, R16, 0xffff0000, RZ, 0xc0, !PT ;  /* 0xffff000010107812 */ /* 0x000fe200078ec0ff */
[----:B------:R-:W-:-:S02]  /*262e0*/  FMUL.FTZ R5, R4, R9 ;  /* 0x0000000904057220 */ /* 0x000fc40000410000 */
[C---:B------:R-:W-:Y:S01]  /*262f0*/  IMAD.U32 R8, R20.reuse, 0x10000, RZ ;  /* 0x0001000014087824 */ /* 0x040fe200078e00ff */
[----:B------:R-:W-:Y:S01]  /*26300*/  LOP3.LUT R20, R20, 0xffff0000, RZ, 0xc0, !PT ;  /* 0xffff000014147812 */ /* 0x000fe200078ec0ff */
[----:B------:R-:W-:Y:S02]  /*26310*/  FFMA.FTZ R9, R15, R9, -R7 ;  /* 0x000000090f097223 */ /* 0x000fe40000010807 */
[C---:B------:R-:W-:Y:S02]  /*26320*/  FMUL.FTZ R7, R3.reuse, R19 ;  /* 0x0000001303077220 */ /* 0x040fe40000410000 */
[----:B------:R-:W-:Y:S01]  /*26330*/  FMUL.FTZ R4, R3, R10 ;  /* 0x0000000a03047220 */ /* 0x000fe20000410000 */
[----:B------:R-:W-:Y:S01]  /*26340*/  F2FP.BF16.PACK_AB R9, R9, R18 ;  /* 0x000000120909723e */ /* 0x000fe200000010ff */
[C---:B------:R-:W-:Y:S01]  /*26350*/  IMAD.U32 R12, R11.reuse, 0x10000, RZ ;  /* 0x000100000b0c7824 */ /* 0x040fe200078e00ff */
[----:B------:R-:W-:Y:S01]  /*26360*/  LOP3.LUT R11, R11, 0xffff0000, RZ, 0xc0, !PT ;  /* 0xffff00000b0b7812 */ /* 0x000fe200078ec0ff */
[----:B------:R-:W-:-:S02]  /*26370*/  FMUL.FTZ R3, R0, R22 ;  /* 0x0000001600037220 */ /* 0x000fc40000410000 */
[----:B------:R-:W-:Y:S02]  /*26380*/  FMUL.FTZ R0, R0, R8 ;  /* 0x0000000800007220 */ /* 0x000fe40000410000 */
[----:B------:R-:W-:Y:S02]  /*26390*/  FFMA.FTZ R5, R15, R32, R5 ;  /* 0x000000200f057223 */ /* 0x000fe40000010005 */
[----:B------:R-:W-:Y:S01]  /*263a0*/  FFMA.FTZ R3, R12, R8, -R3 ;  /* 0x000000080c037223 */ /* 0x000fe20000010803 */
[----:B------:R-:W-:Y:S01]  /*263b0*/  F2FP.BF16.PACK_AB R8, R26, R27 ;  /* 0x0000001b1a08723e */ /* 0x000fe200000010ff */
[----:B------:R-:W-:Y:S01]  /*263c0*/  FFMA.FTZ R15, R14, R10, -R7 ;  /* 0x0000000a0e0f7223 */ /* 0x000fe20000010807 */
[----:B------:R-:W-:Y:S01]  /*263d0*/  F2FP.BF16.PACK_AB R5, R5, R23 ;  /* 0x000000170505723e */ /* 0x000fe200000010ff */
[----:B------:R-:W-:Y:S02]  /*263e0*/  FFMA.FTZ R12, R12, R22, R0 ;  /* 0x000000160c0c7223 */ /* 0x000fe40000010000 */
[----:B------:R-:W-:-:S02]  /*263f0*/  FMUL.FTZ R10, R2, R17 ;  /* 0x00000011020a7220 */ /* 0x000fc40000410000 */
[----:B------:R-:W-:Y:S02]  /*26400*/  FMUL.FTZ R0, R6, R16 ;  /* 0x0000001006007220 */ /* 0x000fe40000410000 */
[-C--:B------:R-:W-:Y:S02]  /*26410*/  FMUL.FTZ R2, R2, R21.reuse ;  /* 0x0000001502027220 */ /* 0x080fe40000410000 */
[-C--:B------:R-:W-:Y:S02]  /*26420*/  FMUL.FTZ R7, R6, R20.reuse ;  /* 0x0000001406077220 */ /* 0x080fe40000410000 */
[----:B------:R-:W-:Y:S02]  /*26430*/  FFMA.FTZ R10, R13, R21, -R10 ;  /* 0x000000150d0a7223 */ /* 0x000fe4000001080a */
[----:B------:R-:W-:Y:S02]  /*26440*/  FFMA.FTZ R0, R11, R20, -R0 ;  /* 0x000000140b007223 */ /* 0x000fe40000010800 */
[----:B------:R-:W-:Y:S01]  /*26450*/  FFMA.FTZ R14, R14, R19, R4 ;  /* 0x000000130e0e7223 */ /* 0x000fe20000010004 */
[----:B------:R-:W-:Y:S01]  /*26460*/  F2FP.BF16.PACK_AB R10, R10, R15 ;  /* 0x0000000f0a0a723e */ /* 0x000fe200000010ff */
[----:B------:R-:W-:Y:S01]  /*26470*/  FFMA.FTZ R6, R13, R17, R2 ;  /* 0x000000110d067223 */ /* 0x000fe20000010002 */
[----:B------:R-:W-:Y:S01]  /*26480*/  F2FP.BF16.PACK_AB R4, R24, R25 ;  /* 0x000000191804723e */ /* 0x000fe200000010ff */
[----:B------:R-:W-:Y:S01]  /*26490*/  FFMA.FTZ R7, R11, R16, R7 ;  /* 0x000000100b077223 */ /* 0x000fe20000010007 */
[----:B------:R-:W-:Y:S01]  /*264a0*/  F2FP.BF16.PACK_AB R11, R0, R3 ;  /* 0x00000003000b723e */ /* 0x000fe200000010ff */
[----:B------:R-:W-:Y:S01]  /*264b0*/  IMAD.MOV.U32 R2, RZ, RZ, R115 ;  /* 0x000000ffff027224 */ /* 0x000fe200078e0073 */
[----:B------:R-:W-:Y:S01]  /*264c0*/  F2FP.BF16.PACK_AB R6, R6, R14 ;  /* 0x0000000e0606723e */ /* 0x000fe200000010ff */
[----:B------:R-:W-:Y:S01]  /*264d0*/  IMAD.MOV.U32 R3, RZ, RZ, 0x0 ;  /* 0x00000000ff037424 */ /* 0x000fe200078e00ff */
[----:B------:R-:W-:Y:S01]  /*264e0*/  F2FP.BF16.PACK_AB R7, R7, R12 ;  /* 0x0000000c0707723e */ /* 0x000fe200000010ff */
[----:B------:R1:W-:Y:S04]  /*264f0*/  ST.E.128 [R30.64], R8 ;  /* 0x000000081e007985 */ /* 0x0003e8000c101d04 */
[----:B------:R1:W-:Y:S01]  /*26500*/  ST.E.128 [R28.64], R4 ;  /* 0x000000041c007985 */ /* 0x0003e2000c101d04 */
[----:B------:R-:W-:Y:S05]  /*26510*/  RET.REL.NODEC R2 `(_ZN7cutlass13device_kernelIN5flash19enable_sm80_to_sm89INS1_16FlashAttnFwdSm80INS1_25CollectiveMainloopFwdSm80ILi8ELi1ELb0EN4cute5tupleIJNS5_1CILi128EEENS7_ILi64EEENS7_ILi192EEEEEELi192ENS_10bfloat16_tEfNS_4arch4Sm80ELb0ELb1ELb0ELb1ELb1ELb1ELb1ELb1EEENS1_21CollectiveEpilogueFwdINS6_IJS8_SA_S9_EEENS6_IJNS7_ILi1EEESI_SI_EEESC_SE_Li256ELb1ELb1ELb1ELb0EEENS1_36VarlenDynamicPersistentTileSchedulerILi128ELi64ELi256ELi256ELb1ELb1ELb0ELb1ELb0ELb1EEEEEEEEEvNT_6ParamsE) ;  /* 0xfffd9ae002007950 */ /* 0x000fea0003c3ffff */
.L_x_971:
[----:B------:R-:W-:Y:S01]  /*26520*/  IMAD.MOV.U32 R100, RZ, RZ, R39 ;  /* 0x000000ffff647224 */ /* 0x000fe200078e0027 */
[----:B------:R-:W-:Y:S01]  /*26530*/  MOV R2, RZ ;  /* 0x000000ff00027202 */ /* 0x000fe20000000f00 */
[----:B------:R-:W-:Y:S01]  /*26540*/  IMAD.MOV.U32 R203, RZ, RZ, 0x1c1f ;  /* 0x00001c1fffcb7424 */ /* 0x000fe200078e00ff */
[----:B------:R-:W-:-:S02]  /*26550*/  MOV R3, 0x26570 ;  /* 0x0002657000037802 */ /* 0x000fc40000000f00 */
[----:B------:R-:W-:Y:S05]  /*26560*/  CALL.REL.NOINC `($__internal_13_$__cuda_sm70_shflsync_idx_p) ;  /* 0x000006a000007944 */ /* 0x000fea0003c00000 */
[----:B------:R-:W-:Y:S01]  /*26570*/  MOV R5, R204 ;  /* 0x000000cc00057202 */ /* 0x000fe20000000f00 */
[----:B------:R-:W-:Y:S05]  /*26580*/  BRA `(.L_x_1019) ;  /* 0xffff89a000007947 */ /* 0x000fea000383ffff */
.L_x_972:
[----:B------:R-:W-:Y:S01]  /*26590*/  IMAD.MOV.U32 R100, RZ, RZ, R40 ;  /* 0x000000ffff647224 */ /* 0x000fe200078e0028 */
[----:B------:R-:W-:Y:S01]  /*265a0*/  MOV R2, RZ ;  /* 0x000000ff00027202 */ /* 0x000fe20000000f00 */
[----:B------:R-:W-:Y:S01]  /*265b0*/  IMAD.MOV.U32 R203, RZ, RZ, 0x1c1f ;  /* 0x00001c1fffcb7424 */ /* 0x000fe200078e00ff */
[----:B------:R-:W-:-:S02]  /*265c0*/  MOV R3, 0x265e0 ;  /* 0x000265e000037802 */ /* 0x000fc40000000f00 */
[----:B-12---:R-:W-:Y:S05]  /*265d0*/  CALL.REL.NOINC `($__internal_13_$__cuda_sm70_shflsync_idx_p) ;  /* 0x0000063000007944 */ /* 0x006fea0003c00000 */
[----:B------:R-:W-:Y:S01]  /*265e0*/  IMAD.MOV.U32 R100, RZ, RZ, R38 ;  /* 0x000000ffff647224 */ /* 0x000fe200078e0026 */
[----:B------:R-:W-:Y:S01]  /*265f0*/  MOV R2, RZ ;  /* 0x000000ff00027202 */ /* 0x000fe20000000f00 */
[----:B------:R-:W-:Y:S01]  /*26600*/  IMAD.MOV.U32 R203, RZ, RZ, 0x1c1f ;  /* 0x00001c1fffcb7424 */ /* 0x000fe200078e00ff */
[----:B------:R-:W-:Y:S01]  /*26610*/  MOV R6, R204 ;  /* 0x000000cc00067202 */ /* 0x000fe20000000f00 */
[----:B------:R-:W-:Y:S01]  /*26620*/  IMAD.MOV.U32 R7, RZ, RZ, R5 ;  /* 0x000000ffff077224 */ /* 0x000fe200078e0005 */
[----:B------:R-:W-:-:S02]  /*26630*/  MOV R3, 0x26650 ;  /* 0x0002665000037802 */ /* 0x000fc40000000f00 */
[----:B------:R-:W-:Y:S05]  /*26640*/  CALL.REL.NOINC `($__internal_13_$__cuda_sm70_shflsync_idx_p) ;  /* 0x000005c000007944 */ /* 0x000fea0003c00000 */
[----:B------:R-:W-:Y:S01]  /*26650*/  IMAD.MOV.U32 R20, RZ, RZ, R204 ;  /* 0x000000ffff147224 */ /* 0x000fe200078e00cc */
[----:B------:R-:W-:Y:S01]  /*26660*/  MOV R2, RZ ;  /* 0x000000ff00027202 */ /* 0x000fe20000000f00 */
[----:B------:R-:W-:Y:S01]  /*26670*/  IMAD.MOV.U32 R100, RZ, RZ, R41 ;  /* 0x000000ffff647224 */ /* 0x000fe200078e0029 */
[----:B------:R-:W-:-:S02]  /*26680*/  MOV R203, 0x1c1f ;  /* 0x00001c1f00cb7802 */ /* 0x000fc40000000f00 */
[----:B------:R-:W-:Y:S02]  /*26690*/  MOV R3, 0x266b0 ;  /* 0x000266b000037802 */ /* 0x000fe40000000f00 */
[----:B------:R-:W-:Y:S05]  /*266a0*/  CALL.REL.NOINC `($__internal_13_$__cuda_sm70_shflsync_idx_p) ;  /* 0x0000056000007944 */ /* 0x000fea0003c00000 */
[----:B------:R-:W-:Y:S01]  /*266b0*/  MOV R2, R204 ;  /* 0x000000cc00027202 */ /* 0x000fe20000000f00 */
[----:B------:R-:W-:Y:S05]  /*266c0*/  BRA `(.L_x_1020) ;  /* 0xffff88b000007947 */ /* 0x000fea000383ffff */
.L_x_975:
[----:B------:R-:W-:Y:S01]  /*266d0*/  IMAD.MOV.U32 R100, RZ, RZ, R39 ;  /* 0x000000ffff647224 */ /* 0x000fe200078e0027 */
[----:B------:R-:W-:Y:S01]  /*266e0*/  MOV R2, 0x1 ;  /* 0x0000000100027802 */ /* 0x000fe20000000f00 */
[----:B------:R-:W-:Y:S01]  /*266f0*/  IMAD.MOV.U32 R203, RZ, RZ, 0x1c1f ;  /* 0x00001c1fffcb7424 */ /* 0x000fe200078e00ff */
[----:B------:R-:W-:Y:S02]  /*26700*/  MOV R3, 0x26720 ;  /* 0x0002672000037802 */ /* 0x000fe40000000f00 */
[----:B---3--:R-:W-:Y:S05]  /*26710*/  CALL.REL.NOINC `($__internal_13_$__cuda_sm70_shflsync_idx_p) ;  /* 0x000004f000007944 */ /* 0x008fea0003c00000 */
[----:B------:R-:W-:Y:S01]  /*26720*/  IMAD.MOV.U32 R7, RZ, RZ, R204 ;  /* 0x000000ffff077224 */ /* 0x000fe200078e00cc */
[----:B------:R-:W-:Y:S01]  /*26730*/  MOV R2, 0x1 ;  /* 0x0000000100027802 */ /* 0x000fe20000000f00 */
[----:B------:R-:W-:Y:S01]  /*26740*/  IMAD.MOV.U32 R100, RZ, RZ, R40 ;  /* 0x000000ffff647224 */ /* 0x000fe200078e0028 */
[----:B------:R-:W-:Y:S02]  /*26750*/  MOV R203, 0x1c1f ;  /* 0x00001c1f00cb7802 */ /* 0x000fe40000000f00 */
[----:B------:R-:W-:Y:S02]  /*26760*/  MOV R3, 0x26780 ;  /* 0x0002678000037802 */ /* 0x000fe40000000f00 */
[----:B------:R-:W-:Y:S05]  /*26770*/  CALL.REL.NOINC `($__internal_13_$__cuda_sm70_shflsync_idx_p) ;  /* 0x0000049000007944 */ /* 0x000fea0003c00000 */
[----:B------:R-:W-:Y:S01]  /*26780*/  IMAD.MOV.U32 R100, RZ, RZ, R38 ;  /* 0x000000ffff647224 */ /* 0x000fe200078e0026 */
[----:B------:R-:W-:Y:S01]  /*26790*/  MOV R203, 0x1c1f ;  /* 0x00001c1f00cb7802 */ /* 0x000fe20000000f00 */
[----:B------:R-:W-:Y:S01]  /*267a0*/  IMAD.MOV.U32 R2, RZ, RZ, 0x1 ;  /* 0x00000001ff027424 */ /* 0x000fe200078e00ff */
[----:B------:R-:W-:-:S02]  /*267b0*/  MOV R6, R204 ;  /* 0x000000cc00067202 */ /* 0x000fc40000000f00 */
[----:B------:R-:W-:Y:S02]  /*267c0*/  MOV R3, 0x267e0 ;  /* 0x000267e000037802 */ /* 0x000fe40000000f00 */
[----:B------:R-:W-:Y:S05]  /*267d0*/  CALL.REL.NOINC `($__internal_13_$__cuda_sm70_shflsync_idx_p) ;  /* 0x0000043000007944 */ /* 0x000fea0003c00000 */
[----:B------:R-:W-:Y:S01]  /*267e0*/  IMAD.MOV.U32 R5, RZ, RZ, R204 ;  /* 0x000000ffff057224 */ /* 0x000fe200078e00cc */
[----:B------:R-:W-:Y:S01]  /*267f0*/  MOV R2, 0x1 ;  /* 0x0000000100027802 */ /* 0x000fe20000000f00 */
[----:B------:R-:W-:Y:S01]  /*26800*/  IMAD.MOV.U32 R100, RZ, RZ, R41 ;  /* 0x000000ffff647224 */ /* 0x000fe200078e0029 */
[----:B------:R-:W-:Y:S02]  /*26810*/  MOV R203, 0x1c1f ;  /* 0x00001c1f00cb7802 */ /* 0x000fe40000000f00 */
[----:B------:R-:W-:Y:S02]  /*26820*/  MOV R3, 0x26840 ;  /* 0x0002684000037802 */ /* 0x000fe40000000f00 */
[----:B------:R-:W-:Y:S05]  /*26830*/  CALL.REL.NOINC `($__internal_13_$__cuda_sm70_shflsync_idx_p) ;  /* 0x000003d000007944 */ /* 0x000fea0003c00000 */
[----:B------:R-:W-:Y:S01]  /*26840*/  MOV R2, R204 ;  /* 0x000000cc00027202 */ /* 0x000fe20000000f00 */
[----:B------:R-:W-:Y:S05]  /*26850*/  BRA `(.L_x_1021) ;  /* 0xffff8f0000007947 */ /* 0x000fea000383ffff */
.L_x_1002:
[----:B------:R-:W-:Y:S01]  /*26860*/  IMAD.MOV.U32 R100, RZ, RZ, R29 ;  /* 0x000000ffff647224 */ /* 0x000fe200078e001d */
[----:B------:R-:W-:Y:S01]  /*26870*/  MOV R2, RZ ;  /* 0x000000ff00027202 */ /* 0x000fe20000000f00 */
[----:B------:R-:W-:Y:S01]  /*26880*/  IMAD.MOV.U32 R203, RZ, RZ, 0x1c1f ;  /* 0x00001c1fffcb7424 */ /* 0x000fe200078e00ff */
[----:B------:R-:W-:Y:S02]  /*26890*/  MOV R3, 0x268b0 ;  /* 0x000268b000037802 */ /* 0x000fe40000000f00 */
[----:B------:R-:W-:Y:S05]  /*268a0*/  CALL.REL.NOINC `($__internal_13_$__cuda_sm70_shflsync_idx_p) ;  /* 0x0000036000007944 */ /* 0x000fea0003c00000 */
[----:B------:R-:W-:Y:S01]  /*268b0*/  MOV R4, R204 ;  /* 0x000000cc00047202 */ /* 0x000fe20000000f00 */
[----:B------:R-:W-:Y:S05]  /*268c0*/  BRA `(.L_x_1022) ;  /* 0xffffc1d000007947 */ /* 0x000fea000383ffff */
.L_x_1003:
        /* <DEDUP_REMOVED lines=20> */
.L_x_1006:
        /* <DEDUP_REMOVED lines=11> */
[----:B------:R-:W-:Y:S01]  /*26ac0*/  MOV R21, R20 ;  /* 0x0000001400157202 */ /* 0x000fe20000000f00 */
[----:B------:R-:W-:Y:S01]  /*26ad0*/  IMAD.MOV.U32 R100, RZ, RZ, R28 ;  /* 0x000000ffff647224 */ /* 0x000fe200078e001c */
[----:B------:R-:W-:Y:S01]  /*26ae0*/  MOV R2, 0x1 ;  /* 0x0000000100027802 */ /* 0x000fe20000000f00 */
[----:B------:R-:W-:Y:S01]  /*26af0*/  IMAD.MOV.U32 R203, RZ, RZ, 0x1c1f ;  /* 0x00001c1fffcb7424 */ /* 0x000fe200078e00ff */
[----:B------:R-:W-:Y:S01]  /*26b00*/  MOV R3, 0x26b30 ;  /* 0x00026b3000037802 */ /* 0x000fe20000000f00 */
[----:B------:R-:W-:-:S02]  /*26b10*/  IMAD.MOV.U32 R20, RZ, RZ, R204 ;  /* 0x000000ffff147224 */ /* 0x000fc400078e00cc */
[----:B------:R-:W-:Y:S05]  /*26b20*/  CALL.REL.NOINC `($__internal_13_$__cuda_sm70_shflsync_idx_p) ;  /* 0x000000e000007944 */ /* 0x000fea0003c00000 */
        /* <DEDUP_REMOVED lines=8> */
        .weak           $__internal_12_$__cuda_sm70_shflsync_bfly_p
        .type           $__internal_12_$__cuda_sm70_shflsync_bfly_p,@function
        .size           $__internal_12_$__cuda_sm70_shflsync_bfly_p,($__internal_13_$__cuda_sm70_shflsync_idx_p - $__internal_12_$__cuda_sm70_shflsync_bfly_p)
$__internal_12_$__cuda_sm70_shflsync_bfly_p:
[----:B------:R-:W-:Y:S02]  /*26bb0*/  MOV R144, 0xffffffff ;  /* 0xffffffff00907802 */ /* 0x000fe40000000f00 */
[----:B------:R-:W-:Y:S02]  /*26bc0*/  MOV R3, 0x1f ;  /* 0x0000001f00037802 */ /* 0x000fe40000000f00 */
[----:B------:R-:W-:Y:S04]  /*26bd0*/  WARPSYNC R144 ;  /* 0x0000009000007348 */ /* 0x000fe80003800000 */
[----:B------:R1:W2:Y:S02]  /*26be0*/  SHFL.BFLY PT, R0, R100, R0, R3 ;  /* 0x0c00000064007389 */ /* 0x0002a400000e0003 */
[----:B-1----:R-:W-:-:S04]  /*26bf0*/  MOV R3, 0x0 ;  /* 0x0000000000037802 */ /* 0x002fc80000000f00 */
[----:B--2---:R-:W-:Y:S05]  /*26c00*/  RET.REL.NODEC R2 `(_ZN7cutlass13device_kernelIN5flash19enable_sm80_to_sm89INS1_16FlashAttnFwdSm80INS1_25CollectiveMainloopFwdSm80ILi8ELi1ELb0EN4cute5tupleIJNS5_1CILi128EEENS7_ILi64EEENS7_ILi192EEEEEELi192ENS_10bfloat16_tEfNS_4arch4Sm80ELb0ELb1ELb0ELb1ELb1ELb1ELb1ELb1EEENS1_21CollectiveEpilogueFwdINS6_IJS8_SA_S9_EEENS6_IJNS7_ILi1EEESI_SI_EEESC_SE_Li256ELb1ELb1ELb1ELb0EEENS1_36VarlenDynamicPersistentTileSchedulerILi128ELi64ELi256ELi256ELb1ELb1ELb0ELb1ELb0ELb1EEEEEEEEEvNT_6ParamsE) ;  /* 0xfffd93f002007950 */ /* 0x004fea0003c3ffff */
        .weak           $__internal_13_$__cuda_sm70_shflsync_idx_p
        .type           $__internal_13_$__cuda_sm70_shflsync_idx_p,@function
        .size           $__internal_13_$__cuda_sm70_shflsync_idx_p,($__internal_14_$__cuda_sm70_shflsync_up_p - $__internal_13_$__cuda_sm70_shflsync_idx_p)
$__internal_13_$__cuda_sm70_shflsync_idx_p:
[----:B------:R-:W-:-:S04]  /*26c10*/  MOV R204, 0xffffffff ;  /* 0xffffffff00cc7802 */ /* 0x000fc80000000f00 */
[----:B------:R-:W-:Y:S04]  /*26c20*/  WARPSYNC R204 ;  /* 0x000000cc00007348 */ /* 0x000fe80003800000 */
[----:B------:R1:W2:Y:S02]  /*26c30*/  SHFL.IDX PT, R204, R100, R2, R203 ;  /* 0x0000000264cc7389 */ /* 0x0002a400000e00cb */
[----:B-1----:R-:W-:Y:S02]  /*26c40*/  MOV R2, R3 ;  /* 0x0000000300027202 */ /* 0x002fe40000000f00 */
[----:B------:R-:W-:-:S04]  /*26c50*/  MOV R3, 0x0 ;  /* 0x0000000000037802 */ /* 0x000fc80000000f00 */
[----:B--2---:R-:W-:Y:S05]  /*26c60*/  RET.REL.NODEC R2 `(_ZN7cutlass13device_kernelIN5flash19enable_sm80_to_sm89INS1_16FlashAttnFwdSm80INS1_25CollectiveMainloopFwdSm80ILi8ELi1ELb0EN4cute5tupleIJNS5_1CILi128EEENS7_ILi64EEENS7_ILi192EEEEEELi192ENS_10bfloat16_tEfNS_4arch4Sm80ELb0ELb1ELb0ELb1ELb1ELb1ELb1ELb1EEENS1_21CollectiveEpilogueFwdINS6_IJS8_SA_S9_EEENS6_IJNS7_ILi1EEESI_SI_EEESC_SE_Li256ELb1ELb1ELb1ELb0EEENS1_36VarlenDynamicPersistentTileSchedulerILi128ELi64ELi256ELi256ELb1ELb1ELb0ELb1ELb0ELb1EEEEEEEEEvNT_6ParamsE) ;  /* 0xfffd939002007950 */ /* 0x004fea0003c3ffff */
        .weak           $__internal_14_$__cuda_sm70_shflsync_up_p
        .type           $__internal_14_$__cuda_sm70_shflsync_up_p,@function
        .size           $__internal_14_$__cuda_sm70_shflsync_up_p,($__internal_15_$__cuda_sm70_votesync_ballot - $__internal_14_$__cuda_sm70_shflsync_up_p)
$__internal_14_$__cuda_sm70_shflsync_up_p:
[----:B------:R-:W-:Y:S02]  /*26c70*/  MOV R4, RZ ;  /* 0x000000ff00047202 */ /* 0x000fe40000000f00 */
[----:B------:R-:W-:-:S04]  /*26c80*/  MOV R11, 0xffffffff ;  /* 0xffffffff000b7802 */ /* 0x000fc80000000f00 */
[----:B------:R-:W-:Y:S04]  /*26c90*/  WARPSYNC R11 ;  /* 0x0000000b00007348 */ /* 0x000fe80003800000 */
[----:B------:R1:W2:Y:S02]  /*26ca0*/  SHFL.UP PT, R4, R0, R3, R4 ;  /* 0x0400000300047389 */ /* 0x0002a400000e0004 */
[----:B-1----:R-:W-:-:S04]  /*26cb0*/  MOV R3, 0x0 ;  /* 0x0000000000037802 */ /* 0x002fc80000000f00 */
[----:B--2---:R-:W-:Y:S05]  /*26cc0*/  RET.REL.NODEC R2 `(_ZN7cutlass13device_kernelIN5flash19enable_sm80_to_sm89INS1_16FlashAttnFwdSm80INS1_25CollectiveMainloopFwdSm80ILi8ELi1ELb0EN4cute5tupleIJNS5_1CILi128EEENS7_ILi64EEENS7_ILi192EEEEEELi192ENS_10bfloat16_tEfNS_4arch4Sm80ELb0ELb1ELb0ELb1ELb1ELb1ELb1ELb1EEENS1_21CollectiveEpilogueFwdINS6_IJS8_SA_S9_EEENS6_IJNS7_ILi1EEESI_SI_EEESC_SE_Li256ELb1ELb1ELb1ELb0EEENS1_36VarlenDynamicPersistentTileSchedulerILi128ELi64ELi256ELi256ELb1ELb1ELb0ELb1ELb0ELb1EEEEEEEEEvNT_6ParamsE) ;  /* 0xfffd933002007950 */ /* 0x004fea0003c3ffff */
        .weak           $__internal_15_$__cuda_sm70_votesync_ballot
        .type           $__internal_15_$__cuda_sm70_votesync_ballot,@function
        .size           $__internal_15_$__cuda_sm70_votesync_ballot,(.L_x_3122 - $__internal_15_$__cuda_sm70_votesync_ballot)
$__internal_15_$__cuda_sm70_votesync_ballot:
[----:B------:R-:W-:Y:S01]  /*26cd0*/  ISETP.NE.U32.AND P0, PT, R0, 0x1, PT ;  /* 0x000000010000780c */ /* 0x000fe20003f05070 */
[----:B------:R-:W-:-:S04]  /*26ce0*/  IMAD.MOV.U32 R3, RZ, RZ, -0x1 ;  /* 0xffffffffff037424 */ /* 0x000fc800078e00ff */
[----:B------:R-:W-:Y:S08]  /*26cf0*/  WARPSYNC R3 ;  /* 0x0000000300007348 */ /* 0x000ff00003800000 */
[----:B------:R-:W-:-:S04]  /*26d00*/  VOTE.ANY R0, PT, !P0 ;  /* 0x0000000000007806 */ /* 0x000fc800040e0100 */
[----:B------:R-:W-:Y:S01]  /*26d10*/  LOP3.LUT R0, R0, R3, RZ, 0xc0, !PT ;  /* 0x0000000300007212 */ /* 0x000fe200078ec0ff */
[----:B------:R-:W-:-:S04]  /*26d20*/  IMAD.MOV.U32 R3, RZ, RZ, 0x0 ;  /* 0x00000000ff037424 */ /* 0x000fc800078e00ff */
[----:B------:R-:W-:Y:S05]  /*26d30*/  RET.REL.NODEC R2 `(_ZN7cutlass13device_kernelIN5flash19enable_sm80_to_sm89INS1_16FlashAttnFwdSm80INS1_25CollectiveMainloopFwdSm80ILi8ELi1ELb0EN4cute5tupleIJNS5_1CILi128EEENS7_ILi64EEENS7_ILi192EEEEEELi192ENS_10bfloat16_tEfNS_4arch4Sm80ELb0ELb1ELb0ELb1ELb1ELb1ELb1ELb1EEENS1_21CollectiveEpilogueFwdINS6_IJS8_SA_S9_EEENS6_IJNS7_ILi1EEESI_SI_EEESC_SE_Li256ELb1ELb1ELb1ELb0EEENS1_36VarlenDynamicPersistentTileSchedulerILi128ELi64ELi256ELi256ELb1ELb1ELb0ELb1ELb0ELb1EEEEEEEEEvNT_6ParamsE) ;  /* 0xfffd92c002007950 */ /* 0x000fea0003c3ffff */
.L_x_1025:
        /* <DEDUP_REMOVED lines=12> */
.L_x_3122:


//--------------------- .text._ZN7cutlass13device_kernelIN5flash19enable_sm80_to_sm89INS1_16FlashAttnFwdSm80INS1_25CollectiveMainloopFwdSm80ILi8ELi1ELb0EN4cute5tupleIJNS5_1CILi128EEENS7_ILi64EEENS7_ILi192EEEEEELi192ENS_10bfloat16_tEfNS_4arch4Sm80ELb1ELb0ELb0ELb0ELb1ELb0ELb1ELb1EEENS1_21CollectiveEpilogueFwdINS6_IJS8_SA_S9_EEENS6_IJNS7_ILi1EEESI_SI_EEESC_SE_Li256ELb0ELb1ELb1ELb0EEENS1_30DynamicPersistentTileSchedulerILi256ELi256ELb1ELb1ELb0EEEEEEEEEvNT_6ParamsE --------------------------
	.section	.text._ZN7cutlass13device_kernelIN5flash19enable_sm80_to_sm89INS1_16FlashAttnFwdSm80INS1_25CollectiveMainloopFwdSm80ILi8ELi1ELb0EN4cute5tupleIJNS5_1CILi128EEENS7_ILi64EEENS7_ILi192EEEEEELi192ENS_10bfloat16_tEfNS_4arch4Sm80ELb1ELb0ELb0ELb0ELb1ELb0ELb1ELb1EEENS1_21CollectiveEpilogueFwdINS6_IJS8_SA_S9_EEENS6_IJNS7_ILi1EEESI_SI_EEESC_SE_Li256ELb0ELb1ELb1ELb0EEENS1_30DynamicPersistentTileSchedulerILi256ELi256ELb1ELb1ELb0EEEEEEEEEvNT_6ParamsE,"ax",@progbits
	.sectioninfo	@"SHI_REGISTERS=255"
	.align	128
.text._ZN7cutlass13device_kernelIN5flash19enable_sm80_to_sm89INS1_16FlashAttnFwdSm80INS1_25CollectiveMainloopFwdSm80ILi8ELi1ELb0EN4cute5tupleIJNS5_1CILi128EEENS7_ILi64EEENS7_ILi192EEEEEELi192ENS_10bfloat16_tEfNS_4arch4Sm80ELb1ELb0ELb0ELb0ELb1ELb0ELb1ELb1EEENS1_21CollectiveEpilogueFwdINS6_IJS8_SA_S9_EEENS6_IJNS7_ILi1EEESI_SI_EEESC_SE_Li256ELb0ELb1ELb1ELb0EEENS1_30DynamicPersistentTileSchedulerILi256ELi256ELb1ELb1ELb0EEEEEEEEEvNT_6ParamsE:
        .type           _ZN7cutlass13device_kernelIN5flash19enable_sm80_to_sm89INS1_16FlashAttnFwdSm80INS1_25CollectiveMainloopFwdSm80ILi8ELi1ELb0EN4cute5tupleIJNS5_1CILi128EEENS7_ILi64EEENS7_ILi192EEEEEELi192ENS_10bfloat16_tEfNS_4arch4Sm80ELb1ELb0ELb0ELb0ELb1ELb0ELb1ELb1EEENS1_21CollectiveEpilogueFwdINS6_IJS8_SA_S9_EEENS6_IJNS7_ILi1EEESI_SI_EEESC_SE_Li256ELb0ELb1ELb1ELb0EEENS1_30DynamicPersistentTileSchedulerILi256ELi256ELb1ELb1ELb0EEEEEEEEEvNT_6ParamsE,@function
        .size           _ZN7cutlass13device_kernelIN5flash19enable_sm80_to_sm89INS1_16FlashAttnFwdSm80INS1_25CollectiveMainloopFwdSm80ILi8ELi1ELb0EN4cute5tupleIJNS5_1CILi128EEENS7_ILi64EEENS7_ILi192EEEEEELi192ENS_10bfloat16_tEfNS_4arch4Sm80ELb1ELb0ELb0ELb0ELb1ELb0ELb1ELb1EEENS1_21CollectiveEpilogueFwdINS6_IJS8_SA_S9_EEENS6_IJNS7_ILi1EEESI_SI_EEESC_SE_Li256ELb0ELb1ELb1ELb0EEENS1_30DynamicPersistentTileSchedulerILi256ELi256ELb1ELb1ELb0EEEEEEEEEvNT_6ParamsE,(.L_x_3128 - _ZN7cutlass13device_kernelIN5flash19enable_sm80_to_sm89INS1_16FlashAttnFwdSm80INS1_25CollectiveMainloopFwdSm80ILi8ELi1ELb0EN4cute5tupleIJNS5_1CILi128EEENS7_ILi64EEENS7_ILi192EEEEEELi192ENS_10bfloat16_tEfNS_4arch4Sm80ELb1ELb0ELb0ELb0ELb1ELb0ELb1ELb1EEENS1_21CollectiveEpilogueFwdINS6_IJS8_SA_S9_EEENS6_IJNS7_ILi1EEESI_SI_EEESC_SE_Li256ELb0ELb1ELb1ELb0EEENS1_30DynamicPersistentTileSchedulerILi256ELi256ELb1ELb1ELb0EEEEEEEEEvNT_6ParamsE)
        .other          _ZN7cutlass13device_kernelIN5flash19enable_sm80_to_sm89INS1_16FlashAttnFwdSm80INS1_25CollectiveMainloopFwdSm80ILi8ELi1ELb0EN4cute5tupleIJNS5_1CILi128EEENS7_ILi64EEENS7_ILi192EEEEEELi192ENS_10bfloat16_tEfNS_4arch4Sm80ELb1ELb0ELb0ELb0ELb1ELb0ELb1ELb1EEENS1_21CollectiveEpilogueFwdINS6_IJS8_SA_S9_EEENS6_IJNS7_ILi1EEESI_SI_EEESC_SE_Li256ELb0ELb1ELb1ELb0EEENS1_30DynamicPersistentTileSchedulerILi256ELi256ELb1ELb1ELb0EEEEEEEEEvNT_6ParamsE,@"STO_CUDA_ENTRY STV_DEFAULT"
_ZN7cutlass13device_kernelIN5flash19enable_sm80_to_sm89INS1_16FlashAttnFwdSm80INS1_25CollectiveMainloopFwdSm80ILi8ELi1ELb0EN4cute5tupleIJNS5_1CILi128EEENS7_ILi64EEENS7_ILi192EEEEEELi192ENS_10bfloat16_tEfNS_4arch4Sm80ELb1ELb0ELb0ELb0ELb1ELb0ELb1ELb1EEENS1_21CollectiveEpilogueFwdINS6_IJS8_SA_S9_EEENS6_IJNS7_ILi1EEESI_SI_EEESC_SE_Li256ELb0ELb1ELb1ELb0EEENS1_30DynamicPersistentTileSchedulerILi256ELi256ELb1ELb1ELb0EEEEEEEEEvNT_6ParamsE:
[----:B------:R-:W-:-:S03]  /*0000*/  MOV R1, c[0x0][0x28] ;  /* 0x00000a0000017a02 */ /* 0x000fc60000000f00 */
[----:B------:R-:W1:Y:S01]  /*0010*/  S2R R16, SR_TID.X ;  /* 0x0000000000107919 */ /* 0x000e620000002100 */
[----:B------:R-:W-:-:S03]  /*0020*/  IADD3 R1, R1, -0x10, RZ ;  /* 0xfffffff001017810 */ /* 0x000fc60007ffe0ff */
[----:B------:R-:W2:Y:S01]  /*0030*/  S2R R236, SR_CTAID.X ;  /* 0x0000000000ec7919 */ /* 0x000ea20000002500 */
[----:B-1----:R-:W-:-:S05]  /*0040*/  SHF.R.U32.HI R2, RZ, 0x5, R16 ;  /* 0x00000005ff027819 */ /* 0x002fca0000011610 */
[----:B------:R-:W1:Y:S02]  /*0050*/  SHFL.IDX PT, R0, R2, RZ, 0x1f ;  /* 0x00001fff02007589 */ /* 0x000e6400000e0000 */
[----:B-1----:R-:W-:Y:S02]  /*0060*/  ISETP.GE.AND P0, PT, R0, 0x1, PT ;  /* 0x000000010000780c */ /* 0x002fe40003f06270 */
[----:B------:R1:W-:Y:S11]  /*0070*/  STL [R1+0x4], R0 ;  /* 0x0000040001007387 */ /* 0x0003f60000100800 */
[----:B------:R-:W-:Y:S06]  /*0080*/  @P0 BAR.ARV 0x4, 0x100 ;  /* 0x0104000000000b1d */ /* 0x000fec0000002000 */
[----:B--2---:R-:W-:-:S13]  /*0090*/  ISETP.GE.AND P0, PT, R236, c[0x0][0x538], PT ;  /* 0x00014e00ec007a0c */ /* 0x004fda0003f06270 */
[----:B------:R-:W-:Y:S05]  /*00a0*/  @P0 EXIT ;  /* 0x000000000000094d */ /* 0x000fea0003800000 */
[----:B-1----:R-:W-:Y:S01]  /*00b0*/  SHF.R.S32.HI R13, RZ, 0x1f, R16 ;  /* 0x0000001fff0d7819 */ /* 0x002fe20000011410 */
[----:B------:R-:W-:Y:S01]  /*00c0*/  IMAD.MOV.U32 R164, RZ, RZ, 0x20 ;  /* 0x00000020ffa47424 */ /* 0x000fe200078e00ff */
[----:B------:R-:W-:Y:S01]  /*00d0*/  ULDC.64 UR6, c[0x0][0x118] ;  /* 0x0000460000067ab9 */ /* 0x000fe20000000a00 */
[----:B------:R-:W-:Y:S01]  /*00e0*/  IMAD.MOV.U32 R165, RZ, RZ, 0x40 ;  /* 0x00000040ffa57424 */ /* 0x000fe200078e00ff */
[CC--:B------:R-:W-:Y:S02]  /*00f0*/  LEA.HI R5, R13.reuse, R16.reuse, RZ, 0x4 ;  /* 0x000000100d057211 */ /* 0x0c0fe400078f20ff */
[-C--:B------:R-:W-:Y:S02]  /*0100*/  LEA.HI R9, R13, R16.reuse, RZ, 0x3 ;  /* 0x000000100d097211 */ /* 0x080fe400078f18ff */
[----:B------:R-:W-:Y:S02]  /*0110*/  LOP3.LUT R2, R5, 0xfffffff0, RZ, 0xc0, !PT ;  /* 0xfffffff005027812 */ /* 0x000fe400078ec0ff */
[----:B------:R-:W-:-:S02]  /*0120*/  LEA.HI R0, R13, R16, RZ, 0x2 ;  /* 0x000000100d007211 */ /* 0x000fc400078f10ff */
[----:B------:R-:W-:Y:S01]  /*0130*/  SHF.R.S32.HI R214, RZ, 0x3, R9 ;  /* 0x00000003ffd67819 */ /* 0x000fe20000011409 */
[----:B------:R-:W-:Y:S01]  /*0140*/  IMAD.IADD R3, R16, 0x1, -R2 ;  /* 0x0000000110037824 */ /* 0x000fe200078e0a02 */
[----:B------:R-:W-:Y:S02]  /*0150*/  LOP3.LUT R210, R9, 0xfffffff8, RZ, 0xc0, !PT ;  /* 0xfffffff809d27812 */ /* 0x000fe400078ec0ff */
[----:B------:R-:W-:Y:S01]  /*0160*/  SHF.R.S32.HI R4, RZ, 0x4, R5 ;  /* 0x00000004ff047819 */ /* 0x000fe20000011405 */
[----:B------:R-:W-:Y:S01]  /*0170*/  IMAD.SHL.U32 R2, R214, 0x40, RZ ;  /* 0x00000040d6027824 */ /* 0x000fe200078e00ff */
[----:B------:R-:W-:Y:S01]  /*0180*/  LOP3.LUT R0, R0, 0xfffffffc, RZ, 0xc0, !PT ;  /* 0xfffffffc00007812 */ /* 0x000fe200078ec0ff */
[C---:B------:R-:W-:Y:S01]  /*0190*/  IMAD.IADD R210, R16.reuse, 0x1, -R210 ;  /* 0x0000000110d27824 */ /* 0x040fe200078e0ad2 */
[----:B------:R-:W-:Y:S02]  /*01a0*/  LEA.HI R5, R5, R4, RZ, 0x1 ;  /* 0x0000000405057211 */ /* 0x000fe400078f08ff */
[----:B------:R-:W-:Y:S01]  /*01b0*/  SHF.R.S32.HI R8, RZ, 0x1f, R3 ;  /* 0x0000001fff087819 */ /* 0x000fe20000011403 */
[----:B------:R-:W-:Y:S01]  /*01c0*/  IMAD.IADD R7, R16, 0x1, -R0 ;  /* 0x0000000110077824 */ /* 0x000fe200078e0a00 */
[----:B------:R-:W-:Y:S01]  /*01d0*/  LOP3.LUT R0, R2, 0x1c0, RZ, 0xc0, !PT ;  /* 0x000001c002007812 */ /* 0x000fe200078ec0ff */
[----:B------:R-:W-:Y:S01]  /*01e0*/  IMAD.SHL.U32 R196, R210, 0x8, RZ ;  /* 0x00000008d2c47824 */ /* 0x000fe200078e00ff */
[----:B------:R-:W-:-:S02]  /*01f0*/  LOP3.LUT R5, R5, 0xfffffffe, RZ, 0xc0, !PT ;  /* 0xfffffffe05057812 */ /* 0x000fc400078ec0ff */
[----:B------:R-:W-:Y:S02]  /*0200*/  SHF.R.U32.HI R6, RZ, 0x3, R0 ;  /* 0x00000003ff067819 */ /* 0x000fe40000011600 */
[----:B------:R-:W-:Y:S01]  /*0210*/  LOP3.LUT R2, R0, 0x38, R196, 0xf8, !PT ;  /* 0x0000003800027812 */ /* 0x000fe200078ef8c4 */
[----:B------:R-:W-:Y:S01]  /*0220*/  IMAD.IADD R160, R4, 0x1, -R5 ;  /* 0x0000000104a07824 */ /* 0x000fe200078e0a05 */
[----:B------:R-:W-:Y:S01]  /*0230*/  LEA.HI R0, R7, R7, RZ, 0x1 ;  /* 0x0000000707007211 */ /* 0x000fe200078f08ff */
[----:B------:R-:W-:Y:S01]  /*0240*/  IMAD.SHL.U32 R4, R210, 0x40, RZ ;  /* 0x00000040d2047824 */ /* 0x000fe200078e00ff */
[----:B------:R-:W-:Y:S02]  /*0250*/  LEA.HI R8, R8, R3, RZ, 0x3 ;  /* 0x0000000308087211 */ /* 0x000fe400078f18ff */
[----:B------:R-:W-:Y:S02]  /*0260*/  LOP3.LUT R11, R2, R6, RZ, 0x3c, !PT ;  /* 0x00000006020b7212 */ /* 0x000fe400078e3cff */
[----:B------:R-:W-:-:S02]  /*0270*/  LOP3.LUT R2, R0, 0x1ffffffe, RZ, 0xc0, !PT ;  /* 0x1ffffffe00027812 */ /* 0x000fc400078ec0ff */
[----:B------:R-:W-:Y:S02]  /*0280*/  LOP3.LUT R0, R4, 0x1c0, RZ, 0xc0, !PT ;  /* 0x000001c004007812 */ /* 0x000fe400078ec0ff */
[----:B------:R-:W-:Y:S01]  /*0290*/  LOP3.LUT R5, R8, 0xfffffff8, RZ, 0xc0, !PT ;  /* 0xfffffff808057812 */ /* 0x000fe200078ec0ff */
[----:B------:R-:W-:Y:S01]  /*02a0*/  IMAD.IADD R12, R7, 0x1, -R2 ;  /* 0x00000001070c7824 */ /* 0x000fe200078e0a02 */
[----:B------:R-:W-:Y:S02]  /*02b0*/  LEA.HI R6, R13, R16, RZ, 0x5 ;  /* 0x000000100d067211 */ /* 0x000fe400078f28ff */
[----:B------:R-:W-:Y:S01]  /*02c0*/  LOP3.LUT R4, R0, 0x8, R9, 0xf8, !PT ;  /* 0x0000000800047812 */ /* 0x000fe200078ef809 */
[----:B------:R-:W-:Y:S01]  /*02d0*/  IMAD.IADD R5, R3, 0x1, -R5 ;  /* 0x0000000103057824 */ /* 0x000fe200078e0a05 */
[----:B------:R-:W-:Y:S02]  /*02e0*/  SHF.R.U32.HI R2, RZ, 0x3, R0 ;  /* 0x00000003ff027819 */ /* 0x000fe40000011600 */
[----:B------:R-:W-:-:S02]  /*02f0*/  SHF.R.S32.HI R167, RZ, 0x5, R6 ;  /* 0x00000005ffa77819 */ /* 0x000fc40000011406 */
[----:B------:R-:W-:Y:S02]  /*0300*/  SHF.R.S32.HI R0, RZ, 0x1f, R6 ;  /* 0x0000001fff007819 */ /* 0x000fe40000011406 */
[----:B------:R-:W-:Y:S02]  /*0310*/  LOP3.LUT R3, R6, 0xffffffe0, RZ, 0xc0, !PT ;  /* 0xffffffe006037812 */ /* 0x000fe400078ec0ff */
[----:B------:R-:W-:Y:S02]  /*0320*/  LEA.HI R0, R0, R167, RZ, 0x3 ;  /* 0x000000a700007211 */ /* 0x000fe400078f18ff */
[----:B------:R-:W-:Y:S01]  /*0330*/  LOP3.LUT R9, R4, R2, RZ, 0x3c, !PT ;  /* 0x0000000204097212 */ /* 0x000fe200078e3cff */
[----:B------:R-:W-:Y:S01]  /*0340*/  IMAD.IADD R15, R16, 0x1, -R3 ;  /* 0x00000001100f7824 */ /* 0x000fe200078e0a03 */
[----:B------:R-:W-:Y:S01]  /*0350*/  LOP3.LUT R2, R0, 0xffffff8, RZ, 0xc0, !PT ;  /* 0x0ffffff800027812 */ /* 0x000fe200078ec0ff */
[----:B------:R-:W-:Y:S01]  /*0360*/  IMAD.SHL.U32 R3, R5, 0x40, RZ ;  /* 0x0000004005037824 */ /* 0x000fe200078e00ff */
[----:B------:R-:W-:Y:S01]  /*0370*/  LEA.HI R7, R13, R16, RZ, 0x6 ;  /* 0x000000100d077211 */ /* 0x000fe200078f30ff */
[----:B------:R-:W-:Y:S01]  /*0380*/  IMAD.SHL.U32 R4, R160, 0x8, RZ ;  /* 0x00000008a0047824 */ /* 0x000fe200078e00ff */
[----:B------:R-:W-:Y:S01]  /*0390*/  SHF.R.S32.HI R10, RZ, 0x1f, R15 ;  /* 0x0000001fff0a7819 */ /* 0x000fe2000001140f */
[----:B------:R-:W-:Y:S01]  /*03a0*/  IMAD.IADD R6, R167, 0x1, -R2 ;  /* 0x00000001a7067824 */ /* 0x000fe200078e0a02 */
[----:B------:R-:W-:Y:S01]  /*03b0*/  LOP3.LUT R0, R3, 0x1c0, RZ, 0xc0, !PT ;  /* 0x000001c003007812 */ /* 0x000fe200078ec0ff */
[----:B------:R-:W-:Y:S01]  /*03c0*/  IMAD.SHL.U32 R2, R8, 0x40, RZ ;  /* 0x0000004008027824 */ /* 0x000fe200078e00ff */
[----:B------:R-:W-:Y:S01]  /*03d0*/  LEA.HI R3, R10, R15, RZ, 0x2 ;  /* 0x0000000f0a037211 */ /* 0x000fe200078f10ff */
[----:B------:R-:W-:Y:S01]  /*03e0*/  IMAD.SHL.U32 R7, R7, 0x8, RZ ;  /* 0x0000000807077824 */ /* 0x000fe200078e00ff */
[----:B------:R-:W-:Y:S01]  /*03f0*/  LOP3.LUT R4, R0, 0x8, R4, 0xf8, !PT ;  /* 0x0000000800047812 */ /* 0x000fe200078ef804 */
[----:B------:R-:W-:Y:S01]  /*0400*/  IMAD R160, R160, 0x200, R9 ;  /* 0x00000200a0a07824 */ /* 0x000fe200078e0209 */
[----:B------:R-:W-:-:S02]  /*0410*/  SHF.R.U32.HI R163, RZ, 0x3, R0 ;  /* 0x00000003ffa37819 */ /* 0x000fc40000011600 */
[----:B------:R-:W-:Y:S02]  /*0420*/  LOP3.LUT R2, R2, 0xfffffe00, RZ, 0xc0, !PT ;  /* 0xfffffe0002027812 */ /* 0x000fe400078ec0ff */
[----:B------:R-:W-:Y:S02]  /*0430*/  SHF.R.S32.HI R0, RZ, 0x2, R3 ;  /* 0x00000002ff007819 */ /* 0x000fe40000011403 */
[----:B------:R-:W-:Y:S01]  /*0440*/  LOP3.LUT R163, R4, R163, RZ, 0x3c, !PT ;  /* 0x000000a304a37212 */ /* 0x000fe200078e3cff */
[----:B------:R-:W-:Y:S01]  /*0450*/  IMAD R167, R167, 0x400, R2 ;  /* 0x00000400a7a77824 */ /* 0x000fe200078e0202 */
[----:B------:R-:W-:Y:S01]  /*0460*/  LOP3.LUT R7, R11, 0x7ffffe00, R7, 0xf8, !PT ;  /* 0x7ffffe000b077812 */ /* 0x000fe200078ef807 */
[----:B------:R-:W-:Y:S01]  /*0470*/  IMAD R14, R6, 0x10, R0 ;  /* 0x00000010060e7824 */ /* 0x000fe200078e0200 */
[----:B------:R-:W-:Y:S01]  /*0480*/  LEA.HI R0, R13, R16, RZ, 0x7 ;  /* 0x000000100d007211 */ /* 0x000fe200078f38ff */
[----:B------:R-:W-:Y:S01]  /*0490*/  IMAD.IADD R167, R167, 0x1, R163 ;  /* 0x00000001a7a77824 */ /* 0x000fe200078e02a3 */
[----:B------:R-:W-:Y:S01]  /*04a0*/  LOP3.LUT R163, R163, R2, RZ, 0xfc, !PT ;  /* 0x00000002a3a37212 */ /* 0x000fe200078efcff */
[----:B------:R-:W-:Y:S01]  /*04b0*/  IMAD.SHL.U32 R184, R7, 0x2, RZ ;  /* 0x0000000207b87824 */ /* 0x000fe200078e00ff */
[----:B------:R-:W-:Y:S01]  /*04c0*/  SHF.R.S32.HI R2, RZ, 0x7, R0 ;  /* 0x00000007ff027819 */ /* 0x000fe20000011400 */
[----:B------:R-:W-:Y:S01]  /*04d0*/  STL [R1+0x8], R14 ;  /* 0x0000080e01007387 */ /* 0x000fe20000100800 */
[----:B------:R-:W-:-:S02]  /*04e0*/  LOP3.LUT R0, R3, 0x7ffffffc, RZ, 0xc0, !PT ;  /* 0x7ffffffc03007812 */ /* 0x000fc400078ec0ff */
[C---:B------:R-:W-:Y:S02]  /*04f0*/  IADD3 R208, R196.reuse, 0x40, RZ ;  /* 0x00000040c4d07810 */ /* 0x040fe40007ffe0ff */
[----:B------:R-:W-:Y:S01]  /*0500*/  R2P PR, R5, 0x6 ;  /* 0x0000000605007804 */ /* 0x000fe20000000000 */
[----:B------:R-:W-:Y:S01]  /*0510*/  IMAD.IADD R0, R15, 0x1, -R0 ;  /* 0x000000010f007824 */ /* 0x000fe200078e0a00 */
[----:B------:R-:W-:Y:S02]  /*0520*/  IADD3 R207, R196, 0x80, RZ ;  /* 0x00000080c4cf7810 */ /* 0x000fe40007ffe0ff */
[----:B------:R-:W-:Y:S01]  /*0530*/  SHF.R.S32.HI R2, RZ, 0x1f, R196 ;  /* 0x0000001fff027819 */ /* 0x000fe200000114c4 */
[----:B------:R-:W-:Y:S01]  /*0540*/  IMAD.SHL.U32 R225, R0, 0x2, RZ ;  /* 0x0000000200e17824 */ /* 0x000fe200078e00ff */
[----:B------:R-:W-:Y:S01]  /*0550*/  SHF.R.S32.HI R3, RZ, 0x1f, R208 ;  /* 0x0000001fff037819 */ /* 0x000fe200000114d0 */
[----:B------:R-:W-:Y:S01]  /*0560*/  IMAD R0, R12, 0x8, R14 ;  /* 0x000000080c007824 */ /* 0x000fe200078e020e */
[----:B------:R-:W-:-:S02]  /*0570*/  SHF.R.S32.HI R2, RZ, 0x1f, R207 ;  /* 0x0000001fff027819 */ /* 0x000fc400000114cf */
[C---:B------:R-:W-:Y:S02]  /*0580*/  IADD3 R7, R225.reuse, 0x8, RZ ;  /* 0x00000008e1077810 */ /* 0x040fe40007ffe0ff */
[C---:B------:R-:W-:Y:S01]  /*0590*/  IADD3 R6, R225.reuse, 0x10, RZ ;  /* 0x00000010e1067810 */ /* 0x040fe20007ffe0ff */
[----:B------:R1:W-:Y:S01]  /*05a0*/  STL [R1], R0 ;  /* 0x0000000001007387 */ /* 0x0003e20000100800 */
[C---:B------:R-:W-:Y:S02]  /*05b0*/  IADD3 R5, R225.reuse, 0x18, RZ ;  /* 0x00000018e1057810 */ /* 0x040fe40007ffe0ff */
[C---:B------:R-:W-:Y:S02]  /*05c0*/  IADD3 R4, R225.reuse, 0x20, RZ ;  /* 0x00000020e1047810 */ /* 0x040fe40007ffe0ff */
[----:B------:R-:W-:Y:S02]  /*05d0*/  IADD3 R3, R225, 0x28, RZ ;  /* 0x00000028e1037810 */ /* 0x000fe40007ffe0ff */
[----:B------:R-:W-:-:S02]  /*05e0*/  SEL R164, R164, 0xffffffe0, !P1 ;  /* 0xffffffe0a4a47807 */ /* 0x000fc40004800000 */
[----:B------:R-:W-:Y:S02]  /*05f0*/  IADD3 R2, R225, 0x30, RZ ;  /* 0x00000030e1027810 */ /* 0x000fe40007ffe0ff */
[----:B------:R-:W-:Y:S02]  /*0600*/  LEA R167, R167, 0xc100, 0x1 ;  /* 0x0000c100a7a77811 */ /* 0x000fe400078e08ff */
[C---:B------:R-:W-:Y:S02]  /*0610*/  IADD3 R252, R225.reuse, 0x40, RZ ;  /* 0x00000040e1fc7810 */ /* 0x040fe40007ffe0ff */
[----:B------:R-:W-:Y:S01]  /*0620*/  IADD3 R251, R225, 0x48, RZ ;  /* 0x00000048e1fb7810 */ /* 0x000fe20007ffe0ff */
[----:B------:R-:W-:Y:S01]  /*0630*/  IMAD.IADD R168, R167, 0x1, R164 ;  /* 0x00000001a7a87824 */ /* 0x000fe200078e02a4 */
[----:B------:R-:W-:Y:S02]  /*0640*/  SHF.R.S32.HI R9, RZ, 0x1f, R7 ;  /* 0x0000001fff097819 */ /* 0x000fe40000011407 */
[----:B------:R-:W-:-:S02]  /*0650*/  LEA R163, R163, 0x100, 0x1 ;  /* 0x00000100a3a37811 */ /* 0x000fc400078e08ff */
[C---:B------:R-:W-:Y:S02]  /*0660*/  IADD3 R249, R225.reuse, 0x58, RZ ;  /* 0x00000058e1f97810 */ /* 0x040fe40007ffe0ff */
[C---:B------:R-:W-:Y:S01]  /*0670*/  IADD3 R248, R225.reuse, 0x60, RZ ;  /* 0x00000060e1f87810 */ /* 0x040fe20007ffe0ff */
[----:B------:R-:W-:Y:S01]  /*0680*/  IMAD.IADD R164, R164, 0x1, R163 ;  /* 0x00000001a4a47824 */ /* 0x000fe200078e02a3 */
[C---:B-1----:R-:W-:Y:S02]  /*0690*/  IADD3 R0, R225.reuse, 0x38, RZ ;  /* 0x00000038e1007810 */ /* 0x042fe40007ffe0ff */
[----:B------:R-:W-:Y:S02]  /*06a0*/  SHF.R.S32.HI R8, RZ, 0x1f, R6 ;  /* 0x0000001fff087819 */ /* 0x000fe40000011406 */
[----:B------:R-:W-:Y:S02]  /*06b0*/  SHF.R.S32.HI R7, RZ, 0x1f, R5 ;  /* 0x0000001fff077819 */ /* 0x000fe40000011405 */
[----:B------:R-:W-:-:S02]  /*06c0*/  IADD3 R250, R225, 0x50, RZ ;  /* 0x00000050e1fa7810 */ /* 0x000fc40007ffe0ff */
[C---:B------:R-:W-:Y:S02]  /*06d0*/  IADD3 R246, R225.reuse, 0x70, RZ ;  /* 0x00000070e1f67810 */ /* 0x040fe40007ffe0ff */
[----:B------:R-:W-:Y:S02]  /*06e0*/  IADD3 R245, R225, 0x78, RZ ;  /* 0x00000078e1f57810 */ /* 0x000fe40007ffe0ff */
[----:B------:R-:W-:Y:S02]  /*06f0*/  SHF.R.S32.HI R6, RZ, 0x1f, R4 ;  /* 0x0000001fff067819 */ /* 0x000fe40000011404 */
[----:B------:R-:W-:Y:S02]  /*0700*/  SHF.R.S32.HI R5, RZ, 0x1f, R3 ;  /* 0x0000001fff057819 */ /* 0x000fe40000011403 */
[----:B------:R-:W-:Y:S02]  /*0710*/  SEL R165, R165, 0xffffffc0, !P2 ;  /* 0xffffffc0a5a57807 */ /* 0x000fe40005000000 */
[----:B------:R-:W-:-:S02]  /*0720*/  IADD3 R247, R225, 0x68, RZ ;  /* 0x00000068e1f77810 */ /* 0x000fc40007ffe0ff */
[----:B------:R-:W-:Y:S01]  /*0730*/  IADD3 R243, R225, 0x88, RZ ;  /* 0x00000088e1f37810 */ /* 0x000fe20007ffe0ff */
[----:B------:R-:W-:Y:S01]  /*0740*/  IMAD.IADD R170, R167, 0x1, R165 ;  /* 0x00000001a7aa7824 */ /* 0x000fe200078e02a5 */
[----:B------:R-:W-:Y:S01]  /*0750*/  IADD3 R242, R225, 0x90, RZ ;  /* 0x00000090e1f27810 */ /* 0x000fe20007ffe0ff */
[C---:B------:R-:W-:Y:S01]  /*0760*/  IMAD.IADD R166, R165.reuse, 0x1, R163 ;  /* 0x00000001a5a67824 */ /* 0x040fe200078e02a3 */
[----:B------:R-:W-:Y:S01]  /*0770*/  SHF.R.S32.HI R4, RZ, 0x1f, R2 ;  /* 0x0000001fff047819 */ /* 0x000fe20000011402 */
[----:B------:R-:W-:Y:S01]  /*0780*/  IMAD.IADD R169, R168, 0x1, R165 ;  /* 0x00000001a8a97824 */ /* 0x000fe200078e02a5 */
[----:B------:R-:W-:Y:S01]  /*0790*/  SHF.R.S32.HI R3, RZ, 0x1f, R0 ;  /* 0x0000001fff037819 */ /* 0x000fe20000011400 */
[----:B------:R-:W-:Y:S01]  /*07a0*/  IMAD.IADD R165, R165, 0x1, R164 ;  /* 0x00000001a5a57824 */ /* 0x000fe200078e02a4 */
[C---:B------:R-:W-:Y:S02]  /*07b0*/  IADD3 R244, R225.reuse, 0x80, RZ ;  /* 0x00000080e1f47810 */ /* 0x040fe40007ffe0ff */
[----:B------:R-:W-:-:S02]  /*07c0*/  IADD3 R240, R225, 0xa0, RZ ;  /* 0x000000a0e1f07810 */ /* 0x000fc40007ffe0ff */
[C---:B------:R-:W-:Y:S02]  /*07d0*/  IADD3 R239, R225.reuse, 0xa8, RZ ;  /* 0x000000a8e1ef7810 */ /* 0x040fe40007ffe0ff */
[----:B------:R-:W-:Y:S02]  /*07e0*/  SHF.R.S32.HI R2, RZ, 0x1f, R252 ;  /* 0x0000001fff027819 */ /* 0x000fe400000114fc */
[----:B------:R-:W-:Y:S02]  /*07f0*/  SHF.R.S32.HI R0, RZ, 0x1f, R251 ;  /* 0x0000001fff007819 */ /* 0x000fe400000114fb */
[C---:B------:R-:W-:Y:S02]  /*0800*/  IADD3 R241, R225.reuse, 0x98, RZ ;  /* 0x00000098e1f17810 */ /* 0x040fe40007ffe0ff */
[C---:B------:R-:W-:Y:S02]  /*0810*/  IADD3 R238, R225.reuse, 0xb0, RZ ;  /* 0x000000b0e1ee7810 */ /* 0x040fe40007ffe0ff */
        /* <DEDUP_REMOVED lines=11> */
[----:B------:R-:W-:Y:S02]  /*08d0*/  SHF.R.S32.HI R0, RZ, 0x1f, R239 ;  /* 0x0000001fff007819 */ /* 0x000fe400000114ef */
[----:B------:R-:W-:-:S02]  /*08e0*/  LEA R160, R160, 0x6100, 0x1 ;  /* 0x00006100a0a07811 */ /* 0x000fc400078e08ff */
[----:B------:R-:W-:Y:S02]  /*08f0*/  SHF.R.S32.HI R3, RZ, 0x1f, R241 ;  /* 0x0000001fff037819 */ /* 0x000fe400000114f1 */
[----:B------:R-:W-:Y:S02]  /*0900*/  SHF.R.S32.HI R2, RZ, 0x1f, R238 ;  /* 0x0000001fff027819 */ /* 0x000fe400000114ee */
[----:B------:R-:W-:Y:S02]  /*0910*/  SHF.R.S32.HI R0, RZ, 0x1f, R237 ;  /* 0x0000001fff007819 */ /* 0x000fe400000114ed */
.L_x_1083:
[----:B------:R-:W-:Y:S01]  /*0920*/  IMAD.MOV.U32 R0, RZ, RZ, c[0x0][0x560] ;  /* 0x00015800ff007624 */ /* 0x000fe200078e00ff */
[----:B------:R-:W-:Y:S01]  /*0930*/  MOV R3, R236 ;  /* 0x000000ec00037202 */ /* 0x000fe20000000f00 */
[----:B------:R-:W-:Y:S01]  /*0940*/  YIELD ;  /* 0x0000000000007946 */ /* 0x000fe20003800000 */
[----:B------:R-:W-:Y:S02]  /*0950*/  BSSY B0, `(.L_x_1026) ;  /* 0x0000015000007945 */ /* 0x000fe40003800000 */
[----:B------:R-:W-:-:S13]  /*0960*/  ISETP.NE.AND P0, PT, R0, 0x1, PT ;  /* 0x000000010000780c */ /* 0x000fda0003f05270 */
[----:B------:R-:W-:-:S05]  /*0970*/  @P0 IMAD.HI.U32 R0, R236, c[0x0][0x564], RZ ;  /* 0x00015900ec000a27 */ /* 0x000fca00078e00ff */
[----:B------:R-:W-:-:S04]  /*0980*/  @P0 SHF.R.U32.HI R3, RZ, c[0x0][0x568], R0 ;  /* 0x00015a00ff030a19 */ /* 0x000fc80000011600 */
[----:B------:R-:W-:Y:S01]  /*0990*/  ISETP.GE.AND P0, PT, R3, c[0x0][0x578], PT ;  /* 0x00015e0003007a0c */ /* 0x000fe20003f06270 */
[----:B------:R-:W-:-:S04]  /*09a0*/  IMAD.MOV R0, RZ, RZ, -R3 ;  /* 0x000000ffff007224 */ /* 0x000fc800078e0a03 */
[----:B------:R-:W-:-:S08]  /*09b0*/  IMAD R0, R0, c[0x0][0x560], R236 ;  /* 0x0001580000007a24 */ /* 0x000fd000078e02ec */
[----:B------:R-:W-:Y:S05]  /*09c0*/  @!P0 BRA `(.L_x_1027) ;  /* 0x0000007000008947 */ /* 0x000fea0003800000 */
[----:B------:R-:W-:-:S04]  /*09d0*/  MOV R2, c[0x0][0x56c] ;  /* 0x00015b0000027a02 */ /* 0x000fc80000000f00 */
[----:B------:R-:W-:Y:S02]  /*09e0*/  ISETP.NE.AND P0, PT, R2, 0x1, PT ;  /* 0x000000010200780c */ /* 0x000fe40003f05270 */
[----:B------:R-:W-:-:S11]  /*09f0*/  MOV R2, R0 ;  /* 0x0000000000027202 */ /* 0x000fd60000000f00 */
[----:B------:R-:W-:-:S05]  /*0a00*/  @P0 IMAD.HI.U32 R4, R0, c[0x0][0x570], RZ ;  /* 0x00015c0000040a27 */ /* 0x000fca00078e00ff */
[----:B------:R-:W-:-:S05]  /*0a10*/  @P0 SHF.R.U32.HI R2, RZ, c[0x0][0x574], R4 ;  /* 0x00015d00ff020a19 */ /* 0x000fca0000011604 */
[----:B------:R-:W-:Y:S01]  /*0a20*/  IMAD R4, R2, c[0x0][0x56c], RZ ;  /* 0x00015b0002047a24 */ /* 0x000fe200078e02ff */
[----:B------:R-:W-:Y:S05]  /*0a30*/  BRA `(.L_x_1028) ;  /* 0x0000006000007947 */ /* 0x000fea0003800000 */
.L_x_1027:
[----:B------:R-:W-:-:S04]  /*0a40*/  MOV R2, c[0x0][0x554] ;  /* 0x0001550000027a02 */ /* 0x000fc80000000f00 */
[----:B------:R-:W-:Y:S02]  /*0a50*/  ISETP.NE.AND P0, PT, R2, 0x1, PT ;  /* 0x000000010200780c */ /* 0x000fe40003f05270 */
[----:B------:R-:W-:-:S11]  /*0a60*/  MOV R2, R0 ;  /* 0x0000000000027202 */ /* 0x000fd60000000f00 */
[----:B------:R-:W-:-:S05]  /*0a70*/  @P0 IMAD.HI.U32 R4, R0, c[0x0][0x558], RZ ;  /* 0x0001560000040a27 */ /* 0x000fca00078e00ff */
[----:B------:R-:W-:-:S05]  /*0a80*/  @P0 SHF.R.U32.HI R2, RZ, c[0x0][0x55c], R4 ;  /* 0x00015700ff020a19 */ /* 0x000fca0000011604 */
[----:B------:R-:W-:Y:S02]  /*0a90*/  IMAD R4, R2, c[0x0][0x554], RZ ;  /* 0x0001550002047a24 */ /* 0x000fe400078e02ff */
.L_x_1028:
[----:B------:R-:W-:Y:S05]  /*0aa0*/  BSYNC B0 ;  /* 0x0000000000007941 */ /* 0x000fea0003800000 */
.L_x_1026:
[----:B------:R-:W-:Y:S01]  /*0ab0*/  IMAD.MOV.U32 R5, RZ, RZ, c[0x0][0x548] ;  /* 0x00015200ff057624 */ /* 0x000fe200078e00ff */
[----:B------:R-:W-:Y:S01]  /*0ac0*/  ISETP.NE.U32.AND P0, PT, RZ, c[0x0][0x370], PT ;  /* 0x0000dc00ff007a0c */ /* 0x000fe20003f05070 */
[----:B------:R-:W-:Y:S02]  /*0ad0*/  IMAD.IADD R4, R0, 0x1, -R4 ;  /* 0x0000000100047824 */ /* 0x000fe400078e0a04 */
[----:B------:R-:W-:Y:S01]  /*0ae0*/  IMAD.MOV.U32 R215, RZ, RZ, RZ ;  /* 0x000000ffffd77224 */ /* 0x000fe200078e00ff */
[----:B------:R-:W-:Y:S01]  /*0af0*/  ISETP.NE.AND P1, PT, R5, 0x1, PT ;  /* 0x000000010500780c */ /* 0x000fe20003f25270 */
[----:B------:R-:W-:Y:S01]  /*0b00*/  IMAD R6, R3, c[0x0][0x554], R4 ;  /* 0x0001550003067a24 */ /* 0x000fe200078e0204 */
[----:B------:R-:W-:-:S03]  /*0b10*/  ISETP.NE.AND.EX P0, PT, RZ, c[0x0][0x374], PT, P0 ;  /* 0x0000dd00ff007a0c */ /* 0x000fc60003f05300 */
[----:B------:R-:W-:-:S08]  /*0b20*/  IMAD.MOV.U32 R226, RZ, RZ, R6 ;  /* 0x000000ffffe27224 */ /* 0x000fd000078e0006 */
[----:B------:R-:W-:-:S04]  /*0b30*/  @P1 IMAD.HI.U32 R0, R6, c[0x0][0x54c], RZ ;  /* 0x0001530006001a27 */ /* 0x000fc800078e00ff */
[----:B------:R-:W-:Y:S01]  /*0b40*/  @P0 IMAD.MOV.U32 R4, RZ, RZ, 0x4 ;  /* 0x00000004ff040424 */ /* 0x000fe200078e00ff */
[----:B------:R-:W-:Y:S01]  /*0b50*/  @P1 SHF.R.U32.HI R226, RZ, c[0x0][0x550], R0 ;  /* 0x00015400ffe21a19 */ /* 0x000fe20000011600 */
[----:B------:R-:W-:-:S04]  /*0b60*/  IMAD.MOV.U32 R0, RZ, RZ, c[0x0][0x53c] ;  /* 0x00014f00ff007624 */ /* 0x000fc800078e00ff */
[----:B------:R-:W-:-:S05]  /*0b70*/  @P0 IMAD.WIDE R4, R226, R4, c[0x0][0x370] ;  /* 0x0000dc00e2040625 */ /* 0x000fca00078e0204 */
[----:B------:R1:W5:Y:S01]  /*0b80*/  @P0 LDG.E R215, [R4.64] ;  /* 0x0000000604d70981 */ /* 0x000362000c1e1900 */
[----:B------:R-:W-:Y:S01]  /*0b90*/  ISETP.NE.AND P0, PT, R0, 0x1, PT ;  /* 0x000000010000780c */ /* 0x000fe20003f05270 */
[----:B------:R-:W-:Y:S01]  /*0ba0*/  IMAD.MOV.U32 R228, RZ, RZ, R2 ;  /* 0x000000ffffe47224 */ /* 0x000fe200078e0002 */
[----:B------:R-:W-:Y:S01]  /*0bb0*/  LOP3.LUT R0, R2, 0x1ffffff, RZ, 0x3c, !PT ;  /* 0x01ffffff02007812 */ /* 0x000fe200078e3cff */
[----:B------:R-:W-:Y:S03]  /*0bc0*/  BSSY B0, `(.L_x_1029) ;  /* 0x000003d000007945 */ /* 0x000fe60003800000 */
[----:B------:R-:W-:-:S07]  /*0bd0*/  IADD3 R0, R0, c[0x0][0x53c], RZ ;  /* 0x00014f0000007a10 */ /* 0x000fce0007ffe0ff */
[----:B------:R-:W-:Y:S01]  /*0be0*/  @P0 IMAD.HI.U32 R3, R2, c[0x0][0x540], RZ ;  /* 0x0001500002030a27 */ /* 0x000fe200078e00ff */
[----:B------:R-:W-:-:S04]  /*0bf0*/  MOV R2, c[0x0][0x2c4] ;  /* 0x0000b10000027a02 */ /* 0x000fc80000000f00 */
[----:B------:R-:W-:Y:S02]  /*0c00*/  @P0 SHF.R.U32.HI R228, RZ, c[0x0][0x544], R3 ;  /* 0x00015100ffe40a19 */ /* 0x000fe40000011603 */
[----:B------:R-:W-:Y:S01]  /*0c10*/  ISETP.NE.AND P4, PT, R2, 0x1, PT ;  /* 0x000000010200780c */ /* 0x000fe20003f85270 */
[----:B------:R-:W-:Y:S02]  /*0c20*/  IMAD.MOV.U32 R2, RZ, RZ, c[0x0][0x2ac] ;  /* 0x0000ab00ff027624 */ /* 0x000fe400078e00ff */
[----:B------:R-:W-:Y:S02]  /*0c30*/  IMAD R0, R228, c[0x0][0x53c], R0 ;  /* 0x00014f00e4007a24 */ /* 0x000fe400078e0200 */
[----:B-1----:R-:W-:Y:S02]  /*0c40*/  IMAD.MOV.U32 R4, RZ, RZ, 0x40 ;  /* 0x00000040ff047424 */ /* 0x002fe400078e00ff */
[----:B------:R-:W-:Y:S02]  /*0c50*/  IMAD.SHL.U32 R229, R0, 0x80, RZ ;  /* 0x0000008000e57824 */ /* 0x000fe400078e00ff */
[----:B------:R-:W-:Y:S01]  /*0c60*/  IMAD R7, R2, c[0x0][0x1d0], RZ ;  /* 0x0000740002077a24 */ /* 0x000fe200078e02ff */
[----:B------:R-:W-:-:S02]  /*0c70*/  IADD3 R4, R4, -c[0x0][0x168], RZ ;  /* 0x80005a0004047a10 */ /* 0x000fc40007ffe0ff */
[----:B------:R-:W-:-:S03]  /*0c80*/  IADD3 R0, R229, 0x7f, RZ ;  /* 0x0000007fe5007810 */ /* 0x000fc60007ffe0ff */
[----:B------:R-:W-:Y:S01]  /*0c90*/  IMAD R2, R2, c[0x0][0x1d0], R4 ;  /* 0x0000740002027a24 */ /* 0x000fe200078e0204 */
[----:B------:R-:W-:Y:S01]  /*0ca0*/  IADD3 R4, R7, 0x3f, RZ ;  /* 0x0000003f07047810 */ /* 0x000fe20007ffe0ff */
[----:B------:R-:W-:-:S05]  /*0cb0*/  @P4 IMAD.HI.U32 R3, R0, c[0x0][0x2c8], RZ ;  /* 0x0000b20000034a27 */ /* 0x000fca00078e00ff */
[----:B------:R-:W-:-:S04]  /*0cc0*/  @P4 SHF.R.U32.HI R0, RZ, c[0x0][0x2cc], R3 ;  /* 0x0000b300ff004a19 */ /* 0x000fc80000011603 */
[----:B------:R-:W-:Y:S02]  /*0cd0*/  IADD3 R0, R2, R0, RZ ;  /* 0x0000000002007210 */ /* 0x000fe40007ffe0ff */
[----:B------:R-:W-:Y:S02]  /*0ce0*/  SHF.R.S32.HI R2, RZ, 0x1f, R4 ;  /* 0x0000001fff027819 */ /* 0x000fe40000011404 */
[----:B------:R-:W-:Y:S02]  /*0cf0*/  SHF.R.S32.HI R3, RZ, 0x1f, R0 ;  /* 0x0000001fff037819 */ /* 0x000fe40000011400 */
[----:B------:R-:W-:Y:S02]  /*0d00*/  LEA.HI R2, R2, R4, RZ, 0x6 ;  /* 0x0000000402027211 */ /* 0x000fe400078f30ff */
[----:B------:R-:W-:Y:S02]  /*0d10*/  LEA.HI R3, R3, R0, RZ, 0x6 ;  /* 0x0000000003037211 */ /* 0x000fe400078f30ff */
[----:B------:R-:W-:-:S02]  /*0d20*/  SHF.R.S32.HI R0, RZ, 0x6, R2 ;  /* 0x00000006ff007819 */ /* 0x000fc40000011402 */
[----:B------:R-:W-:Y:S01]  /*0d30*/  SHF.R.S32.HI R2, RZ, 0x6, R3 ;  /* 0x00000006ff027819 */ /* 0x000fe20000011403 */
[----:B------:R-:W-:-:S03]  /*0d40*/  IMAD.MOV.U32 R3, RZ, RZ, RZ ;  /* 0x000000ffff037224 */ /* 0x000fc600078e00ff */
[----:B------:R-:W-:Y:S01]  /*0d50*/  IMNMX R7, R0, R2, PT ;  /* 0x0000000200077217 */ /* 0x000fe20003800200 */
[----:B------:R-:W-:-:S03]  /*0d60*/  IMAD.MOV R0, RZ, RZ, -R226 ;  /* 0x000000ffff007224 */ /* 0x000fc600078e0ae2 */
[----:B------:R-:W-:Y:S01]  /*0d70*/  ISETP.GE.AND P0, PT, R7, 0x1, PT ;  /* 0x000000010700780c */ /* 0x000fe20003f06270 */
[----:B------:R-:W-:-:S12]  /*0d80*/  IMAD R227, R0, c[0x0][0x548], R6 ;  /* 0x0001520000e37a24 */ /* 0x000fd800078e0206 */
[----:B------:R-:W-:Y:S05]  /*0d90*/  @!P0 BRA `(.L_x_1030) ;  /* 0x000001f000008947 */ /* 0x000fea0003800000 */
[----:B------:R-:W-:-:S04]  /*0da0*/  SHF.R.U32.HI R0, RZ, 0x10, R228 ;  /* 0x00000010ff007819 */ /* 0x000fc800000116e4 */
[----:B------:R-:W-:-:S04]  /*0db0*/  ISETP.NE.AND P0, PT, R0, RZ, PT ;  /* 0x000000ff0000720c */ /* 0x000fc80003f05270 */
[----:B------:R-:W-:-:S04]  /*0dc0*/  SEL R0, R0, c[0x0][0x338], P0 ;  /* 0x0000ce0000007a07 */ /* 0x000fc80000000000 */
[----:B------:R-:W-:Y:S02]  /*0dd0*/  IABS R2, R0 ;  /* 0x0000000000027213 */ /* 0x000fe40000000000 */
[----:B------:R-:W-:Y:S02]  /*0de0*/  IADD3 R6, R0, -0x1, R7 ;  /* 0xffffffff00067810 */ /* 0x000fe40007ffe007 */
[----:B------:R-:W1:Y:S02]  /*0df0*/  I2F.RP R4, R2 ;  /* 0x0000000200047306 */ /* 0x000e640000209400 */
        /* <DEDUP_REMOVED lines=25> */
.L_x_1030:
[----:B------:R-:W-:Y:S05]  /*0f90*/  BSYNC B0 ;  /* 0x0000000000007941 */ /* 0x000fea0003800000 */
.L_x_1029:
[----:B------:R-:W-:Y:S01]  /*0fa0*/  LOP3.LUT R0, R228, 0xffff, RZ, 0xc0, !PT ;  /* 0x0000ffffe4007812 */ /* 0x000fe200078ec0ff */
[----:B------:R-:W-:Y:S01]  /*0fb0*/  IMAD.MOV.U32 R15, RZ, RZ, RZ ;  /* 0x000000ffff0f7224 */ /* 0x000fe200078e00ff */
[----:B------:R-:W-:Y:S01]  /*0fc0*/  CS2R R96, SRZ ;  /* 0x0000000000607805 */ /* 0x000fe2000001ff00 */
[----:B------:R-:W-:Y:S01]  /*0fd0*/  IMAD.MOV.U32 R16, RZ, RZ, RZ ;  /* 0x000000ffff107224 */ /* 0x000fe200078e00ff */
[----:B------:R-:W-:Y:S01]  /*0fe0*/  CS2R R94, SRZ ;  /* 0x00000000005e7805 */ /* 0x000fe2000001ff00 */
        /* <DEDUP_REMOVED lines=54> */
[----:B------:R-:W-:-:S05]  /*1350*/  @P1 MOV R2, 0x4 ;  /* 0x0000000400021802 */ /* 0x000fca0000000f00 */
[----:B------:R-:W-:-:S05]  /*1360*/  @P1 IMAD.WIDE R2, R226, R2, c[0x0][0x340] ;  /* 0x0000d000e2021625 */ /* 0x000fca00078e0202 */
[----:B------:R1:W5:Y:S01]  /*1370*/  @P1 LDG.E R12, [R2.64] ;  /* 0x00000006020c1981 */ /* 0x000362000c1e1900 */
[----:B------:R-:W-:Y:S01]  /*1380*/  SHF.R.S32.HI R16, RZ, 0x1f, R227 ;  /* 0x0000001fff107819 */ /* 0x000fe200000114e3 */
[----:B------:R-:W-:Y:S01]  /*1390*/  IMAD R4, R210, 0x20, R214 ;  /* 0x00000020d2047824 */ /* 0x000fe200078e02d6 */
[----:B------:R-:W-:Y:S02]  /*13a0*/  SHF.R.S32.HI R6, RZ, 0x1f, R226 ;  /* 0x0000001fff067819 */ /* 0x000fe400000114e2 */
[----:B------:R-:W-:Y:S01]  /*13b0*/  ISETP.GE.AND P6, PT, R196, c[0x0][0x198], PT ;  /* 0x00006600c4007a0c */ /* 0x000fe20003fc6270 */
[----:B------:R-:W-:Y:S01]  /*13c0*/  IMAD R0, R16, c[0x0][0x1b8], RZ ;  /* 0x00006e0010007a24 */ /* 0x000fe200078e02ff */
[----:B------:R-:W-:Y:S02]  /*13d0*/  IADD3 R4, R229, R4, RZ ;  /* 0x00000004e5047210 */ /* 0x000fe40007ffe0ff */
[----:B------:R-:W-:Y:S01]  /*13e0*/  ISETP.GE.AND P5, PT, R208, c[0x0][0x198], PT ;  /* 0x00006600d0007a0c */ /* 0x000fe20003fa6270 */
[----:B------:R-:W-:Y:S01]  /*13f0*/  IMAD R5, R227, c[0x0][0x1bc], R0 ;  /* 0x00006f00e3057a24 */ /* 0x000fe200078e0200 */
[----:B------:R-:W-:Y:S01]  /*1400*/  ISETP.GE.AND P3, PT, R207, c[0x0][0x198], PT ;  /* 0x00006600cf007a0c */ /* 0x000fe20003f66270 */
[----:B------:R-:W-:Y:S01]  /*1410*/  @P4 IMAD.HI.U32 R7, R4, c[0x0][0x2c8], RZ ;  /* 0x0000b20004074a27 */ /* 0x000fe200078e00ff */
[----:B------:R-:W-:-:S03]  /*1420*/  IADD3 R100, R197, -0x1, RZ ;  /* 0xffffffffc5647810 */ /* 0x000fc60007ffe0ff */
[----:B------:R-:W-:Y:S01]  /*1430*/  IMAD.MOV.U32 R0, RZ, RZ, R4 ;  /* 0x000000ffff007224 */ /* 0x000fe200078e0004 */
[----:B------:R-:W-:-:S04]  /*1440*/  @P4 SHF.R.U32.HI R0, RZ, c[0x0][0x2cc], R7 ;  /* 0x0000b300ff004a19 */ /* 0x000fc80000011607 */
[----:B------:R-:W-:Y:S01]  /*1450*/  SHF.R.S32.HI R7, RZ, 0x1f, R0 ;  /* 0x0000001fff077819 */ /* 0x000fe20000011400 */
[----:B-1----:R-:W-:-:S05]  /*1460*/  IMAD.WIDE.U32 R2, R227, c[0x0][0x1b8], RZ ;  /* 0x00006e00e3027a25 */ /* 0x002fca00078e00ff */
[----:B------:R-:W-:Y:S01]  /*1470*/  IADD3 R3, R3, R5, RZ ;  /* 0x0000000503037210 */ /* 0x000fe20007ffe0ff */
[----:B------:R-:W-:-:S04]  /*1480*/  IMAD R5, R6, c[0x0][0x1c0], RZ ;  /* 0x0000700006057a24 */ /* 0x000fc800078e02ff */
[C---:B------:R-:W-:Y:S02]  /*1490*/  IMAD R6, R226.reuse, c[0x0][0x1c4], R5 ;  /* 0x00007100e2067a24 */ /* 0x040fe400078e0205 */
[----:B------:R-:W-:Y:S02]  /*14a0*/  IMAD.MOV R5, RZ, RZ, -R0 ;  /* 0x000000ffff057224 */ /* 0x000fe400078e0a00 */
[----:B------:R-:W-:-:S04]  /*14b0*/  IMAD.WIDE.U32 R2, R226, c[0x0][0x1c0], R2 ;  /* 0x00007000e2027a25 */ /* 0x000fc800078e0002 */
[----:B------:R-:W-:Y:S01]  /*14c0*/  IMAD R4, R5, c[0x0][0x2c4], R4 ;  /* 0x0000b10005047a24 */ /* 0x000fe200078e0204 */
[----:B------:R-:W-:Y:S01]  /*14d0*/  IADD3 R3, R3, R6, RZ ;  /* 0x0000000603037210 */ /* 0x000fe20007ffe0ff */
[----:B------:R-:W-:-:S04]  /*14e0*/  IMAD R5, R7, c[0x0][0x1b0], RZ ;  /* 0x00006c0007057a24 */ /* 0x000fc800078e02ff */
[C---:B------:R-:W-:Y:S01]  /*14f0*/  IMAD R6, R0.reuse, c[0x0][0x1b4], R5 ;  /* 0x00006d0000067a24 */ /* 0x040fe200078e0205 */
[----:B------:R-:W-:Y:S01]  /*1500*/  SHF.R.S32.HI R5, RZ, 0x1f, R4 ;  /* 0x0000001fff057819 */ /* 0x000fe20000011404 */
[----:B------:R-:W-:-:S04]  /*1510*/  IMAD.WIDE.U32 R2, R0, c[0x0][0x1b0], R2 ;  /* 0x00006c0000027a25 */ /* 0x000fc800078e0002 */
[----:B------:R-:W-:Y:S02]  /*1520*/  IMAD R0, R5, c[0x0][0x1a8], RZ ;  /* 0x00006a0005007a24 */ /* 0x000fe400078e02ff */
[----:B------:R-:W-:Y:S02]  /*1530*/  IMAD.IADD R3, R3, 0x1, R6 ;  /* 0x0000000103037824 */ /* 0x000fe400078e0206 */
[C---:B------:R-:W-:Y:S02]  /*1540*/  IMAD R0, R4.reuse, c[0x0][0x1ac], R0 ;  /* 0x00006b0004007a24 */ /* 0x040fe400078e0200 */
[----:B------:R-:W-:-:S05]  /*1550*/  IMAD.WIDE.U32 R2, R4, c[0x0][0x1a8], R2 ;  /* 0x00006a0004027a25 */ /* 0x000fca00078e0002 */
[----:B------:R-:W-:Y:S02]  /*1560*/  IADD3 R0, R3, R0, RZ ;  /* 0x0000000003007210 */ /* 0x000fe40007ffe0ff */
[----:B------:R-:W-:-:S04]  /*1570*/  LEA R11, P0, R2, c[0x0][0x160], 0x1 ;  /* 0x00005800020b7a11 */ /* 0x000fc800078008ff */
[----:B------:R-:W-:Y:S02]  /*1580*/  LEA.HI.X R9, R2, c[0x0][0x164], R0, 0x1, P0 ;  /* 0x0000590002097a11 */ /* 0x000fe400000f0c00 */
[----:B------:R-:W-:Y:S01]  /*1590*/  @!P1 MOV R12, R226 ;  /* 0x000000e2000c9202 */ /* 0x000fe20000000f00 */
[----:B------:R-:W-:Y:S05]  /*15a0*/  BRA.DIV ~URZ, `(.L_x_1032) ;  /* 0x0000b7f27f007947 */ /* 0x000fea000b800000 */
[----:B------:R1:W2:Y:S02]  /*15b0*/  SHFL.IDX PT, R8, R9, RZ, 0x181f ;  /* 0x00181fff09087589 */ /* 0x0002a400000e0000 */
.L_x_1084:
[----:B------:R-:W-:Y:S05]  /*15c0*/  BRA.DIV ~URZ, `(.L_x_1033) ;  /* 0x0000b8427f007947 */ /* 0x000fea000b800000 */
[----:B------:R3:W4:Y:S02]  /*15d0*/  SHFL.IDX PT, R0, R11, RZ, 0x181f ;  /* 0x00181fff0b007589 */ /* 0x00072400000e0000 */
.L_x_1085:
[----:B------:R-:W-:Y:S01]  /*15e0*/  MOV R13, c[0x0][0x2c4] ;  /* 0x0000b100000d7a02 */ /* 0x000fe20000000f00 */
[----:B------:R-:W-:Y:S01]  /*15f0*/  BSSY B0, `(.L_x_1034) ;  /* 0x0000014000007945 */ /* 0x000fe20003800000 */
[----:B------:R-:W-:-:S03]  /*1600*/  IADD3 R10, R214, R229, RZ ;  /* 0x000000e5d60a7210 */ /* 0x000fc60007ffe0ff */
[----:B------:R-:W-:-:S05]  /*1610*/  IMAD R13, R13, c[0x0][0x168], RZ ;  /* 0x00005a000d0d7a24 */ /* 0x000fca00078e02ff */
        /* <DEDUP_REMOVED lines=17> */
.L_x_1035:
[----:B------:R-:W-:Y:S05]  /*1730*/  BSYNC B0 ;  /* 0x0000000000007941 */ /* 0x000fea0003800000 */
.L_x_1034:
[----:B------:R-:W-:Y:S05]  /*1740*/  BRA.DIV ~URZ, `(.L_x_1036) ;  /* 0x0000b7227f007947 */ /* 0x000fea000b800000 */
[----:B--2---:R2:W1:Y:S04]  /*1750*/  SHFL.IDX PT, R8, R9, 0x1, 0x181f ;  /* 0x00381f0009087f89 */ /* 0x00446800000e0000 */
[----:B----4-:R2:W4:Y:S02]  /*1760*/  SHFL.IDX PT, R0, R11, 0x1, 0x181f ;  /* 0x00381f000b007f89 */ /* 0x01052400000e0000 */
.L_x_1086:
        /* <DEDUP_REMOVED lines=19> */
.L_x_1038:
[----:B------:R-:W-:Y:S05]  /*18a0*/  BSYNC B0 ;  /* 0x0000000000007941 */ /* 0x000fea0003800000 */
.L_x_1037:
[----:B------:R-:W-:Y:S05]  /*18b0*/  BRA.DIV ~URZ, `(.L_x_1039) ;  /* 0x0000b6727f007947 */ /* 0x000fea000b800000 */
[----:B-1----:R1:W2:Y:S02]  /*18c0*/  SHFL.IDX PT, R8, R9, 0x2, 0x181f ;  /* 0x00581f0009087f89 */ /* 0x0022a400000e0000 */
.L_x_1087:
[----:B------:R-:W-:Y:S05]  /*18d0*/  BRA.DIV ~URZ, `(.L_x_1040) ;  /* 0x0000b6c27f007947 */ /* 0x000fea000b800000 */
[----:B----4-:R4:W1:Y:S02]  /*18e0*/  SHFL.IDX PT, R0, R11, 0x2, 0x181f ;  /* 0x00581f000b007f89 */ /* 0x01086400000e0000 */
.L_x_1088:
        /* <DEDUP_REMOVED lines=19> */
.L_x_1042:
[----:B------:R-:W-:Y:S05]  /*1a20*/  BSYNC B0 ;  /* 0x0000000000007941 */ /* 0x000fea0003800000 */
.L_x_1041:
[----:B------:R-:W-:Y:S05]  /*1a30*/  BRA.DIV ~URZ, `(.L_x_1043) ;  /* 0x0000b5c27f007947 */ /* 0x000fea000b800000 */
[----:B--2---:R2:W3:Y:S04]  /*1a40*/  SHFL.IDX PT, R8, R9, 0x3, 0x181f ;  /* 0x00781f0009087f89 */ /* 0x0044e800000e0000 */
[----:B-1----:R2:W1:Y:S02]  /*1a50*/  SHFL.IDX PT, R0, R11, 0x3, 0x181f ;  /* 0x00781f000b007f89 */ /* 0x00246400000e0000 */
.L_x_1089:
        /* <DEDUP_REMOVED lines=8> */
[----:B------:R-:W-:Y:S02]  /*1ae0*/  @!P2 LEA R4, P1, R208, R0, 0x1 ;  /* 0x00000000d004a211 */ /* 0x000fe400078208ff */
[----:B---3--:R-:W-:Y:S02]  /*1af0*/  @!P2 LEA.HI.X R7, R196, R8, R22, 0x1, P0 ;  /* 0x00000008c407a211 */ /* 0x008fe400000f0c16 */
[----:B------:R-:W-:Y:S02]  /*1b00*/  @!P2 LEA R2, P0, R207, R0, 0x1 ;  /* 0x00000000cf02a211 */ /* 0x000fe400078008ff */
[----:B------:R-:W-:Y:S01]  /*1b10*/  SHF.R.S32.HI R0, RZ, 0x1f, R12 ;  /* 0x0000001fff007819 */ /* 0x000fe2000001140c */
[----:B------:R-:W-:Y:S01]  /*1b20*/  @!PT LDS RZ, [RZ] ;  /* 0x00000000fffff984 */ /* 0x000fe20000000800 */
[----:B------:R-:W-:Y:S01]  /*1b30*/  @!PT LDS RZ, [RZ] ;  /* 0x00000000fffff984 */ /* 0x000fe20000000800 */
[----:B------:R-:W-:Y:S01]  /*1b40*/  @!PT LDS RZ, [RZ] ;  /* 0x00000000fffff984 */ /* 0x000fe20000000800 */
[----:B------:R1:W-:Y:S01]  /*1b50*/  @!P2 LDGSTS.E.BYPASS.LTC128B.128 [R184+0xf100], [R6.64], !P6 ;  /* 0x0f10000006b8afae */ /* 0x0003e2000f101d46 */
[----:B------:R-:W-:-:S02]  /*1b60*/  @!P2 LEA.HI.X R5, R208, R8, R21, 0x1, P1 ;  /* 0x00000008d005a211 */ /* 0x000fc400008f0c15 */
[----:B------:R-:W-:Y:S01]  /*1b70*/  @!P2 LEA.HI.X R3, R207, R8, R20, 0x1, P0 ;  /* 0x00000008cf03a211 */ /* 0x000fe200000f0c14 */
[----:B------:R-:W-:Y:S02]  /*1b80*/  IMAD R0, R0, c[0x0][0x2b0], RZ ;  /* 0x0000ac0000007a24 */ /* 0x000fe400078e02ff */
[----:B------:R1:W-:Y:S02]  /*1b90*/  @!P2 LDGSTS.E.BYPASS.LTC128B.128 [R184+0x13100], [R4.64], !P5 ;  /* 0x1310000004b8afae */ /* 0x0003e4000e901d46 */
[----:B------:R-:W-:Y:S02]  /*1ba0*/  IMAD R0, R12, c[0x0][0x2b4], R0 ;  /* 0x0000ad000c007a24 */ /* 0x000fe400078e0200 */
[----:B------:R1:W-:Y:S02]  /*1bb0*/  @!P2 LDGSTS.E.BYPASS.LTC128B.128 [R184+0x17100], [R2.64], !P3 ;  /* 0x1710000002b8afae */ /* 0x0003e4000d901d46 */
[----:B------:R-:W-:Y:S02]  /*1bc0*/  IMAD.IADD R223, R219, 0x1, R0 ;  /* 0x00000001dbdf7824 */ /* 0x000fe400078e0200 */
[----:B------:R-:W0:Y:S01]  /*1bd0*/  LDGDEPBAR ;  /* 0x00000000000079af */ /* 0x000e220000000000 */
[----:B------:R-:W-:Y:S03]  /*1be0*/  WARPSYNC 0xffffffff ;  /* 0xffffffff00007948 */ /* 0x000fe60003800000 */
[----:B------:R-:W-:Y:S01]  /*1bf0*/  IMAD.MOV.U32 R0, RZ, RZ, c[0x0][0x2b8] ;  /* 0x0000ae00ff007624 */ /* 0x000fe200078e00ff */
[----:B------:R-:W-:Y:S01]  /*1c00*/  BAR.SYNC.DEFER_BLOCKING 0x0 ;  /* 0x0000000000007b1d */ /* 0x000fe20000010000 */
[----:B--2---:R-:W-:-:S02]  /*1c10*/  IMAD.MOV.U32 R9, RZ, RZ, c[0x0][0x2ac] ;  /* 0x0000ab00ff097624 */ /* 0x004fc400078e00ff */
[----:B-1----:R-:W-:Y:S01]  /*1c20*/  IMAD R2, R100, 0x40, R104 ;  /* 0x0000004064027824 */ /* 0x002fe200078e0268 */
[----:B------:R-:W-:Y:S01]  /*1c30*/  ISETP.NE.AND P3, PT, R0, 0x1, PT ;  /* 0x000000010000780c */ /* 0x000fe20003f65270 */
[----:B------:R-:W-:Y:S02]  /*1c40*/  IMAD R9, R9, c[0x0][0x1d0], RZ ;  /* 0x0000740009097a24 */ /* 0x000fe400078e02ff */
[----:B------:R-:W-:-:S03]  /*1c50*/  IMAD.MOV.U32 R185, RZ, RZ, RZ ;  /* 0x000000ffffb97224 */ /* 0x000fc600078e00ff */
        /* <DEDUP_REMOVED lines=10> */
[----:B------:R-:W2:Y:S01]  /*1d00*/  @!P1 LDG.E R185, [R4.64] ;  /* 0x0000000604b99981 */ /* 0x000ea2000c1e1900 */
[----:B------:R-:W-:Y:S01]  /*1d10*/  IMAD.MOV R0, RZ, RZ, -R0 ;  /* 0x000000ffff007224 */ /* 0x000fe200078e0a00 */
[----:B------:R-:W-:Y:S01]  /*1d20*/  SHF.L.U64.HI R101, R196, 0x1, R22 ;  /* 0x00000001c4657819 */ /* 0x000fe20000010216 */
[----:B------:R-:W-:Y:S01]  /*1d30*/  IMAD.WIDE.U32 R216, R227, c[0x0][0x1e8], RZ ;  /* 0x00007a00e3d87a25 */ /* 0x000fe200078e00ff */
[----:B------:R-:W-:Y:S01]  /*1d40*/  IADD3 R171, R160, 0x20, RZ ;  /* 0x00000020a0ab7810 */ /* 0x000fe20007ffe0ff */
[----:B------:R-:W-:Y:S01]  /*1d50*/  BSSY B0, `(.L_x_1044) ;  /* 0x0000166000007945 */ /* 0x000fe20003800000 */
[----:B------:R-:W-:Y:S01]  /*1d60*/  SHF.L.U64.HI R103, R208, 0x1, R21 ;  /* 0x00000001d0677819 */ /* 0x000fe20000010215 */
[----:B------:R-:W-:Y:S01]  /*1d70*/  IMAD R186, R0, c[0x0][0x2b8], R2 ;  /* 0x0000ae0000ba7a24 */ /* 0x000fe200078e0202 */
[----:B------:R-:W-:Y:S01]  /*1d80*/  SHF.L.U64.HI R102, R207, 0x1, R20 ;  /* 0x00000001cf667819 */ /* 0x000fe20000010214 */
[----:B------:R-:W-:Y:S02]  /*1d90*/  IMAD R105, R100, -0x40, R9 ;  /* 0xffffffc064697824 */ /* 0x000fe400078e0209 */
[----:B------:R-:W-:Y:S01]  /*1da0*/  IMAD.WIDE.U32 R2, R186, c[0x0][0x1e0], RZ ;  /* 0x00007800ba027a25 */ /* 0x000fe200078e00ff */
[----:B------:R-:W-:-:S03]  /*1db0*/  SHF.R.S32.HI R10, RZ, 0x1f, R186 ;  /* 0x0000001fff0a7819 */ /* 0x000fc600000114ba */
[----:B------:R-:W-:Y:S02]  /*1dc0*/  IMAD.IADD R9, R105, 0x1, -R214 ;  /* 0x0000000169097824 */ /* 0x000fe400078e0ad6 */
[----:B------:R-:W-:Y:S02]  /*1dd0*/  IMAD R0, R10, c[0x0][0x1e0], RZ ;  /* 0x000078000a007a24 */ /* 0x000fe400078e02ff */
[----:B------:R-:W-:Y:S01]  /*1de0*/  IMAD.WIDE.U32 R220, R227, c[0x0][0x210], RZ ;  /* 0x00008400e3dc7a25 */ /* 0x000fe200078e00ff */
[C---:B------:R-:W-:Y:S02]  /*1df0*/  ISETP.GE.AND P2, PT, R9.reuse, 0x1, PT ;  /* 0x000000010900780c */ /* 0x040fe40003f46270 */
[----:B------:R-:W-:Y:S01]  /*1e00*/  ISETP.GE.AND P6, PT, R9, 0x21, PT ;  /* 0x000000210900780c */ /* 0x000fe20003fc6270 */
[----:B------:R-:W-:Y:S02]  /*1e10*/  IMAD R0, R186, c[0x0][0x1e4], R0 ;  /* 0x00007900ba007a24 */ /* 0x000fe400078e0200 */
[----:B------:R-:W-:-:S02]  /*1e20*/  IMAD.SHL.U32 R106, R196, 0x2, RZ ;  /* 0x00000002c46a7824 */ /* 0x000fc400078e00ff */
[----:B------:R-:W-:Y:S02]  /*1e30*/  IMAD.IADD R3, R3, 0x1, R0 ;  /* 0x0000000103037824 */ /* 0x000fe400078e0200 */
[----:B------:R-:W-:Y:S02]  /*1e40*/  IMAD R0, R16, c[0x0][0x1e8], RZ ;  /* 0x00007a0010007a24 */ /* 0x000fe400078e02ff */
[----:B------:R-:W-:Y:S02]  /*1e50*/  IMAD.SHL.U32 R107, R208, 0x2, RZ ;  /* 0x00000002d06b7824 */ /* 0x000fe400078e00ff */
[----:B------:R-:W-:Y:S01]  /*1e60*/  IMAD R0, R227, c[0x0][0x1ec], R0 ;  /* 0x00007b00e3007a24 */ /* 0x000fe200078e0200 */
[----:B------:R-:W-:Y:S01]  /*1e70*/  @P2 ISETP.GE.AND P1, PT, R196, c[0x0][0x1d4], PT ;  /* 0x00007500c4002a0c */ /* 0x000fe20003f26270 */
[----:B------:R-:W-:Y:S01]  /*1e80*/  IMAD.SHL.U32 R108, R207, 0x2, RZ ;  /* 0x00000002cf6c7824 */ /* 0x000fe200078e00ff */
[----:B------:R-:W-:Y:S01]  /*1e90*/  @P2 ISETP.GE.AND P5, PT, R208, c[0x0][0x1d4], PT ;  /* 0x00007500d0002a0c */ /* 0x000fe20003fa6270 */
[----:B------:R-:W-:Y:S01]  /*1ea0*/  IMAD.IADD R222, R217, 0x1, R0 ;  /* 0x00000001d9de7824 */ /* 0x000fe200078e0200 */
[----:B--2-4-:R-:W-:Y:S01]  /*1eb0*/  SHF.R.S32.HI R11, RZ, 0x1f, R185 ;  /* 0x0000001fff0b7819 */ /* 0x014fe200000114b9 */
        /* <DEDUP_REMOVED lines=15> */
[----:B------:R-:W-:Y:S02]  /*1fb0*/  @P2 ISETP.GE.AND P1, PT, R207, c[0x0][0x1d4], PT ;  /* 0x00007500cf002a0c */ /* 0x000fe40003f26270 */
[----:B------:R-:W-:-:S05]  /*1fc0*/  @P2 LEA.HI.X R7, R208, R2, R21, 0x1, P0 ;  /* 0x00000002d0072211 */ /* 0x000fca00000f0c15 */
[----:B------:R3:W-:Y:S01]  /*1fd0*/  @P2 LDGSTS.E.BYPASS.LTC128B.128 [R184+0x8100], [R6.64], !P5 ;  /* 0x0810000006b82fae */ /* 0x0007e2000e901d46 */
[----:B-1----:R-:W-:Y:S01]  /*1fe0*/  @P2 LEA R4, P0, R207, R0, 0x1 ;  /* 0x00000000cf042211 */ /* 0x002fe200078008ff */
[----:B------:R-:W-:-:S03]  /*1ff0*/  IMAD R0, R10, c[0x0][0x208], RZ ;  /* 0x000082000a007a24 */ /* 0x000fc600078e02ff */
[----:B------:R-:W-:Y:S01]  /*2000*/  @P2 LEA.HI.X R5, R207, R2, R20, 0x1, P0 ;  /* 0x00000002cf052211 */ /* 0x000fe200000f0c14 */
[----:B------:R-:W-:Y:S01]  /*2010*/  IMAD R0, R186, c[0x0][0x20c], R0 ;  /* 0x00008300ba007a24 */ /* 0x000fe200078e0200 */
[----:B---3--:R-:W-:-:S03]  /*2020*/  @P6 LEA R6, P0, R196, R3, 0x1 ;  /* 0x00000003c4066211 */ /* 0x008fc600078008ff */
[----:B------:R1:W-:Y:S01]  /*2030*/  @P2 LDGSTS.E.BYPASS.LTC128B.128 [R184+0xa100], [R4.64], !P1 ;  /* 0x0a10000004b82fae */ /* 0x0003e2000c901d46 */
[----:B------:R-:W-:Y:S02]  /*2040*/  @P6 ISETP.GE.AND P2, PT, R196, c[0x0][0x1d4], PT ;  /* 0x00007500c4006a0c */ /* 0x000fe40003f46270 */
[----:B------:R-:W-:Y:S02]  /*2050*/  @P6 ISETP.GE.AND P1, PT, R208, c[0x0][0x1d4], PT ;  /* 0x00007500d0006a0c */ /* 0x000fe40003f26270 */
[----:B----4-:R-:W-:Y:S02]  /*2060*/  @P6 LEA.HI.X R7, R196, R8, R22, 0x1, P0 ;  /* 0x00000008c4076211 */ /* 0x010fe400000f0c16 */
[----:B------:R-:W-:-:S07]  /*2070*/  @P6 ISETP.GE.AND P0, PT, R207, c[0x0][0x1d4], PT ;  /* 0x00007500cf006a0c */ /* 0x000fce0003f06270 */
[----:B------:R2:W-:Y:S01]  /*2080*/  @P6 LDGSTS.E.BYPASS.LTC128B.128 [R184+0x7100], [R6.64], !P2 ;  /* 0x0710000006b86fae */ /* 0x0005e2000d101d46 */
[----:B-1----:R-:W-:-:S04]  /*2090*/  @P6 LEA R4, P5, R208, R3, 0x1 ;  /* 0x00000003d0046211 */ /* 0x002fc800078a08ff */
[----:B------:R-:W-:Y:S02]  /*20a0*/  @P6 LEA.HI.X R5, R208, R8, R21, 0x1, P5 ;  /* 0x00000008d0056211 */ /* 0x000fe400028f0c15 */
[----:B------:R-:W-:-:S03]  /*20b0*/  @P6 LEA R2, P5, R207, R3, 0x1 ;  /* 0x00000003cf026211 */ /* 0x000fc600078a08ff */
[----:B------:R2:W-:Y:S01]  /*20c0*/  @P6 LDGSTS.E.BYPASS.LTC128B.128 [R184+0x9100], [R4.64], !P1 ;  /* 0x0910000004b86fae */ /* 0x0005e2000c901d46 */
[----:B------:R-:W-:Y:S01]  /*20d0*/  @P6 LEA.HI.X R3, R207, R8, R20, 0x1, P5 ;  /* 0x00000008cf036211 */ /* 0x000fe200028f0c14 */
[----:B------:R-:W-:-:S04]  /*20e0*/  IMAD R8, R11, c[0x0][0x218], RZ ;  /* 0x000086000b087a24 */ /* 0x000fc800078e02ff */
[----:B------:R1:W-:Y:S01]  /*20f0*/  @P6 LDGSTS.E.BYPASS.LTC128B.128 [R184+0xb100], [R2.64], !P0 ;  /* 0x0b10000002b86fae */ /* 0x0003e2000c101d46 */
[----:B------:R-:W-:-:S03]  /*2100*/  IMAD R8, R185, c[0x0][0x21c], R8 ;  /* 0x00008700b9087a24 */ /* 0x000fc600078e0208 */
[----:B------:R-:W0:Y:S01]  /*2110*/  LDGDEPBAR ;  /* 0x00000000000079af */ /* 0x000e220000000000 */
[----:B-1----:R-:W-:Y:S01]  /*2120*/  IMAD.WIDE.U32 R2, R186, c[0x0][0x208], RZ ;  /* 0x00008200ba027a25 */ /* 0x002fe200078e00ff */
[----:B------:R-:W-:-:S04]  /*2130*/  DEPBAR.LE SB0, 0x1 ;  /* 0x000080400000791a */ /* 0x000fc80000000000 */
[----:B------:R-:W-:-:S04]  /*2140*/  DEPBAR.LE SB0, 0x0 ;  /* 0x000080000000791a */ /* 0x000fc80000000000 */
[----:B------:R-:W-:Y:S01]  /*2150*/  BAR.SYNC.DEFER_BLOCKING 0x0 ;  /* 0x0000000000007b1d */ /* 0x000fe20000010000 */
[----:B------:R-:W-:Y:S02]  /*2160*/  IMAD.IADD R3, R3, 0x1, R0 ;  /* 0x0000000103037824 */ /* 0x000fe400078e0200 */
[----:B------:R-:W-:Y:S02]  /*2170*/  IMAD R0, R16, c[0x0][0x210], RZ ;  /* 0x0000840010007a24 */ /* 0x000fe400078e02ff */
[----:B------:R-:W-:-:S04]  /*2180*/  IMAD.WIDE.U32 R2, R185, c[0x0][0x218], R2 ;  /* 0x00008600b9027a25 */ /* 0x000fc800078e0002 */
[----:B------:R-:W-:-:S04]  /*2190*/  IMAD R0, R227, c[0x0][0x214], R0 ;  /* 0x00008500e3007a24 */ /* 0x000fc800078e0200 */
[----:B------:R-:W-:Y:S01]  /*21a0*/  IMAD.IADD R224, R221, 0x1, R0 ;  /* 0x00000001dde07824 */ /* 0x000fe200078e0200 */
[----:B------:R-:W-:-:S04]  /*21b0*/  IADD3 R0, P0, R2, R220, RZ ;  /* 0x000000dc02007210 */ /* 0x000fc80007f1e0ff */
[----:B------:R-:W-:Y:S02]  /*21c0*/  IADD3.X R2, R224, R3, R8, P0, !PT ;  /* 0x00000003e0027210 */ /* 0x000fe400007fe408 */
[C---:B------:R-:W-:Y:S01]  /*21d0*/  LEA R8, P0, R0.reuse, c[0x0][0x1f8], 0x1 ;  /* 0x00007e0000087a11 */ /* 0x040fe200078008ff */
[----:B--2---:R-:W-:Y:S03]  /*21e0*/  LDSM.16.M88.4 R4, [R167] ;  /* 0x00000000a704783b */ /* 0x004fe60000000200 */
[----:B------:R-:W-:Y:S02]  /*21f0*/  LEA.HI.X R10, R0, c[0x0][0x1fc], R2, 0x1, P0 ;  /* 0x00007f00000a7a11 */ /* 0x000fe400000f0c02 */
[----:B------:R-:W-:Y:S01]  /*2200*/  R2P PR, R210, 0x6 ;  /* 0x00000006d2007804 */ /* 0x000fe20000000000 */
[----:B------:R-:W1:Y:S01]  /*2210*/  LDSM.16.M88.4 R16, [R160+0x800] ;  /* 0x00080000a010783b */ /* 0x000e620000000200 */
[----:B------:R-:W-:-:S03]  /*2220*/  ISETP.GE.AND P0, PT, R196, c[0x0][0x1d4], PT ;  /* 0x00007500c4007a0c */ /* 0x000fc60003f06270 */
[----:B------:R-:W2:Y:S04]  /*2230*/  SHFL.IDX PT, R2, R8, RZ, 0x181f ;  /* 0x00181fff08027589 */ /* 0x000ea800000e0000 */
[----:B------:R-:W3:Y:S04]  /*2240*/  SHFL.IDX PT, R3, R10, RZ, 0x181f ;  /* 0x00181fff0a037589 */ /* 0x000ee800000e0000 */
[----:B------:R-:W4:Y:S01]  /*2250*/  SHFL.IDX PT, R0, R8, 0x1, 0x181f ;  /* 0x00381f0008007f89 */ /* 0x000f2200000e0000 */
[----:B------:R-:W-:-:S03]  /*2260*/  @P1 IADD3 R171, R160, -0x20, RZ ;  /* 0xffffffe0a0ab1810 */ /* 0x000fc60007ffe0ff */
[----:B------:R-:W-:Y:S01]  /*2270*/  LDSM.16.M88.4 R12, [R160] ;  /* 0x00000000a00c783b */ /* 0x000fe20000000200 */
[C---:B------:R-:W-:Y:S02]  /*2280*/  IADD3 R172, R171.reuse, 0x4000, RZ ;  /* 0x00004000abac7810 */ /* 0x040fe40007ffe0ff */
[C---:B------:R-:W-:Y:S01]  /*2290*/  IADD3 R176, R171.reuse, 0x2000, RZ ;  /* 0x00002000abb07810 */ /* 0x040fe20007ffe0ff */
[----:B------:R-:W-:Y:S01]  /*22a0*/  LDSM.16.M88.4 R40, [R160+0x1000] ;  /* 0x00100000a028783b */ /* 0x000fe20000000200 */
[C---:B------:R-:W-:Y:S02]  /*22b0*/  IADD3 R173, R171.reuse, 0x2800, RZ ;  /* 0x00002800abad7810 */ /* 0x040fe40007ffe0ff */
[C---:B------:R-:W-:Y:S01]  /*22c0*/  IADD3 R174, R171.reuse, 0x3000, RZ ;  /* 0x00003000abae7810 */ /* 0x040fe20007ffe0ff */
[----:B------:R5:W3:Y:S01]  /*22d0*/  SHFL.IDX PT, R8, R10, 0x1, 0x181f ;  /* 0x00381f000a087f89 */ /* 0x000ae200000e0000 */
[C---:B------:R-:W-:Y:S02]  /*22e0*/  IADD3 R175, R171.reuse, 0x3800, RZ ;  /* 0x00003800abaf7810 */ /* 0x040fe40007ffe0ff */
[C---:B------:R-:W-:Y:S01]  /*22f0*/  IADD3 R177, R171.reuse, 0x4800, RZ ;  /* 0x00004800abb17810 */ /* 0x040fe20007ffe0ff */
[----:B------:R-:W4:Y:S01]  /*2300*/  LDSM.16.M88.4 R32, [R160+0x1800] ;  /* 0x00180000a020783b */ /* 0x000f220000000200 */
[----:B------:R-:W-:-:S02]  /*2310*/  IADD3 R178, R171, 0x5000, RZ ;  /* 0x00005000abb27810 */ /* 0x000fc40007ffe0ff */
[C---:B------:R-:W-:Y:S01]  /*2320*/  IADD3 R179, R171.reuse, 0x5800, RZ ;  /* 0x00005800abb37810 */ /* 0x040fe20007ffe0ff */
[----:B------:R-:W-:Y:S01]  /*2330*/  LDSM.16.M88.4 R24, [R171] ;  /* 0x00000000ab18783b */ /* 0x000fe20000000200 */
[C---:B------:R-:W-:Y:S02]  /*2340*/  IADD3 R182, R171.reuse, 0x1800, RZ ;  /* 0x00001800abb67810 */ /* 0x040fe40007ffe0ff */
[C---:B------:R-:W-:Y:S01]  /*2350*/  IADD3 R181, R171.reuse, 0x1000, RZ ;  /* 0x00001000abb57810 */ /* 0x040fe20007ffe0ff */
[----:B------:R-:W-:Y:S01]  /*2360*/  LDSM.16.M88.4 R44, [R171+0x800] ;  /* 0x00080000ab2c783b */ /* 0x000fe20000000200 */
[----:B------:R-:W-:Y:S01]  /*2370*/  IADD3 R180, R171, 0x800, RZ ;  /* 0x00000800abb47810 */ /* 0x000fe20007ffe0ff */
[C---:B-1----:R-:W-:Y:S02]  /*2380*/  HMMA.16816.F32.BF16 R48, R4.reuse, R16, RZ ;  /* 0x000000100430723c */ /* 0x042fe400000418ff */
[----:B------:R-:W-:Y:S05]  /*2390*/  LDSM.16.M88.4 R68, [R171+0x1800] ;  /* 0x00180000ab44783b */ /* 0x000fea0000000200 */
[C---:B--2---:R-:W-:Y:S01]  /*23a0*/  IADD3 R16, P5, R2.reuse, R106, RZ ;  /* 0x0000006a02107210 */ /* 0x044fe20007fbe0ff */
[----:B------:R-:W-:Y:S01]  /*23b0*/  HMMA.16816.F32.BF16 R52, R4, R18, RZ ;  /* 0x000000120434723c */ /* 0x000fe200000418ff */
[----:B-----5:R-:W-:-:S02]  /*23c0*/  IADD3 R10, P6, R2, R107, RZ ;  /* 0x0000006b020a7210 */ /* 0x020fc40007fde0ff */
[----:B------:R-:W-:Y:S01]  /*23d0*/  IADD3 R2, P1, R2, R108, RZ ;  /* 0x0000006c02027210 */ /* 0x000fe20007f3e0ff */
[C---:B---3--:R-:W-:Y:S01]  /*23e0*/  IMAD.X R17, R3.reuse, 0x1, R101, P5 ;  /* 0x0000000103117824 */ /* 0x048fe200028e0665 */
[----:B----4-:R-:W-:Y:S01]  /*23f0*/  IADD3 R20, P5, R0, R106, RZ ;  /* 0x0000006a00147210 */ /* 0x010fe20007fbe0ff */
[C---:B------:R-:W-:Y:S01]  /*2400*/  IMAD.X R11, R3.reuse, 0x1, R103, P6 ;  /* 0x00000001030b7824 */ /* 0x040fe200030e0667 */
[----:B------:R-:W-:Y:S01]  /*2410*/  ISETP.GE.AND P6, PT, R208, c[0x0][0x1d4], PT ;  /* 0x00007500d0007a0c */ /* 0x000fe20003fc6270 */
[----:B------:R-:W-:Y:S01]  /*2420*/  IMAD.X R3, R3, 0x1, R102, P1 ;  /* 0x0000000103037824 */ /* 0x000fe200008e0666 */
[----:B------:R-:W-:Y:S01]  /*2430*/  IADD3 R18, P1, R0, R107, RZ ;  /* 0x0000006b00127210 */ /* 0x000fe20007f3e0ff */
[C---:B------:R-:W-:Y:S01]  /*2440*/  IMAD.X R21, R8.reuse, 0x1, R101, P5 ;  /* 0x0000000108157824 */ /* 0x040fe200028e0665 */
[C---:B------:R-:W-:Y:S01]  /*2450*/  ISETP.LT.OR P5, PT, R9.reuse, 0x1, P0 ;  /* 0x000000010900780c */ /* 0x040fe200007a1670 */
[----:B------:R-:W-:Y:S01]  /*2460*/  HMMA.16816.F32.BF16 R36, R4, R12, RZ ;  /* 0x0000000c0424723c */ /* 0x000fe200000418ff */
[C---:B------:R-:W-:Y:S01]  /*2470*/  ISETP.LT.OR P0, PT, R9.reuse, 0x21, P0 ;  /* 0x000000210900780c */ /* 0x040fe20000701670 */
[----:B------:R-:W-:Y:S01]  /*2480*/  IMAD.X R19, R8, 0x1, R103, P1 ;  /* 0x0000000108137824 */ /* 0x000fe200008e0667 */
[----:B------:R-:W-:-:S02]  /*2490*/  ISETP.LT.OR P1, PT, R9, 0x1, P6 ;  /* 0x000000010900780c */ /* 0x000fc40003721670 */
[----:B------:R-:W-:-:S03]  /*24a0*/  ISETP.LT.OR P6, PT, R9, 0x21, P6 ;  /* 0x000000210900780c */ /* 0x000fc600037c1670 */
[C---:B------:R-:W-:Y:S01]  /*24b0*/  HMMA.16816.F32.BF16 R28, R4.reuse, R14, RZ ;  /* 0x0000000e041c723c */ /* 0x040fe200000418ff */
[----:B------:R-:W1:Y:S07]  /*24c0*/  LDSM.16.M88.4 R12, [R168] ;  /* 0x00000000a80c783b */ /* 0x000e6e0000000200 */
[C---:B------:R-:W-:Y:S08]  /*24d0*/  HMMA.16816.F32.BF16 R56, R4.reuse, R40, RZ ;  /* 0x000000280438723c */ /* 0x040ff000000418ff */
[----:B------:R-:W-:Y:S01]  /*24e0*/  HMMA.16816.F32.BF16 R64, R4, R42, RZ ;  /* 0x0000002a0440723c */ /* 0x000fe200000418ff */
[----:B------:R-:W2:Y:S04]  /*24f0*/  LDSM.16.M88.4 R40, [R171+0x1000] ;  /* 0x00100000ab28783b */ /* 0x000ea80000000200 */
[----:B------:R-:W-:Y:S01]  /*2500*/  @!PT LDS RZ, [RZ] ;  /* 0x00000000fffff984 */ /* 0x000fe20000000800 */
[----:B------:R-:W-:Y:S01]  /*2510*/  @!PT LDS RZ, [RZ] ;  /* 0x00000000fffff984 */ /* 0x000fe20000000800 */
[----:B------:R-:W-:Y:S01]  /*2520*/  @!PT LDS RZ, [RZ] ;  /* 0x00000000fffff984 */ /* 0x000fe20000000800 */
[----:B------:R2:W-:Y:S01]  /*2530*/  LDGSTS.E.BYPASS.LTC128B.128 [R184+0x100], [R16.64], !P5 ;  /* 0x0010000010b87fae */ /* 0x0005e2000e901d46 */
[----:B------:R-:W-:-:S02]  /*2540*/  ISETP.GE.AND P5, PT, R207, c[0x0][0x1d4], PT ;  /* 0x00007500cf007a0c */ /* 0x000fc40003fa6270 */
[----:B------:R-:W-:Y:S01]  /*2550*/  HMMA.16816.F32.BF16 R60, R4, R32, RZ ;  /* 0x00000020043c723c */ /* 0x000fe200000418ff */
[----:B------:R3:W-:Y:S01]  /*2560*/  LDGSTS.E.BYPASS.LTC128B.128 [R184+0x2100], [R10.64], !P1 ;  /* 0x021000000ab87fae */ /* 0x0007e2000c901d46 */
[C---:B------:R-:W-:Y:S02]  /*2570*/  ISETP.LT.OR P1, PT, R9.reuse, 0x1, P5 ;  /* 0x000000010900780c */ /* 0x040fe40002f21670 */
[----:B------:R-:W-:-:S04]  /*2580*/  ISETP.LT.OR P5, PT, R9, 0x21, P5 ;  /* 0x000000210900780c */ /* 0x000fc80002fa1670 */
[----:B------:R-:W-:Y:S07]  /*2590*/  HMMA.16816.F32.BF16 R4, R4, R34, RZ ;  /* 0x000000220404723c */ /* 0x000fee00000418ff */
[----:B------:R4:W-:Y:S01]  /*25a0*/  LDGSTS.E.BYPASS.LTC128B.128 [R184+0x4100], [R2.64], !P1 ;  /* 0x0410000002b87fae */ /* 0x0009e2000c901d46 */
[----:B-1----:R-:W-:Y:S03]  /*25b0*/  HMMA.16816.F32.BF16 R72, R12, R26, R28 ;  /* 0x0000001a0c48723c */ /* 0x002fe6000004181c */
[----:B------:R1:W-:Y:S01]  /*25c0*/  LDGSTS.E.BYPASS.LTC128B.128 [R184+0x1100], [R20.64], !P0 ;  /* 0x0110000014b87fae */ /* 0x0003e2000c101d46 */
[----:B------:R-:W-:-:S03]  /*25d0*/  ISETP.GT.AND P0, PT, R100, R212, PT ;  /* 0x000000d46400720c */ /* 0x000fc60003f04270 */
[----:B------:R2:W-:Y:S01]  /*25e0*/  LDGSTS.E.BYPASS.LTC128B.128 [R184+0x3100], [R18.64], !P6 ;  /* 0x0310000012b87fae */ /* 0x0005e2000f101d46 */
[C---:B------:R-:W-:Y:S08]  /*25f0*/  HMMA.16816.F32.BF16 R76, R12.reuse, R24, R36 ;  /* 0x000000180c4c723c */ /* 0x040ff00000041824 */
[C---:B------:R-:W-:Y:S08]  /*2600*/  HMMA.16816.F32.BF16 R24, R12.reuse, R44, R48 ;  /* 0x0000002c0c18723c */ /* 0x040ff00000041830 */
[----:B------:R-:W-:Y:S01]  /*2610*/  HMMA.16816.F32.BF16 R48, R12, R70, R4 ;  /* 0x000000460c30723c */ /* 0x000fe20000041804 */
[----:B----4-:R-:W-:Y:S01]  /*2620*/  IMAD.MOV.U32 R3, RZ, RZ, 0x40 ;  /* 0x00000040ff037424 */ /* 0x010fe200078e00ff */
[----:B------:R-:W-:-:S04]  /*2630*/  IADD3 R2, P1, R0, R108, RZ ;  /* 0x0000006c00027210 */ /* 0x000fc80007f3e0ff */
[----:B------:R-:W-:Y:S01]  /*2640*/  SEL R0, R3, 0xffffffc0, !P2 ;  /* 0xffffffc003007807 */ /* 0x000fe20005000000 */
[----:B------:R-:W-:Y:S01]  /*2650*/  IMAD.X R3, R8, 0x1, R102, P1 ;  /* 0x0000000108037824 */ /* 0x000fe200008e0666 */
[----:B-1----:R-:W-:Y:S01]  /*2660*/  HMMA.16816.F32.BF16 R20, R12, R46, R52 ;  /* 0x0000002e0c14723c */ /* 0x002fe20000041834 */
[----:B------:R-:W-:Y:S02]  /*2670*/  ISETP.GT.AND P1, PT, R104, 0x3f, PT ;  /* 0x0000003f6800780c */ /* 0x000fe40003f24270 */
[--C-:B------:R-:W-:Y:S01]  /*2680*/  IMAD.IADD R162, R160, 0x1, R0.reuse ;  /* 0x00000001a0a27824 */ /* 0x100fe200078e0200 */
[----:B------:R1:W-:Y:S01]  /*2690*/  LDGSTS.E.BYPASS.LTC128B.128 [R184+0x5100], [R2.64], !P5 ;  /* 0x0510000002b87fae */ /* 0x0003e2000e901d46 */
[----:B------:R-:W-:-:S03]  /*26a0*/  IMAD.IADD R161, R172, 0x1, R0 ;  /* 0x00000001aca17824 */ /* 0x000fc600078e0200 */
[----:B---3--:R-:W-:Y:S01]  /*26b0*/  LDSM.16.M88.4 R8, [R170] ;  /* 0x00000000aa08783b */ /* 0x008fe20000000200 */
[C---:B--2---:R-:W-:Y:S03]  /*26c0*/  HMMA.16816.F32.BF16 R16, R12.reuse, R40, R56 ;  /* 0x000000280c10723c */ /* 0x044fe60000041838 */
[----:B------:R-:W2:Y:S04]  /*26d0*/  LDSM.16.M88.4 R32, [R162] ;  /* 0x00000000a220783b */ /* 0x000ea80000000200 */
[----:B------:R-:W3:Y:S01]  /*26e0*/  LDSM.16.M88.4 R28, [R162+0x800] ;  /* 0x00080000a21c783b */ /* 0x000ee20000000200 */
[C---:B------:R-:W-:Y:S03]  /*26f0*/  HMMA.16816.F32.BF16 R40, R12.reuse, R42, R64 ;  /* 0x0000002a0c28723c */ /* 0x040fe60000041840 */
[----:B------:R-:W4:Y:S04]  /*2700*/  LDSM.16.M88.4 R36, [R162+0x1000] ;  /* 0x00100000a224783b */ /* 0x000f280000000200 */
[----:B------:R-:W5:Y:S01]  /*2710*/  LDSM.16.M88.4 R44, [R162+0x1800] ;  /* 0x00180000a22c783b */ /* 0x000f620000000200 */
[----:B------:R-:W-:Y:S03]  /*2720*/  HMMA.16816.F32.BF16 R52, R12, R68, R60 ;  /* 0x000000440c34723c */ /* 0x000fe6000004183c */
[----:B------:R-:W-:Y:S04]  /*2730*/  LDSM.16.M88.4 R4, [R169] ;  /* 0x00000000a904783b */ /* 0x000fe80000000200 */
[----:B------:R-:W1:Y:S04]  /*2740*/  LDSM.16.M88.4 R68, [R161+-0x4000] ;  /* 0xffc00000a144783b */ /* 0x000e680000000200 */
[----:B------:R-:W-:Y:S04]  /*2750*/  LDSM.16.M88.4 R80, [R161+-0x3000] ;  /* 0xffd00000a150783b */ /* 0x000fe80000000200 */
[----:B------:R-:W-:Y:S04]  /*2760*/  LDSM.16.M88.4 R12, [R167+0x4000] ;  /* 0x00400000a70c783b */ /* 0x000fe80000000200 */
[----:B------:R-:W-:Y:S04]  /*2770*/  LDSM.16.M88.4 R88, [R160+0x2000] ;  /* 0x00200000a058783b */ /* 0x000fe80000000200 */
[----:B------:R-:W-:Y:S01]  /*2780*/  LDSM.16.M88.4 R84, [R160+0x2800] ;  /* 0x00280000a054783b */ /* 0x000fe20000000200 */
[C---:B--2---:R-:W-:Y:S03]  /*2790*/  HMMA.16816.F32.BF16 R64, R8.reuse, R34, R72 ;  /* 0x000000220840723c */ /* 0x044fe60000041848 */
[----:B------:R-:W2:Y:S04]  /*27a0*/  LDSM.16.M88.4 R72, [R161+-0x3800] ;  /* 0xffc80000a148783b */ /* 0x000ea80000000200 */
[----:B------:R-:W-:Y:S01]  /*27b0*/  LDSM.16.M88.4 R96, [R179] ;  /* 0x00000000b360783b */ /* 0x000fe20000000200 */
[C---:B------:R-:W-:Y:S03]  /*27c0*/  HMMA.16816.F32.BF16 R60, R8.reuse, R32, R76 ;  /* 0x00000020083c723c */ /* 0x040fe6000004184c */
[----:B------:R-:W1:Y:S04]  /*27d0*/  LDSM.16.M88.4 R76, [R161+-0x2800] ;  /* 0xffd80000a14c783b */ /* 0x000e680000000200 */
[----:B------:R-:W-:Y:S01]  /*27e0*/  LDSM.16.M88.4 R92, [R162+0x5800] ;  /* 0x00580000a25c783b */ /* 0x000fe20000000200 */
[C---:B---3--:R-:W-:Y:S03]  /*27f0*/  HMMA.16816.F32.BF16 R56, R8.reuse, R28, R24 ;  /* 0x0000001c0838723c */ /* 0x048fe60000041818 */
[----:B------:R-:W0:Y:S05]  /*2800*/  LDGDEPBAR ;  /* 0x00000000000079af */ /* 0x000e2a0000000000 */
[C---:B------:R-:W-:Y:S08]  /*2810*/  HMMA.16816.F32.BF16 R32, R8.reuse, R30, R20 ;  /* 0x0000001e0820723c */ /* 0x040ff00000041814 */
[C---:B----4-:R-:W-:Y:S08]  /*2820*/  HMMA.16816.F32.BF16 R28, R8.reuse, R36, R16 ;  /* 0x00000024081c723c */ /* 0x050ff00000041810 */
[C---:B------:R-:W-:Y:S08]  /*2830*/  HMMA.16816.F32.BF16 R24, R8.reuse, R38, R40 ;  /* 0x000000260818723c */ /* 0x040ff00000041828 */
[C---:B-----5:R-:W-:Y:S08]  /*2840*/  HMMA.16816.F32.BF16 R20, R8.reuse, R44, R52 ;  /* 0x0000002c0814723c */ /* 0x060ff00000041834 */
[----:B------:R-:W-:Y:S01]  /*2850*/  HMMA.16816.F32.BF16 R8, R8, R46, R48 ;  /* 0x0000002e0808723c */ /* 0x000fe20000041830 */
[----:B------:R-:W3:Y:S07]  /*2860*/  LDSM.16.M88.4 R48, [R160+0x3000] ;  /* 0x00300000a030783b */ /* 0x000eee0000000200 */
[C---:B-1----:R-:W-:Y:S08]  /*2870*/  HMMA.16816.F32.BF16 R16, R4.reuse, R68, R60 ;  /* 0x000000440410723c */ /* 0x042ff0000004183c */
[C---:B--2---:R-:W-:Y:S08]  /*2880*/  HMMA.16816.F32.BF16 R56, R4.reuse, R72, R56 ;  /* 0x000000480438723c */ /* 0x044ff00000041838 */
[C---:B------:R-:W-:Y:S01]  /*2890*/  HMMA.16816.F32.BF16 R40, R4.reuse, R70, R64 ;  /* 0x000000460428723c */ /* 0x040fe20000041840 */
[----:B------:R-:W-:Y:S04]  /*28a0*/  LDSM.16.M88.4 R64, [R173] ;  /* 0x00000000ad40783b */ /* 0x000fe80000000200 */
[----:B------:R-:W-:Y:S03]  /*28b0*/  LDSM.16.M88.4 R68, [R174] ;  /* 0x00000000ae44783b */ /* 0x000fe60000000200 */
[C---:B------:R-:W-:Y:S01]  /*28c0*/  HMMA.16816.F32.BF16 R44, R4.reuse, R74, R32 ;  /* 0x0000004a042c723c */ /* 0x040fe20000041820 */
[----:B------:R-:W-:Y:S07]  /*28d0*/  LDSM.16.M88.4 R72, [R161+-0x2000] ;  /* 0xffe00000a148783b */ /* 0x000fee0000000200 */
[C---:B------:R-:W-:Y:S01]  /*28e0*/  HMMA.16816.F32.BF16 R52, R4.reuse, R80, R28 ;  /* 0x000000500434723c */ /* 0x040fe2000004181c */
[----:B------:R-:W1:Y:S07]  /*28f0*/  LDSM.16.M88.4 R28, [R160+0x3800] ;  /* 0x00380000a01c783b */ /* 0x000e6e0000000200 */
[C---:B------:R-:W-:Y:S01]  /*2900*/  HMMA.16816.F32.BF16 R60, R4.reuse, R82, R24 ;  /* 0x00000052043c723c */ /* 0x040fe20000041818 */
[----:B------:R-:W-:Y:S04]  /*2910*/  LDSM.16.M88.4 R24, [R176] ;  /* 0x00000000b018783b */ /* 0x000fe80000000200 */
[----:B------:R-:W-:Y:S03]  /*2920*/  LDSM.16.M88.4 R80, [R160+0x5800] ;  /* 0x00580000a050783b */ /* 0x000fe60000000200 */
[C---:B------:R-:W-:Y:S01]  /*2930*/  HMMA.16816.F32.BF16 R32, R4.reuse, R78, R8 ;  /* 0x0000004e0420723c */ /* 0x040fe20000041808 */
[----:B------:R-:W2:Y:S07]  /*2940*/  LDSM.16.M88.4 R8, [R168+0x4000] ;  /* 0x00400000a808783b */ /* 0x000eae0000000200 */
[----:B------:R-:W-:Y:S01]  /*2950*/  HMMA.16816.F32.BF16 R36, R4, R76, R20 ;  /* 0x0000004c0424723c */ /* 0x000fe20000041814 */
[----:B------:R-:W4:Y:S07]  /*2960*/  LDSM.16.M88.4 R76, [R175] ;  /* 0x00000000af4c783b */ /* 0x000f2e0000000200 */
[C---:B------:R-:W-:Y:S08]  /*2970*/  HMMA.16816.F32.BF16 R20, R12.reuse, R88, R16 ;  /* 0x000000580c14723c */ /* 0x040ff00000041810 */
[C---:B------:R-:W-:Y:S08]  /*2980*/  HMMA.16816.F32.BF16 R4, R12.reuse, R84, R56 ;  /* 0x000000540c04723c */ /* 0x040ff00000041838 */
[C---:B------:R-:W-:Y:S01]  /*2990*/  HMMA.16816.F32.BF16 R16, R12.reuse, R90, R40 ;  /* 0x0000005a0c10723c */ /* 0x040fe20000041828 */
[----:B------:R-:W-:Y:S07]  /*29a0*/  LDSM.16.M88.4 R88, [R162+0x5000] ;  /* 0x00500000a258783b */ /* 0x000fee0000000200 */
[C---:B------:R-:W-:Y:S01]  /*29b0*/  HMMA.16816.F32.BF16 R44, R12.reuse, R86, R44 ;  /* 0x000000560c2c723c */ /* 0x040fe2000004182c */
[----:B------:R-:W-:Y:S07]  /*29c0*/  LDSM.16.M88.4 R84, [R161+-0x800] ;  /* 0xfff80000a154783b */ /* 0x000fee0000000200 */
[C---:B---3--:R-:W-:Y:S08]  /*29d0*/  HMMA.16816.F32.BF16 R52, R12.reuse, R48, R52 ;  /* 0x000000300c34723c */ /* 0x048ff00000041834 */
[C---:B------:R-:W-:Y:S08]  /*29e0*/  HMMA.16816.F32.BF16 R48, R12.reuse, R50, R60 ;  /* 0x000000320c30723c */ /* 0x040ff0000004183c */
[C---:B-1----:R-:W-:Y:S08]  /*29f0*/  HMMA.16816.F32.BF16 R60, R12.reuse, R28, R36 ;  /* 0x0000001c0c3c723c */ /* 0x042ff00000041824 */
[----:B------:R-:W-:Y:S01]  /*2a00*/  HMMA.16816.F32.BF16 R56, R12, R30, R32 ;  /* 0x0000001e0c38723c */ /* 0x000fe20000041820 */
[----:B------:R-:W-:Y:S04]  /*2a10*/  LDSM.16.M88.4 R28, [R162+0x2000] ;  /* 0x00200000a21c783b */ /* 0x000fe80000000200 */
[----:B------:R-:W-:Y:S03]  /*2a20*/  LDSM.16.M88.4 R12, [R169+0x4000] ;  /* 0x00400000a90c783b */ /* 0x000fe60000000200 */
[C---:B--2---:R-:W-:Y:S08]  /*2a30*/  HMMA.16816.F32.BF16 R40, R8.reuse, R24, R20 ;  /* 0x000000180828723c */ /* 0x044ff00000041814 */
[C---:B------:R-:W-:Y:S01]  /*2a40*/  HMMA.16816.F32.BF16 R20, R8.reuse, R64, R4 ;  /* 0x000000400814723c */ /* 0x040fe20000041804 */
[----:B------:R-:W1:Y:S07]  /*2a50*/  LDSM.16.M88.4 R4, [R170+0x4000] ;  /* 0x00400000aa04783b */ /* 0x000e6e0000000200 */
[C---:B------:R-:W-:Y:S01]  /*2a60*/  HMMA.16816.F32.BF16 R36, R8.reuse, R26, R16 ;  /* 0x0000001a0824723c */ /* 0x040fe20000041810 */
[----:B------:R-:W2:Y:S07]  /*2a70*/  LDSM.16.M88.4 R24, [R162+0x2800] ;  /* 0x00280000a218783b */ /* 0x000eae0000000200 */
[C---:B------:R-:W-:Y:S01]  /*2a80*/  HMMA.16816.F32.BF16 R16, R8.reuse, R66, R44 ;  /* 0x000000420810723c */ /* 0x040fe2000004182c */
[----:B------:R-:W3:Y:S04]  /*2a90*/  LDSM.16.M88.4 R44, [R162+0x3000] ;  /* 0x00300000a22c783b */ /* 0x000ee80000000200 */
[----:B------:R-:W5:Y:S03]  /*2aa0*/  LDSM.16.M88.4 R64, [R162+0x3800] ;  /* 0x00380000a240783b */ /* 0x000f660000000200 */
[C---:B------:R-:W-:Y:S08]  /*2ab0*/  HMMA.16816.F32.BF16 R32, R8.reuse, R68, R52 ;  /* 0x000000440820723c */ /* 0x040ff00000041834 */
[C---:B------:R-:W-:Y:S01]  /*2ac0*/  HMMA.16816.F32.BF16 R48, R8.reuse, R70, R48 ;  /* 0x000000460830723c */ /* 0x040fe20000041830 */
[----:B------:R-:W-:Y:S07]  /*2ad0*/  LDSM.16.M88.4 R68, [R161+-0x1800] ;  /* 0xffe80000a144783b */ /* 0x000fee0000000200 */
[C---:B----4-:R-:W-:Y:S08]  /*2ae0*/  HMMA.16816.F32.BF16 R60, R8.reuse, R76, R60 ;  /* 0x0000004c083c723c */ /* 0x050ff0000004183c */
[----:B------:R-:W-:Y:S01]  /*2af0*/  HMMA.16816.F32.BF16 R8, R8, R78, R56 ;  /* 0x0000004e0808723c */ /* 0x000fe20000041838 */
[----:B------:R-:W4:Y:S04]  /*2b00*/  LDSM.16.M88.4 R76, [R161+-0x1000] ;  /* 0xfff00000a14c783b */ /* 0x000f280000000200 */
[----:B------:R-:W-:Y:S03]  /*2b10*/  LDSM.16.M88.4 R56, [R160+0x4000] ;  /* 0x00400000a038783b */ /* 0x000fe60000000200 */
[C---:B-1----:R-:W-:Y:S08]  /*2b20*/  HMMA.16816.F32.BF16 R52, R4.reuse, R28, R40 ;  /* 0x0000001c0434723c */ /* 0x042ff00000041828 */
[C---:B------:R-:W-:Y:S08]  /*2b30*/  HMMA.16816.F32.BF16 R40, R4.reuse, R30, R36 ;  /* 0x0000001e0428723c */ /* 0x040ff00000041824 */
[C---:B--2---:R-:W-:Y:S08]  /*2b40*/  HMMA.16816.F32.BF16 R36, R4.reuse, R24, R20 ;  /* 0x000000180424723c */ /* 0x044ff00000041814 */
[C---:B------:R-:W-:Y:S08]  /*2b50*/  HMMA.16816.F32.BF16 R24, R4.reuse, R26, R16 ;  /* 0x0000001a0418723c */ /* 0x040ff00000041810 */
[C---:B---3--:R-:W-:Y:S08]  /*2b60*/  HMMA.16816.F32.BF16 R20, R4.reuse, R44, R32 ;  /* 0x0000002c0414723c */ /* 0x048ff00000041820 */
[C---:B------:R-:W-:Y:S01]  /*2b70*/  HMMA.16816.F32.BF16 R16, R4.reuse, R46, R48 ;  /* 0x0000002e0410723c */ /* 0x040fe20000041830 */
[----:B------:R-:W-:Y:S07]  /*2b80*/  LDSM.16.M88.4 R48, [R172] ;  /* 0x00000000ac30783b */ /* 0x000fee0000000200 */
[C---:B-----5:R-:W-:Y:S01]  /*2b90*/  HMMA.16816.F32.BF16 R28, R4.reuse, R64, R60 ;  /* 0x00000040041c723c */ /* 0x060fe2000004183c */
[----:B------:R-:W-:Y:S07]  /*2ba0*/  LDSM.16.M88.4 R60, [R160+0x4800] ;  /* 0x00480000a03c783b */ /* 0x000fee0000000200 */
[----:B------:R-:W-:Y:S01]  /*2bb0*/  HMMA.16816.F32.BF16 R8, R4, R66, R8 ;  /* 0x000000420408723c */ /* 0x000fe20000041808 */
[----:B------:R-:W-:Y:S04]  /*2bc0*/  LDSM.16.M88.4 R4, [R167+0x8000] ;  /* 0x00800000a704783b */ /* 0x000fe80000000200 */
[----:B------:R-:W1:Y:S03]  /*2bd0*/  LDSM.16.M88.4 R64, [R160+0x5000] ;  /* 0x00500000a040783b */ /* 0x000e660000000200 */
[C---:B----4-:R-:W-:Y:S08]  /*2be0*/  HMMA.16816.F32.BF16 R20, R12.reuse, R76, R20 ;  /* 0x0000004c0c14723c */ /* 0x050ff00000041814 */
[C---:B------:R-:W-:Y:S08]  /*2bf0*/  HMMA.16816.F32.BF16 R32, R12.reuse, R70, R24 ;  /* 0x000000460c20723c */ /* 0x040ff00000041818 */
[C---:B------:R-:W-:Y:S01]  /*2c00*/  HMMA.16816.F32.BF16 R16, R12.reuse, R78, R16 ;  /* 0x0000004e0c10723c */ /* 0x040fe20000041810 */
[----:B------:R-:W-:Y:S07]  /*2c10*/  LDSM.16.M88.4 R76, [R162+0x4000] ;  /* 0x00400000a24c783b */ /* 0x000fee0000000200 */
[C---:B------:R-:W-:Y:S01]  /*2c20*/  HMMA.16816.F32.BF16 R44, R12.reuse, R72, R52 ;  /* 0x000000480c2c723c */ /* 0x040fe20000041834 */
[----:B------:R-:W-:Y:S07]  /*2c30*/  LDSM.16.M88.4 R52, [R177] ;  /* 0x00000000b134783b */ /* 0x000fee0000000200 */
[C---:B------:R-:W-:Y:S08]  /*2c40*/  HMMA.16816.F32.BF16 R40, R12.reuse, R74, R40 ;  /* 0x0000004a0c28723c */ /* 0x040ff00000041828 */
[C---:B------:R-:W-:Y:S08]  /*2c50*/  HMMA.16816.F32.BF16 R36, R12.reuse, R68, R36 ;  /* 0x000000440c24723c */ /* 0x040ff00000041824 */
[C---:B------:R-:W-:Y:S08]  /*2c60*/  HMMA.16816.F32.BF16 R24, R12.reuse, R84, R28 ;  /* 0x000000540c18723c */ /* 0x040ff0000004181c */
[----:B------:R-:W-:Y:S01]  /*2c70*/  HMMA.16816.F32.BF16 R8, R12, R86, R8 ;  /* 0x000000560c08723c */ /* 0x000fe20000041808 */
[----:B------:R-:W2:Y:S04]  /*2c80*/  LDSM.16.M88.4 R12, [R168+0x8000] ;  /* 0x00800000a80c783b */ /* 0x000ea80000000200 */
[----:B------:R-:W3:Y:S03]  /*2c90*/  LDSM.16.M88.4 R84, [R178] ;  /* 0x00000000b254783b */ /* 0x000ee60000000200 */
[C---:B-1----:R-:W-:Y:S08]  /*2ca0*/  HMMA.16816.F32.BF16 R28, R4.reuse, R64, R20 ;  /* 0x00000040041c723c */ /* 0x042ff00000041814 */
[C---:B------:R-:W-:Y:S08]  /*2cb0*/  HMMA.16816.F32.BF16 R20, R4.reuse, R66, R16 ;  /* 0x000000420414723c */ /* 0x040ff00000041810 */
[C---:B------:R-:W-:Y:S08]  /*2cc0*/  HMMA.16816.F32.BF16 R44, R4.reuse, R56, R44 ;  /* 0x00000038042c723c */ /* 0x040ff0000004182c */
[C---:B------:R-:W-:Y:S01]  /*2cd0*/  HMMA.16816.F32.BF16 R40, R4.reuse, R58, R40 ;  /* 0x0000003a0428723c */ /* 0x040fe20000041828 */
[----:B------:R-:W-:Y:S07]  /*2ce0*/  LDSM.16.M88.4 R56, [R161] ;  /* 0x00000000a138783b */ /* 0x000fee0000000200 */
[C---:B------:R-:W-:Y:S08]  /*2cf0*/  HMMA.16816.F32.BF16 R36, R4.reuse, R60, R36 ;  /* 0x0000003c0424723c */ /* 0x040ff00000041824 */
[C---:B------:R-:W-:Y:S08]  /*2d00*/  HMMA.16816.F32.BF16 R32, R4.reuse, R62, R32 ;  /* 0x0000003e0420723c */ /* 0x040ff00000041820 */
[C---:B------:R-:W-:Y:S08]  /*2d10*/  HMMA.16816.F32.BF16 R16, R4.reuse, R80, R24 ;  /* 0x000000500410723c */ /* 0x040ff00000041818 */
[----:B------:R-:W-:Y:S01]  /*2d20*/  HMMA.16816.F32.BF16 R4, R4, R82, R8 ;  /* 0x000000520404723c */ /* 0x000fe20000041808 */
[----:B------:R-:W1:Y:S04]  /*2d30*/  LDSM.16.M88.4 R8, [R170+0x8000] ;  /* 0x00800000aa08783b */ /* 0x000e680000000200 */
[----:B------:R-:W4:Y:S03]  /*2d40*/  LDSM.16.M88.4 R80, [R162+0x4800] ;  /* 0x00480000a250783b */ /* 0x000f260000000200 */
[C---:B--2---:R-:W-:Y:S01]  /*2d50*/  HMMA.16816.F32.BF16 R72, R12.reuse, R48, R44 ;  /* 0x000000300c48723c */ /* 0x044fe2000004182c */
[----:B------:R-:W-:Y:S07]  /*2d60*/  LDSM.16.M88.4 R44, [R161+0x1800] ;  /* 0x00180000a12c783b */ /* 0x000fee0000000200 */
[C---:B------:R-:W-:Y:S01]  /*2d70*/  HMMA.16816.F32.BF16 R68, R12.reuse, R50, R40 ;  /* 0x000000320c44723c */ /* 0x040fe20000041828 */
[----:B------:R-:W-:Y:S07]  /*2d80*/  LDSM.16.M88.4 R48, [R161+0x1000] ;  /* 0x00100000a130783b */ /* 0x000fee0000000200 */
[C---:B------:R-:W-:Y:S08]  /*2d90*/  HMMA.16816.F32.BF16 R64, R12.reuse, R52, R36 ;  /* 0x000000340c40723c */ /* 0x040ff00000041824 */
[C---:B------:R-:W-:Y:S01]  /*2da0*/  HMMA.16816.F32.BF16 R60, R12.reuse, R54, R32 ;  /* 0x000000360c3c723c */ /* 0x040fe20000041820 */
[----:B------:R-:W-:Y:S07]  /*2db0*/  LDSM.16.M88.4 R52, [R161+0x800] ;  /* 0x00080000a134783b */ /* 0x000fee0000000200 */
[C---:B---3--:R-:W-:Y:S08]  /*2dc0*/  HMMA.16816.F32.BF16 R24, R12.reuse, R84, R28 ;  /* 0x000000540c18723c */ /* 0x048ff0000004181c */
[C---:B------:R-:W-:Y:S08]  /*2dd0*/  HMMA.16816.F32.BF16 R20, R12.reuse, R86, R20 ;  /* 0x000000560c14723c */ /* 0x040ff00000041814 */
[C---:B------:R-:W-:Y:S08]  /*2de0*/  HMMA.16816.F32.BF16 R16, R12.reuse, R96, R16 ;  /* 0x000000600c10723c */ /* 0x040ff00000041810 */
[----:B------:R-:W-:Y:S01]  /*2df0*/  HMMA.16816.F32.BF16 R12, R12, R98, R4 ;  /* 0x000000620c0c723c */ /* 0x000fe20000041804 */
[----:B------:R-:W2:Y:S01]  /*2e00*/  LDSM.16.M88.4 R4, [R169+0x8000] ;  /* 0x00800000a904783b */ /* 0x000ea20000000200 */
[----:B------:R-:W-:-:S06]  /*2e10*/  DEPBAR.LE SB0, 0x0 ;  /* 0x000080000000791a */ /* 0x000fcc0000000000 */
[C---:B-1----:R-:W-:Y:S08]  /*2e20*/  HMMA.16816.F32.BF16 R40, R8.reuse, R76, R72 ;  /* 0x0000004c0828723c */ /* 0x042ff00000041848 */
[C---:B------:R-:W-:Y:S08]  /*2e30*/  HMMA.16816.F32.BF16 R36, R8.reuse, R78, R68 ;  /* 0x0000004e0824723c */ /* 0x040ff00000041844 */
[C---:B----4-:R-:W-:Y:S08]  /*2e40*/  HMMA.16816.F32.BF16 R32, R8.reuse, R80, R64 ;  /* 0x000000500820723c */ /* 0x050ff00000041840 */
        /* <DEDUP_REMOVED lines=16> */
[----:B------:R-:W-:Y:S01]  /*2f50*/  IMAD R2, R100, 0x40, R215 ;  /* 0x0000004064027824 */ /* 0x000fe200078e02d7 */
[----:B------:R-:W-:-:S04]  /*2f60*/  MOV R185, RZ ;  /* 0x000000ff00b97202 */ /* 0x000fc80000000f00 */
        /* <DEDUP_REMOVED lines=14> */
[----:B------:R-:W-:-:S05]  /*3050*/  IMAD R0, R186, c[0x0][0x1e4], R0 ;  /* 0x00007900ba007a24 */ /* 0x000fca00078e0200 */
[----:B------:R-:W-:Y:S02]  /*3060*/  IADD3 R3, R3, R0, RZ ;  /* 0x0000000003037210 */ /* 0x000fe40007ffe0ff */
        /* <DEDUP_REMOVED lines=10> */
.L_x_1090:
[----:B------:R-:W-:Y:S05]  /*3110*/  BRA.DIV ~URZ, `(.L_x_1047) ;  /* 0x0000a0127f007947 */ /* 0x000fea000b800000 */
[----:B------:R-:W3:Y:S01]  /*3120*/  SHFL.IDX PT, R0, R12, RZ, 0x181f ;  /* 0x00181fff0c007589 */ /* 0x000ee200000e0000 */
[----:B------:R-:W-:Y:S02]  /*3130*/  ISETP.GE.AND P5, PT, R196, c[0x0][0x1d4], PT ;  /* 0x00007500c4007a0c */ /* 0x000fe40003fa6270 */
[----:B------:R-:W-:Y:S02]  /*3140*/  ISETP.GE.AND P2, PT, R208, c[0x0][0x1d4], PT ;  /* 0x00007500d0007a0c */ /* 0x000fe40003f46270 */
[----:B------:R-:W-:Y:S02]  /*3150*/  SEL R11, RZ, 0x10, P5 ;  /* 0x00000010ff0b7807 */ /* 0x000fe40002800000 */
[----:B------:R-:W-:Y:S02]  /*3160*/  SEL R10, RZ, 0x10, P2 ;  /* 0x00000010ff0a7807 */ /* 0x000fe40001000000 */
[----:B---3--:R-:W-:-:S02]  /*3170*/  IADD3 R6, P0, R0, R106, RZ ;  /* 0x0000006a00067210 */ /* 0x008fc40007f1e0ff */
[----:B------:R-:W-:-:S03]  /*3180*/  IADD3 R2, P6, R0, R107, RZ ;  /* 0x0000006b00027210 */ /* 0x000fc60007fde0ff */
[C---:B--2---:R-:W-:Y:S01]  /*3190*/  IMAD.X R7, R4.reuse, 0x1, R101, P0 ;  /* 0x0000000104077824 */ /* 0x044fe200000e0665 */
[----:B------:R-:W-:Y:S01]  /*31a0*/  ISETP.GE.AND P0, PT, R207, c[0x0][0x1d4], PT ;  /* 0x00007500cf007a0c */ /* 0x000fe20003f06270 */
[----:B------:R-:W-:Y:S01]  /*31b0*/  IMAD.X R3, R4, 0x1, R103, P6 ;  /* 0x0000000104037824 */ /* 0x000fe200030e0667 */
[----:B------:R-:W-:Y:S02]  /*31c0*/  IADD3 R8, P6, R0, R108, RZ ;  /* 0x0000006c00087210 */ /* 0x000fe40007fde0ff */
[----:B------:R-:W-:Y:S01]  /*31d0*/  @!PT LDS RZ, [RZ] ;  /* 0x00000000fffff984 */ /* 0x000fe20000000800 */
[----:B------:R-:W-:Y:S01]  /*31e0*/  @!PT LDS RZ, [RZ] ;  /* 0x00000000fffff984 */ /* 0x000fe20000000800 */
[----:B------:R2:W-:Y:S03]  /*31f0*/  LDGSTS.E.BYPASS.LTC128B.128 [R184+0x6100], [R6.64], !P5 ;  /* 0x0610000006b87fae */ /* 0x0005e6000e901d46 */
[----:B------:R-:W-:Y:S01]  /*3200*/  IMAD.X R9, R4, 0x1, R102, P6 ;  /* 0x0000000104097824 */ /* 0x000fe200030e0666 */
[----:B------:R2:W-:Y:S04]  /*3210*/  LDGSTS.E.BYPASS.LTC128B.128 [R184+0x8100], [R2.64], !P2 ;  /* 0x0810000002b87fae */ /* 0x0005e8000d101d46 */
[----:B------:R-:W3:Y:S04]  /*3220*/  SHFL.IDX PT, R0, R12, 0x1, 0x181f ;  /* 0x00381f000c007f89 */ /* 0x000ee800000e0000 */
[----:B------:R2:W-:Y:S04]  /*3230*/  LDGSTS.E.BYPASS.LTC128B.128 [R184+0xa100], [R8.64], !P0 ;  /* 0x0a10000008b87fae */ /* 0x0005e8000c101d46 */
[----:B------:R4:W1:Y:S02]  /*3240*/  SHFL.IDX PT, R4, R5, 0x1, 0x181f ;  /* 0x00381f0005047f89 */ /* 0x00086400000e0000 */
[----:B-1--4-:R-:W-:-:S02]  /*3250*/  SEL R5, RZ, 0x10, P0 ;  /* 0x00000010ff057807 */ /* 0x012fc40000000000 */
.L_x_1091:
[----:B--23--:R-:W-:Y:S02]  /*3260*/  IADD3 R2, -R11, 0x10, RZ ;  /* 0x000000100b027810 */ /* 0x00cfe40007ffe1ff */
[----:B------:R-:W-:-:S02]  /*3270*/  IADD3 R3, -R10, 0x10, RZ ;  /* 0x000000100a037810 */ /* 0x000fc40007ffe1ff */
[----:B------:R-:W-:Y:S02]  /*3280*/  LOP3.LUT R2, R2, 0xf, RZ, 0xc0, !PT ;  /* 0x0000000f02027812 */ /* 0x000fe400078ec0ff */
[----:B------:R-:W-:Y:S02]  /*3290*/  IADD3 R6, -R5, 0x10, RZ ;  /* 0x0000001005067810 */ /* 0x000fe40007ffe1ff */
[----:B------:R-:W-:Y:S02]  /*32a0*/  LOP3.LUT R3, R3, 0xf, RZ, 0xc0, !PT ;  /* 0x0000000f03037812 */ /* 0x000fe400078ec0ff */
[-C--:B------:R-:W-:Y:S02]  /*32b0*/  IADD3 R8, P2, P0, R2, R0.reuse, R106 ;  /* 0x0000000002087210 */ /* 0x080fe4000785e06a */
[----:B------:R-:W-:Y:S02]  /*32c0*/  LOP3.LUT R2, R6, 0xf, RZ, 0xc0, !PT ;  /* 0x0000000f06027812 */ /* 0x000fe400078ec0ff */
[----:B------:R-:W-:-:S02]  /*32d0*/  IADD3 R6, P6, P5, R3, R0, R107 ;  /* 0x0000000003067210 */ /* 0x000fc40007dde06b */
[----:B------:R-:W-:Y:S02]  /*32e0*/  IADD3.X R9, RZ, R4, R101, P2, P0 ;  /* 0x00000004ff097210 */ /* 0x000fe400017e0465 */
[----:B------:R-:W-:Y:S02]  /*32f0*/  IADD3 R2, P2, P0, R2, R0, R108 ;  /* 0x0000000002027210 */ /* 0x000fe4000785e06c */
[-C--:B------:R-:W-:Y:S02]  /*3300*/  IADD3.X R7, RZ, R4.reuse, R103, P6, P5 ;  /* 0x00000004ff077210 */ /* 0x080fe400037ea467 */
[----:B------:R-:W-:Y:S02]  /*3310*/  ISETP.NE.U32.AND P6, PT, R11, RZ, PT ;  /* 0x000000ff0b00720c */ /* 0x000fe40003fc5070 */
[----:B------:R-:W-:Y:S02]  /*3320*/  ISETP.NE.U32.AND P5, PT, R10, RZ, PT ;  /* 0x000000ff0a00720c */ /* 0x000fe40003fa5070 */
[----:B------:R-:W-:-:S02]  /*3330*/  IADD3.X R3, RZ, R4, R102, P2, P0 ;  /* 0x00000004ff037210 */ /* 0x000fc400017e0466 */
[----:B------:R-:W-:-:S07]  /*3340*/  ISETP.NE.U32.AND P0, PT, R5, RZ, PT ;  /* 0x000000ff0500720c */ /* 0x000fce0003f05070 */
[----:B------:R-:W-:Y:S01]  /*3350*/  @!PT LDS RZ, [RZ] ;  /* 0x00000000fffff984 */ /* 0x000fe20000000800 */
[----:B------:R-:W-:Y:S01]  /*3360*/  @!PT LDS RZ, [RZ] ;  /* 0x00000000fffff984 */ /* 0x000fe20000000800 */
[----:B------:R-:W-:Y:S01]  /*3370*/  @!PT LDS RZ, [RZ] ;  /* 0x00000000fffff984 */ /* 0x000fe20000000800 */
[----:B------:R1:W-:Y:S04]  /*3380*/  LDGSTS.E.BYPASS.LTC128B.128.ZFILL [R184+0x7100], [R8.64], P6 ;  /* 0x0710000008b87fae */ /* 0x0003e8000b141d46 */
[----:B------:R1:W-:Y:S04]  /*3390*/  LDGSTS.E.BYPASS.LTC128B.128.ZFILL [R184+0x9100], [R6.64], P5 ;  /* 0x0910000006b87fae */ /* 0x0003e8000a941d46 */
[----:B------:R1:W-:Y:S02]  /*33a0*/  LDGSTS.E.BYPASS.LTC128B.128.ZFILL [R184+0xb100], [R2.64], P0 ;  /* 0x0b10000002b87fae */ /* 0x0003e40008141d46 */
.L_x_1045:
[----:B------:R-:W-:Y:S05]  /*33b0*/  BSYNC B0 ;  /* 0x0000000000007941 */ /* 0x000fea0003800000 */
.L_x_1044:
[----:B-1----:R-:W2:Y:S01]  /*33c0*/  LDL R2, [R1] ;  /* 0x0000000001027983 */ /* 0x002ea20000100800 */
[----:B------:R-:W-:Y:S01]  /*33d0*/  MOV R0, 0x1 ;  /* 0x0000000100007802 */ /* 0x000fe20000000f00 */
[----:B------:R-:W-:-:S02]  /*33e0*/  IMAD.MOV.U32 R3, RZ, RZ, c[0x0][0x2ac] ;  /* 0x0000ab00ff037624 */ /* 0x000fc400078e00ff */
[----:B------:R-:W0:Y:S01]  /*33f0*/  LDGDEPBAR ;  /* 0x00000000000079af */ /* 0x000e220000000000 */
[----:B------:R-:W-:Y:S02]  /*3400*/  IMAD.IADD R6, R105, 0x1, -R225 ;  /* 0x0000000169067824 */ /* 0x000fe400078e0ae1 */
[----:B------:R-:W-:-:S04]  /*3410*/  IMAD R0, R100, -0x40, R0 ;  /* 0xffffffc064007824 */ /* 0x000fc800078e0200 */
[----:B------:R-:W-:-:S05]  /*3420*/  IMAD R0, R3, c[0x0][0x1d0], R0 ;  /* 0x0000740003007a24 */ /* 0x000fca00078e0200 */
[----:B------:R-:W-:Y:S02]  /*3430*/  IADD3 R5, R0, -c[0x0][0x168], -R225 ;  /* 0x80005a0000057a10 */ /* 0x000fe40007ffe8e1 */
[----:B--2---:R-:W-:-:S04]  /*3440*/  IADD3 R211, R2, R229, RZ ;  /* 0x000000e502d37210 */ /* 0x004fc80007ffe0ff */
[----:B------:R-:W-:Y:S01]  /*3450*/  MOV R4, R211 ;  /* 0x000000d300047202 */ /* 0x000fe20000000f00 */
[----:B------:R-:W-:-:S05]  /*3460*/  @P4 IMAD.HI.U32 R2, R211, c[0x0][0x2c8], RZ ;  /* 0x0000b200d3024a27 */ /* 0x000fca00078e00ff */
[----:B------:R-:W-:Y:S01]  /*3470*/  @P4 SHF.R.U32.HI R4, RZ, c[0x0][0x2cc], R2 ;  /* 0x0000b300ff044a19 */ /* 0x000fe20000011602 */
[----:B------:R-:W-:Y:S05]  /*3480*/  BRA.DIV ~URZ, `(.L_x_1048) ;  /* 0x00009ed27f007947 */ /* 0x000fea000b800000 */
[----:B------:R1:W2:Y:S02]  /*3490*/  SHFL.IDX PT, R0, R4, RZ, 0x1c1f ;  /* 0x001c1fff04007589 */ /* 0x0002a400000e0000 */
.L_x_1092:
[----:B--2---:R-:W-:-:S05]  /*34a0*/  IMAD.IADD R0, R5, 0x1, R0 ;  /* 0x0000000105007824 */ /* 0x004fca00078e0200 */
[----:B------:R-:W-:-:S04]  /*34b0*/  IMNMX R0, R6, R0, PT ;  /* 0x0000000006007217 */ /* 0x000fc80003800200 */
[C---:B------:R-:W-:Y:S02]  /*34c0*/  ISETP.GT.AND P6, PT, R0.reuse, RZ, PT ;  /* 0x000000ff0000720c */ /* 0x040fe40003fc4270 */
[C---:B------:R-:W-:Y:S02]  /*34d0*/  ISETP.GT.AND P5, PT, R0.reuse, 0x1, PT ;  /* 0x000000010000780c */ /* 0x040fe40003fa4270 */
[C---:B------:R-:W-:Y:S02]  /*34e0*/  ISETP.GT.AND P2, PT, R0.reuse, 0x8, PT ;  /* 0x000000080000780c */ /* 0x040fe40003f44270 */
[----:B------:R-:W-:Y:S02]  /*34f0*/  ISETP.GT.AND P0, PT, R0, 0x9, PT ;  /* 0x000000090000780c */ /* 0x000fe40003f04270 */
[----:B------:R-:W-:Y:S02]  /*3500*/  FSEL R7, R40, -INF , P6 ;  /* 0xff80000028077808 */ /* 0x000fe40003000000 */
[----:B------:R-:W-:-:S02]  /*3510*/  FSEL R8, R41, -INF , P5 ;  /* 0xff80000029087808 */ /* 0x000fc40002800000 */
[----:B------:R-:W-:Y:S02]  /*3520*/  FSEL R10, R36, -INF , P2 ;  /* 0xff800000240a7808 */ /* 0x000fe40001000000 */
[----:B------:R-:W-:Y:S02]  /*3530*/  FSEL R11, R37, -INF , P0 ;  /* 0xff800000250b7808 */ /* 0x000fe40000000000 */
[C---:B------:R-:W-:Y:S02]  /*3540*/  ISETP.GT.AND P6, PT, R0.reuse, 0x10, PT ;  /* 0x000000100000780c */ /* 0x040fe40003fc4270 */
[C---:B------:R-:W-:Y:S02]  /*3550*/  ISETP.GT.AND P5, PT, R0.reuse, 0x11, PT ;  /* 0x000000110000780c */ /* 0x040fe40003fa4270 */
[C---:B------:R-:W-:Y:S02]  /*3560*/  ISETP.GT.AND P2, PT, R0.reuse, 0x18, PT ;  /* 0x000000180000780c */ /* 0x040fe40003f44270 */
[----:B------:R-:W-:-:S02]  /*3570*/  ISETP.GT.AND P0, PT, R0, 0x19, PT ;  /* 0x000000190000780c */ /* 0x000fc40003f04270 */
[----:B------:R-:W-:Y:S02]  /*3580*/  FSEL R14, R32, -INF , P6 ;  /* 0xff800000200e7808 */ /* 0x000fe40003000000 */
[----:B------:R-:W-:Y:S02]  /*3590*/  FSEL R15, R33, -INF , P5 ;  /* 0xff800000210f7808 */ /* 0x000fe40002800000 */
[----:B------:R-:W-:Y:S02]  /*35a0*/  FSEL R21, R28, -INF , P2 ;  /* 0xff8000001c157808 */ /* 0x000fe40001000000 */
[----:B------:R-:W-:Y:S02]  /*35b0*/  FSEL R22, R29, -INF , P0 ;  /* 0xff8000001d167808 */ /* 0x000fe40000000000 */
[C---:B------:R-:W-:Y:S02]  /*35c0*/  ISETP.GT.AND P6, PT, R0.reuse, 0x20, PT ;  /* 0x000000200000780c */ /* 0x040fe40003fc4270 */
[----:B------:R-:W-:-:S02]  /*35d0*/  ISETP.GT.AND P5, PT, R0, 0x21, PT ;  /* 0x000000210000780c */ /* 0x000fc40003fa4270 */
[C---:B------:R-:W-:Y:S02]  /*35e0*/  ISETP.GT.AND P2, PT, R0.reuse, 0x28, PT ;  /* 0x000000280000780c */ /* 0x040fe40003f44270 */
[----:B------:R-:W-:Y:S02]  /*35f0*/  ISETP.GT.AND P0, PT, R0, 0x29, PT ;  /* 0x000000290000780c */ /* 0x000fe40003f04270 */
[----:B------:R-:W-:Y:S02]  /*3600*/  FSEL R99, R24, -INF , P6 ;  /* 0xff80000018637808 */ /* 0x000fe40003000000 */
[----:B------:R-:W-:Y:S02]  /*3610*/  FSEL R98, R25, -INF , P5 ;  /* 0xff80000019627808 */ /* 0x000fe40002800000 */
[----:B------:R-:W-:Y:S02]  /*3620*/  FSEL R97, R48, -INF , P2 ;  /* 0xff80000030617808 */ /* 0x000fe40001000000 */
[----:B------:R-:W-:-:S02]  /*3630*/  FSEL R96, R49, -INF , P0 ;  /* 0xff80000031607808 */ /* 0x000fc40000000000 */
[C---:B------:R-:W-:Y:S02]  /*3640*/  ISETP.GT.AND P6, PT, R0.reuse, 0x30, PT ;  /* 0x000000300000780c */ /* 0x040fe40003fc4270 */
[C---:B------:R-:W-:Y:S02]  /*3650*/  ISETP.GT.AND P5, PT, R0.reuse, 0x31, PT ;  /* 0x000000310000780c */ /* 0x040fe40003fa4270 */
[C---:B------:R-:W-:Y:S02]  /*3660*/  ISETP.GT.AND P2, PT, R0.reuse, 0x38, PT ;  /* 0x000000380000780c */ /* 0x040fe40003f44270 */
[----:B------:R-:W-:Y:S02]  /*3670*/  ISETP.GT.AND P0, PT, R0, 0x39, PT ;  /* 0x000000390000780c */ /* 0x000fe40003f04270 */
[----:B------:R-:W-:Y:S02]  /*3680*/  FSEL R187, R16, -INF , P6 ;  /* 0xff80000010bb7808 */ /* 0x000fe40003000000 */
[----:B------:R-:W-:-:S02]  /*3690*/  FSEL R183, R17, -INF , P5 ;  /* 0xff80000011b77808 */ /* 0x000fc40002800000 */
[----:B------:R-:W-:Y:S02]  /*36a0*/  FSEL R159, R44, -INF , P2 ;  /* 0xff8000002c9f7808 */ /* 0x000fe40001000000 */
[----:B------:R-:W-:Y:S01]  /*36b0*/  FSEL R158, R45, -INF , P0 ;  /* 0xff8000002d9e7808 */ /* 0x000fe20000000000 */
[----:B------:R-:W-:Y:S05]  /*36c0*/  BRA.DIV ~URZ, `(.L_x_1049) ;  /* 0x00009cf27f007947 */ /* 0x000fea000b800000 */
[----:B------:R-:W2:Y:S01]  /*36d0*/  SHFL.IDX PT, R0, R4, 0x1, 0x1c1f ;  /* 0x003c1f0004007f89 */ /* 0x000ea200000e0000 */
[----:B------:R-:W-:-:S04]  /*36e0*/  FMNMX.FTZ R2, R7, R8, !PT ;  /* 0x0000000807027209 */ /* 0x000fc80007810000 */
[----:B------:R-:W-:-:S04]  /*36f0*/  FMNMX.FTZ R2, R10, R2, !PT ;  /* 0x000000020a027209 */ /* 0x000fc80007810000 */
[----:B------:R-:W-:-:S04]  /*3700*/  FMNMX.FTZ R2, R11, R2, !PT ;  /* 0x000000020b027209 */ /* 0x000fc80007810000 */
[----:B------:R-:W-:-:S04]  /*3710*/  FMNMX.FTZ R2, R14, R2, !PT ;  /* 0x000000020e027209 */ /* 0x000fc80007810000 */
[----:B------:R-:W-:-:S04]  /*3720*/  FMNMX.FTZ R2, R15, R2, !PT ;  /* 0x000000020f027209 */ /* 0x000fc80007810000 */
[----:B------:R-:W-:Y:S01]  /*3730*/  FMNMX.FTZ R2, R21, R2, !PT ;  /* 0x0000000215027209 */ /* 0x000fe20007810000 */
[----:B--2---:R-:W-:-:S03]  /*3740*/  IMAD.IADD R0, R5, 0x1, R0 ;  /* 0x0000000105007824 */ /* 0x004fc600078e0200 */
[----:B------:R-:W-:Y:S02]  /*3750*/  FMNMX.FTZ R2, R22, R2, !PT ;  /* 0x0000000216027209 */ /* 0x000fe40007810000 */
[----:B------:R-:W-:Y:S02]  /*3760*/  IMNMX R0, R6, R0, PT ;  /* 0x0000000006007217 */ /* 0x000fe40003800200 */
[----:B------:R-:W-:Y:S02]  /*3770*/  FMNMX.FTZ R2, R99, R2, !PT ;  /* 0x0000000263027209 */ /* 0x000fe40007810000 */
[C---:B------:R-:W-:Y:S02]  /*3780*/  ISETP.GT.AND P5, PT, R0.reuse, RZ, PT ;  /* 0x000000ff0000720c */ /* 0x040fe40003fa4270 */
[C---:B------:R-:W-:Y:S02]  /*3790*/  ISETP.GT.AND P2, PT, R0.reuse, 0x1, PT ;  /* 0x000000010000780c */ /* 0x040fe40003f44270 */
[----:B------:R-:W-:-:S02]  /*37a0*/  ISETP.GT.AND P0, PT, R0, 0x8, PT ;  /* 0x000000080000780c */ /* 0x000fc40003f04270 */
[----:B-1----:R-:W-:Y:S02]  /*37b0*/  FSEL R4, R42, -INF , P5 ;  /* 0xff8000002a047808 */ /* 0x002fe40002800000 */
[----:B------:R-:W-:Y:S02]  /*37c0*/  FSEL R5, R43, -INF , P2 ;  /* 0xff8000002b057808 */ /* 0x000fe40001000000 */
[----:B------:R-:W-:Y:S02]  /*37d0*/  ISETP.GT.AND P2, PT, R0, 0x9, PT ;  /* 0x000000090000780c */ /* 0x000fe40003f44270 */
[----:B------:R-:W-:Y:S02]  /*37e0*/  FSEL R6, R38, -INF , P0 ;  /* 0xff80000026067808 */ /* 0x000fe40000000000 */
[----:B------:R-:W-:Y:S02]  /*37f0*/  FMNMX.FTZ R3, R4, R5, !PT ;  /* 0x0000000504037209 */ /* 0x000fe40007810000 */
[----:B------:R-:W-:-:S02]  /*3800*/  FSEL R9, R39, -INF , P2 ;  /* 0xff80000027097808 */ /* 0x000fc40001000000 */
[----:B------:R-:W-:Y:S02]  /*3810*/  ISETP.GT.AND P2, PT, R0, 0x10, PT ;  /* 0x000000100000780c */ /* 0x000fe40003f44270 */
[----:B------:R-:W-:Y:S02]  /*3820*/  FMNMX.FTZ R3, R6, R3, !PT ;  /* 0x0000000306037209 */ /* 0x000fe40007810000 */
[----:B------:R-:W-:Y:S02]  /*3830*/  ISETP.GT.AND P0, PT, R0, 0x11, PT ;  /* 0x000000110000780c */ /* 0x000fe40003f04270 */
[----:B------:R-:W-:Y:S02]  /*3840*/  FSEL R13, R34, -INF , P2 ;  /* 0xff800000220d7808 */ /* 0x000fe40001000000 */
[----:B------:R-:W-:Y:S02]  /*3850*/  FMNMX.FTZ R3, R9, R3, !PT ;  /* 0x0000000309037209 */ /* 0x000fe40007810000 */
[----:B------:R-:W-:-:S02]  /*3860*/  FSEL R20, R35, -INF , P0 ;  /* 0xff80000023147808 */ /* 0x000fc40000000000 */
[C---:B------:R-:W-:Y:S02]  /*3870*/  ISETP.GT.AND P2, PT, R0.reuse, 0x18, PT ;  /* 0x000000180000780c */ /* 0x040fe40003f44270 */
[----:B------:R-:W-:Y:S02]  /*3880*/  FMNMX.FTZ R3, R13, R3, !PT ;  /* 0x000000030d037209 */ /* 0x000fe40007810000 */
        /* <DEDUP_REMOVED lines=9> */
[----:B------:R-:W-:-:S02]  /*3920*/  FMNMX.FTZ R2, R98, R2, !PT ;  /* 0x0000000262027209 */ /* 0x000fc40007810000 */
[----:B------:R-:W-:Y:S02]  /*3930*/  FSEL R81, R27, -INF , P0 ;  /* 0xff8000001b517808 */ /* 0x000fe40000000000 */
[C---:B------:R-:W-:Y:S02]  /*3940*/  ISETP.GT.AND P2, PT, R0.reuse, 0x28, PT ;  /* 0x000000280000780c */ /* 0x040fe40003f44270 */
        /* <DEDUP_REMOVED lines=10> */
[----:B------:R-:W-:Y:S02]  /*39f0*/  ISETP.GT.AND P0, PT, R0, 0x31, PT ;  /* 0x000000310000780c */ /* 0x000fe40003f04270 */
[----:B------:R-:W-:Y:S02]  /*3a00*/  FSEL R157, R18, -INF , P2 ;  /* 0xff800000129d7808 */ /* 0x000fe40001000000 */
[----:B------:R-:W-:Y:S02]  /*3a10*/  FMNMX.FTZ R3, R80, R3, !PT ;  /* 0x0000000350037209 */ /* 0x000fe40007810000 */
[----:B------:R-:W-:Y:S02]  /*3a20*/  FMNMX.FTZ R2, R183, R2, !PT ;  /* 0x00000002b7027209 */ /* 0x000fe40007810000 */
[----:B------:R-:W-:Y:S02]  /*3a30*/  FSEL R156, R19, -INF , P0 ;  /* 0xff800000139c7808 */ /* 0x000fe40000000000 */
[----:B------:R-:W-:-:S02]  /*3a40*/  ISETP.GT.AND P2, PT, R0, 0x38, PT ;  /* 0x000000380000780c */ /* 0x000fc40003f44270 */
[----:B------:R-:W-:Y:S02]  /*3a50*/  FMNMX.FTZ R3, R157, R3, !PT ;  /* 0x000000039d037209 */ /* 0x000fe40007810000 */
[----:B------:R-:W-:Y:S02]  /*3a60*/  FMNMX.FTZ R2, R159, R2, !PT ;  /* 0x000000029f027209 */ /* 0x000fe40007810000 */
[----:B------:R-:W-:Y:S02]  /*3a70*/  ISETP.GT.AND P0, PT, R0, 0x39, PT ;  /* 0x000000390000780c */ /* 0x000fe40003f04270 */
[----:B------:R-:W-:Y:S02]  /*3a80*/  FSEL R126, R46, -INF , P2 ;  /* 0xff8000002e7e7808 */ /* 0x000fe40001000000 */
[----:B------:R-:W-:Y:S02]  /*3a90*/  FMNMX.FTZ R3, R156, R3, !PT ;  /* 0x000000039c037209 */ /* 0x000fe40007810000 */
[----:B------:R-:W-:-:S02]  /*3aa0*/  FMNMX.FTZ R0, R158, R2, !PT ;  /* 0x000000029e007209 */ /* 0x000fc40007810000 */
[----:B------:R-:W-:Y:S02]  /*3ab0*/  FSEL R127, R47, -INF , P0 ;  /* 0xff8000002f7f7808 */ /* 0x000fe40000000000 */
[----:B------:R-:W-:Y:S02]  /*3ac0*/  FMNMX.FTZ R2, R126, R3, !PT ;  /* 0x000000037e027209 */ /* 0x000fe40007810000 */
[----:B------:R-:W1:Y:S02]  /*3ad0*/  SHFL.BFLY PT, R3, R0, 0x2, 0x1f ;  /* 0x0c401f0000037f89 */ /* 0x000e6400000e0000 */
[----:B------:R-:W-:-:S05]  /*3ae0*/  FMNMX.FTZ R2, R127, R2, !PT ;  /* 0x000000027f027209 */ /* 0x000fca0007810000 */
[----:B------:R-:W2:Y:S01]  /*3af0*/  SHFL.BFLY PT, R12, R2, 0x2, 0x1f ;  /* 0x0c401f00020c7f89 */ /* 0x000ea200000e0000 */
[----:B-1----:R-:W-:-:S05]  /*3b00*/  FMNMX.FTZ R0, R3, R0, !PT ;  /* 0x0000000003007209 */ /* 0x002fca0007810000 */
[----:B------:R-:W1:Y:S01]  /*3b10*/  SHFL.BFLY PT, R125, R0, 0x1, 0x1f ;  /* 0x0c201f00007d7f89 */ /* 0x000e6200000e0000 */
[----:B--2---:R-:W-:-:S05]  /*3b20*/  FMNMX.FTZ R12, R2, R12, !PT ;  /* 0x0000000c020c7209 */ /* 0x004fca0007810000 */
[----:B------:R2:W3:Y:S01]  /*3b30*/  SHFL.BFLY PT, R3, R12, 0x1, 0x1f ;  /* 0x0c201f000c037f89 */ /* 0x0004e200000e0000 */
[----:B-1----:R-:W-:-:S05]  /*3b40*/  FMNMX.FTZ R125, R0, R125, !PT ;  /* 0x0000007d007d7209 */ /* 0x002fca0007810000 */
.L_x_1093:
[C---:B------:R-:W-:Y:S01]  /*3b50*/  FMUL.FTZ R2, R125.reuse, c[0x0][0x2d0] ;  /* 0x0000b4007d027a20 */ /* 0x040fe20000410000 */
[----:B------:R-:W-:Y:S01]  /*3b60*/  FSETP.NEU.FTZ.AND P0, PT, R125, -INF , PT ;  /* 0xff8000007d00780b */ /* 0x000fe20003f1d000 */
[----:B------:R-:W-:Y:S01]  /*3b70*/  WARPSYNC 0xffffffff ;  /* 0xffffffff00007948 */ /* 0x000fe20003800000 */
[----:B--23--:R-:W-:Y:S01]  /*3b80*/  FMNMX.FTZ R12, R3, R12, !PT ;  /* 0x0000000c030c7209 */ /* 0x00cfe20007810000 */
[----:B------:R-:W-:Y:S01]  /*3b90*/  LDSM.16.MT88.4 R16, [R163] ;  /* 0x00000000a310783b */ /* 0x000fe20000004200 */
[----:B------:R-:W-:Y:S02]  /*3ba0*/  FSEL R2, R2, RZ, P0 ;  /* 0x000000ff02027208 */ /* 0x000fe40000000000 */
[----:B------:R-:W-:Y:S01]  /*3bb0*/  FSETP.NEU.FTZ.AND P0, PT, R12, -INF , PT ;  /* 0xff8000000c00780b */ /* 0x000fe20003f1d000 */
[----:B------:R-:W-:Y:S02]  /*3bc0*/  LDSM.16.MT88.4 R32, [R166] ;  /* 0x00000000a620783b */ /* 0x000fe40000004200 */
[----:B------:R-:W-:-:S02]  /*3bd0*/  FFMA.FTZ R0, R7, c[0x0][0x2d0], -R2 ;  /* 0x0000b40007007a23 */ /* 0x000fc40000010802 */
        /* <DEDUP_REMOVED lines=9> */
[----:B------:R-:W-:Y:S01]  /*3c70*/  LDSM.16.MT88.4 R68, [R163+0x4000] ;  /* 0x00400000a344783b */ /* 0x000fe20000004200 */
[----:B------:R1:W3:Y:S01]  /*3c80*/  MUFU.EX2 R198, R0 ;  /* 0x0000000000c67308 */ /* 0x0002e20000000800 */
[----:B--2---:R-:W-:-:S07]  /*3c90*/  FFMA.FTZ R3, R11, c[0x0][0x2d0], -R2 ;  /* 0x0000b4000b037a23 */ /* 0x004fce0000010802 */
[----:B------:R-:W2:Y:S01]  /*3ca0*/  MUFU.EX2 R206, R3 ;  /* 0x0000000300ce7308 */ /* 0x000ea20000000800 */
[----:B-1----:R-:W-:Y:S01]  /*3cb0*/  FMUL.FTZ R0, R12, c[0x0][0x2d0] ;  /* 0x0000b4000c007a20 */ /* 0x002fe20000410000 */
[----:B---3--:R-:W-:-:S04]  /*3cc0*/  F2FP.BF16.PACK_AB R8, R198, R204 ;  /* 0x000000ccc608723e */ /* 0x008fc800000010ff */
[----:B------:R-:W-:Y:S02]  /*3cd0*/  FSEL R0, R0, RZ, P0 ;  /* 0x000000ff00007208 */ /* 0x000fe40000000000 */
[----:B--2---:R-:W-:-:S03]  /*3ce0*/  F2FP.BF16.PACK_AB R10, R206, R199 ;  /* 0x000000c7ce0a723e */ /* 0x004fc600000010ff */
[----:B------:R-:W-:-:S04]  /*3cf0*/  FFMA.FTZ R3, R4, c[0x0][0x2d0], -R0 ;  /* 0x0000b40004037a23 */ /* 0x000fc80000010800 */
[----:B------:R1:W-:Y:S02]  /*3d00*/  MUFU.EX2 R205, R3 ;  /* 0x0000000300cd7308 */ /* 0x0003e40000000800 */
[----:B-1----:R-:W-:-:S06]  /*3d10*/  FFMA.FTZ R3, R5, c[0x0][0x2d0], -R0 ;  /* 0x0000b40005037a23 */ /* 0x002fcc0000010800 */
[----:B------:R1:W2:Y:S02]  /*3d20*/  MUFU.EX2 R200, R3 ;  /* 0x0000000300c87308 */ /* 0x0002a40000000800 */
[--C-:B-1----:R-:W-:Y:S02]  /*3d30*/  FFMA.FTZ R3, R6, c[0x0][0x2d0], -R0.reuse ;  /* 0x0000b40006037a23 */ /* 0x102fe40000010800 */
[----:B------:R-:W1:Y:S04]  /*3d40*/  LDSM.16.MT88.4 R4, [R164] ;  /* 0x00000000a404783b */ /* 0x000e680000004200 */
[----:B------:R3:W-:Y:S02]  /*3d50*/  MUFU.EX2 R203, R3 ;  /* 0x0000000300cb7308 */ /* 0x0007e40000000800 */
[----:B---3--:R-:W-:Y:S01]  /*3d60*/  FFMA.FTZ R3, R9, c[0x0][0x2d0], -R0 ;  /* 0x0000b40009037a23 */ /* 0x008fe20000010800 */
[----:B--2---:R-:W-:-:S05]  /*3d70*/  F2FP.BF16.PACK_AB R9, R200, R205 ;  /* 0x000000cdc809723e */ /* 0x004fca00000010ff */
        /* <DEDUP_REMOVED lines=16> */
[----:B-1----:R-:W-:Y:S01]  /*3e80*/  FFMA.FTZ R3, R13, c[0x0][0x2d0], -R0 ;  /* 0x0000b4000d037a23 */ /* 0x002fe20000010800 */
[----:B--2---:R-:W-:-:S05]  /*3e90*/  F2FP.BF16.PACK_AB R6, R235, R233 ;  /* 0x000000e9eb06723e */ /* 0x004fca00000010ff */
[----:B------:R1:W-:Y:S02]  /*3ea0*/  MUFU.EX2 R213, R3 ;  /* 0x0000000300d57308 */ /* 0x0003e40000000800 */
[----:B-1----:R-:W-:-:S06]  /*3eb0*/  FFMA.FTZ R3, R20, c[0x0][0x2d0], -R0 ;  /* 0x0000b40014037a23 */ /* 0x002fcc0000010800 */
[----:B------:R1:W2:Y:S02]  /*3ec0*/  MUFU.EX2 R231, R3 ;  /* 0x0000000300e77308 */ /* 0x0002a40000000800 */
[--C-:B-1----:R-:W-:Y:S01]  /*3ed0*/  FFMA.FTZ R3, R24, c[0x0][0x2d0], -R0.reuse ;  /* 0x0000b40018037a23 */ /* 0x102fe20000010800 */
[----:B--2---:R-:W-:Y:S01]  /*3ee0*/  F2FP.BF16.PACK_AB R5, R231, R213 ;  /* 0x000000d5e705723e */ /* 0x004fe200000010ff */
[----:B------:R-:W1:Y:S04]  /*3ef0*/  LDSM.16.MT88.4 R24, [R165] ;  /* 0x00000000a518783b */ /* 0x000e680000004200 */
[----:B------:R2:W-:Y:S02]  /*3f00*/  MUFU.EX2 R209, R3 ;  /* 0x0000000300d17308 */ /* 0x0005e40000000800 */
[----:B--2---:R-:W-:-:S02]  /*3f10*/  FFMA.FTZ R3, R23, c[0x0][0x2d0], -R0 ;  /* 0x0000b40017037a23 */ /* 0x004fc40000010800 */
[C---:B------:R-:W-:Y:S04]  /*3f20*/  HMMA.16816.F32.BF16 R20, R8.reuse, R32, RZ ;  /* 0x000000200814723c */ /* 0x040fe800000418ff */
[----:B------:R-:W2:Y:S02]  /*3f30*/  MUFU.EX2 R230, R3 ;  /* 0x0000000300e67308 */ /* 0x000ea40000000800 */
[----:B--2---:R-:W-:Y:S01]  /*3f40*/  F2FP.BF16.PACK_AB R7, R230, R209 ;  /* 0x000000d1e607723e */ /* 0x004fe200000010ff */
[--C-:B------:R-:W-:Y:S01]  /*3f50*/  FFMA.FTZ R3, R99, c[0x0][0x2d0], -R2.reuse ;  /* 0x0000b40063037a23 */ /* 0x100fe20000010802 */
[----:B-1----:R-:W-:Y:S04]  /*3f60*/  HMMA.16816.F32.BF16 R32, R8, R26, RZ ;  /* 0x0000001a0820723c */ /* 0x002fe800000418ff */
[----:B------:R1:W-:Y:S04]  /*3f70*/  MUFU.EX2 R191, R3 ;  /* 0x0000000300bf7308 */ /* 0x0003e80000000800 */
[C---:B------:R-:W-:Y:S01]  /*3f80*/  HMMA.16816.F32.BF16 R140, R4.reuse, R44, R36 ;  /* 0x0000002c048c723c */ /* 0x040fe20000041824 */
[----:B------:R-:W2:Y:S07]  /*3f90*/  LDSM.16.MT88.4 R36, [R164+0x2800] ;  /* 0x00280000a424783b */ /* 0x000eae0000004200 */
[----:B------:R-:W-:Y:S01]  /*3fa0*/  HMMA.16816.F32.BF16 R128, R4, R48, R56 ;  /* 0x000000300480723c */ /* 0x000fe20000041838 */
[----:B------:R-:W3:Y:S01]  /*3fb0*/  LDSM.16.MT88.4 R56, [R165+0x2000] ;  /* 0x00200000a538783b */ /* 0x000ee20000004200 */
[----:B-1----:R-:W-:-:S04]  /*3fc0*/  FFMA.FTZ R3, R98, c[0x0][0x2d0], -R2 ;  /* 0x0000b40062037a23 */ /* 0x002fc80000010802 */
[----:B------:R1:W-:Y:S02]  /*3fd0*/  MUFU.EX2 R193, R3 ;  /* 0x0000000300c17308 */ /* 0x0003e40000000800 */
[C---:B------:R-:W-:Y:S01]  /*3fe0*/  HMMA.16816.F32.BF16 R100, R4.reuse, R50, R52 ;  /* 0x000000320464723c */ /* 0x040fe20000041834 */
[----:B------:R-:W4:Y:S04]  /*3ff0*/  LDSM.16.MT88.4 R52, [R165+0x800] ;  /* 0x00080000a534783b */ /* 0x000f280000004200 */
[----:B------:R-:W-:Y:S03]  /*4000*/  LDSM.16.MT88.4 R48, [R166+0x2000] ;  /* 0x00200000a630783b */ /* 0x000fe60000004200 */
[----:B------:R-:W-:Y:S01]  /*4010*/  HMMA.16816.F32.BF16 R132, R4, R42, R16 ;  /* 0x0000002a0484723c */ /* 0x000fe20000041810 */
[----:B-1----:R-:W-:-:S07]  /*4020*/  FFMA.FTZ R3, R97, c[0x0][0x2d0], -R2 ;  /* 0x0000b40061037a23 */ /* 0x002fce0000010802 */
[----:B------:R-:W-:Y:S01]  /*4030*/  HMMA.16816.F32.BF16 R16, R8, R66, RZ ;  /* 0x000000420810723c */ /* 0x000fe200000418ff */
[----:B------:R1:W-:Y:S07]  /*4040*/  MUFU.EX2 R194, R3 ;  /* 0x0000000300c27308 */ /* 0x0003ee0000000800 */
[C---:B------:R-:W-:Y:S01]  /*4050*/  HMMA.16816.F32.BF16 R136, R4.reuse, R40, R20 ;  /* 0x000000280488723c */ /* 0x040fe20000041814 */
[----:B------:R-:W-:Y:S07]  /*4060*/  LDSM.16.MT88.4 R40, [R163+0x2800] ;  /* 0x00280000a328783b */ /* 0x000fee0000004200 */
[----:B------:R-:W-:Y:S01]  /*4070*/  HMMA.16816.F32.BF16 R108, R4, R46, R28 ;  /* 0x0000002e046c723c */ /* 0x000fe2000004181c */
[----:B-1----:R-:W-:-:S04]  /*4080*/  FFMA.FTZ R3, R96, c[0x0][0x2d0], -R2 ;  /* 0x0000b40060037a23 */ /* 0x002fc80000010802 */
[----:B------:R1:W-:Y:S03]  /*4090*/  MUFU.EX2 R195, R3 ;  /* 0x0000000300c37308 */ /* 0x0003e60000000800 */
[C---:B------:R-:W-:Y:S01]  /*40a0*/  HMMA.16816.F32.BF16 R20, R8.reuse, R64, RZ ;  /* 0x000000400814723c */ /* 0x040fe200000418ff */
[----:B------:R-:W5:Y:S07]  /*40b0*/  LDSM.16.MT88.4 R64, [R165+0x2800] ;  /* 0x00280000a540783b */ /* 0x000f6e0000004200 */
[----:B------:R-:W-:Y:S01]  /*40c0*/  HMMA.16816.F32.BF16 R44, R8, R24, RZ ;  /* 0x00000018082c723c */ /* 0x000fe200000418ff */
[----:B-1----:R-:W-:-:S07]  /*40d0*/  FFMA.FTZ R3, R83, c[0x0][0x2d0], -R0 ;  /* 0x0000b40053037a23 */ /* 0x002fce0000010800 */
[----:B--2---:R-:W-:Y:S01]  /*40e0*/  HMMA.16816.F32.BF16 R104, R4, R38, R16 ;  /* 0x000000260468723c */ /* 0x004fe20000041810 */
[----:B------:R1:W-:Y:S07]  /*40f0*/  MUFU.EX2 R188, R3 ;  /* 0x0000000300bc7308 */ /* 0x0003ee0000000800 */
[----:B---3--:R-:W-:Y:S08]  /*4100*/  HMMA.16816.F32.BF16 R16, R8, R56, RZ ;  /* 0x000000380810723c */ /* 0x008ff000000418ff */
[----:B----4-:R-:W-:Y:S01]  /*4110*/  HMMA.16816.F32.BF16 R116, R4, R52, R44 ;  /* 0x000000340474723c */ /* 0x010fe2000004182c */
[----:B-1----:R-:W-:-:S04]  /*4120*/  FFMA.FTZ R3, R81, c[0x0][0x2d0], -R0 ;  /* 0x0000b40051037a23 */ /* 0x002fc80000010800 */
[----:B------:R1:W-:Y:S03]  /*4130*/  MUFU.EX2 R189, R3 ;  /* 0x0000000300bd7308 */ /* 0x0003e60000000800 */
[----:B------:R-:W-:Y:S01]  /*4140*/  HMMA.16816.F32.BF16 R148, R4, R36, R20 ;  /* 0x000000240494723c */ /* 0x000fe20000041814 */
[----:B------:R-:W2:Y:S07]  /*4150*/  LDSM.16.MT88.4 R36, [R163+0x4800] ;  /* 0x00480000a324783b */ /* 0x000eae0000004200 */
[----:B------:R-:W-:Y:S01]  /*4160*/  HMMA.16816.F32.BF16 R28, R8, R60, RZ ;  /* 0x0000003c081c723c */ /* 0x000fe200000418ff */
[----:B-1----:R-:W-:-:S07]  /*4170*/  FFMA.FTZ R3, R82, c[0x0][0x2d0], -R0 ;  /* 0x0000b40052037a23 */ /* 0x002fce0000010800 */
[C---:B------:R-:W-:Y:S01]  /*4180*/  HMMA.16816.F32.BF16 R52, R4.reuse, R54, R32 ;  /* 0x000000360434723c */ /* 0x040fe20000041820 */
[----:B------:R-:W1:Y:S01]  /*4190*/  LDSM.16.MT88.4 R32, [R164+0x4000] ;  /* 0x00400000a420783b */ /* 0x000e620000004200 */
[----:B------:R3:W-:Y:S06]  /*41a0*/  MUFU.EX2 R190, R3 ;  /* 0x0000000300be7308 */ /* 0x0007ec0000000800 */
[----:B-----5:R-:W-:Y:S08]  /*41b0*/  HMMA.16816.F32.BF16 R84, R4, R64, R16 ;  /* 0x000000400454723c */ /* 0x020ff00000041810 */
[----:B------:R-:W-:Y:S01]  /*41c0*/  HMMA.16816.F32.BF16 R16, R8, R68, RZ ;  /* 0x000000440810723c */ /* 0x000fe200000418ff */
[----:B---3--:R-:W-:-:S04]  /*41d0*/  FFMA.FTZ R3, R80, c[0x0][0x2d0], -R0 ;  /* 0x0000b40050037a23 */ /* 0x008fc80000010800 */
[----:B------:R3:W-:Y:S03]  /*41e0*/  MUFU.EX2 R192, R3 ;  /* 0x0000000300c07308 */ /* 0x0007e60000000800 */
[----:B------:R-:W-:Y:S01]  /*41f0*/  HMMA.16816.F32.BF16 R24, R8, R62, RZ ;  /* 0x0000003e0818723c */ /* 0x000fe200000418ff */
[----:B------:R-:W4:Y:S07]  /*4200*/  LDSM.16.MT88.4 R60, [R166+0x2800] ;  /* 0x00280000a63c783b */ /* 0x000f2e0000004200 */
[----:B------:R-:W-:Y:S01]  /*4210*/  HMMA.16816.F32.BF16 R120, R4, R40, R28 ;  /* 0x000000280478723c */ /* 0x000fe2000004181c */
[----:B------:R-:W5:Y:S01]  /*4220*/  LDSM.16.MT88.4 R28, [R164+0x4800] ;  /* 0x00480000a41c783b */ /* 0x000f620000004200 */
[----:B---3--:R-:W-:-:S06]  /*4230*/  FFMA.FTZ R3, R187, c[0x0][0x2d0], -R2 ;  /* 0x0000b400bb037a23 */ /* 0x008fcc0000010802 */
[C---:B------:R-:W-:Y:S01]  /*4240*/  HMMA.16816.F32.BF16 R20, R8.reuse, R50, RZ ;  /* 0x000000320814723c */ /* 0x040fe200000418ff */
[----:B------:R-:W-:Y:S01]  /*4250*/  IADD3 R187, R197, -0x2, RZ ;  /* 0xfffffffec5bb7810 */ /* 0x000fe20007ffe0ff */
[----:B------:R3:W-:Y:S06]  /*4260*/  MUFU.EX2 R14, R3 ;  /* 0x00000003000e7308 */ /* 0x0007ec0000000800 */
[----:B------:R-:W-:Y:S08]  /*4270*/  HMMA.16816.F32.BF16 R44, R8, R48, RZ ;  /* 0x00000030082c723c */ /* 0x000ff000000418ff */
[----:B--2---:R-:W-:Y:S01]  /*4280*/  HMMA.16816.F32.BF16 R72, R4, R36, R16 ;  /* 0x000000240448723c */ /* 0x004fe20000041810 */
[----:B---3--:R-:W-:-:S04]  /*4290*/  FFMA.FTZ R3, R183, c[0x0][0x2d0], -R2 ;  /* 0x0000b400b7037a23 */ /* 0x008fc80000010802 */
[----:B------:R2:W3:Y:S03]  /*42a0*/  MUFU.EX2 R202, R3 ;  /* 0x0000000300ca7308 */ /* 0x0004e60000000800 */
[----:B-1----:R-:W-:Y:S08]  /*42b0*/  HMMA.16816.F32.BF16 R16, R8, R34, RZ ;  /* 0x000000220810723c */ /* 0x002ff000000418ff */
[----:B------:R-:W-:Y:S01]  /*42c0*/  HMMA.16816.F32.BF16 R112, R4, R42, R24 ;  /* 0x0000002a0470723c */ /* 0x000fe20000041818 */
[----:B--2---:R-:W-:-:S07]  /*42d0*/  FFMA.FTZ R3, R159, c[0x0][0x2d0], -R2 ;  /* 0x0000b4009f037a23 */ /* 0x004fce0000010802 */
[----:B------:R-:W-:Y:S01]  /*42e0*/  HMMA.16816.F32.BF16 R24, R8, R58, RZ ;  /* 0x0000003a0818723c */ /* 0x000fe200000418ff */
[----:B------:R-:W-:Y:S01]  /*42f0*/  FFMA.FTZ R2, R158, c[0x0][0x2d0], -R2 ;  /* 0x0000b4009e027a23 */ /* 0x000fe20000010802 */
[----:B---3--:R-:W-:Y:S01]  /*4300*/  F2FP.BF16.PACK_AB R96, R202, R14 ;  /* 0x0000000eca60723e */ /* 0x008fe200000010ff */
[----:B------:R1:W-:Y:S05]  /*4310*/  MUFU.EX2 R124, R3 ;  /* 0x00000003007c7308 */ /* 0x0003ea0000000800 */
[C---:B----4-:R-:W-:Y:S03]  /*4320*/  HMMA.16816.F32.BF16 R88, R4.reuse, R62, R20 ;  /* 0x0000003e0458723c */ /* 0x050fe60000041814 */
[----:B------:R2:W3:Y:S05]  /*4330*/  MUFU.EX2 R15, R2 ;  /* 0x00000002000f7308 */ /* 0x0004ea0000000800 */
[----:B------:R-:W-:Y:S01]  /*4340*/  HMMA.16816.F32.BF16 R92, R4, R60, R44 ;  /* 0x0000003c045c723c */ /* 0x000fe2000004182c */
[----:B-1----:R-:W-:-:S07]  /*4350*/  FADD.FTZ R3, R204, R198 ;  /* 0x000000c6cc037221 */ /* 0x002fce0000010000 */
[----:B------:R-:W-:Y:S01]  /*4360*/  HMMA.16816.F32.BF16 R20, R8, R32, RZ ;  /* 0x000000200814723c */ /* 0x000fe200000418ff */
[----:B------:R-:W1:Y:S01]  /*4370*/  LDSM.16.MT88.4 R32, [R166+0x4000] ;  /* 0x00400000a620783b */ /* 0x000e620000004200 */
[----:B--2---:R-:W-:Y:S01]  /*4380*/  FFMA.FTZ R2, R157, c[0x0][0x2d0], -R0 ;  /* 0x0000b4009d027a23 */ /* 0x004fe20000010800 */
[----:B---3--:R-:W-:-:S05]  /*4390*/  F2FP.BF16.PACK_AB R98, R15, R124 ;  /* 0x0000007c0f62723e */ /* 0x008fca00000010ff */
[C---:B-----5:R-:W-:Y:S01]  /*43a0*/  HMMA.16816.F32.BF16 R44, R4.reuse, R30, R16 ;  /* 0x0000001e042c723c */ /* 0x060fe20000041810 */
[----:B------:R-:W2:Y:S07]  /*43b0*/  LDSM.16.MT88.4 R16, [R165+0x4000] ;  /* 0x00400000a510783b */ /* 0x000eae0000004200 */
[----:B------:R-:W-:Y:S08]  /*43c0*/  HMMA.16816.F32.BF16 R76, R4, R66, R24 ;  /* 0x00000042044c723c */ /* 0x000ff00000041818 */
[----:B------:R-:W-:Y:S08]  /*43d0*/  HMMA.16816.F32.BF16 R24, R8, R70, RZ ;  /* 0x000000460818723c */ /* 0x000ff000000418ff */
[----:B------:R-:W-:Y:S01]  /*43e0*/  HMMA.16816.F32.BF16 R48, R4, R28, R20 ;  /* 0x0000001c0430723c */ /* 0x000fe20000041814 */
[----:B------:R-:W3:Y:S07]  /*43f0*/  LDSM.16.MT88.4 R28, [R166+0x4800] ;  /* 0x00480000a61c783b */ /* 0x000eee0000004200 */
[----:B-1----:R-:W-:Y:S08]  /*4400*/  HMMA.16816.F32.BF16 R20, R8, R34, RZ ;  /* 0x000000220814723c */ /* 0x002ff000000418ff */
[----:B------:R-:W-:Y:S08]  /*4410*/  HMMA.16816.F32.BF16 R56, R4, R38, R24 ;  /* 0x000000260438723c */ /* 0x000ff00000041818 */
[C---:B------:R-:W-:Y:S08]  /*4420*/  HMMA.16816.F32.BF16 R24, R8.reuse, R32, RZ ;  /* 0x000000200818723c */ /* 0x040ff000000418ff */
[C---:B--2---:R-:W-:Y:S08]  /*4430*/  HMMA.16816.F32.BF16 R32, R8.reuse, R16, RZ ;  /* 0x000000100820723c */ /* 0x044ff000000418ff */
[----:B------:R-:W-:Y:S01]  /*4440*/  HMMA.16816.F32.BF16 R8, R8, R18, RZ ;  /* 0x000000120808723c */ /* 0x000fe200000418ff */
[----:B------:R-:W1:Y:S07]  /*4450*/  LDSM.16.MT88.4 R16, [R165+0x4800] ;  /* 0x00480000a510783b */ /* 0x000e6e0000004200 */
[C---:B---3--:R-:W-:Y:S08]  /*4460*/  HMMA.16816.F32.BF16 R36, R4.reuse, R28, R24 ;  /* 0x0000001c0424723c */ /* 0x048ff00000041818 */
[C---:B------:R-:W-:Y:S08]  /*4470*/  HMMA.16816.F32.BF16 R20, R4.reuse, R30, R20 ;  /* 0x0000001e0414723c */ /* 0x040ff00000041814 */
[C---:B-1----:R-:W-:Y:S08]  /*4480*/  HMMA.16816.F32.BF16 R32, R4.reuse, R16, R32 ;  /* 0x000000100420723c */ /* 0x042ff00000041820 */
[----:B------:R-:W-:Y:S01]  /*4490*/  HMMA.16816.F32.BF16 R16, R4, R18, R8 ;  /* 0x000000120410723c */ /* 0x000fe20000041808 */
[----:B------:R-:W1:Y:S06]  /*44a0*/  LDSM.16.MT88.4 R8, [R163+0x1000] ;  /* 0x00100000a308783b */ /* 0x000e6c0000004200 */
[----:B------:R-:W-:-:S02]  /*44b0*/  F2FP.BF16.PACK_AB R4, R193, R191 ;  /* 0x000000bfc104723e */ /* 0x000fc400000010ff */
[----:B------:R-:W-:Y:S02]  /*44c0*/  F2FP.BF16.PACK_AB R6, R195, R194 ;  /* 0x000000c2c306723e */ /* 0x000fe400000010ff */
        /* <DEDUP_REMOVED lines=43> */
[----:B------:R-:W-:Y:S01]  /*4780*/  HMMA.16816.F32.BF16 R16, R4, R10, R16 ;  /* 0x0000000a0410723c */ /* 0x000fe20000041810 */
[----:B------:R1:W-:Y:S01]  /*4790*/  MUFU.EX2 R7, R2 ;  /* 0x0000000200077308 */ /* 0x0003e20000000800 */
[----:B------:R-:W-:Y:S05]  /*47a0*/  LDSM.16.MT88.4 R8, [R165+0x5800] ;  /* 0x00580000a508783b */ /* 0x000fea0000004200 */
[----:B------:R-:W-:Y:S01]  /*47b0*/  FADD.FTZ R4, R199, R3 ;  /* 0x00000003c7047221 */ /* 0x000fe20000010000 */
[----:B------:R-:W-:Y:S01]  /*47c0*/  MOV R5, c[0x0][0x2ac] ;  /* 0x0000ab0000057a02 */ /* 0x000fe20000000f00 */
[----:B------:R-:W-:-:S02]  /*47d0*/  FFMA.FTZ R3, R156, c[0x0][0x2d0], -R0 ;  /* 0x0000b4009c037a23 */ /* 0x000fc40000010800 */
[----:B------:R-:W-:Y:S02]  /*47e0*/  FADD.FTZ R4, R206, R4 ;  /* 0x00000004ce047221 */ /* 0x000fe40000010000 */
[----:B------:R-:W2:Y:S01]  /*47f0*/  MUFU.EX2 R6, R3 ;  /* 0x0000000300067308 */ /* 0x000ea20000000800 */
[----:B------:R-:W-:Y:S02]  /*4800*/  IMAD R5, R5, c[0x0][0x1d0], RZ ;  /* 0x0000740005057a24 */ /* 0x000fe400078e02ff */
[--C-:B-1----:R-:W-:Y:S02]  /*4810*/  FFMA.FTZ R2, R126, c[0x0][0x2d0], -R0.reuse ;  /* 0x0000b4007e027a23 */ /* 0x102fe40000010800 */
[----:B------:R-:W-:-:S03]  /*4820*/  FFMA.FTZ R0, R127, c[0x0][0x2d0], -R0 ;  /* 0x0000b4007f007a23 */ /* 0x000fc60000010800 */
[----:B------:R1:W-:Y:S08]  /*4830*/  MUFU.EX2 R13, R2 ;  /* 0x00000002000d7308 */ /* 0x0003f00000000800 */
[----:B------:R-:W3:Y:S01]  /*4840*/  MUFU.EX2 R206, R0 ;  /* 0x0000000000ce7308 */ /* 0x000ee20000000800 */
[----:B--2---:R-:W-:Y:S01]  /*4850*/  F2FP.BF16.PACK_AB R97, R6, R7 ;  /* 0x000000070661723e */ /* 0x004fe200000010ff */
[----:B-1----:R-:W-:-:S04]  /*4860*/  FADD.FTZ R2, R205, R200 ;  /* 0x000000c8cd027221 */ /* 0x002fc80000010000 */
[----:B------:R-:W-:Y:S01]  /*4870*/  FADD.FTZ R2, R203, R2 ;  /* 0x00000002cb027221 */ /* 0x000fe20000010000 */
[----:B---3--:R-:W-:-:S03]  /*4880*/  F2FP.BF16.PACK_AB R99, R206, R13 ;  /* 0x0000000dce63723e */ /* 0x008fc600000010ff */
[----:B------:R-:W-:Y:S02]  /*4890*/  FADD.FTZ R0, R201, R2 ;  /* 0x00000002c9007221 */ /* 0x000fe40000010000 */
[----:B------:R-:W-:Y:S02]  /*48a0*/  FADD.FTZ R2, R232, R4 ;  /* 0x00000004e8027221 */ /* 0x000fe40000010000 */
[----:B------:R-:W-:Y:S01]  /*48b0*/  FADD.FTZ R0, R213, R0 ;  /* 0x00000000d5007221 */ /* 0x000fe20000010000 */
[----:B------:R-:W-:Y:S01]  /*48c0*/  HMMA.16816.F32.BF16 R108, R96, R112, R108 ;  /* 0x00000070606c723c */ /* 0x000fe2000004186c */
[----:B------:R-:W-:Y:S02]  /*48d0*/  FADD.FTZ R2, R234, R2 ;  /* 0x00000002ea027221 */ /* 0x000fe40000010000 */
[----:B------:R-:W-:Y:S02]  /*48e0*/  FADD.FTZ R0, R231, R0 ;  /* 0x00000000e7007221 */ /* 0x000fe40000010000 */
[----:B------:R-:W-:-:S02]  /*48f0*/  FADD.FTZ R2, R233, R2 ;  /* 0x00000002e9027221 */ /* 0x000fc40000010000 */
[----:B------:R-:W-:Y:S01]  /*4900*/  FADD.FTZ R0, R209, R0 ;  /* 0x00000000d1007221 */ /* 0x000fe20000010000 */
[----:B------:R-:W-:Y:S01]  /*4910*/  HMMA.16816.F32.BF16 R112, R96, R114, R40 ;  /* 0x000000726070723c */ /* 0x000fe20000041828 */
[----:B------:R-:W1:Y:S01]  /*4920*/  LDSM.16.MT88.4 R40, [R163+0x3800] ;  /* 0x00380000a328783b */ /* 0x000e620000004200 */
[----:B------:R-:W-:Y:S02]  /*4930*/  FADD.FTZ R4, R235, R2 ;  /* 0x00000002eb047221 */ /* 0x000fe40000010000 */
[----:B------:R-:W-:-:S04]  /*4940*/  @P4 IMAD.HI.U32 R2, R229, c[0x0][0x2c8], RZ ;  /* 0x0000b200e5024a27 */ /* 0x000fc800078e00ff */
[C---:B------:R-:W-:Y:S01]  /*4950*/  HMMA.16816.F32.BF16 R116, R96.reuse, R120, R116 ;  /* 0x000000786074723c */ /* 0x040fe20000041874 */
[----:B------:R-:W-:Y:S01]  /*4960*/  FADD.FTZ R3, R230, R0 ;  /* 0x00000000e6037221 */ /* 0x000fe20000010000 */
[----:B------:R-:W-:Y:S01]  /*4970*/  MOV R0, R229 ;  /* 0x000000e500007202 */ /* 0x000fe20000000f00 */
[----:B------:R-:W-:Y:S01]  /*4980*/  FADD.FTZ R4, R191, R4 ;  /* 0x00000004bf047221 */ /* 0x000fe20000010000 */
[----:B------:R-:W-:Y:S01]  /*4990*/  @P4 SHF.R.U32.HI R0, RZ, c[0x0][0x2cc], R2 ;  /* 0x0000b300ff004a19 */ /* 0x000fe20000011602 */
[----:B------:R-:W-:Y:S02]  /*49a0*/  FADD.FTZ R2, R188, R3 ;  /* 0x00000003bc027221 */ /* 0x000fe40000010000 */
[----:B------:R-:W-:Y:S01]  /*49b0*/  FADD.FTZ R3, R193, R4 ;  /* 0x00000004c1037221 */ /* 0x000fe20000010000 */
[----:B------:R-:W-:Y:S01]  /*49c0*/  HMMA.16816.F32.BF16 R120, R96, R122, R52 ;  /* 0x0000007a6078723c */ /* 0x000fe20000041834 */
[----:B------:R-:W-:Y:S01]  /*49d0*/  IADD3 R0, R0, -c[0x0][0x168], R5 ;  /* 0x80005a0000007a10 */ /* 0x000fe20007ffe005 */
[----:B------:R-:W-:-:S02]  /*49e0*/  FADD.FTZ R2, R189, R2 ;  /* 0x00000002bd027221 */ /* 0x000fc40000010000 */
[----:B------:R-:W-:Y:S01]  /*49f0*/  FADD.FTZ R4, R194, R3 ;  /* 0x00000003c2047221 */ /* 0x000fe20000010000 */
[----:B------:R-:W-:Y:S01]  /*4a00*/  SHF.R.S32.HI R5, RZ, 0x1f, R0 ;  /* 0x0000001fff057819 */ /* 0x000fe20000011400 */
[----:B------:R-:W-:Y:S02]  /*4a10*/  FADD.FTZ R3, R190, R2 ;  /* 0x00000002be037221 */ /* 0x000fe40000010000 */
[----:B------:R-:W-:Y:S01]  /*4a20*/  HMMA.16816.F32.BF16 R52, R96, R56, R144 ;  /* 0x000000386034723c */ /* 0x000fe20000041890 */
[----:B------:R-:W-:Y:S01]  /*4a30*/  LEA.HI R5, R5, R0, RZ, 0x6 ;  /* 0x0000000005057211 */ /* 0x000fe200078f30ff */
[----:B------:R-:W-:Y:S02]  /*4a40*/  FADD.FTZ R2, R195, R4 ;  /* 0x00000004c3027221 */ /* 0x000fe40000010000 */
[----:B------:R-:W-:Y:S01]  /*4a50*/  FADD.FTZ R0, R192, R3 ;  /* 0x00000003c0007221 */ /* 0x000fe20000010000 */
[----:B------:R-:W-:Y:S01]  /*4a60*/  SHF.R.S32.HI R213, RZ, 0x6, R5 ;  /* 0x00000006ffd57819 */ /* 0x000fe20000011405 */
[----:B------:R-:W-:-:S02]  /*4a70*/  FADD.FTZ R2, R14, R2 ;  /* 0x000000020e027221 */ /* 0x000fc40000010000 */
[C---:B------:R-:W-:Y:S01]  /*4a80*/  HMMA.16816.F32.BF16 R56, R96.reuse, R58, R88 ;  /* 0x0000003a6038723c */ /* 0x040fe20000041858 */
[----:B------:R-:W-:Y:S01]  /*4a90*/  LDSM.16.MT88.4 R88, [R166+0x5800] ;  /* 0x00580000a658783b */ /* 0x000fe20000004200 */
[----:B------:R-:W-:Y:S01]  /*4aa0*/  IMNMX R213, R212, R213, !PT ;  /* 0x000000d5d4d57217 */ /* 0x000fe20007800200 */
[----:B------:R-:W-:Y:S02]  /*4ab0*/  FADD.FTZ R0, R7, R0 ;  /* 0x0000000007007221 */ /* 0x000fe40000010000 */
[----:B------:R-:W-:Y:S01]  /*4ac0*/  FADD.FTZ R202, R202, R2 ;  /* 0x00000002caca7221 */ /* 0x000fe20000010000 */
[----:B------:R-:W-:Y:S01]  /*4ad0*/  ISETP.GE.AND P0, PT, R187, R213, PT ;  /* 0x000000d5bb00720c */ /* 0x000fe20003f06270 */
[----:B------:R-:W-:Y:S01]  /*4ae0*/  FADD.FTZ R0, R6, R0 ;  /* 0x0000000006007221 */ /* 0x000fe20000010000 */
[----:B------:R-:W-:Y:S01]  /*4af0*/  HMMA.16816.F32.BF16 R44, R96, R48, R148 ;  /* 0x00000030602c723c */ /* 0x000fe20000041894 */
[----:B------:R-:W-:Y:S02]  /*4b00*/  FADD.FTZ R202, R124, R202 ;  /* 0x000000ca7cca7221 */ /* 0x000fe40000010000 */
[----:B------:R-:W-:-:S02]  /*4b10*/  FADD.FTZ R0, R13, R0 ;  /* 0x000000000d007221 */ /* 0x000fc40000010000 */
[----:B------:R-:W-:Y:S02]  /*4b20*/  FADD.FTZ R202, R15, R202 ;  /* 0x000000ca0fca7221 */ /* 0x000fe40000010000 */
[----:B------:R-:W-:Y:S01]  /*4b30*/  FADD.FTZ R206, R206, R0 ;  /* 0x00000000cece7221 */ /* 0x000fe20000010000 */
[C---:B-1----:R-:W-:Y:S08]  /*4b40*/  HMMA.16816.F32.BF16 R36, R96.reuse, R40, R60 ;  /* 0x000000286024723c */ /* 0x042ff0000004183c */
[C---:B------:R-:W-:Y:S01]  /*4b50*/  HMMA.16816.F32.BF16 R40, R96.reuse, R42, R64 ;  /* 0x0000002a6028723c */ /* 0x040fe20000041840 */
[----:B------:R-:W1:Y:S07]  /*4b60*/  LDSM.16.MT88.4 R64, [R165+0x3800] ;  /* 0x00380000a540783b */ /* 0x000e6e0000004200 */
        /* <DEDUP_REMOVED lines=10> */
[C---:B-1----:R-:W-:Y:S08]  /*4c10*/  HMMA.16816.F32.BF16 R76, R96.reuse, R80, R92 ;  /* 0x00000050604c723c */ /* 0x042ff0000004185c */
[C---:B------:R-:W-:Y:S08]  /*4c20*/  HMMA.16816.F32.BF16 R80, R96.reuse, R82, R84 ;  /* 0x000000526050723c */ /* 0x040ff00000041854 */
[C---:B------:R-:W-:Y:S08]  /*4c30*/  HMMA.16816.F32.BF16 R84, R96.reuse, R88, R152 ;  /* 0x000000586054723c */ /* 0x040ff00000041898 */
[C---:B------:R-:W-:Y:S08]  /*4c40*/  HMMA.16816.F32.BF16 R88, R96.reuse, R90, R20 ;  /* 0x0000005a6058723c */ /* 0x040ff00000041814 */
[C---:B------:R-:W-:Y:S08]  /*4c50*/  HMMA.16816.F32.BF16 R92, R96.reuse, R8, R32 ;  /* 0x00000008605c723c */ /* 0x040ff00000041820 */
[----:B------:R-:W-:Y:S01]  /*4c60*/  HMMA.16816.F32.BF16 R96, R96, R10, R16 ;  /* 0x0000000a6060723c */ /* 0x000fe20000041810 */
[----:B------:R-:W-:Y:S03]  /*4c70*/  @!UPT UIADD3 URZ, URZ, URZ, URZ ;  /* 0x0000003f3f3ff290 */ /* 0x000fe6000fffe03f */
[----:B------:R-:W-:Y:S11]  /*4c80*/  @!P0 BRA `(.L_x_1050) ;  /* 0x000032d000008947 */ /* 0x000ff60003800000 */
[----:B------:R-:W-:Y:S02]  /*4c90*/  MOV R127, R12 ;  /* 0x0000000c007f7202 */ /* 0x000fe40000000f00 */
[----:B------:R-:W-:-:S07]  /*4ca0*/  MOV R126, R125 ;  /* 0x0000007d007e7202 */ /* 0x000fce0000000f00 */
.L_x_1061:
        /* <DEDUP_REMOVED lines=17> */
[----:B------:R-:W-:Y:S02]  /*4dc0*/  SHF.R.S32.HI R0, RZ, 0x1f, R186 ;  /* 0x0000001fff007819 */ /* 0x000fe400000114ba */
[----:B------:R-:W-:Y:S01]  /*4dd0*/  SHF.R.S32.HI R4, RZ, 0x1f, R185 ;  /* 0x0000001fff047819 */ /* 0x000fe200000114b9 */
[C---:B------:R-:W-:Y:S01]  /*4de0*/  IMAD.SHL.U32 R22, R207.reuse, 0x2, RZ ;  /* 0x00000002cf167824 */ /* 0x040fe200078e00ff */
        /* <DEDUP_REMOVED lines=20> */
.L_x_1094:
[----:B------:R-:W-:-:S05]  /*4f30*/  BRA.DIV ~URZ, `(.L_x_1054) ;  /* 0x00008a927f007947 */ /* 0x000fca000b800000 */
[----:B------:R-:W5:Y:S01]  /*4f40*/  SHFL.IDX PT, R0, R12, RZ, 0x181f ;  /* 0x00181fff0c007589 */ /* 0x000f6200000e0000 */
[----:B------:R-:W-:Y:S02]  /*4f50*/  ISETP.GE.AND P5, PT, R196, c[0x0][0x1d4], PT ;  /* 0x00007500c4007a0c */ /* 0x000fe40003fa6270 */
[----:B------:R-:W-:Y:S02]  /*4f60*/  ISETP.GE.AND P2, PT, R208, c[0x0][0x1d4], PT ;  /* 0x00007500d0007a0c */ /* 0x000fe40003f46270 */
[C---:B-----5:R-:W-:Y:S02]  /*4f70*/  IADD3 R2, P0, R0.reuse, R20, RZ ;  /* 0x0000001400027210 */ /* 0x060fe40007f1e0ff */
[----:B------:R-:W-:Y:S03]  /*4f80*/  IADD3 R6, P6, R0, R21, RZ ;  /* 0x0000001500067210 */ /* 0x000fe60007fde0ff */
[C---:B---3--:R-:W-:Y:S01]  /*4f90*/  IMAD.X R3, R4.reuse, 0x1, R13, P0 ;  /* 0x0000000104037824 */ /* 0x048fe200000e060d */
[----:B------:R-:W-:Y:S01]  /*4fa0*/  ISETP.GE.AND P0, PT, R207, c[0x0][0x1d4], PT ;  /* 0x00007500cf007a0c */ /* 0x000fe20003f06270 */
[----:B------:R-:W-:Y:S03]  /*4fb0*/  IMAD.X R7, R4, 0x1, R14, P6 ;  /* 0x0000000104077824 */ /* 0x000fe600030e060e */
[----:B------:R-:W-:Y:S01]  /*4fc0*/  @!PT LDS RZ, [RZ] ;  /* 0x00000000fffff984 */ /* 0x000fe20000000800 */
[----:B------:R-:W-:Y:S01]  /*4fd0*/  @!PT LDS RZ, [RZ] ;  /* 0x00000000fffff984 */ /* 0x000fe20000000800 */
[----:B------:R3:W-:Y:S04]  /*4fe0*/  LDGSTS.E.BYPASS.LTC128B.128 [R184+0x100], [R2.64], !P5 ;  /* 0x0010000002b87fae */ /* 0x0007e8000e901d46 */
[----:B------:R5:W-:Y:S01]  /*4ff0*/  LDGSTS.E.BYPASS.LTC128B.128 [R184+0x2100], [R6.64], !P2 ;  /* 0x0210000006b87fae */ /* 0x000be2000d101d46 */
[----:B---3--:R-:W-:Y:S03]  /*5000*/  IADD3 R2, P6, R0, R22, RZ ;  /* 0x0000001600027210 */ /* 0x008fe60007fde0ff */
[----:B------:R-:W3:Y:S01]  /*5010*/  SHFL.IDX PT, R0, R12, 0x1, 0x181f ;  /* 0x00381f000c007f89 */ /* 0x000ee200000e0000 */
[----:B-----5:R-:W-:Y:S01]  /*5020*/  SEL R6, RZ, 0x10, P2 ;  /* 0x00000010ff067807 */ /* 0x020fe20001000000 */
[----:B------:R-:W-:Y:S01]  /*5030*/  IMAD.X R3, R4, 0x1, R15, P6 ;  /* 0x0000000104037824 */ /* 0x000fe200030e060f */
[----:B------:R-:W-:Y:S01]  /*5040*/  SEL R7, RZ, 0x10, P0 ;  /* 0x00000010ff077807 */ /* 0x000fe20000000000 */
[----:B------:R5:W4:Y:S04]  /*5050*/  SHFL.IDX PT, R4, R5, 0x1, 0x181f ;  /* 0x00381f0005047f89 */ /* 0x000b2800000e0000 */
[----:B------:R2:W-:Y:S01]  /*5060*/  LDGSTS.E.BYPASS.LTC128B.128 [R184+0x4100], [R2.64], !P0 ;  /* 0x0410000002b87fae */ /* 0x0005e2000c101d46 */
[----:B----45:R-:W-:Y:S04]  /*5070*/  SEL R5, RZ, 0x10, P5 ;  /* 0x00000010ff057807 */ /* 0x030fe80002800000 */
.L_x_1095:
[C---:B---3--:R-:W-:Y:S02]  /*5080*/  ISETP.NE.U32.AND P5, PT, R5.reuse, RZ, PT ;  /* 0x000000ff0500720c */ /* 0x048fe40003fa5070 */
[----:B------:R-:W-:Y:S02]  /*5090*/  IADD3 R5, -R5, 0x10, RZ ;  /* 0x0000001005057810 */ /* 0x000fe40007ffe1ff */
[C---:B------:R-:W-:Y:S02]  /*50a0*/  ISETP.NE.U32.AND P6, PT, R6.reuse, RZ, PT ;  /* 0x000000ff0600720c */ /* 0x040fe40003fc5070 */
[----:B------:R-:W-:Y:S02]  /*50b0*/  LOP3.LUT R5, R5, 0xf, RZ, 0xc0, !PT ;  /* 0x0000000f05057812 */ /* 0x000fe400078ec0ff */
[----:B------:R-:W-:Y:S02]  /*50c0*/  IADD3 R6, -R6, 0x10, RZ ;  /* 0x0000001006067810 */ /* 0x000fe40007ffe1ff */
[----:B--2---:R-:W-:Y:S02]  /*50d0*/  IADD3 R2, P2, P0, R5, R0, R20 ;  /* 0x0000000005027210 */ /* 0x004fe4000785e014 */
[----:B------:R-:W-:Y:S02]  /*50e0*/  LOP3.LUT R6, R6, 0xf, RZ, 0xc0, !PT ;  /* 0x0000000f06067812 */ /* 0x000fe400078ec0ff */
[----:B------:R-:W-:Y:S02]  /*50f0*/  IADD3.X R3, RZ, R4, R13, P2, P0 ;  /* 0x00000004ff037210 */ /* 0x000fe400017e040d */
[----:B------:R-:W-:Y:S03]  /*5100*/  IADD3 R6, P2, P0, R6, R0, R21 ;  /* 0x0000000006067210 */ /* 0x000fe6000785e015 */
[----:B------:R-:W-:Y:S01]  /*5110*/  @!PT LDS RZ, [RZ] ;  /* 0x00000000fffff984 */ /* 0x000fe20000000800 */
[----:B------:R-:W-:Y:S01]  /*5120*/  @!PT LDS RZ, [RZ] ;  /* 0x00000000fffff984 */ /* 0x000fe20000000800 */
[----:B------:R-:W-:Y:S01]  /*5130*/  @!PT LDS RZ, [RZ] ;  /* 0x00000000fffff984 */ /* 0x000fe20000000800 */
[----:B------:R2:W-:Y:S01]  /*5140*/  LDGSTS.E.BYPASS.LTC128B.128.ZFILL [R184+0x1100], [R2.64], P5 ;  /* 0x0110000002b87fae */ /* 0x0005e2000a941d46 */
[C---:B------:R-:W-:Y:S02]  /*5150*/  ISETP.NE.U32.AND P5, PT, R7.reuse, RZ, PT ;  /* 0x000000ff0700720c */ /* 0x040fe40003fa5070 */
[----:B--2---:R-:W-:Y:S02]  /*5160*/  IADD3 R2, -R7, 0x10, RZ ;  /* 0x0000001007027810 */ /* 0x004fe40007ffe1ff */
[----:B------:R-:W-:Y:S02]  /*5170*/  IADD3.X R7, RZ, R4, R14, P2, P0 ;  /* 0x00000004ff077210 */ /* 0x000fe400017e040e */
[----:B------:R-:W-:Y:S03]  /*5180*/  LOP3.LUT R2, R2, 0xf, RZ, 0xc0, !PT ;  /* 0x0000000f02027812 */ /* 0x000fe600078ec0ff */
[----:B------:R2:W-:Y:S01]  /*5190*/  LDGSTS.E.BYPASS.LTC128B.128.ZFILL [R184+0x3100], [R6.64], P6 ;  /* 0x0310000006b87fae */ /* 0x0005e2000b141d46 */
[----:B------:R-:W-:Y:S04]  /*51a0*/  IADD3 R2, P2, P0, R2, R0, R22 ;  /* 0x0000000002027210 */ /* 0x000fe8000785e016 */
[----:B------:R-:W-:Y:S05]  /*51b0*/  IADD3.X R3, RZ, R4, R15, P2, P0 ;  /* 0x00000004ff037210 */ /* 0x000fea00017e040f */
[----:B------:R2:W-:Y:S04]  /*51c0*/  LDGSTS.E.BYPASS.LTC128B.128.ZFILL [R184+0x5100], [R2.64], P5 ;  /* 0x0510000002b87fae */ /* 0x0005e8000a941d46 */
.L_x_1052:
[----:B------:R-:W-:Y:S05]  /*51d0*/  BSYNC B0 ;  /* 0x0000000000007941 */ /* 0x000fea0003800000 */
.L_x_1051:
[----:B------:R-:W0:Y:S01]  /*51e0*/  LDGDEPBAR ;  /* 0x00000000000079af */ /* 0x000e220000000000 */
[----:B------:R-:W-:Y:S01]  /*51f0*/  WARPSYNC 0xffffffff ;  /* 0xffffffff00007948 */ /* 0x000fe20003800000 */
[C---:B--23--:R-:W-:Y:S01]  /*5200*/  HMMA.16816.F32.BF16 R4, R32.reuse, R8, RZ ;  /* 0x000000082004723c */ /* 0x04cfe200000418ff */
[----:B------:R-:W-:Y:S02]  /*5210*/  BSSY B0, `(.L_x_1055) ;  /* 0x00000e7000007945 */ /* 0x000fe40003800000 */
[----:B------:R-:W-:Y:S05]  /*5220*/  ISETP.GT.AND P0, PT, R187, R212, PT ;  /* 0x000000d4bb00720c */ /* 0x000fea0003f04270 */
[C---:B------:R-:W-:Y:S08]  /*5230*/  HMMA.16816.F32.BF16 R8, R32.reuse, R10, RZ ;  /* 0x0000000a2008723c */ /* 0x040ff000000418ff */
[C---:B----4-:R-:W-:Y:S08]  /*5240*/  HMMA.16816.F32.BF16 R12, R32.reuse, R16, RZ ;  /* 0x00000010200c723c */ /* 0x050ff000000418ff */
[C---:B------:R-:W-:Y:S08]  /*5250*/  HMMA.16816.F32.BF16 R16, R32.reuse, R18, RZ ;  /* 0x000000122010723c */ /* 0x040ff000000418ff */
[C---:B-1----:R-:W-:Y:S08]  /*5260*/  HMMA.16816.F32.BF16 R20, R32.reuse, R24, RZ ;  /* 0x000000182014723c */ /* 0x042ff000000418ff */
        /* <DEDUP_REMOVED lines=147> */
[----:B------:R-:W-:Y:S01]  /*5ba0*/  IMAD R0, R187, 0x40, R215 ;  /* 0x00000040bb007824 */ /* 0x000fe200078e02d7 */
[----:B------:R-:W-:Y:S01]  /*5bb0*/  SHF.R.S32.HI R188, RZ, 0x1f, R208 ;  /* 0x0000001fffbc7819 */ /* 0x000fe200000114d0 */
[----:B------:R-:W-:Y:S01]  /*5bc0*/  IMAD.MOV.U32 R185, RZ, RZ, RZ ;  /* 0x000000ffffb97224 */ /* 0x000fe200078e00ff */
[C---:B------:R-:W-:Y:S01]  /*5bd0*/  SHF.L.U64.HI R141, R207.reuse, 0x1, R183 ;  /* 0x00000001cf8d7819 */ /* 0x040fe200000102b7 */
[----:B------:R-:W-:Y:S01]  /*5be0*/  IMAD.SHL.U32 R144, R207, 0x2, RZ ;  /* 0x00000002cf907824 */ /* 0x000fe200078e00ff */
[----:B------:R-:W-:Y:S01]  /*5bf0*/  IADD3 R0, R0, -0x40, R2 ;  /* 0xffffffc000007810 */ /* 0x000fe20007ffe002 */
[----:B------:R-:W-:Y:S01]  /*5c00*/  IMAD.SHL.U32 R143, R208, 0x2, RZ ;  /* 0x00000002d08f7824 */ /* 0x000fe200078e00ff */
[----:B------:R-:W-:Y:S01]  /*5c10*/  SHF.R.S32.HI R183, RZ, 0x1f, R196 ;  /* 0x0000001fffb77819 */ /* 0x000fe200000114c4 */
[----:B------:R-:W-:Y:S01]  /*5c20*/  IMAD.SHL.U32 R142, R196, 0x2, RZ ;  /* 0x00000002c48e7824 */ /* 0x000fe200078e00ff */
[----:B------:R-:W-:Y:S01]  /*5c30*/  SHF.L.U64.HI R140, R208, 0x1, R188 ;  /* 0x00000001d08c7819 */ /* 0x000fe200000102bc */
[----:B------:R-:W-:Y:S01]  /*5c40*/  @P3 IMAD.HI.U32 R3, R0, c[0x0][0x2bc], RZ ;  /* 0x0000af0000033a27 */ /* 0x000fe200078e00ff */
[----:B------:R-:W-:Y:S03]  /*5c50*/  SHF.L.U64.HI R139, R196, 0x1, R183 ;  /* 0x00000001c48b7819 */ /* 0x000fe600000102b7 */
        /* <DEDUP_REMOVED lines=24> */
.L_x_1096:
[----:B------:R-:W-:-:S05]  /*5de0*/  BRA.DIV ~URZ, `(.L_x_1058) ;  /* 0x00007e827f007947 */ /* 0x000fca000b800000 */
[----:B------:R-:W3:Y:S01]  /*5df0*/  SHFL.IDX PT, R0, R138, RZ, 0x181f ;  /* 0x00181fff8a007589 */ /* 0x000ee200000e0000 */
[----:B------:R-:W-:Y:S02]  /*5e00*/  ISETP.GE.AND P5, PT, R196, c[0x0][0x1d4], PT ;  /* 0x00007500c4007a0c */ /* 0x000fe40003fa6270 */
[----:B------:R-:W-:Y:S02]  /*5e10*/  ISETP.GE.AND P2, PT, R208, c[0x0][0x1d4], PT ;  /* 0x00007500d0007a0c */ /* 0x000fe40003f46270 */
[C---:B---3--:R-:W-:Y:S02]  /*5e20*/  IADD3 R2, P0, R0.reuse, R142, RZ ;  /* 0x0000008e00027210 */ /* 0x048fe40007f1e0ff */
[----:B------:R-:W-:Y:S03]  /*5e30*/  IADD3 R136, P6, R0, R143, RZ ;  /* 0x0000008f00887210 */ /* 0x000fe60007fde0ff */
[C---:B--2---:R-:W-:Y:S01]  /*5e40*/  IMAD.X R3, R124.reuse, 0x1, R139, P0 ;  /* 0x000000017c037824 */ /* 0x044fe200000e068b */
[----:B------:R-:W-:Y:S01]  /*5e50*/  ISETP.GE.AND P0, PT, R207, c[0x0][0x1d4], PT ;  /* 0x00007500cf007a0c */ /* 0x000fe20003f06270 */
[----:B------:R-:W-:Y:S03]  /*5e60*/  IMAD.X R137, R124, 0x1, R140, P6 ;  /* 0x000000017c897824 */ /* 0x000fe600030e068c */
[----:B------:R-:W-:Y:S01]  /*5e70*/  @!PT LDS RZ, [RZ] ;  /* 0x00000000fffff984 */ /* 0x000fe20000000800 */
[----:B------:R-:W-:Y:S01]  /*5e80*/  @!PT LDS RZ, [RZ] ;  /* 0x00000000fffff984 */ /* 0x000fe20000000800 */
[----:B------:R2:W-:Y:S04]  /*5e90*/  LDGSTS.E.BYPASS.LTC128B.128 [R184+0x6100], [R2.64], !P5 ;  /* 0x0610000002b87fae */ /* 0x0005e8000e901d46 */
[----:B------:R3:W-:Y:S01]  /*5ea0*/  LDGSTS.E.BYPASS.LTC128B.128 [R184+0x8100], [R136.64], !P2 ;  /* 0x0810000088b87fae */ /* 0x0007e2000d101d46 */
[----:B--2---:R-:W-:Y:S03]  /*5eb0*/  IADD3 R2, P6, R0, R144, RZ ;  /* 0x0000009000027210 */ /* 0x004fe60007fde0ff */
[----:B------:R-:W2:Y:S01]  /*5ec0*/  SHFL.IDX PT, R0, R138, 0x1, 0x181f ;  /* 0x00381f008a007f89 */ /* 0x000ea200000e0000 */
[----:B---3--:R-:W-:Y:S01]  /*5ed0*/  SEL R136, RZ, 0x10, P2 ;  /* 0x00000010ff887807 */ /* 0x008fe20001000000 */
[----:B------:R-:W-:Y:S01]  /*5ee0*/  IMAD.X R3, R124, 0x1, R141, P6 ;  /* 0x000000017c037824 */ /* 0x000fe200030e068d */
[----:B------:R-:W-:Y:S01]  /*5ef0*/  SEL R137, RZ, 0x10, P0 ;  /* 0x00000010ff897807 */ /* 0x000fe20000000000 */
[----:B------:R3:W4:Y:S04]  /*5f00*/  SHFL.IDX PT, R124, R125, 0x1, 0x181f ;  /* 0x00381f007d7c7f89 */ /* 0x00072800000e0000 */
[----:B------:R1:W-:Y:S02]  /*5f10*/  LDGSTS.E.BYPASS.LTC128B.128 [R184+0xa100], [R2.64], !P0 ;  /* 0x0a10000002b87fae */ /* 0x0003e4000c101d46 */
[----:B-1-3--:R-:W-:Y:S04]  /*5f20*/  SEL R125, RZ, 0x10, P5 ;  /* 0x00000010ff7d7807 */ /* 0x00afe80002800000 */
.L_x_1097:
[C---:B--2---:R-:W-:Y:S02]  /*5f30*/  ISETP.NE.U32.AND P5, PT, R125.reuse, RZ, PT ;  /* 0x000000ff7d00720c */ /* 0x044fe40003fa5070 */
[----:B------:R-:W-:Y:S02]  /*5f40*/  IADD3 R125, -R125, 0x10, RZ ;  /* 0x000000107d7d7810 */ /* 0x000fe40007ffe1ff */
[C---:B------:R-:W-:Y:S02]  /*5f50*/  ISETP.NE.U32.AND P6, PT, R136.reuse, RZ, PT ;  /* 0x000000ff8800720c */ /* 0x040fe40003fc5070 */
[----:B------:R-:W-:Y:S02]  /*5f60*/  LOP3.LUT R125, R125, 0xf, RZ, 0xc0, !PT ;  /* 0x0000000f7d7d7812 */ /* 0x000fe400078ec0ff */
[----:B------:R-:W-:Y:S02]  /*5f70*/  IADD3 R136, -R136, 0x10, RZ ;  /* 0x0000001088887810 */ /* 0x000fe40007ffe1ff */
[----:B------:R-:W-:Y:S02]  /*5f80*/  IADD3 R2, P2, P0, R125, R0, R142 ;  /* 0x000000007d027210 */ /* 0x000fe4000785e08e */
[----:B------:R-:W-:Y:S02]  /*5f90*/  LOP3.LUT R136, R136, 0xf, RZ, 0xc0, !PT ;  /* 0x0000000f88887812 */ /* 0x000fe400078ec0ff */
[----:B----4-:R-:W-:Y:S02]  /*5fa0*/  IADD3.X R3, RZ, R124, R139, P2, P0 ;  /* 0x0000007cff037210 */ /* 0x010fe400017e048b */
[----:B------:R-:W-:Y:S03]  /*5fb0*/  IADD3 R136, P2, P0, R136, R0, R143 ;  /* 0x0000000088887210 */ /* 0x000fe6000785e08f */
[----:B------:R-:W-:Y:S01]  /*5fc0*/  @!PT LDS RZ, [RZ] ;  /* 0x00000000fffff984 */ /* 0x000fe20000000800 */
[----:B------:R-:W-:Y:S01]  /*5fd0*/  @!PT LDS RZ, [RZ] ;  /* 0x00000000fffff984 */ /* 0x000fe20000000800 */
[----:B------:R-:W-:Y:S01]  /*5fe0*/  @!PT LDS RZ, [RZ] ;  /* 0x00000000fffff984 */ /* 0x000fe20000000800 */
[----:B------:R1:W-:Y:S01]  /*5ff0*/  LDGSTS.E.BYPASS.LTC128B.128.ZFILL [R184+0x7100], [R2.64], P5 ;  /* 0x0710000002b87fae */ /* 0x0003e2000a941d46 */
[C---:B------:R-:W-:Y:S02]  /*6000*/  ISETP.NE.U32.AND P5, PT, R137.reuse, RZ, PT ;  /* 0x000000ff8900720c */ /* 0x040fe40003fa5070 */
[----:B-1----:R-:W-:Y:S02]  /*6010*/  IADD3 R2, -R137, 0x10, RZ ;  /* 0x0000001089027810 */ /* 0x002fe40007ffe1ff */
[----:B------:R-:W-:Y:S02]  /*6020*/  IADD3.X R137, RZ, R124, R140, P2, P0 ;  /* 0x0000007cff897210 */ /* 0x000fe400017e048c */
[----:B------:R-:W-:Y:S03]  /*6030*/  LOP3.LUT R2, R2, 0xf, RZ, 0xc0, !PT ;  /* 0x0000000f02027812 */ /* 0x000fe600078ec0ff */
[----:B------:R1:W-:Y:S01]  /*6040*/  LDGSTS.E.BYPASS.LTC128B.128.ZFILL [R184+0x9100], [R136.64], P6 ;  /* 0x0910000088b87fae */ /* 0x0003e2000b141d46 */
[----:B------:R-:W-:Y:S04]  /*6050*/  IADD3 R2, P2, P0, R2, R0, R144 ;  /* 0x0000000002027210 */ /* 0x000fe8000785e090 */
[----:B------:R-:W-:Y:S05]  /*6060*/  IADD3.X R3, RZ, R124, R141, P2, P0 ;  /* 0x0000007cff037210 */ /* 0x000fea00017e048d */
[----:B------:R1:W-:Y:S04]  /*6070*/  LDGSTS.E.BYPASS.LTC128B.128.ZFILL [R184+0xb100], [R2.64], P5 ;  /* 0x0b10000002b87fae */ /* 0x0003e8000a941d46 */
.L_x_1056:
[----:B------:R-:W-:Y:S05]  /*6080*/  BSYNC B0 ;  /* 0x0000000000007941 */ /* 0x000fea0003800000 */
.L_x_1055:
[----:B------:R-:W-:Y:S01]  /*6090*/  MOV R0, 0x1 ;  /* 0x0000000100007802 */ /* 0x000fe20000000f00 */
[----:B------:R-:W0:Y:S01]  /*60a0*/  LDGDEPBAR ;  /* 0x00000000000079af */ /* 0x000e220000000000 */
[----:B-1----:R-:W-:Y:S01]  /*60b0*/  MOV R3, c[0x0][0x2ac] ;  /* 0x0000ab0000037a02 */ /* 0x002fe20000000f00 */
[----:B------:R-:W-:Y:S01]  /*60c0*/  @P4 IMAD.HI.U32 R2, R211, c[0x0][0x2c8], RZ ;  /* 0x0000b200d3024a27 */ /* 0x000fe200078e00ff */
[----:B------:R-:W-:Y:S03]  /*60d0*/  MOV R124, R211 ;  /* 0x000000d3007c7202 */ /* 0x000fe60000000f00 */
[----:B------:R-:W-:Y:S01]  /*60e0*/  IMAD R0, R187, -0x40, R0 ;  /* 0xffffffc0bb007824 */ /* 0x000fe200078e0200 */
[----:B------:R-:W-:Y:S04]  /*60f0*/  @P4 SHF.R.U32.HI R124, RZ, c[0x0][0x2cc], R2 ;  /* 0x0000b300ff7c4a19 */ /* 0x000fe80000011602 */
[----:B------:R-:W-:Y:S05]  /*6100*/  IADD3 R0, -R225, R0, RZ ;  /* 0x00000000e1007210 */ /* 0x000fea0007ffe1ff */
[----:B------:R-:W-:Y:S05]  /*6110*/  IMAD R0, R3, c[0x0][0x1d0], R0 ;  /* 0x0000740003007a24 */ /* 0x000fea00078e0200 */
[----:B------:R-:W-:Y:S01]  /*6120*/  IADD3 R125, R0, -c[0x0][0x168], RZ ;  /* 0x80005a00007d7a10 */ /* 0x000fe20007ffe0ff */
[----:B------:R-:W-:-:S05]  /*6130*/  BRA.DIV ~URZ, `(.L_x_1059) ;  /* 0x00007d627f007947 */ /* 0x000fca000b800000 */
[----:B------:R1:W2:Y:S02]  /*6140*/  SHFL.IDX PT, R0, R124, RZ, 0x1c1f ;  /* 0x001c1fff7c007589 */ /* 0x0002a400000e0000 */
.L_x_1098:
[----:B--2---:R-:W-:Y:S05]  /*6150*/  IMAD.IADD R0, R125, 0x1, R0 ;  /* 0x000000017d007824 */ /* 0x004fea00078e0200 */
[C---:B------:R-:W-:Y:S02]  /*6160*/  ISETP.GT.AND P6, PT, R0.reuse, RZ, PT ;  /* 0x000000ff0000720c */ /* 0x040fe40003fc4270 */
[C---:B------:R-:W-:Y:S02]  /*6170*/  ISETP.GT.AND P5, PT, R0.reuse, 0x1, PT ;  /* 0x000000010000780c */ /* 0x040fe40003fa4270 */
[C---:B------:R-:W-:Y:S02]  /*6180*/  ISETP.GT.AND P2, PT, R0.reuse, 0x8, PT ;  /* 0x000000080000780c */ /* 0x040fe40003f44270 */
[----:B------:R-:W-:Y:S02]  /*6190*/  ISETP.GT.AND P0, PT, R0, 0x9, PT ;  /* 0x000000090000780c */ /* 0x000fe40003f04270 */
[----:B------:R-:W-:Y:S02]  /*61a0*/  FSEL R4, R4, -INF , P6 ;  /* 0xff80000004047808 */ /* 0x000fe40003000000 */
[C---:B------:R-:W-:Y:S02]  /*61b0*/  ISETP.GT.AND P6, PT, R0.reuse, 0x10, PT ;  /* 0x000000100000780c */ /* 0x040fe40003fc4270 */
[----:B------:R-:W-:Y:S02]  /*61c0*/  FSEL R5, R5, -INF , P5 ;  /* 0xff80000005057808 */ /* 0x000fe40002800000 */
        /* <DEDUP_REMOVED lines=22> */
[----:B------:R-:W-:Y:S02]  /*6330*/  FSEL R190, R29, -INF , P5 ;  /* 0xff8000001dbe7808 */ /* 0x000fe40002800000 */
[----:B------:R-:W-:Y:S02]  /*6340*/  FSEL R189, R32, -INF , P2 ;  /* 0xff80000020bd7808 */ /* 0x000fe40001000000 */
[----:B------:R-:W-:Y:S01]  /*6350*/  FSEL R188, R33, -INF , P0 ;  /* 0xff80000021bc7808 */ /* 0x000fe20000000000 */
[----:B------:R-:W-:-:S05]  /*6360*/  BRA.DIV ~URZ, `(.L_x_1060) ;  /* 0x00007b927f007947 */ /* 0x000fca000b800000 */
[----:B------:R-:W-:Y:S01]  /*6370*/  FMNMX.FTZ R2, R4, R126, !PT ;  /* 0x0000007e04027209 */ /* 0x000fe20007810000 */
[----:B------:R-:W2:Y:S03]  /*6380*/  SHFL.IDX PT, R0, R124, 0x1, 0x1c1f ;  /* 0x003c1f007c007f89 */ /* 0x000ea600000e0000 */
[----:B------:R-:W-:Y:S04]  /*6390*/  FMNMX.FTZ R2, R5, R2, !PT ;  /* 0x0000000205027209 */ /* 0x000fe80007810000 */
[----:B------:R-:W-:Y:S04]  /*63a0*/  FMNMX.FTZ R2, R8, R2, !PT ;  /* 0x0000000208027209 */ /* 0x000fe80007810000 */
[----:B------:R-:W-:Y:S04]  /*63b0*/  FMNMX.FTZ R2, R9, R2, !PT ;  /* 0x0000000209027209 */ /* 0x000fe80007810000 */
[----:B------:R-:W-:Y:S04]  /*63c0*/  FMNMX.FTZ R2, R152, R2, !PT ;  /* 0x0000000298027209 */ /* 0x000fe80007810000 */
[----:B------:R-:W-:Y:S04]  /*63d0*/  FMNMX.FTZ R2, R151, R2, !PT ;  /* 0x0000000297027209 */ /* 0x000fe80007810000 */
[----:B------:R-:W-:Y:S01]  /*63e0*/  FMNMX.FTZ R2, R150, R2, !PT ;  /* 0x0000000296027209 */ /* 0x000fe20007810000 */
[----:B--2---:R-:W-:Y:S03]  /*63f0*/  IMAD.IADD R0, R125, 0x1, R0 ;  /* 0x000000017d007824 */ /* 0x004fe600078e0200 */
[----:B------:R-:W-:Y:S02]  /*6400*/  FMNMX.FTZ R2, R149, R2, !PT ;  /* 0x0000000295027209 */ /* 0x000fe40007810000 */
[C---:B------:R-:W-:Y:S02]  /*6410*/  ISETP.GT.AND P2, PT, R0.reuse, RZ, PT ;  /* 0x000000ff0000720c */ /* 0x040fe40003f44270 */
[----:B------:R-:W-:Y:S02]  /*6420*/  ISETP.GT.AND P0, PT, R0, 0x1, PT ;  /* 0x000000010000780c */ /* 0x000fe40003f04270 */
[----:B------:R-:W-:Y:S02]  /*6430*/  FSEL R6, R6, -INF , P2 ;  /* 0xff80000006067808 */ /* 0x000fe40001000000 */
[----:B------:R-:W-:Y:S02]  /*6440*/  FSEL R7, R7, -INF , P0 ;  /* 0xff80000007077808 */ /* 0x000fe40000000000 */
[----:B------:R-:W-:Y:S02]  /*6450*/  ISETP.GT.AND P2, PT, R0, 0x8, PT ;  /* 0x000000080000780c */ /* 0x000fe40003f44270 */
[----:B-1----:R-:W-:Y:S02]  /*6460*/  FMNMX.FTZ R124, R6, R127, !PT ;  /* 0x0000007f067c7209 */ /* 0x002fe40007810000 */
[----:B------:R-:W-:Y:S02]  /*6470*/  ISETP.GT.AND P0, PT, R0, 0x9, PT ;  /* 0x000000090000780c */ /* 0x000fe40003f04270 */
[----:B------:R-:W-:Y:S02]  /*6480*/  FSEL R10, R10, -INF , P2 ;  /* 0xff8000000a0a7808 */ /* 0x000fe40001000000 */
[----:B------:R-:W-:Y:S02]  /*6490*/  FMNMX.FTZ R124, R7, R124, !PT ;  /* 0x0000007c077c7209 */ /* 0x000fe40007810000 */
[----:B------:R-:W-:Y:S02]  /*64a0*/  FSEL R11, R11, -INF , P0 ;  /* 0xff8000000b0b7808 */ /* 0x000fe40000000000 */
[----:B------:R-:W-:Y:S02]  /*64b0*/  ISETP.GT.AND P2, PT, R0, 0x10, PT ;  /* 0x000000100000780c */ /* 0x000fe40003f44270 */
[----:B------:R-:W-:Y:S02]  /*64c0*/  FMNMX.FTZ R124, R10, R124, !PT ;  /* 0x0000007c0a7c7209 */ /* 0x000fe40007810000 */
        /* <DEDUP_REMOVED lines=10> */
[C---:B------:R-:W-:Y:S02]  /*6570*/  ISETP.GT.AND P2, PT, R0.reuse, 0x20, PT ;  /* 0x000000200000780c */ /* 0x040fe40003f44270 */
[----:B------:R-:W-:Y:S02]  /*6580*/  FMNMX.FTZ R124, R147, R124, !PT ;  /* 0x0000007c937c7209 */ /* 0x000fe40007810000 */
[----:B------:R-:W-:Y:S02]  /*6590*/  FMNMX.FTZ R2, R183, R2, !PT ;  /* 0x00000002b7027209 */ /* 0x000fe40007810000 */
[----:B------:R-:W-:Y:S02]  /*65a0*/  ISETP.GT.AND P0, PT, R0, 0x21, PT ;  /* 0x000000210000780c */ /* 0x000fe40003f04270 */
[----:B------:R-:W-:Y:S02]  /*65b0*/  FSEL R153, R22, -INF , P2 ;  /* 0xff80000016997808 */ /* 0x000fe40001000000 */
[----:B------:R-:W-:Y:S02]  /*65c0*/  FMNMX.FTZ R124, R148, R124, !PT ;  /* 0x0000007c947c7209 */ /* 0x000fe40007810000 */
[----:B------:R-:W-:Y:S02]  /*65d0*/  FMNMX.FTZ R2, R159, R2, !PT ;  /* 0x000000029f027209 */ /* 0x000fe40007810000 */
[----:B------:R-:W-:Y:S02]  /*65e0*/  FSEL R154, R23, -INF , P0 ;  /* 0xff800000179a7808 */ /* 0x000fe40000000000 */
[----:B------:R-:W-:Y:S02]  /*65f0*/  ISETP.GT.AND P2, PT, R0, 0x28, PT ;  /* 0x000000280000780c */ /* 0x000fe40003f44270 */
[----:B------:R-:W-:Y:S02]  /*6600*/  FMNMX.FTZ R124, R153, R124, !PT ;  /* 0x0000007c997c7209 */ /* 0x000fe40007810000 */
[----:B------:R-:W-:Y:S02]  /*6610*/  FMNMX.FTZ R2, R158, R2, !PT ;  /* 0x000000029e027209 */ /* 0x000fe40007810000 */
[----:B------:R-:W-:Y:S02]  /*6620*/  ISETP.GT.AND P0, PT, R0, 0x29, PT ;  /* 0x000000290000780c */ /* 0x000fe40003f04270 */
[----:B------:R-:W-:Y:S02]  /*6630*/  FSEL R155, R26, -INF , P2 ;  /* 0xff8000001a9b7808 */ /* 0x000fe40001000000 */
[----:B------:R-:W-:Y:S02]  /*6640*/  FMNMX.FTZ R124, R154, R124, !PT ;  /* 0x0000007c9a7c7209 */ /* 0x000fe40007810000 */
        /* <DEDUP_REMOVED lines=18> */
[----:B------:R-:W-:Y:S01]  /*6770*/  FMNMX.FTZ R124, R195, R124, !PT ;  /* 0x0000007cc37c7209 */ /* 0x000fe20007810000 */
[----:B------:R-:W1:Y:S03]  /*6780*/  SHFL.BFLY PT, R125, R0, 0x2, 0x1f ;  /* 0x0c401f00007d7f89 */ /* 0x000e6600000e0000 */
[----:B------:R-:W-:Y:S05]  /*6790*/  FMNMX.FTZ R124, R193, R124, !PT ;  /* 0x0000007cc17c7209 */ /* 0x000fea0007810000 */
[----:B------:R-:W2:Y:S01]  /*67a0*/  SHFL.BFLY PT, R2, R124, 0x2, 0x1f ;  /* 0x0c401f007c027f89 */ /* 0x000ea200000e0000 */
[----:B-1----:R-:W-:Y:S07]  /*67b0*/  FMNMX.FTZ R125, R125, R0, !PT ;  /* 0x000000007d7d7209 */ /* 0x002fee0007810000 */
[----:B------:R-:W1:Y:S01]  /*67c0*/  SHFL.BFLY PT, R3, R125, 0x1, 0x1f ;  /* 0x0c201f007d037f89 */ /* 0x000e6200000e0000 */
[----:B--2---:R-:W-:Y:S07]  /*67d0*/  FMNMX.FTZ R124, R124, R2, !PT ;  /* 0x000000027c7c7209 */ /* 0x004fee0007810000 */
[----:B------:R2:W3:Y:S01]  /*67e0*/  SHFL.BFLY PT, R0, R124, 0x1, 0x1f ;  /* 0x0c201f007c007f89 */ /* 0x0004e200000e0000 */
[----:B-1----:R-:W-:Y:S07]  /*67f0*/  FMNMX.FTZ R125, R125, R3, !PT ;  /* 0x000000037d7d7209 */ /* 0x002fee0007810000 */
.L_x_1099:
[C---:B------:R-:W-:Y:S01]  /*6800*/  FSETP.NEU.FTZ.AND P0, PT, R125.reuse, -INF , PT ;  /* 0xff8000007d00780b */ /* 0x040fe20003f1d000 */
[C---:B------:R-:W-:Y:S01]  /*6810*/  FMUL.FTZ R144, R125.reuse, c[0x0][0x2d0] ;  /* 0x0000b4007d907a20 */ /* 0x040fe20000410000 */
[----:B---3--:R-:W-:Y:S01]  /*6820*/  FMNMX.FTZ R3, R0, R124, !PT ;  /* 0x0000007c00037209 */ /* 0x008fe20007810000 */
[----:B------:R-:W-:Y:S01]  /*6830*/  WARPSYNC 0xffffffff ;  /* 0xffffffff00007948 */ /* 0x000fe20003800000 */
[----:B------:R-:W-:Y:S01]  /*6840*/  FSEL R2, R125, RZ, P0 ;  /* 0x000000ff7d027208 */ /* 0x000fe20000000000 */
[----:B------:R-:W1:Y:S01]  /*6850*/  LDSM.16.MT88.4 R140, [R163] ;  /* 0x00000000a38c783b */ /* 0x000e620000004200 */
[----:B------:R-:W-:Y:S01]  /*6860*/  FSEL R144, R144, RZ, P0 ;  /* 0x000000ff90907208 */ /* 0x000fe20000000000 */
[C---:B--2---:R-:W-:Y:S01]  /*6870*/  FMUL.FTZ R124, R3.reuse, c[0x0][0x2d0] ;  /* 0x0000b400037c7a20 */ /* 0x044fe20000410000 */
[----:B------:R-:W-:Y:S01]  /*6880*/  FSETP.NEU.FTZ.AND P0, PT, R3, -INF , PT ;  /* 0xff8000000300780b */ /* 0x000fe20003f1d000 */
[----:B------:R-:W-:Y:S02]  /*6890*/  FADD.FTZ R0, -R2, R126 ;  /* 0x0000007e02007221 */ /* 0x000fe40000010100 */
[--C-:B------:R-:W-:Y:S01]  /*68a0*/  FFMA.FTZ R4, R4, c[0x0][0x2d0], -R144.reuse ;  /* 0x0000b40004047a23 */ /* 0x100fe20000010890 */
[----:B------:R-:W-:Y:S01]  /*68b0*/  FSEL R124, R124, RZ, P0 ;  /* 0x000000ff7c7c7208 */ /* 0x000fe20000000000 */
[----:B------:R-:W-:Y:S02]  /*68c0*/  FMUL.FTZ R0, R0, c[0x0][0x2d0] ;  /* 0x0000b40000007a20 */ /* 0x000fe40000410000 */
[----:B------:R-:W-:Y:S01]  /*68d0*/  FFMA.FTZ R5, R5, c[0x0][0x2d0], -R144 ;  /* 0x0000b40005057a23 */ /* 0x000fe20000010890 */
[----:B------:R-:W-:Y:S01]  /*68e0*/  MUFU.EX2 R136, R4 ;  /* 0x0000000400887308 */ /* 0x000fe20000000800 */
[--C-:B------:R-:W-:Y:S02]  /*68f0*/  FFMA.FTZ R6, R6, c[0x0][0x2d0], -R124.reuse ;  /* 0x0000b40006067a23 */ /* 0x100fe4000001087c */
[----:B------:R-:W-:Y:S02]  /*6900*/  FFMA.FTZ R7, R7, c[0x0][0x2d0], -R124 ;  /* 0x0000b40007077a23 */ /* 0x000fe4000001087c */
[--C-:B------:R-:W-:Y:S02]  /*6910*/  FFMA.FTZ R8, R8, c[0x0][0x2d0], -R144.reuse ;  /* 0x0000b40008087a23 */ /* 0x100fe40000010890 */
[----:B------:R-:W-:Y:S02]  /*6920*/  FFMA.FTZ R9, R9, c[0x0][0x2d0], -R144 ;  /* 0x0000b40009097a23 */ /* 0x000fe40000010890 */
[--C-:B------:R-:W-:Y:S01]  /*6930*/  FFMA.FTZ R10, R10, c[0x0][0x2d0], -R124.reuse ;  /* 0x0000b4000a0a7a23 */ /* 0x100fe2000001087c */
[----:B------:R2:W-:Y:S01]  /*6940*/  MUFU.EX2 R2, R0 ;  /* 0x0000000000027308 */ /* 0x0005e20000000800 */
[----:B------:R-:W-:Y:S09]  /*6950*/  FFMA.FTZ R11, R11, c[0x0][0x2d0], -R124 ;  /* 0x0000b4000b0b7a23 */ /* 0x000ff2000001087c */
[----:B------:R-:W-:Y:S10]  /*6960*/  MUFU.EX2 R198, R5 ;  /* 0x0000000500c67308 */ /* 0x000ff40000000800 */
[----:B------:R-:W-:Y:S01]  /*6970*/  MUFU.EX2 R126, R6 ;  /* 0x00000006007e7308 */ /* 0x000fe20000000800 */
[----:B--2---:R-:W-:Y:S02]  /*6980*/  FSEL R0, R3, RZ, P0 ;  /* 0x000000ff03007208 */ /* 0x004fe40000000000 */
[C---:B------:R-:W-:Y:S02]  /*6990*/  ISETP.GT.AND P0, PT, R187.reuse, R213, PT ;  /* 0x000000d5bb00720c */ /* 0x040fe40003f04270 */
[----:B------:R-:W-:Y:S01]  /*69a0*/  IADD3 R187, R187, -0x1, RZ ;  /* 0xffffffffbbbb7810 */ /* 0x000fe20007ffe0ff */
[----:B------:R-:W-:Y:S04]  /*69b0*/  FADD.FTZ R0, -R0, R127 ;  /* 0x0000007f00007221 */ /* 0x000fe80000010100 */
[----:B------:R-:W-:Y:S01]  /*69c0*/  MUFU.EX2 R197, R7 ;  /* 0x0000000700c57308 */ /* 0x000fe20000000800 */
[----:B------:R-:W-:Y:S09]  /*69d0*/  FMUL.FTZ R0, R0, c[0x0][0x2d0] ;  /* 0x0000b40000007a20 */ /* 0x000ff20000410000 */
[----:B------:R-:W-:Y:S10]  /*69e0*/  MUFU.EX2 R0, R0 ;  /* 0x0000000000007308 */ /* 0x000ff40000000800 */
[----:B------:R-:W-:Y:S10]  /*69f0*/  MUFU.EX2 R200, R8 ;  /* 0x0000000800c87308 */ /* 0x000ff40000000800 */
[----:B------:R-:W-:Y:S10]  /*6a00*/  MUFU.EX2 R201, R9 ;  /* 0x0000000900c97308 */ /* 0x000ff40000000800 */
[----:B------:R-:W-:Y:S10]  /*6a10*/  MUFU.EX2 R199, R10 ;  /* 0x0000000a00c77308 */ /* 0x000ff40000000800 */
[----:B------:R-:W2:Y:S02]  /*6a20*/  MUFU.EX2 R209, R11 ;  /* 0x0000000b00d17308 */ /* 0x000ea40000000800 */
[----:B--2---:R-:W-:Y:S01]  /*6a30*/  F2FP.BF16.PACK_AB R139, R209, R199 ;  /* 0x000000c7d18b723e */ /* 0x004fe200000010ff */
[C---:B------:R-:W-:Y:S01]  /*6a40*/  FMUL.FTZ R4, R2.reuse, R128 ;  /* 0x0000008002047220 */ /* 0x040fe20000410000 */
[----:B------:R-:W-:Y:S01]  /*6a50*/  F2FP.BF16.PACK_AB R138, R201, R200 ;  /* 0x000000c8c98a723e */ /* 0x000fe200000010ff */
[----:B------:R-:W-:Y:S01]  /*6a60*/  FMUL.FTZ R5, R2, R129 ;  /* 0x0000008102057220 */ /* 0x000fe20000410000 */
[----:B------:R-:W-:Y:S01]  /*6a70*/  F2FP.BF16.PACK_AB R137, R197, R126 ;  /* 0x0000007ec589723e */ /* 0x000fe200000010ff */
[C---:B------:R-:W-:Y:S02]  /*6a80*/  FMUL.FTZ R6, R0.reuse, R130 ;  /* 0x0000008200067220 */ /* 0x040fe40000410000 */
[----:B------:R-:W-:Y:S02]  /*6a90*/  FMUL.FTZ R7, R0, R131 ;  /* 0x0000008300077220 */ /* 0x000fe40000410000 */
[----:B------:R-:W2:Y:S01]  /*6aa0*/  LDSM.16.MT88.4 R128, [R164] ;  /* 0x00000000a480783b */ /* 0x000ea20000004200 */
[C---:B------:R-:W-:Y:S02]  /*6ab0*/  FMUL.FTZ R12, R2.reuse, R100 ;  /* 0x00000064020c7220 */ /* 0x040fe40000410000 */
[----:B------:R-:W-:Y:S02]  /*6ac0*/  FMUL.FTZ R13, R2, R101 ;  /* 0x00000065020d7220 */ /* 0x000fe40000410000 */
[C---:B------:R-:W-:Y:S02]  /*6ad0*/  FMUL.FTZ R14, R0.reuse, R102 ;  /* 0x00000066000e7220 */ /* 0x040fe40000410000 */
[----:B------:R-:W-:Y:S02]  /*6ae0*/  FMUL.FTZ R15, R0, R103 ;  /* 0x00000067000f7220 */ /* 0x000fe40000410000 */
[----:B------:R-:W3:Y:S01]  /*6af0*/  LDSM.16.MT88.4 R100, [R166] ;  /* 0x00000000a664783b */ /* 0x000ee20000004200 */
[C---:B------:R-:W-:Y:S02]  /*6b00*/  FMUL.FTZ R25, R2.reuse, R113 ;  /* 0x0000007102197220 */ /* 0x040fe40000410000 */
[----:B------:R-:W-:Y:S01]  /*6b10*/  FFMA.FTZ R113, R2, R202, R136 ;  /* 0x000000ca02717223 */ /* 0x000fe20000010088 */
[----:B------:R-:W-:Y:S01]  /*6b20*/  F2FP.BF16.PACK_AB R136, R198, R136 ;  /* 0x00000088c688723e */ /* 0x000fe200000010ff */
[C---:B------:R-:W-:Y:S02]  /*6b30*/  FMUL.FTZ R8, R2.reuse, R132 ;  /* 0x0000008402087220 */ /* 0x040fe40000410000 */
[----:B------:R-:W-:Y:S02]  /*6b40*/  FMUL.FTZ R9, R2, R133 ;  /* 0x0000008502097220 */ /* 0x000fe40000410000 */
[C---:B------:R-:W-:Y:S02]  /*6b50*/  FMUL.FTZ R10, R0.reuse, R134 ;  /* 0x00000086000a7220 */ /* 0x040fe40000410000 */
[C---:B-1----:R-:W-:Y:S05]  /*6b60*/  HMMA.16816.F32.BF16 R4, R136.reuse, R140, R4 ;  /* 0x0000008c8804723c */ /* 0x042fea0000041804 */
[----:B------:R-:W-:Y:S02]  /*6b70*/  FMUL.FTZ R11, R0, R135 ;  /* 0x00000087000b7220 */ /* 0x000fe40000410000 */
[----:B------:R-:W-:Y:S01]  /*6b80*/  LDSM.16.MT88.4 R132, [R163+0x1800] ;  /* 0x00180000a384783b */ /* 0x000fe20000004200 */
[C---:B------:R-:W-:Y:S04]  /*6b90*/  FMUL.FTZ R16, R2.reuse, R104 ;  /* 0x0000006802107220 */ /* 0x040fe80000410000 */
[C---:B------:R-:W-:Y:S03]  /*6ba0*/  HMMA.16816.F32.BF16 R8, R136.reuse, R142, R8 ;  /* 0x0000008e8808723c */ /* 0x040fe60000041808 */
[----:B------:R-:W-:Y:S02]  /*6bb0*/  FMUL.FTZ R17, R2, R105 ;  /* 0x0000006902117220 */ /* 0x000fe40000410000 */
[C---:B------:R-:W-:Y:S02]  /*6bc0*/  FMUL.FTZ R18, R0.reuse, R106 ;  /* 0x0000006a00127220 */ /* 0x040fe40000410000 */
[----:B------:R-:W-:Y:S01]  /*6bd0*/  FMUL.FTZ R19, R0, R107 ;  /* 0x0000006b00137220 */ /* 0x000fe20000410000 */
[C---:B--2---:R-:W-:Y:S01]  /*6be0*/  HMMA.16816.F32.BF16 R12, R136.reuse, R128, R12 ;  /* 0x00000080880c723c */ /* 0x044fe2000004180c */
[----:B------:R-:W-:Y:S03]  /*6bf0*/  LDSM.16.MT88.4 R104, [R163+0x800] ;  /* 0x00080000a368783b */ /* 0x000fe60000004200 */
[C---:B------:R-:W-:Y:S02]  /*6c00*/  FMUL.FTZ R20, R2.reuse, R108 ;  /* 0x0000006c02147220 */ /* 0x040fe40000410000 */
[----:B------:R-:W-:Y:S02]  /*6c10*/  FMUL.FTZ R21, R2, R109 ;  /* 0x0000006d02157220 */ /* 0x000fe40000410000 */
[C---:B------:R-:W-:Y:S04]  /*6c20*/  HMMA.16816.F32.BF16 R16, R136.reuse, R130, R16 ;  /* 0x000000828810723c */ /* 0x040fe80000041810 */
[C---:B------:R-:W-:Y:S02]  /*6c30*/  FMUL.FTZ R22, R0.reuse, R110 ;  /* 0x0000006e00167220 */ /* 0x040fe40000410000 */
[C---:B------:R-:W-:Y:S02]  /*6c40*/  FMUL.FTZ R23, R0.reuse, R111 ;  /* 0x0000006f00177220 */ /* 0x040fe40000410000 */
[----:B------:R-:W-:Y:S01]  /*6c50*/  LDSM.16.MT88.4 R108, [R164+0x800] ;  /* 0x00080000a46c783b */ /* 0x000fe20000004200 */
[C---:B------:R-:W-:Y:S03]  /*6c60*/  FMUL.FTZ R26, R0.reuse, R114 ;  /* 0x00000072001a7220 */ /* 0x040fe60000410000 */
[----:B------:R-:W-:Y:S01]  /*6c70*/  FMUL.FTZ R27, R0, R115 ;  /* 0x00000073001b7220 */ /* 0x000fe20000410000 */
[C---:B---3--:R-:W-:Y:S03]  /*6c80*/  HMMA.16816.F32.BF16 R20, R136.reuse, R100, R20 ;  /* 0x000000648814723c */ /* 0x048fe60000041814 */
[----:B------:R-:W-:Y:S02]  /*6c90*/  FMUL.FTZ R24, R2, R112 ;  /* 0x0000007002187220 */ /* 0x000fe40000410000 */
[C---:B------:R-:W-:Y:S02]  /*6ca0*/  FMUL.FTZ R34, R0.reuse, R122 ;  /* 0x0000007a00227220 */ /* 0x040fe40000410000 */
[----:B------:R-:W-:Y:S02]  /*6cb0*/  FMUL.FTZ R35, R0, R123 ;  /* 0x0000007b00237220 */ /* 0x000fe40000410000 */
[----:B------:R-:W-:Y:S01]  /*6cc0*/  FFMA.FTZ R112, R145, c[0x0][0x2d0], -R124 ;  /* 0x0000b40091707a23 */ /* 0x000fe2000001087c */
[C---:B------:R-:W-:Y:S01]  /*6cd0*/  HMMA.16816.F32.BF16 R24, R136.reuse, R102, R24 ;  /* 0x000000668818723c */ /* 0x040fe20000041818 */
[----:B------:R-:W1:Y:S02]  /*6ce0*/  LDSM.16.MT88.4 R100, [R165] ;  /* 0x00000000a564783b */ /* 0x000e640000004200 */
[C---:B------:R-:W-:Y:S01]  /*6cf0*/  FMUL.FTZ R28, R2.reuse, R116 ;  /* 0x00000074021c7220 */ /* 0x040fe20000410000 */
[----:B------:R-:W-:Y:S01]  /*6d00*/  MUFU.EX2 R128, R112 ;  /* 0x0000007000807308 */ /* 0x000fe20000000800 */
[----:B------:R-:W-:Y:S02]  /*6d10*/  FMUL.FTZ R29, R2, R117 ;  /* 0x00000075021d7220 */ /* 0x000fe40000410000 */
[C---:B------:R-:W-:Y:S02]  /*6d20*/  FMUL.FTZ R30, R0.reuse, R118 ;  /* 0x00000076001e7220 */ /* 0x040fe40000410000 */
[----:B------:R-:W-:Y:S03]  /*6d30*/  FMUL.FTZ R31, R0, R119 ;  /* 0x00000077001f7220 */ /* 0x000fe60000410000 */
[--C-:B------:R-:W-:Y:S02]  /*6d40*/  FFMA.FTZ R117, R191, c[0x0][0x2d0], -R144.reuse ;  /* 0x0000b400bf757a23 */ /* 0x100fe40000010890 */
[--C-:B------:R-:W-:Y:S02]  /*6d50*/  FFMA.FTZ R116, R190, c[0x0][0x2d0], -R144.reuse ;  /* 0x0000b400be747a23 */ /* 0x100fe40000010890 */
[----:B------:R-:W-:Y:S01]  /*6d60*/  MUFU.EX2 R141, R117 ;  /* 0x00000075008d7308 */ /* 0x000fe20000000800 */
[C---:B------:R-:W-:Y:S02]  /*6d70*/  FMUL.FTZ R32, R2.reuse, R120 ;  /* 0x0000007802207220 */ /* 0x040fe40000410000 */
[C---:B------:R-:W-:Y:S02]  /*6d80*/  FMUL.FTZ R33, R2.reuse, R121 ;  /* 0x0000007902217220 */ /* 0x040fe40000410000 */
        /* <DEDUP_REMOVED lines=38> */
[C---:B------:R-:W-:Y:S01]  /*6ff0*/  FMUL.FTZ R69, R2.reuse, R69 ;  /* 0x0000004502457220 */ /* 0x040fe20000410000 */
[C---:B------:R-:W-:Y:S01]  /*7000*/  HMMA.16816.F32.BF16 R40, R136.reuse, R102, R40 ;  /* 0x000000668828723c */ /* 0x040fe20000041828 */
[----:B------:R-:W1:Y:S03]  /*7010*/  LDSM.16.MT88.4 R100, [R164+0x2000] ;  /* 0x00200000a464783b */ /* 0x000e660000004200 */
        /* <DEDUP_REMOVED lines=24> */
[----:B------:R-:W-:Y:S02]  /*71a0*/  FMUL.FTZ R91, R0, R91 ;  /* 0x0000005b005b7220 */ /* 0x000fe40000410000 */
[C---:B------:R-:W-:Y:S02]  /*71b0*/  FMUL.FTZ R92, R2.reuse, R92 ;  /* 0x0000005c025c7220 */ /* 0x040fe40000410000 */
[C---:B------:R-:W-:Y:S04]  /*71c0*/  FMUL.FTZ R93, R2.reuse, R93 ;  /* 0x0000005d025d7220 */ /* 0x040fe80000410000 */
[C---:B------:R-:W-:Y:S02]  /*71d0*/  FMUL.FTZ R96, R2.reuse, R96 ;  /* 0x0000006002607220 */ /* 0x040fe40000410000 */
[----:B------:R-:W-:Y:S02]  /*71e0*/  FMUL.FTZ R97, R2, R97 ;  /* 0x0000006102617220 */ /* 0x000fe40000410000 */
[----:B------:R-:W-:Y:S02]  /*71f0*/  FFMA.FTZ R2, R152, c[0x0][0x2d0], -R144 ;  /* 0x0000b40098027a23 */ /* 0x000fe40000010890 */
[C---:B------:R-:W-:Y:S02]  /*7200*/  FMUL.FTZ R94, R0.reuse, R94 ;  /* 0x0000005e005e7220 */ /* 0x040fe40000410000 */
[----:B------:R2:W-:Y:S01]  /*7210*/  MUFU.EX2 R121, R2 ;  /* 0x0000000200797308 */ /* 0x0005e20000000800 */
[C---:B------:R-:W-:Y:S02]  /*7220*/  FMUL.FTZ R95, R0.reuse, R95 ;  /* 0x0000005f005f7220 */ /* 0x040fe40000410000 */
[C---:B------:R-:W-:Y:S02]  /*7230*/  FMUL.FTZ R98, R0.reuse, R98 ;  /* 0x0000006200627220 */ /* 0x040fe40000410000 */
[C---:B------:R-:W-:Y:S02]  /*7240*/  FMUL.FTZ R99, R0.reuse, R99 ;  /* 0x0000006300637220 */ /* 0x040fe40000410000 */
[----:B------:R-:W-:Y:S04]  /*7250*/  FFMA.FTZ R0, R0, R206, R126 ;  /* 0x000000ce00007223 */ /* 0x000fe8000001007e */
[----:B------:R-:W-:Y:S02]  /*7260*/  FADD.FTZ R119, R197, R0 ;  /* 0x00000000c5777221 */ /* 0x000fe40000010000 */
[--C-:B------:R-:W-:Y:S02]  /*7270*/  FFMA.FTZ R0, R183, c[0x0][0x2d0], -R144.reuse ;  /* 0x0000b400b7007a23 */ /* 0x100fe40000010890 */
[----:B------:R-:W-:Y:S01]  /*7280*/  FADD.FTZ R119, R199, R119 ;  /* 0x00000077c7777221 */ /* 0x000fe20000010000 */
[C---:B-1----:R-:W-:Y:S03]  /*7290*/  HMMA.16816.F32.BF16 R52, R136.reuse, R100, R52 ;  /* 0x000000648834723c */ /* 0x042fe60000041834 */
[--C-:B--2---:R-:W-:Y:S04]  /*72a0*/  FFMA.FTZ R2, R151, c[0x0][0x2d0], -R144.reuse ;  /* 0x0000b40097027a23 */ /* 0x104fe80000010890 */
[----:B------:R1:W2:Y:S01]  /*72b0*/  MUFU.EX2 R129, R2 ;  /* 0x0000000200817308 */ /* 0x0002a20000000800 */
[C---:B------:R-:W-:Y:S01]  /*72c0*/  HMMA.16816.F32.BF16 R56, R136.reuse, R102, R56 ;  /* 0x000000668838723c */ /* 0x040fe20000041838 */
[----:B------:R-:W3:Y:S03]  /*72d0*/  LDSM.16.MT88.4 R100, [R165+0x2000] ;  /* 0x00200000a564783b */ /* 0x000ee60000004200 */
[--C-:B-1----:R-:W-:Y:S05]  /*72e0*/  FFMA.FTZ R2, R150, c[0x0][0x2d0], -R144.reuse ;  /* 0x0000b40096027a23 */ /* 0x102fea0000010890 */
[----:B------:R1:W-:Y:S01]  /*72f0*/  MUFU.EX2 R204, R2 ;  /* 0x0000000200cc7308 */ /* 0x0003e20000000800 */
[C---:B---3--:R-:W-:Y:S08]  /*7300*/  HMMA.16816.F32.BF16 R60, R136.reuse, R100, R60 ;  /* 0x00000064883c723c */ /* 0x048ff0000004183c */
[C---:B------:R-:W-:Y:S01]  /*7310*/  HMMA.16816.F32.BF16 R64, R136.reuse, R102, R64 ;  /* 0x000000668840723c */ /* 0x040fe20000041840 */
[----:B------:R-:W3:Y:S03]  /*7320*/  LDSM.16.MT88.4 R100, [R163+0x4000] ;  /* 0x00400000a364783b */ /* 0x000ee60000004200 */
[--C-:B-1----:R-:W-:Y:S02]  /*7330*/  FFMA.FTZ R2, R149, c[0x0][0x2d0], -R144.reuse ;  /* 0x0000b40095027a23 */ /* 0x102fe40000010890 */
[----:B------:R1:W-:Y:S10]  /*7340*/  MUFU.EX2 R149, R0 ;  /* 0x0000000000957308 */ /* 0x0003f40000000800 */
[----:B------:R4:W-:Y:S01]  /*7350*/  MUFU.EX2 R205, R2 ;  /* 0x0000000200cd7308 */ /* 0x0009e20000000800 */
[----:B-1----:R-:W-:Y:S09]  /*7360*/  FFMA.FTZ R0, R159, c[0x0][0x2d0], -R144 ;  /* 0x0000b4009f007a23 */ /* 0x002ff20000010890 */
[----:B------:R1:W-:Y:S01]  /*7370*/  MUFU.EX2 R151, R0 ;  /* 0x0000000000977308 */ /* 0x0003e20000000800 */
[----:B----4-:R-:W-:Y:S01]  /*7380*/  FFMA.FTZ R2, R146, c[0x0][0x2d0], -R124 ;  /* 0x0000b40092027a23 */ /* 0x010fe2000001087c */
[C---:B---3--:R-:W-:Y:S08]  /*7390*/  HMMA.16816.F32.BF16 R68, R136.reuse, R100, R68 ;  /* 0x000000648844723c */ /* 0x048ff00000041844 */
[----:B------:R3:W4:Y:S01]  /*73a0*/  MUFU.EX2 R120, R2 ;  /* 0x0000000200787308 */ /* 0x0007220000000800 */
[C---:B------:R-:W-:Y:S01]  /*73b0*/  HMMA.16816.F32.BF16 R72, R136.reuse, R102, R72 ;  /* 0x000000668848723c */ /* 0x040fe20000041848 */
[----:B------:R-:W5:Y:S02]  /*73c0*/  LDSM.16.MT88.4 R100, [R164+0x4000] ;  /* 0x00400000a464783b */ /* 0x000f640000004200 */
[----:B-1----:R-:W-:Y:S06]  /*73d0*/  FFMA.FTZ R0, R158, c[0x0][0x2d0], -R144 ;  /* 0x0000b4009e007a23 */ /* 0x002fec0000010890 */
[----:B------:R1:W-:Y:S03]  /*73e0*/  MUFU.EX2 R150, R0 ;  /* 0x0000000000967308 */ /* 0x0003e60000000800 */
[----:B---3--:R-:W-:Y:S07]  /*73f0*/  FFMA.FTZ R2, R147, c[0x0][0x2d0], -R124 ;  /* 0x0000b40093027a23 */ /* 0x008fee000001087c */
[----:B------:R3:W-:Y:S01]  /*7400*/  MUFU.EX2 R203, R2 ;  /* 0x0000000200cb7308 */ /* 0x0007e20000000800 */
[----:B-1----:R-:W-:Y:S01]  /*7410*/  FFMA.FTZ R0, R157, c[0x0][0x2d0], -R144 ;  /* 0x0000b4009d007a23 */ /* 0x002fe20000010890 */
[C---:B-----5:R-:W-:Y:S08]  /*7420*/  HMMA.16816.F32.BF16 R76, R136.reuse, R100, R76 ;  /* 0x00000064884c723c */ /* 0x060ff0000004184c */
[----:B------:R1:W-:Y:S01]  /*7430*/  MUFU.EX2 R152, R0 ;  /* 0x0000000000987308 */ /* 0x0003e20000000800 */
[--C-:B---3--:R-:W-:Y:S01]  /*7440*/  FFMA.FTZ R2, R148, c[0x0][0x2d0], -R124.reuse ;  /* 0x0000b40094027a23 */ /* 0x108fe2000001087c */
[C---:B------:R-:W-:Y:S01]  /*7450*/  HMMA.16816.F32.BF16 R80, R136.reuse, R102, R80 ;  /* 0x000000668850723c */ /* 0x040fe20000041850 */
[----:B------:R-:W3:Y:S07]  /*7460*/  LDSM.16.MT88.4 R100, [R166+0x4000] ;  /* 0x00400000a664783b */ /* 0x000eee0000004200 */
[----:B------:R5:W2:Y:S01]  /*7470*/  MUFU.EX2 R202, R2 ;  /* 0x0000000200ca7308 */ /* 0x000aa20000000800 */
[--C-:B-1----:R-:W-:Y:S09]  /*7480*/  FFMA.FTZ R0, R153, c[0x0][0x2d0], -R124.reuse ;  /* 0x0000b40099007a23 */ /* 0x102ff2000001087c */
[----:B------:R1:W-:Y:S01]  /*7490*/  MUFU.EX2 R148, R0 ;  /* 0x0000000000947308 */ /* 0x0003e20000000800 */
[----:B-----5:R-:W-:Y:S02]  /*74a0*/  FADD.FTZ R2, R198, R113 ;  /* 0x00000071c6027221 */ /* 0x020fe40000010000 */
[----:B------:R-:W-:Y:S01]  /*74b0*/  LDSM.16.MT88.4 R112, [R166+0x1000] ;  /* 0x00100000a670783b */ /* 0x000fe20000004200 */
[C---:B---3--:R-:W-:Y:S03]  /*74c0*/  HMMA.16816.F32.BF16 R84, R136.reuse, R100, R84 ;  /* 0x000000648854723c */ /* 0x048fe60000041854 */
[--C-:B-1----:R-:W-:Y:S05]  /*74d0*/  FFMA.FTZ R0, R154, c[0x0][0x2d0], -R124.reuse ;  /* 0x0000b4009a007a23 */ /* 0x102fea000001087c */
[C---:B------:R-:W-:Y:S01]  /*74e0*/  HMMA.16816.F32.BF16 R88, R136.reuse, R102, R88 ;  /* 0x000000668858723c */ /* 0x040fe20000041858 */
[----:B------:R-:W1:Y:S01]  /*74f0*/  LDSM.16.MT88.4 R100, [R165+0x4000] ;  /* 0x00400000a564783b */ /* 0x000e620000004200 */
[----:B------:R3:W-:Y:S02]  /*7500*/  MUFU.EX2 R147, R0 ;  /* 0x0000000000937308 */ /* 0x0007e40000000800 */
[--C-:B---3--:R-:W-:Y:S08]  /*7510*/  FFMA.FTZ R0, R155, c[0x0][0x2d0], -R124.reuse ;  /* 0x0000b4009b007a23 */ /* 0x108ff0000001087c */
[----:B------:R3:W-:Y:S01]  /*7520*/  MUFU.EX2 R146, R0 ;  /* 0x0000000000927308 */ /* 0x0007e20000000800 */
[C---:B-1----:R-:W-:Y:S07]  /*7530*/  HMMA.16816.F32.BF16 R92, R136.reuse, R100, R92 ;  /* 0x00000064885c723c */ /* 0x042fee000004185c */
[----:B--2---:R-:W-:Y:S01]  /*7540*/  F2FP.BF16.PACK_AB R100, R129, R121 ;  /* 0x000000798164723e */ /* 0x004fe200000010ff */
[----:B------:R-:W-:Y:S04]  /*7550*/  HMMA.16816.F32.BF16 R96, R136, R102, R96 ;  /* 0x000000668860723c */ /* 0x000fe80000041860 */
[----:B----4-:R-:W-:Y:S01]  /*7560*/  F2FP.BF16.PACK_AB R101, R128, R120 ;  /* 0x000000788065723e */ /* 0x010fe200000010ff */
[----:B---3--:R-:W-:Y:S02]  /*7570*/  FFMA.FTZ R0, R156, c[0x0][0x2d0], -R124 ;  /* 0x0000b4009c007a23 */ /* 0x008fe4000001087c */
[----:B------:R-:W-:Y:S02]  /*7580*/  F2FP.BF16.PACK_AB R102, R205, R204 ;  /* 0x000000cccd66723e */ /* 0x000fe400000010ff */
[----:B------:R-:W-:Y:S01]  /*7590*/  F2FP.BF16.PACK_AB R103, R202, R203 ;  /* 0x000000cbca67723e */ /* 0x000fe200000010ff */
[----:B------:R1:W-:Y:S02]  /*75a0*/  MUFU.EX2 R145, R0 ;  /* 0x0000000000917308 */ /* 0x0003e40000000800 */
[----:B------:R-:W-:Y:S04]  /*75b0*/  F2FP.BF16.PACK_AB R136, R142, R141 ;  /* 0x0000008d8e88723e */ /* 0x000fe800000010ff */
[C---:B------:R-:W-:Y:S08]  /*75c0*/  HMMA.16816.F32.BF16 R4, R100.reuse, R104, R4 ;  /* 0x000000686404723c */ /* 0x040ff00000041804 */
[C---:B------:R-:W-:Y:S01]  /*75d0*/  HMMA.16816.F32.BF16 R8, R100.reuse, R106, R8 ;  /* 0x0000006a6408723c */ /* 0x040fe20000041808 */
[----:B------:R-:W2:Y:S07]  /*75e0*/  LDSM.16.MT88.4 R104, [R166+0x800] ;  /* 0x00080000a668783b */ /* 0x000eae0000004200 */
[C---:B------:R-:W-:Y:S04]  /*75f0*/  HMMA.16816.F32.BF16 R12, R100.reuse, R108, R12 ;  /* 0x0000006c640c723c */ /* 0x040fe8000004180c */
[----:B-1----:R-:W-:Y:S02]  /*7600*/  FADD.FTZ R0, R200, R2 ;  /* 0x00000002c8007221 */ /* 0x002fe40000010000 */
[----:B------:R-:W-:Y:S02]  /*7610*/  FFMA.FTZ R2, R189, c[0x0][0x2d0], -R144 ;  /* 0x0000b400bd027a23 */ /* 0x000fe40000010890 */
[C---:B------:R-:W-:Y:S01]  /*7620*/  HMMA.16816.F32.BF16 R16, R100.reuse, R110, R16 ;  /* 0x0000006e6410723c */ /* 0x040fe20000041810 */
[----:B------:R-:W1:Y:S01]  /*7630*/  LDSM.16.MT88.4 R108, [R165+0x800] ;  /* 0x00080000a56c783b */ /* 0x000e620000004200 */
[----:B------:R3:W-:Y:S02]  /*7640*/  MUFU.EX2 R143, R2 ;  /* 0x00000002008f7308 */ /* 0x0007e40000000800 */
[----:B------:R-:W-:Y:S02]  /*7650*/  FADD.FTZ R118, R201, R0 ;  /* 0x00000000c9767221 */ /* 0x000fe40000010000 */
[----:B------:R-:W-:Y:S02]  /*7660*/  FFMA.FTZ R0, R192, c[0x0][0x2d0], -R124 ;  /* 0x0000b400c0007a23 */ /* 0x000fe4000001087c */
[----:B------:R-:W-:Y:S04]  /*7670*/  FFMA.FTZ R144, R188, c[0x0][0x2d0], -R144 ;  /* 0x0000b400bc907a23 */ /* 0x000fe80000010890 */
[----:B------:R4:W-:Y:S10]  /*7680*/  MUFU.EX2 R140, R0 ;  /* 0x00000000008c7308 */ /* 0x0009f40000000800 */
[----:B------:R-:W5:Y:S01]  /*7690*/  MUFU.EX2 R144, R144 ;  /* 0x0000009000907308 */ /* 0x000f620000000800 */
[C---:B--2---:R-:W-:Y:S03]  /*76a0*/  HMMA.16816.F32.BF16 R20, R100.reuse, R104, R20 ;  /* 0x000000686414723c */ /* 0x044fe60000041814 */
[----:B---3--:R-:W-:Y:S04]  /*76b0*/  FADD.FTZ R2, R209, R119 ;  /* 0x00000077d1027221 */ /* 0x008fe80000010000 */
[----:B------:R-:W-:Y:S01]  /*76c0*/  FADD.FTZ R2, R120, R2 ;  /* 0x0000000278027221 */ /* 0x000fe20000010000 */
[C---:B------:R-:W-:Y:S01]  /*76d0*/  HMMA.16816.F32.BF16 R24, R100.reuse, R106, R24 ;  /* 0x0000006a6418723c */ /* 0x040fe20000041818 */
[----:B------:R-:W2:Y:S03]  /*76e0*/  LDSM.16.MT88.4 R104, [R163+0x2800] ;  /* 0x00280000a368783b */ /* 0x000ea60000004200 */
[----:B------:R-:W-:Y:S02]  /*76f0*/  FADD.FTZ R2, R128, R2 ;  /* 0x0000000280027221 */ /* 0x000fe40000010000 */
[----:B----4-:R-:W-:Y:S02]  /*7700*/  FFMA.FTZ R0, R194, c[0x0][0x2d0], -R124 ;  /* 0x0000b400c2007a23 */ /* 0x010fe4000001087c */
[C---:B-1----:R-:W-:Y:S02]  /*7710*/  HMMA.16816.F32.BF16 R28, R100.reuse, R108, R28 ;  /* 0x0000006c641c723c */ /* 0x042fe4000004181c */
[----:B------:R-:W1:Y:S02]  /*7720*/  MUFU.EX2 R127, R0 ;  /* 0x00000000007f7308 */ /* 0x000e640000000800 */
[----:B------:R-:W-:Y:S01]  /*7730*/  FADD.FTZ R2, R203, R2 ;  /* 0x00000002cb027221 */ /* 0x000fe20000010000 */
[----:B-----5:R-:W-:Y:S03]  /*7740*/  F2FP.BF16.PACK_AB R138, R144, R143 ;  /* 0x0000008f908a723e */ /* 0x020fe600000010ff */
[C---:B------:R-:W-:Y:S01]  /*7750*/  HMMA.16816.F32.BF16 R32, R100.reuse, R110, R32 ;  /* 0x0000006e6420723c */ /* 0x040fe20000041820 */
[----:B------:R-:W3:Y:S03]  /*7760*/  LDSM.16.MT88.4 R108, [R164+0x2800] ;  /* 0x00280000a46c783b */ /* 0x000ee60000004200 */
[----:B------:R-:W-:Y:S04]  /*7770*/  FADD.FTZ R2, R202, R2 ;  /* 0x00000002ca027221 */ /* 0x000fe80000010000 */
[----:B------:R-:W-:Y:S04]  /*7780*/  FADD.FTZ R2, R148, R2 ;  /* 0x0000000294027221 */ /* 0x000fe80000010000 */
[----:B------:R-:W-:Y:S04]  /*7790*/  FADD.FTZ R2, R147, R2 ;  /* 0x0000000293027221 */ /* 0x000fe80000010000 */
[----:B------:R-:W-:Y:S01]  /*77a0*/  FADD.FTZ R2, R146, R2 ;  /* 0x0000000292027221 */ /* 0x000fe20000010000 */
[----:B-1----:R-:W-:Y:S01]  /*77b0*/  F2FP.BF16.PACK_AB R137, R127, R140 ;  /* 0x0000008c7f89723e */ /* 0x002fe200000010ff */
[--C-:B------:R-:W-:Y:S04]  /*77c0*/  FFMA.FTZ R0, R195, c[0x0][0x2d0], -R124.reuse ;  /* 0x0000b400c3007a23 */ /* 0x100fe8000001087c */
[----:B------:R1:W-:Y:S01]  /*77d0*/  MUFU.EX2 R126, R0 ;  /* 0x00000000007e7308 */ /* 0x0003e20000000800 */
[C---:B--2---:R-:W-:Y:S08]  /*77e0*/  HMMA.16816.F32.BF16 R36, R100.reuse, R104, R36 ;  /* 0x000000686424723c */ /* 0x044ff00000041824 */
[C---:B------:R-:W-:Y:S01]  /*77f0*/  HMMA.16816.F32.BF16 R40, R100.reuse, R106, R40 ;  /* 0x0000006a6428723c */ /* 0x040fe20000041828 */
[----:B------:R-:W2:Y:S07]  /*7800*/  LDSM.16.MT88.4 R104, [R166+0x2800] ;  /* 0x00280000a668783b */ /* 0x000eae0000004200 */
[C---:B---3--:R-:W-:Y:S08]  /*7810*/  HMMA.16816.F32.BF16 R44, R100.reuse, R108, R44 ;  /* 0x0000006c642c723c */ /* 0x048ff0000004182c */
[C---:B------:R-:W-:Y:S01]  /*7820*/  HMMA.16816.F32.BF16 R48, R100.reuse, R110, R48 ;  /* 0x0000006e6430723c */ /* 0x040fe20000041830 */
[----:B------:R-:W3:Y:S07]  /*7830*/  LDSM.16.MT88.4 R108, [R165+0x2800] ;  /* 0x00280000a56c783b */ /* 0x000eee0000004200 */
        /* <DEDUP_REMOVED lines=16> */
[----:B------:R-:W-:Y:S01]  /*7940*/  HMMA.16816.F32.BF16 R96, R100, R110, R96 ;  /* 0x0000006e6460723c */ /* 0x000fe20000041860 */
[----:B------:R-:W3:Y:S06]  /*7950*/  LDSM.16.MT88.4 R108, [R164+0x1000] ;  /* 0x00100000a46c783b */ /* 0x000eec0000004200 */
[----:B------:R-:W-:Y:S02]  /*7960*/  F2FP.BF16.PACK_AB R100, R151, R149 ;  /* 0x000000959764723e */ /* 0x000fe400000010ff */
[----:B------:R-:W-:Y:S03]  /*7970*/  F2FP.BF16.PACK_AB R102, R152, R150 ;  /* 0x000000969866723e */ /* 0x000fe600000010ff */
[----:B------:R-:W-:Y:S02]  /*7980*/  F2FP.BF16.PACK_AB R101, R147, R148 ;  /* 0x000000949365723e */ /* 0x000fe400000010ff */
[----:B------:R-:W-:Y:S07]  /*7990*/  F2FP.BF16.PACK_AB R103, R145, R146 ;  /* 0x000000929167723e */ /* 0x000fee00000010ff */
[C---:B--2---:R-:W-:Y:S08]  /*79a0*/  HMMA.16816.F32.BF16 R4, R100.reuse, R104, R4 ;  /* 0x000000686404723c */ /* 0x044ff00000041804 */
[C---:B------:R-:W-:Y:S01]  /*79b0*/  HMMA.16816.F32.BF16 R8, R100.reuse, R106, R8 ;  /* 0x0000006a6408723c */ /* 0x040fe20000041808 */
[----:B------:R-:W2:Y:S07]  /*79c0*/  LDSM.16.MT88.4 R104, [R165+0x1000] ;  /* 0x00100000a568783b */ /* 0x000eae0000004200 */
[C---:B---3--:R-:W-:Y:S08]  /*79d0*/  HMMA.16816.F32.BF16 R12, R100.reuse, R108, R12 ;  /* 0x0000006c640c723c */ /* 0x048ff0000004180c */
[C---:B------:R-:W-:Y:S01]  /*79e0*/  HMMA.16816.F32.BF16 R16, R100.reuse, R110, R16 ;  /* 0x0000006e6410723c */ /* 0x040fe20000041810 */
[----:B------:R-:W3:Y:S07]  /*79f0*/  LDSM.16.MT88.4 R108, [R163+0x3000] ;  /* 0x00300000a36c783b */ /* 0x000eee0000004200 */
[C---:B------:R-:W-:Y:S08]  /*7a00*/  HMMA.16816.F32.BF16 R20, R100.reuse, R112, R20 ;  /* 0x000000706414723c */ /* 0x040ff00000041814 */
[C---:B------:R-:W-:Y:S01]  /*7a10*/  HMMA.16816.F32.BF16 R24, R100.reuse, R114, R24 ;  /* 0x000000726418723c */ /* 0x040fe20000041818 */
[----:B------:R-:W4:Y:S07]  /*7a20*/  LDSM.16.MT88.4 R112, [R164+0x3000] ;  /* 0x00300000a470783b */ /* 0x000f2e0000004200 */
        /* <DEDUP_REMOVED lines=21> */
[C---:B---3--:R-:W-:Y:S07]  /*7b80*/  HMMA.16816.F32.BF16 R84, R100.reuse, R108, R84 ;  /* 0x0000006c6454723c */ /* 0x048fee0000041854 */
[----:B------:R-:W-:Y:S01]  /*7b90*/  FFMA.FTZ R108, R193, c[0x0][0x2d0], -R124 ;  /* 0x0000b400c16c7a23 */ /* 0x000fe2000001087c */
[C---:B------:R-:W-:Y:S03]  /*7ba0*/  HMMA.16816.F32.BF16 R88, R100.reuse, R110, R88 ;  /* 0x0000006e6458723c */ /* 0x040fe60000041858 */
[----:B------:R-:W3:Y:S01]  /*7bb0*/  MUFU.EX2 R124, R108 ;  /* 0x0000006c007c7308 */ /* 0x000ee20000000800 */
[----:B------:R-:W-:Y:S02]  /*7bc0*/  FADD.FTZ R109, R121, R118 ;  /* 0x00000076796d7221 */ /* 0x000fe40000010000 */
[----:B------:R-:W5:Y:S02]  /*7bd0*/  LDSM.16.MT88.4 R116, [R166+0x1800] ;  /* 0x00180000a674783b */ /* 0x000f640000004200 */
[C---:B----4-:R-:W-:Y:S04]  /*7be0*/  HMMA.16816.F32.BF16 R92, R100.reuse, R112, R92 ;  /* 0x00000070645c723c */ /* 0x050fe8000004185c */
[----:B-1----:R-:W-:Y:S02]  /*7bf0*/  FADD.FTZ R0, R129, R109 ;  /* 0x0000006d81007221 */ /* 0x002fe40000010000 */
[----:B------:R-:W1:Y:S02]  /*7c00*/  LDSM.16.MT88.4 R120, [R165+0x1800] ;  /* 0x00180000a578783b */ /* 0x000e640000004200 */
[----:B------:R-:W-:Y:S04]  /*7c10*/  HMMA.16816.F32.BF16 R96, R100, R114, R96 ;  /* 0x000000726460723c */ /* 0x000fe80000041860 */
[----:B------:R-:W-:Y:S04]  /*7c20*/  FADD.FTZ R0, R204, R0 ;  /* 0x00000000cc007221 */ /* 0x000fe80000010000 */
[----:B------:R-:W-:Y:S01]  /*7c30*/  FADD.FTZ R0, R205, R0 ;  /* 0x00000000cd007221 */ /* 0x000fe20000010000 */
[----:B---3--:R-:W-:Y:S03]  /*7c40*/  F2FP.BF16.PACK_AB R139, R124, R126 ;  /* 0x0000007e7c8b723e */ /* 0x008fe600000010ff */
[----:B------:R-:W-:Y:S04]  /*7c50*/  FADD.FTZ R0, R149, R0 ;  /* 0x0000000095007221 */ /* 0x000fe80000010000 */
[----:B------:R-:W-:Y:S01]  /*7c60*/  FADD.FTZ R0, R151, R0 ;  /* 0x0000000097007221 */ /* 0x000fe20000010000 */
[C---:B------:R-:W-:Y:S01]  /*7c70*/  HMMA.16816.F32.BF16 R128, R136.reuse, R132, R4 ;  /* 0x000000848880723c */ /* 0x040fe20000041804 */
[----:B------:R-:W3:Y:S04]  /*7c80*/  LDSM.16.MT88.4 R4, [R163+0x3800] ;  /* 0x00380000a304783b */ /* 0x000ee80000004200 */
[----:B------:R-:W-:Y:S03]  /*7c90*/  FADD.FTZ R0, R150, R0 ;  /* 0x0000000096007221 */ /* 0x000fe60000010000 */
[C---:B------:R-:W-:Y:S01]  /*7ca0*/  HMMA.16816.F32.BF16 R132, R136.reuse, R134, R8 ;  /* 0x000000868884723c */ /* 0x040fe20000041808 */
[----:B------:R-:W4:Y:S03]  /*7cb0*/  LDSM.16.MT88.4 R8, [R164+0x3800] ;  /* 0x00380000a408783b */ /* 0x000f260000004200 */
[----:B------:R-:W-:Y:S04]  /*7cc0*/  FADD.FTZ R0, R152, R0 ;  /* 0x0000000098007221 */ /* 0x000fe80000010000 */
[C---:B--2---:R-:W-:Y:S01]  /*7cd0*/  HMMA.16816.F32.BF16 R100, R136.reuse, R104, R12 ;  /* 0x000000688864723c */ /* 0x044fe2000004180c */
[----:B------:R-:W2:Y:S07]  /*7ce0*/  LDSM.16.MT88.4 R12, [R166+0x3800] ;  /* 0x00380000a60c783b */ /* 0x000eae0000004200 */
[C---:B------:R-:W-:Y:S01]  /*7cf0*/  HMMA.16816.F32.BF16 R104, R136.reuse, R106, R16 ;  /* 0x0000006a8868723c */ /* 0x040fe20000041810 */
[----:B------:R-:W2:Y:S07]  /*7d00*/  LDSM.16.MT88.4 R16, [R165+0x3800] ;  /* 0x00380000a510783b */ /* 0x000eae0000004200 */
[C---:B-----5:R-:W-:Y:S08]  /*7d10*/  HMMA.16816.F32.BF16 R108, R136.reuse, R116, R20 ;  /* 0x00000074886c723c */ /* 0x060ff00000041814 */
[C---:B------:R-:W-:Y:S08]  /*7d20*/  HMMA.16816.F32.BF16 R112, R136.reuse, R118, R24 ;  /* 0x000000768870723c */ /* 0x040ff00000041818 */
[C---:B-1----:R-:W-:Y:S08]  /*7d30*/  HMMA.16816.F32.BF16 R116, R136.reuse, R120, R28 ;  /* 0x000000788874723c */ /* 0x042ff0000004181c */
[C---:B------:R-:W-:Y:S08]  /*7d40*/  HMMA.16816.F32.BF16 R120, R136.reuse, R122, R32 ;  /* 0x0000007a8878723c */ /* 0x040ff00000041820 */
[C---:B---3--:R-:W-:Y:S08]  /*7d50*/  HMMA.16816.F32.BF16 R36, R136.reuse, R4, R36 ;  /* 0x000000048824723c */ /* 0x048ff00000041824 */
[C---:B------:R-:W-:Y:S01]  /*7d60*/  HMMA.16816.F32.BF16 R40, R136.reuse, R6, R40 ;  /* 0x000000068828723c */ /* 0x040fe20000041828 */
[----:B------:R-:W1:Y:S07]  /*7d70*/  LDSM.16.MT88.4 R4, [R163+0x5800] ;  /* 0x00580000a304783b */ /* 0x000e6e0000004200 */
[C---:B----4-:R-:W-:Y:S08]  /*7d80*/  HMMA.16816.F32.BF16 R44, R136.reuse, R8, R44 ;  /* 0x00000008882c723c */ /* 0x050ff0000004182c */
[C---:B------:R-:W-:Y:S01]  /*7d90*/  HMMA.16816.F32.BF16 R48, R136.reuse, R10, R48 ;  /* 0x0000000a8830723c */ /* 0x040fe20000041830 */
[----:B------:R-:W3:Y:S07]  /*7da0*/  LDSM.16.MT88.4 R8, [R164+0x5800] ;  /* 0x00580000a408783b */ /* 0x000eee0000004200 */
[C---:B--2---:R-:W-:Y:S08]  /*7db0*/  HMMA.16816.F32.BF16 R52, R136.reuse, R12, R52 ;  /* 0x0000000c8834723c */ /* 0x044ff00000041834 */
[C---:B------:R-:W-:Y:S01]  /*7dc0*/  HMMA.16816.F32.BF16 R56, R136.reuse, R14, R56 ;  /* 0x0000000e8838723c */ /* 0x040fe20000041838 */
[----:B------:R-:W2:Y:S07]  /*7dd0*/  LDSM.16.MT88.4 R12, [R166+0x5800] ;  /* 0x00580000a60c783b */ /* 0x000eae0000004200 */
[C---:B------:R-:W-:Y:S08]  /*7de0*/  HMMA.16816.F32.BF16 R60, R136.reuse, R16, R60 ;  /* 0x00000010883c723c */ /* 0x040ff0000004183c */
        /* <DEDUP_REMOVED lines=12> */
[----:B------:R-:W-:Y:S02]  /*7eb0*/  FADD.FTZ R2, R143, R2 ;  /* 0x000000028f027221 */ /* 0x000fe40000010000 */
[----:B------:R-:W-:Y:S01]  /*7ec0*/  FADD.FTZ R0, R126, R0 ;  /* 0x000000007e007221 */ /* 0x000fe20000010000 */
[----:B------:R-:W-:Y:S01]  /*7ed0*/  MOV R126, R125 ;  /* 0x0000007d007e7202 */ /* 0x000fe20000000f00 */
[C---:B--2---:R-:W-:Y:S04]  /*7ee0*/  HMMA.16816.F32.BF16 R84, R136.reuse, R12, R84 ;  /* 0x0000000c8854723c */ /* 0x044fe80000041854 */
[----:B------:R-:W-:Y:S02]  /*7ef0*/  FADD.FTZ R202, R144, R2 ;  /* 0x0000000290ca7221 */ /* 0x000fe40000010000 */
[----:B------:R-:W-:Y:S01]  /*7f00*/  FADD.FTZ R206, R124, R0 ;  /* 0x000000007cce7221 */ /* 0x000fe20000010000 */
[----:B------:R-:W-:Y:S01]  /*7f10*/  MOV R12, R3 ;  /* 0x00000003000c7202 */ /* 0x000fe20000000f00 */
[C---:B------:R-:W-:Y:S08]  /*7f20*/  HMMA.16816.F32.BF16 R88, R136.reuse, R14, R88 ;  /* 0x0000000e8858723c */ /* 0x040ff00000041858 */
[C---:B----4-:R-:W-:Y:S08]  /*7f30*/  HMMA.16816.F32.BF16 R92, R136.reuse, R16, R92 ;  /* 0x00000010885c723c */ /* 0x050ff0000004185c */
[----:B------:R-:W-:Y:S01]  /*7f40*/  HMMA.16816.F32.BF16 R96, R136, R18, R96 ;  /* 0x000000128860723c */ /* 0x000fe20000041860 */
[----:B------:R-:W-:-:S07]  /*7f50*/  @P0 BRA `(.L_x_1061) ;  /* 0xffffcd5000000947 */ /* 0x000fce000383ffff */
.L_x_1050:
[----:B------:R-:W-:-:S13]  /*7f60*/  ISETP.GE.AND P0, PT, R187, R212, PT ;  /* 0x000000d4bb00720c */ /* 0x000fda0003f06270 */
[----:B------:R-:W-:Y:S05]  /*7f70*/  @!P0 BRA `(.L_x_1062) ;  /* 0x00002c6000008947 */ /* 0x000fea0003800000 */
[----:B------:R-:W-:Y:S02]  /*7f80*/  MOV R127, R12 ;  /* 0x0000000c007f7202 */ /* 0x000fe40000000f00 */
[----:B------:R-:W-:Y:S02]  /*7f90*/  MOV R126, R125 ;  /* 0x0000007d007e7202 */ /* 0x000fe40000000f00 */
.L_x_1069:
[----:B------:R-:W-:Y:S04]  /*7fa0*/  DEPBAR.LE SB0, 0x0 ;  /* 0x000080000000791a */ /* 0x000fe80000000000 */
[----:B------:R-:W-:Y:S01]  /*7fb0*/  WARPSYNC 0xffffffff ;  /* 0xffffffff00007948 */ /* 0x000fe20003800000 */
[----:B------:R-:W-:Y:S01]  /*7fc0*/  BAR.SYNC.DEFER_BLOCKING 0x0 ;  /* 0x0000000000007b1d */ /* 0x000fe20000010000 */
[----:B------:R-:W-:Y:S01]  /*7fd0*/  SHF.R.S32.HI R0, RZ, 0x1f, R186 ;  /* 0x0000001fff007819 */ /* 0x000fe200000114ba */
[----:B------:R-:W-:Y:S01]  /*7fe0*/  IMAD.WIDE.U32 R2, R186, c[0x0][0x208], RZ ;  /* 0x00008200ba027a25 */ /* 0x000fe200078e00ff */
        /* <DEDUP_REMOVED lines=9> */
[----:B------:R-:W-:Y:S01]  /*8080*/  SHF.L.U64.HI R14, R208, 0x1, R5 ;  /* 0x00000001d00e7819 */ /* 0x000fe20000010205 */
[----:B------:R-:W-:Y:S01]  /*8090*/  IMAD.IADD R3, R3, 0x1, R0 ;  /* 0x0000000103037824 */ /* 0x000fe200078e0200 */
[----:B------:R-:W-:Y:S01]  /*80a0*/  SHF.L.U64.HI R7, R196, 0x1, R4 ;  /* 0x00000001c4077819 */ /* 0x000fe20000010204 */
[----:B------:R-:W-:Y:S02]  /*80b0*/  IMAD.SHL.U32 R22, R207, 0x2, RZ ;  /* 0x00000002cf167824 */ /* 0x000fe400078e00ff */
[----:B------:R-:W-:Y:S04]  /*80c0*/  IMAD.WIDE.U32 R2, R185, c[0x0][0x218], R2 ;  /* 0x00008600b9027a25 */ /* 0x000fe800078e0002 */
[----:B------:R-:W-:Y:S01]  /*80d0*/  IMAD.SHL.U32 R15, R208, 0x2, RZ ;  /* 0x00000002d00f7824 */ /* 0x000fe200078e00ff */
[----:B------:R-:W-:Y:S01]  /*80e0*/  IADD3 R0, P0, R220, R2, RZ ;  /* 0x00000002dc007210 */ /* 0x000fe20007f1e0ff */
[----:B------:R1:W2:Y:S01]  /*80f0*/  LDSM.16.M88.4 R32, [R167] ;  /* 0x00000000a720783b */ /* 0x0002a20000000200 */
[----:B------:R-:W-:Y:S02]  /*8100*/  IMAD.SHL.U32 R13, R196, 0x2, RZ ;  /* 0x00000002c40d7824 */ /* 0x000fe400078e00ff */
[----:B------:R-:W-:Y:S01]  /*8110*/  IADD3.X R20, R224, R3, R20, P0, !PT ;  /* 0x00000003e0147210 */ /* 0x000fe200007fe414 */
[----:B------:R1:W3:Y:S01]  /*8120*/  LDSM.16.M88.4 R8, [R160] ;  /* 0x00000000a008783b */ /* 0x0002e20000000200 */
[C---:B------:R-:W-:Y:S03]  /*8130*/  LEA R6, P0, R0.reuse, c[0x0][0x1f8], 0x1 ;  /* 0x00007e0000067a11 */ /* 0x040fe600078008ff */
[----:B------:R1:W4:Y:S01]  /*8140*/  LDSM.16.M88.4 R16, [R160+0x800] ;  /* 0x00080000a010783b */ /* 0x0003220000000200 */
[----:B------:R-:W-:Y:S03]  /*8150*/  LEA.HI.X R20, R0, c[0x0][0x1fc], R20, 0x1, P0 ;  /* 0x00007f0000147a11 */ /* 0x000fe600000f0c14 */
[----:B------:R1:W1:Y:S04]  /*8160*/  LDSM.16.M88.4 R24, [R160+0x1000] ;  /* 0x00100000a018783b */ /* 0x0002680000000200 */
        /* <DEDUP_REMOVED lines=8> */
.L_x_1100:
[----:B------:R-:W5:Y:S01]  /*81f0*/  SHFL.IDX PT, R2, R6, RZ, 0x181f ;  /* 0x00181fff06027589 */ /* 0x000f6200000e0000 */
[----:B------:R-:W-:Y:S01]  /*8200*/  ISETP.GE.AND P0, PT, R196, c[0x0][0x1d4], PT ;  /* 0x00007500c4007a0c */ /* 0x000fe20003f06270 */
[----:B------:R-:W-:Y:S01]  /*8210*/  BSSY B0, `(.L_x_1064) ;  /* 0x0000102000007945 */ /* 0x000fe20003800000 */
[----:B------:R-:W-:Y:S02]  /*8220*/  ISETP.GE.AND P4, PT, R208, c[0x0][0x1d4], PT ;  /* 0x00007500d0007a0c */ /* 0x000fe40003f86270 */
[----:B------:R-:W4:Y:S01]  /*8230*/  SHFL.IDX PT, R3, R6, 0x1, 0x181f ;  /* 0x00381f0006037f89 */ /* 0x000f2200000e0000 */
[----:B------:R-:W-:Y:S04]  /*8240*/  SEL R183, RZ, 0x10, P0 ;  /* 0x00000010ffb77807 */ /* 0x000fe80000000000 */
[----:B----4-:R-:W4:Y:S01]  /*8250*/  SHFL.IDX PT, R20, R20, 0x1, 0x181f ;  /* 0x00381f0014147f89 */ /* 0x010f2200000e0000 */
[----:B------:R-:W-:Y:S04]  /*8260*/  IADD3 R12, -R183, 0x10, RZ ;  /* 0x00000010b70c7810 */ /* 0x000fe80007ffe1ff */
[----:B------:R-:W-:Y:S02]  /*8270*/  LOP3.LUT R12, R12, 0xf, RZ, 0xc0, !PT ;  /* 0x0000000f0c0c7812 */ /* 0x000fe400078ec0ff */
[----:B-----5:R-:W-:Y:S05]  /*8280*/  IADD3 R4, P2, R2, R13, RZ ;  /* 0x0000000d02047210 */ /* 0x020fea0007f5e0ff */
[----:B---3--:R-:W-:Y:S05]  /*8290*/  IMAD.X R5, R0, 0x1, R7, P2 ;  /* 0x0000000100057824 */ /* 0x008fea00010e0607 */
[----:B------:R3:W-:Y:S01]  /*82a0*/  LDGSTS.E.BYPASS.LTC128B.128 [R184+0x100], [R4.64], !P0 ;  /* 0x0010000004b87fae */ /* 0x0007e2000c101d46 */
[----:B------:R-:W-:Y:S04]  /*82b0*/  IADD3 R12, P6, P0, R12, R3, R13 ;  /* 0x000000030c0c7210 */ /* 0x000fe800078de00d */
[----:B----4-:R-:W-:Y:S02]  /*82c0*/  IADD3.X R13, RZ, R20, R7, P6, P0 ;  /* 0x00000014ff0d7210 */ /* 0x010fe400037e0407 */
[----:B---3--:R-:W-:Y:S05]  /*82d0*/  IADD3 R4, P2, R2, R15, RZ ;  /* 0x0000000f02047210 */ /* 0x008fea0007f5e0ff */
[--C-:B------:R-:W-:Y:S01]  /*82e0*/  IMAD.X R5, R0, 0x1, R14.reuse, P2 ;  /* 0x0000000100057824 */ /* 0x100fe200010e060e */
[----:B------:R-:W-:Y:S04]  /*82f0*/  ISETP.GE.AND P2, PT, R207, c[0x0][0x1d4], PT ;  /* 0x00007500cf007a0c */ /* 0x000fe80003f46270 */
[----:B------:R3:W-:Y:S02]  /*8300*/  LDGSTS.E.BYPASS.LTC128B.128 [R184+0x2100], [R4.64], !P4 ;  /* 0x0210000004b87fae */ /* 0x0007e4000e101d46 */
[----:B---3--:R-:W-:Y:S05]  /*8310*/  IADD3 R4, P5, R2, R22, RZ ;  /* 0x0000001602047210 */ /* 0x008fea0007fbe0ff */
[----:B------:R-:W-:Y:S01]  /*8320*/  IMAD.X R5, R0, 0x1, R21, P5 ;  /* 0x0000000100057824 */ /* 0x000fe200028e0615 */
[----:B------:R-:W-:Y:S02]  /*8330*/  ISETP.NE.U32.AND P5, PT, R183, RZ, PT ;  /* 0x000000ffb700720c */ /* 0x000fe40003fa5070 */
[----:B------:R-:W-:Y:S02]  /*8340*/  SEL R0, RZ, 0x10, P4 ;  /* 0x00000010ff007807 */ /* 0x000fe40002000000 */
[----:B------:R3:W-:Y:S02]  /*8350*/  LDGSTS.E.BYPASS.LTC128B.128 [R184+0x4100], [R4.64], !P2 ;  /* 0x0410000004b87fae */ /* 0x0007e4000d101d46 */
[C---:B------:R-:W-:Y:S02]  /*8360*/  ISETP.NE.U32.AND P0, PT, R0.reuse, RZ, PT ;  /* 0x000000ff0000720c */ /* 0x040fe40003f05070 */
[----:B------:R-:W-:Y:S04]  /*8370*/  IADD3 R0, -R0, 0x10, RZ ;  /* 0x0000001000007810 */ /* 0x000fe80007ffe1ff */
[----:B------:R-:W-:Y:S01]  /*8380*/  LOP3.LUT R0, R0, 0xf, RZ, 0xc0, !PT ;  /* 0x0000000f00007812 */ /* 0x000fe200078ec0ff */
[----:B------:R4:W-:Y:S01]  /*8390*/  LDGSTS.E.BYPASS.LTC128B.128.ZFILL [R184+0x1100], [R12.64], P5 ;  /* 0x011000000cb87fae */ /* 0x0009e2000a941d46 */
[C---:B--23--:R-:W-:Y:S08]  /*83a0*/  HMMA.16816.F32.BF16 R4, R32.reuse, R8, RZ ;  /* 0x000000082004723c */ /* 0x04cff000000418ff */
[C---:B------:R-:W-:Y:S01]  /*83b0*/  HMMA.16816.F32.BF16 R8, R32.reuse, R10, RZ ;  /* 0x0000000a2008723c */ /* 0x040fe200000418ff */
[-C--:B----4-:R-:W-:Y:S03]  /*83c0*/  IADD3 R12, P6, P5, R0, R3.reuse, R15 ;  /* 0x00000003000c7210 */ /* 0x090fe60007dde00f */
[----:B------:R-:W-:Y:S02]  /*83d0*/  SEL R0, RZ, 0x10, P2 ;  /* 0x00000010ff007807 */ /* 0x000fe40001000000 */
[-C--:B------:R-:W-:Y:S02]  /*83e0*/  IADD3.X R13, RZ, R20.reuse, R14, P6, P5 ;  /* 0x00000014ff0d7210 */ /* 0x080fe400037ea40e */
[C---:B------:R-:W-:Y:S02]  /*83f0*/  IADD3 R2, -R0.reuse, 0x10, RZ ;  /* 0x0000001000027810 */ /* 0x040fe40007ffe1ff */
[----:B------:R-:W-:Y:S01]  /*8400*/  ISETP.NE.U32.AND P6, PT, R0, RZ, PT ;  /* 0x000000ff0000720c */ /* 0x000fe20003fc5070 */
[----:B------:R2:W-:Y:S01]  /*8410*/  LDGSTS.E.BYPASS.LTC128B.128.ZFILL [R184+0x3100], [R12.64], P0 ;  /* 0x031000000cb87fae */ /* 0x0005e20008141d46 */
[----:B------:R-:W-:Y:S04]  /*8420*/  LOP3.LUT R2, R2, 0xf, RZ, 0xc0, !PT ;  /* 0x0000000f02027812 */ /* 0x000fe800078ec0ff */
[----:B------:R-:W-:Y:S04]  /*8430*/  IADD3 R2, P5, P0, R2, R3, R22 ;  /* 0x0000000302027210 */ /* 0x000fe800078be016 */
[----:B------:R-:W-:Y:S02]  /*8440*/  IADD3.X R3, RZ, R20, R21, P5, P0 ;  /* 0x00000014ff037210 */ /* 0x000fe40002fe0415 */
[----:B------:R-:W-:Y:S03]  /*8450*/  ISETP.GT.AND P0, PT, R187, R212, PT ;  /* 0x000000d4bb00720c */ /* 0x000fe60003f04270 */
[----:B------:R3:W-:Y:S05]  /*8460*/  LDGSTS.E.BYPASS.LTC128B.128.ZFILL [R184+0x5100], [R2.64], P6 ;  /* 0x0510000002b87fae */ /* 0x0007ea000b141d46 */
[----:B------:R-:W0:Y:S01]  /*8470*/  LDGDEPBAR ;  /* 0x00000000000079af */ /* 0x000e220000000000 */
[C---:B--2---:R-:W-:Y:S08]  /*8480*/  HMMA.16816.F32.BF16 R12, R32.reuse, R16, RZ ;  /* 0x00000010200c723c */ /* 0x044ff000000418ff */
        /* <DEDUP_REMOVED lines=17> */
[----:B------:R-:W4:Y:S07]  /*85a0*/  LDSM.16.M88.4 R140, [R162+0x1000] ;  /* 0x00100000a28c783b */ /* 0x000f2e0000000200 */
[C---:B-1----:R-:W-:Y:S08]  /*85b0*/  HMMA.16816.F32.BF16 R4, R136.reuse, R144, R4 ;  /* 0x000000908804723c */ /* 0x042ff00000041804 */
[C---:B------:R-:W-:Y:S01]  /*85c0*/  HMMA.16816.F32.BF16 R8, R136.reuse, R146, R8 ;  /* 0x000000928808723c */ /* 0x040fe20000041808 */
[----:B------:R-:W-:Y:S07]  /*85d0*/  LDSM.16.M88.4 R144, [R161+-0x4000] ;  /* 0xffc00000a190783b */ /* 0x000fee0000000200 */
[C---:B--2---:R-:W-:Y:S08]  /*85e0*/  HMMA.16816.F32.BF16 R12, R136.reuse, R148, R12 ;  /* 0x00000094880c723c */ /* 0x044ff0000004180c */
[C---:B------:R-:W-:Y:S01]  /*85f0*/  HMMA.16816.F32.BF16 R16, R136.reuse, R150, R16 ;  /* 0x000000968810723c */ /* 0x040fe20000041810 */
[----:B------:R-:W-:Y:S07]  /*8600*/  LDSM.16.M88.4 R148, [R161+-0x3800] ;  /* 0xffc80000a194783b */ /* 0x000fee0000000200 */
[C---:B----4-:R-:W-:Y:S08]  /*8610*/  HMMA.16816.F32.BF16 R20, R136.reuse, R140, R20 ;  /* 0x0000008c8814723c */ /* 0x050ff00000041814 */
[C---:B------:R-:W-:Y:S01]  /*8620*/  HMMA.16816.F32.BF16 R24, R136.reuse, R142, R24 ;  /* 0x0000008e8818723c */ /* 0x040fe20000041818 */
[----:B------:R-:W1:Y:S07]  /*8630*/  LDSM.16.M88.4 R140, [R169] ;  /* 0x00000000a98c783b */ /* 0x000e6e0000000200 */
[C---:B------:R-:W-:Y:S08]  /*8640*/  HMMA.16816.F32.BF16 R28, R136.reuse, R152, R28 ;  /* 0x00000098881c723c */ /* 0x040ff0000004181c */
[----:B------:R-:W-:Y:S01]  /*8650*/  HMMA.16816.F32.BF16 R32, R136, R154, R32 ;  /* 0x0000009a8820723c */ /* 0x000fe20000041820 */
[----:B------:R-:W2:Y:S05]  /*8660*/  LDSM.16.M88.4 R136, [R161+-0x3000] ;  /* 0xffd00000a188783b */ /* 0x000eaa0000000200 */
[----:B------:R-:W4:Y:S02]  /*8670*/  LDSM.16.M88.4 R152, [R161+-0x2800] ;  /* 0xffd80000a198783b */ /* 0x000f240000000200 */
        /* <DEDUP_REMOVED lines=11> */
[----:B------:R-:W2:Y:S05]  /*8730*/  LDSM.16.M88.4 R140, [R160+0x3000] ;  /* 0x00300000a08c783b */ /* 0x000eaa0000000200 */
[----:B------:R-:W4:Y:S02]  /*8740*/  LDSM.16.M88.4 R152, [R160+0x3800] ;  /* 0x00380000a098783b */ /* 0x000f240000000200 */
        /* <DEDUP_REMOVED lines=9> */
[C---:B----4-:R-:W-:Y:S08]  /*87e0*/  HMMA.16816.F32.BF16 R28, R136.reuse, R152, R28 ;  /* 0x00000098881c723c */ /* 0x050ff0000004181c */
[----:B------:R-:W-:Y:S01]  /*87f0*/  HMMA.16816.F32.BF16 R32, R136, R154, R32 ;  /* 0x0000009a8820723c */ /* 0x000fe20000041820 */
[----:B------:R-:W2:Y:S05]  /*8800*/  LDSM.16.M88.4 R136, [R174] ;  /* 0x00000000ae88783b */ /* 0x000eaa0000000200 */
[----:B------:R-:W4:Y:S02]  /*8810*/  LDSM.16.M88.4 R152, [R175] ;  /* 0x00000000af98783b */ /* 0x000f240000000200 */
        /* <DEDUP_REMOVED lines=22> */
[C---:B----4-:R-:W-:Y:S08]  /*8980*/  HMMA.16816.F32.BF16 R28, R136.reuse, R152, R28 ;  /* 0x00000098881c723c */ /* 0x050ff0000004181c */
        /* <DEDUP_REMOVED lines=63> */
[C---:B----4-:R-:W-:Y:S08]  /*8d80*/  HMMA.16816.F32.BF16 R28, R140.reuse, R152, R28 ;  /* 0x000000988c1c723c */ /* 0x050ff0000004181c */
[----:B------:R-:W-:Y:S01]  /*8d90*/  HMMA.16816.F32.BF16 R32, R140, R154, R32 ;  /* 0x0000009a8c20723c */ /* 0x000fe20000041820 */
[----:B------:R-:W-:Y:S07]  /*8da0*/  @!UPT UIADD3 URZ, URZ, URZ, URZ ;  /* 0x0000003f3f3ff290 */ /* 0x000fee000fffe03f */
[----:B------:R-:W-:-:S11]  /*8db0*/  @!P0 BRA `(.L_x_1065) ;  /* 0x0000047000008947 */ /* 0x000fd60003800000 */
[----:B---3--:R-:W-:Y:S01]  /*8dc0*/  IMAD R2, R210, 0x20, R214 ;  /* 0x00000020d2027824 */ /* 0x008fe200078e02d6 */
        /* <DEDUP_REMOVED lines=37> */
.L_x_1101:
        /* <DEDUP_REMOVED lines=18> */
.L_x_1102:
[C---:B---3--:R-:W-:Y:S02]  /*9140*/  IADD3 R2, -R183.reuse, 0x10, RZ ;  /* 0x00000010b7027810 */ /* 0x048fe40007ffe1ff */
[C---:B--2---:R-:W-:Y:S02]  /*9150*/  IADD3 R138, P6, R0.reuse, R142, RZ ;  /* 0x0000008e008a7210 */ /* 0x044fe40007fde0ff */
[----:B------:R-:W-:Y:S02]  /*9160*/  IADD3 R136, P5, R0, R143, RZ ;  /* 0x0000008f00887210 */ /* 0x000fe40007fbe0ff */
[----:B------:R-:W-:Y:S01]  /*9170*/  ISETP.NE.U32.AND P0, PT, R183, RZ, PT ;  /* 0x000000ffb700720c */ /* 0x000fe20003f05070 */
[----:B----4-:R-:W-:Y:S01]  /*9180*/  IMAD.X R139, R124, 0x1, R139, P6 ;  /* 0x000000017c8b7824 */ /* 0x010fe200030e068b */
[----:B------:R-:W-:Y:S01]  /*9190*/  LOP3.LUT R2, R2, 0xf, RZ, 0xc0, !PT ;  /* 0x0000000f02027812 */ /* 0x000fe200078ec0ff */
[----:B------:R-:W-:Y:S03]  /*91a0*/  IMAD.X R137, R124, 0x1, R140, P5 ;  /* 0x000000017c897824 */ /* 0x000fe600028e068c */
[----:B------:R-:W-:Y:S04]  /*91b0*/  IADD3 R2, P6, P5, R2, R0, R144 ;  /* 0x0000000002027210 */ /* 0x000fe80007dde090 */
[----:B------:R-:W-:Y:S05]  /*91c0*/  IADD3.X R3, RZ, R124, R141, P6, P5 ;  /* 0x0000007cff037210 */ /* 0x000fea00037ea48d */
[----:B------:R-:W-:Y:S01]  /*91d0*/  @!PT LDS RZ, [RZ] ;  /* 0x00000000fffff984 */ /* 0x000fe20000000800 */
[----:B------:R-:W-:Y:S01]  /*91e0*/  @!PT LDS RZ, [RZ] ;  /* 0x00000000fffff984 */ /* 0x000fe20000000800 */
[----:B------:R-:W-:Y:S01]  /*91f0*/  @!PT LDS RZ, [RZ] ;  /* 0x00000000fffff984 */ /* 0x000fe20000000800 */
[----:B------:R2:W-:Y:S04]  /*9200*/  LDGSTS.E.BYPASS.LTC128B.128.ZFILL [R184+0x7100], [R2.64], P0 ;  /* 0x0710000002b87fae */ /* 0x0005e80008141d46 */
[----:B------:R2:W-:Y:S04]  /*9210*/  LDGSTS.E.BYPASS.LTC128B.128 [R184+0x9100], [R138.64], !P4 ;  /* 0x091000008ab87fae */ /* 0x0005e8000e101d46 */
[----:B------:R2:W-:Y:S02]  /*9220*/  LDGSTS.E.BYPASS.LTC128B.128 [R184+0xb100], [R136.64], !P2 ;  /* 0x0b10000088b87fae */ /* 0x0005e4000d101d46 */
.L_x_1065:
[----:B---3--:R-:W-:Y:S05]  /*9230*/  BSYNC B0 ;  /* 0x0000000000007941 */ /* 0x008fea0003800000 */
.L_x_1064:
        /* <DEDUP_REMOVED lines=34> */
[----:B-1----:R-:W1:Y:S04]  /*9460*/  SHFL.BFLY PT, R125, R124, 0x2, 0x1f ;  /* 0x0c401f007c7d7f89 */ /* 0x002e6800000e0000 */
[----:B------:R-:W2:Y:S01]  /*9470*/  SHFL.BFLY PT, R0, R136, 0x2, 0x1f ;  /* 0x0c401f0088007f89 */ /* 0x000ea200000e0000 */
[----:B-1----:R-:W-:Y:S02]  /*9480*/  FMNMX.FTZ R125, R124, R125, !PT ;  /* 0x0000007d7c7d7209 */ /* 0x002fe40007810000 */
[----:B--2---:R-:W-:Y:S03]  /*9490*/  FMNMX.FTZ R124, R136, R0, !PT ;  /* 0x00000000887c7209 */ /* 0x004fe60007810000 */
[----:B------:R-:W1:Y:S04]  /*94a0*/  SHFL.BFLY PT, R2, R125, 0x1, 0x1f ;  /* 0x0c201f007d027f89 */ /* 0x000e6800000e0000 */
[----:B------:R2:W3:Y:S01]  /*94b0*/  SHFL.BFLY PT, R0, R124, 0x1, 0x1f ;  /* 0x0c201f007c007f89 */ /* 0x0004e200000e0000 */
[----:B-1----:R-:W-:Y:S04]  /*94c0*/  FMNMX.FTZ R125, R125, R2, !PT ;  /* 0x000000027d7d7209 */ /* 0x002fe80007810000 */
.L_x_1103:
[----:B---3--:R-:W-:Y:S01]  /*94d0*/  FMNMX.FTZ R3, R0, R124, !PT ;  /* 0x0000007c00037209 */ /* 0x008fe20007810000 */
[C---:B------:R-:W-:Y:S01]  /*94e0*/  FADD.FTZ R2, -R125.reuse, R126 ;  /* 0x0000007e7d027221 */ /* 0x040fe20000010100 */
[----:B------:R-:W-:Y:S01]  /*94f0*/  WARPSYNC 0xffffffff ;  /* 0xffffffff00007948 */ /* 0x000fe20003800000 */
[----:B------:R-:W-:Y:S01]  /*9500*/  FMUL.FTZ R126, R125, c[0x0][0x2d0] ;  /* 0x0000b4007d7e7a20 */ /* 0x000fe20000410000 */
[----:B------:R-:W1:Y:S01]  /*9510*/  LDSM.16.MT88.4 R140, [R163] ;  /* 0x00000000a38c783b */ /* 0x000e620000004200 */
[----:B------:R-:W-:Y:S01]  /*9520*/  FADD.FTZ R0, -R3, R127 ;  /* 0x0000007f03007221 */ /* 0x000fe20000010100 */
[----:B------:R-:W-:Y:S01]  /*9530*/  ISETP.GT.AND P0, PT, R187, R212, PT ;  /* 0x000000d4bb00720c */ /* 0x000fe20003f04270 */
[----:B------:R-:W-:Y:S02]  /*9540*/  FMUL.FTZ R127, R3, c[0x0][0x2d0] ;  /* 0x0000b400037f7a20 */ /* 0x000fe40000410000 */
[----:B------:R-:W-:Y:S02]  /*9550*/  FMUL.FTZ R2, R2, c[0x0][0x2d0] ;  /* 0x0000b40002027a20 */ /* 0x000fe40000410000 */
[----:B------:R-:W-:Y:S02]  /*9560*/  FMUL.FTZ R0, R0, c[0x0][0x2d0] ;  /* 0x0000b40000007a20 */ /* 0x000fe40000410000 */
[--C-:B------:R-:W-:Y:S02]  /*9570*/  FFMA.FTZ R4, R4, c[0x0][0x2d0], -R126.reuse ;  /* 0x0000b40004047a23 */ /* 0x100fe4000001087e */
[--C-:B------:R-:W-:Y:S01]  /*9580*/  FFMA.FTZ R5, R5, c[0x0][0x2d0], -R126.reuse ;  /* 0x0000b40005057a23 */ /* 0x100fe2000001087e */
[----:B------:R-:W3:Y:S01]  /*9590*/  MUFU.EX2 R2, R2 ;  /* 0x0000000200027308 */ /* 0x000ee20000000800 */
        /* <DEDUP_REMOVED lines=23> */
[----:B--2---:R-:W-:Y:S01]  /*9710*/  MUFU.EX2 R124, R6 ;  /* 0x00000006007c7308 */ /* 0x004fe20000000800 */
        /* <DEDUP_REMOVED lines=9> */
[----:B------:R-:W-:Y:S01]  /*97b0*/  FFMA.FTZ R35, R35, c[0x0][0x2d0], -R127 ;  /* 0x0000b40023237a23 */ /* 0x000fe2000001087f */
[----:B------:R-:W-:Y:S01]  /*97c0*/  MOV R127, R3 ;  /* 0x00000003007f7202 */ /* 0x000fe20000000f00 */
[----:B------:R-:W-:Y:S01]  /*97d0*/  FFMA.FTZ R28, R28, c[0x0][0x2d0], -R126 ;  /* 0x0000b4001c1c7a23 */ /* 0x000fe2000001087e */
[----:B------:R-:W-:Y:S10]  /*97e0*/  MUFU.EX2 R149, R8 ;  /* 0x0000000800957308 */ /* 0x000ff40000000800 */
[----:B------:R-:W2:Y:S10]  /*97f0*/  MUFU.EX2 R157, R9 ;  /* 0x00000009009d7308 */ /* 0x000eb40000000800 */
[----:B------:R-:W-:Y:S10]  /*9800*/  MUFU.EX2 R155, R10 ;  /* 0x0000000a009b7308 */ /* 0x000ff40000000800 */
[----:B------:R-:W5:Y:S10]  /*9810*/  MUFU.EX2 R156, R11 ;  /* 0x0000000b009c7308 */ /* 0x000f740000000800 */
[----:B------:R-:W-:Y:S10]  /*9820*/  MUFU.EX2 R152, R16 ;  /* 0x0000001000987308 */ /* 0x000ff40000000800 */
[----:B------:R-:W-:Y:S10]  /*9830*/  MUFU.EX2 R154, R17 ;  /* 0x00000011009a7308 */ /* 0x000ff40000000800 */
[----:B------:R-:W-:Y:S10]  /*9840*/  MUFU.EX2 R150, R18 ;  /* 0x0000001200967308 */ /* 0x000ff40000000800 */
[----:B------:R-:W-:Y:S10]  /*9850*/  MUFU.EX2 R146, R12 ;  /* 0x0000000c00927308 */ /* 0x000ff40000000800 */
[----:B------:R-:W1:Y:S10]  /*9860*/  MUFU.EX2 R153, R13 ;  /* 0x0000000d00997308 */ /* 0x000e740000000800 */
[----:B------:R1:W-:Y:S10]  /*9870*/  MUFU.EX2 R145, R14 ;  /* 0x0000000e00917308 */ /* 0x0003f40000000800 */
[----:B------:R-:W1:Y:S10]  /*9880*/  MUFU.EX2 R151, R15 ;  /* 0x0000000f00977308 */ /* 0x000e740000000800 */
[----:B------:R1:W-:Y:S10]  /*9890*/  MUFU.EX2 R126, R28 ;  /* 0x0000001c007e7308 */ /* 0x0003f40000000800 */
[----:B------:R-:W-:Y:S10]  /*98a0*/  MUFU.EX2 R29, R29 ;  /* 0x0000001d001d7308 */ /* 0x000ff40000000800 */
[----:B------:R-:W-:Y:S10]  /*98b0*/  MUFU.EX2 R32, R32 ;  /* 0x0000002000207308 */ /* 0x000ff40000000800 */
[----:B------:R-:W-:Y:S10]  /*98c0*/  MUFU.EX2 R33, R33 ;  /* 0x0000002100217308 */ /* 0x000ff40000000800 */
[----:B------:R-:W-:Y:S10]  /*98d0*/  MUFU.EX2 R30, R30 ;  /* 0x0000001e001e7308 */ /* 0x000ff40000000800 */
[----:B------:R-:W-:Y:S10]  /*98e0*/  MUFU.EX2 R31, R31 ;  /* 0x0000001f001f7308 */ /* 0x000ff40000000800 */
[----:B------:R-:W-:Y:S10]  /*98f0*/  MUFU.EX2 R34, R34 ;  /* 0x0000002200227308 */ /* 0x000ff40000000800 */
[----:B------:R-:W-:Y:S01]  /*9900*/  MUFU.EX2 R35, R35 ;  /* 0x0000002300237308 */ /* 0x000fe20000000800 */
[----:B---3--:R-:W-:Y:S01]  /*9910*/  FMUL.FTZ R4, R2, R128 ;  /* 0x0000008002047220 */ /* 0x008fe20000410000 */
[----:B----4-:R-:W-:Y:S01]  /*9920*/  F2FP.BF16.PACK_AB R136, R148, R144 ;  /* 0x000000909488723e */ /* 0x010fe200000010ff */
[----:B------:R-:W-:Y:S01]  /*9930*/  FMUL.FTZ R5, R2, R129 ;  /* 0x0000008102057220 */ /* 0x000fe20000410000 */
[----:B--2---:R-:W-:Y:S01]  /*9940*/  F2FP.BF16.PACK_AB R138, R157, R149 ;  /* 0x000000959d8a723e */ /* 0x004fe200000010ff */
[C---:B------:R-:W-:Y:S01]  /*9950*/  FMUL.FTZ R6, R0.reuse, R130 ;  /* 0x0000008200067220 */ /* 0x040fe20000410000 */
[----:B------:R-:W-:Y:S01]  /*9960*/  F2FP.BF16.PACK_AB R137, R147, R124 ;  /* 0x0000007c9389723e */ /* 0x000fe200000010ff */
[----:B------:R-:W-:Y:S01]  /*9970*/  FMUL.FTZ R7, R0, R131 ;  /* 0x0000008300077220 */ /* 0x000fe20000410000 */
[----:B-----5:R-:W-:Y:S01]  /*9980*/  F2FP.BF16.PACK_AB R139, R156, R155 ;  /* 0x0000009b9c8b723e */ /* 0x020fe200000010ff */
[----:B------:R-:W2:Y:S01]  /*9990*/  LDSM.16.MT88.4 R128, [R164] ;  /* 0x00000000a480783b */ /* 0x000ea20000004200 */
[C---:B------:R-:W-:Y:S01]  /*99a0*/  FMUL.FTZ R8, R2.reuse, R132 ;  /* 0x0000008402087220 */ /* 0x040fe20000410000 */
[----:B-1----:R-:W-:Y:S01]  /*99b0*/  F2FP.BF16.PACK_AB R12, R153, R146 ;  /* 0x00000092990c723e */ /* 0x002fe200000010ff */
[----:B------:R-:W-:Y:S01]  /*99c0*/  FMUL.FTZ R9, R2, R133 ;  /* 0x0000008502097220 */ /* 0x000fe20000410000 */
[----:B------:R-:W-:Y:S01]  /*99d0*/  F2FP.BF16.PACK_AB R14, R154, R152 ;  /* 0x000000989a0e723e */ /* 0x000fe200000010ff */
[C---:B------:R-:W-:Y:S01]  /*99e0*/  FMUL.FTZ R10, R0.reuse, R134 ;  /* 0x00000086000a7220 */ /* 0x040fe20000410000 */
[C---:B------:R-:W-:Y:S01]  /*99f0*/  HMMA.16816.F32.BF16 R4, R136.reuse, R140, R4 ;  /* 0x0000008c8804723c */ /* 0x040fe20000041804 */
[----:B------:R-:W-:Y:S04]  /*9a00*/  MUFU.EX2 R140, R20 ;  /* 0x00000014008c7308 */ /* 0x000fe80000000800 */
[----:B------:R-:W-:Y:S01]  /*9a10*/  FMUL.FTZ R11, R0, R135 ;  /* 0x00000087000b7220 */ /* 0x000fe20000410000 */
[----:B------:R-:W-:Y:S01]  /*9a20*/  F2FP.BF16.PACK_AB R13, R151, R145 ;  /* 0x00000091970d723e */ /* 0x000fe200000010ff */
[----:B------:R-:W-:Y:S01]  /*9a30*/  LDSM.16.MT88.4 R132, [R164+0x800] ;  /* 0x00080000a484783b */ /* 0x000fe20000004200 */
[C---:B------:R-:W-:Y:S03]  /*9a40*/  FMUL.FTZ R100, R2.reuse, R100 ;  /* 0x0000006402647220 */ /* 0x040fe60000410000 */
[----:B------:R-:W-:Y:S01]  /*9a50*/  MUFU.EX2 R141, R24 ;  /* 0x00000018008d7308 */ /* 0x000fe20000000800 */
[C---:B------:R-:W-:Y:S03]  /*9a60*/  HMMA.16816.F32.BF16 R8, R136.reuse, R142, R8 ;  /* 0x0000008e8808723c */ /* 0x040fe60000041808 */
[----:B------:R-:W-:Y:S02]  /*9a70*/  FMUL.FTZ R101, R2, R101 ;  /* 0x0000006502657220 */ /* 0x000fe40000410000 */
[C---:B------:R-:W-:Y:S02]  /*9a80*/  FMUL.FTZ R102, R0.reuse, R102 ;  /* 0x0000006600667220 */ /* 0x040fe40000410000 */
[----:B------:R-:W-:Y:S02]  /*9a90*/  FMUL.FTZ R103, R0, R103 ;  /* 0x0000006700677220 */ /* 0x000fe40000410000 */
[----:B------:R-:W-:Y:S03]  /*9aa0*/  MUFU.EX2 R142, R21 ;  /* 0x00000015008e7308 */ /* 0x000fe60000000800 */
[C---:B------:R-:W-:Y:S02]  /*9ab0*/  FMUL.FTZ R104, R2.reuse, R104 ;  /* 0x0000006802687220 */ /* 0x040fe40000410000 */
[----:B------:R-:W-:Y:S02]  /*9ac0*/  FMUL.FTZ R105, R2, R105 ;  /* 0x0000006902697220 */ /* 0x000fe40000410000 */
[C---:B------:R-:W-:Y:S02]  /*9ad0*/  FMUL.FTZ R106, R0.reuse, R106 ;  /* 0x0000006a006a7220 */ /* 0x040fe40000410000 */
[----:B------:R-:W-:Y:S01]  /*9ae0*/  FMUL.FTZ R107, R0, R107 ;  /* 0x0000006b006b7220 */ /* 0x000fe20000410000 */
[----:B------:R-:W-:Y:S01]  /*9af0*/  MUFU.EX2 R143, R25 ;  /* 0x00000019008f7308 */ /* 0x000fe20000000800 */
[C---:B------:R-:W-:Y:S01]  /*9b00*/  FMUL.FTZ R108, R2.reuse, R108 ;  /* 0x0000006c026c7220 */ /* 0x040fe20000410000 */
[C---:B--2---:R-:W-:Y:S03]  /*9b10*/  HMMA.16816.F32.BF16 R100, R136.reuse, R128, R100 ;  /* 0x000000808864723c */ /* 0x044fe60000041864 */
        /* <DEDUP_REMOVED lines=52> */
[----:B------:R-:W1:Y:S03]  /*9e60*/  LDSM.16.MT88.4 R128, [R163+0x2000] ;  /* 0x00200000a380783b */ /* 0x000e660000004200 */
        /* <DEDUP_REMOVED lines=37> */
[----:B------:R-:W-:Y:S02]  /*a0c0*/  FFMA.FTZ R2, R2, R202, R144 ;  /* 0x000000ca02027223 */ /* 0x000fe40000010090 */
[----:B------:R2:W3:Y:S01]  /*a0d0*/  MUFU.EX2 R144, R19 ;  /* 0x0000001300907308 */ /* 0x0004e20000000800 */
[----:B------:R-:W-:Y:S02]  /*a0e0*/  FFMA.FTZ R124, R0, R206, R124 ;  /* 0x000000ce007c7223 */ /* 0x000fe4000001007c */
[----:B------:R-:W-:Y:S02]  /*a0f0*/  FADD.FTZ R0, R148, R2 ;  /* 0x0000000294007221 */ /* 0x000fe40000010000 */
[----:B------:R-:W-:Y:S01]  /*a100*/  FADD.FTZ R124, R147, R124 ;  /* 0x0000007c937c7221 */ /* 0x000fe20000010000 */
[C---:B-1----:R-:W-:Y:S03]  /*a110*/  HMMA.16816.F32.BF16 R44, R136.reuse, R128, R44 ;  /* 0x00000080882c723c */ /* 0x042fe6000004182c */
[----:B------:R-:W-:Y:S02]  /*a120*/  FADD.FTZ R2, R149, R0 ;  /* 0x0000000095027221 */ /* 0x000fe40000010000 */
[----:B------:R-:W-:Y:S02]  /*a130*/  FADD.FTZ R0, R155, R124 ;  /* 0x0000007c9b007221 */ /* 0x000fe40000010000 */
[----:B------:R-:W-:Y:S01]  /*a140*/  FADD.FTZ R2, R157, R2 ;  /* 0x000000029d027221 */ /* 0x000fe20000010000 */
[C---:B------:R-:W-:Y:S01]  /*a150*/  HMMA.16816.F32.BF16 R48, R136.reuse, R130, R48 ;  /* 0x000000828830723c */ /* 0x040fe20000041830 */
[----:B------:R-:W1:Y:S03]  /*a160*/  LDSM.16.MT88.4 R128, [R166+0x2000] ;  /* 0x00200000a680783b */ /* 0x000e660000004200 */
[----:B------:R-:W-:Y:S02]  /*a170*/  FADD.FTZ R0, R156, R0 ;  /* 0x000000009c007221 */ /* 0x000fe40000010000 */
[----:B------:R-:W-:Y:S02]  /*a180*/  FADD.FTZ R28, R146, R2 ;  /* 0x00000002921c7221 */ /* 0x000fe40000010000 */
[----:B------:R-:W-:Y:S01]  /*a190*/  FADD.FTZ R2, R145, R0 ;  /* 0x0000000091027221 */ /* 0x000fe20000010000 */
[----:B--2---:R-:W-:Y:S03]  /*a1a0*/  LDSM.16.MT88.4 R16, [R166+0x800] ;  /* 0x00080000a610783b */ /* 0x004fe60000004200 */
[----:B---3--:R-:W-:Y:S01]  /*a1b0*/  F2FP.BF16.PACK_AB R15, R144, R150 ;  /* 0x00000096900f723e */ /* 0x008fe200000010ff */
[----:B------:R-:W-:Y:S02]  /*a1c0*/  FADD.FTZ R0, R153, R28 ;  /* 0x0000001c99007221 */ /* 0x000fe40000010000 */
[----:B------:R-:W-:Y:S02]  /*a1d0*/  FADD.FTZ R2, R151, R2 ;  /* 0x0000000297027221 */ /* 0x000fe40000010000 */
[----:B------:R-:W-:Y:S02]  /*a1e0*/  FADD.FTZ R0, R152, R0 ;  /* 0x0000000098007221 */ /* 0x000fe40000010000 */
[----:B------:R-:W-:Y:S02]  /*a1f0*/  FADD.FTZ R2, R150, R2 ;  /* 0x0000000296027221 */ /* 0x000fe40000010000 */
[----:B------:R-:W-:Y:S02]  /*a200*/  FADD.FTZ R0, R154, R0 ;  /* 0x000000009a007221 */ /* 0x000fe40000010000 */
[----:B------:R-:W-:Y:S02]  /*a210*/  FADD.FTZ R2, R144, R2 ;  /* 0x0000000290027221 */ /* 0x000fe40000010000 */
[----:B------:R-:W-:Y:S04]  /*a220*/  FADD.FTZ R0, R140, R0 ;  /* 0x000000008c007221 */ /* 0x000fe80000010000 */
[----:B------:R-:W-:Y:S04]  /*a230*/  FADD.FTZ R0, R142, R0 ;  /* 0x000000008e007221 */ /* 0x000fe80000010000 */
        /* <DEDUP_REMOVED lines=18> */
[----:B------:R-:W-:Y:S01]  /*a360*/  HMMA.16816.F32.BF16 R96, R136, R130, R96 ;  /* 0x000000828860723c */ /* 0x000fe20000041860 */
[----:B------:R-:W1:Y:S01]  /*a370*/  LDSM.16.MT88.4 R128, [R163+0x800] ;  /* 0x00080000a380783b */ /* 0x000e620000004200 */
[----:B------:R-:W2:Y:S10]  /*a380*/  MUFU.EX2 R139, R22 ;  /* 0x00000016008b7308 */ /* 0x000eb40000000800 */
[----:B------:R3:W4:Y:S10]  /*a390*/  MUFU.EX2 R138, R23 ;  /* 0x00000017008a7308 */ /* 0x0007340000000800 */
[----:B------:R-:W5:Y:S01]  /*a3a0*/  MUFU.EX2 R137, R26 ;  /* 0x0000001a00897308 */ /* 0x000f620000000800 */
[----:B--2---:R-:W-:Y:S09]  /*a3b0*/  FADD.FTZ R2, R139, R2 ;  /* 0x000000028b027221 */ /* 0x004ff20000010000 */
[----:B------:R2:W2:Y:S01]  /*a3c0*/  MUFU.EX2 R136, R27 ;  /* 0x0000001b00887308 */ /* 0x0004a20000000800 */
[----:B---3--:R-:W-:Y:S01]  /*a3d0*/  LDSM.16.MT88.4 R20, [R164+0x1000] ;  /* 0x00100000a414783b */ /* 0x008fe20000004200 */
[----:B----4-:R-:W-:Y:S01]  /*a3e0*/  FADD.FTZ R2, R138, R2 ;  /* 0x000000028a027221 */ /* 0x010fe20000010000 */
[C---:B-1----:R-:W-:Y:S05]  /*a3f0*/  HMMA.16816.F32.BF16 R4, R12.reuse, R128, R4 ;  /* 0x000000800c04723c */ /* 0x042fea0000041804 */
[----:B-----5:R-:W-:Y:S03]  /*a400*/  FADD.FTZ R2, R137, R2 ;  /* 0x0000000289027221 */ /* 0x020fe60000010000 */
[C---:B------:R-:W-:Y:S01]  /*a410*/  HMMA.16816.F32.BF16 R8, R12.reuse, R130, R8 ;  /* 0x000000820c08723c */ /* 0x040fe20000041808 */
[----:B------:R-:W1:Y:S07]  /*a420*/  LDSM.16.MT88.4 R128, [R165+0x800] ;  /* 0x00080000a580783b */ /* 0x000e6e0000004200 */
[C---:B------:R-:W-:Y:S01]  /*a430*/  HMMA.16816.F32.BF16 R100, R12.reuse, R132, R100 ;  /* 0x000000840c64723c */ /* 0x040fe20000041864 */
[----:B--2---:R-:W-:Y:S07]  /*a440*/  LDSM.16.MT88.4 R24, [R166+0x1000] ;  /* 0x00100000a618783b */ /* 0x004fee0000004200 */
[C---:B------:R-:W-:Y:S01]  /*a450*/  HMMA.16816.F32.BF16 R104, R12.reuse, R134, R104 ;  /* 0x000000860c68723c */ /* 0x040fe20000041868 */
[----:B------:R-:W-:Y:S07]  /*a460*/  LDSM.16.MT88.4 R132, [R163+0x1800] ;  /* 0x00180000a384783b */ /* 0x000fee0000004200 */
        /* <DEDUP_REMOVED lines=28> */
[----:B------:R-:W-:Y:S07]  /*a630*/  HMMA.16816.F32.BF16 R96, R12, R130, R96 ;  /* 0x000000820c60723c */ /* 0x000fee0000041860 */
[----:B------:R-:W-:Y:S02]  /*a640*/  F2FP.BF16.PACK_AB R12, R142, R140 ;  /* 0x0000008c8e0c723e */ /* 0x000fe400000010ff */
[----:B------:R-:W-:Y:S03]  /*a650*/  F2FP.BF16.PACK_AB R14, R143, R141 ;  /* 0x0000008d8f0e723e */ /* 0x000fe600000010ff */
[----:B------:R-:W-:Y:S02]  /*a660*/  F2FP.BF16.PACK_AB R13, R138, R139 ;  /* 0x0000008b8a0d723e */ /* 0x000fe400000010ff */
[C---:B------:R-:W-:Y:S07]  /*a670*/  F2FP.BF16.PACK_AB R15, R136.reuse, R137 ;  /* 0x00000089880f723e */ /* 0x040fee00000010ff */
[C---:B--2---:R-:W-:Y:S08]  /*a680*/  HMMA.16816.F32.BF16 R4, R12.reuse, R16, R4 ;  /* 0x000000100c04723c */ /* 0x044ff00000041804 */
        /* <DEDUP_REMOVED lines=39> */
[C---:B------:R-:W-:Y:S01]  /*a900*/  HMMA.16816.F32.BF16 R128, R12.reuse, R132, R4 ;  /* 0x000000840c80723c */ /* 0x040fe20000041804 */
[----:B------:R-:W4:Y:S07]  /*a910*/  LDSM.16.MT88.4 R4, [R163+0x3800] ;  /* 0x00380000a304783b */ /* 0x000f2e0000004200 */
        /* <DEDUP_REMOVED lines=10> */
[C---:B----4-:R-:W-:Y:S08]  /*a9c0*/  HMMA.16816.F32.BF16 R36, R12.reuse, R4, R36 ;  /* 0x000000040c24723c */ /* 0x050ff00000041824 */
        /* <DEDUP_REMOVED lines=33> */
.L_x_1062:
[----:B------:R-:W-:Y:S05]  /*abe0*/  BRA.DIV ~URZ, `(.L_x_1070) ;  /* 0x00003c627f007947 */ /* 0x000fea000b800000 */
[----:B------:R1:W2:Y:S02]  /*abf0*/  SHFL.BFLY PT, R4, R202, 0x2, 0x1f ;  /* 0x0c401f00ca047f89 */ /* 0x0002a400000e0000 */
.L_x_1104:
[----:B--2---:R-:W-:Y:S01]  /*ac00*/  FADD.FTZ R4, R4, R202 ;  /* 0x000000ca04047221 */ /* 0x004fe20000010000 */
[----:B------:R-:W-:Y:S05]  /*ac10*/  BRA.DIV ~URZ, `(.L_x_1071) ;  /* 0x00003c927f007947 */ /* 0x000fea000b800000 */
[----:B------:R-:W2:Y:S04]  /*ac20*/  SHFL.BFLY PT, R0, R206, 0x2, 0x1f ;  /* 0x0c401f00ce007f89 */ /* 0x000ea800000e0000 */
[----:B------:R-:W3:Y:S01]  /*ac30*/  SHFL.BFLY PT, R2, R4, 0x1, 0x1f ;  /* 0x0c201f0004027f89 */ /* 0x000ee200000e0000 */
[----:B--2---:R-:W-:-:S02]  /*ac40*/  FADD.FTZ R206, R0, R206 ;  /* 0x000000ce00ce7221 */ /* 0x004fc40000010000 */
[----:B---3--:R-:W-:-:S03]  /*ac50*/  FADD.FTZ R4, R4, R2 ;  /* 0x0000000204047221 */ /* 0x008fc60000010000 */
[----:B------:R2:W3:Y:S04]  /*ac60*/  SHFL.BFLY PT, R3, R206, 0x1, 0x1f ;  /* 0x0c201f00ce037f89 */ /* 0x0004e800000e0000 */
.L_x_1105:
        /* <DEDUP_REMOVED lines=117> */
.L_x_1031:
[----:B------:R-:W1:Y:S01]  /*b3c0*/  S2R R6, SR_TID.X ;  /* 0x0000000000067919 */ /* 0x000e620000002100 */
[----:B------:R-:W-:Y:S01]  /*b3d0*/  BSSY B0, `(.L_x_1072) ;  /* 0x0000010000007945 */ /* 0x000fe20003800000 */
[----:B-1----:R-:W-:-:S13]  /*b3e0*/  LOP3.LUT P6, RZ, R6, 0xff, RZ, 0xc0, !PT ;  /* 0x000000ff06ff7812 */ /* 0x002fda00078cc0ff */
[----:B------:R-:W-:Y:S05]  /*b3f0*/  @P6 BRA `(.L_x_1073) ;  /* 0x000000d000006947 */ /* 0x000fea0003800000 */
[----:B------:R-:W1:Y:S01]  /*b400*/  S2R R4, SR_LANEID ;  /* 0x0000000000047919 */ /* 0x000e620000000000 */
        /* <DEDUP_REMOVED lines=11> */
[----:B---3--:R-:W-:-:S06]  /*b4c0*/  IADD3 R236, R3, c[0x0][0xc], R2 ;  /* 0x0000030003ec7a10 */ /* 0x008fcc0007ffe002 */
.L_x_1073:
[----:B------:R-:W-:Y:S05]  /*b4d0*/  BSYNC B0 ;  /* 0x0000000000007941 */ /* 0x000fea0003800000 */
.L_x_1072:
[----:B------:R-:W-:Y:S01]  /*b4e0*/  PRMT R0, R0, 0x9910, RZ ;  /* 0x0000991000007816 */ /* 0x000fe200000000ff */
[----:B------:R-:W-:Y:S01]  /*b4f0*/  BSSY B1, `(.L_x_1074) ;  /* 0x0000178000017945 */ /* 0x000fe20003800000 */
[----:B------:R-:W-:Y:S02]  /*b500*/  IMAD.MOV.U32 R17, RZ, RZ, R236 ;  /* 0x000000ffff117224 */ /* 0x000fe400078e00ec */
[----:B------:R-:W-:-:S13]  /*b510*/  ISETP.NE.AND P0, PT, R0, RZ, PT ;  /* 0x000000ff0000720c */ /* 0x000fda0003f05270 */
[----:B------:R-:W-:Y:S05]  /*b520*/  @!P0 BRA `(.L_x_1075) ;  /* 0x000014c000008947 */ /* 0x000fea0003800000 */
[----:B------:R-:W-:Y:S01]  /*b530*/  WARPSYNC 0xffffffff ;  /* 0xffffffff00007948 */ /* 0x000fe20003800000 */
[----:B------:R-:W-:Y:S06]  /*b540*/  BAR.SYNC.DEFER_BLOCKING 0x1, 0x100 ;  /* 0x0044000000007b1d */ /* 0x000fec0000010000 */
[----:B------:R-:W-:Y:S05]  /*b550*/  BRA.CONV ~URZ, `(.L_x_1076) ;  /* 0x000000837f007947 */ /* 0x000fea000b800000 */
[----:B------:R-:W-:Y:S01]  /*b560*/  SHF.R.S32.HI R2, RZ, 0x1f, R6 ;  /* 0x0000001fff027819 */ /* 0x000fe20000011406 */
[----:B------:R-:W-:Y:S02]  /*b570*/  IMAD.MOV.U32 R192, RZ, RZ, RZ ;  /* 0x000000ffffc07224 */ /* 0x000fe400078e00ff */
[----:B------:R-:W-:Y:S01]  /*b580*/  IMAD.MOV.U32 R3, RZ, RZ, 0x1f ;  /* 0x0000001fff037424 */ /* 0x000fe200078e00ff */
[----:B------:R-:W-:-:S04]  /*b590*/  LEA.HI R2, R2, R6, RZ, 0x7 ;  /* 0x0000000602027211 */ /* 0x000fc800078f38ff */
[----:B------:R-:W-:-:S05]  /*b5a0*/  SHF.R.S32.HI R2, RZ, 0x7, R2 ;  /* 0x00000007ff027819 */ /* 0x000fca0000011402 */
[----:B------:R-:W-:Y:S01]  /*b5b0*/  IMAD.MOV.U32 R0, RZ, RZ, R2 ;  /* 0x000000ffff007224 */ /* 0x000fe200078e0002 */
[----:B------:R-:W-:Y:S02]  /*b5c0*/  MOV R2, 0xb5e0 ;  /* 0x0000b5e000027802 */ /* 0x000fe40000000f00 */
[----:B--2--5:R-:W-:Y:S05]  /*b5d0*/  CALL.REL.NOINC `($__internal_17_$__cuda_sm70_shflsync_idx_p) ;  /* 0x0000349000007944 */ /* 0x024fea0003c00000 */
.L_x_1076:
[----:B------:R-:W3:Y:S01]  /*b5e0*/  LDL R6, [R1] ;  /* 0x0000000001067983 */ /* 0x000ee20000100800 */
[----:B------:R-:W-:Y:S01]  /*b5f0*/  IMAD.MOV.U32 R3, RZ, RZ, 0x1 ;  /* 0x00000001ff037424 */ /* 0x000fe200078e00ff */
[----:B------:R-:W-:Y:S01]  /*b600*/  SHF.R.S32.HI R0, RZ, 0x1f, R227 ;  /* 0x0000001fff007819 */ /* 0x000fe200000114e3 */
[----:B------:R-:W-:Y:S01]  /*b610*/  IMAD.WIDE.U32 R4, R227, c[0x0][0x4d0], RZ ;  /* 0x00013400e3047a25 */ /* 0x000fe200078e00ff */
[----:B------:R-:W4:Y:S02]  /*b620*/  LDL R19, [R1+0x8] ;  /* 0x0000080001137983 */ /* 0x000f240000100800 */
[----:B------:R-:W-:Y:S01]  /*b630*/  ISETP.NE.AND P1, PT, R3, c[0x0][0x4e8], PT ;  /* 0x00013a0003007a0c */ /* 0x000fe20003f25270 */
[C---:B------:R-:W-:Y:S02]  /*b640*/  IMAD R2, R0.reuse, c[0x0][0x4d0], RZ ;  /* 0x0001340000027a24 */ /* 0x040fe400078e02ff */
[----:B------:R-:W-:Y:S01]  /*b650*/  IMAD R3, R0, c[0x0][0x438], RZ ;  /* 0x00010e0000037a24 */ /* 0x000fe200078e02ff */
[----:B------:R-:W-:Y:S01]  /*b660*/  SHF.R.S32.HI R0, RZ, 0x1f, R226 ;  /* 0x0000001fff007819 */ /* 0x000fe200000114e2 */
[----:B------:R-:W-:-:S04]  /*b670*/  IMAD R2, R227, c[0x0][0x4d4], R2 ;  /* 0x00013500e3027a24 */ /* 0x000fc800078e0202 */
[----:B------:R-:W-:Y:S02]  /*b680*/  IMAD.IADD R5, R5, 0x1, R2 ;  /* 0x0000000105057824 */ /* 0x000fe400078e0202 */
[----:B------:R-:W-:Y:S02]  /*b690*/  IMAD R9, R0, c[0x0][0x4d8], RZ ;  /* 0x0001360000097a24 */ /* 0x000fe400078e02ff */
[C---:B------:R-:W-:Y:S02]  /*b6a0*/  IMAD R8, R227.reuse, c[0x0][0x43c], R3 ;  /* 0x00010f00e3087a24 */ /* 0x040fe400078e0203 */
[C---:B------:R-:W-:Y:S02]  /*b6b0*/  IMAD R9, R226.reuse, c[0x0][0x4dc], R9 ;  /* 0x00013700e2097a24 */ /* 0x040fe400078e0209 */
[----:B------:R-:W-:Y:S01]  /*b6c0*/  IMAD.WIDE.U32 R4, R226, c[0x0][0x4d8], R4 ;  /* 0x00013600e2047a25 */ /* 0x000fe200078e0004 */
[----:B------:R-:W1:Y:S03]  /*b6d0*/  S2R R20, SR_TID.X ;  /* 0x0000000000147919 */ /* 0x000e660000002100 */
[----:B------:R-:W-:-:S04]  /*b6e0*/  IMAD.WIDE.U32 R2, R227, c[0x0][0x438], RZ ;  /* 0x00010e00e3027a25 */ /* 0x000fc800078e00ff */
[----:B------:R-:W-:Y:S01]  /*b6f0*/  IMAD.IADD R5, R5, 0x1, R9 ;  /* 0x0000000105057824 */ /* 0x000fe200078e0209 */
[----:B------:R-:W-:Y:S01]  /*b700*/  SHF.R.S32.HI R9, RZ, 0x1f, R228 ;  /* 0x0000001fff097819 */ /* 0x000fe200000114e4 */
[----:B------:R-:W-:Y:S02]  /*b710*/  IMAD.IADD R3, R3, 0x1, R8 ;  /* 0x0000000103037824 */ /* 0x000fe400078e0208 */
[----:B------:R-:W-:-:S04]  /*b720*/  IMAD.WIDE.U32 R4, R228, c[0x0][0x4e0], R4 ;  /* 0x00013800e4047a25 */ /* 0x000fc800078e0004 */
[----:B------:R-:W-:Y:S02]  /*b730*/  IMAD R0, R0, c[0x0][0x440], RZ ;  /* 0x0001100000007a24 */ /* 0x000fe400078e02ff */
[----:B------:R-:W-:-:S04]  /*b740*/  IMAD.WIDE.U32 R2, R226, c[0x0][0x440], R2 ;  /* 0x00011000e2027a25 */ /* 0x000fc800078e0002 */
[----:B------:R-:W-:-:S04]  /*b750*/  IMAD R14, R226, c[0x0][0x444], R0 ;  /* 0x00011100e20e7a24 */ /* 0x000fc800078e0200 */
[----:B------:R-:W-:-:S04]  /*b760*/  IMAD.IADD R3, R3, 0x1, R14 ;  /* 0x0000000103037824 */ /* 0x000fc800078e020e */
[----:B------:R-:W-:Y:S01]  /*b770*/  IMAD.WIDE.U32 R2, R228, c[0x0][0x448], R2 ;  /* 0x00011200e4027a25 */ /* 0x000fe200078e0002 */
[----:B-1----:R-:W-:-:S04]  /*b780*/  SHF.R.S32.HI R18, RZ, 0x1f, R20 ;  /* 0x0000001fff127819 */ /* 0x002fc80000011414 */
[----:B------:R-:W-:-:S04]  /*b790*/  LEA.HI R18, R18, R20, RZ, 0x5 ;  /* 0x0000001412127211 */ /* 0x000fc800078f28ff */
[----:B------:R-:W-:Y:S01]  /*b7a0*/  LOP3.LUT R18, R18, 0xffffffe0, RZ, 0xc0, !PT ;  /* 0xffffffe012127812 */ /* 0x000fe200078ec0ff */
[----:B------:R-:W-:Y:S02]  /*b7b0*/  ULDC UR5, c[0x0][0x4e8] ;  /* 0x00013a0000057ab9 */ /* 0x000fe40000000800 */
[----:B------:R-:W-:Y:S02]  /*b7c0*/  ULDC UR4, c[0x0][0x388] ;  /* 0x0000e20000047ab9 */ /* 0x000fe40000000800 */
[----:B------:R-:W-:Y:S01]  /*b7d0*/  IMAD.IADD R18, R20, 0x1, -R18 ;  /* 0x0000000114127824 */ /* 0x000fe200078e0a12 */
[----:B------:R-:W-:Y:S01]  /*b7e0*/  UIMAD UR4, UR5, UR4, URZ ;  /* 0x00000004050472a4 */ /* 0x000fe2000f8e023f */
[C---:B------:R-:W-:Y:S01]  /*b7f0*/  IADD3 R32, R225.reuse, 0x38, RZ ;  /* 0x00000038e1207810 */ /* 0x040fe20007ffe0ff */
[----:B------:R-:W-:Y:S01]  /*b800*/  BSSY B0, `(.L_x_1077) ;  /* 0x00000ba000007945 */ /* 0x000fe20003800000 */
[C---:B------:R-:W-:Y:S02]  /*b810*/  IADD3 R34, R225.reuse, 0x30, RZ ;  /* 0x00000030e1227810 */ /* 0x040fe40007ffe0ff */
[----:B------:R-:W-:-:S02]  /*b820*/  IADD3 R124, R225, 0x28, RZ ;  /* 0x00000028e17c7810 */ /* 0x000fc40007ffe0ff */
[C---:B------:R-:W-:Y:S02]  /*b830*/  IADD3 R126, R225.reuse, 0x20, RZ ;  /* 0x00000020e17e7810 */ /* 0x040fe40007ffe0ff */
[C---:B------:R-:W-:Y:S02]  /*b840*/  IADD3 R136, R225.reuse, 0x18, RZ ;  /* 0x00000018e1887810 */ /* 0x040fe40007ffe0ff */
[C---:B------:R-:W-:Y:S02]  /*b850*/  IADD3 R138, R225.reuse, 0x10, RZ ;  /* 0x00000010e18a7810 */ /* 0x040fe40007ffe0ff */
[----:B------:R-:W-:Y:S02]  /*b860*/  IADD3 R140, R225, 0x8, RZ ;  /* 0x00000008e18c7810 */ /* 0x000fe40007ffe0ff */
[----:B------:R-:W-:Y:S02]  /*b870*/  SHF.R.S32.HI R14, RZ, 0x1f, R239 ;  /* 0x0000001fff0e7819 */ /* 0x000fe400000114ef */
        /* <DEDUP_REMOVED lines=11> */
[----:B------:R-:W-:Y:S02]  /*b930*/  IADD3 R31, R225, 0x38, RZ ;  /* 0x00000038e11f7810 */ /* 0x000fe40007ffe0ff */
[----:B------:R-:W-:-:S02]  /*b940*/  SHF.R.S32.HI R32, RZ, 0x1f, R32 ;  /* 0x0000001fff207819 */ /* 0x000fc40000011420 */
[C---:B------:R-:W-:Y:S02]  /*b950*/  IADD3 R33, R225.reuse, 0x30, RZ ;  /* 0x00000030e1217810 */ /* 0x040fe40007ffe0ff */
[----:B------:R-:W-:Y:S02]  /*b960*/  SHF.R.S32.HI R34, RZ, 0x1f, R34 ;  /* 0x0000001fff227819 */ /* 0x000fe40000011422 */
[C---:B------:R-:W-:Y:S02]  /*b970*/  IADD3 R35, R225.reuse, 0x28, RZ ;  /* 0x00000028e1237810 */ /* 0x040fe40007ffe0ff */
        /* <DEDUP_REMOVED lines=8> */
[----:B------:R-:W-:Y:S01]  /*ba00*/  SHF.R.S32.HI R140, RZ, 0x1f, R140 ;  /* 0x0000001fff8c7819 */ /* 0x000fe2000001148c */
[----:B---3--:R-:W-:-:S04]  /*ba10*/  IMAD.IADD R7, R6, 0x1, R229 ;  /* 0x0000000106077824 */ /* 0x008fc800078e02e5 */
[----:B------:R-:W-:-:S04]  /*ba20*/  @P1 IMAD.HI.U32 R10, R7, c[0x0][0x4ec], RZ ;  /* 0x00013b00070a1a27 */ /* 0x000fc800078e00ff */
[----:B------:R-:W-:Y:S01]  /*ba30*/  IMAD.MOV.U32 R6, RZ, RZ, R7 ;  /* 0x000000ffff067224 */ /* 0x000fe200078e0007 */
[----:B------:R-:W-:Y:S01]  /*ba40*/  @P1 SHF.R.U32.HI R6, RZ, c[0x0][0x4f0], R10 ;  /* 0x00013c00ff061a19 */ /* 0x000fe2000001160a */
[----:B------:R-:W-:-:S04]  /*ba50*/  IMAD R10, R9, c[0x0][0x4e0], RZ ;  /* 0x00013800090a7a24 */ /* 0x000fc800078e02ff */
[----:B------:R-:W-:-:S04]  /*ba60*/  IMAD.MOV R8, RZ, RZ, -R6 ;  /* 0x000000ffff087224 */ /* 0x000fc800078e0a06 */
[----:B------:R-:W-:Y:S01]  /*ba70*/  IMAD R8, R8, c[0x0][0x4e8], R7 ;  /* 0x00013a0008087a24 */ /* 0x000fe200078e0207 */
[----:B------:R-:W-:Y:S01]  /*ba80*/  SHF.R.S32.HI R12, RZ, 0x1f, R6 ;  /* 0x0000001fff0c7819 */ /* 0x000fe20000011406 */
[----:B------:R-:W-:Y:S01]  /*ba90*/  IMAD R11, R228, c[0x0][0x4e4], R10 ;  /* 0x00013900e40b7a24 */ /* 0x000fe200078e020a */
[----:B------:R-:W-:Y:S02]  /*baa0*/  IADD3 R4, P0, R6, R4, RZ ;  /* 0x0000000406047210 */ /* 0x000fe40007f1e0ff */
[----:B------:R-:W-:Y:S01]  /*bab0*/  SHF.R.S32.HI R13, RZ, 0x1f, R8 ;  /* 0x0000001fff0d7819 */ /* 0x000fe20000011408 */
[----:B------:R-:W-:Y:S01]  /*bac0*/  @P1 IMAD.HI.U32 R10, R7, c[0x0][0x4ec], RZ ;  /* 0x00013b00070a1a27 */ /* 0x000fe200078e00ff */
[----:B------:R-:W-:-:S03]  /*bad0*/  IADD3.X R5, R12, R5, R11, P0, !PT ;  /* 0x000000050c057210 */ /* 0x000fc600007fe40b */
[----:B------:R-:W-:Y:S02]  /*bae0*/  IMAD R9, R9, c[0x0][0x448], RZ ;  /* 0x0001120009097a24 */ /* 0x000fe400078e02ff */
[----:B------:R-:W-:Y:S02]  /*baf0*/  IMAD R6, R13, c[0x0][0x4c8], RZ ;  /* 0x000132000d067a24 */ /* 0x000fe400078e02ff */
[----:B------:R-:W-:Y:S01]  /*bb00*/  IMAD.MOV.U32 R0, RZ, RZ, R7 ;  /* 0x000000ffff007224 */ /* 0x000fe200078e0007 */
[----:B------:R-:W-:Y:S01]  /*bb10*/  @P1 SHF.R.U32.HI R0, RZ, c[0x0][0x4f0], R10 ;  /* 0x00013c00ff001a19 */ /* 0x000fe2000001160a */
[----:B------:R-:W-:Y:S02]  /*bb20*/  IMAD R9, R228, c[0x0][0x44c], R9 ;  /* 0x00011300e4097a24 */ /* 0x000fe400078e0209 */
[C---:B------:R-:W-:Y:S02]  /*bb30*/  IMAD R6, R8.reuse, c[0x0][0x4cc], R6 ;  /* 0x0001330008067a24 */ /* 0x040fe400078e0206 */
[----:B------:R-:W-:Y:S01]  /*bb40*/  IMAD.WIDE.U32 R4, R8, c[0x0][0x4c8], R4 ;  /* 0x0001320008047a25 */ /* 0x000fe200078e0004 */
[----:B------:R-:W-:-:S03]  /*bb50*/  SHF.R.S32.HI R10, RZ, 0x1f, R0 ;  /* 0x0000001fff0a7819 */ /* 0x000fc60000011400 */
[----:B------:R-:W-:Y:S02]  /*bb60*/  IMAD.IADD R3, R3, 0x1, R9 ;  /* 0x0000000103037824 */ /* 0x000fe400078e0209 */
[----:B------:R-:W-:Y:S02]  /*bb70*/  IMAD.MOV R8, RZ, RZ, -R0 ;  /* 0x000000ffff087224 */ /* 0x000fe400078e0a00 */
[----:B------:R-:W-:Y:S01]  /*bb80*/  IMAD.IADD R9, R5, 0x1, R6 ;  /* 0x0000000105097824 */ /* 0x000fe200078e0206 */
[----:B------:R-:W-:Y:S01]  /*bb90*/  LEA R6, P0, R4, c[0x0][0x4a8], 0x2 ;  /* 0x00012a0004067a11 */ /* 0x000fe200078010ff */
[----:B------:R-:W-:Y:S02]  /*bba0*/  IMAD R8, R8, c[0x0][0x4e8], R7 ;  /* 0x00013a0008087a24 */ /* 0x000fe400078e0207 */
[----:B------:R-:W-:Y:S01]  /*bbb0*/  IMAD R5, R10, c[0x0][0x430], RZ ;  /* 0x00010c000a057a24 */ /* 0x000fe200078e02ff */
[----:B------:R-:W-:Y:S02]  /*bbc0*/  LEA.HI.X R7, R4, c[0x0][0x4ac], R9, 0x2, P0 ;  /* 0x00012b0004077a11 */ /* 0x000fe400000f1409 */
[----:B------:R-:W-:Y:S01]  /*bbd0*/  SHFL.IDX PT, R4, R6, RZ, 0x1c1f ;  /* 0x001c1fff06047589 */ /* 0x000fe200000e0000 */
[----:B------:R-:W-:Y:S01]  /*bbe0*/  IMAD R10, R0, c[0x0][0x434], R5 ;  /* 0x00010d00000a7a24 */ /* 0x000fe200078e0205 */
[----:B------:R-:W-:-:S02]  /*bbf0*/  SHF.R.S32.HI R9, RZ, 0x1f, R8 ;  /* 0x0000001fff097819 */ /* 0x000fc40000011408 */
[----:B------:R-:W1:Y:S01]  /*bc00*/  SHFL.IDX PT, R5, R7, RZ, 0x1c1f ;  /* 0x001c1fff07057589 */ /* 0x000e6200000e0000 */
[----:B------:R-:W-:-:S03]  /*bc10*/  IMAD.WIDE.U32 R2, R0, c[0x0][0x430], R2 ;  /* 0x00010c0000027a25 */ /* 0x000fc600078e0002 */
[----:B------:R-:W-:Y:S01]  /*bc20*/  SHFL.IDX PT, R6, R6, 0x1, 0x1c1f ;  /* 0x003c1f0006067f89 */ /* 0x000fe200000e0000 */
[----:B----4-:R-:W-:-:S03]  /*bc30*/  IMAD.IADD R0, R19, 0x1, R229 ;  /* 0x0000000113007824 */ /* 0x010fc600078e02e5 */
[----:B------:R-:W3:Y:S01]  /*bc40*/  SHFL.IDX PT, R7, R7, 0x1, 0x1c1f ;  /* 0x003c1f0007077f89 */ /* 0x000ee200000e0000 */
[----:B------:R-:W-:Y:S01]  /*bc50*/  IMAD.IADD R3, R3, 0x1, R10 ;  /* 0x0000000103037824 */ /* 0x000fe200078e020a */
[----:B------:R-:W-:Y:S01]  /*bc60*/  LOP3.LUT P1, RZ, R18, 0x3, RZ, 0xc0, !PT ;  /* 0x0000000312ff7812 */ /* 0x000fe2000782c0ff */
[----:B------:R-:W-:Y:S01]  /*bc70*/  IMAD R10, R9, c[0x0][0x428], RZ ;  /* 0x00010a00090a7a24 */ /* 0x000fe200078e02ff */
[C---:B------:R-:W-:Y:S02]  /*bc80*/  IADD3 R9, R0.reuse, 0x8, RZ ;  /* 0x0000000800097810 */ /* 0x040fe40007ffe0ff */
[----:B------:R-:W-:Y:S02]  /*bc90*/  ISETP.GE.OR P2, PT, R0, UR4, P1 ;  /* 0x0000000400007c0c */ /* 0x000fe40008f46670 */
[----:B------:R-:W-:Y:S01]  /*bca0*/  ISETP.GE.OR P1, PT, R9, UR4, P1 ;  /* 0x0000000409007c0c */ /* 0x000fe20008f26670 */
[C---:B------:R-:W-:Y:S02]  /*bcb0*/  IMAD R10, R8.reuse, c[0x0][0x42c], R10 ;  /* 0x00010b00080a7a24 */ /* 0x040fe400078e020a */
[----:B------:R-:W-:-:S04]  /*bcc0*/  IMAD.WIDE.U32 R2, R8, c[0x0][0x428], R2 ;  /* 0x00010a0008027a25 */ /* 0x000fc800078e0002 */
[----:B------:R-:W-:-:S04]  /*bcd0*/  IMAD.IADD R3, R3, 0x1, R10 ;  /* 0x0000000103037824 */ /* 0x000fc800078e020a */
[----:B-1----:R1:W-:Y:S01]  /*bce0*/  @!P2 ST.E [R4.64], R16 ;  /* 0x000000100400a985 */ /* 0x0023e2000c101906 */
[----:B------:R-:W-:-:S03]  /*bcf0*/  LEA R11, P0, R2, c[0x0][0x400], 0x2 ;  /* 0x00010000020b7a11 */ /* 0x000fc600078010ff */
[----:B---3--:R1:W-:Y:S01]  /*bd00*/  @!P1 ST.E [R6.64], R15 ;  /* 0x0000000f06009985 */ /* 0x0083e2000c101906 */
[----:B------:R-:W-:Y:S02]  /*bd10*/  ISETP.GE.AND P1, PT, R0, UR4, PT ;  /* 0x0000000400007c0c */ /* 0x000fe4000bf26270 */
[----:B------:R-:W-:Y:S02]  /*bd20*/  LEA.HI.X R10, R2, c[0x0][0x404], R3, 0x2, P0 ;  /* 0x00010100020a7a11 */ /* 0x000fe400000f1403 */
[----:B------:R1:W3:Y:S01]  /*bd30*/  SHFL.IDX PT, R2, R11, RZ, 0x1c1f ;  /* 0x001c1fff0b027589 */ /* 0x0002e200000e0000 */
[----:B------:R-:W-:-:S03]  /*bd40*/  ISETP.GE.AND P0, PT, R9, UR4, PT ;  /* 0x0000000409007c0c */ /* 0x000fc6000bf06270 */
[----:B------:R1:W4:Y:S01]  /*bd50*/  SHFL.IDX PT, R3, R10, RZ, 0x1c1f ;  /* 0x001c1fff0a037589 */ /* 0x00032200000e0000 */
[----:B------:R-:W-:Y:S02]  /*bd60*/  SHF.R.S32.HI R12, RZ, 0x1f, R237 ;  /* 0x0000001fff0c7819 */ /* 0x000fe400000114ed */
[----:B------:R-:W-:Y:S02]  /*bd70*/  SHF.R.S32.HI R13, RZ, 0x1f, R238 ;  /* 0x0000001fff0d7819 */ /* 0x000fe400000114ee */
[----:B------:R-:W-:Y:S02]  /*bd80*/  SHF.R.S32.HI R18, RZ, 0x1f, R240 ;  /* 0x0000001fff127819 */ /* 0x000fe400000114f0 */
[----:B------:R-:W-:Y:S01]  /*bd90*/  SHF.R.S32.HI R19, RZ, 0x1f, R241 ;  /* 0x0000001fff137819 */ /* 0x000fe200000114f1 */
[----:B------:R-:W-:Y:S05]  /*bda0*/  @P1 BRA `(.L_x_1078) ;  /* 0x000005f000001947 */ /* 0x000fea0003800000 */
[----:B------:R-:W-:Y:S02]  /*bdb0*/  ISETP.GE.AND P5, PT, R225, c[0x0][0x3c8], PT ;  /* 0x0000f200e1007a0c */ /* 0x000fe40003fa6270 */
[----:B------:R-:W-:-:S02]  /*bdc0*/  ISETP.GE.AND P1, PT, R139, c[0x0][0x3c8], PT ;  /* 0x0000f2008b007a0c */ /* 0x000fc40003f26270 */
[----:B------:R-:W-:Y:S02]  /*bdd0*/  ISETP.GE.AND P4, PT, R137, c[0x0][0x3c8], PT ;  /* 0x0000f20089007a0c */ /* 0x000fe40003f86270 */
[----:B------:R-:W-:-:S07]  /*bde0*/  ISETP.GE.AND P2, PT, R127, c[0x0][0x3c8], PT ;  /* 0x0000f2007f007a0c */ /* 0x000fce0003f46270 */
[----:B-1-34-:R-:W-:Y:S02]  /*bdf0*/  @!P5 IMAD.WIDE R6, R225, 0x4, R2 ;  /* 0x00000004e106d825 */ /* 0x01afe400078e0202 */
[----:B------:R-:W-:-:S03]  /*be00*/  @!P1 LEA R4, P3, R139, R2, 0x2 ;  /* 0x000000028b049211 */ /* 0x000fc600078610ff */
[----:B------:R1:W-:Y:S01]  /*be10*/  @!P5 ST.E.64 [R6.64], R128 ;  /* 0x000000800600d985 */ /* 0x0003e2000c101b06 */
[----:B------:R-:W-:Y:S02]  /*be20*/  @!P1 LEA.HI.X R5, R139, R3, R140, 0x2, P3 ;  /* 0x000000038b059211 */ /* 0x000fe400018f148c */
[----:B------:R-:W-:-:S03]  /*be30*/  ISETP.GE.AND P5, PT, R125, c[0x0][0x3c8], PT ;  /* 0x0000f2007d007a0c */ /* 0x000fc60003fa6270 */
[----:B------:R3:W-:Y:S01]  /*be40*/  @!P1 ST.E.64 [R4.64], R132 ;  /* 0x0000008404009985 */ /* 0x0007e2000c101b06 */
[----:B------:R-:W-:Y:S02]  /*be50*/  ISETP.GE.AND P1, PT, R35, c[0x0][0x3c8], PT ;  /* 0x0000f20023007a0c */ /* 0x000fe40003f26270 */
[----:B-1----:R-:W-:-:S04]  /*be60*/  @!P4 LEA R6, P3, R137, R2, 0x2 ;  /* 0x000000028906c211 */ /* 0x002fc800078610ff */
[----:B------:R-:W-:Y:S02]  /*be70*/  @!P4 LEA.HI.X R7, R137, R3, R138, 0x2, P3 ;  /* 0x000000038907c211 */ /* 0x000fe400018f148a */
[----:B---3--:R-:W-:-:S03]  /*be80*/  @!P2 LEA R4, P3, R127, R2, 0x2 ;  /* 0x000000027f04a211 */ /* 0x008fc600078610ff */
        /* <DEDUP_REMOVED lines=60> */
[----:B-1----:R-:W-:-:S04]  /*c250*/  @!P3 LEA R6, P4, R242, R2, 0x2 ;  /* 0x00000002f206b211 */ /* 0x002fc800078810ff */
[-C--:B------:R-:W-:Y:S02]  /*c260*/  @!P3 LEA.HI.X R7, R242, R3.reuse, R20, 0x2, P4 ;  /* 0x00000003f207b211 */ /* 0x080fe400020f1414 */
[-C--:B---3--:R-:W-:Y:S02]  /*c270*/  @!P2 LEA R4, P1, R241, R2.reuse, 0x2 ;  /* 0x00000002f104a211 */ /* 0x088fe400078210ff */
[----:B------:R-:W-:Y:S01]  /*c280*/  ISETP.GE.AND P4, PT, R239, c[0x0][0x3c8], PT ;  /* 0x0000f200ef007a0c */ /* 0x000fe20003f86270 */
[----:B------:R1:W-:Y:S01]  /*c290*/  @!P3 ST.E.64 [R6.64], R76 ;  /* 0x0000004c0600b985 */ /* 0x0003e2000c101b06 */
[----:B------:R-:W-:Y:S02]  /*c2a0*/  @!P2 LEA.HI.X R5, R241, R3, R19, 0x2, P1 ;  /* 0x00000003f105a211 */ /* 0x000fe400008f1413 */
[----:B------:R-:W-:Y:S02]  /*c2b0*/  ISETP.GE.AND P3, PT, R238, c[0x0][0x3c8], PT ;  /* 0x0000f200ee007a0c */ /* 0x000fe40003f66270 */
[----:B------:R-:W-:Y:S01]  /*c2c0*/  @!P5 LEA R8, P1, R240, R2, 0x2 ;  /* 0x00000002f008d211 */ /* 0x000fe200078210ff */
[----:B------:R3:W-:Y:S01]  /*c2d0*/  @!P2 ST.E.64 [R4.64], R80 ;  /* 0x000000500400a985 */ /* 0x0007e2000c101b06 */
[----:B------:R-:W-:-:S02]  /*c2e0*/  ISETP.GE.AND P2, PT, R237, c[0x0][0x3c8], PT ;  /* 0x0000f200ed007a0c */ /* 0x000fc40003f46270 */
[----:B------:R-:W-:-:S05]  /*c2f0*/  @!P5 LEA.HI.X R9, R240, R3, R18, 0x2, P1 ;  /* 0x00000003f009d211 */ /* 0x000fca00008f1412 */
[----:B------:R4:W-:Y:S01]  /*c300*/  @!P5 ST.E.64 [R8.64], R84 ;  /* 0x000000540800d985 */ /* 0x0009e2000c101b06 */
[----:B-1----:R-:W-:-:S04]  /*c310*/  @!P4 LEA R6, P1, R239, R2, 0x2 ;  /* 0x00000002ef06c211 */ /* 0x002fc800078210ff */
[----:B------:R-:W-:Y:S02]  /*c320*/  @!P4 LEA.HI.X R7, R239, R3, R14, 0x2, P1 ;  /* 0x00000003ef07c211 */ /* 0x000fe400008f140e */
[----:B---3--:R-:W-:-:S03]  /*c330*/  @!P3 LEA R4, P1, R238, R2, 0x2 ;  /* 0x00000002ee04b211 */ /* 0x008fc600078210ff */
[----:B------:R4:W-:Y:S01]  /*c340*/  @!P4 ST.E.64 [R6.64], R88 ;  /* 0x000000580600c985 */ /* 0x0009e2000c101b06 */
[----:B------:R-:W-:Y:S02]  /*c350*/  @!P3 LEA.HI.X R5, R238, R3, R13, 0x2, P1 ;  /* 0x00000003ee05b211 */ /* 0x000fe400008f140d */
[----:B------:R-:W-:-:S03]  /*c360*/  @!P2 LEA R2, P1, R237, R2, 0x2 ;  /* 0x00000002ed02a211 */ /* 0x000fc600078210ff */
[----:B------:R4:W-:Y:S01]  /*c370*/  @!P3 ST.E.64 [R4.64], R92 ;  /* 0x0000005c0400b985 */ /* 0x0009e2000c101b06 */
[----:B------:R-:W-:-:S05]  /*c380*/  @!P2 LEA.HI.X R3, R237, R3, R12, 0x2, P1 ;  /* 0x00000003ed03a211 */ /* 0x000fca00008f140c */
[----:B------:R4:W-:Y:S04]  /*c390*/  @!P2 ST.E.64 [R2.64], R96 ;  /* 0x000000600200a985 */ /* 0x0009e8000c101b06 */
.L_x_1078:
[----:B------:R-:W-:Y:S05]  /*c3a0*/  BSYNC B0 ;  /* 0x0000000000007941 */ /* 0x000fea0003800000 */
.L_x_1077:
[----:B----4-:R4:W1:Y:S04]  /*c3b0*/  SHFL.IDX PT, R3, R10, 0x1, 0x1c1f ;  /* 0x003c1f000a037f89 */ /* 0x01086800000e0000 */
[----:B---3--:R4:W3:Y:S01]  /*c3c0*/  SHFL.IDX PT, R2, R11, 0x1, 0x1c1f ;  /* 0x003c1f000b027f89 */ /* 0x0088e200000e0000 */
[----:B------:R-:W-:Y:S05]  /*c3d0*/  @P0 BRA `(.L_x_1079) ;  /* 0x0000089000000947 */ /* 0x000fea0003800000 */
[----:B------:R-:W-:Y:S02]  /*c3e0*/  ISETP.GE.AND P1, PT, R225, c[0x0][0x3c8], PT ;  /* 0x0000f200e1007a0c */ /* 0x000fe40003f26270 */
[----:B------:R-:W-:Y:S02]  /*c3f0*/  ISETP.GE.AND P2, PT, R139, c[0x0][0x3c8], PT ;  /* 0x0000f2008b007a0c */ /* 0x000fe40003f46270 */
[----:B------:R-:W-:Y:S02]  /*c400*/  ISETP.GE.AND P3, PT, R137, c[0x0][0x3c8], PT ;  /* 0x0000f20089007a0c */ /* 0x000fe40003f66270 */
[----:B------:R-:W-:-:S07]  /*c410*/  ISETP.GE.AND P0, PT, R127, c[0x0][0x3c8], PT ;  /* 0x0000f2007f007a0c */ /* 0x000fce0003f06270 */
[----:B-1-3--:R-:W-:Y:S02]  /*c420*/  @!P1 IMAD.WIDE R6, R225, 0x4, R2 ;  /* 0x00000004e1069825 */ /* 0x00afe400078e0202 */
[----:B------:R-:W-:-:S03]  /*c430*/  @!P2 LEA R4, P5, R139, R2, 0x2 ;  /* 0x000000028b04a211 */ /* 0x000fc600078a10ff */
[----:B------:R1:W-:Y:S01]  /*c440*/  @!P1 ST.E.64 [R6.64], R130 ;  /* 0x0000008206009985 */ /* 0x0003e2000c101b06 */
[----:B------:R-:W-:Y:S02]  /*c450*/  ISETP.GE.AND P1, PT, R125, c[0x0][0x3c8], PT ;  /* 0x0000f2007d007a0c */ /* 0x000fe40003f26270 */
[----:B------:R-:W-:-:S05]  /*c460*/  @!P2 LEA.HI.X R5, R139, R3, R140, 0x2, P5 ;  /* 0x000000038b05a211 */ /* 0x000fca00028f148c */
[----:B------:R3:W-:Y:S01]  /*c470*/  @!P2 ST.E.64 [R4.64], R134 ;  /* 0x000000860400a985 */ /* 0x0007e2000c101b06 */
[----:B------:R-:W-:Y:S02]  /*c480*/  ISETP.GE.AND P2, PT, R35, c[0x0][0x3c8], PT ;  /* 0x0000f20023007a0c */ /* 0x000fe40003f46270 */
[----:B-1----:R-:W-:-:S04]  /*c490*/  @!P3 LEA R6, P4, R137, R2, 0x2 ;  /* 0x000000028906b211 */ /* 0x002fc800078810ff */
[----:B------:R-:W-:Y:S02]  /*c4a0*/  @!P3 LEA.HI.X R7, R137, R3, R138, 0x2, P4 ;  /* 0x000000038907b211 */ /* 0x000fe400020f148a */
[----:B---3--:R-:W-:-:S03]  /*c4b0*/  @!P0 LEA R4, P5, R127, R2, 0x2 ;  /* 0x000000027f048211 */ /* 0x008fc600078a10ff */
        /* <DEDUP_REMOVED lines=30> */
[-C--:B------:R-:W-:Y:S02]  /*c6a0*/  @!P3 LEA.HI.X R7, R250, R3.reuse, R28, 0x2, P4 ;  /* 0x00000003fa07b211 */ /* 0x080fe400020f141c */
[----:B------:R-:W-:Y:S02]  /*c6b0*/  ISETP.GE.AND P4, PT, R246, c[0x0][0x3c8], PT ;  /* 0x0000f200f6007a0c */ /* 0x000fe40003f86270 */
[CC--:B---3--:R-:W-:Y:S01]  /*c6c0*/  @!P0 LEA R4, P5, R249.reuse, R2.reuse, 0x2 ;  /* 0x00000002f9048211 */ /* 0x0c8fe200078a10ff */
[----:B------:R1:W-:Y:S01]  /*c6d0*/  @!P3 ST.E.64 [R6.64], R46 ;  /* 0x0000002e0600b985 */ /* 0x0003e2000c101b06 */
[C---:B------:R-:W-:Y:S02]  /*c6e0*/  @!P1 LEA R8, P3, R248.reuse, R2, 0x2 ;  /* 0x00000002f8089211 */ /* 0x040fe400078610ff */
[-C--:B------:R-:W-:Y:S02]  /*c6f0*/  @!P0 LEA.HI.X R5, R249, R3.reuse, R27, 0x2, P5 ;  /* 0x00000003f9058211 */ /* 0x080fe400028f141b */
[----:B------:R-:W-:-:S02]  /*c700*/  @!P1 LEA.HI.X R9, R248, R3, R26, 0x2, P3 ;  /* 0x00000003f8099211 */ /* 0x000fc400018f141a */
[----:B------:R-:W-:Y:S01]  /*c710*/  ISETP.GE.AND P3, PT, R245, c[0x0][0x3c8], PT ;  /* 0x0000f200f5007a0c */ /* 0x000fe20003f66270 */
[----:B------:R3:W-:Y:S04]  /*c720*/  @!P0 ST.E.64 [R4.64], R50 ;  /* 0x0000003204008985 */ /* 0x0007e8000c101b06 */
[----:B------:R2:W-:Y:S01]  /*c730*/  @!P1 ST.E.64 [R8.64], R54 ;  /* 0x0000003608009985 */ /* 0x0005e2000c101b06 */
[----:B------:R-:W-:Y:S02]  /*c740*/  ISETP.GE.AND P1, PT, R244, c[0x0][0x3c8], PT ;  /* 0x0000f200f4007a0c */ /* 0x000fe40003f26270 */
[----:B-1----:R-:W-:-:S04]  /*c750*/  @!P2 LEA R6, P0, R247, R2, 0x2 ;  /* 0x00000002f706a211 */ /* 0x002fc800078010ff */
[-C--:B------:R-:W-:Y:S02]  /*c760*/  @!P2 LEA.HI.X R7, R247, R3.reuse, R25, 0x2, P0 ;  /* 0x00000003f707a211 */ /* 0x080fe400000f1419 */
[----:B------:R-:W-:Y:S02]  /*c770*/  ISETP.GE.AND P0, PT, R243, c[0x0][0x3c8], PT ;  /* 0x0000f200f3007a0c */ /* 0x000fe40003f06270 */
[CC--:B---3--:R-:W-:Y:S01]  /*c780*/  @!P4 LEA R4, P5, R246.reuse, R2.reuse, 0x2 ;  /* 0x00000002f604c211 */ /* 0x0c8fe200078a10ff */
[----:B------:R1:W-:Y:S03]  /*c790*/  @!P2 ST.E.64 [R6.64], R58 ;  /* 0x0000003a0600a985 */ /* 0x0003e6000c101b06 */
[----:B------:R-:W-:Y:S02]  /*c7a0*/  @!P4 LEA.HI.X R5, R246, R3, R24, 0x2, P5 ;  /* 0x00000003f605c211 */ /* 0x000fe400028f1418 */
[----:B--2---:R-:W-:-:S03]  /*c7b0*/  @!P3 LEA R8, P2, R245, R2, 0x2 ;  /* 0x00000002f508b211 */ /* 0x004fc600078410ff */
[----:B------:R2:W-:Y:S01]  /*c7c0*/  @!P4 ST.E.64 [R4.64], R62 ;  /* 0x0000003e0400c985 */ /* 0x0005e2000c101b06 */
[----:B------:R-:W-:Y:S02]  /*c7d0*/  ISETP.GE.AND P4, PT, R242, c[0x0][0x3c8], PT ;  /* 0x0000f200f2007a0c */ /* 0x000fe40003f86270 */
[----:B------:R-:W-:-:S05]  /*c7e0*/  @!P3 LEA.HI.X R9, R245, R3, R23, 0x2, P2 ;  /* 0x00000003f509b211 */ /* 0x000fca00010f1417 */
[----:B------:R-:W-:Y:S01]  /*c7f0*/  @!P3 ST.E.64 [R8.64], R66 ;  /* 0x000000420800b985 */ /* 0x000fe2000c101b06 */
[----:B------:R-:W-:Y:S02]  /*c800*/  ISETP.GE.AND P3, PT, R241, c[0x0][0x3c8], PT ;  /* 0x0000f200f1007a0c */ /* 0x000fe40003f66270 */
[----:B-1----:R-:W-:-:S04]  /*c810*/  @!P0 LEA R6, P2, R243, R2, 0x2 ;  /* 0x00000002f3068211 */ /* 0x002fc800078410ff */
[----:B------:R-:W-:Y:S02]  /*c820*/  @!P0 LEA.HI.X R7, R243, R3, R21, 0x2, P2 ;  /* 0x00000003f3078211 */ /* 0x000fe400010f1415 */
[----:B------:R-:W-:Y:S02]  /*c830*/  ISETP.GE.AND P2, PT, R240, c[0x0][0x3c8], PT ;  /* 0x0000f200f0007a0c */ /* 0x000fe40003f46270 */
[----:B--2---:R-:W-:-:S04]  /*c840*/  @!P1 LEA R4, P5, R244, R2, 0x2 ;  /* 0x00000002f4049211 */ /* 0x004fc800078a10ff */
[----:B------:R-:W-:-:S05]  /*c850*/  @!P1 LEA.HI.X R5, R244, R3, R22, 0x2, P5 ;  /* 0x00000003f4059211 */ /* 0x000fca00028f1416 */
[----:B------:R1:W-:Y:S01]  /*c860*/  @!P1 ST.E.64 [R4.64], R70 ;  /* 0x0000004604009985 */ /* 0x0003e2000c101b06 */
[----:B------:R-:W-:-:S03]  /*c870*/  ISETP.GE.AND P1, PT, R239, c[0x0][0x3c8], PT ;  /* 0x0000f200ef007a0c */ /* 0x000fc60003f26270 */
[----:B------:R2:W-:Y:S01]  /*c880*/  @!P0 ST.E.64 [R6.64], R74 ;  /* 0x0000004a06008985 */ /* 0x0005e2000c101b06 */
[----:B------:R-:W-:Y:S02]  /*c890*/  ISETP.GE.AND P0, PT, R238, c[0x0][0x3c8], PT ;  /* 0x0000f200ee007a0c */ /* 0x000fe40003f06270 */
[----:B-1----:R-:W-:-:S04]  /*c8a0*/  @!P4 LEA R4, P5, R242, R2, 0x2 ;  /* 0x00000002f204c211 */ /* 0x002fc800078a10ff */
[----:B------:R-:W-:Y:S02]  /*c8b0*/  @!P4 LEA.HI.X R5, R242, R3, R20, 0x2, P5 ;  /* 0x00000003f205c211 */ /* 0x000fe400028f1414 */
[----:B----4-:R-:W-:-:S03]  /*c8c0*/  @!P3 LEA R10, P5, R241, R2, 0x2 ;  /* 0x00000002f10ab211 */ /* 0x010fc600078a10ff */
[----:B------:R1:W-:Y:S01]  /*c8d0*/  @!P4 ST.E.64 [R4.64], R78 ;  /* 0x0000004e0400c985 */ /* 0x0003e2000c101b06 */
[CC--:B------:R-:W-:Y:S02]  /*c8e0*/  @!P2 LEA R8, P4, R240.reuse, R2.reuse, 0x2 ;  /* 0x00000002f008a211 */ /* 0x0c0fe400078810ff */
[-C--:B------:R-:W-:Y:S02]  /*c8f0*/  @!P3 LEA.HI.X R11, R241, R3.reuse, R19, 0x2, P5 ;  /* 0x00000003f10bb211 */ /* 0x080fe400028f1413 */
[C---:B--2---:R-:W-:Y:S02]  /*c900*/  @!P1 LEA R6, P5, R239.reuse, R2, 0x2 ;  /* 0x00000002ef069211 */ /* 0x044fe400078a10ff */
[-C--:B------:R-:W-:Y:S01]  /*c910*/  @!P2 LEA.HI.X R9, R240, R3.reuse, R18, 0x2, P4 ;  /* 0x00000003f009a211 */ /* 0x080fe200020f1412 */
[----:B------:R2:W-:Y:S01]  /*c920*/  @!P3 ST.E.64 [R10.64], R82 ;  /* 0x000000520a00b985 */ /* 0x0005e2000c101b06 */
[----:B------:R-:W-:-:S03]  /*c930*/  @!P1 LEA.HI.X R7, R239, R3, R14, 0x2, P5 ;  /* 0x00000003ef079211 */ /* 0x000fc600028f140e */
[----:B------:R2:W-:Y:S04]  /*c940*/  @!P2 ST.E.64 [R8.64], R86 ;  /* 0x000000560800a985 */ /* 0x0005e8000c101b06 */
[----:B------:R2:W-:Y:S01]  /*c950*/  @!P1 ST.E.64 [R6.64], R90 ;  /* 0x0000005a06009985 */ /* 0x0005e2000c101b06 */
[----:B-1----:R-:W-:-:S04]  /*c960*/  @!P0 LEA R4, P4, R238, R2, 0x2 ;  /* 0x00000002ee048211 */ /* 0x002fc800078810ff */
[----:B------:R-:W-:-:S05]  /*c970*/  @!P0 LEA.HI.X R5, R238, R3, R13, 0x2, P4 ;  /* 0x00000003ee058211 */ /* 0x000fca00020f140d */
[----:B------:R2:W-:Y:S01]  /*c980*/  @!P0 ST.E.64 [R4.64], R94 ;  /* 0x0000005e04008985 */ /* 0x0005e2000c101b06 */
[----:B------:R-:W-:-:S13]  /*c990*/  ISETP.GE.AND P0, PT, R237, c[0x0][0x3c8], PT ;  /* 0x0000f200ed007a0c */ /* 0x000fda0003f06270 */
[----:B------:R-:W-:Y:S05]  /*c9a0*/  @P0 BRA `(.L_x_1079) ;  /* 0x000002c000000947 */ /* 0x000fea0003800000 */
[----:B------:R-:W-:-:S04]  /*c9b0*/  LEA R2, P0, R237, R2, 0x2 ;  /* 0x00000002ed027211 */ /* 0x000fc800078010ff */
[----:B------:R-:W-:-:S05]  /*c9c0*/  LEA.HI.X R3, R237, R3, R12, 0x2, P0 ;  /* 0x00000003ed037211 */ /* 0x000fca00000f140c */
[----:B------:R1:W-:Y:S01]  /*c9d0*/  ST.E.64 [R2.64], R98 ;  /* 0x0000006202007985 */ /* 0x0003e2000c101b06 */
[----:B------:R-:W-:Y:S05]  /*c9e0*/  BRA `(.L_x_1079) ;  /* 0x0000028000007947 */ /* 0x000fea0003800000 */
.L_x_1075:
[----:B------:R-:W1:Y:S02]  /*c9f0*/  S2R R3, SR_TID.X ;  /* 0x0000000000037919 */ /* 0x000e640000002100 */
[----:B-1----:R-:W-:-:S13]  /*ca00*/  ISETP.GT.AND P0, PT, R3, 0x7f, PT ;  /* 0x0000007f0300780c */ /* 0x002fda0003f04270 */
[----:B------:R-:W-:Y:S05]  /*ca10*/  @P0 BRA `(.L_x_1079) ;  /* 0x0000025000000947 */ /* 0x000fea0003800000 */
[----:B------:R-:W-:Y:S02]  /*ca20*/  MOV R2, c[0x0][0x4e8] ;  /* 0x00013a0000027a02 */ /* 0x000fe40000000f00 */
[----:B------:R-:W-:-:S03]  /*ca30*/  IADD3 R6, R229, R3, RZ ;  /* 0x00000003e5067210 */ /* 0x000fc60007ffe0ff */
[----:B------:R-:W-:-:S05]  /*ca40*/  IMAD R0, R2, c[0x0][0x388], RZ ;  /* 0x0000e20002007a24 */ /* 0x000fca00078e02ff */
[----:B------:R-:W-:-:S13]  /*ca50*/  ISETP.GE.AND P0, PT, R6, R0, PT ;  /* 0x000000000600720c */ /* 0x000fda0003f06270 */
[----:B------:R-:W-:Y:S05]  /*ca60*/  @P0 BRA `(.L_x_1079) ;  /* 0x0000020000000947 */ /* 0x000fea0003800000 */
[----:B------:R-:W-:Y:S01]  /*ca70*/  ISETP.NE.AND P0, PT, R2, 0x1, PT ;  /* 0x000000010200780c */ /* 0x000fe20003f05270 */
[----:B------:R-:W-:Y:S01]  /*ca80*/  IMAD.WIDE.U32 R2, R227, c[0x0][0x4d0], RZ ;  /* 0x00013400e3027a25 */ /* 0x000fe200078e00ff */
[----:B------:R-:W-:Y:S02]  /*ca90*/  SHF.R.S32.HI R0, RZ, 0x1f, R227 ;  /* 0x0000001fff007819 */ /* 0x000fe400000114e3 */
[----:B------:R-:W-:-:S03]  /*caa0*/  SHF.R.S32.HI R5, RZ, 0x1f, R226 ;  /* 0x0000001fff057819 */ /* 0x000fc600000114e2 */
[----:B------:R-:W-:Y:S02]  /*cab0*/  IMAD R0, R0, c[0x0][0x4d0], RZ ;  /* 0x0001340000007a24 */ /* 0x000fe400078e02ff */
[----:B------:R-:W-:Y:S02]  /*cac0*/  IMAD R5, R5, c[0x0][0x4d8], RZ ;  /* 0x0001360005057a24 */ /* 0x000fe400078e02ff */
[----:B------:R-:W-:Y:S01]  /*cad0*/  IMAD R4, R227, c[0x0][0x4d4], R0 ;  /* 0x00013500e3047a24 */ /* 0x000fe200078e0200 */
[----:B------:R-:W-:Y:S01]  /*cae0*/  MOV R0, R6 ;  /* 0x0000000600007202 */ /* 0x000fe20000000f00 */
[----:B------:R-:W-:-:S03]  /*caf0*/  @P0 IMAD.HI.U32 R7, R6, c[0x0][0x4ec], RZ ;  /* 0x00013b0006070a27 */ /* 0x000fc600078e00ff */
[----:B------:R-:W-:Y:S02]  /*cb00*/  IADD3 R3, R3, R4, RZ ;  /* 0x0000000403037210 */ /* 0x000fe40007ffe0ff */
[----:B------:R-:W-:Y:S01]  /*cb10*/  @P0 SHF.R.U32.HI R0, RZ, c[0x0][0x4f0], R7 ;  /* 0x00013c00ff000a19 */ /* 0x000fe20000011607 */
[C---:B------:R-:W-:Y:S01]  /*cb20*/  IMAD R7, R226.reuse, c[0x0][0x4dc], R5 ;  /* 0x00013700e2077a24 */ /* 0x040fe200078e0205 */
[----:B------:R-:W-:Y:S01]  /*cb30*/  SHF.R.S32.HI R4, RZ, 0x1f, R228 ;  /* 0x0000001fff047819 */ /* 0x000fe200000114e4 */
[----:B------:R-:W-:Y:S01]  /*cb40*/  IMAD.WIDE.U32 R2, R226, c[0x0][0x4d8], R2 ;  /* 0x00013600e2027a25 */ /* 0x000fe200078e0002 */
[----:B------:R-:W-:-:S04]  /*cb50*/  IADD3 R5, -R0, RZ, RZ ;  /* 0x000000ff00057210 */ /* 0x000fc80007ffe1ff */
[----:B------:R-:W-:Y:S01]  /*cb60*/  IADD3 R3, R3, R7, RZ ;  /* 0x0000000703037210 */ /* 0x000fe20007ffe0ff */
[----:B------:R-:W-:Y:S02]  /*cb70*/  IMAD R7, R4, c[0x0][0x4e0], RZ ;  /* 0x0001380004077a24 */ /* 0x000fe400078e02ff */
[----:B------:R-:W-:Y:S02]  /*cb80*/  IMAD R4, R5, c[0x0][0x4e8], R6 ;  /* 0x00013a0005047a24 */ /* 0x000fe400078e0206 */
[----:B------:R-:W-:-:S03]  /*cb90*/  IMAD.WIDE.U32 R2, R228, c[0x0][0x4e0], R2 ;  /* 0x00013800e4027a25 */ /* 0x000fc600078e0002 */
[----:B------:R-:W-:Y:S01]  /*cba0*/  SHF.R.S32.HI R5, RZ, 0x1f, R4 ;  /* 0x0000001fff057819 */ /* 0x000fe20000011404 */
[----:B------:R-:W-:Y:S01]  /*cbb0*/  IMAD R6, R228, c[0x0][0x4e4], R7 ;  /* 0x00013900e4067a24 */ /* 0x000fe200078e0207 */
[----:B------:R-:W-:Y:S02]  /*cbc0*/  SHF.R.S32.HI R7, RZ, 0x1f, R0 ;  /* 0x0000001fff077819 */ /* 0x000fe40000011400 */
[----:B------:R-:W-:Y:S01]  /*cbd0*/  IADD3 R2, P0, R0, R2, RZ ;  /* 0x0000000200027210 */ /* 0x000fe20007f1e0ff */
[----:B------:R-:W-:-:S03]  /*cbe0*/  IMAD R0, R5, c[0x0][0x4c8], RZ ;  /* 0x0001320005007a24 */ /* 0x000fc600078e02ff */
[----:B------:R-:W-:Y:S01]  /*cbf0*/  IADD3.X R3, R7, R3, R6, P0, !PT ;  /* 0x0000000307037210 */ /* 0x000fe200007fe406 */
[----:B------:R-:W-:-:S04]  /*cc00*/  IMAD R0, R4, c[0x0][0x4cc], R0 ;  /* 0x0001330004007a24 */ /* 0x000fc800078e0200 */
[----:B------:R-:W-:-:S05]  /*cc10*/  IMAD.WIDE.U32 R2, R4, c[0x0][0x4c8], R2 ;  /* 0x0001320004027a25 */ /* 0x000fca00078e0002 */
[----:B------:R-:W-:Y:S02]  /*cc20*/  IADD3 R0, R3, R0, RZ ;  /* 0x0000000003007210 */ /* 0x000fe40007ffe0ff */
[----:B------:R-:W-:-:S04]  /*cc30*/  LEA R4, P0, R2, c[0x0][0x4a8], 0x2 ;  /* 0x00012a0002047a11 */ /* 0x000fc800078010ff */
[----:B------:R-:W-:Y:S02]  /*cc40*/  LEA.HI.X R5, R2, c[0x0][0x4ac], R0, 0x2, P0 ;  /* 0x00012b0002057a11 */ /* 0x000fe400000f1400 */
[----:B------:R-:W-:-:S05]  /*cc50*/  MOV R0, 0xff800000 ;  /* 0xff80000000007802 */ /* 0x000fca0000000f00 */
[----:B------:R1:W-:Y:S02]  /*cc60*/  STG.E [R4.64], R0 ;  /* 0x0000000004007986 */ /* 0x0003e4000c101906 */
.L_x_1079:
[----:B------:R-:W-:Y:S05]  /*cc70*/  BSYNC B1 ;  /* 0x0000000000017941 */ /* 0x000fea0003800000 */
.L_x_1074:
[----:B-12---:R-:W2:Y:S02]  /*cc80*/  LDL R0, [R1+0x4] ;  /* 0x0000040001007983 */ /* 0x006ea40000100800 */
[----:B--2---:R-:W-:-:S13]  /*cc90*/  ISETP.NE.AND P0, PT, R0, RZ, PT ;  /* 0x000000ff0000720c */ /* 0x004fda0003f05270 */
[----:B------:R-:W-:Y:S01]  /*cca0*/  @P0 WARPSYNC 0xffffffff ;  /* 0xffffffff00000948 */ /* 0x000fe20003800000 */
[----:B------:R-:W-:Y:S06]  /*ccb0*/  @P0 BAR.SYNC.DEFER_BLOCKING 0x5, 0x100 ;  /* 0x0144000000000b1d */ /* 0x000fec0000010000 */
[----:B------:R-:W1:Y:S04]  /*ccc0*/  @P0 LDS R236, [0x18100] ;  /* 0x01810000ffec0984 */ /* 0x000e680000000800 */
[----:B------:R-:W-:Y:S06]  /*ccd0*/  @P0 BAR.ARV 0x4, 0x100 ;  /* 0x0104000000000b1d */ /* 0x000fec0000002000 */
[----:B------:R-:W-:Y:S05]  /*cce0*/  @P0 BRA `(.L_x_1080) ;  /* 0x0000007000000947 */ /* 0x000fea0003800000 */
[----:B------:R-:W-:Y:S05]  /*ccf0*/  BRA.DIV ~URZ, `(.L_x_1081) ;  /* 0x00001cb27f007947 */ /* 0x000fea000b800000 */
[----:B------:R2:W4:Y:S02]  /*cd00*/  SHFL.IDX PT, R0, R17, RZ, 0x1f ;  /* 0x00001fff11007589 */ /* 0x00052400000e0000 */
.L_x_1106:
[----:B------:R-:W-:Y:S01]  /*cd10*/  WARPSYNC 0xffffffff ;  /* 0xffffffff00007948 */ /* 0x000fe20003800000 */
[----:B------:R-:W-:Y:S01]  /*cd20*/  BAR.SYNC.DEFER_BLOCKING 0x4, 0x100 ;  /* 0x0104000000007b1d */ /* 0x000fe20000010000 */
[----:B-1--4-:R-:W-:-:S05]  /*cd30*/  MOV R236, R0 ;  /* 0x0000000000ec7202 */ /* 0x012fca0000000f00 */
[----:B------:R1:W-:Y:S04]  /*cd40*/  @!P6 STS [0x18100], R17 ;  /* 0x01810011ff00e388 */ /* 0x0003e80000000800 */
[----:B------:R-:W-:Y:S06]  /*cd50*/  BAR.ARV 0x5, 0x100 ;  /* 0x0144000000007b1d */ /* 0x000fec0000002000 */
.L_x_1080:
[----:B-1----:R-:W-:-:S13]  /*cd60*/  ISETP.GE.AND P0, PT, R236, c[0x0][0x538], PT ;  /* 0x00014e00ec007a0c */ /* 0x002fda0003f06270 */
[----:B--2345:R-:W-:Y:S01]  /*cd70*/  @P0 CALL.REL.NOINC `(.L_x_1082) ;  /* 0x0000001000000944 */ /* 0x03cfe20003c00000 */
[----:B------:R-:W-:Y:S05]  /*cd80*/  BRA `(.L_x_1083) ;  /* 0xffff3b9000007947 */ /* 0x000fea000383ffff */
.L_x_1082:
[----:B------:R-:W-:Y:S05]  /*cd90*/  EXIT ;  /* 0x000000000000794d */ /* 0x000fea0003800000 */
.L_x_1032:
[----:B------:R-:W-:Y:S01]  /*cda0*/  IMAD.MOV.U32 R0, RZ, RZ, R9 ;  /* 0x000000ffff007224 */ /* 0x000fe200078e0009 */
[----:B------:R-:W-:Y:S01]  /*cdb0*/  MOV R192, RZ ;  /* 0x000000ff00c07202 */ /* 0x000fe20000000f00 */
[----:B------:R-:W-:Y:S01]  /*cdc0*/  IMAD.MOV.U32 R3, RZ, RZ, 0x181f ;  /* 0x0000181fff037424 */ /* 0x000fe200078e00ff */
[----:B------:R-:W-:Y:S02]  /*cdd0*/  MOV R2, 0xcdf0 ;  /* 0x0000cdf000027802 */ /* 0x000fe40000000f00 */
[----:B-----5:R-:W-:Y:S05]  /*cde0*/  CALL.REL.NOINC `($__internal_17_$__cuda_sm70_shflsync_idx_p) ;  /* 0x00001c8000007944 */ /* 0x020fea0003c00000 */
[----:B------:R-:W-:Y:S01]  /*cdf0*/  MOV R8, R0 ;  /* 0x0000000000087202 */ /* 0x000fe20000000f00 */
[----:B------:R-:W-:Y:S05]  /*ce00*/  BRA `(.L_x_1084) ;  /* 0xffff47b000007947 */ /* 0x000fea000383ffff */
.L_x_1033:
[----:B------:R-:W-:Y:S01]  /*ce10*/  IMAD.MOV.U32 R0, RZ, RZ, R11 ;  /* 0x000000ffff007224 */ /* 0x000fe200078e000b */
[----:B------:R-:W-:Y:S01]  /*ce20*/  MOV R192, RZ ;  /* 0x000000ff00c07202 */ /* 0x000fe20000000f00 */
[----:B------:R-:W-:Y:S01]  /*ce30*/  IMAD.MOV.U32 R3, RZ, RZ, 0x181f ;  /* 0x0000181fff037424 */ /* 0x000fe200078e00ff */
[----:B------:R-:W-:Y:S02]  /*ce40*/  MOV R2, 0xce60 ;  /* 0x0000ce6000027802 */ /* 0x000fe40000000f00 */
[----:B-12--5:R-:W-:Y:S05]  /*ce50*/  CALL.REL.NOINC `($__internal_17_$__cuda_sm70_shflsync_idx_p) ;  /* 0x00001c1000007944 */ /* 0x026fea0003c00000 */
[----:B------:R-:W-:Y:S05]  /*ce60*/  BRA `(.L_x_1085) ;  /* 0xffff477000007947 */ /* 0x000fea000383ffff */
.L_x_1036:
[----:B----4-:R-:W-:Y:S01]  /*ce70*/  IMAD.MOV.U32 R0, RZ, RZ, R9 ;  /* 0x000000ffff007224 */ /* 0x010fe200078e0009 */
[----:B------:R-:W-:Y:S01]  /*ce80*/  MOV R192, 0x1 ;  /* 0x0000000100c07802 */ /* 0x000fe20000000f00 */
[----:B--2---:R-:W-:Y:S01]  /*ce90*/  IMAD.MOV.U32 R3, RZ, RZ, 0x181f ;  /* 0x0000181fff037424 */ /* 0x004fe200078e00ff */
[----:B------:R-:W-:-:S02]  /*cea0*/  MOV R2, 0xcec0 ;  /* 0x0000cec000027802 */ /* 0x000fc40000000f00 */
[----:B-1-3-5:R-:W-:Y:S05]  /*ceb0*/  CALL.REL.NOINC `($__internal_17_$__cuda_sm70_shflsync_idx_p) ;  /* 0x00001bb000007944 */ /* 0x02afea0003c00000 */
[----:B------:R-:W-:Y:S01]  /*cec0*/  IMAD.MOV.U32 R8, RZ, RZ, R0 ;  /* 0x000000ffff087224 */ /* 0x000fe200078e0000 */
[----:B------:R-:W-:Y:S01]  /*ced0*/  MOV R192, 0x1 ;  /* 0x0000000100c07802 */ /* 0x000fe20000000f00 */
[----:B------:R-:W-:Y:S01]  /*cee0*/  IMAD.MOV.U32 R0, RZ, RZ, R11 ;  /* 0x000000ffff007224 */ /* 0x000fe200078e000b */
[----:B------:R-:W-:-:S02]  /*cef0*/  MOV R3, 0x181f ;  /* 0x0000181f00037802 */ /* 0x000fc40000000f00 */
[----:B------:R-:W-:Y:S02]  /*cf00*/  MOV R2, 0xcf20 ;  /* 0x0000cf2000027802 */ /* 0x000fe40000000f00 */
[----:B------:R-:W-:Y:S05]  /*cf10*/  CALL.REL.NOINC `($__internal_17_$__cuda_sm70_shflsync_idx_p) ;  /* 0x00001b5000007944 */ /* 0x000fea0003c00000 */
[----:B------:R-:W-:Y:S05]  /*cf20*/  BRA `(.L_x_1086) ;  /* 0xffff484000007947 */ /* 0x000fea000383ffff */
.L_x_1039:
[----:B----4-:R-:W-:Y:S01]  /*cf30*/  IMAD.MOV.U32 R0, RZ, RZ, R9 ;  /* 0x000000ffff007224 */ /* 0x010fe200078e0009 */
[----:B------:R-:W-:Y:S01]  /*cf40*/  MOV R192, 0x2 ;  /* 0x0000000200c07802 */ /* 0x000fe20000000f00 */
[----:B-1----:R-:W-:Y:S01]  /*cf50*/  IMAD.MOV.U32 R3, RZ, RZ, 0x181f ;  /* 0x0000181fff037424 */ /* 0x002fe200078e00ff */
[----:B------:R-:W-:Y:S02]  /*cf60*/  MOV R2, 0xcf80 ;  /* 0x0000cf8000027802 */ /* 0x000fe40000000f00 */
[----:B--23-5:R-:W-:Y:S05]  /*cf70*/  CALL.REL.NOINC `($__internal_17_$__cuda_sm70_shflsync_idx_p) ;  /* 0x00001af000007944 */ /* 0x02cfea0003c00000 */
[----:B------:R-:W-:Y:S01]  /*cf80*/  MOV R8, R0 ;  /* 0x0000000000087202 */ /* 0x000fe20000000f00 */
[----:B------:R-:W-:Y:S05]  /*cf90*/  BRA `(.L_x_1087) ;  /* 0xffff493000007947 */ /* 0x000fea000383ffff */
.L_x_1040:
[----:B----4-:R-:W-:Y:S01]  /*cfa0*/  IMAD.MOV.U32 R0, RZ, RZ, R11 ;  /* 0x000000ffff007224 */ /* 0x010fe200078e000b */
[----:B------:R-:W-:Y:S01]  /*cfb0*/  MOV R192, 0x2 ;  /* 0x0000000200c07802 */ /* 0x000fe20000000f00 */
[----:B------:R-:W-:Y:S01]  /*cfc0*/  IMAD.MOV.U32 R3, RZ, RZ, 0x181f ;  /* 0x0000181fff037424 */ /* 0x000fe200078e00ff */
[----:B------:R-:W-:Y:S02]  /*cfd0*/  MOV R2, 0xcff0 ;  /* 0x0000cff000027802 */ /* 0x000fe40000000f00 */
[----:B-123-5:R-:W-:Y:S05]  /*cfe0*/  CALL.REL.NOINC `($__internal_17_$__cuda_sm70_shflsync_idx_p) ;  /* 0x00001a8000007944 */ /* 0x02efea0003c00000 */
[----:B------:R-:W-:Y:S05]  /*cff0*/  BRA `(.L_x_1088) ;  /* 0xffff48f000007947 */ /* 0x000fea000383ffff */
.L_x_1043:
[----:B-1----:R-:W-:Y:S01]  /*d000*/  IMAD.MOV.U32 R0, RZ, RZ, R9 ;  /* 0x000000ffff007224 */ /* 0x002fe200078e0009 */
[----:B------:R-:W-:Y:S01]  /*d010*/  MOV R192, 0x3 ;  /* 0x0000000300c07802 */ /* 0x000fe20000000f00 */
[----:B------:R-:W-:Y:S01]  /*d020*/  IMAD.MOV.U32 R3, RZ, RZ, 0x181f ;  /* 0x0000181fff037424 */ /* 0x000fe200078e00ff */
[----:B------:R-:W-:-:S02]  /*d030*/  MOV R2, 0xd050 ;  /* 0x0000d05000027802 */ /* 0x000fc40000000f00 */
[----:B--2345:R-:W-:Y:S05]  /*d040*/  CALL.REL.NOINC `($__internal_17_$__cuda_sm70_shflsync_idx_p) ;  /* 0x00001a2000007944 */ /* 0x03cfea0003c00000 */
[----:B------:R-:W-:Y:S01]  /*d050*/  IMAD.MOV.U32 R8, RZ, RZ, R0 ;  /* 0x000000ffff087224 */ /* 0x000fe200078e0000 */
[----:B------:R-:W-:Y:S01]  /*d060*/  MOV R192, 0x3 ;  /* 0x0000000300c07802 */ /* 0x000fe20000000f00 */
[----:B------:R-:W-:Y:S01]  /*d070*/  IMAD.MOV.U32 R0, RZ, RZ, R11 ;  /* 0x000000ffff007224 */ /* 0x000fe200078e000b */
[----:B------:R-:W-:-:S02]  /*d080*/  MOV R3, 0x181f ;  /* 0x0000181f00037802 */ /* 0x000fc40000000f00 */
[----:B------:R-:W-:Y:S02]  /*d090*/  MOV R2, 0xd0b0 ;  /* 0x0000d0b000027802 */ /* 0x000fe40000000f00 */
[----:B------:R-:W-:Y:S05]  /*d0a0*/  CALL.REL.NOINC `($__internal_17_$__cuda_sm70_shflsync_idx_p) ;  /* 0x000019c000007944 */ /* 0x000fea0003c00000 */
[----:B------:R-:W-:Y:S05]  /*d0b0*/  BRA `(.L_x_1089) ;  /* 0xffff49a000007947 */ /* 0x000fea000383ffff */
.L_x_1046:
[----:B------:R-:W-:Y:S01]  /*d0c0*/  IMAD.MOV.U32 R0, RZ, RZ, R5 ;  /* 0x000000ffff007224 */ /* 0x000fe200078e0005 */
[----:B------:R-:W-:Y:S01]  /*d0d0*/  MOV R192, RZ ;  /* 0x000000ff00c07202 */ /* 0x000fe20000000f00 */
[----:B------:R-:W-:Y:S01]  /*d0e0*/  IMAD.MOV.U32 R3, RZ, RZ, 0x181f ;  /* 0x0000181fff037424 */ /* 0x000fe200078e00ff */
[----:B------:R-:W-:Y:S02]  /*d0f0*/  MOV R2, 0xd110 ;  /* 0x0000d11000027802 */ /* 0x000fe40000000f00 */
[----:B------:R-:W-:Y:S05]  /*d100*/  CALL.REL.NOINC `($__internal_17_$__cuda_sm70_shflsync_idx_p) ;  /* 0x0000196000007944 */ /* 0x000fea0003c00000 */
[----:B------:R-:W-:Y:S01]  /*d110*/  MOV R4, R0 ;  /* 0x0000000000047202 */ /* 0x000fe20000000f00 */
[----:B------:R-:W-:Y:S05]  /*d120*/  BRA `(.L_x_1090) ;  /* 0xffff5fe000007947 */ /* 0x000fea000383ffff */
.L_x_1047:
[----:B------:R-:W-:Y:S01]  /*d130*/  IMAD.MOV.U32 R0, RZ, RZ, R12 ;  /* 0x000000ffff007224 */ /* 0x000fe200078e000c */
[----:B------:R-:W-:Y:S01]  /*d140*/  MOV R192, RZ ;  /* 0x000000ff00c07202 */ /* 0x000fe20000000f00 */
[----:B------:R-:W-:Y:S01]  /*d150*/  IMAD.MOV.U32 R3, RZ, RZ, 0x181f ;  /* 0x0000181fff037424 */ /* 0x000fe200078e00ff */
[----:B------:R-:W-:Y:S02]  /*d160*/  MOV R2, 0xd180 ;  /* 0x0000d18000027802 */ /* 0x000fe40000000f00 */
[----:B-12---:R-:W-:Y:S05]  /*d170*/  CALL.REL.NOINC `($__internal_17_$__cuda_sm70_shflsync_idx_p) ;  /* 0x000018f000007944 */ /* 0x006fea0003c00000 */
[C---:B------:R-:W-:Y:S01]  /*d180*/  IADD3 R8, P0, R0.reuse, R106, RZ ;  /* 0x0000006a00087210 */ /* 0x040fe20007f1e0ff */
[----:B------:R-:W-:Y:S01]  /*d190*/  IMAD.MOV.U32 R192, RZ, RZ, 0x1 ;  /* 0x00000001ffc07424 */ /* 0x000fe200078e00ff */
[----:B------:R-:W-:Y:S02]  /*d1a0*/  IADD3 R6, P6, R0, R107, RZ ;  /* 0x0000006b00067210 */ /* 0x000fe40007fde0ff */
[----:B------:R-:W-:Y:S01]  /*d1b0*/  ISETP.GE.AND P5, PT, R196, c[0x0][0x1d4], PT ;  /* 0x00007500c4007a0c */ /* 0x000fe20003fa6270 */
[----:B------:R-:W-:Y:S01]  /*d1c0*/  IMAD.X R9, R4, 0x1, R101, P0 ;  /* 0x0000000104097824 */ /* 0x000fe200000e0665 */
[----:B------:R-:W-:Y:S01]  /*d1d0*/  ISETP.GE.AND P2, PT, R208, c[0x0][0x1d4], PT ;  /* 0x00007500d0007a0c */ /* 0x000fe20003f46270 */
[----:B------:R-:W-:Y:S01]  /*d1e0*/  IMAD.X R7, R4, 0x1, R103, P6 ;  /* 0x0000000104077824 */ /* 0x000fe200030e0667 */
[----:B------:R-:W-:-:S02]  /*d1f0*/  ISETP.GE.AND P0, PT, R207, c[0x0][0x1d4], PT ;  /* 0x00007500cf007a0c */ /* 0x000fc40003f06270 */
[----:B------:R-:W-:Y:S01]  /*d200*/  IADD3 R2, P6, R0, R108, RZ ;  /* 0x0000006c00027210 */ /* 0x000fe20007fde0ff */
[----:B------:R-:W-:Y:S01]  /*d210*/  IMAD.MOV.U32 R0, RZ, RZ, R5 ;  /* 0x000000ffff007224 */ /* 0x000fe200078e0005 */
        /* <DEDUP_REMOVED lines=12> */
[----:B-1----:R-:W-:Y:S05]  /*d2e0*/  CALL.REL.NOINC `($__internal_17_$__cuda_sm70_shflsync_idx_p) ;  /* 0x0000178000007944 */ /* 0x002fea0003c00000 */
[----:B------:R-:W-:Y:S01]  /*d2f0*/  IMAD.MOV.U32 R4, RZ, RZ, R0 ;  /* 0x000000ffff047224 */ /* 0x000fe200078e0000 */
[----:B------:R-:W-:Y:S01]  /*d300*/  MOV R192, 0x1 ;  /* 0x0000000100c07802 */ /* 0x000fe20000000f00 */
[----:B------:R-:W-:Y:S01]  /*d310*/  IMAD.MOV.U32 R0, RZ, RZ, R12 ;  /* 0x000000ffff007224 */ /* 0x000fe200078e000c */
[----:B------:R-:W-:-:S02]  /*d320*/  MOV R3, 0x181f ;  /* 0x0000181f00037802 */ /* 0x000fc40000000f00 */
[----:B------:R-:W-:Y:S02]  /*d330*/  MOV R2, 0xd350 ;  /* 0x0000d35000027802 */ /* 0x000fe40000000f00 */
[----:B------:R-:W-:Y:S05]  /*d340*/  CALL.REL.NOINC `($__internal_17_$__cuda_sm70_shflsync_idx_p) ;  /* 0x0000172000007944 */ /* 0x000fea0003c00000 */
[----:B------:R-:W-:Y:S05]  /*d350*/  BRA `(.L_x_1091) ;  /* 0xffff5f0000007947 */ /* 0x000fea000383ffff */
.L_x_1048:
[----:B------:R-:W-:Y:S01]  /*d360*/  IMAD.MOV.U32 R0, RZ, RZ, R4 ;  /* 0x000000ffff007224 */ /* 0x000fe200078e0004 */
[----:B------:R-:W-:Y:S01]  /*d370*/  MOV R192, RZ ;  /* 0x000000ff00c07202 */ /* 0x000fe20000000f00 */
[----:B------:R-:W-:Y:S01]  /*d380*/  IMAD.MOV.U32 R3, RZ, RZ, 0x1c1f ;  /* 0x00001c1fff037424 */ /* 0x000fe200078e00ff */
[----:B------:R-:W-:Y:S02]  /*d390*/  MOV R2, 0xd3b0 ;  /* 0x0000d3b000027802 */ /* 0x000fe40000000f00 */
[----:B------:R-:W-:Y:S05]  /*d3a0*/  CALL.REL.NOINC `($__internal_17_$__cuda_sm70_shflsync_idx_p) ;  /* 0x000016c000007944 */ /* 0x000fea0003c00000 */
[----:B------:R-:W-:Y:S05]  /*d3b0*/  BRA `(.L_x_1092) ;  /* 0xffff60e000007947 */ /* 0x000fea000383ffff */
.L_x_1049:
[----:B------:R-:W-:Y:S01]  /*d3c0*/  IMAD.MOV.U32 R0, RZ, RZ, R4 ;  /* 0x000000ffff007224 */ /* 0x000fe200078e0004 */
[----:B------:R-:W-:Y:S01]  /*d3d0*/  MOV R192, 0x1 ;  /* 0x0000000100c07802 */ /* 0x000fe20000000f00 */
[----:B------:R-:W-:Y:S01]  /*d3e0*/  IMAD.MOV.U32 R3, RZ, RZ, 0x1c1f ;  /* 0x00001c1fff037424 */ /* 0x000fe200078e00ff */
[----:B------:R-:W-:Y:S02]  /*d3f0*/  MOV R2, 0xd410 ;  /* 0x0000d41000027802 */ /* 0x000fe40000000f00 */
[----:B-1----:R-:W-:Y:S05]  /*d400*/  CALL.REL.NOINC `($__internal_17_$__cuda_sm70_shflsync_idx_p) ;  /* 0x0000166000007944 */ /* 0x002fea0003c00000 */
[----:B------:R-:W-:Y:S01]  /*d410*/  IMAD.IADD R0, R5, 0x1, R0 ;  /* 0x0000000105007824 */ /* 0x000fe200078e0200 */
[----:B------:R-:W-:Y:S02]  /*d420*/  FMNMX.FTZ R125, R7, R8, !PT ;  /* 0x00000008077d7209 */ /* 0x000fe40007810000 */
[----:B------:R-:W-:Y:S02]  /*d430*/  MOV R2, 0xd850 ;  /* 0x0000d85000027802 */ /* 0x000fe40000000f00 */
[----:B------:R-:W-:-:S02]  /*d440*/  IMNMX R0, R6, R0, PT ;  /* 0x0000000006007217 */ /* 0x000fc40003800200 */
[----:B------:R-:W-:Y:S02]  /*d450*/  FMNMX.FTZ R125, R10, R125, !PT ;  /* 0x0000007d0a7d7209 */ /* 0x000fe40007810000 */
[C---:B------:R-:W-:Y:S02]  /*d460*/  ISETP.GT.AND P5, PT, R0.reuse, RZ, PT ;  /* 0x000000ff0000720c */ /* 0x040fe40003fa4270 */
[C---:B------:R-:W-:Y:S02]  /*d470*/  ISETP.GT.AND P2, PT, R0.reuse, 0x1, PT ;  /* 0x000000010000780c */ /* 0x040fe40003f44270 */
[----:B------:R-:W-:Y:S02]  /*d480*/  ISETP.GT.AND P0, PT, R0, 0x8, PT ;  /* 0x000000080000780c */ /* 0x000fe40003f04270 */
[----:B------:R-:W-:Y:S02]  /*d490*/  FSEL R4, R42, -INF , P5 ;  /* 0xff8000002a047808 */ /* 0x000fe40002800000 */
[----:B------:R-:W-:-:S02]  /*d4a0*/  FSEL R5, R43, -INF , P2 ;  /* 0xff8000002b057808 */ /* 0x000fc40001000000 */
[----:B------:R-:W-:Y:S02]  /*d4b0*/  ISETP.GT.AND P2, PT, R0, 0x9, PT ;  /* 0x000000090000780c */ /* 0x000fe40003f44270 */
[----:B------:R-:W-:Y:S02]  /*d4c0*/  FSEL R6, R38, -INF , P0 ;  /* 0xff80000026067808 */ /* 0x000fe40000000000 */
[----:B------:R-:W-:Y:S02]  /*d4d0*/  FMNMX.FTZ R3, R4, R5, !PT ;  /* 0x0000000504037209 */ /* 0x000fe40007810000 */
[----:B------:R-:W-:Y:S02]  /*d4e0*/  FSEL R9, R39, -INF , P2 ;  /* 0xff80000027097808 */ /* 0x000fe40001000000 */
[----:B------:R-:W-:Y:S02]  /*d4f0*/  FMNMX.FTZ R125, R11, R125, !PT ;  /* 0x0000007d0b7d7209 */ /* 0x000fe40007810000 */
        /* <DEDUP_REMOVED lines=32> */
[----:B------:R-:W-:Y:S02]  /*d700*/  ISETP.GT.AND P2, PT, R0, 0x30, PT ;  /* 0x000000300000780c */ /* 0x000fe40003f44270 */
        /* <DEDUP_REMOVED lines=10> */
[----:B------:R-:W-:Y:S01]  /*d7b0*/  ISETP.GT.AND P0, PT, R0, 0x39, PT ;  /* 0x000000390000780c */ /* 0x000fe20003f04270 */
[----:B------:R-:W-:Y:S01]  /*d7c0*/  IMAD.MOV.U32 R0, RZ, RZ, 0x2 ;  /* 0x00000002ff007424 */ /* 0x000fe200078e00ff */
[----:B------:R-:W-:Y:S02]  /*d7d0*/  FSEL R126, R46, -INF , P2 ;  /* 0xff8000002e7e7808 */ /* 0x000fe40001000000 */
[----:B------:R-:W-:Y:S02]  /*d7e0*/  FMNMX.FTZ R12, R156, R12, !PT ;  /* 0x0000000c9c0c7209 */ /* 0x000fe40007810000 */
[----:B------:R-:W-:Y:S02]  /*d7f0*/  FMNMX.FTZ R125, R158, R125, !PT ;  /* 0x0000007d9e7d7209 */ /* 0x000fe40007810000 */
[----:B------:R-:W-:Y:S02]  /*d800*/  FSEL R127, R47, -INF , P0 ;  /* 0xff8000002f7f7808 */ /* 0x000fe40000000000 */
[----:B------:R-:W-:Y:S01]  /*d810*/  FMNMX.FTZ R12, R126, R12, !PT ;  /* 0x0000000c7e0c7209 */ /* 0x000fe20007810000 */
[----:B------:R-:W-:-:S03]  /*d820*/  IMAD.MOV.U32 R124, RZ, RZ, R125 ;  /* 0x000000ffff7c7224 */ /* 0x000fc600078e007d */
[----:B------:R-:W-:Y:S02]  /*d830*/  FMNMX.FTZ R12, R127, R12, !PT ;  /* 0x0000000c7f0c7209 */ /* 0x000fe40007810000 */
[----:B------:R-:W-:Y:S05]  /*d840*/  CALL.REL.NOINC `($__internal_16_$__cuda_sm70_shflsync_bfly_p) ;  /* 0x000011c000007944 */ /* 0x000fea0003c00000 */
[----:B------:R-:W-:Y:S01]  /*d850*/  FMNMX.FTZ R125, R125, R0, !PT ;  /* 0x000000007d7d7209 */ /* 0x000fe20007810000 */
[----:B------:R-:W-:Y:S01]  /*d860*/  IMAD.MOV.U32 R0, RZ, RZ, 0x1 ;  /* 0x00000001ff007424 */ /* 0x000fe200078e00ff */
[----:B------:R-:W-:-:S03]  /*d870*/  MOV R2, 0xd8a0 ;  /* 0x0000d8a000027802 */ /* 0x000fc60000000f00 */
[----:B------:R-:W-:Y:S02]  /*d880*/  IMAD.MOV.U32 R124, RZ, RZ, R125 ;  /* 0x000000ffff7c7224 */ /* 0x000fe400078e007d */
[----:B------:R-:W-:Y:S05]  /*d890*/  CALL.REL.NOINC `($__internal_16_$__cuda_sm70_shflsync_bfly_p) ;  /* 0x0000117000007944 */ /* 0x000fea0003c00000 */
[----:B------:R-:W-:Y:S01]  /*d8a0*/  FMNMX.FTZ R125, R125, R0, !PT ;  /* 0x000000007d7d7209 */ /* 0x000fe20007810000 */
[----:B------:R-:W-:Y:S01]  /*d8b0*/  IMAD.MOV.U32 R124, RZ, RZ, R12 ;  /* 0x000000ffff7c7224 */ /* 0x000fe200078e000c */
[----:B------:R-:W-:Y:S01]  /*d8c0*/  MOV R2, 0xd8f0 ;  /* 0x0000d8f000027802 */ /* 0x000fe20000000f00 */
[----:B------:R-:W-:Y:S02]  /*d8d0*/  IMAD.MOV.U32 R0, RZ, RZ, 0x2 ;  /* 0x00000002ff007424 */ /* 0x000fe400078e00ff */
[----:B------:R-:W-:Y:S05]  /*d8e0*/  CALL.REL.NOINC `($__internal_16_$__cuda_sm70_shflsync_bfly_p) ;  /* 0x0000112000007944 */ /* 0x000fea0003c00000 */
[----:B------:R-:W-:Y:S01]  /*d8f0*/  FMNMX.FTZ R12, R12, R0, !PT ;  /* 0x000000000c0c7209 */ /* 0x000fe20007810000 */
[----:B------:R-:W-:Y:S01]  /*d900*/  IMAD.MOV.U32 R0, RZ, RZ, 0x1 ;  /* 0x00000001ff007424 */ /* 0x000fe200078e00ff */
[----:B------:R-:W-:-:S03]  /*d910*/  MOV R2, 0xd940 ;  /* 0x0000d94000027802 */ /* 0x000fc60000000f00 */
[----:B------:R-:W-:Y:S02]  /*d920*/  IMAD.MOV.U32 R124, RZ, RZ, R12 ;  /* 0x000000ffff7c7224 */ /* 0x000fe400078e000c */
[----:B------:R-:W-:Y:S05]  /*d930*/  CALL.REL.NOINC `($__internal_16_$__cuda_sm70_shflsync_bfly_p) ;  /* 0x000010d000007944 */ /* 0x000fea0003c00000 */
[----:B------:R-:W-:Y:S01]  /*d940*/  MOV R3, R0 ;  /* 0x0000000000037202 */ /* 0x000fe20000000f00 */
[----:B------:R-:W-:Y:S05]  /*d950*/  BRA `(.L_x_1093) ;  /* 0xffff61f000007947 */ /* 0x000fea000383ffff */
.L_x_1053:
[----:B------:R-:W-:Y:S01]  /*d960*/  MOV R192, RZ ;  /* 0x000000ff00c07202 */ /* 0x000fe20000000f00 */
[----:B------:R-:W-:Y:S01]  /*d970*/  IMAD.MOV.U32 R0, RZ, RZ, R5 ;  /* 0x000000ffff007224 */ /* 0x000fe200078e0005 */
[----:B------:R-:W-:Y:S01]  /*d980*/  MOV R2, 0xd9b0 ;  /* 0x0000d9b000027802 */ /* 0x000fe20000000f00 */
[----:B------:R-:W-:Y:S02]  /*d990*/  IMAD.MOV.U32 R3, RZ, RZ, 0x181f ;  /* 0x0000181fff037424 */ /* 0x000fe400078e00ff */
[----:B-1234-:R-:W-:Y:S05]  /*d9a0*/  CALL.REL.NOINC `($__internal_17_$__cuda_sm70_shflsync_idx_p) ;  /* 0x000010c000007944 */ /* 0x01efea0003c00000 */
[----:B------:R-:W-:Y:S01]  /*d9b0*/  MOV R4, R0 ;  /* 0x0000000000047202 */ /* 0x000fe20000000f00 */
[----:B------:R-:W-:-:S05]  /*d9c0*/  BRA `(.L_x_1094) ;  /* 0xffff756000007947 */ /* 0x000fca000383ffff */
.L_x_1054:
[----:B------:R-:W-:Y:S01]  /*d9d0*/  MOV R192, RZ ;  /* 0x000000ff00c07202 */ /* 0x000fe20000000f00 */
[----:B------:R-:W-:Y:S01]  /*d9e0*/  IMAD.MOV.U32 R0, RZ, RZ, R12 ;  /* 0x000000ffff007224 */ /* 0x000fe200078e000c */
[----:B------:R-:W-:Y:S01]  /*d9f0*/  MOV R2, 0xda20 ;  /* 0x0000da2000027802 */ /* 0x000fe20000000f00 */
[----:B------:R-:W-:Y:S02]  /*da00*/  IMAD.MOV.U32 R3, RZ, RZ, 0x181f ;  /* 0x0000181fff037424 */ /* 0x000fe400078e00ff */
[----:B-1234-:R-:W-:Y:S05]  /*da10*/  CALL.REL.NOINC `($__internal_17_$__cuda_sm70_shflsync_idx_p) ;  /* 0x0000105000007944 */ /* 0x01efea0003c00000 */
[----:B------:R-:W-:Y:S01]  /*da20*/  ISETP.GE.AND P6, PT, R196, c[0x0][0x1d4], PT ;  /* 0x00007500c4007a0c */ /* 0x000fe20003fc6270 */
[----:B------:R-:W-:Y:S01]  /*da30*/  IMAD.MOV.U32 R192, RZ, RZ, 0x1 ;  /* 0x00000001ffc07424 */ /* 0x000fe200078e00ff */
[----:B------:R-:W-:Y:S02]  /*da40*/  IADD3 R2, P0, R0, R20, RZ ;  /* 0x0000001400027210 */ /* 0x000fe40007f1e0ff */
[----:B------:R-:W-:Y:S02]  /*da50*/  ISETP.GE.AND P5, PT, R208, c[0x0][0x1d4], PT ;  /* 0x00007500d0007a0c */ /* 0x000fe40003fa6270 */
[----:B------:R-:W-:Y:S01]  /*da60*/  IADD3 R6, P2, R0, R21, RZ ;  /* 0x0000001500067210 */ /* 0x000fe20007f5e0ff */
[C---:B------:R-:W-:Y:S01]  /*da70*/  IMAD.X R3, R4.reuse, 0x1, R13, P0 ;  /* 0x0000000104037824 */ /* 0x040fe200000e060d */
[----:B------:R-:W-:Y:S03]  /*da80*/  ISETP.GE.AND P0, PT, R207, c[0x0][0x1d4], PT ;  /* 0x00007500cf007a0c */ /* 0x000fe60003f06270 */
[----:B------:R-:W-:Y:S02]  /*da90*/  IMAD.X R7, R4, 0x1, R14, P2 ;  /* 0x0000000104077824 */ /* 0x000fe400010e060e */
[----:B------:R-:W-:Y:S01]  /*daa0*/  @!PT LDS RZ, [RZ] ;  /* 0x00000000fffff984 */ /* 0x000fe20000000800 */
[----:B------:R-:W-:Y:S01]  /*dab0*/  @!PT LDS RZ, [RZ] ;  /* 0x00000000fffff984 */ /* 0x000fe20000000800 */
[----:B------:R-:W-:Y:S01]  /*dac0*/  @!PT LDS RZ, [RZ] ;  /* 0x00000000fffff984 */ /* 0x000fe20000000800 */
[----:B------:R1:W-:Y:S04]  /*dad0*/  LDGSTS.E.BYPASS.LTC128B.128 [R184+0x100], [R2.64], !P6 ;  /* 0x0010000002b87fae */ /* 0x0003e8000f101d46 */
[----:B------:R2:W-:Y:S01]  /*dae0*/  LDGSTS.E.BYPASS.LTC128B.128 [R184+0x2100], [R6.64], !P5 ;  /* 0x0210000006b87fae */ /* 0x0005e2000e901d46 */
[----:B-1----:R-:W-:Y:S01]  /*daf0*/  IADD3 R2, P2, R0, R22, RZ ;  /* 0x0000001600027210 */ /* 0x002fe20007f5e0ff */
[----:B------:R-:W-:Y:S01]  /*db00*/  IMAD.MOV.U32 R0, RZ, RZ, R5 ;  /* 0x000000ffff007224 */ /* 0x000fe200078e0005 */
[----:B------:R-:W-:Y:S02]  /*db10*/  SEL R5, RZ, 0x10, P6 ;  /* 0x00000010ff057807 */ /* 0x000fe40003000000 */
[----:B--2---:R-:W-:Y:S01]  /*db20*/  SEL R6, RZ, 0x10, P5 ;  /* 0x00000010ff067807 */ /* 0x004fe20002800000 */
[----:B------:R-:W-:Y:S01]  /*db30*/  IMAD.X R3, R4, 0x1, R15, P2 ;  /* 0x0000000104037824 */ /* 0x000fe200010e060f */
[----:B------:R-:W-:Y:S04]  /*db40*/  SEL R7, RZ, 0x10, P0 ;  /* 0x00000010ff077807 */ /* 0x000fe80000000000 */
[----:B------:R1:W-:Y:S02]  /*db50*/  LDGSTS.E.BYPASS.LTC128B.128 [R184+0x4100], [R2.64], !P0 ;  /* 0x0410000002b87fae */ /* 0x0003e4000c101d46 */
[----:B-1----:R-:W-:Y:S01]  /*db60*/  MOV R2, 0xdb90 ;  /* 0x0000db9000027802 */ /* 0x002fe20000000f00 */
[----:B------:R-:W-:Y:S02]  /*db70*/  IMAD.MOV.U32 R3, RZ, RZ, 0x181f ;  /* 0x0000181fff037424 */ /* 0x000fe400078e00ff */
[----:B------:R-:W-:Y:S05]  /*db80*/  CALL.REL.NOINC `($__internal_17_$__cuda_sm70_shflsync_idx_p) ;  /* 0x00000ee000007944 */ /* 0x000fea0003c00000 */
[----:B------:R-:W-:Y:S01]  /*db90*/  MOV R192, 0x1 ;  /* 0x0000000100c07802 */ /* 0x000fe20000000f00 */
[----:B------:R-:W-:Y:S01]  /*dba0*/  IMAD.MOV.U32 R4, RZ, RZ, R0 ;  /* 0x000000ffff047224 */ /* 0x000fe200078e0000 */
[----:B------:R-:W-:Y:S01]  /*dbb0*/  MOV R3, 0x181f ;  /* 0x0000181f00037802 */ /* 0x000fe20000000f00 */
[----:B------:R-:W-:Y:S01]  /*dbc0*/  IMAD.MOV.U32 R0, RZ, RZ, R12 ;  /* 0x000000ffff007224 */ /* 0x000fe200078e000c */
[----:B------:R-:W-:Y:S02]  /*dbd0*/  MOV R2, 0xdbf0 ;  /* 0x0000dbf000027802 */ /* 0x000fe40000000f00 */
[----:B------:R-:W-:Y:S05]  /*dbe0*/  CALL.REL.NOINC `($__internal_17_$__cuda_sm70_shflsync_idx_p) ;  /* 0x00000e8000007944 */ /* 0x000fea0003c00000 */
[----:B------:R-:W-:-:S05]  /*dbf0*/  BRA `(.L_x_1095) ;  /* 0xffff748000007947 */ /* 0x000fca000383ffff */
.L_x_1057:
[----:B------:R-:W-:Y:S01]  /*dc00*/  MOV R192, RZ ;  /* 0x000000ff00c07202 */ /* 0x000fe20000000f00 */
[----:B------:R-:W-:Y:S01]  /*dc10*/  IMAD.MOV.U32 R0, RZ, RZ, R125 ;  /* 0x000000ffff007224 */ /* 0x000fe200078e007d */
[----:B------:R-:W-:Y:S01]  /*dc20*/  MOV R2, 0xdc50 ;  /* 0x0000dc5000027802 */ /* 0x000fe20000000f00 */
[----:B------:R-:W-:Y:S02]  /*dc30*/  IMAD.MOV.U32 R3, RZ, RZ, 0x181f ;  /* 0x0000181fff037424 */ /* 0x000fe400078e00ff */
[----:B------:R-:W-:Y:S05]  /*dc40*/  CALL.REL.NOINC `($__internal_17_$__cuda_sm70_shflsync_idx_p) ;  /* 0x00000e2000007944 */ /* 0x000fea0003c00000 */
[----:B------:R-:W-:Y:S01]  /*dc50*/  MOV R124, R0 ;  /* 0x00000000007c7202 */ /* 0x000fe20000000f00 */
[----:B------:R-:W-:-:S05]  /*dc60*/  BRA `(.L_x_1096) ;  /* 0xffff817000007947 */ /* 0x000fca000383ffff */
.L_x_1058:
[----:B------:R-:W-:Y:S01]  /*dc70*/  MOV R192, RZ ;  /* 0x000000ff00c07202 */ /* 0x000fe20000000f00 */
[----:B------:R-:W-:Y:S01]  /*dc80*/  IMAD.MOV.U32 R0, RZ, RZ, R138 ;  /* 0x000000ffff007224 */ /* 0x000fe200078e008a */
[----:B------:R-:W-:Y:S01]  /*dc90*/  MOV R2, 0xdcc0 ;  /* 0x0000dcc000027802 */ /* 0x000fe20000000f00 */
[----:B------:R-:W-:Y:S02]  /*dca0*/  IMAD.MOV.U32 R3, RZ, RZ, 0x181f ;  /* 0x0000181fff037424 */ /* 0x000fe400078e00ff */
[----:B-12---:R-:W-:Y:S05]  /*dcb0*/  CALL.REL.NOINC `($__internal_17_$__cuda_sm70_shflsync_idx_p) ;  /* 0x00000db000007944 */ /* 0x006fea0003c00000 */
        /* <DEDUP_REMOVED lines=30> */
.L_x_1059:
[----:B------:R-:W-:Y:S01]  /*dea0*/  MOV R192, RZ ;  /* 0x000000ff00c07202 */ /* 0x000fe20000000f00 */
[----:B------:R-:W-:Y:S01]  /*deb0*/  IMAD.MOV.U32 R0, RZ, RZ, R124 ;  /* 0x000000ffff007224 */ /* 0x000fe200078e007c */
[----:B------:R-:W-:Y:S01]  /*dec0*/  MOV R2, 0xdef0 ;  /* 0x0000def000027802 */ /* 0x000fe20000000f00 */
[----:B------:R-:W-:Y:S02]  /*ded0*/  IMAD.MOV.U32 R3, RZ, RZ, 0x1c1f ;  /* 0x00001c1fff037424 */ /* 0x000fe400078e00ff */
[----:B------:R-:W-:Y:S05]  /*dee0*/  CALL.REL.NOINC `($__internal_17_$__cuda_sm70_shflsync_idx_p) ;  /* 0x00000b8000007944 */ /* 0x000fea0003c00000 */
[----:B------:R-:W-:-:S05]  /*def0*/  BRA `(.L_x_1098) ;  /* 0xffff825000007947 */ /* 0x000fca000383ffff */
.L_x_1060:
[----:B------:R-:W-:Y:S01]  /*df00*/  MOV R192, 0x1 ;  /* 0x0000000100c07802 */ /* 0x000fe20000000f00 */
[----:B------:R-:W-:Y:S01]  /*df10*/  IMAD.MOV.U32 R0, RZ, RZ, R124 ;  /* 0x000000ffff007224 */ /* 0x000fe200078e007c */
[----:B------:R-:W-:Y:S01]  /*df20*/  MOV R2, 0xdf50 ;  /* 0x0000df5000027802 */ /* 0x000fe20000000f00 */
[----:B------:R-:W-:Y:S02]  /*df30*/  IMAD.MOV.U32 R3, RZ, RZ, 0x1c1f ;  /* 0x00001c1fff037424 */ /* 0x000fe400078e00ff */
[----:B-1----:R-:W-:Y:S05]  /*df40*/  CALL.REL.NOINC `($__internal_17_$__cuda_sm70_shflsync_idx_p) ;  /* 0x00000b2000007944 */ /* 0x002fea0003c00000 */
[----:B------:R-:W-:Y:S05]  /*df50*/  IMAD.IADD R0, R125, 0x1, R0 ;  /* 0x000000017d007824 */ /* 0x000fea00078e0200 */
[C---:B------:R-:W-:Y:S02]  /*df60*/  ISETP.GT.AND P6, PT, R0.reuse, RZ, PT ;  /* 0x000000ff0000720c */ /* 0x040fe40003fc4270 */
[C---:B------:R-:W-:Y:S02]  /*df70*/  ISETP.GT.AND P5, PT, R0.reuse, 0x1, PT ;  /* 0x000000010000780c */ /* 0x040fe40003fa4270 */
[C---:B------:R-:W-:Y:S02]  /*df80*/  ISETP.GT.AND P2, PT, R0.reuse, 0x8, PT ;  /* 0x000000080000780c */ /* 0x040fe40003f44270 */
[----:B------:R-:W-:Y:S02]  /*df90*/  ISETP.GT.AND P0, PT, R0, 0x9, PT ;  /* 0x000000090000780c */ /* 0x000fe40003f04270 */
[----:B------:R-:W-:Y:S02]  /*dfa0*/  FSEL R6, R6, -INF , P6 ;  /* 0xff80000006067808 */ /* 0x000fe40003000000 */
[----:B------:R-:W-:Y:S02]  /*dfb0*/  FSEL R7, R7, -INF , P5 ;  /* 0xff80000007077808 */ /* 0x000fe40002800000 */
[----:B------:R-:W-:Y:S02]  /*dfc0*/  FSEL R10, R10, -INF , P2 ;  /* 0xff8000000a0a7808 */ /* 0x000fe40001000000 */
[----:B------:R-:W-:Y:S02]  /*dfd0*/  FSEL R11, R11, -INF , P0 ;  /* 0xff8000000b0b7808 */ /* 0x000fe40000000000 */
[C---:B------:R-:W-:Y:S02]  /*dfe0*/  ISETP.GT.AND P6, PT, R0.reuse, 0x10, PT ;  /* 0x000000100000780c */ /* 0x040fe40003fc4270 */
        /* <DEDUP_REMOVED lines=42> */
[----:B------:R-:W-:Y:S02]  /*e290*/  FSEL R192, R30, -INF , P6 ;  /* 0xff8000001ec07808 */ /* 0x000fe40003000000 */
[----:B------:R-:W-:Y:S02]  /*e2a0*/  FMNMX.FTZ R12, R156, R2, !PT ;  /* 0x000000029c0c7209 */ /* 0x000fe40007810000 */
[----:B------:R-:W-:Y:S01]  /*e2b0*/  FMNMX.FTZ R124, R191, R0, !PT ;  /* 0x00000000bf7c7209 */ /* 0x000fe20007810000 */
[----:B------:R-:W-:Y:S01]  /*e2c0*/  IMAD.MOV.U32 R0, RZ, RZ, 0x2 ;  /* 0x00000002ff007424 */ /* 0x000fe200078e00ff */
[----:B------:R-:W-:Y:S02]  /*e2d0*/  FSEL R194, R31, -INF , P5 ;  /* 0xff8000001fc27808 */ /* 0x000fe40002800000 */
[----:B------:R-:W-:Y:S02]  /*e2e0*/  FMNMX.FTZ R12, R192, R12, !PT ;  /* 0x0000000cc00c7209 */ /* 0x000fe40007810000 */
[----:B------:R-:W-:Y:S02]  /*e2f0*/  FMNMX.FTZ R124, R190, R124, !PT ;  /* 0x0000007cbe7c7209 */ /* 0x000fe40007810000 */
[----:B------:R-:W-:Y:S02]  /*e300*/  FSEL R195, R34, -INF , P2 ;  /* 0xff80000022c37808 */ /* 0x000fe40001000000 */
[----:B------:R-:W-:Y:S02]  /*e310*/  FMNMX.FTZ R12, R194, R12, !PT ;  /* 0x0000000cc20c7209 */ /* 0x000fe40007810000 */
[----:B------:R-:W-:Y:S02]  /*e320*/  FMNMX.FTZ R124, R189, R124, !PT ;  /* 0x0000007cbd7c7209 */ /* 0x000fe40007810000 */
[----:B------:R-:W-:Y:S02]  /*e330*/  FSEL R193, R35, -INF , P0 ;  /* 0xff80000023c17808 */ /* 0x000fe40000000000 */
[----:B------:R-:W-:Y:S02]  /*e340*/  FMNMX.FTZ R12, R195, R12, !PT ;  /* 0x0000000cc30c7209 */ /* 0x000fe40007810000 */
[----:B------:R-:W-:Y:S02]  /*e350*/  FMNMX.FTZ R124, R188, R124, !PT ;  /* 0x0000007cbc7c7209 */ /* 0x000fe40007810000 */
[----:B------:R-:W-:Y:S02]  /*e360*/  FMNMX.FTZ R12, R193, R12, !PT ;  /* 0x0000000cc10c7209 */ /* 0x000fe40007810000 */
[----:B------:R-:W-:Y:S02]  /*e370*/  MOV R2, 0xe390 ;  /* 0x0000e39000027802 */ /* 0x000fe40000000f00 */
[----:B------:R-:W-:Y:S05]  /*e380*/  CALL.REL.NOINC `($__internal_16_$__cuda_sm70_shflsync_bfly_p) ;  /* 0x0000068000007944 */ /* 0x000fea0003c00000 */
[----:B------:R-:W-:Y:S01]  /*e390*/  FMNMX.FTZ R124, R124, R0, !PT ;  /* 0x000000007c7c7209 */ /* 0x000fe20007810000 */
[----:B------:R-:W-:Y:S01]  /*e3a0*/  IMAD.MOV.U32 R0, RZ, RZ, 0x1 ;  /* 0x00000001ff007424 */ /* 0x000fe200078e00ff */
[----:B------:R-:W-:Y:S02]  /*e3b0*/  MOV R2, 0xe3d0 ;  /* 0x0000e3d000027802 */ /* 0x000fe40000000f00 */
        /* <DEDUP_REMOVED lines=8> */
[----:B------:R-:W-:Y:S02]  /*e440*/  MOV R2, 0xe460 ;  /* 0x0000e46000027802 */ /* 0x000fe40000000f00 */
[----:B------:R-:W-:Y:S05]  /*e450*/  CALL.REL.NOINC `($__internal_16_$__cuda_sm70_shflsync_bfly_p) ;  /* 0x000005b000007944 */ /* 0x000fea0003c00000 */
[----:B------:R-:W-:-:S05]  /*e460*/  BRA `(.L_x_1099) ;  /* 0xffff839000007947 */ /* 0x000fca000383ffff */
.L_x_1063:
[----:B------:R-:W-:Y:S01]  /*e470*/  MOV R192, RZ ;  /* 0x000000ff00c07202 */ /* 0x000fe20000000f00 */
[----:B------:R-:W-:Y:S01]  /*e480*/  IMAD.MOV.U32 R0, RZ, RZ, R20 ;  /* 0x000000ffff007224 */ /* 0x000fe200078e0014 */
[----:B------:R-:W-:Y:S01]  /*e490*/  MOV R2, 0xe4c0 ;  /* 0x0000e4c000027802 */ /* 0x000fe20000000f00 */
[----:B------:R-:W-:Y:S02]  /*e4a0*/  IMAD.MOV.U32 R3, RZ, RZ, 0x181f ;  /* 0x0000181fff037424 */ /* 0x000fe400078e00ff */
[----:B-1234-:R-:W-:Y:S05]  /*e4b0*/  CALL.REL.NOINC `($__internal_17_$__cuda_sm70_shflsync_idx_p) ;  /* 0x000005b000007944 */ /* 0x01efea0003c00000 */
[----:B------:R-:W-:-:S05]  /*e4c0*/  BRA `(.L_x_1100) ;  /* 0xffff9d2000007947 */ /* 0x000fca000383ffff */
.L_x_1066:
[----:B------:R-:W-:Y:S01]  /*e4d0*/  MOV R192, RZ ;  /* 0x000000ff00c07202 */ /* 0x000fe20000000f00 */
[----:B------:R-:W-:Y:S01]  /*e4e0*/  IMAD.MOV.U32 R0, RZ, RZ, R125 ;  /* 0x000000ffff007224 */ /* 0x000fe200078e007d */
[----:B------:R-:W-:Y:S01]  /*e4f0*/  MOV R2, 0xe520 ;  /* 0x0000e52000027802 */ /* 0x000fe20000000f00 */
[----:B------:R-:W-:Y:S02]  /*e500*/  IMAD.MOV.U32 R3, RZ, RZ, 0x181f ;  /* 0x0000181fff037424 */ /* 0x000fe400078e00ff */
[----:B------:R-:W-:Y:S05]  /*e510*/  CALL.REL.NOINC `($__internal_17_$__cuda_sm70_shflsync_idx_p) ;  /* 0x0000055000007944 */ /* 0x000fea0003c00000 */
[----:B------:R-:W-:Y:S01]  /*e520*/  MOV R124, R0 ;  /* 0x00000000007c7202 */ /* 0x000fe20000000f00 */
[----:B------:R-:W-:-:S05]  /*e530*/  BRA `(.L_x_1101) ;  /* 0xffffaae000007947 */ /* 0x000fca000383ffff */
.L_x_1067:
[----:B------:R-:W-:Y:S01]  /*e540*/  MOV R192, RZ ;  /* 0x000000ff00c07202 */ /* 0x000fe20000000f00 */
[----:B------:R-:W-:Y:S01]  /*e550*/  IMAD.MOV.U32 R0, RZ, RZ, R138 ;  /* 0x000000ffff007224 */ /* 0x000fe200078e008a */
[----:B------:R-:W-:Y:S01]  /*e560*/  MOV R2, 0xe590 ;  /* 0x0000e59000027802 */ /* 0x000fe20000000f00 */
[----:B------:R-:W-:Y:S02]  /*e570*/  IMAD.MOV.U32 R3, RZ, RZ, 0x181f ;  /* 0x0000181fff037424 */ /* 0x000fe400078e00ff */
[----:B-12---:R-:W-:Y:S05]  /*e580*/  CALL.REL.NOINC `($__internal_17_$__cuda_sm70_shflsync_idx_p) ;  /* 0x000004e000007944 */ /* 0x006fea0003c00000 */
        /* <DEDUP_REMOVED lines=19> */
[----:B--2---:R-:W-:Y:S05]  /*e6c0*/  CALL.REL.NOINC `($__internal_17_$__cuda_sm70_shflsync_idx_p) ;  /* 0x000003a000007944 */ /* 0x004fea0003c00000 */
[----:B------:R-:W-:Y:S01]  /*e6d0*/  MOV R192, 0x1 ;  /* 0x0000000100c07802 */ /* 0x000fe20000000f00 */
[----:B------:R-:W-:Y:S01]  /*e6e0*/  IMAD.MOV.U32 R124, RZ, RZ, R0 ;  /* 0x000000ffff7c7224 */ /* 0x000fe200078e0000 */
[----:B------:R-:W-:Y:S01]  /*e6f0*/  MOV R3, 0x181f ;  /* 0x0000181f00037802 */ /* 0x000fe20000000f00 */
[----:B------:R-:W-:Y:S01]  /*e700*/  IMAD.MOV.U32 R0, RZ, RZ, R138 ;  /* 0x000000ffff007224 */ /* 0x000fe200078e008a */
[----:B------:R-:W-:Y:S02]  /*e710*/  MOV R2, 0xe730 ;  /* 0x0000e73000027802 */ /* 0x000fe40000000f00 */
[----:B------:R-:W-:Y:S05]  /*e720*/  CALL.REL.NOINC `($__internal_17_$__cuda_sm70_shflsync_idx_p) ;  /* 0x0000034000007944 */ /* 0x000fea0003c00000 */
[----:B------:R-:W-:-:S05]  /*e730*/  BRA `(.L_x_1102) ;  /* 0xffffaa0000007947 */ /* 0x000fca000383ffff */
.L_x_1068:
[----:B------:R-:W-:Y:S02]  /*e740*/  MOV R0, 0x2 ;  /* 0x0000000200007802 */ /* 0x000fe40000000f00 */
[----:B------:R-:W-:Y:S02]  /*e750*/  MOV R2, 0xe770 ;  /* 0x0000e77000027802 */ /* 0x000fe40000000f00 */
[----:B-1----:R-:W-:Y:S05]  /*e760*/  CALL.REL.NOINC `($__internal_16_$__cuda_sm70_shflsync_bfly_p) ;  /* 0x000002a000007944 */ /* 0x002fea0003c00000 */
        /* <DEDUP_REMOVED lines=14> */
.L_x_1070:
[----:B------:R-:W-:Y:S01]  /*e850*/  IMAD.MOV.U32 R124, RZ, RZ, R202 ;  /* 0x000000ffff7c7224 */ /* 0x000fe200078e00ca */
[----:B------:R-:W-:-:S02]  /*e860*/  MOV R0, 0x2 ;  /* 0x0000000200007802 */ /* 0x000fc40000000f00 */
[----:B------:R-:W-:Y:S02]  /*e870*/  MOV R2, 0xe890 ;  /* 0x0000e89000027802 */ /* 0x000fe40000000f00 */
[----:B------:R-:W-:Y:S05]  /*e880*/  CALL.REL.NOINC `($__internal_16_$__cuda_sm70_shflsync_bfly_p) ;  /* 0x0000018000007944 */ /* 0x000fea0003c00000 */
[----:B------:R-:W-:Y:S01]  /*e890*/  MOV R4, R0 ;  /* 0x0000000000047202 */ /* 0x000fe20000000f00 */
[----:B------:R-:W-:Y:S05]  /*e8a0*/  BRA `(.L_x_1104) ;  /* 0xffffc35000007947 */ /* 0x000fea000383ffff */
.L_x_1071:
[----:B------:R-:W-:Y:S01]  /*e8b0*/  IMAD.MOV.U32 R124, RZ, RZ, R4 ;  /* 0x000000ffff7c7224 */ /* 0x000fe200078e0004 */
[----:B------:R-:W-:Y:S02]  /*e8c0*/  MOV R0, 0x1 ;  /* 0x0000000100007802 */ /* 0x000fe40000000f00 */
[----:B------:R-:W-:Y:S02]  /*e8d0*/  MOV R2, 0xe8f0 ;  /* 0x0000e8f000027802 */ /* 0x000fe40000000f00 */
[----:B-1----:R-:W-:Y:S05]  /*e8e0*/  CALL.REL.NOINC `($__internal_16_$__cuda_sm70_shflsync_bfly_p) ;  /* 0x0000012000007944 */ /* 0x002fea0003c00000 */
[----:B------:R-:W-:Y:S01]  /*e8f0*/  FADD.FTZ R4, R4, R0 ;  /* 0x0000000004047221 */ /* 0x000fe20000010000 */
[----:B------:R-:W-:Y:S02]  /*e900*/  MOV R124, R206 ;  /* 0x000000ce007c7202 */ /* 0x000fe40000000f00 */
[----:B------:R-:W-:Y:S02]  /*e910*/  MOV R0, 0x2 ;  /* 0x0000000200007802 */ /* 0x000fe40000000f00 */
[----:B------:R-:W-:Y:S02]  /*e920*/  MOV R2, 0xe940 ;  /* 0x0000e94000027802 */ /* 0x000fe40000000f00 */
[----:B------:R-:W-:Y:S05]  /*e930*/  CALL.REL.NOINC `($__internal_16_$__cuda_sm70_shflsync_bfly_p) ;  /* 0x000000d000007944 */ /* 0x000fea0003c00000 */
[----:B------:R-:W-:Y:S01]  /*e940*/  FADD.FTZ R206, R206, R0 ;  /* 0x00000000cece7221 */ /* 0x000fe20000010000 */
[----:B------:R-:W-:-:S02]  /*e950*/  MOV R0, 0x1 ;  /* 0x0000000100007802 */ /* 0x000fc40000000f00 */
[----:B------:R-:W-:Y:S02]  /*e960*/  MOV R2, 0xe990 ;  /* 0x0000e99000027802 */ /* 0x000fe40000000f00 */
[----:B------:R-:W-:Y:S02]  /*e970*/  MOV R124, R206 ;  /* 0x000000ce007c7202 */ /* 0x000fe40000000f00 */
[----:B------:R-:W-:Y:S05]  /*e980*/  CALL.REL.NOINC `($__internal_16_$__cuda_sm70_shflsync_bfly_p) ;  /* 0x0000008000007944 */ /* 0x000fea0003c00000 */
[----:B------:R-:W-:Y:S01]  /*e990*/  MOV R3, R0 ;  /* 0x0000000000037202 */ /* 0x000fe20000000f00 */
[----:B------:R-:W-:Y:S05]  /*e9a0*/  BRA `(.L_x_1105) ;  /* 0xffffc2c000007947 */ /* 0x000fea000383ffff */
.L_x_1081:
[----:B------:R-:W-:Y:S01]  /*e9b0*/  IMAD.MOV.U32 R0, RZ, RZ, R17 ;  /* 0x000000ffff007224 */ /* 0x000fe200078e0011 */
[----:B------:R-:W-:Y:S01]  /*e9c0*/  MOV R192, RZ ;  /* 0x000000ff00c07202 */ /* 0x000fe20000000f00 */
[----:B------:R-:W-:Y:S01]  /*e9d0*/  IMAD.MOV.U32 R3, RZ, RZ, 0x1f ;  /* 0x0000001fff037424 */ /* 0x000fe200078e00ff */
[----:B---3--:R-:W-:Y:S02]  /*e9e0*/  MOV R2, 0xea00 ;  /* 0x0000ea0000027802 */ /* 0x008fe40000000f00 */
[----:B-1--45:R-:W-:Y:S05]  /*e9f0*/  CALL.REL.NOINC `($__internal_17_$__cuda_sm70_shflsync_idx_p) ;  /* 0x0000007000007944 */ /* 0x032fea0003c00000 */
[----:B------:R-:W-:Y:S05]  /*ea00*/  BRA `(.L_x_1106) ;  /* 0xffffe30000007947 */ /* 0x000fea000383ffff */
        .weak           $__internal_16_$__cuda_sm70_shflsync_bfly_p
        .type           $__internal_16_$__cuda_sm70_shflsync_bfly_p,@function
        .size           $__internal_16_$__cuda_sm70_shflsync_bfly_p,($__internal_17_$__cuda_sm70_shflsync_idx_p - $__internal_16_$__cuda_sm70_shflsync_bfly_p)
$__internal_16_$__cuda_sm70_shflsync_bfly_p:
[----:B------:R-:W-:Y:S02]  /*ea10*/  MOV R137, 0xffffffff ;  /* 0xffffffff00897802 */ /* 0x000fe40000000f00 */
[----:B------:R-:W-:Y:S02]  /*ea20*/  MOV R3, 0x1f ;  /* 0x0000001f00037802 */ /* 0x000fe40000000f00 */
[----:B------:R-:W-:Y:S04]  /*ea30*/  WARPSYNC R137 ;  /* 0x0000008900007348 */ /* 0x000fe80003800000 */
[----:B------:R1:W2:Y:S02]  /*ea40*/  SHFL.BFLY PT, R0, R124, R0, R3 ;  /* 0x0c0000007c007389 */ /* 0x0002a400000e0003 */
[----:B-1----:R-:W-:-:S04]  /*ea50*/  MOV R3, 0x0 ;  /* 0x0000000000037802 */ /* 0x002fc80000000f00 */
[----:B--2---:R-:W-:Y:S05]  /*ea60*/  RET.REL.NODEC R2 `(_ZN7cutlass13device_kernelIN5flash19enable_sm80_to_sm89INS1_16FlashAttnFwdSm80INS1_25CollectiveMainloopFwdSm80ILi8ELi1ELb0EN4cute5tupleIJNS5_1CILi128EEENS7_ILi64EEENS7_ILi192EEEEEELi192ENS_10bfloat16_tEfNS_4arch4Sm80ELb1ELb0ELb0ELb0ELb1ELb0ELb1ELb1EEENS1_21CollectiveEpilogueFwdINS6_IJS8_SA_S9_EEENS6_IJNS7_ILi1EEESI_SI_EEESC_SE_Li256ELb0ELb1ELb1ELb0EEENS1_30DynamicPersistentTileSchedulerILi256ELi256ELb1ELb1ELb0EEEEEEEEEvNT_6ParamsE) ;  /* 0xffff159002007950 */ /* 0x004fea0003c3ffff */
        .weak           $__internal_17_$__cuda_sm70_shflsync_idx_p
        .type           $__internal_17_$__cuda_sm70_shflsync_idx_p,@function
        .size           $__internal_17_$__cuda_sm70_shflsync_idx_p,(.L_x_3128 - $__internal_17_$__cuda_sm70_shflsync_idx_p)
$__internal_17_$__cuda_sm70_shflsync_idx_p:
[----:B------:R-:W-:-:S04]  /*ea70*/  MOV R193, 0xffffffff ;  /* 0xffffffff00c17802 */ /* 0x000fc80000000f00 */
[----:B------:R-:W-:Y:S04]  /*ea80*/  WARPSYNC R193 ;  /* 0x000000c100007348 */ /* 0x000fe80003800000 */
[----:B------:R1:W2:Y:S02]  /*ea90*/  SHFL.IDX PT, R0, R0, R192, R3 ;  /* 0x000000c000007389 */ /* 0x0002a400000e0003 */
[----:B-1----:R-:W-:-:S04]  /*eaa0*/  MOV R3, 0x0 ;  /* 0x0000000000037802 */ /* 0x002fc80000000f00 */
[----:B--2---:R-:W-:Y:S05]  /*eab0*/  RET.REL.NODEC R2 `(_ZN7cutlass13device_kernelIN5flash19enable_sm80_to_sm89INS1_16FlashAttnFwdSm80INS1_25CollectiveMainloopFwdSm80ILi8ELi1ELb0EN4cute5tupleIJNS5_1CILi128EEENS7_ILi64EEENS7_ILi192EEEEEELi192ENS_10bfloat16_tEfNS_4arch4Sm80ELb1ELb0ELb0ELb0ELb1ELb0ELb1ELb1EEENS1_21CollectiveEpilogueFwdINS6_IJS8_SA_S9_EEENS6_IJNS7_ILi1EEESI_SI_EEESC_SE_Li256ELb0ELb1ELb1ELb0EEENS1_30DynamicPersistentTileSchedulerILi256ELi256ELb1ELb1ELb0EEEEEEEEEvNT_6ParamsE) ;  /* 0xffff154002007950 */ /* 0x004fea0003c3ffff */
.L_x_1107:
        /* <DEDUP_REMOVED lines=12> */
.L_x_3128:


//--------------------- .text._ZN7cutlass13device_kernelIN5flash19enable_sm80_to_sm89INS1_16FlashAttnFwdSm80INS1_25CollectiveMainloopFwdSm80ILi8ELi1ELb0EN4cute5tupleIJNS5_1CILi128EEENS7_ILi64EEENS7_ILi192EEEEEELi192ENS_10bfloat16_tEfNS_4arch4Sm80ELb1ELb0ELb0ELb1ELb1ELb0ELb1ELb1EEENS1_21CollectiveEpilogueFwdINS6_IJS8_SA_S9_EEENS6_IJNS7_ILi1EEESI_SI_EEESC_SE_Li256ELb1ELb1ELb1ELb0EEENS1_36VarlenDynamicPersistentTileSchedulerILi128ELi64ELi256ELi256ELb1ELb1ELb0ELb1ELb1ELb1EEEEEEEEEvNT_6ParamsE --------------------------
	.section	.text._ZN7cutlass13device_kernelIN5flash19enable_sm80_to_sm89INS1_16FlashAttnFwdSm80INS1_25CollectiveMainloopFwdSm80ILi8ELi1ELb0EN4cute5tupleIJNS5_1CILi128EEENS7_ILi64EEENS7_ILi192EEEEEELi192ENS_10bfloat16_tEfNS_4arch4Sm80ELb1ELb0ELb0ELb1ELb1ELb0ELb1ELb1EEENS1_21CollectiveEpilogueFwdINS6_IJS8_SA_S9_EEENS6_IJNS7_ILi1EEESI_SI_EEESC_SE_Li256ELb1ELb1ELb1ELb0EEENS1_36VarlenDynamicPersistentTileSchedulerILi128ELi64ELi256ELi256ELb1ELb1ELb0ELb1ELb1ELb1EEEEEEEEEvNT_6ParamsE,"ax",@progbits
	.sectioninfo	@"SHI_REGISTERS=255"
	.align	128
.text._ZN7cutlass13device_kernelIN5flash19enable_sm80_to_sm89INS1_16FlashAttnFwdSm80INS1_25CollectiveMainloopFwdSm80ILi8ELi1ELb0EN4cute5tupleIJNS5_1CILi128EEENS7_ILi64EEENS7_ILi192EEEEEELi192ENS_10bfloat16_tEfNS_4arch4Sm80ELb1ELb0ELb0ELb1ELb1ELb0ELb1ELb1EEENS1_21CollectiveEpilogueFwdINS6_IJS8_SA_S9_EEENS6_IJNS7_ILi1EEESI_SI_EEESC_SE_Li256ELb1ELb1ELb1ELb0EEENS1_36VarlenDynamicPersistentTileSchedulerILi128ELi64ELi256ELi256ELb1ELb1ELb0ELb1ELb1ELb1EEEEEEEEEvNT_6ParamsE:
        .type           _ZN7cutlass13device_kernelIN5flash19enable_sm80_to_sm89INS1_16FlashAttnFwdSm80INS1_25CollectiveMainloopFwdSm80ILi8ELi1ELb0EN4cute5tupleIJNS5_1CILi128EEENS7_ILi64EEENS7_ILi192EEEEEELi192ENS_10bfloat16_tEfNS_4arch4Sm80ELb1ELb0ELb0ELb1ELb1ELb0ELb1ELb1EEENS1_21CollectiveEpilogueFwdINS6_IJS8_SA_S9_EEENS6_IJNS7_ILi1EEESI_SI_EEESC_SE_Li256ELb1ELb1ELb1ELb0EEENS1_36VarlenDynamicPersistentTileSchedulerILi128ELi64ELi256ELi256ELb1ELb1ELb0ELb1ELb1ELb1EEEEEEEEEvNT_6ParamsE,@function
        .size           _ZN7cutlass13device_kernelIN5flash19enable_sm80_to_sm89INS1_16FlashAttnFwdSm80INS1_25CollectiveMainloopFwdSm80ILi8ELi1ELb0EN4cute5tupleIJNS5_1CILi128EEENS7_ILi64EEENS7_ILi192EEEEEELi192ENS_10bfloat16_tEfNS_4arch4Sm80ELb1ELb0ELb0ELb1ELb1ELb0ELb1ELb1EEENS1_21CollectiveEpilogueFwdINS6_IJS8_SA_S9_EEENS6_IJNS7_ILi1EEESI_SI_EEESC_SE_Li256ELb1ELb1ELb1ELb0EEENS1_36VarlenDynamicPersistentTileSchedulerILi128ELi64ELi256ELi256ELb1ELb1ELb0ELb1ELb1ELb1EEEEEEEEEvNT_6ParamsE,(.L_x_3131 - _ZN7cutlass13device_kernelIN5flash19enable_sm80_to_sm89INS1_16FlashAttnFwdSm80INS1_25CollectiveMainloopFwdSm80ILi8ELi1ELb0EN4cute5tupleIJNS5_1CILi128EEENS7_ILi64EEENS7_ILi192EEEEEELi192ENS_10bfloat16_tEfNS_4arch4Sm80ELb1ELb0ELb0ELb1ELb1ELb0ELb1ELb1EEENS1_21CollectiveEpilogueFwdINS6_IJS8_SA_S9_EEENS6_IJNS7_ILi1EEESI_SI_EEESC_SE_Li256ELb1ELb1ELb1ELb0EEENS1_36VarlenDynamicPersistentTileSchedulerILi128ELi64ELi256ELi256ELb1ELb1ELb0ELb1ELb1ELb1EEEEEEEEEvNT_6ParamsE)
        .other          _ZN7cutlass13device_kernelIN5flash19enable_sm80_to_sm89INS1_16FlashAttnFwdSm80INS1_25CollectiveMainloopFwdSm80ILi8ELi1ELb0EN4cute5tupleIJNS5_1CILi128EEENS7_ILi64EEENS7_ILi192EEEEEELi192ENS_10bfloat16_tEfNS_4arch4Sm80ELb1ELb0ELb0ELb1ELb1ELb0ELb1ELb1EEENS1_21CollectiveEpilogueFwdINS6_IJS8_SA_S9_EEENS6_IJNS7_ILi1EEESI_SI_EEESC_SE_Li256ELb1ELb1ELb1ELb0EEENS1_36VarlenDynamicPersistentTileSchedulerILi128ELi64ELi256ELi256ELb1ELb1ELb0ELb1ELb1ELb1EEEEEEEEEvNT_6ParamsE,@"STO_CUDA_ENTRY STV_DEFAULT"
_ZN7cutlass13device_kernelIN5flash19enable_sm80_to_sm89INS1_16FlashAttnFwdSm80INS1_25CollectiveMainloopFwdSm80ILi8ELi1ELb0EN4cute5tupleIJNS5_1CILi128EEENS7_ILi64EEENS7_ILi192EEEEEELi192ENS_10bfloat16_tEfNS_4arch4Sm80ELb1ELb0ELb0ELb1ELb1ELb0ELb1ELb1EEENS1_21CollectiveEpilogueFwdINS6_IJS8_SA_S9_EEENS6_IJNS7_ILi1EEESI_SI_EEESC_SE_Li256ELb1ELb1ELb1ELb0EEENS1_36VarlenDynamicPersistentTileSchedulerILi128ELi64ELi256ELi256ELb1ELb1ELb0ELb1ELb1ELb1EEEEEEEEEvNT_6ParamsE:
        /* <DEDUP_REMOVED lines=52> */
.L_x_1113:
        /* <DEDUP_REMOVED lines=11> */
[----:B------:R-:W3:Y:S04]  /*03f0*/  @!P0 LDG.E R9, [R4.64] ;  /* 0x0000000604098981 */ /* 0x000ee8000c1e1900 */
[----:B------:R-:W3:Y:S02]  /*0400*/  @!P0 LDG.E R8, [R2.64] ;  /* 0x0000000602088981 */ /* 0x000ee4000c1e1900 */
[----:B---3--:R-:W-:Y:S01]  /*0410*/  IMAD R5, R9, R8, RZ ;  /* 0x0000000809057224 */ /* 0x008fe200078e02ff */
[----:B------:R-:W-:Y:S05]  /*0420*/  BRA.DIV ~URZ, `(.L_x_1111) ;  /* 0x000103f27f007947 */ /* 0x000fea000b800000 */
[----:B------:R1:W3:Y:S02]  /*0430*/  SHFL.UP PT, R0, R5, 0x1, RZ ;  /* 0x0420000005007989 */ /* 0x0002e400000e00ff */
.L_x_1230:
        /* <DEDUP_REMOVED lines=16> */
.L_x_1231:
[----:B---3--:R-:W-:-:S05]  /*0540*/  IMAD R0, R0, c[0x0][0x538], RZ ;  /* 0x00014e0000007a24 */ /* 0x008fca00078e02ff */
[----:B------:R-:W-:-:S04]  /*0550*/  IADD3 R6, R0, R6, RZ ;  /* 0x0000000600067210 */ /* 0x000fc80007ffe0ff */
[----:B------:R-:W-:-:S13]  /*0560*/  ISETP.GT.AND P0, PT, R6, UR4, PT ;  /* 0x0000000406007c0c */ /* 0x000fda000bf04270 */
[----:B-12---:R-:W-:Y:S05]  /*0570*/  @!P0 BRA `(.L_x_1113) ;  /* 0xfffffdc000008947 */ /* 0x006fea000383ffff */
.L_x_1109:
[----:B------:R-:W-:-:S05]  /*0580*/  IADD3 R10, -R0, R6, RZ ;  /* 0x00000006000a7210 */ /* 0x000fca0007ffe1ff */
[----:B------:R-:W-:-:S05]  /*0590*/  IMAD R0, R4, c[0x0][0x538], R10 ;  /* 0x00014e0004007a24 */ /* 0x000fca00078e020a */
[----:B------:R-:W-:Y:S01]  /*05a0*/  ISETP.GT.AND P0, PT, R0, UR4, PT ;  /* 0x0000000400007c0c */ /* 0x000fe2000bf04270 */
[----:B------:R-:W-:-:S12]  /*05b0*/  BRA.DIV ~URZ, `(.L_x_1114) ;  /* 0x000104827f007947 */ /* 0x000fd8000b800000 */
[----:B------:R-:W-:-:S04]  /*05c0*/  VOTE.ANY R6, PT, !P0 ;  /* 0x0000000000067806 */ /* 0x000fc800040e0100 */
.L_x_1232:
[----:B------:R-:W1:Y:S02]  /*05d0*/  POPC R0, R6 ;  /* 0x0000000600007309 */ /* 0x000e640000000000 */
[----:B-12---:R-:W-:Y:S01]  /*05e0*/  IADD3 R211, R0, R7, RZ ;  /* 0x0000000700d37210 */ /* 0x006fe20007ffe0ff */
[----:B------:R-:W-:Y:S05]  /*05f0*/  BRA.DIV ~URZ, `(.L_x_1115) ;  /* 0x000104927f007947 */ /* 0x000fea000b800000 */
[----:B------:R1:W2:Y:S01]  /*0600*/  SHFL.IDX PT, R209, R9, R0, 0x1f ;  /* 0x00001f0009d17589 */ /* 0x0002a200000e0000 */
[----:B------:R-:W-:-:S03]  /*0610*/  MOV R5, RZ ;  /* 0x000000ff00057202 */ /* 0x000fc60000000f00 */
[----:B------:R1:W3:Y:S04]  /*0620*/  SHFL.IDX PT, R9, R8, R0, 0x1f ;  /* 0x00001f0008097589 */ /* 0x0002e800000e0000 */
.L_x_1233:
[----:B------:R-:W-:Y:S01]  /*0630*/  ISETP.NE.AND P0, PT, R6, RZ, PT ;  /* 0x000000ff0600720c */ /* 0x000fe20003f05270 */
[----:B------:R-:W-:-:S12]  /*0640*/  BSSY B0, `(.L_x_1116) ;  /* 0x0000005000007945 */ /* 0x000fd80003800000 */
[----:B------:R-:W-:Y:S05]  /*0650*/  @!P0 BRA `(.L_x_1117) ;  /* 0x0000003000008947 */ /* 0x000fea0003800000 */
[----:B-1----:R-:W-:Y:S01]  /*0660*/  IADD3 R0, R0, -0x1, RZ ;  /* 0xffffffff00007810 */ /* 0x002fe20007ffe0ff */
[----:B------:R-:W-:Y:S05]  /*0670*/  BRA.DIV ~URZ, `(.L_x_1118) ;  /* 0x000104f27f007947 */ /* 0x000fea000b800000 */
[----:B------:R1:W4:Y:S02]  /*0680*/  SHFL.IDX PT, R5, R4, R0, 0x1f ;  /* 0x00001f0004057589 */ /* 0x00032400000e0000 */
.L_x_1117:
[----:B------:R-:W-:Y:S05]  /*0690*/  BSYNC B0 ;  /* 0x0000000000007941 */ /* 0x000fea0003800000 */
.L_x_1116:
        /* <DEDUP_REMOVED lines=67> */
.L_x_1120:
        /* <DEDUP_REMOVED lines=68> */
.L_x_1121:
[----:B------:R-:W-:Y:S05]  /*0f10*/  BSYNC B0 ;  /* 0x0000000000007941 */ /* 0x000fea0003800000 */
.L_x_1119:
[----:B------:R-:W-:-:S04]  /*0f20*/  LOP3.LUT R0, RZ, R0, RZ, 0x33, !PT ;  /* 0x00000000ff007212 */ /* 0x000fc800078e33ff */
[----:B------:R-:W-:Y:S01]  /*0f30*/  IADD3 R209, R0, R209, RZ ;  /* 0x000000d100d17210 */ /* 0x000fe20007ffe0ff */
[----:B------:R-:W-:Y:S05]  /*0f40*/  BRA `(.L_x_1122) ;  /* 0x0000004000007947 */ /* 0x000fea0003800000 */
.L_x_1110:
[----:B--2---:R-:W-:Y:S01]  /*0f50*/  IMAD.MOV.U32 R209, RZ, RZ, RZ ;  /* 0x000000ffffd17224 */ /* 0x004fe200078e00ff */
[----:B------:R-:W-:Y:S01]  /*0f60*/  MOV R210, RZ ;  /* 0x000000ff00d27202 */ /* 0x000fe20000000f00 */
[----:B------:R-:W-:Y:S01]  /*0f70*/  IMAD.U32 R208, RZ, RZ, UR4 ;  /* 0x00000004ffd07e24 */ /* 0x000fe2000f8e00ff */
[----:B------:R-:W-:Y:S02]  /*0f80*/  MOV R211, c[0x0][0x53c] ;  /* 0x00014f0000d37a02 */ /* 0x000fe40000000f00 */
.L_x_1122:
[----:B------:R-:W-:Y:S01]  /*0f90*/  ISETP.NE.AND P0, PT, R12, RZ, PT ;  /* 0x000000ff0c00720c */ /* 0x000fe20003f05270 */
[----:B------:R-:W-:-:S12]  /*0fa0*/  WARPSYNC 0xffffffff ;  /* 0xffffffff00007948 */ /* 0x000fd80003800000 */
[----:B------:R1:W-:Y:S04]  /*0fb0*/  @!P0 STS.128 [0x18100], R208 ;  /* 0x018100d0ff008388 */ /* 0x0003e80000000c00 */
[----:B------:R-:W-:Y:S06]  /*0fc0*/  BAR.ARV 0x5, 0x100 ;  /* 0x0144000000007b1d */ /* 0x000fec0000002000 */
.L_x_1108:
        /* <DEDUP_REMOVED lines=76> */
[----:B------:R1:W-:Y:S01]  /*1490*/  STL [R1+0x10], R15 ;  /* 0x0000100f01007387 */ /* 0x0003e20000100800 */
[----:B------:R-:W-:Y:S01]  /*14a0*/  LEA.HI R3, R4, R4, RZ, 0x1d ;  /* 0x0000000404037211 */ /* 0x000fe200078fe8ff */
[----:B------:R-:W-:Y:S01]  /*14b0*/  IMAD R0, R14, 0x200, R13 ;  /* 0x000002000e007824 */ /* 0x000fe200078e020d */
[----:B------:R-:W-:Y:S01]  /*14c0*/  LOP3.LUT R2, R6, R2, RZ, 0x3c, !PT ;  /* 0x0000000206027212 */ /* 0x000fe200078e3cff */
[----:B------:R-:W-:Y:S01]  /*14d0*/  IMAD R212, R9, 0x8, R15 ;  /* 0x0000000809d47824 */ /* 0x000fe200078e020f */
[----:B------:R-:W-:Y:S01]  /*14e0*/  LOP3.LUT R4, R7, 0xfffffe00, RZ, 0xc0, !PT ;  /* 0xfffffe0007047812 */ /* 0x000fe200078ec0ff */
[----:B------:R-:W-:Y:S01]  /*14f0*/  IMAD.IADD R7, R5, 0x1, R3 ;  /* 0x0000000105077824 */ /* 0x000fe200078e0203 */
[----:B------:R-:W-:Y:S01]  /*1500*/  IADD3 R187, R182, 0x40, RZ ;  /* 0x00000040b6bb7810 */ /* 0x000fe20007ffe0ff */
[----:B------:R-:W-:Y:S01]  /*1510*/  IMAD.SHL.U32 R179, R11, 0x2, RZ ;  /* 0x000000020bb37824 */ /* 0x000fe200078e00ff */
[CC--:B------:R-:W-:Y:S01]  /*1520*/  IADD3 R3, R2.reuse, R4.reuse, R8 ;  /* 0x0000000402037210 */ /* 0x0c0fe20007ffe008 */
[----:B------:R-:W-:Y:S01]  /*1530*/  IMAD.MOV.U32 R8, RZ, RZ, 0x20 ;  /* 0x00000020ff087424 */ /* 0x000fe200078e00ff */
[----:B------:R-:W-:-:S02]  /*1540*/  LOP3.LUT R4, R2, R4, RZ, 0xfc, !PT ;  /* 0x0000000402047212 */ /* 0x000fc400078efcff */
[----:B------:R-:W-:Y:S02]  /*1550*/  LOP3.LUT R2, R12, 0x7ffffffc, RZ, 0xc0, !PT ;  /* 0x7ffffffc0c027812 */ /* 0x000fe400078ec0ff */
[----:B------:R-:W-:Y:S02]  /*1560*/  IADD3 R188, R182, 0x80, RZ ;  /* 0x00000080b6bc7810 */ /* 0x000fe40007ffe0ff */
[----:B------:R-:W-:Y:S01]  /*1570*/  SHF.R.S32.HI R5, RZ, 0x1f, R187 ;  /* 0x0000001fff057819 */ /* 0x000fe200000114bb */
[----:B------:R-:W-:Y:S01]  /*1580*/  IMAD.IADD R2, R16, 0x1, -R2 ;  /* 0x0000000110027824 */ /* 0x000fe200078e0a02 */
[----:B------:R-:W-:Y:S02]  /*1590*/  LEA R225, R7, 0x80, 0x1 ;  /* 0x0000008007e17811 */ /* 0x000fe400078e08ff */
[----:B------:R-:W-:Y:S01]  /*15a0*/  SEL R5, R8, 0xffffffe0, !P1 ;  /* 0xffffffe008057807 */ /* 0x000fe20004800000 */
[----:B------:R-:W-:Y:S01]  /*15b0*/  IMAD.SHL.U32 R206, R2, 0x2, RZ ;  /* 0x0000000202ce7824 */ /* 0x000fe200078e00ff */
[----:B------:R-:W-:-:S02]  /*15c0*/  SEL R2, R8, 0xffffffe0, !P4 ;  /* 0xffffffe008027807 */ /* 0x000fc40006000000 */
[----:B------:R-:W-:Y:S01]  /*15d0*/  SHF.R.S32.HI R6, RZ, 0x1f, R188 ;  /* 0x0000001fff067819 */ /* 0x000fe200000114bc */
[----:B------:R-:W-:Y:S01]  /*15e0*/  IMAD.IADD R228, R225, 0x1, R5 ;  /* 0x00000001e1e47824 */ /* 0x000fe200078e0205 */
        /* <DEDUP_REMOVED lines=9> */
[----:B------:R-:W-:Y:S02]  /*1680*/  SHF.R.S32.HI R7, RZ, 0x1f, R251 ;  /* 0x0000001fff077819 */ /* 0x000fe400000114fb */
[----:B------:R-:W-:-:S02]  /*1690*/  IADD3 R237, R206, 0x78, RZ ;  /* 0x00000078ceed7810 */ /* 0x000fc40007ffe0ff */
[C---:B------:R-:W-:Y:S02]  /*16a0*/  IADD3 R236, R206.reuse, 0x80, RZ ;  /* 0x00000080ceec7810 */ /* 0x040fe40007ffe0ff */
[----:B------:R-:W-:Y:S02]  /*16b0*/  SHF.R.S32.HI R8, RZ, 0x1f, R249 ;  /* 0x0000001fff087819 */ /* 0x000fe400000114f9 */
[----:B------:R-:W-:Y:S02]  /*16c0*/  SHF.R.S32.HI R7, RZ, 0x1f, R248 ;  /* 0x0000001fff077819 */ /* 0x000fe400000114f8 */
[C---:B------:R-:W-:Y:S02]  /*16d0*/  IADD3 R234, R206.reuse, 0x90, RZ ;  /* 0x00000090ceea7810 */ /* 0x040fe40007ffe0ff */
[----:B------:R-:W-:Y:S02]  /*16e0*/  IADD3 R233, R206, 0x98, RZ ;  /* 0x00000098cee97810 */ /* 0x000fe40007ffe0ff */
[----:B------:R-:W-:-:S02]  /*16f0*/  SHF.R.S32.HI R8, RZ, 0x1f, R246 ;  /* 0x0000001fff087819 */ /* 0x000fc400000114f6 */
[----:B------:R-:W-:Y:S02]  /*1700*/  SHF.R.S32.HI R7, RZ, 0x1f, R245 ;  /* 0x0000001fff077819 */ /* 0x000fe400000114f5 */
[----:B------:R-:W-:Y:S02]  /*1710*/  SEL R6, R10, 0xffffffc0, !P2 ;  /* 0xffffffc00a067807 */ /* 0x000fe40005000000 */
[C---:B------:R-:W-:Y:S02]  /*1720*/  IADD3 R231, R206.reuse, 0xa8, RZ ;  /* 0x000000a8cee77810 */ /* 0x040fe40007ffe0ff */
[----:B------:R-:W-:Y:S02]  /*1730*/  IADD3 R230, R206, 0xb0, RZ ;  /* 0x000000b0cee67810 */ /* 0x000fe40007ffe0ff */
[----:B------:R-:W-:Y:S02]  /*1740*/  SHF.R.S32.HI R8, RZ, 0x1f, R243 ;  /* 0x0000001fff087819 */ /* 0x000fe400000114f3 */
[----:B------:R-:W-:-:S02]  /*1750*/  SHF.R.S32.HI R7, RZ, 0x1f, R242 ;  /* 0x0000001fff077819 */ /* 0x000fc400000114f2 */
[----:B------:R-:W-:Y:S02]  /*1760*/  IADD3 R229, R206, 0xb8, RZ ;  /* 0x000000b8cee57810 */ /* 0x000fe40007ffe0ff */
[----:B------:R-:W-:Y:S02]  /*1770*/  SHF.R.S32.HI R8, RZ, 0x1f, R240 ;  /* 0x0000001fff087819 */ /* 0x000fe400000114f0 */
[----:B------:R-:W-:Y:S02]  /*1780*/  SHF.R.S32.HI R7, RZ, 0x1f, R239 ;  /* 0x0000001fff077819 */ /* 0x000fe400000114ef */
[----:B------:R-:W-:Y:S02]  /*1790*/  IADD3 R226, R225, -0x10, RZ ;  /* 0xfffffff0e1e27810 */ /* 0x000fe40007ffe0ff */
[----:B------:R-:W-:Y:S02]  /*17a0*/  SHF.R.S32.HI R8, RZ, 0x1f, R237 ;  /* 0x0000001fff087819 */ /* 0x000fe400000114ed */
[----:B------:R-:W-:-:S02]  /*17b0*/  SHF.R.S32.HI R7, RZ, 0x1f, R236 ;  /* 0x0000001fff077819 */ /* 0x000fc400000114ec */
[----:B------:R-:W-:Y:S02]  /*17c0*/  @P0 IADD3 R226, R225, 0x10, RZ ;  /* 0x00000010e1e20810 */ /* 0x000fe40007ffe0ff */
[----:B------:R-:W-:Y:S02]  /*17d0*/  SHF.R.S32.HI R8, RZ, 0x1f, R234 ;  /* 0x0000001fff087819 */ /* 0x000fe400000114ea */
        /* <DEDUP_REMOVED lines=8> */
[----:B------:R-:W-:Y:S01]  /*1860*/  LEA R173, R3, 0xc100, 0x1 ;  /* 0x0000c10003ad7811 */ /* 0x000fe200078e08ff */
[----:B------:R-:W-:Y:S01]  /*1870*/  IMAD.IADD R3, R6, 0x1, R226 ;  /* 0x0000000106037824 */ /* 0x000fe200078e02e2 */
[----:B------:R1:W-:Y:S01]  /*1880*/  STL [R1+0x8], R8 ;  /* 0x0000080801007387 */ /* 0x0003e20000100800 */
[----:B------:R-:W-:-:S02]  /*1890*/  IADD3 R250, R206, 0x10, RZ ;  /* 0x00000010cefa7810 */ /* 0x000fc40007ffe0ff */
[----:B------:R-:W-:Y:S01]  /*18a0*/  IADD3 R247, R206, 0x28, RZ ;  /* 0x00000028cef77810 */ /* 0x000fe20007ffe0ff */
[----:B------:R1:W-:Y:S01]  /*18b0*/  STL [R1+0x4], R7 ;  /* 0x0000040701007387 */ /* 0x0003e20000100800 */
[----:B------:R-:W-:Y:S01]  /*18c0*/  LEA R168, R4, 0x100, 0x1 ;  /* 0x0000010004a87811 */ /* 0x000fe200078e08ff */
[----:B------:R-:W-:Y:S01]  /*18d0*/  IMAD.IADD R174, R173, 0x1, R2 ;  /* 0x00000001adae7824 */ /* 0x000fe200078e0202 */
[C---:B------:R-:W-:Y:S01]  /*18e0*/  IADD3 R244, R206.reuse, 0x40, RZ ;  /* 0x00000040cef47810 */ /* 0x040fe20007ffe0ff */
[----:B------:R1:W-:Y:S01]  /*18f0*/  STL [R1], R3 ;  /* 0x0000000301007387 */ /* 0x0003e20000100800 */
[----:B------:R-:W-:Y:S01]  /*1900*/  IADD3 R241, R206, 0x58, RZ ;  /* 0x00000058cef17810 */ /* 0x000fe20007ffe0ff */
[----:B------:R-:W-:Y:S01]  /*1910*/  IMAD.IADD R169, R2, 0x1, R168 ;  /* 0x0000000102a97824 */ /* 0x000fe200078e02a8 */
[----:B------:R-:W-:Y:S02]  /*1920*/  LEA R165, R0, 0x6100, 0x1 ;  /* 0x0000610000a57811 */ /* 0x000fe400078e08ff */
[----:B------:R-:W-:-:S02]  /*1930*/  IADD3 R238, R206, 0x70, RZ ;  /* 0x00000070ceee7810 */ /* 0x000fc40007ffe0ff */
        /* <DEDUP_REMOVED lines=15> */
.L_x_1229:
        /* <DEDUP_REMOVED lines=30> */
.L_x_1123:
[----:B------:R-:W-:-:S04]  /*1c10*/  ISETP.NE.U32.AND P1, PT, RZ, c[0x0][0x368], PT ;  /* 0x0000da00ff007a0c */ /* 0x000fc80003f25070 */
[----:B------:R-:W-:-:S13]  /*1c20*/  ISETP.NE.AND.EX P1, PT, RZ, c[0x0][0x36c], PT, P1 ;  /* 0x0000db00ff007a0c */ /* 0x000fda0003f25310 */
[----:B------:R-:W-:Y:S05]  /*1c30*/  @!P1 BRA `(.L_x_1124) ;  /* 0x0000004000009947 */ /* 0x000fea0003800000 */
[----:B-1----:R-:W-:-:S04]  /*1c40*/  IADD3 R2, P1, R217, c[0x0][0x368], RZ ;  /* 0x0000da00d9027a10 */ /* 0x002fc80007f3e0ff */
[----:B------:R-:W-:-:S05]  /*1c50*/  IADD3.X R3, R218, c[0x0][0x36c], RZ, P1, !PT ;  /* 0x0000db00da037a10 */ /* 0x000fca0000ffe4ff */
[----:B------:R1:W5:Y:S01]  /*1c60*/  LDG.E R0, [R2.64] ;  /* 0x0000000602007981 */ /* 0x000362000c1e1900 */
[----:B------:R-:W-:Y:S05]  /*1c70*/  BRA `(.L_x_1125) ;  /* 0x0000008000007947 */ /* 0x000fea0003800000 */
.L_x_1124:
        /* <DEDUP_REMOVED lines=8> */
.L_x_1125:
[----:B-1----:R-:W-:Y:S01]  /*1d00*/  IMAD.MOV.U32 R2, RZ, RZ, c[0x0][0x2c4] ;  /* 0x0000b100ff027624 */ /* 0x002fe200078e00ff */
[----:B------:R-:W-:Y:S01]  /*1d10*/  BSSY B0, `(.L_x_1126) ;  /* 0x0000039000007945 */ /* 0x000fe20003800000 */
[----:B------:R-:W-:Y:S02]  /*1d20*/  IMAD.SHL.U32 R205, R209, 0x80, RZ ;  /* 0x00000080d1cd7824 */ /* 0x000fe400078e00ff */
[----:B-----5:R-:W-:Y:S01]  /*1d30*/  IMAD.IADD R203, R0, 0x1, -R193 ;  /* 0x0000000100cb7824 */ /* 0x020fe200078e0ac1 */
[----:B------:R-:W-:-:S02]  /*1d40*/  ISETP.NE.AND P4, PT, R2, 0x1, PT ;  /* 0x000000010200780c */ /* 0x000fc40003f85270 */
[----:B------:R-:W-:Y:S02]  /*1d50*/  IADD3 R2, R205, 0x7f, RZ ;  /* 0x0000007fcd027810 */ /* 0x000fe40007ffe0ff */
[----:B------:R-:W-:-:S03]  /*1d60*/  IADD3 R3, R203, 0x40, -R204 ;  /* 0x00000040cb037810 */ /* 0x000fc60007ffe8cc */
[----:B------:R-:W-:-:S06]  /*1d70*/  IMAD.MOV.U32 R0, RZ, RZ, R2 ;  /* 0x000000ffff007224 */ /* 0x000fcc00078e0002 */
[----:B------:R-:W-:Y:S01]  /*1d80*/  @P4 IMAD.HI.U32 R4, R2, c[0x0][0x2c8], RZ ;  /* 0x0000b20002044a27 */ /* 0x000fe200078e00ff */
[----:B------:R-:W-:-:S04]  /*1d90*/  IADD3 R2, R203, 0x3f, RZ ;  /* 0x0000003fcb027810 */ /* 0x000fc80007ffe0ff */
[----:B------:R-:W-:-:S05]  /*1da0*/  @P4 SHF.R.U32.HI R0, RZ, c[0x0][0x2cc], R4 ;  /* 0x0000b300ff004a19 */ /* 0x000fca0000011604 */
[----:B------:R-:W-:Y:S01]  /*1db0*/  IMAD.IADD R0, R3, 0x1, R0 ;  /* 0x0000000103007824 */ /* 0x000fe200078e0200 */
[----:B------:R-:W-:-:S04]  /*1dc0*/  SHF.R.S32.HI R3, RZ, 0x1f, R2 ;  /* 0x0000001fff037819 */ /* 0x000fc80000011402 */
[----:B------:R-:W-:Y:S02]  /*1dd0*/  SHF.R.S32.HI R4, RZ, 0x1f, R0 ;  /* 0x0000001fff047819 */ /* 0x000fe40000011400 */
[----:B------:R-:W-:Y:S02]  /*1de0*/  LEA.HI R2, R3, R2, RZ, 0x6 ;  /* 0x0000000203027211 */ /* 0x000fe400078f30ff */
[----:B------:R-:W-:Y:S02]  /*1df0*/  LEA.HI R0, R4, R0, RZ, 0x6 ;  /* 0x0000000004007211 */ /* 0x000fe400078f30ff */
[----:B------:R-:W-:Y:S02]  /*1e00*/  SHF.R.S32.HI R3, RZ, 0x6, R2 ;  /* 0x00000006ff037819 */ /* 0x000fe40000011402 */
[----:B------:R-:W-:Y:S02]  /*1e10*/  SHF.R.S32.HI R0, RZ, 0x6, R0 ;  /* 0x00000006ff007819 */ /* 0x000fe40000011400 */
[----:B------:R-:W-:-:S02]  /*1e20*/  LOP3.LUT R2, R210, 0xff000000, RZ, 0xc0, !PT ;  /* 0xff000000d2027812 */ /* 0x000fc400078ec0ff */
[----:B------:R-:W-:Y:S02]  /*1e30*/  IMNMX R8, R3, R0, PT ;  /* 0x0000000003087217 */ /* 0x000fe40003800200 */
[----:B------:R-:W-:Y:S02]  /*1e40*/  LOP3.LUT R4, R210, 0xff0000, RZ, 0xc0, !PT ;  /* 0x00ff0000d2047812 */ /* 0x000fe400078ec0ff */
[----:B------:R-:W-:Y:S02]  /*1e50*/  ISETP.GE.AND P1, PT, R8, 0x1, PT ;  /* 0x000000010800780c */ /* 0x000fe40003f26270 */
[----:B------:R-:W-:Y:S01]  /*1e60*/  SHF.R.U32.HI R0, RZ, 0x8, R2 ;  /* 0x00000008ff007819 */ /* 0x000fe20000011602 */
[----:B------:R-:W-:-:S03]  /*1e70*/  IMAD.MOV.U32 R2, RZ, RZ, RZ ;  /* 0x000000ffff027224 */ /* 0x000fc600078e00ff */
[----:B------:R-:W-:-:S04]  /*1e80*/  LEA.HI R0, R4, R0, RZ, 0x10 ;  /* 0x0000000004007211 */ /* 0x000fc800078f80ff */
[----:B------:R-:W-:Y:S02]  /*1e90*/  LOP3.LUT R223, R0, 0xff, RZ, 0xc0, !PT ;  /* 0x000000ff00df7812 */ /* 0x000fe400078ec0ff */
[----:B------:R-:W-:Y:S01]  /*1ea0*/  SHF.R.U32.HI R222, RZ, 0x10, R0 ;  /* 0x00000010ffde7819 */ /* 0x000fe20000011600 */
        /* <DEDUP_REMOVED lines=31> */
.L_x_1127:
[----:B------:R-:W-:Y:S05]  /*20a0*/  BSYNC B0 ;  /* 0x0000000000007941 */ /* 0x000fea0003800000 */
.L_x_1126:
        /* <DEDUP_REMOVED lines=61> */
[----:B------:R-:W-:Y:S01]  /*2480*/  IMAD.IADD R5, R190, 0x1, R205 ;  /* 0x00000001be057824 */ /* 0x000fe200078e02cd */
[----:B------:R-:W-:Y:S02]  /*2490*/  LOP3.LUT R14, R210, 0xffff, RZ, 0xc0, !PT ;  /* 0x0000ffffd20e7812 */ /* 0x000fe400078ec0ff */
[----:B------:R-:W-:Y:S01]  /*24a0*/  SEL R6, R224, RZ, !P0 ;  /* 0x000000ffe0067207 */ /* 0x000fe20004000000 */
[----:B------:R-:W-:Y:S01]  /*24b0*/  IMAD R0, R0, c[0x0][0x178], RZ ;  /* 0x00005e0000007a24 */ /* 0x000fe200078e02ff */
[----:B------:R-:W-:Y:S01]  /*24c0*/  SEL R4, R213, RZ, !P0 ;  /* 0x000000ffd5047207 */ /* 0x000fe20004000000 */
[----:B------:R-:W-:Y:S01]  /*24d0*/  @P4 IMAD.HI.U32 R7, R5, c[0x0][0x2c8], RZ ;  /* 0x0000b20005074a27 */ /* 0x000fe200078e00ff */
[----:B------:R-:W-:Y:S02]  /*24e0*/  ISETP.GE.AND P6, PT, R182, c[0x0][0x198], PT ;  /* 0x00006600b6007a0c */ /* 0x000fe40003fc6270 */
[----:B------:R-:W-:Y:S01]  /*24f0*/  ISETP.GE.AND P5, PT, R187, c[0x0][0x198], PT ;  /* 0x00006600bb007a0c */ /* 0x000fe20003fa6270 */
[----:B------:R-:W-:Y:S01]  /*2500*/  IMAD R0, R11, c[0x0][0x17c], R0 ;  /* 0x00005f000b007a24 */ /* 0x000fe200078e0200 */
[----:B------:R-:W-:Y:S01]  /*2510*/  ISETP.GE.AND P3, PT, R188, c[0x0][0x198], PT ;  /* 0x00006600bc007a0c */ /* 0x000fe20003f66270 */
[----:B------:R-:W-:Y:S01]  /*2520*/  IMAD R6, R6, c[0x0][0x1c0], RZ ;  /* 0x0000700006067a24 */ /* 0x000fe200078e02ff */
[----:B------:R-:W-:-:S03]  /*2530*/  IADD3 R92, R192, -0x1, RZ ;  /* 0xffffffffc05c7810 */ /* 0x000fc60007ffe0ff */
[----:B------:R-:W-:Y:S02]  /*2540*/  IMAD R6, R4, c[0x0][0x1c4], R6 ;  /* 0x0000710004067a24 */ /* 0x000fe400078e0206 */
[----:B-1----:R-:W-:-:S04]  /*2550*/  IMAD.WIDE.U32 R2, R11, c[0x0][0x178], RZ ;  /* 0x00005e000b027a25 */ /* 0x002fc800078e00ff */
[----:B------:R-:W-:Y:S01]  /*2560*/  IMAD.IADD R3, R3, 0x1, R0 ;  /* 0x0000000103037824 */ /* 0x000fe200078e0200 */
        /* <DEDUP_REMOVED lines=23> */
.L_x_1234:
[----:B------:R-:W-:Y:S05]  /*26e0*/  BRA.DIV ~URZ, `(.L_x_1130) ;  /* 0x0000e5627f007947 */ /* 0x000fea000b800000 */
[----:B------:R3:W4:Y:S02]  /*26f0*/  SHFL.IDX PT, R0, R12, RZ, 0x181f ;  /* 0x00181fff0c007589 */ /* 0x00072400000e0000 */
.L_x_1235:
[----:B------:R-:W-:Y:S01]  /*2700*/  IMAD R11, R204, c[0x0][0x2c4], RZ ;  /* 0x0000b100cc0b7a24 */ /* 0x000fe200078e02ff */
[----:B------:R-:W-:Y:S01]  /*2710*/  IADD3 R10, R207, R205, RZ ;  /* 0x000000cdcf0a7210 */ /* 0x000fe20007ffe0ff */
        /* <DEDUP_REMOVED lines=18> */
.L_x_1132:
[----:B------:R-:W-:Y:S05]  /*2840*/  BSYNC B0 ;  /* 0x0000000000007941 */ /* 0x000fea0003800000 */
.L_x_1131:
[----:B------:R-:W-:Y:S05]  /*2850*/  BRA.DIV ~URZ, `(.L_x_1133) ;  /* 0x0000e4627f007947 */ /* 0x000fea000b800000 */
[----:B--2---:R2:W1:Y:S04]  /*2860*/  SHFL.IDX PT, R8, R9, 0x1, 0x181f ;  /* 0x00381f0009087f89 */ /* 0x00446800000e0000 */
[----:B----4-:R2:W4:Y:S02]  /*2870*/  SHFL.IDX PT, R0, R12, 0x1, 0x181f ;  /* 0x00381f000c007f89 */ /* 0x01052400000e0000 */
.L_x_1236:
        /* <DEDUP_REMOVED lines=19> */
.L_x_1135:
[----:B------:R-:W-:Y:S05]  /*29b0*/  BSYNC B0 ;  /* 0x0000000000007941 */ /* 0x000fea0003800000 */
.L_x_1134:
[----:B------:R-:W-:Y:S05]  /*29c0*/  BRA.DIV ~URZ, `(.L_x_1136) ;  /* 0x0000e3c27f007947 */ /* 0x000fea000b800000 */
[----:B-1----:R1:W2:Y:S02]  /*29d0*/  SHFL.IDX PT, R8, R9, 0x2, 0x181f ;  /* 0x00581f0009087f89 */ /* 0x0022a400000e0000 */
.L_x_1237:
[----:B------:R-:W-:Y:S05]  /*29e0*/  BRA.DIV ~URZ, `(.L_x_1137) ;  /* 0x0000e4127f007947 */ /* 0x000fea000b800000 */
[----:B----4-:R4:W1:Y:S02]  /*29f0*/  SHFL.IDX PT, R0, R12, 0x2, 0x181f ;  /* 0x00581f000c007f89 */ /* 0x01086400000e0000 */
.L_x_1238:
        /* <DEDUP_REMOVED lines=19> */
.L_x_1139:
[----:B------:R-:W-:Y:S05]  /*2b30*/  BSYNC B0 ;  /* 0x0000000000007941 */ /* 0x000fea0003800000 */
.L_x_1138:
[----:B------:R-:W-:Y:S05]  /*2b40*/  BRA.DIV ~URZ, `(.L_x_1140) ;  /* 0x0000e3227f007947 */ /* 0x000fea000b800000 */
[----:B--2---:R2:W3:Y:S04]  /*2b50*/  SHFL.IDX PT, R8, R9, 0x3, 0x181f ;  /* 0x00781f0009087f89 */ /* 0x0044e800000e0000 */
[----:B-1----:R2:W1:Y:S02]  /*2b60*/  SHFL.IDX PT, R0, R12, 0x3, 0x181f ;  /* 0x00781f000c007f89 */ /* 0x00246400000e0000 */
.L_x_1239:
[----:B------:R-:W-:Y:S01]  /*2b70*/  IADD3 R2, R10, 0x60, RZ ;  /* 0x000000600a027810 */ /* 0x000fe20007ffe0ff */
[----:B-----5:R-:W-:Y:S01]  /*2b80*/  IMAD.WIDE.U32 R196, R13, c[0x0][0x2b0], RZ ;  /* 0x0000ac000dc47a25 */ /* 0x020fe200078e00ff */
[----:B------:R-:W-:-:S02]  /*2b90*/  SHF.R.S32.HI R25, RZ, 0x1f, R182 ;  /* 0x0000001fff197819 */ /* 0x000fc400000114b6 */
[----:B------:R-:W-:Y:S02]  /*2ba0*/  ISETP.GE.AND P2, PT, R2, R11, PT ;  /* 0x0000000b0200720c */ /* 0x000fe40003f46270 */
[----:B------:R-:W-:Y:S02]  /*2bb0*/  SHF.R.S32.HI R24, RZ, 0x1f, R187 ;  /* 0x0000001fff187819 */ /* 0x000fe400000114bb */
[----:B------:R-:W-:-:S09]  /*2bc0*/  SHF.R.S32.HI R15, RZ, 0x1f, R188 ;  /* 0x0000001fff0f7819 */ /* 0x000fd200000114bc */
[CC--:B-1----:R-:W-:Y:S02]  /*2bd0*/  @!P2 LEA R6, P0, R182.reuse, R0.reuse, 0x1 ;  /* 0x00000000b606a211 */ /* 0x0c2fe400078008ff */
[C---:B------:R-:W-:Y:S02]  /*2be0*/  @!P2 LEA R4, P1, R187.reuse, R0, 0x1 ;  /* 0x00000000bb04a211 */ /* 0x040fe400078208ff */
        /* <DEDUP_REMOVED lines=33> */
[----:B------:R-:W-:Y:S01]  /*2e00*/  IADD3 R164, R165, 0x20, RZ ;  /* 0x00000020a5a47810 */ /* 0x000fe20007ffe0ff */
[----:B------:R-:W-:Y:S01]  /*2e10*/  IMAD.WIDE.U32 R194, R14, c[0x0][0x1e8], RZ ;  /* 0x00007a000ec27a25 */ /* 0x000fe200078e00ff */
[----:B------:R-:W-:Y:S01]  /*2e20*/  SHF.L.U64.HI R93, R182, 0x1, R25 ;  /* 0x00000001b65d7819 */ /* 0x000fe20000010219 */
[----:B------:R-:W-:Y:S01]  /*2e30*/  BSSY B0, `(.L_x_1141) ;  /* 0x0000158000007945 */ /* 0x000fe20003800000 */
[----:B------:R-:W-:Y:S01]  /*2e40*/  SHF.L.U64.HI R95, R187, 0x1, R24 ;  /* 0x00000001bb5f7819 */ /* 0x000fe20000010218 */
[----:B------:R-:W-:Y:S01]  /*2e50*/  IMAD R181, R0, c[0x0][0x2b8], R2 ;  /* 0x0000ae0000b57a24 */ /* 0x000fe200078e0202 */
[----:B------:R-:W-:Y:S01]  /*2e60*/  SHF.L.U64.HI R94, R188, 0x1, R15 ;  /* 0x00000001bc5e7819 */ /* 0x000fe2000001020f */
[----:B------:R-:W-:Y:S02]  /*2e70*/  IMAD R200, R14, c[0x0][0x1ec], R195 ;  /* 0x00007b000ec87a24 */ /* 0x000fe400078e02c3 */
[----:B------:R-:W-:Y:S01]  /*2e80*/  IMAD.WIDE.U32 R2, R181, c[0x0][0x1e0], RZ ;  /* 0x00007800b5027a25 */ /* 0x000fe200078e00ff */
[----:B--2---:R-:W-:-:S03]  /*2e90*/  SHF.R.S32.HI R9, RZ, 0x1f, R181 ;  /* 0x0000001fff097819 */ /* 0x004fc600000114b5 */
[----:B------:R-:W-:Y:S02]  /*2ea0*/  IMAD R96, R92, -0x40, R203 ;  /* 0xffffffc05c607824 */ /* 0x000fe400078e02cb */
[----:B------:R-:W-:Y:S02]  /*2eb0*/  IMAD R0, R9, c[0x0][0x1e0], RZ ;  /* 0x0000780009007a24 */ /* 0x000fe400078e02ff */
[----:B------:R-:W-:Y:S02]  /*2ec0*/  IMAD.IADD R13, R96, 0x1, -R207 ;  /* 0x00000001600d7824 */ /* 0x000fe400078e0acf */
[----:B------:R-:W-:Y:S02]  /*2ed0*/  IMAD R0, R181, c[0x0][0x1e4], R0 ;  /* 0x00007900b5007a24 */ /* 0x000fe400078e0200 */
[----:B------:R-:W-:Y:S01]  /*2ee0*/  IMAD.WIDE.U32 R198, R14, c[0x0][0x210], RZ ;  /* 0x000084000ec67a25 */ /* 0x000fe200078e00ff */
[C---:B------:R-:W-:Y:S02]  /*2ef0*/  ISETP.GE.AND P2, PT, R13.reuse, 0x1, PT ;  /* 0x000000010d00780c */ /* 0x040fe40003f46270 */
[----:B------:R-:W-:Y:S01]  /*2f00*/  ISETP.GE.AND P6, PT, R13, 0x21, PT ;  /* 0x000000210d00780c */ /* 0x000fe20003fc6270 */
[----:B------:R-:W-:-:S02]  /*2f10*/  IMAD.IADD R3, R3, 0x1, R0 ;  /* 0x0000000103037824 */ /* 0x000fc400078e0200 */
[----:B------:R-:W-:Y:S02]  /*2f20*/  IMAD R202, R14, c[0x0][0x214], R199 ;  /* 0x000085000eca7a24 */ /* 0x000fe400078e02c7 */
[----:B------:R-:W-:Y:S02]  /*2f30*/  IMAD.SHL.U32 R97, R182, 0x2, RZ ;  /* 0x00000002b6617824 */ /* 0x000fe400078e00ff */
[C---:B------:R-:W-:Y:S02]  /*2f40*/  IMAD.SHL.U32 R98, R187.reuse, 0x2, RZ ;  /* 0x00000002bb627824 */ /* 0x040fe400078e00ff */
[----:B------:R-:W-:Y:S02]  /*2f50*/  IMAD.SHL.U32 R99, R188, 0x2, RZ ;  /* 0x00000002bc637824 */ /* 0x000fe400078e00ff */
[----:B------:R-:W-:Y:S02]  /*2f60*/  @P2 ISETP.GE.AND P1, PT, R182, c[0x0][0x1d4], PT ;  /* 0x00007500b6002a0c */ /* 0x000fe40003f26270 */
[----:B------:R-:W-:-:S02]  /*2f70*/  @P2 ISETP.GE.AND P5, PT, R187, c[0x0][0x1d4], PT ;  /* 0x00007500bb002a0c */ /* 0x000fc40003fa6270 */
[----:B---3--:R-:W-:Y:S01]  /*2f80*/  SHF.R.S32.HI R10, RZ, 0x1f, R178 ;  /* 0x0000001fff0a7819 */ /* 0x008fe200000114b2 */
[----:B------:R-:W-:-:S04]  /*2f90*/  IMAD.WIDE.U32 R2, R178, c[0x0][0x1f0], R2 ;  /* 0x00007c00b2027a25 */ /* 0x000fc800078e0002 */
[----:B------:R-:W-:-:S04]  /*2fa0*/  IMAD R0, R10, c[0x0][0x1f0], RZ ;  /* 0x00007c000a007a24 */ /* 0x000fc800078e02ff */
[----:B------:R-:W-:Y:S01]  /*2fb0*/  IMAD R4, R178, c[0x0][0x1f4], R0 ;  /* 0x00007d00b2047a24 */ /* 0x000fe200078e0200 */
[----:B------:R-:W-:-:S04]  /*2fc0*/  IADD3 R0, P0, R2, R194, RZ ;  /* 0x000000c202007210 */ /* 0x000fc80007f1e0ff */
[----:B------:R-:W-:Y:S02]  /*2fd0*/  IADD3.X R2, R200, R3, R4, P0, !PT ;  /* 0x00000003c8027210 */ /* 0x000fe400007fe404 */
[----:B------:R-:W-:-:S04]  /*2fe0*/  LEA R3, P0, R0, c[0x0][0x1c8], 0x1 ;  /* 0x0000720000037a11 */ /* 0x000fc800078008ff */
[----:B------:R-:W-:Y:S02]  /*2ff0*/  LEA.HI.X R5, R0, c[0x0][0x1cc], R2, 0x1, P0 ;  /* 0x0000730000057a11 */ /* 0x000fe400000f0c02 */
[----:B------:R-:W1:Y:S04]  /*3000*/  SHFL.IDX PT, R0, R3, RZ, 0x181f ;  /* 0x00181fff03007589 */ /* 0x000e6800000e0000 */
[----:B------:R-:W2:Y:S04]  /*3010*/  SHFL.IDX PT, R2, R5, RZ, 0x181f ;  /* 0x00181fff05027589 */ /* 0x000ea800000e0000 */
[----:B------:R-:W3:Y:S04]  /*3020*/  SHFL.IDX PT, R3, R3, 0x1, 0x181f ;  /* 0x00381f0003037f89 */ /* 0x000ee800000e0000 */
[----:B------:R2:W5:Y:S01]  /*3030*/  SHFL.IDX PT, R8, R5, 0x1, 0x181f ;  /* 0x00381f0005087f89 */ /* 0x00056200000e0000 */
        /* <DEDUP_REMOVED lines=13> */
[C---:B------:R-:W-:Y:S02]  /*3110*/  @P6 ISETP.GE.AND P2, PT, R182.reuse, c[0x0][0x1d4], PT ;  /* 0x00007500b6006a0c */ /* 0x040fe40003f46270 */
[----:B------:R-:W-:Y:S02]  /*3120*/  @P6 ISETP.GE.AND P1, PT, R187, c[0x0][0x1d4], PT ;  /* 0x00007500bb006a0c */ /* 0x000fe40003f26270 */
[----:B-----5:R-:W-:Y:S02]  /*3130*/  @P6 LEA.HI.X R7, R182, R8, R25, 0x1, P0 ;  /* 0x00000008b6076211 */ /* 0x020fe400000f0c19 */
[----:B------:R-:W-:-:S07]  /*3140*/  @P6 ISETP.GE.AND P0, PT, R188, c[0x0][0x1d4], PT ;  /* 0x00007500bc006a0c */ /* 0x000fce0003f06270 */
[----:B------:R2:W-:Y:S01]  /*3150*/  @P6 LDGSTS.E.BYPASS.LTC128B.128 [R179+0x7100], [R6.64], !P2 ;  /* 0x0710000006b36fae */ /* 0x0005e2000d101d46 */
[----:B-1----:R-:W-:-:S04]  /*3160*/  @P6 LEA R4, P5, R187, R3, 0x1 ;  /* 0x00000003bb046211 */ /* 0x002fc800078a08ff */
[----:B------:R-:W-:Y:S02]  /*3170*/  @P6 LEA.HI.X R5, R187, R8, R24, 0x1, P5 ;  /* 0x00000008bb056211 */ /* 0x000fe400028f0c18 */
[----:B------:R-:W-:-:S03]  /*3180*/  @P6 LEA R2, P5, R188, R3, 0x1 ;  /* 0x00000003bc026211 */ /* 0x000fc600078a08ff */
[----:B------:R2:W-:Y:S01]  /*3190*/  @P6 LDGSTS.E.BYPASS.LTC128B.128 [R179+0x9100], [R4.64], !P1 ;  /* 0x0910000004b36fae */ /* 0x0005e2000c901d46 */
[----:B------:R-:W-:-:S05]  /*31a0*/  @P6 LEA.HI.X R3, R188, R8, R15, 0x1, P5 ;  /* 0x00000008bc036211 */ /* 0x000fca00028f0c0f */
[----:B------:R1:W-:Y:S04]  /*31b0*/  @P6 LDGSTS.E.BYPASS.LTC128B.128 [R179+0xb100], [R2.64], !P0 ;  /* 0x0b10000002b36fae */ /* 0x0003e8000c101d46 */
[----:B------:R-:W0:Y:S01]  /*31c0*/  LDGDEPBAR ;  /* 0x00000000000079af */ /* 0x000e220000000000 */
[----:B------:R-:W-:Y:S02]  /*31d0*/  R2P PR, R191, 0x6 ;  /* 0x00000006bf007804 */ /* 0x000fe40000000000 */
[----:B------:R-:W-:-:S11]  /*31e0*/  ISETP.GE.AND P6, PT, R182, c[0x0][0x1d4], PT ;  /* 0x00007500b6007a0c */ /* 0x000fd60003fc6270 */
[----:B------:R-:W-:Y:S01]  /*31f0*/  @P1 IADD3 R164, R165, -0x20, RZ ;  /* 0xffffffe0a5a41810 */ /* 0x000fe20007ffe0ff */
[----:B-1----:R-:W-:Y:S01]  /*3200*/  IMAD.WIDE.U32 R2, R181, c[0x0][0x208], RZ ;  /* 0x00008200b5027a25 */ /* 0x002fe200078e00ff */
[----:B------:R-:W-:-:S04]  /*3210*/  DEPBAR.LE SB0, 0x1 ;  /* 0x000080400000791a */ /* 0x000fc80000000000 */
[----:B------:R-:W-:-:S04]  /*3220*/  DEPBAR.LE SB0, 0x0 ;  /* 0x000080000000791a */ /* 0x000fc80000000000 */
[----:B------:R-:W-:Y:S01]  /*3230*/  BAR.SYNC.DEFER_BLOCKING 0x0 ;  /* 0x0000000000007b1d */ /* 0x000fe20000010000 */
[----:B------:R-:W-:Y:S02]  /*3240*/  IMAD.IADD R3, R3, 0x1, R0 ;  /* 0x0000000103037824 */ /* 0x000fe400078e0200 */
[----:B------:R-:W-:Y:S02]  /*3250*/  IMAD R0, R10, c[0x0][0x218], RZ ;  /* 0x000086000a007a24 */ /* 0x000fe400078e02ff */
[----:B------:R-:W-:-:S04]  /*3260*/  IMAD.WIDE.U32 R2, R178, c[0x0][0x218], R2 ;  /* 0x00008600b2027a25 */ /* 0x000fc800078e0002 */
[----:B------:R-:W-:Y:S01]  /*3270*/  IMAD R8, R178, c[0x0][0x21c], R0 ;  /* 0x00008700b2087a24 */ /* 0x000fe200078e0200 */
[----:B------:R-:W-:-:S04]  /*3280*/  IADD3 R0, P0, R2, R198, RZ ;  /* 0x000000c602007210 */ /* 0x000fc80007f1e0ff */
[----:B------:R-:W-:Y:S02]  /*3290*/  IADD3.X R2, R202, R3, R8, P0, !PT ;  /* 0x00000003ca027210 */ /* 0x000fe400007fe408 */
[----:B------:R-:W-:-:S04]  /*32a0*/  LEA R8, P0, R0, c[0x0][0x1f8], 0x1 ;  /* 0x00007e0000087a11 */ /* 0x000fc800078008ff */
[----:B----4-:R-:W-:Y:S02]  /*32b0*/  LEA.HI.X R12, R0, c[0x0][0x1fc], R2, 0x1, P0 ;  /* 0x00007f00000c7a11 */ /* 0x010fe400000f0c02 */
[----:B------:R-:W1:Y:S04]  /*32c0*/  SHFL.IDX PT, R2, R8, RZ, 0x181f ;  /* 0x00181fff08027589 */ /* 0x000e6800000e0000 */
[----:B--2---:R-:W-:Y:S04]  /*32d0*/  LDSM.16.M88.4 R4, [R173] ;  /* 0x00000000ad04783b */ /* 0x004fe80000000200 */
[----:B------:R-:W-:Y:S04]  /*32e0*/  LDSM.16.M88.4 R16, [R165] ;  /* 0x00000000a510783b */ /* 0x000fe80000000200 */
[----:B------:R-:W-:Y:S04]  /*32f0*/  LDSM.16.M88.4 R20, [R165+0x1000] ;  /* 0x00100000a514783b */ /* 0x000fe80000000200 */
[----:B------:R-:W2:Y:S04]  /*3300*/  SHFL.IDX PT, R3, R12, RZ, 0x181f ;  /* 0x00181fff0c037589 */ /* 0x000ea800000e0000 */
[----:B------:R-:W3:Y:S04]  /*3310*/  SHFL.IDX PT, R0, R8, 0x1, 0x181f ;  /* 0x00381f0008007f89 */ /* 0x000ee800000e0000 */
[----:B------:R-:W-:Y:S01]  /*3320*/  LDSM.16.M88.4 R8, [R174] ;  /* 0x00000000ae08783b */ /* 0x000fe20000000200 */
[----:B-1----:R-:W-:-:S03]  /*3330*/  IADD3 R14, P5, R2, R98, RZ ;  /* 0x00000062020e7210 */ /* 0x002fc60007fbe0ff */
[----:B------:R-:W-:Y:S04]  /*3340*/  LDSM.16.M88.4 R36, [R164] ;  /* 0x00000000a424783b */ /* 0x000fe80000000200 */
[----:B------:R-:W1:Y:S04]  /*3350*/  SHFL.IDX PT, R12, R12, 0x1, 0x181f ;  /* 0x00381f000c0c7f89 */ /* 0x000e6800000e0000 */
[----:B------:R-:W4:Y:S01]  /*3360*/  LDSM.16.M88.4 R28, [R165+0x800] ;  /* 0x00080000a51c783b */ /* 0x000f220000000200 */
[----:B--2---:R-:W-:Y:S01]  /*3370*/  IMAD.X R15, R3, 0x1, R95, P5 ;  /* 0x00000001030f7824 */ /* 0x004fe200028e065f */
[----:B------:R-:W-:-:S02]  /*3380*/  ISETP.GE.AND P5, PT, R187, c[0x0][0x1d4], PT ;  /* 0x00007500bb007a0c */ /* 0x000fc40003fa6270 */
[----:B------:R-:W2:Y:S04]  /*3390*/  LDSM.16.M88.4 R52, [R165+0x1800] ;  /* 0x00180000a534783b */ /* 0x000ea80000000200 */
[----:B------:R-:W5:Y:S01]  /*33a0*/  LDSM.16.M88.4 R24, [R164+0x800] ;  /* 0x00080000a418783b */ /* 0x000f620000000200 */
[C---:B------:R-:W-:Y:S03]  /*33b0*/  HMMA.16816.F32.BF16 R56, R4.reuse, R16, RZ ;  /* 0x000000100438723c */ /* 0x040fe600000418ff */
[----:B------:R-:W2:Y:S04]  /*33c0*/  LDSM.16.M88.4 R48, [R164+0x1000] ;  /* 0x00100000a430783b */ /* 0x000ea80000000200 */
[C---:B------:R-:W-:Y:S01]  /*33d0*/  IADD3 R16, P1, R2.reuse, R97, RZ ;  /* 0x0000006102107210 */ /* 0x040fe20007f3e0ff */
[----:B------:R-:W-:Y:S01]  /*33e0*/  HMMA.16816.F32.BF16 R32, R4, R20, RZ ;  /* 0x000000140420723c */ /* 0x000fe200000418ff */
[----:B------:R-:W-:-:S03]  /*33f0*/  IADD3 R2, P0, R2, R99, RZ ;  /* 0x0000006302027210 */ /* 0x000fc60007f1e0ff */
[C-C-:B------:R-:W-:Y:S02]  /*3400*/  IMAD.X R17, R3.reuse, 0x1, R93.reuse, P1 ;  /* 0x0000000103117824 */ /* 0x140fe400008e065d */
[----:B------:R-:W-:Y:S01]  /*3410*/  IMAD.X R3, R3, 0x1, R94, P0 ;  /* 0x0000000103037824 */ /* 0x000fe200000e065e */
[----:B---3--:R-:W-:Y:S01]  /*3420*/  IADD3 R20, P1, R0, R97, RZ ;  /* 0x0000006100147210 */ /* 0x008fe20007f3e0ff */
[----:B------:R-:W-:Y:S04]  /*3430*/  HMMA.16816.F32.BF16 R44, R4, R18, RZ ;  /* 0x00000012042c723c */ /* 0x000fe800000418ff */
[----:B-1----:R-:W-:Y:S01]  /*3440*/  IMAD.X R21, R12, 0x1, R93, P1 ;  /* 0x000000010c157824 */ /* 0x002fe200008e065d */
[C---:B------:R-:W-:Y:S02]  /*3450*/  ISETP.LT.OR P1, PT, R13.reuse, 0x1, P6 ;  /* 0x000000010d00780c */ /* 0x040fe40003721670 */
[----:B------:R-:W-:Y:S01]  /*3460*/  IADD3 R18, P0, R0, R98, RZ ;  /* 0x0000006200127210 */ /* 0x000fe20007f1e0ff */
[----:B------:R-:W-:Y:S01]  /*3470*/  HMMA.16816.F32.BF16 R80, R8, R36, R56 ;  /* 0x000000240850723c */ /* 0x000fe20000041838 */
[----:B------:R-:W1:Y:S01]  /*3480*/  LDSM.16.M88.4 R56, [R164+0x1800] ;  /* 0x00180000a438783b */ /* 0x000e620000000200 */
[----:B------:R-:W-:-:S02]  /*3490*/  ISETP.LT.OR P6, PT, R13, 0x21, P6 ;  /* 0x000000210d00780c */ /* 0x000fc400037c1670 */
[----:B------:R-:W-:Y:S01]  /*34a0*/  IMAD.X R19, R12, 0x1, R95, P0 ;  /* 0x000000010c137824 */ /* 0x000fe200000e065f */
[C---:B------:R-:W-:Y:S02]  /*34b0*/  ISETP.LT.OR P0, PT, R13.reuse, 0x1, P5 ;  /* 0x000000010d00780c */ /* 0x040fe40002f01670 */
[----:B------:R-:W-:Y:S01]  /*34c0*/  ISETP.LT.OR P5, PT, R13, 0x21, P5 ;  /* 0x000000210d00780c */ /* 0x000fe20002fa1670 */
[----:B----4-:R-:W-:Y:S02]  /*34d0*/  HMMA.16816.F32.BF16 R40, R4, R28, RZ ;  /* 0x0000001c0428723c */ /* 0x010fe400000418ff */
[----:B------:R-:W-:Y:S01]  /*34e0*/  @!PT LDS RZ, [RZ] ;  /* 0x00000000fffff984 */ /* 0x000fe20000000800 */
[----:B------:R-:W-:Y:S01]  /*34f0*/  @!PT LDS RZ, [RZ] ;  /* 0x00000000fffff984 */ /* 0x000fe20000000800 */
[----:B------:R-:W-:Y:S01]  /*3500*/  @!PT LDS RZ, [RZ] ;  /* 0x00000000fffff984 */ /* 0x000fe20000000800 */
[----:B------:R3:W-:Y:S01]  /*3510*/  LDGSTS.E.BYPASS.LTC128B.128 [R179+0x100], [R16.64], !P1 ;  /* 0x0010000010b37fae */ /* 0x0007e2000c901d46 */
[----:B------:R-:W-:-:S05]  /*3520*/  ISETP.GE.AND P1, PT, R188, c[0x0][0x1d4], PT ;  /* 0x00007500bc007a0c */ /* 0x000fca0003f26270 */
[----:B------:R-:W-:Y:S02]  /*3530*/  HMMA.16816.F32.BF16 R28, R4, R30, RZ ;  /* 0x0000001e041c723c */ /* 0x000fe400000418ff */
[----:B------:R4:W-:Y:S01]  /*3540*/  LDGSTS.E.BYPASS.LTC128B.128 [R179+0x2100], [R14.64], !P0 ;  /* 0x021000000eb37fae */ /* 0x0009e2000c101d46 */
[C---:B------:R-:W-:Y:S02]  /*3550*/  ISETP.LT.OR P0, PT, R13.reuse, 0x1, P1 ;  /* 0x000000010d00780c */ /* 0x040fe40000f01670 */
[----:B------:R-:W-:-:S03]  /*3560*/  ISETP.LT.OR P1, PT, R13, 0x21, P1 ;  /* 0x000000210d00780c */ /* 0x000fc60000f21670 */
[C---:B------:R-:W-:Y:S08]  /*3570*/  HMMA.16816.F32.BF16 R60, R4.reuse, R22, RZ ;  /* 0x00000016043c723c */ /* 0x040ff000000418ff */
[----:B------:R1:W-:Y:S01]  /*3580*/  LDGSTS.E.BYPASS.LTC128B.128 [R179+0x4100], [R2.64], !P0 ;  /* 0x0410000002b37fae */ /* 0x0003e2000c101d46 */
[C---:B--2---:R-:W-:Y:S03]  /*3590*/  HMMA.16816.F32.BF16 R68, R4.reuse, R52, RZ ;  /* 0x000000340444723c */ /* 0x044fe600000418ff */
[----:B------:R2:W-:Y:S04]  /*35a0*/  LDGSTS.E.BYPASS.LTC128B.128 [R179+0x1100], [R20.64], !P6 ;  /* 0x0110000014b37fae */ /* 0x0005e8000f101d46 */
[----:B------:R3:W-:Y:S01]  /*35b0*/  LDGSTS.E.BYPASS.LTC128B.128 [R179+0x3100], [R18.64], !P5 ;  /* 0x0310000012b37fae */ /* 0x0007e2000e901d46 */
[----:B------:R-:W-:Y:S08]  /*35c0*/  HMMA.16816.F32.BF16 R64, R4, R54, RZ ;  /* 0x000000360440723c */ /* 0x000ff000000418ff */
[C---:B-----5:R-:W-:Y:S08]  /*35d0*/  HMMA.16816.F32.BF16 R72, R8.reuse, R24, R40 ;  /* 0x000000180848723c */ /* 0x060ff00000041828 */
[----:B------:R-:W-:Y:S01]  /*35e0*/  HMMA.16816.F32.BF16 R52, R8, R26, R28 ;  /* 0x0000001a0834723c */ /* 0x000fe2000004181c */
[----:B-1----:R-:W-:Y:S01]  /*35f0*/  IMAD.MOV.U32 R3, RZ, RZ, 0x40 ;  /* 0x00000040ff037424 */ /* 0x002fe200078e00ff */
[----:B------:R-:W-:-:S04]  /*3600*/  IADD3 R2, P0, R0, R99, RZ ;  /* 0x0000006300027210 */ /* 0x000fc80007f1e0ff */
[----:B------:R-:W-:Y:S01]  /*3610*/  SEL R0, R3, 0xffffffc0, !P2 ;  /* 0xffffffc003007807 */ /* 0x000fe20005000000 */
[----:B------:R-:W-:Y:S01]  /*3620*/  IMAD.X R3, R12, 0x1, R94, P0 ;  /* 0x000000010c037824 */ /* 0x000fe200000e065e */
[----:B------:R-:W-:Y:S01]  /*3630*/  HMMA.16816.F32.BF16 R76, R8, R38, R44 ;  /* 0x00000026084c723c */ /* 0x000fe2000004182c */
[----:B------:R-:W-:Y:S02]  /*3640*/  ISETP.GT.AND P0, PT, R92, R189, PT ;  /* 0x000000bd5c00720c */ /* 0x000fe40003f04270 */
[----:B------:R-:W-:Y:S01]  /*3650*/  IMAD.IADD R167, R165, 0x1, R0 ;  /* 0x00000001a5a77824 */ /* 0x000fe200078e0200 */
[----:B------:R1:W-:Y:S01]  /*3660*/  LDGSTS.E.BYPASS.LTC128B.128 [R179+0x5100], [R2.64], !P1 ;  /* 0x0510000002b37fae */ /* 0x0003e2000c901d46 */
[----:B------:R-:W-:-:S03]  /*3670*/  ISETP.GT.AND P1, PT, R190, 0x3f, PT ;  /* 0x0000003fbe00780c */ /* 0x000fc60003f24270 */
[----:B------:R-:W-:Y:S01]  /*3680*/  LDSM.16.M88.4 R4, [R176] ;  /* 0x00000000b004783b */ /* 0x000fe20000000200 */
[C---:B------:R-:W-:Y:S03]  /*3690*/  HMMA.16816.F32.BF16 R40, R8.reuse, R48, R32 ;  /* 0x000000300828723c */ /* 0x040fe60000041820 */
[----:B------:R-:W5:Y:S04]  /*36a0*/  LDSM.16.M88.4 R24, [R167] ;  /* 0x00000000a718783b */ /* 0x000f680000000200 */
[----:B--2---:R-:W2:Y:S01]  /*36b0*/  LDSM.16.M88.4 R20, [R167+0x800] ;  /* 0x00080000a714783b */ /* 0x004ea20000000200 */
[C---:B----4-:R-:W-:Y:S03]  /*36c0*/  HMMA.16816.F32.BF16 R12, R8.reuse, R50, R60 ;  /* 0x00000032080c723c */ /* 0x050fe6000004183c */
[----:B---3--:R-:W3:Y:S04]  /*36d0*/  LDSM.16.M88.4 R16, [R167+0x1000] ;  /* 0x00100000a710783b */ /* 0x008ee80000000200 */
[----:B------:R-:W4:Y:S01]  /*36e0*/  LDSM.16.M88.4 R36, [R167+0x1800] ;  /* 0x00180000a724783b */ /* 0x000f220000000200 */
[----:B------:R-:W-:Y:S03]  /*36f0*/  HMMA.16816.F32.BF16 R32, R8, R56, R68 ;  /* 0x000000380820723c */ /* 0x000fe60000041844 */
[----:B------:R-:W0:Y:S01]  /*3700*/  LDGDEPBAR ;  /* 0x00000000000079af */ /* 0x000e220000000000 */
[----:B-1----:R-:W-:-:S04]  /*3710*/  IADD3 R2, R164, 0x4000, RZ ;  /* 0x00004000a4027810 */ /* 0x002fc80007ffe0ff */
[----:B------:R-:W-:Y:S01]  /*3720*/  HMMA.16816.F32.BF16 R28, R8, R58, R64 ;  /* 0x0000003a081c723c */ /* 0x000fe20000041840 */
[----:B------:R-:W-:Y:S01]  /*3730*/  LDSM.16.M88.4 R8, [R175] ;  /* 0x00000000af08783b */ /* 0x000fe20000000200 */
[----:B------:R-:W-:-:S05]  /*3740*/  IMAD.IADD R166, R2, 0x1, R0 ;  /* 0x0000000102a67824 */ /* 0x000fca00078e0200 */
[----:B------:R-:W1:Y:S04]  /*3750*/  LDSM.16.M88.4 R64, [R166+-0x4000] ;  /* 0xffc00000a640783b */ /* 0x000e680000000200 */
[----:B------:R-:W1:Y:S04]  /*3760*/  LDSM.16.M88.4 R68, [R166+-0x3800] ;  /* 0xffc80000a644783b */ /* 0x000e680000000200 */
[----:B------:R-:W1:Y:S01]  /*3770*/  LDSM.16.M88.4 R84, [R166+-0x3000] ;  /* 0xffd00000a654783b */ /* 0x000e620000000200 */
[C---:B-----5:R-:W-:Y:S03]  /*3780*/  HMMA.16816.F32.BF16 R44, R4.reuse, R24, R80 ;  /* 0x00000018042c723c */ /* 0x060fe60000041850 */
[----:B------:R-:W5:Y:S04]  /*3790*/  LDSM.16.M88.4 R88, [R166+-0x2800] ;  /* 0xffd80000a658783b */ /* 0x000f680000000200 */
[----:B------:R-:W-:Y:S01]  /*37a0*/  LDSM.16.M88.4 R80, [R165+0x3800] ;  /* 0x00380000a550783b */ /* 0x000fe20000000200 */
[C---:B------:R-:W-:Y:S03]  /*37b0*/  HMMA.16816.F32.BF16 R56, R4.reuse, R26, R76 ;  /* 0x0000001a0438723c */ /* 0x040fe6000004184c */
[----:B------:R-:W-:Y:S05]  /*37c0*/  LDSM.16.M88.4 R76, [R164+0x3000] ;  /* 0x00300000a44c783b */ /* 0x000fea0000000200 */
[C---:B--2---:R-:W-:Y:S01]  /*37d0*/  HMMA.16816.F32.BF16 R60, R4.reuse, R20, R72 ;  /* 0x00000014043c723c */ /* 0x044fe20000041848 */
[----:B------:R-:W-:Y:S07]  /*37e0*/  LDSM.16.M88.4 R72, [R165+0x3000] ;  /* 0x00300000a548783b */ /* 0x000fee0000000200 */
[C---:B------:R-:W-:Y:S01]  /*37f0*/  HMMA.16816.F32.BF16 R48, R4.reuse, R22, R52 ;  /* 0x000000160430723c */ /* 0x040fe20000041834 */
[----:B------:R-:W-:Y:S07]  /*3800*/  LDSM.16.M88.4 R52, [R165+0x2800] ;  /* 0x00280000a534783b */ /* 0x000fee0000000200 */
[C---:B---3--:R-:W-:Y:S08]  /*3810*/  HMMA.16816.F32.BF16 R40, R4.reuse, R16, R40 ;  /* 0x000000100428723c */ /* 0x048ff00000041828 */
[C---:B------:R-:W-:Y:S08]  /*3820*/  HMMA.16816.F32.BF16 R20, R4.reuse, R18, R12 ;  /* 0x000000120414723c */ /* 0x040ff0000004180c */
[C---:B----4-:R-:W-:Y:S08]  /*3830*/  HMMA.16816.F32.BF16 R16, R4.reuse, R36, R32 ;  /* 0x000000240410723c */ /* 0x050ff00000041820 */
[----:B------:R-:W-:Y:S01]  /*3840*/  HMMA.16816.F32.BF16 R12, R4, R38, R28 ;  /* 0x00000026040c723c */ /* 0x000fe2000004181c */
[----:B------:R-:W-:Y:S04]  /*3850*/  LDSM.16.M88.4 R4, [R173+0x4000] ;  /* 0x00400000ad04783b */ /* 0x000fe80000000200 */
[----:B------:R-:W2:Y:S03]  /*3860*/  LDSM.16.M88.4 R28, [R165+0x2000] ;  /* 0x00200000a51c783b */ /* 0x000ea60000000200 */
[C---:B-1----:R-:W-:Y:S08]  /*3870*/  HMMA.16816.F32.BF16 R24, R8.reuse, R64, R44 ;  /* 0x000000400818723c */ /* 0x042ff0000004182c */
[C---:B------:R-:W-:Y:S01]  /*3880*/  HMMA.16816.F32.BF16 R32, R8.reuse, R66, R56 ;  /* 0x000000420820723c */ /* 0x040fe20000041838 */
[----:B------:R-:W-:Y:S04]  /*3890*/  LDSM.16.M88.4 R56, [R164+0x2000] ;  /* 0x00200000a438783b */ /* 0x000fe80000000200 */
[----:B------:R-:W-:Y:S03]  /*38a0*/  LDSM.16.M88.4 R64, [R167+0x2800] ;  /* 0x00280000a740783b */ /* 0x000fe60000000200 */
[C---:B------:R-:W-:Y:S01]  /*38b0*/  HMMA.16816.F32.BF16 R44, R8.reuse, R68, R60 ;  /* 0x00000044082c723c */ /* 0x040fe2000004183c */
[----:B------:R-:W-:Y:S07]  /*38c0*/  LDSM.16.M88.4 R60, [R164+0x2800] ;  /* 0x00280000a43c783b */ /* 0x000fee0000000200 */
[C---:B------:R-:W-:Y:S01]  /*38d0*/  HMMA.16816.F32.BF16 R48, R8.reuse, R70, R48 ;  /* 0x000000460830723c */ /* 0x040fe20000041830 */
[----:B------:R-:W-:Y:S07]  /*38e0*/  LDSM.16.M88.4 R68, [R167+0x3000] ;  /* 0x00300000a744783b */ /* 0x000fee0000000200 */
[C---:B------:R-:W-:Y:S08]  /*38f0*/  HMMA.16816.F32.BF16 R40, R8.reuse, R84, R40 ;  /* 0x000000540828723c */ /* 0x040ff00000041828 */
[C---:B------:R-:W-:Y:S01]  /*3900*/  HMMA.16816.F32.BF16 R36, R8.reuse, R86, R20 ;  /* 0x000000560824723c */ /* 0x040fe20000041814 */
[----:B------:R-:W-:Y:S07]  /*3910*/  LDSM.16.M88.4 R84, [R164+0x3800] ;  /* 0x00380000a454783b */ /* 0x000fee0000000200 */
[C---:B-----5:R-:W-:Y:S08]  /*3920*/  HMMA.16816.F32.BF16 R16, R8.reuse, R88, R16 ;  /* 0x000000580810723c */ /* 0x060ff00000041810 */
[----:B------:R-:W-:Y:S01]  /*3930*/  HMMA.16816.F32.BF16 R12, R8, R90, R12 ;  /* 0x0000005a080c723c */ /* 0x000fe2000004180c */
[----:B------:R-:W1:Y:S07]  /*3940*/  LDSM.16.M88.4 R8, [R174+0x4000] ;  /* 0x00400000ae08783b */ /* 0x000e6e0000000200 */
[C---:B--2---:R-:W-:Y:S08]  /*3950*/  HMMA.16816.F32.BF16 R20, R4.reuse, R28, R24 ;  /* 0x0000001c0414723c */ /* 0x044ff00000041818 */
[C---:B------:R-:W-:Y:S08]  /*3960*/  HMMA.16816.F32.BF16 R28, R4.reuse, R30, R32 ;  /* 0x0000001e041c723c */ /* 0x040ff00000041820 */
[C---:B------:R-:W-:Y:S08]  /*3970*/  HMMA.16816.F32.BF16 R32, R4.reuse, R52, R44 ;  /* 0x000000340420723c */ /* 0x040ff0000004182c */
[C---:B------:R-:W-:Y:S01]  /*3980*/  HMMA.16816.F32.BF16 R44, R4.reuse, R54, R48 ;  /* 0x00000036042c723c */ /* 0x040fe20000041830 */
[----:B------:R-:W-:Y:S07]  /*3990*/  LDSM.16.M88.4 R48, [R166+-0x2000] ;  /* 0xffe00000a630783b */ /* 0x000fee0000000200 */
[C---:B------:R-:W-:Y:S01]  /*39a0*/  HMMA.16816.F32.BF16 R52, R4.reuse, R72, R40 ;  /* 0x000000480434723c */ /* 0x040fe20000041828 */
[----:B------:R-:W-:Y:S07]  /*39b0*/  LDSM.16.M88.4 R40, [R167+0x2000] ;  /* 0x00200000a728783b */ /* 0x000fee0000000200 */
[C---:B------:R-:W-:Y:S01]  /*39c0*/  HMMA.16816.F32.BF16 R36, R4.reuse, R74, R36 ;  /* 0x0000004a0424723c */ /* 0x040fe20000041824 */
[----:B------:R-:W-:Y:S07]  /*39d0*/  LDSM.16.M88.4 R72, [R166+-0x1000] ;  /* 0xfff00000a648783b */ /* 0x000fee0000000200 */
[C---:B------:R-:W-:Y:S08]  /*39e0*/  HMMA.16816.F32.BF16 R24, R4.reuse, R80, R16 ;  /* 0x000000500418723c */ /* 0x040ff00000041810 */
[----:B------:R-:W-:Y:S01]  /*39f0*/  HMMA.16816.F32.BF16 R12, R4, R82, R12 ;  /* 0x00000052040c723c */ /* 0x000fe2000004180c */
[----:B------:R-:W2:Y:S04]  /*3a00*/  LDSM.16.M88.4 R4, [R176+0x4000] ;  /* 0x00400000b004783b */ /* 0x000ea80000000200 */
[----:B------:R-:W3:Y:S03]  /*3a10*/  LDSM.16.M88.4 R80, [R167+0x3800] ;  /* 0x00380000a750783b */ /* 0x000ee60000000200 */
[C---:B-1----:R-:W-:Y:S08]  /*3a20*/  HMMA.16816.F32.BF16 R20, R8.reuse, R56, R20 ;  /* 0x000000380814723c */ /* 0x042ff00000041814 */
[C---:B------:R-:W-:Y:S01]  /*3a30*/  HMMA.16816.F32.BF16 R16, R8.reuse, R58, R28 ;  /* 0x0000003a0810723c */ /* 0x040fe2000004181c */
[----:B------:R-:W-:Y:S07]  /*3a40*/  LDSM.16.M88.4 R56, [R166+-0x1800] ;  /* 0xffe80000a638783b */ /* 0x000fee0000000200 */
        /* <DEDUP_REMOVED lines=9> */
[----:B------:R-:W4:Y:S03]  /*3ae0*/  LDSM.16.M88.4 R84, [R166+-0x800] ;  /* 0xfff80000a654783b */ /* 0x000f260000000200 */
        /* <DEDUP_REMOVED lines=11> */
[----:B------:R-:W3:Y:S03]  /*3ba0*/  LDSM.16.M88.4 R80, [R165+0x5800] ;  /* 0x00580000a550783b */ /* 0x000ee60000000200 */
        /* <DEDUP_REMOVED lines=11> */
[----:B------:R-:W4:Y:S03]  /*3c60*/  LDSM.16.M88.4 R84, [R164+0x5800] ;  /* 0x00580000a454783b */ /* 0x000f260000000200 */
[C---:B--2---:R-:W-:Y:S08]  /*3c70*/  HMMA.16816.F32.BF16 R40, R4.reuse, R60, R28 ;  /* 0x0000003c0428723c */ /* 0x044ff0000004181c */
[C---:B------:R-:W-:Y:S08]  /*3c80*/  HMMA.16816.F32.BF16 R32, R4.reuse, R68, R20 ;  /* 0x000000440420723c */ /* 0x040ff00000041814 */
[C---:B------:R-:W-:Y:S01]  /*3c90*/  HMMA.16816.F32.BF16 R36, R4.reuse, R62, R24 ;  /* 0x0000003e0424723c */ /* 0x040fe20000041818 */
[----:B------:R-:W-:Y:S07]  /*3ca0*/  LDSM.16.M88.4 R60, [R167+0x4000] ;  /* 0x00400000a73c783b */ /* 0x000fee0000000200 */
[C---:B------:R-:W-:Y:S01]  /*3cb0*/  HMMA.16816.F32.BF16 R28, R4.reuse, R70, R16 ;  /* 0x00000046041c723c */ /* 0x040fe20000041810 */
[----:B------:R-:W-:Y:S07]  /*3cc0*/  LDSM.16.M88.4 R68, [R167+0x4800] ;  /* 0x00480000a744783b */ /* 0x000fee0000000200 */
[C---:B------:R-:W-:Y:S01]  /*3cd0*/  HMMA.16816.F32.BF16 R24, R4.reuse, R76, R52 ;  /* 0x0000004c0418723c */ /* 0x040fe20000041834 */
[----:B------:R-:W-:Y:S07]  /*3ce0*/  LDSM.16.M88.4 R52, [R166+0x800] ;  /* 0x00080000a634783b */ /* 0x000fee0000000200 */
[C---:B------:R-:W-:Y:S01]  /*3cf0*/  HMMA.16816.F32.BF16 R20, R4.reuse, R78, R48 ;  /* 0x0000004e0414723c */ /* 0x040fe20000041830 */
[----:B------:R-:W-:Y:S04]  /*3d00*/  LDSM.16.M88.4 R76, [R167+0x5000] ;  /* 0x00500000a74c783b */ /* 0x000fe80000000200 */
[----:B------:R-:W-:Y:S03]  /*3d10*/  LDSM.16.M88.4 R48, [R166+0x1000] ;  /* 0x00100000a630783b */ /* 0x000fe60000000200 */
[C---:B---3--:R-:W-:Y:S01]  /*3d20*/  HMMA.16816.F32.BF16 R16, R4.reuse, R80, R44 ;  /* 0x000000500410723c */ /* 0x048fe2000004182c */
[----:B------:R-:W-:Y:S07]  /*3d30*/  LDSM.16.M88.4 R44, [R166+0x1800] ;  /* 0x00180000a62c783b */ /* 0x000fee0000000200 */
[----:B------:R-:W-:Y:S01]  /*3d40*/  HMMA.16816.F32.BF16 R4, R4, R82, R8 ;  /* 0x000000520404723c */ /* 0x000fe20000041808 */
[----:B------:R-:W2:Y:S04]  /*3d50*/  LDSM.16.M88.4 R8, [R176+0x8000] ;  /* 0x00800000b008783b */ /* 0x000ea80000000200 */
[----:B------:R-:W3:Y:S03]  /*3d60*/  LDSM.16.M88.4 R80, [R167+0x5800] ;  /* 0x00580000a750783b */ /* 0x000ee60000000200 */
[C---:B-1----:R-:W-:Y:S08]  /*3d70*/  HMMA.16816.F32.BF16 R32, R12.reuse, R64, R32 ;  /* 0x000000400c20723c */ /* 0x042ff00000041820 */
[C---:B------:R-:W-:Y:S08]  /*3d80*/  HMMA.16816.F32.BF16 R28, R12.reuse, R66, R28 ;  /* 0x000000420c1c723c */ /* 0x040ff0000004181c */
[C---:B------:R-:W-:Y:S08]  /*3d90*/  HMMA.16816.F32.BF16 R40, R12.reuse, R56, R40 ;  /* 0x000000380c28723c */ /* 0x040ff00000041828 */
[C---:B------:R-:W-:Y:S01]  /*3da0*/  HMMA.16816.F32.BF16 R36, R12.reuse, R58, R36 ;  /* 0x0000003a0c24723c */ /* 0x040fe20000041824 */
[----:B------:R-:W-:Y:S07]  /*3db0*/  LDSM.16.M88.4 R56, [R166] ;  /* 0x00000000a638783b */ /* 0x000fee0000000200 */
[C---:B------:R-:W-:Y:S08]  /*3dc0*/  HMMA.16816.F32.BF16 R24, R12.reuse, R72, R24 ;  /* 0x000000480c18723c */ /* 0x040ff00000041818 */
[C---:B------:R-:W-:Y:S08]  /*3dd0*/  HMMA.16816.F32.BF16 R20, R12.reuse, R74, R20 ;  /* 0x0000004a0c14723c */ /* 0x040ff00000041814 */
[C---:B----4-:R-:W-:Y:S08]  /*3de0*/  HMMA.16816.F32.BF16 R16, R12.reuse, R84, R16 ;  /* 0x000000540c10723c */ /* 0x050ff00000041810 */
[----:B------:R-:W-:Y:S01]  /*3df0*/  HMMA.16816.F32.BF16 R12, R12, R86, R4 ;  /* 0x000000560c0c723c */ /* 0x000fe20000041804 */
[----:B------:R-:W1:Y:S01]  /*3e00*/  LDSM.16.M88.4 R4, [R175+0x8000] ;  /* 0x00800000af04783b */ /* 0x000e620000000200 */
[----:B------:R-:W-:-:S06]  /*3e10*/  DEPBAR.LE SB0, 0x0 ;  /* 0x000080000000791a */ /* 0x000fcc0000000000 */
[C---:B--2---:R-:W-:Y:S08]  /*3e20*/  HMMA.16816.F32.BF16 R32, R8.reuse, R68, R32 ;  /* 0x000000440820723c */ /* 0x044ff00000041820 */
[C---:B------:R-:W-:Y:S08]  /*3e30*/  HMMA.16816.F32.BF16 R28, R8.reuse, R70, R28 ;  /* 0x00000046081c723c */ /* 0x040ff0000004181c */
        /* <DEDUP_REMOVED lines=45> */
.L_x_1240:
        /* <DEDUP_REMOVED lines=8> */
[----:B--2---:R-:W-:Y:S01]  /*4190*/  IMAD.X R7, R4, 0x1, R93, P0 ;  /* 0x0000000104077824 */ /* 0x004fe200000e065d */
        /* <DEDUP_REMOVED lines=12> */
.L_x_1241:
        /* <DEDUP_REMOVED lines=21> */
.L_x_1142:
[----:B------:R-:W-:Y:S05]  /*43b0*/  BSYNC B0 ;  /* 0x0000000000007941 */ /* 0x000fea0003800000 */
.L_x_1141:
[----:B-1----:R-:W-:Y:S01]  /*43c0*/  MOV R2, 0x1 ;  /* 0x0000000100027802 */ /* 0x002fe20000000f00 */
[----:B------:R-:W0:Y:S01]  /*43d0*/  LDGDEPBAR ;  /* 0x00000000000079af */ /* 0x000e220000000000 */
[----:B------:R-:W-:-:S02]  /*43e0*/  IADD3 R0, R212, R205, RZ ;  /* 0x000000cdd4007210 */ /* 0x000fc40007ffe0ff */
[----:B------:R-:W-:Y:S01]  /*43f0*/  IADD3 R6, -R206, R96, RZ ;  /* 0x00000060ce067210 */ /* 0x000fe20007ffe1ff */
[----:B------:R-:W-:Y:S02]  /*4400*/  IMAD R2, R92, -0x40, R2 ;  /* 0xffffffc05c027824 */ /* 0x000fe400078e0202 */
[----:B------:R-:W-:-:S04]  /*4410*/  @P4 IMAD.HI.U32 R3, R0, c[0x0][0x2c8], RZ ;  /* 0x0000b20000034a27 */ /* 0x000fc800078e00ff */
[----:B------:R-:W-:Y:S01]  /*4420*/  IMAD.MOV.U32 R4, RZ, RZ, R0 ;  /* 0x000000ffff047224 */ /* 0x000fe200078e0000 */
[----:B------:R-:W-:Y:S02]  /*4430*/  IADD3 R0, -R206, R2, R203 ;  /* 0x00000002ce007210 */ /* 0x000fe40007ffe1cb */
[----:B------:R-:W-:-:S03]  /*4440*/  @P4 SHF.R.U32.HI R4, RZ, c[0x0][0x2cc], R3 ;  /* 0x0000b300ff044a19 */ /* 0x000fc60000011603 */
[----:B------:R-:W-:Y:S01]  /*4450*/  IMAD.IADD R5, R0, 0x1, -R204 ;  /* 0x0000000100057824 */ /* 0x000fe200078e0acc */
[----:B------:R-:W-:Y:S05]  /*4460*/  BRA.DIV ~URZ, `(.L_x_1145) ;  /* 0x0000cd827f007947 */ /* 0x000fea000b800000 */
[----:B------:R1:W2:Y:S02]  /*4470*/  SHFL.IDX PT, R0, R4, RZ, 0x1c1f ;  /* 0x001c1fff04007589 */ /* 0x0002a400000e0000 */
.L_x_1242:
        /* <DEDUP_REMOVED lines=35> */
[----:B------:R-:W2:Y:S02]  /*46b0*/  SHFL.IDX PT, R0, R4, 0x1, 0x1c1f ;  /* 0x003c1f0004007f89 */ /* 0x000ea400000e0000 */
[----:B--2---:R-:W-:-:S05]  /*46c0*/  IMAD.IADD R0, R5, 0x1, R0 ;  /* 0x0000000105007824 */ /* 0x004fca00078e0200 */
[----:B------:R-:W-:Y:S02]  /*46d0*/  IMNMX R3, R6, R0, PT ;  /* 0x0000000006037217 */ /* 0x000fe40003800200 */
[----:B------:R-:W-:Y:S02]  /*46e0*/  FMNMX.FTZ R0, R9, R10, !PT ;  /* 0x0000000a09007209 */ /* 0x000fe40007810000 */
[C---:B------:R-:W-:Y:S02]  /*46f0*/  ISETP.GT.AND P5, PT, R3.reuse, RZ, PT ;  /* 0x000000ff0300720c */ /* 0x040fe40003fa4270 */
[C---:B------:R-:W-:Y:S02]  /*4700*/  ISETP.GT.AND P2, PT, R3.reuse, 0x1, PT ;  /* 0x000000010300780c */ /* 0x040fe40003f44270 */
[----:B------:R-:W-:Y:S02]  /*4710*/  ISETP.GT.AND P0, PT, R3, 0x8, PT ;  /* 0x000000080300780c */ /* 0x000fe40003f04270 */
[----:B------:R-:W-:-:S02]  /*4720*/  FSEL R6, R42, -INF , P5 ;  /* 0xff8000002a067808 */ /* 0x000fc40002800000 */
[----:B------:R-:W-:Y:S02]  /*4730*/  FSEL R7, R43, -INF , P2 ;  /* 0xff8000002b077808 */ /* 0x000fe40001000000 */
[----:B------:R-:W-:Y:S02]  /*4740*/  ISETP.GT.AND P2, PT, R3, 0x9, PT ;  /* 0x000000090300780c */ /* 0x000fe40003f44270 */
[----:B------:R-:W-:Y:S02]  /*4750*/  FMNMX.FTZ R0, R13, R0, !PT ;  /* 0x000000000d007209 */ /* 0x000fe40007810000 */
[----:B------:R-:W-:Y:S02]  /*4760*/  FSEL R8, R38, -INF , P0 ;  /* 0xff80000026087808 */ /* 0x000fe40000000000 */
[----:B------:R-:W-:Y:S02]  /*4770*/  FMNMX.FTZ R2, R6, R7, !PT ;  /* 0x0000000706027209 */ /* 0x000fe40007810000 */
[----:B------:R-:W-:-:S02]  /*4780*/  FSEL R11, R39, -INF , P2 ;  /* 0xff800000270b7808 */ /* 0x000fc40001000000 */
[----:B------:R-:W-:Y:S02]  /*4790*/  FMNMX.FTZ R0, R14, R0, !PT ;  /* 0x000000000e007209 */ /* 0x000fe40007810000 */
        /* <DEDUP_REMOVED lines=48> */
[----:B------:R-:W-:Y:S01]  /*4aa0*/  FMNMX.FTZ R2, R131, R2, !PT ;  /* 0x0000000283027209 */ /* 0x000fe20007810000 */
[----:B------:R-:W2:Y:S03]  /*4ab0*/  SHFL.BFLY PT, R3, R0, 0x2, 0x1f ;  /* 0x0c401f0000037f89 */ /* 0x000ea600000e0000 */
[----:B------:R-:W-:-:S05]  /*4ac0*/  FMNMX.FTZ R2, R130, R2, !PT ;  /* 0x0000000282027209 */ /* 0x000fca0007810000 */
[----:B-1----:R-:W1:Y:S01]  /*4ad0*/  SHFL.BFLY PT, R4, R2, 0x2, 0x1f ;  /* 0x0c401f0002047f89 */ /* 0x002e6200000e0000 */
[----:B--2---:R-:W-:-:S05]  /*4ae0*/  FMNMX.FTZ R0, R3, R0, !PT ;  /* 0x0000000003007209 */ /* 0x004fca0007810000 */
[----:B------:R-:W2:Y:S01]  /*4af0*/  SHFL.BFLY PT, R3, R0, 0x1, 0x1f ;  /* 0x0c201f0000037f89 */ /* 0x000ea200000e0000 */
[----:B-1----:R-:W-:-:S05]  /*4b00*/  FMNMX.FTZ R4, R2, R4, !PT ;  /* 0x0000000402047209 */ /* 0x002fca0007810000 */
[----:B------:R1:W3:Y:S01]  /*4b10*/  SHFL.BFLY PT, R5, R4, 0x1, 0x1f ;  /* 0x0c201f0004057f89 */ /* 0x0002e200000e0000 */
[----:B--2---:R-:W-:-:S05]  /*4b20*/  FMNMX.FTZ R129, R0, R3, !PT ;  /* 0x0000000300817209 */ /* 0x004fca0007810000 */
.L_x_1243:
[C---:B------:R-:W-:Y:S01]  /*4b30*/  FMUL.FTZ R0, R129.reuse, c[0x0][0x2d0] ;  /* 0x0000b40081007a20 */ /* 0x040fe20000410000 */
[----:B------:R-:W-:Y:S01]  /*4b40*/  FSETP.NEU.FTZ.AND P0, PT, R129, -INF , PT ;  /* 0xff8000008100780b */ /* 0x000fe20003f1d000 */
[----:B------:R-:W-:Y:S01]  /*4b50*/  WARPSYNC 0xffffffff ;  /* 0xffffffff00007948 */ /* 0x000fe20003800000 */
[----:B---3--:R-:W-:Y:S01]  /*4b60*/  FMNMX.FTZ R12, R5, R4, !PT ;  /* 0x00000004050c7209 */ /* 0x008fe20007810000 */
        /* <DEDUP_REMOVED lines=13> */
[----:B--2---:R-:W-:-:S04]  /*4c40*/  FFMA.FTZ R2, R10, c[0x0][0x2d0], -R0 ;  /* 0x0000b4000a027a23 */ /* 0x004fc80000010800 */
[----:B------:R2:W-:Y:S01]  /*4c50*/  MUFU.EX2 R128, R2 ;  /* 0x0000000200807308 */ /* 0x0005e20000000800 */
[--C-:B---3--:R-:W-:Y:S02]  /*4c60*/  FFMA.FTZ R3, R14, c[0x0][0x2d0], -R0.reuse ;  /* 0x0000b4000e037a23 */ /* 0x108fe40000010800 */
[----:B------:R-:W-:-:S05]  /*4c70*/  FFMA.FTZ R14, R78, c[0x0][0x2d0], -R0 ;  /* 0x0000b4004e0e7a23 */ /* 0x000fca0000010800 */
[----:B------:R-:W3:Y:S01]  /*4c80*/  MUFU.EX2 R155, R3 ;  /* 0x00000003009b7308 */ /* 0x000ee20000000800 */
[----:B--2---:R-:W-:-:S07]  /*4c90*/  FMUL.FTZ R2, R12, c[0x0][0x2d0] ;  /* 0x0000b4000c027a20 */ /* 0x004fce0000410000 */
[----:B------:R-:W-:Y:S01]  /*4ca0*/  MUFU.EX2 R14, R14 ;  /* 0x0000000e000e7308 */ /* 0x000fe20000000800 */
[----:B------:R-:W-:Y:S02]  /*4cb0*/  FSEL R2, R2, RZ, P0 ;  /* 0x000000ff02027208 */ /* 0x000fe40000000000 */
[----:B---3--:R-:W-:-:S03]  /*4cc0*/  F2FP.BF16.PACK_AB R10, R155, R13 ;  /* 0x0000000d9b0a723e */ /* 0x008fc600000010ff */
[----:B------:R-:W-:-:S04]  /*4cd0*/  FFMA.FTZ R3, R6, c[0x0][0x2d0], -R2 ;  /* 0x0000b40006037a23 */ /* 0x000fc80000010802 */
[----:B------:R2:W-:Y:S02]  /*4ce0*/  MUFU.EX2 R154, R3 ;  /* 0x00000003009a7308 */ /* 0x0005e40000000800 */
[--C-:B--2---:R-:W-:Y:S02]  /*4cf0*/  FFMA.FTZ R3, R7, c[0x0][0x2d0], -R2.reuse ;  /* 0x0000b40007037a23 */ /* 0x104fe40000010802 */
[----:B-1----:R-:W1:Y:S04]  /*4d00*/  LDSM.16.MT88.4 R4, [R169] ;  /* 0x00000000a904783b */ /* 0x002e680000004200 */
[----:B------:R2:W3:Y:S02]  /*4d10*/  MUFU.EX2 R152, R3 ;  /* 0x0000000300987308 */ /* 0x0004e40000000800 */
[----:B--2---:R-:W-:Y:S01]  /*4d20*/  FFMA.FTZ R3, R8, c[0x0][0x2d0], -R2 ;  /* 0x0000b40008037a23 */ /* 0x004fe20000010802 */
[----:B------:R-:W-:-:S02]  /*4d30*/  F2FP.BF16.PACK_AB R8, R128, R153 ;  /* 0x000000998008723e */ /* 0x000fc400000010ff */
[----:B---3--:R-:W-:-:S03]  /*4d40*/  F2FP.BF16.PACK_AB R9, R152, R154 ;  /* 0x0000009a9809723e */ /* 0x008fc600000010ff */
        /* <DEDUP_REMOVED lines=12> */
[----:B-1----:R-:W-:Y:S01]  /*4e10*/  FFMA.FTZ R3, R23, c[0x0][0x2d0], -R0 ;  /* 0x0000b40017037a23 */ /* 0x002fe20000010800 */
[----:B--2---:R-:W-:-:S03]  /*4e20*/  F2FP.BF16.PACK_AB R4, R216, R183 ;  /* 0x000000b7d804723e */ /* 0x004fc600000010ff */
[----:B------:R1:W-:Y:S02]  /*4e30*/  MUFU.EX2 R215, R3 ;  /* 0x0000000300d77308 */ /* 0x0003e40000000800 */
[----:B-1----:R-:W-:Y:S02]  /*4e40*/  FFMA.FTZ R3, R24, c[0x0][0x2d0], -R0 ;  /* 0x0000b40018037a23 */ /* 0x002fe40000010800 */
[----:B------:R-:W-:Y:S04]  /*4e50*/  HMMA.16816.F32.BF16 R24, R8, R6, RZ ;  /* 0x000000060818723c */ /* 0x000fe800000418ff */
[----:B------:R1:W2:Y:S02]  /*4e60*/  MUFU.EX2 R221, R3 ;  /* 0x0000000300dd7308 */ /* 0x0002a40000000800 */
[----:B-1----:R-:W-:Y:S01]  /*4e70*/  FFMA.FTZ R3, R15, c[0x0][0x2d0], -R2 ;  /* 0x0000b4000f037a23 */ /* 0x002fe20000010802 */
[----:B--2---:R-:W-:Y:S01]  /*4e80*/  F2FP.BF16.PACK_AB R6, R221, R215 ;  /* 0x000000d7dd06723e */ /* 0x004fe200000010ff */
[----:B------:R-:W-:-:S04]  /*4e90*/  FFMA.FTZ R15, R79, c[0x0][0x2d0], -R0 ;  /* 0x0000b4004f0f7a23 */ /* 0x000fc80000010800 */
[----:B------:R1:W-:Y:S08]  /*4ea0*/  MUFU.EX2 R214, R3 ;  /* 0x0000000300d67308 */ /* 0x0003f00000000800 */
[----:B------:R-:W-:Y:S01]  /*4eb0*/  MUFU.EX2 R15, R15 ;  /* 0x0000000f000f7308 */ /* 0x000fe20000000800 */
[--C-:B-1----:R-:W-:Y:S02]  /*4ec0*/  FFMA.FTZ R3, R22, c[0x0][0x2d0], -R2.reuse ;  /* 0x0000b40016037a23 */ /* 0x102fe40000010802 */
[----:B------:R-:W-:Y:S01]  /*4ed0*/  HMMA.16816.F32.BF16 R20, R8, R40, RZ ;  /* 0x000000280814723c */ /* 0x000fe200000418ff */
[----:B------:R-:W-:Y:S04]  /*4ee0*/  LDSM.16.MT88.4 R40, [R169+0x2800] ;  /* 0x00280000a928783b */ /* 0x000fe80000004200 */
        /* <DEDUP_REMOVED lines=16> */
[----:B------:R-:W-:Y:S01]  /*4ff0*/  LDSM.16.MT88.4 R56, [R171+0x2000] ;  /* 0x00200000ab38783b */ /* 0x000fe20000004200 */
[----:B------:R2:W-:Y:S06]  /*5000*/  MUFU.EX2 R172, R3 ;  /* 0x0000000300ac7308 */ /* 0x0005ec0000000800 */
[C---:B------:R-:W-:Y:S08]  /*5010*/  HMMA.16816.F32.BF16 R144, R4.reuse, R44, R20 ;  /* 0x0000002c0490723c */ /* 0x040ff00000041814 */
[----:B------:R-:W-:Y:S01]  /*5020*/  HMMA.16816.F32.BF16 R140, R4, R46, R16 ;  /* 0x0000002e048c723c */ /* 0x000fe20000041810 */
[----:B------:R-:W5:Y:S01]  /*5030*/  LDSM.16.MT88.4 R44, [R168+0x2800] ;  /* 0x00280000a82c783b */ /* 0x000f620000004200 */
[----:B--2---:R-:W-:-:S04]  /*5040*/  FFMA.FTZ R3, R73, c[0x0][0x2d0], -R0 ;  /* 0x0000b40049037a23 */ /* 0x004fc80000010800 */
[----:B------:R2:W-:Y:S02]  /*5050*/  MUFU.EX2 R177, R3 ;  /* 0x0000000300b17308 */ /* 0x0005e40000000800 */
[----:B-1----:R-:W-:Y:S08]  /*5060*/  HMMA.16816.F32.BF16 R20, R8, R52, RZ ;  /* 0x000000340814723c */ /* 0x002ff000000418ff */
[----:B------:R-:W-:Y:S01]  /*5070*/  HMMA.16816.F32.BF16 R104, R4, R38, R48 ;  /* 0x000000260468723c */ /* 0x000fe20000041830 */
[----:B------:R-:W-:Y:S01]  /*5080*/  LDSM.16.MT88.4 R48, [R170+0x2800] ;  /* 0x00280000aa30783b */ /* 0x000fe20000004200 */
[----:B--2---:R-:W-:-:S06]  /*5090*/  FFMA.FTZ R3, R72, c[0x0][0x2d0], -R0 ;  /* 0x0000b40048037a23 */ /* 0x004fcc0000010800 */
[C---:B------:R-:W-:Y:S01]  /*50a0*/  HMMA.16816.F32.BF16 R16, R8.reuse, R54, RZ ;  /* 0x000000360810723c */ /* 0x040fe200000418ff */
[----:B------:R-:W1:Y:S01]  /*50b0*/  LDSM.16.MT88.4 R52, [R171+0x2800] ;  /* 0x00280000ab34783b */ /* 0x000e620000004200 */
[----:B------:R2:W1:Y:S06]  /*50c0*/  MUFU.EX2 R180, R3 ;  /* 0x0000000300b47308 */ /* 0x00046c0000000800 */
[----:B------:R-:W-:Y:S08]  /*50d0*/  HMMA.16816.F32.BF16 R36, R8, R64, RZ ;  /* 0x000000400824723c */ /* 0x000ff000000418ff */
[----:B---3--:R-:W-:Y:S01]  /*50e0*/  HMMA.16816.F32.BF16 R120, R4, R28, R20 ;  /* 0x0000001c0478723c */ /* 0x008fe20000041814 */
[----:B--2---:R-:W-:-:S04]  /*50f0*/  FFMA.FTZ R3, R70, c[0x0][0x2d0], -R2 ;  /* 0x0000b40046037a23 */ /* 0x004fc80000010802 */
[----:B------:R2:W-:Y:S03]  /*5100*/  MUFU.EX2 R162, R3 ;  /* 0x0000000300a27308 */ /* 0x0005e60000000800 */
[C---:B------:R-:W-:Y:S01]  /*5110*/  HMMA.16816.F32.BF16 R32, R8.reuse, R66, RZ ;  /* 0x000000420820723c */ /* 0x040fe200000418ff */
[----:B------:R-:W3:Y:S07]  /*5120*/  LDSM.16.MT88.4 R64, [R168+0x4000] ;  /* 0x00400000a840783b */ /* 0x000eee0000004200 */
[----:B----4-:R-:W-:Y:S01]  /*5130*/  HMMA.16816.F32.BF16 R20, R8, R24, RZ ;  /* 0x000000180814723c */ /* 0x010fe200000418ff */
[----:B--2---:R-:W-:-:S07]  /*5140*/  FFMA.FTZ R3, R68, c[0x0][0x2d0], -R2 ;  /* 0x0000b40044037a23 */ /* 0x004fce0000010802 */
[C---:B------:R-:W-:Y:S08]  /*5150*/  HMMA.16816.F32.BF16 R136, R4.reuse, R30, R16 ;  /* 0x0000001e0488723c */ /* 0x040ff00000041810 */
[----:B-----5:R-:W-:Y:S01]  /*5160*/  HMMA.16816.F32.BF16 R124, R4, R44, R36 ;  /* 0x0000002c047c723c */ /* 0x020fe20000041824 */
[----:B------:R-:W2:Y:S07]  /*5170*/  LDSM.16.MT88.4 R36, [R169+0x4000] ;  /* 0x00400000a924783b */ /* 0x000eae0000004200 */
[C---:B------:R-:W-:Y:S08]  /*5180*/  HMMA.16816.F32.BF16 R28, R8.reuse, R58, RZ ;  /* 0x0000003a081c723c */ /* 0x040ff000000418ff */
[----:B------:R-:W-:Y:S08]  /*5190*/  HMMA.16816.F32.BF16 R16, R8, R26, RZ ;  /* 0x0000001a0810723c */ /* 0x000ff000000418ff */
[C---:B------:R-:W-:Y:S01]  /*51a0*/  HMMA.16816.F32.BF16 R108, R4.reuse, R46, R32 ;  /* 0x0000002e046c723c */ /* 0x040fe20000041820 */
[----:B------:R-:W4:Y:S07]  /*51b0*/  LDSM.16.MT88.4 R44, [R168+0x4800] ;  /* 0x00480000a82c783b */ /* 0x000f2e0000004200 */
[----:B------:R-:W-:Y:S08]  /*51c0*/  HMMA.16816.F32.BF16 R116, R4, R40, R20 ;  /* 0x000000280474723c */ /* 0x000ff00000041814 */
[C---:B------:R-:W-:Y:S08]  /*51d0*/  HMMA.16816.F32.BF16 R20, R8.reuse, R62, RZ ;  /* 0x0000003e0814723c */ /* 0x040ff000000418ff */
[----:B------:R-:W-:Y:S08]  /*51e0*/  HMMA.16816.F32.BF16 R32, R8, R56, RZ ;  /* 0x000000380820723c */ /* 0x000ff000000418ff */
[C---:B-1----:R-:W-:Y:S01]  /*51f0*/  HMMA.16816.F32.BF16 R92, R4.reuse, R54, R28 ;  /* 0x00000036045c723c */ /* 0x042fe2000004181c */
[----:B------:R-:W1:Y:S07]  /*5200*/  LDSM.16.MT88.4 R28, [R169+0x4800] ;  /* 0x00480000a91c783b */ /* 0x000e6e0000004200 */
[----:B------:R-:W-:Y:S08]  /*5210*/  HMMA.16816.F32.BF16 R100, R4, R42, R16 ;  /* 0x0000002a0464723c */ /* 0x000ff00000041810 */
[----:B---3--:R-:W-:Y:S08]  /*5220*/  HMMA.16816.F32.BF16 R16, R8, R64, RZ ;  /* 0x000000400810723c */ /* 0x008ff000000418ff */
[C---:B------:R-:W-:Y:S08]  /*5230*/  HMMA.16816.F32.BF16 R84, R4.reuse, R50, R20 ;  /* 0x000000320454723c */ /* 0x040ff00000041814 */
[----:B------:R-:W-:Y:S01]  /*5240*/  HMMA.16816.F32.BF16 R96, R4, R52, R32 ;  /* 0x000000340460723c */ /* 0x000fe20000041820 */
[----:B------:R-:W3:Y:S07]  /*5250*/  LDSM.16.MT88.4 R32, [R171+0x4000] ;  /* 0x00400000ab20783b */ /* 0x000eee0000004200 */
[C---:B--2---:R-:W-:Y:S08]  /*5260*/  HMMA.16816.F32.BF16 R20, R8.reuse, R36, RZ ;  /* 0x000000240814723c */ /* 0x044ff000000418ff */
[----:B------:R-:W-:Y:S08]  /*5270*/  HMMA.16816.F32.BF16 R24, R8, R60, RZ ;  /* 0x0000003c0818723c */ /* 0x000ff000000418ff */
[----:B----4-:R-:W-:Y:S08]  /*5280*/  HMMA.16816.F32.BF16 R80, R4, R44, R16 ;  /* 0x0000002c0450723c */ /* 0x010ff00000041810 */
[----:B------:R-:W-:Y:S08]  /*5290*/  HMMA.16816.F32.BF16 R16, R8, R38, RZ ;  /* 0x000000260810723c */ /* 0x000ff000000418ff */
[C---:B-1----:R-:W-:Y:S01]  /*52a0*/  HMMA.16816.F32.BF16 R56, R4.reuse, R28, R20 ;  /* 0x0000001c0438723c */ /* 0x042fe20000041814 */
[----:B------:R-:W1:Y:S07]  /*52b0*/  LDSM.16.MT88.4 R20, [R171+0x4800] ;  /* 0x00480000ab14783b */ /* 0x000e6e0000004200 */
[----:B------:R-:W-:Y:S08]  /*52c0*/  HMMA.16816.F32.BF16 R88, R4, R48, R24 ;  /* 0x000000300458723c */ /* 0x000ff00000041818 */
[----:B------:R-:W-:Y:S08]  /*52d0*/  HMMA.16816.F32.BF16 R24, R8, R66, RZ ;  /* 0x000000420818723c */ /* 0x000ff000000418ff */
[----:B------:R-:W-:Y:S08]  /*52e0*/  HMMA.16816.F32.BF16 R48, R4, R30, R16 ;  /* 0x0000001e0430723c */ /* 0x000ff00000041810 */
[----:B---3--:R-:W-:Y:S08]  /*52f0*/  HMMA.16816.F32.BF16 R16, R8, R32, RZ ;  /* 0x000000200810723c */ /* 0x008ff000000418ff */
[C---:B------:R-:W-:Y:S11]  /*5300*/  HMMA.16816.F32.BF16 R64, R4.reuse, R46, R24 ;  /* 0x0000002e0440723c */ /* 0x040ff60000041818 */
[----:B------:R-:W-:Y:S05]  /*5310*/  @!UPT UIADD3 URZ, URZ, URZ, URZ ;  /* 0x0000003f3f3ff290 */ /* 0x000fea000fffe03f */
[----:B-1----:R-:W-:Y:S08]  /*5320*/  HMMA.16816.F32.BF16 R44, R4, R20, R16 ;  /* 0x00000014042c723c */ /* 0x002ff00000041810 */
[----:B------:R-:W-:Y:S11]  /*5330*/  HMMA.16816.F32.BF16 R16, R8, R34, RZ ;  /* 0x000000220810723c */ /* 0x000ff600000418ff */
[----:B------:R-:W-:Y:S11]  /*5340*/  @!UPT UIADD3 URZ, URZ, URZ, URZ ;  /* 0x0000003f3f3ff290 */ /* 0x000ff6000fffe03f */
[----:B------:R-:W-:Y:S02]  /*5350*/  @!UPT UIADD3 URZ, URZ, URZ, URZ ;  /* 0x0000003f3f3ff290 */ /* 0x000fe4000fffe03f */
[----:B------:R-:W-:Y:S01]  /*5360*/  HMMA.16816.F32.BF16 R36, R4, R22, R16 ;  /* 0x000000160424723c */ /* 0x000fe20000041810 */
[----:B------:R-:W1:Y:S07]  /*5370*/  LDSM.16.MT88.4 R16, [R170+0x4000] ;  /* 0x00400000aa10783b */ /* 0x000e6e0000004200 */
[C---:B-1----:R-:W-:Y:S08]  /*5380*/  HMMA.16816.F32.BF16 R20, R8.reuse, R16, RZ ;  /* 0x000000100814723c */ /* 0x042ff000000418ff */
[----:B------:R-:W-:Y:S01]  /*5390*/  HMMA.16816.F32.BF16 R8, R8, R18, RZ ;  /* 0x000000120808723c */ /* 0x000fe200000418ff */
[----:B------:R-:W1:Y:S11]  /*53a0*/  LDSM.16.MT88.4 R16, [R170+0x4800] ;  /* 0x00480000aa10783b */ /* 0x000e760000004200 */
[----:B------:R-:W-:Y:S04]  /*53b0*/  @!UPT UIADD3 URZ, URZ, URZ, URZ ;  /* 0x0000003f3f3ff290 */ /* 0x000fe8000fffe03f */
[C---:B-1----:R-:W-:Y:S01]  /*53c0*/  HMMA.16816.F32.BF16 R24, R4.reuse, R16, R20 ;  /* 0x000000100418723c */ /* 0x042fe20000041814 */
[----:B------:R1:W2:Y:S06]  /*53d0*/  MUFU.EX2 R22, R3 ;  /* 0x0000000300167308 */ /* 0x0002ac0000000800 */
[----:B------:R-:W-:Y:S01]  /*53e0*/  FADD.FTZ R21, R154, R152 ;  /* 0x000000989a157221 */ /* 0x000fe20000010000 */
[----:B------:R-:W-:Y:S01]  /*53f0*/  HMMA.16816.F32.BF16 R16, R4, R18, R8 ;  /* 0x000000120410723c */ /* 0x000fe20000041808 */
[----:B------:R-:W3:Y:S06]  /*5400*/  LDSM.16.MT88.4 R8, [R168+0x1000] ;  /* 0x00100000a808783b */ /* 0x000eec0000004200 */
[----:B------:R-:W-:Y:S01]  /*5410*/  FADD.FTZ R4, R153, R128 ;  /* 0x0000008099047221 */ /* 0x000fe20000010000 */
[----:B------:R-:W-:Y:S01]  /*5420*/  F2FP.BF16.PACK_AB R6, R180, R177 ;  /* 0x000000b1b406723e */ /* 0x000fe200000010ff */
[----:B-1----:R-:W-:Y:S01]  /*5430*/  FFMA.FTZ R3, R71, c[0x0][0x2d0], -R2 ;  /* 0x0000b40047037a23 */ /* 0x002fe20000010802 */
[----:B--2---:R-:W-:-:S03]  /*5440*/  F2FP.BF16.PACK_AB R5, R22, R162 ;  /* 0x000000a21605723e */ /* 0x004fc600000010ff */
[----:B------:R1:W-:Y:S02]  /*5450*/  MUFU.EX2 R23, R3 ;  /* 0x0000000300177308 */ /* 0x0003e40000000800 */
[----:B-1----:R-:W-:-:S06]  /*5460*/  FFMA.FTZ R3, R69, c[0x0][0x2d0], -R2 ;  /* 0x0000b40045037a23 */ /* 0x002fcc0000010802 */
[----:B------:R1:W2:Y:S02]  /*5470*/  MUFU.EX2 R128, R3 ;  /* 0x0000000300807308 */ /* 0x0002a40000000800 */
[----:B-1----:R-:W-:Y:S01]  /*5480*/  FADD.FTZ R3, R13, R4 ;  /* 0x000000040d037221 */ /* 0x002fe20000010000 */
[----:B------:R-:W-:Y:S01]  /*5490*/  F2FP.BF16.PACK_AB R4, R172, R163 ;  /* 0x000000a3ac04723e */ /* 0x000fe200000010ff */
[--C-:B------:R-:W-:Y:S01]  /*54a0*/  FFMA.FTZ R13, R77, c[0x0][0x2d0], -R0.reuse ;  /* 0x0000b4004d0d7a23 */ /* 0x100fe20000010800 */
[----:B--2---:R-:W-:Y:S01]  /*54b0*/  F2FP.BF16.PACK_AB R7, R128, R23 ;  /* 0x000000178007723e */ /* 0x004fe200000010ff */
[----:B------:R-:W-:Y:S02]  /*54c0*/  FFMA.FTZ R0, R76, c[0x0][0x2d0], -R0 ;  /* 0x0000b4004c007a23 */ /* 0x000fe40000010800 */
[----:B------:R-:W-:Y:S02]  /*54d0*/  FADD.FTZ R20, R155, R3 ;  /* 0x000000039b147221 */ /* 0x000fe40000010000 */
[----:B------:R1:W-:Y:S01]  /*54e0*/  MUFU.EX2 R185, R0 ;  /* 0x0000000000b97308 */ /* 0x0003e20000000800 */
[--C-:B------:R-:W-:Y:S01]  /*54f0*/  FFMA.FTZ R3, R131, c[0x0][0x2d0], -R2.reuse ;  /* 0x0000b40083037a23 */ /* 0x100fe20000010802 */
[C---:B---3--:R-:W-:Y:S06]  /*5500*/  HMMA.16816.F32.BF16 R132, R4.reuse, R8, R132 ;  /* 0x000000080484723c */ /* 0x048fec0000041884 */
[----:B------:R-:W2:Y:S02]  /*5510*/  MUFU.EX2 R13, R13 ;  /* 0x0000000d000d7308 */ /* 0x000ea40000000800 */
[----:B------:R-:W-:Y:S01]  /*5520*/  HMMA.16816.F32.BF16 R28, R4, R10, R104 ;  /* 0x0000000a041c723c */ /* 0x000fe20000041868 */
[----:B------:R-:W3:Y:S01]  /*5530*/  LDSM.16.MT88.4 R8, [R169+0x1000] ;  /* 0x00100000a908783b */ /* 0x000ee20000004200 */
[----:B-1----:R-:W-:-:S06]  /*5540*/  FFMA.FTZ R0, R161, c[0x0][0x2d0], -R2 ;  /* 0x0000b400a1007a23 */ /* 0x002fcc0000010802 */
[C---:B---3--:R-:W-:Y:S08]  /*5550*/  HMMA.16816.F32.BF16 R104, R4.reuse, R8, R148 ;  /* 0x000000080468723c */ /* 0x048ff00000041894 */
        /* <DEDUP_REMOVED lines=16> */
[----:B------:R-:W1:Y:S04]  /*5660*/  LDSM.16.MT88.4 R8, [R171+0x3000] ;  /* 0x00300000ab08783b */ /* 0x000e680000004200 */
[----:B------:R-:W-:Y:S03]  /*5670*/  LDSM.16.MT88.4 R100, [R168+0x1800] ;  /* 0x00180000a864783b */ /* 0x000fe60000004200 */
[C---:B-1----:R-:W-:Y:S07]  /*5680*/  HMMA.16816.F32.BF16 R156, R4.reuse, R8, R96 ;  /* 0x00000008049c723c */ /* 0x042fee0000041860 */
[----:B------:R-:W-:Y:S01]  /*5690*/  F2FP.BF16.PACK_AB R96, R14, R15 ;  /* 0x0000000f0e60723e */ /* 0x000fe200000010ff */
[----:B------:R-:W-:Y:S01]  /*56a0*/  HMMA.16816.F32.BF16 R148, R4, R10, R92 ;  /* 0x0000000a0494723c */ /* 0x000fe2000004185c */
[----:B------:R-:W1:Y:S01]  /*56b0*/  LDSM.16.MT88.4 R8, [R170+0x3000] ;  /* 0x00300000aa08783b */ /* 0x000e620000004200 */
[----:B--2---:R-:W-:-:S06]  /*56c0*/  F2FP.BF16.PACK_AB R98, R185, R13 ;  /* 0x0000000db962723e */ /* 0x004fcc00000010ff */
[C---:B-1----:R-:W-:Y:S08]  /*56d0*/  HMMA.16816.F32.BF16 R140, R4.reuse, R8, R88 ;  /* 0x00000008048c723c */ /* 0x042ff00000041858 */
        /* <DEDUP_REMOVED lines=17> */
[----:B------:R-:W-:Y:S06]  /*57f0*/  MUFU.EX2 R8, R3 ;  /* 0x0000000300087308 */ /* 0x000fec0000000800 */
[----:B------:R-:W-:-:S02]  /*5800*/  FADD.FTZ R4, R184, R21 ;  /* 0x00000015b8047221 */ /* 0x000fc40000010000 */
[--C-:B-1----:R-:W-:Y:S02]  /*5810*/  FFMA.FTZ R0, R160, c[0x0][0x2d0], -R2.reuse ;  /* 0x0000b400a0007a23 */ /* 0x102fe40000010802 */
[----:B------:R-:W-:Y:S02]  /*5820*/  FFMA.FTZ R2, R130, c[0x0][0x2d0], -R2 ;  /* 0x0000b40082027a23 */ /* 0x000fe40000010802 */
[----:B------:R-:W-:Y:S01]  /*5830*/  FADD.FTZ R4, R186, R4 ;  /* 0x00000004ba047221 */ /* 0x000fe20000010000 */
[----:B------:R-:W1:Y:S08]  /*5840*/  MUFU.EX2 R10, R0 ;  /* 0x00000000000a7308 */ /* 0x000e700000000800 */
[----:B------:R-:W2:Y:S01]  /*5850*/  MUFU.EX2 R186, R2 ;  /* 0x0000000200ba7308 */ /* 0x000ea20000000800 */
[----:B-1----:R-:W-:Y:S01]  /*5860*/  F2FP.BF16.PACK_AB R97, R10, R9 ;  /* 0x000000090a61723e */ /* 0x002fe200000010ff */
[----:B------:R-:W-:-:S04]  /*5870*/  FADD.FTZ R0, R183, R20 ;  /* 0x00000014b7007221 */ /* 0x000fc80000010000 */
[----:B------:R-:W-:Y:S01]  /*5880*/  FADD.FTZ R0, R216, R0 ;  /* 0x00000000d8007221 */ /* 0x000fe20000010000 */
[----:B--2---:R-:W-:Y:S01]  /*5890*/  F2FP.BF16.PACK_AB R99, R186, R8 ;  /* 0x00000008ba63723e */ /* 0x004fe200000010ff */
[----:B------:R-:W-:Y:S02]  /*58a0*/  FADD.FTZ R2, R214, R4 ;  /* 0x00000004d6027221 */ /* 0x000fe40000010000 */
[----:B------:R-:W-:Y:S01]  /*58b0*/  LDSM.16.MT88.4 R4, [R170+0x5800] ;  /* 0x00580000aa04783b */ /* 0x000fe20000004200 */
[----:B------:R-:W-:Y:S02]  /*58c0*/  FADD.FTZ R0, R215, R0 ;  /* 0x00000000d7007221 */ /* 0x000fe40000010000 */
[----:B------:R-:W-:Y:S01]  /*58d0*/  FADD.FTZ R2, R209, R2 ;  /* 0x00000002d1027221 */ /* 0x000fe20000010000 */
[----:B------:R-:W-:Y:S01]  /*58e0*/  HMMA.16816.F32.BF16 R112, R96, R116, R112 ;  /* 0x000000746070723c */ /* 0x000fe20000041870 */
[----:B------:R-:W-:Y:S02]  /*58f0*/  FADD.FTZ R0, R221, R0 ;  /* 0x00000000dd007221 */ /* 0x000fe40000010000 */
[----:B------:R-:W-:-:S04]  /*5900*/  FADD.FTZ R2, R219, R2 ;  /* 0x00000002db027221 */ /* 0x000fc80000010000 */
[----:B------:R-:W-:Y:S01]  /*5910*/  FADD.FTZ R3, R220, R2 ;  /* 0x00000002dc037221 */ /* 0x000fe20000010000 */
[----:B------:R-:W-:Y:S01]  /*5920*/  HMMA.16816.F32.BF16 R116, R96, R118, R40 ;  /* 0x000000766074723c */ /* 0x000fe20000041828 */
[----:B------:R-:W1:Y:S01]  /*5930*/  LDSM.16.MT88.4 R40, [R168+0x3800] ;  /* 0x00380000a828783b */ /* 0x000e620000004200 */
[----:B------:R-:W-:-:S06]  /*5940*/  @P4 IMAD.HI.U32 R2, R205, c[0x0][0x2c8], RZ ;  /* 0x0000b200cd024a27 */ /* 0x000fcc00078e00ff */
[C---:B------:R-:W-:Y:S01]  /*5950*/  HMMA.16816.F32.BF16 R44, R96.reuse, R48, R72 ;  /* 0x00000030602c723c */ /* 0x040fe20000041848 */
[----:B------:R-:W2:Y:S07]  /*5960*/  LDSM.16.MT88.4 R72, [R168+0x5800] ;  /* 0x00580000a848783b */ /* 0x000eae0000004200 */
[C---:B------:R-:W-:Y:S08]  /*5970*/  HMMA.16816.F32.BF16 R120, R96.reuse, R124, R120 ;  /* 0x0000007c6078723c */ /* 0x040ff00000041878 */
[C---:B------:R-:W-:Y:S08]  /*5980*/  HMMA.16816.F32.BF16 R124, R96.reuse, R126, R52 ;  /* 0x0000007e607c723c */ /* 0x040ff00000041834 */
[C---:B------:R-:W-:Y:S08]  /*5990*/  HMMA.16816.F32.BF16 R48, R96.reuse, R50, R76 ;  /* 0x000000326030723c */ /* 0x040ff0000004184c */
[C---:B------:R-:W-:Y:S08]  /*59a0*/  HMMA.16816.F32.BF16 R132, R96.reuse, R100, R132 ;  /* 0x000000646084723c */ /* 0x040ff00000041884 */
[C---:B-1----:R-:W-:Y:S08]  /*59b0*/  HMMA.16816.F32.BF16 R36, R96.reuse, R40, R60 ;  /* 0x000000286024723c */ /* 0x042ff0000004183c */
[C---:B------:R-:W-:Y:S08]  /*59c0*/  HMMA.16816.F32.BF16 R60, R96.reuse, R64, R140 ;  /* 0x00000040603c723c */ /* 0x040ff0000004188c */
[C---:B------:R-:W-:Y:S01]  /*59d0*/  HMMA.16816.F32.BF16 R64, R96.reuse, R66, R88 ;  /* 0x000000426040723c */ /* 0x040fe20000041858 */
[----:B------:R-:W1:Y:S07]  /*59e0*/  LDSM.16.MT88.4 R88, [R171+0x5800] ;  /* 0x00580000ab58783b */ /* 0x000e6e0000004200 */
[C---:B------:R-:W-:Y:S08]  /*59f0*/  HMMA.16816.F32.BF16 R40, R96.reuse, R42, R68 ;  /* 0x0000002a6028723c */ /* 0x040ff00000041844 */
[C---:B--2---:R-:W-:Y:S08]  /*5a00*/  HMMA.16816.F32.BF16 R68, R96.reuse, R72, R84 ;  /* 0x000000486044723c */ /* 0x044ff00000041854 */
[C---:B------:R-:W-:Y:S01]  /*5a10*/  HMMA.16816.F32.BF16 R72, R96.reuse, R74, R80 ;  /* 0x0000004a6048723c */ /* 0x040fe20000041850 */
[----:B------:R-:W2:Y:S07]  /*5a20*/  LDSM.16.MT88.4 R80, [R169+0x5800] ;  /* 0x00580000a950783b */ /* 0x000eae0000004200 */
[C---:B------:R-:W-:Y:S08]  /*5a30*/  HMMA.16816.F32.BF16 R104, R96.reuse, R108, R104 ;  /* 0x0000006c6068723c */ /* 0x040ff00000041868 */
[C---:B------:R-:W-:Y:S08]  /*5a40*/  HMMA.16816.F32.BF16 R52, R96.reuse, R56, R156 ;  /* 0x000000386034723c */ /* 0x040ff0000004189c */
[C---:B-1----:R-:W-:Y:S08]  /*5a50*/  HMMA.16816.F32.BF16 R84, R96.reuse, R88, R136 ;  /* 0x000000586054723c */ /* 0x042ff00000041888 */
[C---:B------:R-:W-:Y:S08]  /*5a60*/  HMMA.16816.F32.BF16 R88, R96.reuse, R90, R92 ;  /* 0x0000005a6058723c */ /* 0x040ff0000004185c */
[C---:B------:R-:W-:Y:S07]  /*5a70*/  HMMA.16816.F32.BF16 R92, R96.reuse, R4, R24 ;  /* 0x00000004605c723c */ /* 0x040fee0000041818 */
[----:B------:R-:W-:Y:S01]  /*5a80*/  FADD.FTZ R4, R163, R0 ;  /* 0x00000000a3047221 */ /* 0x000fe20000010000 */
[----:B------:R-:W-:Y:S01]  /*5a90*/  MOV R0, R205 ;  /* 0x000000cd00007202 */ /* 0x000fe20000000f00 */
[----:B--2---:R-:W-:Y:S01]  /*5aa0*/  HMMA.16816.F32.BF16 R76, R96, R80, R152 ;  /* 0x00000050604c723c */ /* 0x004fe20000041898 */
[----:B------:R-:W-:Y:S01]  /*5ab0*/  @P4 SHF.R.U32.HI R0, RZ, c[0x0][0x2cc], R2 ;  /* 0x0000b300ff004a19 */ /* 0x000fe20000011602 */
[----:B------:R-:W-:-:S02]  /*5ac0*/  FADD.FTZ R2, R162, R3 ;  /* 0x00000003a2027221 */ /* 0x000fc40000010000 */
[----:B------:R-:W-:Y:S01]  /*5ad0*/  FADD.FTZ R4, R172, R4 ;  /* 0x00000004ac047221 */ /* 0x000fe20000010000 */
[----:B------:R-:W-:Y:S01]  /*5ae0*/  IADD3 R0, R0, R203, -R204 ;  /* 0x000000cb00007210 */ /* 0x000fe20007ffe8cc */
[----:B------:R-:W-:Y:S02]  /*5af0*/  FADD.FTZ R2, R22, R2 ;  /* 0x0000000216027221 */ /* 0x000fe40000010000 */
[----:B------:R-:W-:Y:S01]  /*5b00*/  FADD.FTZ R4, R177, R4 ;  /* 0x00000004b1047221 */ /* 0x000fe20000010000 */
[----:B------:R-:W-:Y:S01]  /*5b10*/  SHF.R.S32.HI R5, RZ, 0x1f, R0 ;  /* 0x0000001fff057819 */ /* 0x000fe20000011400 */
[----:B------:R-:W-:Y:S01]  /*5b20*/  FADD.FTZ R3, R23, R2 ;  /* 0x0000000217037221 */ /* 0x000fe20000010000 */
[C---:B------:R-:W-:Y:S01]  /*5b30*/  HMMA.16816.F32.BF16 R100, R96.reuse, R102, R28 ;  /* 0x000000666064723c */ /* 0x040fe2000004181c */
[----:B------:R-:W-:Y:S01]  /*5b40*/  FADD.FTZ R2, R180, R4 ;  /* 0x00000004b4027221 */ /* 0x000fe20000010000 */
[----:B------:R-:W-:Y:S01]  /*5b50*/  LEA.HI R5, R5, R0, RZ, 0x6 ;  /* 0x0000000005057211 */ /* 0x000fe200078f30ff */
[----:B------:R-:W-:Y:S01]  /*5b60*/  FADD.FTZ R0, R128, R3 ;  /* 0x0000000380007221 */ /* 0x000fe20000010000 */
[----:B------:R-:W-:Y:S01]  /*5b70*/  IADD3 R180, R192, -0x2, RZ ;  /* 0xfffffffec0b47810 */ /* 0x000fe20007ffe0ff */
[----:B------:R-:W-:Y:S01]  /*5b80*/  FADD.FTZ R2, R15, R2 ;  /* 0x000000020f027221 */ /* 0x000fe20000010000 */
[----:B------:R-:W-:Y:S01]  /*5b90*/  SHF.R.S32.HI R3, RZ, 0x6, R5 ;  /* 0x00000006ff037819 */ /* 0x000fe20000011405 */
[----:B------:R-:W-:Y:S01]  /*5ba0*/  FADD.FTZ R0, R9, R0 ;  /* 0x0000000009007221 */ /* 0x000fe20000010000 */
[----:B------:R-:W-:Y:S01]  /*5bb0*/  HMMA.16816.F32.BF16 R108, R96, R110, R32 ;  /* 0x0000006e606c723c */ /* 0x000fe20000041820 */
[----:B------:R-:W-:Y:S01]  /*5bc0*/  FADD.FTZ R2, R14, R2 ;  /* 0x000000020e027221 */ /* 0x000fe20000010000 */
[----:B------:R-:W-:Y:S01]  /*5bd0*/  IMNMX R192, R189, R3, !PT ;  /* 0x00000003bdc07217 */ /* 0x000fe20007800200 */
[----:B------:R-:W-:-:S02]  /*5be0*/  FADD.FTZ R0, R10, R0 ;  /* 0x000000000a007221 */ /* 0x000fc40000010000 */
[----:B------:R-:W-:Y:S01]  /*5bf0*/  FADD.FTZ R2, R13, R2 ;  /* 0x000000020d027221 */ /* 0x000fe20000010000 */
[----:B------:R-:W-:Y:S01]  /*5c00*/  ISETP.GE.AND P0, PT, R180, R192, PT ;  /* 0x000000c0b400720c */ /* 0x000fe20003f06270 */
[----:B------:R-:W-:Y:S01]  /*5c10*/  FADD.FTZ R0, R8, R0 ;  /* 0x0000000008007221 */ /* 0x000fe20000010000 */
[----:B------:R-:W-:Y:S01]  /*5c20*/  HMMA.16816.F32.BF16 R56, R96, R58, R148 ;  /* 0x0000003a6038723c */ /* 0x000fe20000041894 */
[----:B------:R-:W-:Y:S02]  /*5c30*/  FADD.FTZ R185, R185, R2 ;  /* 0x00000002b9b97221 */ /* 0x000fe40000010000 */
[----:B------:R-:W-:-:S05]  /*5c40*/  FADD.FTZ R186, R186, R0 ;  /* 0x00000000baba7221 */ /* 0x000fca0000010000 */
[C---:B------:R-:W-:Y:S08]  /*5c50*/  HMMA.16816.F32.BF16 R80, R96.reuse, R82, R144 ;  /* 0x000000526050723c */ /* 0x040ff00000041890 */
[----:B------:R-:W-:Y:S01]  /*5c60*/  HMMA.16816.F32.BF16 R96, R96, R6, R16 ;  /* 0x000000066060723c */ /* 0x000fe20000041810 */
[----:B------:R-:W-:Y:S03]  /*5c70*/  @!UPT UIADD3 URZ, URZ, URZ, URZ ;  /* 0x0000003f3f3ff290 */ /* 0x000fe6000fffe03f */
[----:B------:R-:W-:Y:S11]  /*5c80*/  @!P0 BRA `(.L_x_1147) ;  /* 0x000032a000008947 */ /* 0x000ff60003800000 */
[----:B------:R-:W-:Y:S02]  /*5c90*/  MOV R131, R12 ;  /* 0x0000000c00837202 */ /* 0x000fe40000000f00 */
[----:B------:R-:W-:-:S07]  /*5ca0*/  MOV R130, R129 ;  /* 0x0000008100827202 */ /* 0x000fce0000000f00 */
.L_x_1158:
        /* <DEDUP_REMOVED lines=40> */
.L_x_1244:
[----:B------:R-:W-:-:S05]  /*5f30*/  BRA.DIV ~URZ, `(.L_x_1151) ;  /* 0x0000b9327f007947 */ /* 0x000fca000b800000 */
[----:B------:R-:W5:Y:S01]  /*5f40*/  SHFL.IDX PT, R0, R12, RZ, 0x181f ;  /* 0x00181fff0c007589 */ /* 0x000f6200000e0000 */
[----:B------:R-:W-:Y:S02]  /*5f50*/  ISETP.GE.AND P5, PT, R182, c[0x0][0x1d4], PT ;  /* 0x00007500b6007a0c */ /* 0x000fe40003fa6270 */
[----:B------:R-:W-:Y:S02]  /*5f60*/  ISETP.GE.AND P2, PT, R187, c[0x0][0x1d4], PT ;  /* 0x00007500bb007a0c */ /* 0x000fe40003f46270 */
[C---:B-----5:R-:W-:Y:S02]  /*5f70*/  IADD3 R2, P0, R0.reuse, R20, RZ ;  /* 0x0000001400027210 */ /* 0x060fe40007f1e0ff */
[----:B------:R-:W-:Y:S03]  /*5f80*/  IADD3 R6, P6, R0, R21, RZ ;  /* 0x0000001500067210 */ /* 0x000fe60007fde0ff */
[----:B---3--:R-:W-:Y:S01]  /*5f90*/  IMAD.X R3, R4, 0x1, R13, P0 ;  /* 0x0000000104037824 */ /* 0x008fe200000e060d */
        /* <DEDUP_REMOVED lines=14> */
.L_x_1245:
[C---:B--23--:R-:W-:Y:S02]  /*6080*/  IADD3 R2, -R5.reuse, 0x10, RZ ;  /* 0x0000001005027810 */ /* 0x04cfe40007ffe1ff */
[----:B------:R-:W-:Y:S02]  /*6090*/  ISETP.NE.U32.AND P5, PT, R5, RZ, PT ;  /* 0x000000ff0500720c */ /* 0x000fe40003fa5070 */
[----:B------:R-:W-:Y:S02]  /*60a0*/  LOP3.LUT R2, R2, 0xf, RZ, 0xc0, !PT ;  /* 0x0000000f02027812 */ /* 0x000fe400078ec0ff */
[----:B------:R-:W-:Y:S02]  /*60b0*/  ISETP.NE.U32.AND P6, PT, R6, RZ, PT ;  /* 0x000000ff0600720c */ /* 0x000fe40003fc5070 */
[----:B------:R-:W-:Y:S04]  /*60c0*/  IADD3 R2, P2, P0, R2, R0, R20 ;  /* 0x0000000002027210 */ /* 0x000fe8000785e014 */
[----:B------:R-:W-:Y:S05]  /*60d0*/  IADD3.X R3, RZ, R4, R13, P2, P0 ;  /* 0x00000004ff037210 */ /* 0x000fea00017e040d */
[----:B------:R-:W-:Y:S01]  /*60e0*/  @!PT LDS RZ, [RZ] ;  /* 0x00000000fffff984 */ /* 0x000fe20000000800 */
[----:B------:R-:W-:Y:S01]  /*60f0*/  @!PT LDS RZ, [RZ] ;  /* 0x00000000fffff984 */ /* 0x000fe20000000800 */
[----:B------:R-:W-:Y:S01]  /*6100*/  @!PT LDS RZ, [RZ] ;  /* 0x00000000fffff984 */ /* 0x000fe20000000800 */
[----:B------:R2:W-:Y:S01]  /*6110*/  LDGSTS.E.BYPASS.LTC128B.128.ZFILL [R179+0x1100], [R2.64], P5 ;  /* 0x0110000002b37fae */ /* 0x0005e2000a941d46 */
[C---:B------:R-:W-:Y:S02]  /*6120*/  ISETP.NE.U32.AND P5, PT, R7.reuse, RZ, PT ;  /* 0x000000ff0700720c */ /* 0x040fe40003fa5070 */
[----:B--2---:R-:W-:Y:S04]  /*6130*/  IADD3 R2, -R6, 0x10, RZ ;  /* 0x0000001006027810 */ /* 0x004fe80007ffe1ff */
[----:B------:R-:W-:Y:S04]  /*6140*/  LOP3.LUT R2, R2, 0xf, RZ, 0xc0, !PT ;  /* 0x0000000f02027812 */ /* 0x000fe800078ec0ff */
[----:B------:R-:W-:Y:S02]  /*6150*/  IADD3 R6, P2, P0, R2, R0, R21 ;  /* 0x0000000002067210 */ /* 0x000fe4000785e015 */
[----:B------:R-:W-:Y:S02]  /*6160*/  IADD3 R2, -R7, 0x10, RZ ;  /* 0x0000001007027810 */ /* 0x000fe40007ffe1ff */
[----:B------:R-:W-:Y:S02]  /*6170*/  IADD3.X R7, RZ, R4, R14, P2, P0 ;  /* 0x00000004ff077210 */ /* 0x000fe400017e040e */
[----:B------:R-:W-:Y:S03]  /*6180*/  LOP3.LUT R2, R2, 0xf, RZ, 0xc0, !PT ;  /* 0x0000000f02027812 */ /* 0x000fe600078ec0ff */
[----:B------:R2:W-:Y:S01]  /*6190*/  LDGSTS.E.BYPASS.LTC128B.128.ZFILL [R179+0x3100], [R6.64], P6 ;  /* 0x0310000006b37fae */ /* 0x0005e2000b141d46 */
[----:B------:R-:W-:Y:S04]  /*61a0*/  IADD3 R2, P2, P0, R2, R0, R22 ;  /* 0x0000000002027210 */ /* 0x000fe8000785e016 */
[----:B------:R-:W-:Y:S05]  /*61b0*/  IADD3.X R3, RZ, R4, R15, P2, P0 ;  /* 0x00000004ff037210 */ /* 0x000fea00017e040f */
[----:B------:R2:W-:Y:S04]  /*61c0*/  LDGSTS.E.BYPASS.LTC128B.128.ZFILL [R179+0x5100], [R2.64], P5 ;  /* 0x0510000002b37fae */ /* 0x0005e8000a941d46 */
.L_x_1149:
[----:B------:R-:W-:Y:S05]  /*61d0*/  BSYNC B0 ;  /* 0x0000000000007941 */ /* 0x000fea0003800000 */
.L_x_1148:
        /* <DEDUP_REMOVED lines=191> */
.L_x_1246:
[----:B------:R-:W-:-:S05]  /*6dd0*/  BRA.DIV ~URZ, `(.L_x_1155) ;  /* 0x0000ad427f007947 */ /* 0x000fca000b800000 */
[----:B------:R-:W3:Y:S01]  /*6de0*/  SHFL.IDX PT, R0, R138, RZ, 0x181f ;  /* 0x00181fff8a007589 */ /* 0x000ee200000e0000 */
[----:B------:R-:W-:Y:S02]  /*6df0*/  ISETP.GE.AND P5, PT, R182, c[0x0][0x1d4], PT ;  /* 0x00007500b6007a0c */ /* 0x000fe40003fa6270 */
[----:B------:R-:W-:Y:S02]  /*6e00*/  ISETP.GE.AND P2, PT, R187, c[0x0][0x1d4], PT ;  /* 0x00007500bb007a0c */ /* 0x000fe40003f46270 */
[C---:B---3--:R-:W-:Y:S02]  /*6e10*/  IADD3 R2, P0, R0.reuse, R142, RZ ;  /* 0x0000008e00027210 */ /* 0x048fe40007f1e0ff */
[----:B------:R-:W-:Y:S03]  /*6e20*/  IADD3 R136, P6, R0, R143, RZ ;  /* 0x0000008f00887210 */ /* 0x000fe60007fde0ff */
[----:B--2---:R-:W-:Y:S01]  /*6e30*/  IMAD.X R3, R128, 0x1, R139, P0 ;  /* 0x0000000180037824 */ /* 0x004fe200000e068b */
        /* <DEDUP_REMOVED lines=14> */
.L_x_1247:
[C---:B--2---:R-:W-:Y:S02]  /*6f20*/  IADD3 R2, -R129.reuse, 0x10, RZ ;  /* 0x0000001081027810 */ /* 0x044fe40007ffe1ff */
[----:B------:R-:W-:Y:S02]  /*6f30*/  ISETP.NE.U32.AND P5, PT, R129, RZ, PT ;  /* 0x000000ff8100720c */ /* 0x000fe40003fa5070 */
[----:B------:R-:W-:Y:S02]  /*6f40*/  LOP3.LUT R2, R2, 0xf, RZ, 0xc0, !PT ;  /* 0x0000000f02027812 */ /* 0x000fe400078ec0ff */
[----:B------:R-:W-:Y:S02]  /*6f50*/  ISETP.NE.U32.AND P6, PT, R136, RZ, PT ;  /* 0x000000ff8800720c */ /* 0x000fe40003fc5070 */
[----:B------:R-:W-:Y:S04]  /*6f60*/  IADD3 R2, P2, P0, R2, R0, R142 ;  /* 0x0000000002027210 */ /* 0x000fe8000785e08e */
[----:B----4-:R-:W-:Y:S05]  /*6f70*/  IADD3.X R3, RZ, R128, R139, P2, P0 ;  /* 0x00000080ff037210 */ /* 0x010fea00017e048b */
        /* <DEDUP_REMOVED lines=15> */
.L_x_1153:
[----:B------:R-:W-:Y:S05]  /*7070*/  BSYNC B0 ;  /* 0x0000000000007941 */ /* 0x000fea0003800000 */
.L_x_1152:
[----:B------:R-:W-:Y:S01]  /*7080*/  IADD3 R128, R212, R205, RZ ;  /* 0x000000cdd4807210 */ /* 0x000fe20007ffe0ff */
[----:B------:R-:W0:Y:S04]  /*7090*/  LDGDEPBAR ;  /* 0x00000000000079af */ /* 0x000e280000000000 */
[----:B------:R-:W-:Y:S05]  /*70a0*/  @P4 IMAD.HI.U32 R0, R128, c[0x0][0x2c8], RZ ;  /* 0x0000b20080004a27 */ /* 0x000fea00078e00ff */
[----:B------:R-:W-:Y:S02]  /*70b0*/  @P4 SHF.R.U32.HI R128, RZ, c[0x0][0x2cc], R0 ;  /* 0x0000b300ff804a19 */ /* 0x000fe40000011600 */
[----:B------:R-:W-:Y:S05]  /*70c0*/  MOV R0, 0x1 ;  /* 0x0000000100007802 */ /* 0x000fea0000000f00 */
[----:B------:R-:W-:Y:S05]  /*70d0*/  IMAD R0, R180, -0x40, R0 ;  /* 0xffffffc0b4007824 */ /* 0x000fea00078e0200 */
[----:B------:R-:W-:Y:S04]  /*70e0*/  IADD3 R0, R203, R0, -R206 ;  /* 0x00000000cb007210 */ /* 0x000fe80007ffe8ce */
[----:B------:R-:W-:Y:S01]  /*70f0*/  IADD3 R129, R0, -R204, RZ ;  /* 0x800000cc00817210 */ /* 0x000fe20007ffe0ff */
[----:B------:R-:W-:-:S05]  /*7100*/  BRA.DIV ~URZ, `(.L_x_1156) ;  /* 0x0000ac527f007947 */ /* 0x000fca000b800000 */
[----:B------:R2:W3:Y:S02]  /*7110*/  SHFL.IDX PT, R0, R128, RZ, 0x1c1f ;  /* 0x001c1fff80007589 */ /* 0x0004e400000e0000 */
.L_x_1248:
[----:B---3--:R-:W-:Y:S05]  /*7120*/  IMAD.IADD R0, R129, 0x1, R0 ;  /* 0x0000000181007824 */ /* 0x008fea00078e0200 */
        /* <DEDUP_REMOVED lines=26> */
[----:B-1----:R-:W-:Y:S02]  /*72d0*/  FSEL R137, R25, -INF , P0 ;  /* 0xff80000019897808 */ /* 0x002fe40000000000 */
[----:B------:R-:W-:Y:S02]  /*72e0*/  ISETP.GT.AND P0, PT, R0, 0x39, PT ;  /* 0x000000390000780c */ /* 0x000fe40003f04270 */
[----:B------:R-:W-:Y:S02]  /*72f0*/  FSEL R136, R28, -INF , P6 ;  /* 0xff8000001c887808 */ /* 0x000fe40003000000 */
[----:B------:R-:W-:Y:S02]  /*7300*/  FSEL R29, R29, -INF , P5 ;  /* 0xff8000001d1d7808 */ /* 0x000fe40002800000 */
[----:B------:R-:W-:Y:S02]  /*7310*/  FSEL R28, R32, -INF , P2 ;  /* 0xff800000201c7808 */ /* 0x000fe40001000000 */
[----:B------:R-:W-:Y:S01]  /*7320*/  FSEL R25, R33, -INF , P0 ;  /* 0xff80000021197808 */ /* 0x000fe20000000000 */
[----:B------:R-:W-:-:S05]  /*7330*/  BRA.DIV ~URZ, `(.L_x_1157) ;  /* 0x0000aa927f007947 */ /* 0x000fca000b800000 */
[----:B------:R-:W-:Y:S01]  /*7340*/  FMNMX.FTZ R2, R141, R130, !PT ;  /* 0x000000828d027209 */ /* 0x000fe20007810000 */
[----:B------:R-:W1:Y:S03]  /*7350*/  SHFL.IDX PT, R0, R128, 0x1, 0x1c1f ;  /* 0x003c1f0080007f89 */ /* 0x000e6600000e0000 */
[----:B------:R-:W-:Y:S04]  /*7360*/  FMNMX.FTZ R2, R148, R2, !PT ;  /* 0x0000000294027209 */ /* 0x000fe80007810000 */
[----:B------:R-:W-:Y:S04]  /*7370*/  FMNMX.FTZ R2, R147, R2, !PT ;  /* 0x0000000293027209 */ /* 0x000fe80007810000 */
[----:B------:R-:W-:Y:S04]  /*7380*/  FMNMX.FTZ R2, R146, R2, !PT ;  /* 0x0000000292027209 */ /* 0x000fe80007810000 */
[----:B------:R-:W-:Y:S04]  /*7390*/  FMNMX.FTZ R2, R145, R2, !PT ;  /* 0x0000000291027209 */ /* 0x000fe80007810000 */
[----:B------:R-:W-:Y:S04]  /*73a0*/  FMNMX.FTZ R2, R144, R2, !PT ;  /* 0x0000000290027209 */ /* 0x000fe80007810000 */
[----:B------:R-:W-:Y:S01]  /*73b0*/  FMNMX.FTZ R2, R143, R2, !PT ;  /* 0x000000028f027209 */ /* 0x000fe20007810000 */
[----:B-1----:R-:W-:Y:S03]  /*73c0*/  IMAD.IADD R0, R129, 0x1, R0 ;  /* 0x0000000181007824 */ /* 0x002fe600078e0200 */
[----:B------:R-:W-:Y:S02]  /*73d0*/  FMNMX.FTZ R2, R142, R2, !PT ;  /* 0x000000028e027209 */ /* 0x000fe40007810000 */
[----:B------:R-:W-:Y:S02]  /*73e0*/  ISETP.GT.AND P6, PT, R0, RZ, PT ;  /* 0x000000ff0000720c */ /* 0x000fe40003fc4270 */
[----:B------:R-:W-:Y:S02]  /*73f0*/  FMNMX.FTZ R2, R140, R2, !PT ;  /* 0x000000028c027209 */ /* 0x000fe40007810000 */
[C---:B------:R-:W-:Y:S02]  /*7400*/  ISETP.GT.AND P5, PT, R0.reuse, 0x1, PT ;  /* 0x000000010000780c */ /* 0x040fe40003fa4270 */
[----:B------:R-:W-:Y:S02]  /*7410*/  FMNMX.FTZ R2, R139, R2, !PT ;  /* 0x000000028b027209 */ /* 0x000fe40007810000 */
[----:B------:R-:W-:Y:S02]  /*7420*/  ISETP.GT.AND P2, PT, R0, 0x8, PT ;  /* 0x000000080000780c */ /* 0x000fe40003f44270 */
[----:B------:R-:W-:Y:S02]  /*7430*/  FMNMX.FTZ R2, R138, R2, !PT ;  /* 0x000000028a027209 */ /* 0x000fe40007810000 */
[----:B------:R-:W-:Y:S02]  /*7440*/  ISETP.GT.AND P0, PT, R0, 0x9, PT ;  /* 0x000000090000780c */ /* 0x000fe40003f04270 */
[----:B------:R-:W-:Y:S02]  /*7450*/  FMNMX.FTZ R2, R137, R2, !PT ;  /* 0x0000000289027209 */ /* 0x000fe40007810000 */
[----:B------:R-:W-:Y:S02]  /*7460*/  FSEL R17, R6, -INF , P6 ;  /* 0xff80000006117808 */ /* 0x000fe40003000000 */
[----:B------:R-:W-:Y:S02]  /*7470*/  FMNMX.FTZ R2, R136, R2, !PT ;  /* 0x0000000288027209 */ /* 0x000fe40007810000 */
[----:B------:R-:W-:Y:S02]  /*7480*/  FSEL R24, R7, -INF , P5 ;  /* 0xff80000007187808 */ /* 0x000fe40002800000 */
[----:B------:R-:W-:Y:S02]  /*7490*/  FMNMX.FTZ R2, R29, R2, !PT ;  /* 0x000000021d027209 */ /* 0x000fe40007810000 */
[----:B------:R-:W-:Y:S02]  /*74a0*/  FSEL R21, R10, -INF , P2 ;  /* 0xff8000000a157808 */ /* 0x000fe40001000000 */
[----:B------:R-:W-:Y:S02]  /*74b0*/  FSEL R20, R11, -INF , P0 ;  /* 0xff8000000b147808 */ /* 0x000fe40000000000 */
[C---:B------:R-:W-:Y:S02]  /*74c0*/  ISETP.GT.AND P6, PT, R0.reuse, 0x10, PT ;  /* 0x000000100000780c */ /* 0x040fe40003fc4270 */
[C---:B------:R-:W-:Y:S02]  /*74d0*/  ISETP.GT.AND P5, PT, R0.reuse, 0x11, PT ;  /* 0x000000110000780c */ /* 0x040fe40003fa4270 */
[C---:B------:R-:W-:Y:S02]  /*74e0*/  ISETP.GT.AND P2, PT, R0.reuse, 0x18, PT ;  /* 0x000000180000780c */ /* 0x040fe40003f44270 */
[----:B------:R-:W-:Y:S02]  /*74f0*/  ISETP.GT.AND P0, PT, R0, 0x19, PT ;  /* 0x000000190000780c */ /* 0x000fe40003f04270 */
[----:B------:R-:W-:Y:S02]  /*7500*/  FMNMX.FTZ R2, R28, R2, !PT ;  /* 0x000000021c027209 */ /* 0x000fe40007810000 */
        /* <DEDUP_REMOVED lines=17> */
[----:B------:R-:W-:Y:S01]  /*7620*/  FSEL R8, R30, -INF , P6 ;  /* 0xff8000001e087808 */ /* 0x000fe20003000000 */
[----:B------:R-:W1:Y:S01]  /*7630*/  SHFL.BFLY PT, R0, R2, 0x2, 0x1f ;  /* 0x0c401f0002007f89 */ /* 0x000e6200000e0000 */
[----:B------:R-:W-:Y:S02]  /*7640*/  FSEL R7, R31, -INF , P5 ;  /* 0xff8000001f077808 */ /* 0x000fe40002800000 */
[----:B------:R-:W-:Y:S02]  /*7650*/  FSEL R6, R34, -INF , P2 ;  /* 0xff80000022067808 */ /* 0x000fe40001000000 */
[----:B------:R-:W-:Y:S02]  /*7660*/  FSEL R5, R35, -INF , P0 ;  /* 0xff80000023057808 */ /* 0x000fe40000000000 */
[----:B-1----:R-:W-:Y:S05]  /*7670*/  FMNMX.FTZ R0, R0, R2, !PT ;  /* 0x0000000200007209 */ /* 0x002fea0007810000 */
[----:B------:R-:W1:Y:S02]  /*7680*/  SHFL.BFLY PT, R2, R0, 0x1, 0x1f ;  /* 0x0c201f0000027f89 */ /* 0x000e6400000e0000 */
[----:B-1----:R-:W-:Y:S02]  /*7690*/  FMNMX.FTZ R129, R0, R2, !PT ;  /* 0x0000000200817209 */ /* 0x002fe40007810000 */
        /* <DEDUP_REMOVED lines=15> */
[----:B------:R-:W-:Y:S05]  /*7790*/  FMNMX.FTZ R0, R5, R0, !PT ;  /* 0x0000000005007209 */ /* 0x000fea0007810000 */
[----:B------:R-:W1:Y:S02]  /*77a0*/  SHFL.BFLY PT, R2, R0, 0x2, 0x1f ;  /* 0x0c401f0000027f89 */ /* 0x000e6400000e0000 */
[----:B-1----:R-:W-:Y:S06]  /*77b0*/  FMNMX.FTZ R4, R0, R2, !PT ;  /* 0x0000000200047209 */ /* 0x002fec0007810000 */
[----:B------:R1:W3:Y:S02]  /*77c0*/  SHFL.BFLY PT, R0, R4, 0x1, 0x1f ;  /* 0x0c201f0004007f89 */ /* 0x0002e400000e0000 */
.L_x_1249:
[C---:B------:R-:W-:Y:S01]  /*77d0*/  FMUL.FTZ R2, R129.reuse, c[0x0][0x2d0] ;  /* 0x0000b40081027a20 */ /* 0x040fe20000410000 */
[C---:B------:R-:W-:Y:S01]  /*77e0*/  FSETP.NEU.FTZ.AND P0, PT, R129.reuse, -INF , PT ;  /* 0xff8000008100780b */ /* 0x040fe20003f1d000 */
[----:B------:R-:W-:Y:S01]  /*77f0*/  WARPSYNC 0xffffffff ;  /* 0xffffffff00007948 */ /* 0x000fe20003800000 */
[----:B---3--:R-:W-:Y:S02]  /*7800*/  FMNMX.FTZ R3, R0, R4, !PT ;  /* 0x0000000400037209 */ /* 0x008fe40007810000 */
[----:B------:R-:W-:Y:S02]  /*7810*/  FSEL R2, R2, RZ, P0 ;  /* 0x000000ff02027208 */ /* 0x000fe40000000000 */
[----:B------:R-:W-:Y:S02]  /*7820*/  FSEL R0, R129, RZ, P0 ;  /* 0x000000ff81007208 */ /* 0x000fe40000000000 */
[----:B------:R-:W-:Y:S01]  /*7830*/  FSETP.NEU.FTZ.AND P0, PT, R3, -INF , PT ;  /* 0xff8000000300780b */ /* 0x000fe20003f1d000 */
[----:B-1----:R-:W-:Y:S02]  /*7840*/  FFMA.FTZ R4, R148, c[0x0][0x2d0], -R2 ;  /* 0x0000b40094047a23 */ /* 0x002fe40000010802 */
[----:B------:R-:W-:Y:S02]  /*7850*/  FADD.FTZ R0, -R0, R130 ;  /* 0x0000008200007221 */ /* 0x000fe40000010100 */
[----:B------:R1:W-:Y:S01]  /*7860*/  MUFU.EX2 R23, R4 ;  /* 0x0000000400177308 */ /* 0x0003e20000000800 */
[--C-:B------:R-:W-:Y:S02]  /*7870*/  FFMA.FTZ R18, R141, c[0x0][0x2d0], -R2.reuse ;  /* 0x0000b4008d127a23 */ /* 0x100fe40000010802 */
[----:B------:R-:W-:Y:S02]  /*7880*/  FMUL.FTZ R0, R0, c[0x0][0x2d0] ;  /* 0x0000b40000007a20 */ /* 0x000fe40000410000 */
        /* <DEDUP_REMOVED lines=16> */
[----:B------:R-:W-:Y:S01]  /*7990*/  FFMA.FTZ R156, R140, c[0x0][0x2d0], -R2 ;  /* 0x0000b4008c9c7a23 */ /* 0x000fe20000010802 */
[C---:B------:R-:W-:Y:S01]  /*79a0*/  FSEL R2, R3.reuse, RZ, P0 ;  /* 0x000000ff03027208 */ /* 0x040fe20000000000 */
[----:B-1----:R-:W-:Y:S04]  /*79b0*/  FMUL.FTZ R4, R3, c[0x0][0x2d0] ;  /* 0x0000b40003047a20 */ /* 0x002fe80000410000 */
[----:B------:R-:W-:Y:S01]  /*79c0*/  FADD.FTZ R2, -R2, R131 ;  /* 0x0000008302027221 */ /* 0x000fe20000010100 */
[----:B------:R-:W-:Y:S02]  /*79d0*/  FSEL R4, R4, RZ, P0 ;  /* 0x000000ff04047208 */ /* 0x000fe40000000000 */
[----:B------:R-:W1:Y:S01]  /*79e0*/  MUFU.EX2 R157, R19 ;  /* 0x00000013009d7308 */ /* 0x000e620000000800 */
[----:B------:R-:W-:Y:S01]  /*79f0*/  FMUL.FTZ R2, R2, c[0x0][0x2d0] ;  /* 0x0000b40002027a20 */ /* 0x000fe20000410000 */
[C---:B------:R-:W-:Y:S01]  /*7a00*/  ISETP.GT.AND P0, PT, R180.reuse, R192, PT ;  /* 0x000000c0b400720c */ /* 0x040fe20003f04270 */
[--C-:B------:R-:W-:Y:S01]  /*7a10*/  FFMA.FTZ R17, R17, c[0x0][0x2d0], -R4.reuse ;  /* 0x0000b40011117a23 */ /* 0x100fe20000010804 */
[----:B------:R-:W-:Y:S01]  /*7a20*/  IADD3 R180, R180, -0x1, RZ ;  /* 0xffffffffb4b47810 */ /* 0x000fe20007ffe0ff */
[--C-:B---3--:R-:W-:Y:S02]  /*7a30*/  FFMA.FTZ R18, R24, c[0x0][0x2d0], -R4.reuse ;  /* 0x0000b40018127a23 */ /* 0x108fe40000010804 */
[--C-:B------:R-:W-:Y:S02]  /*7a40*/  FFMA.FTZ R159, R8, c[0x0][0x2d0], -R4.reuse ;  /* 0x0000b400089f7a23 */ /* 0x100fe40000010804 */
[--C-:B--2---:R-:W-:Y:S01]  /*7a50*/  FFMA.FTZ R128, R21, c[0x0][0x2d0], -R4.reuse ;  /* 0x0000b40015807a23 */ /* 0x104fe20000010804 */
        /* <DEDUP_REMOVED lines=16> */
[----:B------:R-:W-:Y:S01]  /*7b60*/  MUFU.EX2 R149, R149 ;  /* 0x0000009500957308 */ /* 0x000fe20000000800 */
[C---:B----4-:R-:W-:Y:S01]  /*7b70*/  FMUL.FTZ R8, R0.reuse, R100 ;  /* 0x0000006400087220 */ /* 0x050fe20000410000 */
[C---:B------:R-:W-:Y:S01]  /*7b80*/  F2FP.BF16.PACK_AB R136, R23.reuse, R25 ;  /* 0x000000191788723e */ /* 0x040fe200000010ff */
[----:B------:R-:W-:Y:S01]  /*7b90*/  FFMA.FTZ R4, R0, R185, R25 ;  /* 0x000000b900047223 */ /* 0x000fe20000010019 */
[----:B-1----:R-:W-:Y:S01]  /*7ba0*/  F2FP.BF16.PACK_AB R138, R158, R157 ;  /* 0x0000009d9e8a723e */ /* 0x002fe200000010ff */
[C---:B------:R-:W-:Y:S02]  /*7bb0*/  FMUL.FTZ R9, R0.reuse, R101 ;  /* 0x0000006500097220 */ /* 0x040fe40000410000 */
[C---:B------:R-:W-:Y:S02]  /*7bc0*/  FMUL.FTZ R12, R0.reuse, R104 ;  /* 0x00000068000c7220 */ /* 0x040fe40000410000 */
[C---:B------:R-:W-:Y:S01]  /*7bd0*/  FMUL.FTZ R13, R0.reuse, R105 ;  /* 0x00000069000d7220 */ /* 0x040fe20000410000 */
[----:B------:R-:W1:Y:S01]  /*7be0*/  MUFU.EX2 R100, R18 ;  /* 0x0000001200647308 */ /* 0x000e620000000800 */
[C---:B--2---:R-:W-:Y:S02]  /*7bf0*/  FMUL.FTZ R17, R0.reuse, R109 ;  /* 0x0000006d00117220 */ /* 0x044fe40000410000 */
        /* <DEDUP_REMOVED lines=12> */
[----:B------:R-:W-:Y:S01]  /*7cc0*/  FMUL.FTZ R36, R0, R36 ;  /* 0x0000002400247220 */ /* 0x000fe20000410000 */
[----:B-1----:R-:W-:Y:S01]  /*7cd0*/  F2FP.BF16.PACK_AB R137, R100, R131 ;  /* 0x000000836489723e */ /* 0x002fe200000010ff */
        /* <DEDUP_REMOVED lines=32> */
[----:B------:R-:W-:Y:S02]  /*7ee0*/  FADD.FTZ R140, R23, R4 ;  /* 0x00000004178c7221 */ /* 0x000fe40000010000 */
[C---:B------:R-:W-:Y:S01]  /*7ef0*/  FMUL.FTZ R4, R0.reuse, R132 ;  /* 0x0000008400047220 */ /* 0x040fe20000410000 */
[----:B------:R-:W-:Y:S01]  /*7f00*/  MUFU.EX2 R148, R155 ;  /* 0x0000009b00947308 */ /* 0x000fe20000000800 */
[C---:B------:R-:W-:Y:S02]  /*7f10*/  FMUL.FTZ R92, R0.reuse, R92 ;  /* 0x0000005c005c7220 */ /* 0x040fe40000410000 */
[C---:B------:R-:W-:Y:S02]  /*7f20*/  FMUL.FTZ R93, R0.reuse, R93 ;  /* 0x0000005d005d7220 */ /* 0x040fe40000410000 */
[C---:B------:R-:W-:Y:S02]  /*7f30*/  FMUL.FTZ R96, R0.reuse, R96 ;  /* 0x0000006000607220 */ /* 0x040fe40000410000 */
[----:B------:R-:W-:Y:S02]  /*7f40*/  FMUL.FTZ R97, R0, R97 ;  /* 0x0000006100617220 */ /* 0x000fe40000410000 */
[C---:B------:R-:W-:Y:S01]  /*7f50*/  FFMA.FTZ R0, R2.reuse, R186, R131 ;  /* 0x000000ba02007223 */ /* 0x040fe20000010083 */
[----:B------:R-:W-:Y:S01]  /*7f60*/  MUFU.EX2 R121, R150 ;  /* 0x0000009600797308 */ /* 0x000fe20000000800 */
[C---:B------:R-:W-:Y:S02]  /*7f70*/  FMUL.FTZ R10, R2.reuse, R102 ;  /* 0x00000066020a7220 */ /* 0x040fe40000410000 */
[----:B------:R-:W-:Y:S02]  /*7f80*/  FMUL.FTZ R11, R2, R103 ;  /* 0x00000067020b7220 */ /* 0x000fe40000410000 */
[----:B------:R-:W-:Y:S02]  /*7f90*/  FADD.FTZ R0, R100, R0 ;  /* 0x0000000064007221 */ /* 0x000fe40000010000 */
[----:B------:R-:W1:Y:S01]  /*7fa0*/  LDSM.16.MT88.4 R100, [R168] ;  /* 0x00000000a864783b */ /* 0x000e620000004200 */
[C---:B------:R-:W-:Y:S02]  /*7fb0*/  FMUL.FTZ R22, R2.reuse, R114 ;  /* 0x0000007202167220 */ /* 0x040fe40000410000 */
[----:B------:R-:W2:Y:S01]  /*7fc0*/  MUFU.EX2 R114, R130 ;  /* 0x0000008200727308 */ /* 0x000ea20000000800 */
[C---:B------:R-:W-:Y:S02]  /*7fd0*/  FMUL.FTZ R6, R2.reuse, R134 ;  /* 0x0000008602067220 */ /* 0x040fe40000410000 */
[C---:B------:R-:W-:Y:S02]  /*7fe0*/  FMUL.FTZ R7, R2.reuse, R135 ;  /* 0x0000008702077220 */ /* 0x040fe40000410000 */
[C---:B------:R-:W-:Y:S02]  /*7ff0*/  FMUL.FTZ R14, R2.reuse, R106 ;  /* 0x0000006a020e7220 */ /* 0x040fe40000410000 */
[C---:B------:R-:W-:Y:S02]  /*8000*/  FMUL.FTZ R15, R2.reuse, R107 ;  /* 0x0000006b020f7220 */ /* 0x040fe40000410000 */
[C---:B------:R-:W-:Y:S01]  /*8010*/  FMUL.FTZ R18, R2.reuse, R110 ;  /* 0x0000006e02127220 */ /* 0x040fe20000410000 */
[----:B------:R-:W-:Y:S01]  /*8020*/  LDSM.16.MT88.4 R104, [R168+0x800] ;  /* 0x00080000a868783b */ /* 0x000fe20000004200 */
[C---:B------:R-:W-:Y:S01]  /*8030*/  FMUL.FTZ R19, R2.reuse, R111 ;  /* 0x0000006f02137220 */ /* 0x040fe20000410000 */
[----:B------:R-:W-:Y:S01]  /*8040*/  MUFU.EX2 R147, R151 ;  /* 0x0000009700937308 */ /* 0x000fe20000000800 */
[C---:B------:R-:W-:Y:S02]  /*8050*/  FMUL.FTZ R23, R2.reuse, R115 ;  /* 0x0000007302177220 */ /* 0x040fe40000410000 */
[C---:B------:R-:W-:Y:S02]  /*8060*/  FMUL.FTZ R26, R2.reuse, R118 ;  /* 0x00000076021a7220 */ /* 0x040fe40000410000 */
[C---:B------:R-:W-:Y:S02]  /*8070*/  FMUL.FTZ R27, R2.reuse, R119 ;  /* 0x00000077021b7220 */ /* 0x040fe40000410000 */
[C---:B------:R-:W-:Y:S02]  /*8080*/  FMUL.FTZ R30, R2.reuse, R122 ;  /* 0x0000007a021e7220 */ /* 0x040fe40000410000 */
[C---:B------:R-:W-:Y:S01]  /*8090*/  FMUL.FTZ R31, R2.reuse, R123 ;  /* 0x0000007b021f7220 */ /* 0x040fe20000410000 */
[----:B------:R-:W3:Y:S01]  /*80a0*/  MUFU.EX2 R115, R141 ;  /* 0x0000008d00737308 */ /* 0x000ee20000000800 */
[----:B------:R-:W-:Y:S01]  /*80b0*/  FMUL.FTZ R34, R2, R126 ;  /* 0x0000007e02227220 */ /* 0x000fe20000410000 */
[----:B--2---:R-:W-:Y:S01]  /*80c0*/  F2FP.BF16.PACK_AB R139, R114, R108 ;  /* 0x0000006c728b723e */ /* 0x004fe200000010ff */
[----:B------:R-:W-:Y:S02]  /*80d0*/  FMUL.FTZ R35, R2, R127 ;  /* 0x0000007f02237220 */ /* 0x000fe40000410000 */
[----:B------:R-:W-:Y:S01]  /*80e0*/  LDSM.16.MT88.4 R124, [R170+0x1800] ;  /* 0x00180000aa7c783b */ /* 0x000fe20000004200 */
[----:B------:R-:W-:Y:S02]  /*80f0*/  FADD.FTZ R0, R108, R0 ;  /* 0x000000006c007221 */ /* 0x000fe40000010000 */
[----:B------:R-:W-:Y:S02]  /*8100*/  FMUL.FTZ R38, R2, R38 ;  /* 0x0000002602267220 */ /* 0x000fe40000410000 */
[----:B------:R-:W-:Y:S01]  /*8110*/  FADD.FTZ R0, R114, R0 ;  /* 0x0000000072007221 */ /* 0x000fe20000010000 */
[----:B------:R-:W2:Y:S01]  /*8120*/  MUFU.EX2 R122, R143 ;  /* 0x0000008f007a7308 */ /* 0x000ea20000000800 */
[----:B------:R-:W-:Y:S01]  /*8130*/  FMUL.FTZ R39, R2, R39 ;  /* 0x0000002702277220 */ /* 0x000fe20000410000 */
[----:B------:R-:W-:Y:S01]  /*8140*/  LDSM.16.MT88.4 R108, [R169+0x800] ;  /* 0x00080000a96c783b */ /* 0x000fe20000004200 */
[----:B------:R-:W-:Y:S01]  /*8150*/  FADD.FTZ R0, R112, R0 ;  /* 0x0000000070007221 */ /* 0x000fe20000010000 */
[C---:B-1----:R-:W-:Y:S05]  /*8160*/  HMMA.16816.F32.BF16 R4, R136.reuse, R100, R4 ;  /* 0x000000648804723c */ /* 0x042fea0000041804 */
[C---:B------:R-:W-:Y:S01]  /*8170*/  FMUL.FTZ R42, R2.reuse, R42 ;  /* 0x0000002a022a7220 */ /* 0x040fe20000410000 */
[----:B------:R-:W1:Y:S01]  /*8180*/  MUFU.EX2 R123, R144 ;  /* 0x00000090007b7308 */ /* 0x000e620000000800 */
[C---:B------:R-:W-:Y:S01]  /*8190*/  FMUL.FTZ R43, R2.reuse, R43 ;  /* 0x0000002b022b7220 */ /* 0x040fe20000410000 */
[C---:B------:R-:W-:Y:S01]  /*81a0*/  HMMA.16816.F32.BF16 R8, R136.reuse, R102, R8 ;  /* 0x000000668808723c */ /* 0x040fe20000041808 */
[----:B------:R-:W4:Y:S03]  /*81b0*/  LDSM.16.MT88.4 R100, [R169] ;  /* 0x00000000a964783b */ /* 0x000f260000004200 */
[----:B---3--:R-:W-:Y:S02]  /*81c0*/  FADD.FTZ R0, R115, R0 ;  /* 0x0000000073007221 */ /* 0x008fe40000010000 */
[C---:B------:R-:W-:Y:S02]  /*81d0*/  FMUL.FTZ R46, R2.reuse, R46 ;  /* 0x0000002e022e7220 */ /* 0x040fe40000410000 */
[C---:B------:R-:W-:Y:S01]  /*81e0*/  FMUL.FTZ R47, R2.reuse, R47 ;  /* 0x0000002f022f7220 */ /* 0x040fe20000410000 */
[----:B------:R-:W-:Y:S03]  /*81f0*/  MUFU.EX2 R146, R152 ;  /* 0x0000009800927308 */ /* 0x000fe60000000800 */
        /* <DEDUP_REMOVED lines=17> */
[C---:B------:R-:W-:Y:S01]  /*8310*/  FMUL.FTZ R78, R2.reuse, R78 ;  /* 0x0000004e024e7220 */ /* 0x040fe20000410000 */
[C---:B----4-:R-:W-:Y:S03]  /*8320*/  HMMA.16816.F32.BF16 R12, R136.reuse, R100, R12 ;  /* 0x00000064880c723c */ /* 0x050fe6000004180c */
[C---:B------:R-:W-:Y:S02]  /*8330*/  FMUL.FTZ R79, R2.reuse, R79 ;  /* 0x0000004f024f7220 */ /* 0x040fe40000410000 */
[C---:B------:R-:W-:Y:S02]  /*8340*/  FMUL.FTZ R82, R2.reuse, R82 ;  /* 0x0000005202527220 */ /* 0x040fe40000410000 */
[C---:B------:R-:W-:Y:S01]  /*8350*/  FMUL.FTZ R83, R2.reuse, R83 ;  /* 0x0000005302537220 */ /* 0x040fe20000410000 */
[C---:B------:R-:W-:Y:S01]  /*8360*/  HMMA.16816.F32.BF16 R16, R136.reuse, R102, R16 ;  /* 0x000000668810723c */ /* 0x040fe20000041810 */
[----:B------:R-:W4:Y:S01]  /*8370*/  LDSM.16.MT88.4 R100, [R171] ;  /* 0x00000000ab64783b */ /* 0x000f220000004200 */
[----:B------:R-:W5:Y:S02]  /*8380*/  MUFU.EX2 R145, R162 ;  /* 0x000000a200917308 */ /* 0x000f640000000800 */
[C---:B------:R-:W-:Y:S02]  /*8390*/  FMUL.FTZ R86, R2.reuse, R86 ;  /* 0x0000005602567220 */ /* 0x040fe40000410000 */
[C---:B------:R-:W-:Y:S02]  /*83a0*/  FMUL.FTZ R87, R2.reuse, R87 ;  /* 0x0000005702577220 */ /* 0x040fe40000410000 */
[C---:B------:R-:W-:Y:S04]  /*83b0*/  FMUL.FTZ R90, R2.reuse, R90 ;  /* 0x0000005a025a7220 */ /* 0x040fe80000410000 */
[C---:B------:R-:W-:Y:S01]  /*83c0*/  FMUL.FTZ R91, R2.reuse, R91 ;  /* 0x0000005b025b7220 */ /* 0x040fe20000410000 */
[----:B------:R-:W-:Y:S01]  /*83d0*/  MUFU.EX2 R142, R159 ;  /* 0x0000009f008e7308 */ /* 0x000fe20000000800 */
[C---:B------:R-:W-:Y:S02]  /*83e0*/  FMUL.FTZ R94, R2.reuse, R94 ;  /* 0x0000005e025e7220 */ /* 0x040fe40000410000 */
[C---:B------:R-:W-:Y:S02]  /*83f0*/  FMUL.FTZ R95, R2.reuse, R95 ;  /* 0x0000005f025f7220 */ /* 0x040fe40000410000 */
[C---:B------:R-:W-:Y:S02]  /*8400*/  FMUL.FTZ R98, R2.reuse, R98 ;  /* 0x0000006202627220 */ /* 0x040fe40000410000 */
[----:B------:R-:W-:Y:S02]  /*8410*/  FMUL.FTZ R99, R2, R99 ;  /* 0x0000006302637220 */ /* 0x000fe40000410000 */
[----:B------:R-:W-:Y:S01]  /*8420*/  FADD.FTZ R2, R157, R140 ;  /* 0x0000008c9d027221 */ /* 0x000fe20000010000 */
[----:B------:R-:W-:Y:S01]  /*8430*/  MUFU.EX2 R131, R161 ;  /* 0x000000a100837308 */ /* 0x000fe20000000800 */
[----:B--2---:R-:W-:Y:S02]  /*8440*/  FADD.FTZ R0, R122, R0 ;  /* 0x000000007a007221 */ /* 0x004fe40000010000 */
[----:B------:R-:W-:Y:S02]  /*8450*/  FADD.FTZ R2, R158, R2 ;  /* 0x000000029e027221 */ /* 0x000fe40000010000 */
[----:B-1----:R-:W-:Y:S02]  /*8460*/  FADD.FTZ R0, R123, R0 ;  /* 0x000000007b007221 */ /* 0x002fe40000010000 */
[----:B------:R-:W-:Y:S03]  /*8470*/  FADD.FTZ R2, R113, R2 ;  /* 0x0000000271027221 */ /* 0x000fe60000010000 */
[----:B------:R-:W1:Y:S01]  /*8480*/  MUFU.EX2 R140, R160 ;  /* 0x000000a0008c7308 */ /* 0x000e620000000800 */
[----:B------:R-:W-:Y:S04]  /*8490*/  FADD.FTZ R2, R116, R2 ;  /* 0x0000000274027221 */ /* 0x000fe80000010000 */
[----:B------:R-:W-:Y:S01]  /*84a0*/  FADD.FTZ R2, R117, R2 ;  /* 0x0000000275027221 */ /* 0x000fe20000010000 */
[C---:B----4-:R-:W-:Y:S04]  /*84b0*/  HMMA.16816.F32.BF16 R20, R136.reuse, R100, R20 ;  /* 0x000000648814723c */ /* 0x050fe80000041814 */
[----:B------:R-:W2:Y:S01]  /*84c0*/  MUFU.EX2 R130, R183 ;  /* 0x000000b700827308 */ /* 0x000ea20000000800 */
[----:B------:R-:W-:Y:S03]  /*84d0*/  FADD.FTZ R2, R128, R2 ;  /* 0x0000000280027221 */ /* 0x000fe60000010000 */
[C---:B------:R-:W-:Y:S01]  /*84e0*/  HMMA.16816.F32.BF16 R24, R136.reuse, R102, R24 ;  /* 0x000000668818723c */ /* 0x040fe20000041818 */
[----:B------:R-:W4:Y:S07]  /*84f0*/  LDSM.16.MT88.4 R100, [R170] ;  /* 0x00000000aa64783b */ /* 0x000f2e0000004200 */
[C---:B----4-:R-:W-:Y:S08]  /*8500*/  HMMA.16816.F32.BF16 R28, R136.reuse, R100, R28 ;  /* 0x00000064881c723c */ /* 0x050ff0000004181c */
[C---:B------:R-:W-:Y:S01]  /*8510*/  HMMA.16816.F32.BF16 R32, R136.reuse, R102, R32 ;  /* 0x000000668820723c */ /* 0x040fe20000041820 */
[----:B------:R-:W4:Y:S07]  /*8520*/  LDSM.16.MT88.4 R100, [R168+0x2000] ;  /* 0x00200000a864783b */ /* 0x000f2e0000004200 */
        /* <DEDUP_REMOVED lines=21> */
[C---:B----4-:R-:W-:Y:S07]  /*8680*/  HMMA.16816.F32.BF16 R92, R136.reuse, R100, R92 ;  /* 0x00000064885c723c */ /* 0x050fee000004185c */
[----:B------:R-:W-:Y:S01]  /*8690*/  F2FP.BF16.PACK_AB R100, R116, R113 ;  /* 0x000000717464723e */ /* 0x000fe200000010ff */
[----:B------:R-:W-:Y:S04]  /*86a0*/  HMMA.16816.F32.BF16 R96, R136, R102, R96 ;  /* 0x000000668860723c */ /* 0x000fe80000041860 */
[----:B------:R-:W-:Y:S02]  /*86b0*/  F2FP.BF16.PACK_AB R101, R115, R112 ;  /* 0x000000707365723e */ /* 0x000fe400000010ff */
[----:B------:R-:W-:Y:S01]  /*86c0*/  LDSM.16.MT88.4 R112, [R169+0x1000] ;  /* 0x00100000a970783b */ /* 0x000fe20000004200 */
[----:B------:R-:W-:Y:S01]  /*86d0*/  F2FP.BF16.PACK_AB R102, R128, R117 ;  /* 0x000000758066723e */ /* 0x000fe200000010ff */
[----:B------:R-:W-:Y:S01]  /*86e0*/  FADD.FTZ R128, R120, R2 ;  /* 0x0000000278807221 */ /* 0x000fe20000010000 */
[----:B------:R-:W-:Y:S03]  /*86f0*/  F2FP.BF16.PACK_AB R103, R123, R122 ;  /* 0x0000007a7b67723e */ /* 0x000fe600000010ff */
[----:B---3--:R-:W-:Y:S01]  /*8700*/  F2FP.BF16.PACK_AB R136, R143, R141 ;  /* 0x0000008d8f88723e */ /* 0x008fe200000010ff */
[----:B------:R-:W-:Y:S01]  /*8710*/  FADD.FTZ R2, R121, R0 ;  /* 0x0000000079027221 */ /* 0x000fe20000010000 */
[----:B------:R-:W-:Y:S01]  /*8720*/  LDSM.16.MT88.4 R116, [R171+0x1800] ;  /* 0x00180000ab74783b */ /* 0x000fe20000004200 */
[----:B-----5:R-:W-:Y:S01]  /*8730*/  F2FP.BF16.PACK_AB R138, R145, R144 ;  /* 0x00000090918a723e */ /* 0x020fe200000010ff */
[C---:B------:R-:W-:Y:S05]  /*8740*/  HMMA.16816.F32.BF16 R4, R100.reuse, R104, R4 ;  /* 0x000000686404723c */ /* 0x040fea0000041804 */
[----:B-1----:R-:W-:Y:S01]  /*8750*/  F2FP.BF16.PACK_AB R137, R140, R142 ;  /* 0x0000008e8c89723e */ /* 0x002fe200000010ff */
[----:B------:R-:W-:Y:S01]  /*8760*/  FADD.FTZ R0, R148, R128 ;  /* 0x0000008094007221 */ /* 0x000fe20000010000 */
[----:B--2---:R-:W-:Y:S01]  /*8770*/  F2FP.BF16.PACK_AB R139, R130, R131 ;  /* 0x00000083828b723e */ /* 0x004fe200000010ff */
[C---:B------:R-:W-:Y:S01]  /*8780*/  HMMA.16816.F32.BF16 R8, R100.reuse, R106, R8 ;  /* 0x0000006a6408723c */ /* 0x040fe20000041808 */
[----:B------:R-:W1:Y:S03]  /*8790*/  LDSM.16.MT88.4 R104, [R171+0x800] ;  /* 0x00080000ab68783b */ /* 0x000e660000004200 */
[----:B------:R-:W-:Y:S02]  /*87a0*/  FADD.FTZ R2, R149, R2 ;  /* 0x0000000295027221 */ /* 0x000fe40000010000 */
[----:B------:R-:W-:Y:S02]  /*87b0*/  FADD.FTZ R0, R154, R0 ;  /* 0x000000009a007221 */ /* 0x000fe40000010000 */
[C---:B------:R-:W-:Y:S04]  /*87c0*/  HMMA.16816.F32.BF16 R12, R100.reuse, R108, R12 ;  /* 0x0000006c640c723c */ /* 0x040fe8000004180c */
[----:B------:R-:W-:Y:S02]  /*87d0*/  FADD.FTZ R2, R147, R2 ;  /* 0x0000000293027221 */ /* 0x000fe40000010000 */
[C---:B------:R-:W-:Y:S02]  /*87e0*/  FADD.FTZ R0, R153.reuse, R0 ;  /* 0x0000000099007221 */ /* 0x040fe40000010000 */
        /* <DEDUP_REMOVED lines=35> */
[C---:B------:R-:W-:Y:S07]  /*8a20*/  F2FP.BF16.PACK_AB R103, R146.reuse, R147 ;  /* 0x000000939267723e */ /* 0x040fee00000010ff */
        /* <DEDUP_REMOVED lines=34> */
[----:B------:R-:W-:Y:S08]  /*8c50*/  HMMA.16816.F32.BF16 R96, R100, R110, R96 ;  /* 0x0000006e6460723c */ /* 0x000ff00000041860 */
[C---:B-1----:R-:W-:Y:S01]  /*8c60*/  HMMA.16816.F32.BF16 R132, R136.reuse, R104, R4 ;  /* 0x000000688884723c */ /* 0x042fe20000041804 */
[----:B------:R-:W1:Y:S07]  /*8c70*/  LDSM.16.MT88.4 R4, [R168+0x3800] ;  /* 0x00380000a804783b */ /* 0x000e6e0000004200 */
[C---:B------:R-:W-:Y:S01]  /*8c80*/  HMMA.16816.F32.BF16 R100, R136.reuse, R106, R8 ;  /* 0x0000006a8864723c */ /* 0x040fe20000041808 */
[----:B------:R-:W2:Y:S07]  /*8c90*/  LDSM.16.MT88.4 R8, [R169+0x3800] ;  /* 0x00380000a908783b */ /* 0x000eae0000004200 */
[C---:B------:R-:W-:Y:S01]  /*8ca0*/  HMMA.16816.F32.BF16 R104, R136.reuse, R112, R12 ;  /* 0x000000708868723c */ /* 0x040fe2000004180c */
[----:B------:R-:W3:Y:S07]  /*8cb0*/  LDSM.16.MT88.4 R12, [R171+0x3800] ;  /* 0x00380000ab0c783b */ /* 0x000eee0000004200 */
[C---:B------:R-:W-:Y:S01]  /*8cc0*/  HMMA.16816.F32.BF16 R108, R136.reuse, R114, R16 ;  /* 0x00000072886c723c */ /* 0x040fe20000041810 */
[----:B------:R-:W4:Y:S07]  /*8cd0*/  LDSM.16.MT88.4 R16, [R170+0x3800] ;  /* 0x00380000aa10783b */ /* 0x000f2e0000004200 */
[C---:B------:R-:W-:Y:S08]  /*8ce0*/  HMMA.16816.F32.BF16 R112, R136.reuse, R116, R20 ;  /* 0x000000748870723c */ /* 0x040ff00000041814 */
[C---:B------:R-:W-:Y:S08]  /*8cf0*/  HMMA.16816.F32.BF16 R116, R136.reuse, R118, R24 ;  /* 0x000000768874723c */ /* 0x040ff00000041818 */
[C---:B------:R-:W-:Y:S08]  /*8d00*/  HMMA.16816.F32.BF16 R120, R136.reuse, R124, R28 ;  /* 0x0000007c8878723c */ /* 0x040ff0000004181c */
        /* <DEDUP_REMOVED lines=34> */
.L_x_1147:
[----:B------:R-:W-:-:S13]  /*8f30*/  ISETP.GE.AND P0, PT, R180, R189, PT ;  /* 0x000000bdb400720c */ /* 0x000fda0003f06270 */
[----:B------:R-:W-:Y:S05]  /*8f40*/  @!P0 BRA `(.L_x_1159) ;  /* 0x00002ce000008947 */ /* 0x000fea0003800000 */
[----:B------:R-:W-:Y:S02]  /*8f50*/  MOV R131, R12 ;  /* 0x0000000c00837202 */ /* 0x000fe40000000f00 */
[----:B------:R-:W-:Y:S02]  /*8f60*/  MOV R130, R129 ;  /* 0x0000008100827202 */ /* 0x000fe40000000f00 */
.L_x_1166:
        /* <DEDUP_REMOVED lines=22> */
[C---:B------:R-:W-:Y:S01]  /*90d0*/  IMAD.SHL.U32 R15, R187.reuse, 0x2, RZ ;  /* 0x00000002bb0f7824 */ /* 0x040fe200078e00ff */
[----:B------:R-:W-:Y:S01]  /*90e0*/  IADD3 R0, P0, R198, R2, RZ ;  /* 0x00000002c6007210 */ /* 0x000fe20007f1e0ff */
[----:B------:R1:W2:Y:S01]  /*90f0*/  LDSM.16.M88.4 R32, [R173] ;  /* 0x00000000ad20783b */ /* 0x0002a20000000200 */
[----:B------:R-:W-:Y:S02]  /*9100*/  IADD3 R129, R164, 0x3000, RZ ;  /* 0x00003000a4817810 */ /* 0x000fe40007ffe0ff */
        /* <DEDUP_REMOVED lines=8> */
[----:B------:R-:W-:Y:S01]  /*9190*/  SHF.L.U64.HI R14, R187, 0x1, R12 ;  /* 0x00000001bb0e7819 */ /* 0x000fe2000001020c */
[C---:B------:R-:W-:Y:S01]  /*91a0*/  IMAD.SHL.U32 R12, R182.reuse, 0x2, RZ ;  /* 0x00000002b60c7824 */ /* 0x040fe200078e00ff */
        /* <DEDUP_REMOVED lines=9> */
.L_x_1250:
[----:B------:R-:W5:Y:S01]  /*9240*/  SHFL.IDX PT, R3, R6, RZ, 0x181f ;  /* 0x00181fff06037589 */ /* 0x000f6200000e0000 */
[----:B------:R-:W-:Y:S01]  /*9250*/  ISETP.GE.AND P0, PT, R182, c[0x0][0x1d4], PT ;  /* 0x00007500b6007a0c */ /* 0x000fe20003f06270 */
[----:B------:R-:W-:Y:S01]  /*9260*/  BSSY B0, `(.L_x_1161) ;  /* 0x0000101000007945 */ /* 0x000fe20003800000 */
[----:B------:R-:W-:Y:S02]  /*9270*/  ISETP.GE.AND P4, PT, R187, c[0x0][0x1d4], PT ;  /* 0x00007500bb007a0c */ /* 0x000fe40003f86270 */
[----:B------:R-:W4:Y:S01]  /*9280*/  SHFL.IDX PT, R20, R6, 0x1, 0x181f ;  /* 0x00381f0006147f89 */ /* 0x000f2200000e0000 */
[----:B------:R-:W-:Y:S04]  /*9290*/  SEL R177, RZ, 0x10, P0 ;  /* 0x00000010ffb17807 */ /* 0x000fe80000000000 */
[----:B------:R-:W3:Y:S01]  /*92a0*/  SHFL.IDX PT, R21, R7, 0x1, 0x181f ;  /* 0x00381f0007157f89 */ /* 0x000ee200000e0000 */
[C---:B-----5:R-:W-:Y:S05]  /*92b0*/  IADD3 R4, P2, R3.reuse, R12, RZ ;  /* 0x0000000c03047210 */ /* 0x060fea0007f5e0ff */
[C-C-:B---3--:R-:W-:Y:S05]  /*92c0*/  IMAD.X R5, R2.reuse, 0x1, R13.reuse, P2 ;  /* 0x0000000102057824 */ /* 0x148fea00010e060d */
[----:B------:R3:W-:Y:S02]  /*92d0*/  LDGSTS.E.BYPASS.LTC128B.128 [R179+0x100], [R4.64], !P0 ;  /* 0x0010000004b37fae */ /* 0x0007e4000c101d46 */
[----:B---3--:R-:W-:Y:S05]  /*92e0*/  IADD3 R4, P2, R3, R15, RZ ;  /* 0x0000000f03047210 */ /* 0x008fea0007f5e0ff */
[----:B------:R-:W-:Y:S01]  /*92f0*/  IMAD.X R5, R2, 0x1, R14, P2 ;  /* 0x0000000102057824 */ /* 0x000fe200010e060e */
[----:B------:R-:W-:Y:S04]  /*9300*/  ISETP.GE.AND P2, PT, R188, c[0x0][0x1d4], PT ;  /* 0x00007500bc007a0c */ /* 0x000fe80003f46270 */
[----:B------:R3:W-:Y:S02]  /*9310*/  LDGSTS.E.BYPASS.LTC128B.128 [R179+0x2100], [R4.64], !P4 ;  /* 0x0210000004b37fae */ /* 0x0007e4000e101d46 */
[----:B---3--:R-:W-:Y:S02]  /*9320*/  IADD3 R5, -R177, 0x10, RZ ;  /* 0x00000010b1057810 */ /* 0x008fe40007ffe1ff */
[----:B------:R-:W-:Y:S02]  /*9330*/  IADD3 R4, P5, R3, R28, RZ ;  /* 0x0000001c03047210 */ /* 0x000fe40007fbe0ff */
[----:B------:R-:W-:Y:S04]  /*9340*/  LOP3.LUT R5, R5, 0xf, RZ, 0xc0, !PT ;  /* 0x0000000f05057812 */ /* 0x000fe800078ec0ff */
[-C--:B----4-:R-:W-:Y:S01]  /*9350*/  IADD3 R12, P6, P0, R5, R20.reuse, R12 ;  /* 0x00000014050c7210 */ /* 0x090fe200078de00c */
[----:B------:R-:W-:Y:S01]  /*9360*/  IMAD.X R5, R2, 0x1, R22, P5 ;  /* 0x0000000102057824 */ /* 0x000fe200028e0616 */
[----:B------:R-:W-:Y:S02]  /*9370*/  ISETP.NE.U32.AND P5, PT, R177, RZ, PT ;  /* 0x000000ffb100720c */ /* 0x000fe40003fa5070 */
[----:B------:R-:W-:Y:S02]  /*9380*/  SEL R2, RZ, 0x10, P4 ;  /* 0x00000010ff027807 */ /* 0x000fe40002000000 */
[----:B------:R3:W-:Y:S01]  /*9390*/  LDGSTS.E.BYPASS.LTC128B.128 [R179+0x4100], [R4.64], !P2 ;  /* 0x0410000004b37fae */ /* 0x0007e2000d101d46 */
[-C--:B------:R-:W-:Y:S02]  /*93a0*/  IADD3.X R13, RZ, R21.reuse, R13, P6, P0 ;  /* 0x00000015ff0d7210 */ /* 0x080fe400037e040d */
[C---:B------:R-:W-:Y:S02]  /*93b0*/  ISETP.NE.U32.AND P0, PT, R2.reuse, RZ, PT ;  /* 0x000000ff0200720c */ /* 0x040fe40003f05070 */
[----:B------:R-:W-:Y:S04]  /*93c0*/  IADD3 R2, -R2, 0x10, RZ ;  /* 0x0000001002027810 */ /* 0x000fe80007ffe1ff */
[----:B------:R-:W-:Y:S01]  /*93d0*/  LOP3.LUT R2, R2, 0xf, RZ, 0xc0, !PT ;  /* 0x0000000f02027812 */ /* 0x000fe200078ec0ff */
[----:B------:R4:W-:Y:S03]  /*93e0*/  LDGSTS.E.BYPASS.LTC128B.128.ZFILL [R179+0x1100], [R12.64], P5 ;  /* 0x011000000cb37fae */ /* 0x0009e6000a941d46 */
[-C--:B------:R-:W-:Y:S04]  /*93f0*/  IADD3 R2, P6, P5, R2, R20.reuse, R15 ;  /* 0x0000001402027210 */ /* 0x080fe80007dde00f */
[-C--:B------:R-:W-:Y:S05]  /*9400*/  IADD3.X R3, RZ, R21.reuse, R14, P6, P5 ;  /* 0x00000015ff037210 */ /* 0x080fea00037ea40e */
[----:B------:R5:W-:Y:S01]  /*9410*/  LDGSTS.E.BYPASS.LTC128B.128.ZFILL [R179+0x3100], [R2.64], P0 ;  /* 0x0310000002b37fae */ /* 0x000be20008141d46 */
[C---:B--23--:R-:W-:Y:S08]  /*9420*/  HMMA.16816.F32.BF16 R4, R32.reuse, R8, RZ ;  /* 0x000000082004723c */ /* 0x04cff000000418ff */
[C---:B------:R-:W-:Y:S01]  /*9430*/  HMMA.16816.F32.BF16 R8, R32.reuse, R10, RZ ;  /* 0x0000000a2008723c */ /* 0x040fe200000418ff */
[----:B----4-:R-:W-:Y:S04]  /*9440*/  SEL R12, RZ, 0x10, P2 ;  /* 0x00000010ff0c7807 */ /* 0x010fe80001000000 */
[C---:B------:R-:W-:Y:S02]  /*9450*/  ISETP.NE.U32.AND P6, PT, R12.reuse, RZ, PT ;  /* 0x000000ff0c00720c */ /* 0x040fe40003fc5070 */
[----:B------:R-:W-:Y:S02]  /*9460*/  IADD3 R23, -R12, 0x10, RZ ;  /* 0x000000100c177810 */ /* 0x000fe40007ffe1ff */
[C---:B------:R-:W-:Y:S03]  /*9470*/  HMMA.16816.F32.BF16 R12, R32.reuse, R16, RZ ;  /* 0x00000010200c723c */ /* 0x040fe600000418ff */
[----:B-----5:R-:W-:Y:S04]  /*9480*/  LOP3.LUT R2, R23, 0xf, RZ, 0xc0, !PT ;  /* 0x0000000f17027812 */ /* 0x020fe800078ec0ff */
[----:B------:R-:W-:Y:S01]  /*9490*/  IADD3 R2, P5, P0, R2, R20, R28 ;  /* 0x0000001402027210 */ /* 0x000fe200078be01c */
[C---:B------:R-:W-:Y:S04]  /*94a0*/  HMMA.16816.F32.BF16 R16, R32.reuse, R18, RZ ;  /* 0x000000122010723c */ /* 0x040fe800000418ff */
[----:B------:R-:W-:Y:S02]  /*94b0*/  IADD3.X R3, RZ, R21, R22, P5, P0 ;  /* 0x00000015ff037210 */ /* 0x000fe40002fe0416 */
[----:B------:R-:W-:Y:S02]  /*94c0*/  ISETP.GT.AND P0, PT, R180, R189, PT ;  /* 0x000000bdb400720c */ /* 0x000fe40003f04270 */
[C---:B-1----:R-:W-:Y:S01]  /*94d0*/  HMMA.16816.F32.BF16 R20, R32.reuse, R24, RZ ;  /* 0x000000182014723c */ /* 0x042fe200000418ff */
        /* <DEDUP_REMOVED lines=11> */
[----:B------:R-:W3:Y:S07]  /*9590*/  LDSM.16.M88.4 R148, [R167+0x800] ;  /* 0x00080000a794783b */ /* 0x000eee0000000200 */
[C---:B------:R-:W-:Y:S08]  /*95a0*/  HMMA.16816.F32.BF16 R20, R140.reuse, R152, R20 ;  /* 0x000000988c14723c */ /* 0x040ff00000041814 */
[C---:B------:R-:W-:Y:S01]  /*95b0*/  HMMA.16816.F32.BF16 R24, R140.reuse, R154, R24 ;  /* 0x0000009a8c18723c */ /* 0x040fe20000041818 */
[----:B------:R-:W-:Y:S07]  /*95c0*/  LDSM.16.M88.4 R152, [R167+0x1800] ;  /* 0x00180000a798783b */ /* 0x000fee0000000200 */
[C---:B------:R-:W-:Y:S08]  /*95d0*/  HMMA.16816.F32.BF16 R28, R140.reuse, R156, R28 ;  /* 0x0000009c8c1c723c */ /* 0x040ff0000004181c */
[----:B------:R-:W-:Y:S01]  /*95e0*/  HMMA.16816.F32.BF16 R32, R140, R158, R32 ;  /* 0x0000009e8c20723c */ /* 0x000fe20000041820 */
[----:B------:R-:W4:Y:S05]  /*95f0*/  LDSM.16.M88.4 R140, [R167+0x1000] ;  /* 0x00100000a78c783b */ /* 0x000f2a0000000200 */
[----:B------:R-:W-:Y:S02]  /*9600*/  LDSM.16.M88.4 R156, [R129] ;  /* 0x00000000819c783b */ /* 0x000fe40000000200 */
[C---:B--2---:R-:W-:Y:S08]  /*9610*/  HMMA.16816.F32.BF16 R4, R136.reuse, R144, R4 ;  /* 0x000000908804723c */ /* 0x044ff00000041804 */
[C---:B------:R-:W-:Y:S01]  /*9620*/  HMMA.16816.F32.BF16 R8, R136.reuse, R146, R8 ;  /* 0x000000928808723c */ /* 0x040fe20000041808 */
[----:B------:R-:W-:Y:S07]  /*9630*/  LDSM.16.M88.4 R144, [R166+-0x4000] ;  /* 0xffc00000a690783b */ /* 0x000fee0000000200 */
[C---:B---3--:R-:W-:Y:S08]  /*9640*/  HMMA.16816.F32.BF16 R12, R136.reuse, R148, R12 ;  /* 0x00000094880c723c */ /* 0x048ff0000004180c */
[C---:B------:R-:W-:Y:S01]  /*9650*/  HMMA.16816.F32.BF16 R16, R136.reuse, R150, R16 ;  /* 0x000000968810723c */ /* 0x040fe20000041810 */
[----:B------:R-:W-:Y:S07]  /*9660*/  LDSM.16.M88.4 R148, [R166+-0x3800] ;  /* 0xffc80000a694783b */ /* 0x000fee0000000200 */
[C---:B----4-:R-:W-:Y:S08]  /*9670*/  HMMA.16816.F32.BF16 R20, R136.reuse, R140, R20 ;  /* 0x0000008c8814723c */ /* 0x050ff00000041814 */
[C---:B------:R-:W-:Y:S01]  /*9680*/  HMMA.16816.F32.BF16 R24, R136.reuse, R142, R24 ;  /* 0x0000008e8818723c */ /* 0x040fe20000041818 */
[----:B------:R-:W2:Y:S07]  /*9690*/  LDSM.16.M88.4 R140, [R175] ;  /* 0x00000000af8c783b */ /* 0x000eae0000000200 */
[C---:B------:R-:W-:Y:S08]  /*96a0*/  HMMA.16816.F32.BF16 R28, R136.reuse, R152, R28 ;  /* 0x00000098881c723c */ /* 0x040ff0000004181c */
[----:B------:R-:W-:Y:S01]  /*96b0*/  HMMA.16816.F32.BF16 R32, R136, R154, R32 ;  /* 0x0000009a8820723c */ /* 0x000fe20000041820 */
[----:B------:R-:W3:Y:S05]  /*96c0*/  LDSM.16.M88.4 R136, [R166+-0x3000] ;  /* 0xffd00000a688783b */ /* 0x000eea0000000200 */
[----:B------:R-:W4:Y:S02]  /*96d0*/  LDSM.16.M88.4 R152, [R166+-0x2800] ;  /* 0xffd80000a698783b */ /* 0x000f240000000200 */
[C---:B--2---:R-:W-:Y:S08]  /*96e0*/  HMMA.16816.F32.BF16 R4, R140.reuse, R144, R4 ;  /* 0x000000908c04723c */ /* 0x044ff00000041804 */
[C---:B------:R-:W-:Y:S01]  /*96f0*/  HMMA.16816.F32.BF16 R8, R140.reuse, R146, R8 ;  /* 0x000000928c08723c */ /* 0x040fe20000041808 */
[----:B------:R-:W-:Y:S07]  /*9700*/  LDSM.16.M88.4 R144, [R165+0x2000] ;  /* 0x00200000a590783b */ /* 0x000fee0000000200 */
[C---:B------:R-:W-:Y:S08]  /*9710*/  HMMA.16816.F32.BF16 R12, R140.reuse, R148, R12 ;  /* 0x000000948c0c723c */ /* 0x040ff0000004180c */
[C---:B------:R-:W-:Y:S01]  /*9720*/  HMMA.16816.F32.BF16 R16, R140.reuse, R150, R16 ;  /* 0x000000968c10723c */ /* 0x040fe20000041810 */
[----:B------:R-:W-:Y:S07]  /*9730*/  LDSM.16.M88.4 R148, [R165+0x2800] ;  /* 0x00280000a594783b */ /* 0x000fee0000000200 */
[C---:B---3--:R-:W-:Y:S08]  /*9740*/  HMMA.16816.F32.BF16 R20, R140.reuse, R136, R20 ;  /* 0x000000888c14723c */ /* 0x048ff00000041814 */
[C---:B------:R-:W-:Y:S01]  /*9750*/  HMMA.16816.F32.BF16 R24, R140.reuse, R138, R24 ;  /* 0x0000008a8c18723c */ /* 0x040fe20000041818 */
[----:B------:R-:W2:Y:S07]  /*9760*/  LDSM.16.M88.4 R136, [R173+0x4000] ;  /* 0x00400000ad88783b */ /* 0x000eae0000000200 */
[C---:B----4-:R-:W-:Y:S08]  /*9770*/  HMMA.16816.F32.BF16 R28, R140.reuse, R152, R28 ;  /* 0x000000988c1c723c */ /* 0x050ff0000004181c */
[----:B------:R-:W-:Y:S01]  /*9780*/  HMMA.16816.F32.BF16 R32, R140, R154, R32 ;  /* 0x0000009a8c20723c */ /* 0x000fe20000041820 */
[----:B------:R-:W3:Y:S05]  /*9790*/  LDSM.16.M88.4 R140, [R165+0x3000] ;  /* 0x00300000a58c783b */ /* 0x000eea0000000200 */
[----:B------:R-:W4:Y:S02]  /*97a0*/  LDSM.16.M88.4 R152, [R165+0x3800] ;  /* 0x00380000a598783b */ /* 0x000f240000000200 */
[C---:B--2---:R-:W-:Y:S08]  /*97b0*/  HMMA.16816.F32.BF16 R4, R136.reuse, R144, R4 ;  /* 0x000000908804723c */ /* 0x044ff00000041804 */
[C---:B------:R-:W-:Y:S01]  /*97c0*/  HMMA.16816.F32.BF16 R8, R136.reuse, R146, R8 ;  /* 0x000000928808723c */ /* 0x040fe20000041808 */
[----:B------:R-:W-:Y:S07]  /*97d0*/  LDSM.16.M88.4 R144, [R0] ;  /* 0x000000000090783b */ /* 0x000fee0000000200 */
[C---:B------:R-:W-:Y:S08]  /*97e0*/  HMMA.16816.F32.BF16 R12, R136.reuse, R148, R12 ;  /* 0x00000094880c723c */ /* 0x040ff0000004180c */
[C---:B------:R-:W-:Y:S01]  /*97f0*/  HMMA.16816.F32.BF16 R16, R136.reuse, R150, R16 ;  /* 0x000000968810723c */ /* 0x040fe20000041810 */
[----:B------:R-:W-:Y:S07]  /*9800*/  LDSM.16.M88.4 R148, [R128] ;  /* 0x000000008094783b */ /* 0x000fee0000000200 */
[C---:B---3--:R-:W-:Y:S08]  /*9810*/  HMMA.16816.F32.BF16 R20, R136.reuse, R140, R20 ;  /* 0x0000008c8814723c */ /* 0x048ff00000041814 */
[C---:B------:R-:W-:Y:S01]  /*9820*/  HMMA.16816.F32.BF16 R24, R136.reuse, R142, R24 ;  /* 0x0000008e8818723c */ /* 0x040fe20000041818 */
[----:B------:R-:W2:Y:S07]  /*9830*/  LDSM.16.M88.4 R140, [R174+0x4000] ;  /* 0x00400000ae8c783b */ /* 0x000eae0000000200 */
[C---:B----4-:R-:W-:Y:S08]  /*9840*/  HMMA.16816.F32.BF16 R28, R136.reuse, R152, R28 ;  /* 0x00000098881c723c */ /* 0x050ff0000004181c */
[----:B------:R-:W-:Y:S01]  /*9850*/  HMMA.16816.F32.BF16 R32, R136, R154, R32 ;  /* 0x0000009a8820723c */ /* 0x000fe20000041820 */
[----:B------:R-:W3:Y:S05]  /*9860*/  LDSM.16.M88.4 R136, [R160] ;  /* 0x00000000a088783b */ /* 0x000eea0000000200 */
[----:B------:R-:W-:Y:S02]  /*9870*/  LDSM.16.M88.4 R152, [R167+0x2800] ;  /* 0x00280000a798783b */ /* 0x000fe40000000200 */
[C---:B--2---:R-:W-:Y:S08]  /*9880*/  HMMA.16816.F32.BF16 R4, R140.reuse, R144, R4 ;  /* 0x000000908c04723c */ /* 0x044ff00000041804 */
[C---:B------:R-:W-:Y:S01]  /*9890*/  HMMA.16816.F32.BF16 R8, R140.reuse, R146, R8 ;  /* 0x000000928c08723c */ /* 0x040fe20000041808 */
[----:B------:R-:W-:Y:S07]  /*98a0*/  LDSM.16.M88.4 R144, [R176+0x4000] ;  /* 0x00400000b090783b */ /* 0x000fee0000000200 */
[C---:B------:R-:W-:Y:S08]  /*98b0*/  HMMA.16816.F32.BF16 R12, R140.reuse, R148, R12 ;  /* 0x000000948c0c723c */ /* 0x040ff0000004180c */
[C---:B------:R-:W-:Y:S01]  /*98c0*/  HMMA.16816.F32.BF16 R16, R140.reuse, R150, R16 ;  /* 0x000000968c10723c */ /* 0x040fe20000041810 */
[----:B------:R-:W2:Y:S07]  /*98d0*/  LDSM.16.M88.4 R148, [R167+0x2000] ;  /* 0x00200000a794783b */ /* 0x000eae0000000200 */
[C---:B------:R-:W-:Y:S08]  /*98e0*/  HMMA.16816.F32.BF16 R20, R140.reuse, R156, R20 ;  /* 0x0000009c8c14723c */ /* 0x040ff00000041814 */
[C---:B------:R-:W-:Y:S01]  /*98f0*/  HMMA.16816.F32.BF16 R24, R140.reuse, R158, R24 ;  /* 0x0000009e8c18723c */ /* 0x040fe20000041818 */
[----:B------:R-:W4:Y:S07]  /*9900*/  LDSM.16.M88.4 R156, [R167+0x3000] ;  /* 0x00300000a79c783b */ /* 0x000f2e0000000200 */
[C---:B---3--:R-:W-:Y:S08]  /*9910*/  HMMA.16816.F32.BF16 R28, R140.reuse, R136, R28 ;  /* 0x000000888c1c723c */ /* 0x048ff0000004181c */
[----:B------:R-:W-:Y:S01]  /*9920*/  HMMA.16816.F32.BF16 R32, R140, R138, R32 ;  /* 0x0000008a8c20723c */ /* 0x000fe20000041820 */
[----:B------:R-:W3:Y:S05]  /*9930*/  LDSM.16.M88.4 R136, [R167+0x3800] ;  /* 0x00380000a788783b */ /* 0x000eea0000000200 */
[----:B------:R-:W-:Y:S02]  /*9940*/  LDSM.16.M88.4 R140, [R175+0x4000] ;  /* 0x00400000af8c783b */ /* 0x000fe40000000200 */
[C---:B--2---:R-:W-:Y:S08]  /*9950*/  HMMA.16816.F32.BF16 R4, R144.reuse, R148, R4 ;  /* 0x000000949004723c */ /* 0x044ff00000041804 */
[C---:B------:R-:W-:Y:S01]  /*9960*/  HMMA.16816.F32.BF16 R8, R144.reuse, R150, R8 ;  /* 0x000000969008723c */ /* 0x040fe20000041808 */
[----:B------:R-:W2:Y:S07]  /*9970*/  LDSM.16.M88.4 R148, [R166+-0x2000] ;  /* 0xffe00000a694783b */ /* 0x000eae0000000200 */
[C---:B------:R-:W-:Y:S08]  /*9980*/  HMMA.16816.F32.BF16 R12, R144.reuse, R152, R12 ;  /* 0x00000098900c723c */ /* 0x040ff0000004180c */
[C---:B------:R-:W-:Y:S01]  /*9990*/  HMMA.16816.F32.BF16 R16, R144.reuse, R154, R16 ;  /* 0x0000009a9010723c */ /* 0x040fe20000041810 */
[----:B------:R-:W5:Y:S07]  /*99a0*/  LDSM.16.M88.4 R152, [R166+-0x1800] ;  /* 0xffe80000a698783b */ /* 0x000f6e0000000200 */
[C---:B----4-:R-:W-:Y:S08]  /*99b0*/  HMMA.16816.F32.BF16 R20, R144.reuse, R156, R20 ;  /* 0x0000009c9014723c */ /* 0x050ff00000041814 */
[C---:B------:R-:W-:Y:S01]  /*99c0*/  HMMA.16816.F32.BF16 R24, R144.reuse, R158, R24 ;  /* 0x0000009e9018723c */ /* 0x040fe20000041818 */
[----:B------:R-:W4:Y:S07]  /*99d0*/  LDSM.16.M88.4 R156, [R166+-0x1000] ;  /* 0xfff00000a69c783b */ /* 0x000f2e0000000200 */
[C---:B---3--:R-:W-:Y:S08]  /*99e0*/  HMMA.16816.F32.BF16 R28, R144.reuse, R136, R28 ;  /* 0x00000088901c723c */ /* 0x048ff0000004181c */
[----:B------:R-:W-:Y:S01]  /*99f0*/  HMMA.16816.F32.BF16 R32, R144, R138, R32 ;  /* 0x0000008a9020723c */ /* 0x000fe20000041820 */
[----:B------:R-:W3:Y:S05]  /*9a00*/  LDSM.16.M88.4 R136, [R166+-0x800] ;  /* 0xfff80000a688783b */ /* 0x000eea0000000200 */
[----:B------:R-:W-:Y:S02]  /*9a10*/  LDSM.16.M88.4 R144, [R173+0x8000] ;  /* 0x00800000ad90783b */ /* 0x000fe40000000200 */
[C---:B--2---:R-:W-:Y:S08]  /*9a20*/  HMMA.16816.F32.BF16 R4, R140.reuse, R148, R4 ;  /* 0x000000948c04723c */ /* 0x044ff00000041804 */
[C---:B------:R-:W-:Y:S01]  /*9a30*/  HMMA.16816.F32.BF16 R8, R140.reuse, R150, R8 ;  /* 0x000000968c08723c */ /* 0x040fe20000041808 */
[----:B------:R-:W2:Y:S07]  /*9a40*/  LDSM.16.M88.4 R148, [R165+0x4000] ;  /* 0x00400000a594783b */ /* 0x000eae0000000200 */
[C---:B-----5:R-:W-:Y:S08]  /*9a50*/  HMMA.16816.F32.BF16 R12, R140.reuse, R152, R12 ;  /* 0x000000988c0c723c */ /* 0x060ff0000004180c */
[C---:B------:R-:W-:Y:S01]  /*9a60*/  HMMA.16816.F32.BF16 R16, R140.reuse, R154, R16 ;  /* 0x0000009a8c10723c */ /* 0x040fe20000041810 */
[----:B------:R-:W5:Y:S07]  /*9a70*/  LDSM.16.M88.4 R152, [R165+0x4800] ;  /* 0x00480000a598783b */ /* 0x000f6e0000000200 */
[C---:B----4-:R-:W-:Y:S08]  /*9a80*/  HMMA.16816.F32.BF16 R20, R140.reuse, R156, R20 ;  /* 0x0000009c8c14723c */ /* 0x050ff00000041814 */
        /* <DEDUP_REMOVED lines=8> */
[----:B------:R-:W2:Y:S07]  /*9b10*/  LDSM.16.M88.4 R148, [R161] ;  /* 0x00000000a194783b */ /* 0x000eae0000000200 */
[C---:B-----5:R-:W-:Y:S08]  /*9b20*/  HMMA.16816.F32.BF16 R12, R144.reuse, R152, R12 ;  /* 0x00000098900c723c */ /* 0x060ff0000004180c */
[C---:B------:R-:W-:Y:S01]  /*9b30*/  HMMA.16816.F32.BF16 R16, R144.reuse, R154, R16 ;  /* 0x0000009a9010723c */ /* 0x040fe20000041810 */
[----:B------:R-:W5:Y:S05]  /*9b40*/  LDSM.16.M88.4 R152, [R162] ;  /* 0x00000000a298783b */ /* 0x000f6a0000000200 */
[----:B------:R-:W1:Y:S02]  /*9b50*/  LDSM.16.M88.4 R160, [R163] ;  /* 0x00000000a3a0783b */ /* 0x000e640000000200 */
[C---:B----4-:R-:W-:Y:S08]  /*9b60*/  HMMA.16816.F32.BF16 R20, R144.reuse, R156, R20 ;  /* 0x0000009c9014723c */ /* 0x050ff00000041814 */
[C---:B------:R-:W-:Y:S01]  /*9b70*/  HMMA.16816.F32.BF16 R24, R144.reuse, R158, R24 ;  /* 0x0000009e9018723c */ /* 0x040fe20000041818 */
[----:B------:R-:W4:Y:S07]  /*9b80*/  LDSM.16.M88.4 R156, [R172] ;  /* 0x00000000ac9c783b */ /* 0x000f2e0000000200 */
[C---:B---3--:R-:W-:Y:S08]  /*9b90*/  HMMA.16816.F32.BF16 R28, R144.reuse, R136, R28 ;  /* 0x00000088901c723c */ /* 0x048ff0000004181c */
[----:B------:R-:W-:Y:S01]  /*9ba0*/  HMMA.16816.F32.BF16 R32, R144, R138, R32 ;  /* 0x0000008a9020723c */ /* 0x000fe20000041820 */
[----:B------:R-:W-:Y:S05]  /*9bb0*/  LDSM.16.M88.4 R136, [R176+0x8000] ;  /* 0x00800000b088783b */ /* 0x000fea0000000200 */
[----:B------:R-:W3:Y:S02]  /*9bc0*/  LDSM.16.M88.4 R144, [R167+0x4000] ;  /* 0x00400000a790783b */ /* 0x000ee40000000200 */
[C---:B--2---:R-:W-:Y:S08]  /*9bd0*/  HMMA.16816.F32.BF16 R4, R140.reuse, R148, R4 ;  /* 0x000000948c04723c */ /* 0x044ff00000041804 */
[C---:B------:R-:W-:Y:S01]  /*9be0*/  HMMA.16816.F32.BF16 R8, R140.reuse, R150, R8 ;  /* 0x000000968c08723c */ /* 0x040fe20000041808 */
[----:B------:R-:W2:Y:S07]  /*9bf0*/  LDSM.16.M88.4 R148, [R167+0x4800] ;  /* 0x00480000a794783b */ /* 0x000eae0000000200 */
[C---:B-----5:R-:W-:Y:S08]  /*9c00*/  HMMA.16816.F32.BF16 R12, R140.reuse, R152, R12 ;  /* 0x000000988c0c723c */ /* 0x060ff0000004180c */
[C---:B------:R-:W-:Y:S01]  /*9c10*/  HMMA.16816.F32.BF16 R16, R140.reuse, R154, R16 ;  /* 0x0000009a8c10723c */ /* 0x040fe20000041810 */
[----:B------:R-:W5:Y:S07]  /*9c20*/  LDSM.16.M88.4 R152, [R167+0x5000] ;  /* 0x00500000a798783b */ /* 0x000f6e0000000200 */
[C---:B-1----:R-:W-:Y:S08]  /*9c30*/  HMMA.16816.F32.BF16 R20, R140.reuse, R160, R20 ;  /* 0x000000a08c14723c */ /* 0x042ff00000041814 */
[C---:B------:R-:W-:Y:S01]  /*9c40*/  HMMA.16816.F32.BF16 R24, R140.reuse, R162, R24 ;  /* 0x000000a28c18723c */ /* 0x040fe20000041818 */
[----:B------:R-:W1:Y:S07]  /*9c50*/  LDSM.16.M88.4 R160, [R167+0x5800] ;  /* 0x00580000a7a0783b */ /* 0x000e6e0000000200 */
[C---:B----4-:R-:W-:Y:S08]  /*9c60*/  HMMA.16816.F32.BF16 R28, R140.reuse, R156, R28 ;  /* 0x0000009c8c1c723c */ /* 0x050ff0000004181c */
[----:B------:R-:W-:Y:S01]  /*9c70*/  HMMA.16816.F32.BF16 R32, R140, R158, R32 ;  /* 0x0000009e8c20723c */ /* 0x000fe20000041820 */
[----:B------:R-:W-:Y:S05]  /*9c80*/  LDSM.16.M88.4 R140, [R175+0x8000] ;  /* 0x00800000af8c783b */ /* 0x000fea0000000200 */
[----:B------:R-:W-:Y:S02]  /*9c90*/  LDSM.16.M88.4 R156, [R166+0x1800] ;  /* 0x00180000a69c783b */ /* 0x000fe40000000200 */
[C---:B---3--:R-:W-:Y:S08]  /*9ca0*/  HMMA.16816.F32.BF16 R4, R136.reuse, R144, R4 ;  /* 0x000000908804723c */ /* 0x048ff00000041804 */
[C---:B------:R-:W-:Y:S01]  /*9cb0*/  HMMA.16816.F32.BF16 R8, R136.reuse, R146, R8 ;  /* 0x000000928808723c */ /* 0x040fe20000041808 */
[----:B------:R-:W3:Y:S07]  /*9cc0*/  LDSM.16.M88.4 R144, [R166] ;  /* 0x00000000a690783b */ /* 0x000eee0000000200 */
[C---:B--2---:R-:W-:Y:S08]  /*9cd0*/  HMMA.16816.F32.BF16 R12, R136.reuse, R148, R12 ;  /* 0x00000094880c723c */ /* 0x044ff0000004180c */
[C---:B------:R-:W-:Y:S01]  /*9ce0*/  HMMA.16816.F32.BF16 R16, R136.reuse, R150, R16 ;  /* 0x000000968810723c */ /* 0x040fe20000041810 */
[----:B------:R-:W2:Y:S07]  /*9cf0*/  LDSM.16.M88.4 R148, [R166+0x800] ;  /* 0x00080000a694783b */ /* 0x000eae0000000200 */
[C---:B-----5:R-:W-:Y:S08]  /*9d00*/  HMMA.16816.F32.BF16 R20, R136.reuse, R152, R20 ;  /* 0x000000988814723c */ /* 0x060ff00000041814 */
[C---:B------:R-:W-:Y:S01]  /*9d10*/  HMMA.16816.F32.BF16 R24, R136.reuse, R154, R24 ;  /* 0x0000009a8818723c */ /* 0x040fe20000041818 */
[----:B------:R-:W4:Y:S01]  /*9d20*/  LDSM.16.M88.4 R152, [R166+0x1000] ;  /* 0x00100000a698783b */ /* 0x000f220000000200 */
[----:B------:R-:W-:Y:S04]  /*9d30*/  DEPBAR.LE SB0, 0x0 ;  /* 0x000080000000791a */ /* 0x000fe80000000000 */
[----:B------:R-:W-:Y:S02]  /*9d40*/  BAR.SYNC.DEFER_BLOCKING 0x0 ;  /* 0x0000000000007b1d */ /* 0x000fe40000010000 */
[C---:B-1----:R-:W-:Y:S08]  /*9d50*/  HMMA.16816.F32.BF16 R28, R136.reuse, R160, R28 ;  /* 0x000000a0881c723c */ /* 0x042ff0000004181c */
[----:B------:R-:W-:Y:S08]  /*9d60*/  HMMA.16816.F32.BF16 R32, R136, R162, R32 ;  /* 0x000000a28820723c */ /* 0x000ff00000041820 */
[C---:B---3--:R-:W-:Y:S08]  /*9d70*/  HMMA.16816.F32.BF16 R4, R140.reuse, R144, R4 ;  /* 0x000000908c04723c */ /* 0x048ff00000041804 */
[C---:B------:R-:W-:Y:S08]  /*9d80*/  HMMA.16816.F32.BF16 R8, R140.reuse, R146, R8 ;  /* 0x000000928c08723c */ /* 0x040ff00000041808 */
[C---:B--2---:R-:W-:Y:S08]  /*9d90*/  HMMA.16816.F32.BF16 R12, R140.reuse, R148, R12 ;  /* 0x000000948c0c723c */ /* 0x044ff0000004180c */
[C---:B------:R-:W-:Y:S08]  /*9da0*/  HMMA.16816.F32.BF16 R16, R140.reuse, R150, R16 ;  /* 0x000000968c10723c */ /* 0x040ff00000041810 */
[C---:B----4-:R-:W-:Y:S08]  /*9db0*/  HMMA.16816.F32.BF16 R20, R140.reuse, R152, R20 ;  /* 0x000000988c14723c */ /* 0x050ff00000041814 */
        /* <DEDUP_REMOVED lines=42> */
.L_x_1251:
        /* <DEDUP_REMOVED lines=18> */
.L_x_1252:
        /* <DEDUP_REMOVED lines=15> */
.L_x_1162:
[----:B------:R-:W-:Y:S05]  /*a270*/  BSYNC B0 ;  /* 0x0000000000007941 */ /* 0x000fea0003800000 */
.L_x_1161:
        /* <DEDUP_REMOVED lines=41> */
.L_x_1253:
[C---:B------:R-:W-:Y:S01]  /*a510*/  FADD.FTZ R2, -R129.reuse, R130 ;  /* 0x0000008281027221 */ /* 0x040fe20000010100 */
[----:B------:R-:W-:Y:S01]  /*a520*/  WARPSYNC 0xffffffff ;  /* 0xffffffff00007948 */ /* 0x000fe20003800000 */
[----:B------:R-:W-:Y:S01]  /*a530*/  FMUL.FTZ R130, R129, c[0x0][0x2d0] ;  /* 0x0000b40081827a20 */ /* 0x000fe20000410000 */
[----:B------:R-:W-:Y:S01]  /*a540*/  ISETP.GT.AND P0, PT, R180, R189, PT ;  /* 0x000000bdb400720c */ /* 0x000fe20003f04270 */
[----:B------:R-:W-:Y:S02]  /*a550*/  FMUL.FTZ R2, R2, c[0x0][0x2d0] ;  /* 0x0000b40002027a20 */ /* 0x000fe40000410000 */
        /* <DEDUP_REMOVED lines=8> */
[----:B------:R-:W2:Y:S01]  /*a5e0*/  MUFU.EX2 R2, R2 ;  /* 0x0000000200027308 */ /* 0x000ea20000000800 */
[--C-:B------:R-:W-:Y:S02]  /*a5f0*/  FFMA.FTZ R139, R24, c[0x0][0x2d0], -R130.reuse ;  /* 0x0000b400188b7a23 */ /* 0x100fe40000010882 */
[--C-:B------:R-:W-:Y:S07]  /*a600*/  FFMA.FTZ R143, R32, c[0x0][0x2d0], -R130.reuse ;  /* 0x0000b400208f7a23 */ /* 0x100fee0000010882 */
[----:B------:R-:W-:Y:S01]  /*a610*/  MUFU.EX2 R32, R136 ;  /* 0x0000008800207308 */ /* 0x000fe20000000800 */
[--C-:B-1----:R-:W-:Y:S09]  /*a620*/  FFMA.FTZ R3, R5, c[0x0][0x2d0], -R130.reuse ;  /* 0x0000b40005037a23 */ /* 0x102ff20000010882 */
[----:B------:R1:W5:Y:S10]  /*a630*/  MUFU.EX2 R142, R3 ;  /* 0x00000003008e7308 */ /* 0x0003740000000800 */
[----:B------:R-:W-:Y:S10]  /*a640*/  MUFU.EX2 R136, R141 ;  /* 0x0000008d00887308 */ /* 0x000ff40000000800 */
[----:B------:R-:W-:Y:S01]  /*a650*/  MUFU.EX2 R141, R138 ;  /* 0x0000008a008d7308 */ /* 0x000fe20000000800 */
[--C-:B-1----:R-:W-:Y:S09]  /*a660*/  FFMA.FTZ R3, R8, c[0x0][0x2d0], -R130.reuse ;  /* 0x0000b40008037a23 */ /* 0x102ff20000010882 */
[----:B------:R1:W-:Y:S10]  /*a670*/  MUFU.EX2 R146, R3 ;  /* 0x0000000300927308 */ /* 0x0003f40000000800 */
[----:B------:R-:W-:Y:S10]  /*a680*/  MUFU.EX2 R140, R140 ;  /* 0x0000008c008c7308 */ /* 0x000ff40000000800 */
[----:B------:R-:W-:Y:S01]  /*a690*/  MUFU.EX2 R139, R139 ;  /* 0x0000008b008b7308 */ /* 0x000fe20000000800 */
[----:B-1--4-:R-:W-:Y:S01]  /*a6a0*/  FMNMX.FTZ R3, R0, R128, !PT ;  /* 0x0000008000037209 */ /* 0x012fe20007810000 */
[--C-:B------:R-:W-:Y:S02]  /*a6b0*/  FFMA.FTZ R0, R9, c[0x0][0x2d0], -R130.reuse ;  /* 0x0000b40009007a23 */ /* 0x100fe40000010882 */
[----:B---3--:R-:W-:Y:S02]  /*a6c0*/  FFMA.FTZ R128, R16, c[0x0][0x2d0], -R130 ;  /* 0x0000b40010807a23 */ /* 0x008fe40000010882 */
[----:B------:R-:W-:Y:S04]  /*a6d0*/  FMUL.FTZ R12, R3, c[0x0][0x2d0] ;  /* 0x0000b400030c7a20 */ /* 0x000fe80000410000 */
[----:B------:R1:W-:Y:S01]  /*a6e0*/  MUFU.EX2 R153, R0 ;  /* 0x0000000000997308 */ /* 0x0003e20000000800 */
[--C-:B------:R-:W-:Y:S02]  /*a6f0*/  FFMA.FTZ R6, R6, c[0x0][0x2d0], -R12.reuse ;  /* 0x0000b40006067a23 */ /* 0x100fe4000001080c */
[--C-:B------:R-:W-:Y:S02]  /*a700*/  FFMA.FTZ R7, R7, c[0x0][0x2d0], -R12.reuse ;  /* 0x0000b40007077a23 */ /* 0x100fe4000001080c */
[--C-:B------:R-:W-:Y:S02]  /*a710*/  FFMA.FTZ R20, R19, c[0x0][0x2d0], -R12.reuse ;  /* 0x0000b40013147a23 */ /* 0x100fe4000001080c */
[--C-:B------:R-:W-:Y:S03]  /*a720*/  FFMA.FTZ R22, R22, c[0x0][0x2d0], -R12.reuse ;  /* 0x0000b40016167a23 */ /* 0x100fe6000001080c */
        /* <DEDUP_REMOVED lines=8> */
[----:B------:R-:W-:Y:S02]  /*a7b0*/  FFMA.FTZ R29, R35, c[0x0][0x2d0], -R12 ;  /* 0x0000b400231d7a23 */ /* 0x000fe4000001080c */
[----:B-1----:R-:W-:Y:S02]  /*a7c0*/  FADD.FTZ R0, -R3, R131 ;  /* 0x0000008303007221 */ /* 0x002fe40000010100 */
[--C-:B------:R-:W-:Y:S02]  /*a7d0*/  FFMA.FTZ R131, R13, c[0x0][0x2d0], -R130.reuse ;  /* 0x0000b4000d837a23 */ /* 0x100fe40000010882 */
[----:B------:R-:W-:Y:S01]  /*a7e0*/  FMUL.FTZ R0, R0, c[0x0][0x2d0] ;  /* 0x0000b40000007a20 */ /* 0x000fe20000410000 */
[----:B------:R-:W-:Y:S01]  /*a7f0*/  MUFU.EX2 R138, R23 ;  /* 0x00000017008a7308 */ /* 0x000fe20000000800 */
[--C-:B------:R-:W-:Y:S02]  /*a800*/  FFMA.FTZ R13, R17, c[0x0][0x2d0], -R130.reuse ;  /* 0x0000b400110d7a23 */ /* 0x100fe40000010882 */
[----:B------:R-:W-:Y:S07]  /*a810*/  FFMA.FTZ R130, R33, c[0x0][0x2d0], -R130 ;  /* 0x0000b40021827a23 */ /* 0x000fee0000010882 */
[----:B------:R-:W1:Y:S10]  /*a820*/  MUFU.EX2 R0, R0 ;  /* 0x0000000000007308 */ /* 0x000e740000000800 */
[----:B------:R-:W3:Y:S10]  /*a830*/  MUFU.EX2 R33, R7 ;  /* 0x0000000700217308 */ /* 0x000ef40000000800 */
[----:B------:R-:W-:Y:S10]  /*a840*/  MUFU.EX2 R152, R13 ;  /* 0x0000000d00987308 */ /* 0x000ff40000000800 */
[----:B------:R-:W-:Y:S10]  /*a850*/  MUFU.EX2 R150, R131 ;  /* 0x0000008300967308 */ /* 0x000ff40000000800 */
[----:B------:R-:W-:Y:S10]  /*a860*/  MUFU.EX2 R131, R21 ;  /* 0x0000001500837308 */ /* 0x000ff40000000800 */
[----:B------:R-:W-:Y:S10]  /*a870*/  MUFU.EX2 R128, R27 ;  /* 0x0000001b00807308 */ /* 0x000ff40000000800 */
[----:B------:R-:W-:Y:S10]  /*a880*/  MUFU.EX2 R30, R26 ;  /* 0x0000001a001e7308 */ /* 0x000ff40000000800 */
[----:B------:R-:W-:Y:S10]  /*a890*/  MUFU.EX2 R31, R145 ;  /* 0x00000091001f7308 */ /* 0x000ff40000000800 */
[----:B------:R-:W-:Y:S10]  /*a8a0*/  MUFU.EX2 R34, R143 ;  /* 0x0000008f00227308 */ /* 0x000ff40000000800 */
[----:B------:R4:W-:Y:S10]  /*a8b0*/  MUFU.EX2 R35, R130 ;  /* 0x0000008200237308 */ /* 0x0009f40000000800 */
[----:B------:R-:W-:Y:S10]  /*a8c0*/  MUFU.EX2 R28, R28 ;  /* 0x0000001c001c7308 */ /* 0x000ff40000000800 */
[----:B------:R-:W-:Y:S01]  /*a8d0*/  MUFU.EX2 R29, R29 ;  /* 0x0000001d001d7308 */ /* 0x000fe20000000800 */
[----:B----4-:R-:W-:Y:S01]  /*a8e0*/  MOV R130, R129 ;  /* 0x0000008100827202 */ /* 0x010fe20000000f00 */
[----:B--2---:R-:W-:Y:S01]  /*a8f0*/  FMUL.FTZ R4, R2, R132 ;  /* 0x0000008402047220 */ /* 0x004fe20000410000 */
[----:B-----5:R-:W-:Y:S01]  /*a900*/  F2FP.BF16.PACK_AB R8, R142, R137 ;  /* 0x000000898e08723e */ /* 0x020fe200000010ff */
[----:B------:R-:W-:Y:S02]  /*a910*/  FMUL.FTZ R5, R2, R133 ;  /* 0x0000008502057220 */ /* 0x000fe40000410000 */
[C---:B-1----:R-:W-:Y:S02]  /*a920*/  FMUL.FTZ R6, R0.reuse, R134 ;  /* 0x0000008600067220 */ /* 0x042fe40000410000 */
[----:B------:R-:W-:Y:S02]  /*a930*/  FMUL.FTZ R7, R0, R135 ;  /* 0x0000008700077220 */ /* 0x000fe40000410000 */
[----:B------:R-:W1:Y:S01]  /*a940*/  LDSM.16.MT88.4 R132, [R168] ;  /* 0x00000000a884783b */ /* 0x000e620000004200 */
[C---:B------:R-:W-:Y:S02]  /*a950*/  FFMA.FTZ R16, R2.reuse, R185, R137 ;  /* 0x000000b902107223 */ /* 0x040fe40000010089 */
[C---:B------:R-:W-:Y:S01]  /*a960*/  FMUL.FTZ R100, R2.reuse, R100 ;  /* 0x0000006402647220 */ /* 0x040fe20000410000 */
[----:B------:R-:W-:Y:S01]  /*a970*/  MUFU.EX2 R137, R22 ;  /* 0x0000001600897308 */ /* 0x000fe20000000800 */
        /* <DEDUP_REMOVED lines=45> */
[--C-:B------:R-:W-:Y:S01]  /*ac50*/  FFMA.FTZ R2, R10, c[0x0][0x2d0], -R12.reuse ;  /* 0x0000b4000a027a23 */ /* 0x100fe2000001080c */
[----:B------:R-:W-:Y:S01]  /*ac60*/  F2FP.BF16.PACK_AB R10, R153, R146 ;  /* 0x00000092990a723e */ /* 0x000fe200000010ff */
        /* <DEDUP_REMOVED lines=47> */
[----:B------:R-:W-:Y:S01]  /*af60*/  FFMA.FTZ R24, R0, R186, R9 ;  /* 0x000000ba00187223 */ /* 0x000fe20000010009 */
[----:B---3--:R-:W-:Y:S01]  /*af70*/  F2FP.BF16.PACK_AB R9, R33, R9 ;  /* 0x000000092109723e */ /* 0x008fe200000010ff */
[--C-:B------:R-:W-:Y:S02]  /*af80*/  FFMA.FTZ R0, R11, c[0x0][0x2d0], -R12.reuse ;  /* 0x0000b4000b007a23 */ /* 0x100fe4000001080c */
[--C-:B--2---:R-:W-:Y:S02]  /*af90*/  FFMA.FTZ R2, R18, c[0x0][0x2d0], -R12.reuse ;  /* 0x0000b40012027a23 */ /* 0x104fe4000001080c */
[----:B------:R-:W2:Y:S02]  /*afa0*/  MUFU.EX2 R148, R0 ;  /* 0x0000000000947308 */ /* 0x000ea40000000800 */
[----:B--2---:R-:W-:Y:S01]  /*afb0*/  F2FP.BF16.PACK_AB R11, R148, R147 ;  /* 0x00000093940b723e */ /* 0x004fe200000010ff */
[--C-:B------:R-:W-:Y:S07]  /*afc0*/  FFMA.FTZ R0, R14, c[0x0][0x2d0], -R12.reuse ;  /* 0x0000b4000e007a23 */ /* 0x100fee000001080c */
[----:B------:R2:W-:Y:S01]  /*afd0*/  MUFU.EX2 R149, R0 ;  /* 0x0000000000957308 */ /* 0x0005e20000000800 */
[C---:B-1----:R-:W-:Y:S08]  /*afe0*/  HMMA.16816.F32.BF16 R4, R8.reuse, R132, R4 ;  /* 0x000000840804723c */ /* 0x042ff00000041804 */
[C---:B------:R-:W-:Y:S01]  /*aff0*/  HMMA.16816.F32.BF16 R100, R8.reuse, R134, R100 ;  /* 0x000000860864723c */ /* 0x040fe20000041864 */
[----:B------:R-:W1:Y:S03]  /*b000*/  LDSM.16.MT88.4 R132, [R169] ;  /* 0x00000000a984783b */ /* 0x000e660000004200 */
[----:B--2---:R-:W-:Y:S05]  /*b010*/  FFMA.FTZ R0, R15, c[0x0][0x2d0], -R12 ;  /* 0x0000b4000f007a23 */ /* 0x004fea000001080c */
[----:B------:R-:W-:Y:S01]  /*b020*/  LDSM.16.MT88.4 R12, [R168+0x800] ;  /* 0x00080000a80c783b */ /* 0x000fe20000004200 */
[C---:B-1----:R-:W-:Y:S08]  /*b030*/  HMMA.16816.F32.BF16 R104, R8.reuse, R132, R104 ;  /* 0x000000840868723c */ /* 0x042ff00000041868 */
[C---:B------:R-:W-:Y:S01]  /*b040*/  HMMA.16816.F32.BF16 R108, R8.reuse, R134, R108 ;  /* 0x00000086086c723c */ /* 0x040fe2000004186c */
[----:B------:R-:W1:Y:S07]  /*b050*/  LDSM.16.MT88.4 R132, [R171] ;  /* 0x00000000ab84783b */ /* 0x000e6e0000004200 */
[C---:B-1----:R-:W-:Y:S08]  /*b060*/  HMMA.16816.F32.BF16 R112, R8.reuse, R132, R112 ;  /* 0x000000840870723c */ /* 0x042ff00000041870 */
[C---:B------:R-:W-:Y:S01]  /*b070*/  HMMA.16816.F32.BF16 R116, R8.reuse, R134, R116 ;  /* 0x000000860874723c */ /* 0x040fe20000041874 */
[----:B------:R-:W1:Y:S07]  /*b080*/  LDSM.16.MT88.4 R132, [R170] ;  /* 0x00000000aa84783b */ /* 0x000e6e0000004200 */
        /* <DEDUP_REMOVED lines=25> */
[----:B------:R1:W2:Y:S07]  /*b220*/  MUFU.EX2 R133, R0 ;  /* 0x0000000000857308 */ /* 0x0002ae0000000800 */
[----:B------:R-:W-:Y:S03]  /*b230*/  HMMA.16816.F32.BF16 R96, R8, R134, R96 ;  /* 0x000000860860723c */ /* 0x000fe60000041860 */
[----:B------:R3:W-:Y:S04]  /*b240*/  MUFU.EX2 R132, R2 ;  /* 0x0000000200847308 */ /* 0x0007e80000000800 */
[----:B------:R-:W-:Y:S02]  /*b250*/  F2FP.BF16.PACK_AB R8, R150, R32 ;  /* 0x000000209608723e */ /* 0x000fe400000010ff */
[----:B------:R-:W-:Y:S03]  /*b260*/  F2FP.BF16.PACK_AB R10, R152, R151 ;  /* 0x00000097980a723e */ /* 0x000fe600000010ff */
[----:B-1----:R-:W-:Y:S01]  /*b270*/  FADD.FTZ R0, R142, R16 ;  /* 0x000000108e007221 */ /* 0x002fe20000010000 */
[----:B--2---:R-:W-:Y:S01]  /*b280*/  F2FP.BF16.PACK_AB R9, R133, R149 ;  /* 0x000000958509723e */ /* 0x004fe200000010ff */
[----:B------:R-:W1:Y:S01]  /*b290*/  MUFU.EX2 R142, R20 ;  /* 0x00000014008e7308 */ /* 0x000e620000000800 */
[----:B------:R-:W2:Y:S01]  /*b2a0*/  LDSM.16.MT88.4 R16, [R169+0x800] ;  /* 0x00080000a910783b */ /* 0x000ea20000004200 */
[----:B------:R-:W-:Y:S04]  /*b2b0*/  FADD.FTZ R0, R146, R0 ;  /* 0x0000000092007221 */ /* 0x000fe80000010000 */
[----:B------:R-:W-:Y:S02]  /*b2c0*/  FADD.FTZ R0, R153, R0 ;  /* 0x0000000099007221 */ /* 0x000fe40000010000 */
[----:B---3--:R-:W-:Y:S02]  /*b2d0*/  FADD.FTZ R2, R33, R24 ;  /* 0x0000001821027221 */ /* 0x008fe40000010000 */
[----:B------:R-:W-:Y:S02]  /*b2e0*/  MUFU.EX2 R33, R144 ;  /* 0x0000009000217308 */ /* 0x000fe40000000800 */
[----:B------:R-:W-:Y:S04]  /*b2f0*/  FADD.FTZ R2, R147, R2 ;  /* 0x0000000293027221 */ /* 0x000fe80000010000 */
[----:B------:R-:W-:Y:S02]  /*b300*/  FADD.FTZ R24, R148, R2 ;  /* 0x0000000294187221 */ /* 0x000fe40000010000 */
[----:B------:R-:W-:Y:S02]  /*b310*/  FADD.FTZ R2, R32, R0 ;  /* 0x0000000020027221 */ /* 0x000fe40000010000 */
[----:B------:R3:W4:Y:S01]  /*b320*/  MUFU.EX2 R32, R25 ;  /* 0x0000001900207308 */ /* 0x0007220000000800 */
[----:B------:R-:W-:Y:S01]  /*b330*/  FADD.FTZ R0, R149, R24 ;  /* 0x0000001895007221 */ /* 0x000fe20000010000 */
[----:B-1----:R-:W-:Y:S01]  /*b340*/  F2FP.BF16.PACK_AB R11, R142, R132 ;  /* 0x000000848e0b723e */ /* 0x002fe200000010ff */
[----:B------:R-:W-:Y:S06]  /*b350*/  LDSM.16.MT88.4 R20, [R169+0x1000] ;  /* 0x00100000a914783b */ /* 0x000fec0000004200 */
[C---:B------:R-:W-:Y:S08]  /*b360*/  HMMA.16816.F32.BF16 R4, R8.reuse, R12, R4 ;  /* 0x0000000c0804723c */ /* 0x040ff00000041804 */
[C---:B------:R-:W-:Y:S01]  /*b370*/  HMMA.16816.F32.BF16 R100, R8.reuse, R14, R100 ;  /* 0x0000000e0864723c */ /* 0x040fe20000041864 */
[----:B------:R-:W1:Y:S07]  /*b380*/  LDSM.16.MT88.4 R12, [R171+0x800] ;  /* 0x00080000ab0c783b */ /* 0x000e6e0000004200 */
[C---:B--2---:R-:W-:Y:S01]  /*b390*/  HMMA.16816.F32.BF16 R104, R8.reuse, R16, R104 ;  /* 0x000000100868723c */ /* 0x044fe20000041868 */
[----:B---3--:R-:W-:Y:S07]  /*b3a0*/  LDSM.16.MT88.4 R24, [R170+0x1800] ;  /* 0x00180000aa18783b */ /* 0x008fee0000004200 */
        /* <DEDUP_REMOVED lines=70> */
[----:B------:R-:W-:Y:S01]  /*b810*/  HMMA.16816.F32.BF16 R96, R8, R18, R96 ;  /* 0x000000120860723c */ /* 0x000fe20000041860 */
[----:B------:R-:W2:Y:S06]  /*b820*/  LDSM.16.MT88.4 R16, [R171+0x1800] ;  /* 0x00180000ab10783b */ /* 0x000eac0000004200 */
[----:B------:R-:W-:Y:S01]  /*b830*/  FADD.FTZ R8, R150, R2 ;  /* 0x0000000296087221 */ /* 0x000fe20000010000 */
[----:B------:R-:W-:Y:S01]  /*b840*/  F2FP.BF16.PACK_AB R10, R35, R34 ;  /* 0x00000022230a723e */ /* 0x000fe200000010ff */
[----:B------:R-:W-:Y:S03]  /*b850*/  FADD.FTZ R2, R133, R0 ;  /* 0x0000000085027221 */ /* 0x000fe60000010000 */
[----:B----4-:R-:W-:Y:S01]  /*b860*/  F2FP.BF16.PACK_AB R9, R30, R32 ;  /* 0x000000201e09723e */ /* 0x010fe200000010ff */
[----:B------:R-:W-:Y:S01]  /*b870*/  FADD.FTZ R0, R151, R8 ;  /* 0x0000000897007221 */ /* 0x000fe20000010000 */
[----:B------:R-:W-:Y:S01]  /*b880*/  F2FP.BF16.PACK_AB R8, R33, R31 ;  /* 0x0000001f2108723e */ /* 0x000fe200000010ff */
[----:B------:R-:W-:Y:S01]  /*b890*/  FADD.FTZ R2, R132, R2 ;  /* 0x0000000284027221 */ /* 0x000fe20000010000 */
[----:B------:R-:W-:Y:S01]  /*b8a0*/  F2FP.BF16.PACK_AB R11, R29, R28 ;  /* 0x0000001c1d0b723e */ /* 0x000fe200000010ff */
[----:B------:R-:W-:Y:S02]  /*b8b0*/  FADD.FTZ R0, R152, R0 ;  /* 0x0000000098007221 */ /* 0x000fe40000010000 */
[----:B------:R-:W-:Y:S02]  /*b8c0*/  FADD.FTZ R2, R142, R2 ;  /* 0x000000028e027221 */ /* 0x000fe40000010000 */
[----:B------:R-:W-:Y:S02]  /*b8d0*/  FADD.FTZ R0, R136, R0 ;  /* 0x0000000088007221 */ /* 0x000fe40000010000 */
[----:B------:R-:W-:Y:S01]  /*b8e0*/  FADD.FTZ R2, R137, R2 ;  /* 0x0000000289027221 */ /* 0x000fe20000010000 */
[C---:B-1----:R-:W-:Y:S01]  /*b8f0*/  HMMA.16816.F32.BF16 R132, R8.reuse, R12, R4 ;  /* 0x0000000c0884723c */ /* 0x042fe20000041804 */
[----:B------:R-:W1:Y:S02]  /*b900*/  LDSM.16.MT88.4 R4, [R168+0x3800] ;  /* 0x00380000a804783b */ /* 0x000e640000004200 */
[----:B------:R-:W-:Y:S02]  /*b910*/  FADD.FTZ R0, R140, R0 ;  /* 0x000000008c007221 */ /* 0x000fe40000010000 */
[----:B------:R-:W-:Y:S02]  /*b920*/  FADD.FTZ R2, R138, R2 ;  /* 0x000000028a027221 */ /* 0x000fe40000010000 */
[----:B------:R-:W-:Y:S01]  /*b930*/  FADD.FTZ R0, R139, R0 ;  /* 0x000000008b007221 */ /* 0x000fe20000010000 */
[C---:B------:R-:W-:Y:S01]  /*b940*/  HMMA.16816.F32.BF16 R100, R8.reuse, R14, R100 ;  /* 0x0000000e0864723c */ /* 0x040fe20000041864 */
[----:B------:R-:W3:Y:S03]  /*b950*/  LDSM.16.MT88.4 R12, [R169+0x3800] ;  /* 0x00380000a90c783b */ /* 0x000ee60000004200 */
[----:B------:R-:W-:Y:S01]  /*b960*/  FADD.FTZ R2, R131, R2 ;  /* 0x0000000283027221 */ /* 0x000fe20000010000 */
[-C--:B------:R-:W-:Y:S01]  /*b970*/  MOV R131, R3.reuse ;  /* 0x0000000300837202 */ /* 0x080fe20000000f00 */
[----:B------:R-:W-:Y:S02]  /*b980*/  FADD.FTZ R0, R141, R0 ;  /* 0x000000008d007221 */ /* 0x000fe40000010000 */
[C---:B------:R-:W-:Y:S08]  /*b990*/  HMMA.16816.F32.BF16 R104, R8.reuse, R20, R104 ;  /* 0x000000140868723c */ /* 0x040ff00000041868 */
[C---:B------:R-:W-:Y:S01]  /*b9a0*/  HMMA.16816.F32.BF16 R108, R8.reuse, R22, R108 ;  /* 0x00000016086c723c */ /* 0x040fe2000004186c */
[----:B------:R-:W-:Y:S07]  /*b9b0*/  LDSM.16.MT88.4 R20, [R170+0x3800] ;  /* 0x00380000aa14783b */ /* 0x000fee0000004200 */
[C---:B--2---:R-:W-:Y:S08]  /*b9c0*/  HMMA.16816.F32.BF16 R112, R8.reuse, R16, R112 ;  /* 0x000000100870723c */ /* 0x044ff00000041870 */
[C---:B------:R-:W-:Y:S01]  /*b9d0*/  HMMA.16816.F32.BF16 R116, R8.reuse, R18, R116 ;  /* 0x000000120874723c */ /* 0x040fe20000041874 */
[----:B------:R-:W2:Y:S07]  /*b9e0*/  LDSM.16.MT88.4 R16, [R171+0x3800] ;  /* 0x00380000ab10783b */ /* 0x000eae0000004200 */
[C---:B------:R-:W-:Y:S08]  /*b9f0*/  HMMA.16816.F32.BF16 R120, R8.reuse, R24, R120 ;  /* 0x000000180878723c */ /* 0x040ff00000041878 */
[C---:B------:R-:W-:Y:S08]  /*ba00*/  HMMA.16816.F32.BF16 R124, R8.reuse, R26, R124 ;  /* 0x0000001a087c723c */ /* 0x040ff0000004187c */
        /* <DEDUP_REMOVED lines=24> */
[----:B------:R-:W-:Y:S01]  /*bb90*/  IADD3 R0, R180, -0x1, RZ ;  /* 0xffffffffb4007810 */ /* 0x000fe20007ffe0ff */
[C---:B--2---:R-:W-:Y:S04]  /*bba0*/  HMMA.16816.F32.BF16 R84, R8.reuse, R16, R84 ;  /* 0x000000100854723c */ /* 0x044fe80000041854 */
[----:B------:R-:W-:Y:S01]  /*bbb0*/  FADD.FTZ R185, R35, R4 ;  /* 0x0000000423b97221 */ /* 0x000fe20000010000 */
[----:B------:R-:W-:Y:S01]  /*bbc0*/  MOV R180, R0 ;  /* 0x0000000000b47202 */ /* 0x000fe20000000f00 */
[----:B------:R-:W-:Y:S02]  /*bbd0*/  FADD.FTZ R186, R29, R2 ;  /* 0x000000021dba7221 */ /* 0x000fe40000010000 */
[C---:B------:R-:W-:Y:S08]  /*bbe0*/  HMMA.16816.F32.BF16 R88, R8.reuse, R18, R88 ;  /* 0x000000120858723c */ /* 0x040ff00000041858 */
[C---:B----4-:R-:W-:Y:S08]  /*bbf0*/  HMMA.16816.F32.BF16 R92, R8.reuse, R20, R92 ;  /* 0x00000014085c723c */ /* 0x050ff0000004185c */
[----:B------:R-:W-:Y:S01]  /*bc00*/  HMMA.16816.F32.BF16 R96, R8, R22, R96 ;  /* 0x000000160860723c */ /* 0x000fe20000041860 */
[----:B------:R-:W-:Y:S07]  /*bc10*/  @!UPT UIADD3 URZ, URZ, URZ, URZ ;  /* 0x0000003f3f3ff290 */ /* 0x000fee000fffe03f */
[----:B------:R-:W-:-:S11]  /*bc20*/  @P0 BRA `(.L_x_1166) ;  /* 0xffffd34000000947 */ /* 0x000fd6000383ffff */
.L_x_1159:
[----:B------:R-:W-:Y:S05]  /*bc30*/  BRA.DIV ~URZ, `(.L_x_1167) ;  /* 0x00006b127f007947 */ /* 0x000fea000b800000 */
[----:B------:R1:W2:Y:S02]  /*bc40*/  SHFL.BFLY PT, R0, R185, 0x2, 0x1f ;  /* 0x0c401f00b9007f89 */ /* 0x0002a400000e0000 */
.L_x_1254:
[----:B--2---:R-:W-:Y:S01]  /*bc50*/  FADD.FTZ R4, R0, R185 ;  /* 0x000000b900047221 */ /* 0x004fe20000010000 */
[----:B------:R-:W-:Y:S05]  /*bc60*/  BRA.DIV ~URZ, `(.L_x_1168) ;  /* 0x00006b327f007947 */ /* 0x000fea000b800000 */
[----:B------:R-:W2:Y:S04]  /*bc70*/  SHFL.BFLY PT, R0, R186, 0x2, 0x1f ;  /* 0x0c401f00ba007f89 */ /* 0x000ea800000e0000 */
[----:B------:R-:W3:Y:S01]  /*bc80*/  SHFL.BFLY PT, R2, R4, 0x1, 0x1f ;  /* 0x0c201f0004027f89 */ /* 0x000ee200000e0000 */
[----:B--2---:R-:W-:-:S02]  /*bc90*/  FADD.FTZ R5, R0, R186 ;  /* 0x000000ba00057221 */ /* 0x004fc40000010000 */
[----:B---3--:R-:W-:-:S03]  /*bca0*/  FADD.FTZ R4, R4, R2 ;  /* 0x0000000204047221 */ /* 0x008fc60000010000 */
[----:B------:R2:W3:Y:S04]  /*bcb0*/  SHFL.BFLY PT, R3, R5, 0x1, 0x1f ;  /* 0x0c201f0005037f89 */ /* 0x0004e800000e0000 */
.L_x_1255:
[----:B------:R-:W-:Y:S01]  /*bcc0*/  FSETP.NE.FTZ.AND P1, PT, R4, RZ, PT ;  /* 0x000000ff0400720b */ /* 0x000fe20003f35000 */
[----:B---3--:R-:W-:Y:S01]  /*bcd0*/  FADD.FTZ R3, R3, R5 ;  /* 0x0000000503037221 */ /* 0x008fe20000010000 */
[----:B------:R-:W-:Y:S02]  /*bce0*/  MOV R2, RZ ;  /* 0x000000ff00027202 */ /* 0x000fe40000000f00 */
[----:B------:R-:W-:Y:S02]  /*bcf0*/  MOV R0, RZ ;  /* 0x000000ff00007202 */ /* 0x000fe40000000f00 */
[----:B------:R-:W-:Y:S02]  /*bd00*/  FSETP.NE.FTZ.AND P0, PT, R3, RZ, PT ;  /* 0x000000ff0300720b */ /* 0x000fe40003f15000 */
[----:B------:R-:W-:Y:S02]  /*bd10*/  MOV R23, 0xff800000 ;  /* 0xff80000000177802 */ /* 0x000fe40000000f00 */
[----:B------:R-:W-:-:S03]  /*bd20*/  MOV R22, 0xff800000 ;  /* 0xff80000000167802 */ /* 0x000fc60000000f00 */
[----:B------:R-:W3:Y:S08]  /*bd30*/  @P1 MUFU.LG2 R6, R4 ;  /* 0x0000000400061308 */ /* 0x000ef00000000c00 */
[----:B------:R4:W5:Y:S01]  /*bd40*/  @P1 MUFU.RCP R2, R4 ;  /* 0x0000000400021308 */ /* 0x0009620000001000 */
[----:B---3--:R-:W-:-:S07]  /*bd50*/  @P1 FMUL.FTZ R6, R6, 0.69314718246459960938 ;  /* 0x3f31721806061820 */ /* 0x008fce0000410000 */
[----:B------:R-:W3:Y:S01]  /*bd60*/  @P0 MUFU.RCP R0, R3 ;  /* 0x0000000300000308 */ /* 0x000ee20000001000 */
[----:B----4-:R-:W-:Y:S01]  /*bd70*/  @P1 MOV R4, 0x3f317218 ;  /* 0x3f31721800041802 */ /* 0x010fe20000000f00 */
[C---:B-----5:R-:W-:Y:S02]  /*bd80*/  FMUL.FTZ R34, R2.reuse, R112 ;  /* 0x0000007002227220 */ /* 0x060fe40000410000 */
[----:B------:R-:W-:Y:S02]  /*bd90*/  FMUL.FTZ R35, R2, R113 ;  /* 0x0000007102237220 */ /* 0x000fe40000410000 */
        /* <DEDUP_REMOVED lines=11> */
[----:B------:R-:W-:Y:S01]  /*be50*/  @P1 FFMA.FTZ R23, R4, R129, R6 ;  /* 0x0000008104171223 */ /* 0x000fe20000010006 */
[----:B------:R-:W-:Y:S01]  /*be60*/  MOV R4, 0x1 ;  /* 0x0000000100047802 */ /* 0x000fe20000000f00 */
        /* <DEDUP_REMOVED lines=36> */
[----:B------:R4:W5:Y:S01]  /*c0b0*/  @P0 MUFU.LG2 R2, R3 ;  /* 0x0000000300020308 */ /* 0x0009620000000c00 */
[C---:B---3--:R-:W-:Y:S02]  /*c0c0*/  FMUL.FTZ R124, R0.reuse, R106 ;  /* 0x0000006a007c7220 */ /* 0x048fe40000410000 */
[C---:B------:R-:W-:Y:S02]  /*c0d0*/  FMUL.FTZ R125, R0.reuse, R107 ;  /* 0x0000006b007d7220 */ /* 0x040fe40000410000 */
[----:B------:R-:W-:-:S02]  /*c0e0*/  FMUL.FTZ R84, R0, R102 ;  /* 0x0000006600547220 */ /* 0x000fc40000410000 */
[C---:B------:R-:W-:Y:S02]  /*c0f0*/  FMUL.FTZ R85, R0.reuse, R103 ;  /* 0x0000006700557220 */ /* 0x040fe40000410000 */
[C---:B------:R-:W-:Y:S02]  /*c100*/  FMUL.FTZ R88, R0.reuse, R114 ;  /* 0x0000007200587220 */ /* 0x040fe40000410000 */
[C---:B------:R-:W-:Y:S02]  /*c110*/  FMUL.FTZ R89, R0.reuse, R115 ;  /* 0x0000007300597220 */ /* 0x040fe40000410000 */
[C---:B------:R-:W-:Y:S02]  /*c120*/  FMUL.FTZ R106, R0.reuse, R122 ;  /* 0x0000007a006a7220 */ /* 0x040fe40000410000 */
[C---:B------:R-:W-:Y:S01]  /*c130*/  FMUL.FTZ R107, R0.reuse, R123 ;  /* 0x0000007b006b7220 */ /* 0x040fe20000410000 */
[----:B----4-:R-:W-:Y:S01]  /*c140*/  @P0 MOV R3, 0x3f317218 ;  /* 0x3f31721800030802 */ /* 0x010fe20000000f00 */
[----:B------:R-:W-:-:S02]  /*c150*/  FMUL.FTZ R92, R0, R126 ;  /* 0x0000007e005c7220 */ /* 0x000fc40000410000 */
[----:B------:R-:W-:Y:S02]  /*c160*/  FMUL.FTZ R93, R0, R127 ;  /* 0x0000007f005d7220 */ /* 0x000fe40000410000 */
[----:B-----5:R-:W-:Y:S02]  /*c170*/  @P0 FMUL.FTZ R2, R2, 0.69314718246459960938 ;  /* 0x3f31721802020820 */ /* 0x020fe40000410000 */
[----:B------:R-:W-:Y:S02]  /*c180*/  @P0 FMUL.FTZ R3, R3, c[0x0][0x2d0] ;  /* 0x0000b40003030a20 */ /* 0x000fe40000410000 */
        /* <DEDUP_REMOVED lines=37> */
[----:B------:R-:W-:Y:S01]  /*c3e0*/  FMUL.FTZ R27, R0, R99 ;  /* 0x00000063001b7220 */ /* 0x000fe20000410000 */
[----:B------:R-:W-:Y:S01]  /*c3f0*/  PRMT R0, R4, 0x7610, R0 ;  /* 0x0000761004007816 */ /* 0x000fe20000000000 */
[----:B------:R-:W-:-:S02]  /*c400*/  @P0 FFMA.FTZ R22, R3, R12, R2 ;  /* 0x0000000c03160223 */ /* 0x000fc40000010002 */
.L_x_1128:
        /* <DEDUP_REMOVED lines=17> */
.L_x_1170:
[----:B------:R-:W-:Y:S05]  /*c520*/  BSYNC B0 ;  /* 0x0000000000007941 */ /* 0x000fea0003800000 */
.L_x_1169:
[----:B------:R-:W-:Y:S01]  /*c530*/  PRMT R0, R0, 0x9910, RZ ;  /* 0x0000991000007816 */ /* 0x000fe200000000ff */
[----:B------:R-:W-:Y:S01]  /*c540*/  BSSY B1, `(.L_x_1171) ;  /* 0x000032c000017945 */ /* 0x000fe20003800000 */
[----:B------:R-:W-:Y:S02]  /*c550*/  IMAD.MOV.U32 R78, RZ, RZ, R208 ;  /* 0x000000ffff4e7224 */ /* 0x000fe400078e00d0 */
[----:B------:R-:W-:-:S13]  /*c560*/  ISETP.NE.AND P0, PT, R0, RZ, PT ;  /* 0x000000ff0000720c */ /* 0x000fda0003f05270 */
[----:B------:R-:W-:Y:S05]  /*c570*/  @!P0 BRA `(.L_x_1172) ;  /* 0x0000260000008947 */ /* 0x000fea0003800000 */
[----:B------:R-:W3:Y:S04]  /*c580*/  LDL R7, [R1+0x8] ;  /* 0x0000080001077983 */ /* 0x000ee80000100800 */
[----:B--2---:R-:W2:Y:S04]  /*c590*/  LDL R5, [R1] ;  /* 0x0000000001057983 */ /* 0x004ea80000100800 */
[----:B------:R-:W4:Y:S01]  /*c5a0*/  LDL R6, [R1+0x4] ;  /* 0x0000040001067983 */ /* 0x000f220000100800 */
        /* <DEDUP_REMOVED lines=29> */
[----:B--2---:R2:W-:Y:S01]  /*c780*/  STS [R5], R2 ;  /* 0x0000000205007388 */ /* 0x0045e20000000800 */
[----:B-1----:R-:W-:-:S02]  /*c790*/  F2FP.BF16.PACK_AB R3, R119, R118 ;  /* 0x000000767703723e */ /* 0x002fc400000010ff */
[----:B---3--:R-:W-:-:S03]  /*c7a0*/  F2FP.BF16.PACK_AB R0, R105, R104 ;  /* 0x000000686900723e */ /* 0x008fc600000010ff */
[----:B------:R1:W-:Y:S01]  /*c7b0*/  STS [R5+0x400], R3 ;  /* 0x0004000305007388 */ /* 0x0003e20000000800 */
[----:B--2---:R-:W-:-:S03]  /*c7c0*/  F2FP.BF16.PACK_AB R2, R107, R106 ;  /* 0x0000006a6b02723e */ /* 0x004fc600000010ff */
[----:B----4-:R2:W-:Y:S04]  /*c7d0*/  STS [R6], R0 ;  /* 0x0000000006007388 */ /* 0x0105e80000000800 */
        /* <DEDUP_REMOVED lines=64> */
[----:B----4-:R-:W-:Y:S02]  /*cbe0*/  F2FP.BF16.PACK_AB R2, R43, R42 ;  /* 0x0000002a2b02723e */ /* 0x010fe400000010ff */
[----:B------:R-:W-:-:S03]  /*cbf0*/  @P3 IADD3.X R5, R218, c[0x0][0x50c], RZ, P0, !PT ;  /* 0x00014300da053a10 */ /* 0x000fc600007fe4ff */
        /* <DEDUP_REMOVED lines=17> */
.L_x_1173:
[----:B------:R-:W3:Y:S01]  /*cd10*/  LDL R82, [R1+0x10] ;  /* 0x0000100001527983 */ /* 0x000ee20000100800 */
[----:B------:R-:W-:Y:S01]  /*cd20*/  IMAD.MOV.U32 R9, RZ, RZ, 0x368 ;  /* 0x00000368ff097424 */ /* 0x000fe200078e00ff */
[----:B------:R-:W-:Y:S01]  /*cd30*/  ISETP.GT.AND P3, PT, R5, 0x1, PT ;  /* 0x000000010500780c */ /* 0x000fe20003f64270 */
[----:B--2---:R-:W-:Y:S01]  /*cd40*/  IMAD.MOV.U32 R2, RZ, RZ, c[0x0][0x4e8] ;  /* 0x00013a00ff027624 */ /* 0x004fe200078e00ff */
[----:B------:R-:W-:Y:S01]  /*cd50*/  ISETP.NE.U32.AND P0, PT, RZ, c[0x0][0x500], PT ;  /* 0x00014000ff007a0c */ /* 0x000fe20003f05070 */
[----:B------:R-:W1:Y:S01]  /*cd60*/  S2R R83, SR_TID.X ;  /* 0x0000000000537919 */ /* 0x000e620000002100 */
[----:B------:R-:W-:-:S02]  /*cd70*/  SEL R9, R9, 0x328, P3 ;  /* 0x0000032809097807 */ /* 0x000fc40001800000 */
[----:B------:R-:W-:Y:S02]  /*cd80*/  ISETP.NE.AND.EX P0, PT, RZ, c[0x0][0x504], PT, P0 ;  /* 0x00014100ff007a0c */ /* 0x000fe40003f05300 */
[----:B------:R2:W4:Y:S01]  /*cd90*/  LDC.64 R4, c[0x0][R9+0x170] ;  /* 0x00005c0009047b82 */ /* 0x0005220000000a00 */
[----:B------:R-:W-:Y:S02]  /*cda0*/  ISETP.NE.AND P2, PT, R2, 0x1, PT ;  /* 0x000000010200780c */ /* 0x000fe40003f45270 */
[----:B------:R-:W-:Y:S02]  /*cdb0*/  SEL R8, R213, RZ, !P0 ;  /* 0x000000ffd5087207 */ /* 0x000fe40004000000 */
[----:B------:R-:W-:Y:S02]  /*cdc0*/  SEL R3, R224, RZ, !P0 ;  /* 0x000000ffe0037207 */ /* 0x000fe40004000000 */
[----:B------:R-:W-:Y:S01]  /*cdd0*/  LOP3.LUT R10, R210, 0xffff, RZ, 0xc0, !PT ;  /* 0x0000ffffd20a7812 */ /* 0x000fe200078ec0ff */
[----:B------:R2:W4:Y:S08]  /*cde0*/  LDC.64 R16, c[0x0][R9+0x168] ;  /* 0x00005a0009107b82 */ /* 0x0005300000000a00 */
[----:B------:R2:W4:Y:S01]  /*cdf0*/  LDC.64 R18, c[0x0][R9+0x178] ;  /* 0x00005e0009127b82 */ /* 0x0005220000000a00 */
[----:B-1----:R-:W-:-:S04]  /*ce00*/  SHF.R.S32.HI R79, RZ, 0x1f, R83 ;  /* 0x0000001fff4f7819 */ /* 0x002fc80000011453 */
[----:B------:R-:W-:-:S03]  /*ce10*/  LEA.HI R79, R79, R83, RZ, 0x5 ;  /* 0x000000534f4f7211 */ /* 0x000fc600078f28ff */
[----:B------:R2:W1:Y:S01]  /*ce20*/  LDC.64 R20, c[0x0][R9+0x160] ;  /* 0x0000580009147b82 */ /* 0x0004620000000a00 */
[----:B------:R-:W-:-:S05]  /*ce30*/  LOP3.LUT R79, R79, 0xffffffe0, RZ, 0xc0, !PT ;  /* 0xffffffe04f4f7812 */ /* 0x000fca00078ec0ff */
[----:B------:R-:W-:Y:S02]  /*ce40*/  IMAD.IADD R79, R83, 0x1, -R79 ;  /* 0x00000001534f7824 */ /* 0x000fe400078e0a4f */
[----:B--2---:R-:W-:Y:S02]  /*ce50*/  IMAD.IADD R9, R212, 0x1, R205 ;  /* 0x00000001d4097824 */ /* 0x004fe400078e02cd */
[----:B----4-:R-:W-:-:S04]  /*ce60*/  IMAD R2, R5, R8, RZ ;  /* 0x0000000805027224 */ /* 0x010fc800078e02ff */
[----:B------:R-:W-:Y:S02]  /*ce70*/  IMAD R12, R4, R3, R2 ;  /* 0x00000003040c7224 */ /* 0x000fe400078e0202 */
[----:B------:R-:W-:-:S04]  /*ce80*/  @P2 IMAD.HI.U32 R3, R9, c[0x0][0x4ec], RZ ;  /* 0x00013b0009032a27 */ /* 0x000fc800078e00ff */
[----:B------:R-:W-:-:S04]  /*ce90*/  IMAD.WIDE.U32 R4, R4, R8, RZ ;  /* 0x0000000804047225 */ /* 0x000fc800078e00ff */
[----:B------:R-:W-:-:S04]  /*cea0*/  IMAD.WIDE.U32 R6, R16, R10, RZ ;  /* 0x0000000a10067225 */ /* 0x000fc800078e00ff */
[----:B------:R-:W-:Y:S01]  /*ceb0*/  IMAD.MOV.U32 R2, RZ, RZ, R9 ;  /* 0x000000ffff027224 */ /* 0x000fe200078e0009 */
[----:B------:R-:W-:Y:S01]  /*cec0*/  @P2 SHF.R.U32.HI R2, RZ, c[0x0][0x4f0], R3 ;  /* 0x00013c00ff022a19 */ /* 0x000fe20000011603 */
[----:B------:R-:W-:Y:S01]  /*ced0*/  IMAD R11, R17, R10, RZ ;  /* 0x0000000a110b7224 */ /* 0x000fe200078e02ff */
        /* <DEDUP_REMOVED lines=13> */
[----:B-1----:R-:W-:Y:S01]  /*cfb0*/  IMAD R2, R21, R3, RZ ;  /* 0x0000000315027224 */ /* 0x002fe200078e02ff */
        /* <DEDUP_REMOVED lines=69> */
.L_x_1256:
[----:B------:R-:W-:Y:S05]  /*d410*/  BRA.DIV ~URZ, `(.L_x_1176) ;  /* 0x000054f27f007947 */ /* 0x000fea000b800000 */
[----:B------:R4:W2:Y:S02]  /*d420*/  SHFL.IDX PT, R0, R11, RZ, 0x181f ;  /* 0x00181fff0b007589 */ /* 0x0008a400000e0000 */
.L_x_1257:
        /* <DEDUP_REMOVED lines=19> */
.L_x_1178:
[----:B------:R-:W-:Y:S05]  /*d560*/  BSYNC B0 ;  /* 0x0000000000007941 */ /* 0x000fea0003800000 */
.L_x_1177:
[----:B------:R-:W-:Y:S05]  /*d570*/  BRA.DIV ~URZ, `(.L_x_1179) ;  /* 0x000054027f007947 */ /* 0x000fea000b800000 */
[----:B---3--:R3:W4:Y:S04]  /*d580*/  SHFL.IDX PT, R8, R9, 0x1, 0x181f ;  /* 0x00381f0009087f89 */ /* 0x00872800000e0000 */
[----:B--2---:R3:W2:Y:S02]  /*d590*/  SHFL.IDX PT, R0, R11, 0x1, 0x181f ;  /* 0x00381f000b007f89 */ /* 0x0046a400000e0000 */
.L_x_1258:
        /* <DEDUP_REMOVED lines=19> */
.L_x_1181:
[----:B------:R-:W-:Y:S05]  /*d6d0*/  BSYNC B0 ;  /* 0x0000000000007941 */ /* 0x000fea0003800000 */
.L_x_1180:
[----:B------:R-:W-:Y:S05]  /*d6e0*/  BRA.DIV ~URZ, `(.L_x_1182) ;  /* 0x000053627f007947 */ /* 0x000fea000b800000 */
[----:B----4-:R4:W3:Y:S02]  /*d6f0*/  SHFL.IDX PT, R8, R9, 0x2, 0x181f ;  /* 0x00581f0009087f89 */ /* 0x0108e400000e0000 */
.L_x_1259:
[----:B------:R-:W-:Y:S05]  /*d700*/  BRA.DIV ~URZ, `(.L_x_1183) ;  /* 0x000053b27f007947 */ /* 0x000fea000b800000 */
[----:B--2---:R2:W4:Y:S02]  /*d710*/  SHFL.IDX PT, R0, R11, 0x2, 0x181f ;  /* 0x00581f000b007f89 */ /* 0x00452400000e0000 */
.L_x_1260:
        /* <DEDUP_REMOVED lines=19> */
.L_x_1185:
[----:B------:R-:W-:Y:S05]  /*d850*/  BSYNC B0 ;  /* 0x0000000000007941 */ /* 0x000fea0003800000 */
.L_x_1184:
[----:B------:R-:W-:Y:S05]  /*d860*/  BRA.DIV ~URZ, `(.L_x_1186) ;  /* 0x000052c27f007947 */ /* 0x000fea000b800000 */
[----:B---3--:R3:W2:Y:S04]  /*d870*/  SHFL.IDX PT, R6, R9, 0x3, 0x181f ;  /* 0x00781f0009067f89 */ /* 0x0086a800000e0000 */
[----:B----4-:R3:W4:Y:S02]  /*d880*/  SHFL.IDX PT, R0, R11, 0x3, 0x181f ;  /* 0x00781f000b007f89 */ /* 0x01072400000e0000 */
.L_x_1261:
        /* <DEDUP_REMOVED lines=20> */
.L_x_1174:
[----:B------:R-:W-:Y:S02]  /*d9d0*/  IMAD R11, R11, c[0x0][0x408], RZ ;  /* 0x000102000b0b7a24 */ /* 0x000fe400078e02ff */
[----:B------:R-:W-:-:S04]  /*d9e0*/  IMAD.WIDE.U32 R2, R0, c[0x0][0x408], RZ ;  /* 0x0001020000027a25 */ /* 0x000fc800078e00ff */
[----:B------:R-:W-:Y:S02]  /*d9f0*/  IMAD R0, R0, c[0x0][0x40c], R11 ;  /* 0x0001030000007a24 */ /* 0x000fe400078e020b */
[----:B-1----:R-:W-:-:S03]  /*da00*/  @P2 IMAD.HI.U32 R5, R9, c[0x0][0x4ec], RZ ;  /* 0x00013b0009052a27 */ /* 0x002fc600078e00ff */
        /* <DEDUP_REMOVED lines=28> */
.L_x_1262:
[----:B------:R-:W-:Y:S05]  /*dbd0*/  BRA.DIV ~URZ, `(.L_x_1189) ;  /* 0x000050927f007947 */ /* 0x000fea000b800000 */
[----:B------:R3:W4:Y:S02]  /*dbe0*/  SHFL.IDX PT, R0, R12, RZ, 0x1c1f ;  /* 0x001c1fff0c007589 */ /* 0x00072400000e0000 */
.L_x_1263:
        /* <DEDUP_REMOVED lines=122> */
.L_x_1191:
[----:B------:R-:W-:Y:S05]  /*e390*/  BSYNC B0 ;  /* 0x0000000000007941 */ /* 0x000fea0003800000 */
.L_x_1190:
[----:B------:R-:W-:Y:S05]  /*e3a0*/  BRA.DIV ~URZ, `(.L_x_1192) ;  /* 0x000049327f007947 */ /* 0x000fea000b800000 */
[----:B--2---:R2:W1:Y:S04]  /*e3b0*/  SHFL.IDX PT, R4, R5, 0x1, 0x1c1f ;  /* 0x003c1f0005047f89 */ /* 0x00446800000e0000 */
[----:B----4-:R2:W4:Y:S02]  /*e3c0*/  SHFL.IDX PT, R0, R12, 0x1, 0x1c1f ;  /* 0x003c1f000c007f89 */ /* 0x01052400000e0000 */
.L_x_1264:
        /* <DEDUP_REMOVED lines=123> */
.L_x_1172:
        /* <DEDUP_REMOVED lines=19> */
.L_x_1193:
        /* <DEDUP_REMOVED lines=55> */
.L_x_1195:
[----:B------:R-:W-:Y:S05]  /*f020*/  BSYNC B0 ;  /* 0x0000000000007941 */ /* 0x000fea0003800000 */
.L_x_1194:
        /* <DEDUP_REMOVED lines=34> */
.L_x_1265:
[----:B------:R-:W-:Y:S05]  /*f250*/  BRA.DIV ~URZ, `(.L_x_1197) ;  /* 0x00003bc27f007947 */ /* 0x000fea000b800000 */
[----:B------:R3:W4:Y:S02]  /*f260*/  SHFL.IDX PT, R0, R12, RZ, 0x181f ;  /* 0x00181fff0c007589 */ /* 0x00072400000e0000 */
.L_x_1266:
        /* <DEDUP_REMOVED lines=20> */
.L_x_1199:
[----:B------:R-:W-:Y:S05]  /*f3b0*/  BSYNC B0 ;  /* 0x0000000000007941 */ /* 0x000fea0003800000 */
.L_x_1198:
[----:B------:R-:W-:Y:S05]  /*f3c0*/  BRA.DIV ~URZ, `(.L_x_1200) ;  /* 0x00003ac27f007947 */ /* 0x000fea000b800000 */
[----:B--2---:R2:W1:Y:S04]  /*f3d0*/  SHFL.IDX PT, R8, R9, 0x1, 0x181f ;  /* 0x00381f0009087f89 */ /* 0x00446800000e0000 */
[----:B----4-:R2:W4:Y:S02]  /*f3e0*/  SHFL.IDX PT, R0, R12, 0x1, 0x181f ;  /* 0x00381f000c007f89 */ /* 0x01052400000e0000 */
.L_x_1267:
        /* <DEDUP_REMOVED lines=19> */
.L_x_1202:
[----:B------:R-:W-:Y:S05]  /*f520*/  BSYNC B0 ;  /* 0x0000000000007941 */ /* 0x000fea0003800000 */
.L_x_1201:
[----:B------:R-:W-:Y:S05]  /*f530*/  BRA.DIV ~URZ, `(.L_x_1203) ;  /* 0x00003a227f007947 */ /* 0x000fea000b800000 */
[----:B-1----:R1:W2:Y:S02]  /*f540*/  SHFL.IDX PT, R8, R9, 0x2, 0x181f ;  /* 0x00581f0009087f89 */ /* 0x0022a400000e0000 */
.L_x_1268:
[----:B------:R-:W-:Y:S05]  /*f550*/  BRA.DIV ~URZ, `(.L_x_1204) ;  /* 0x00003a727f007947 */ /* 0x000fea000b800000 */
[----:B----4-:R4:W1:Y:S02]  /*f560*/  SHFL.IDX PT, R0, R12, 0x2, 0x181f ;  /* 0x00581f000c007f89 */ /* 0x01086400000e0000 */
.L_x_1269:
        /* <DEDUP_REMOVED lines=19> */
.L_x_1206:
[----:B------:R-:W-:Y:S05]  /*f6a0*/  BSYNC B0 ;  /* 0x0000000000007941 */ /* 0x000fea0003800000 */
.L_x_1205:
[----:B------:R-:W-:Y:S05]  /*f6b0*/  BRA.DIV ~URZ, `(.L_x_1207) ;  /* 0x000039827f007947 */ /* 0x000fea000b800000 */
[----:B--2---:R2:W3:Y:S04]  /*f6c0*/  SHFL.IDX PT, R8, R9, 0x3, 0x181f ;  /* 0x00781f0009087f89 */ /* 0x0044e800000e0000 */
[----:B-1----:R2:W1:Y:S02]  /*f6d0*/  SHFL.IDX PT, R0, R12, 0x3, 0x181f ;  /* 0x00781f000c007f89 */ /* 0x00246400000e0000 */
.L_x_1270:
        /* <DEDUP_REMOVED lines=18> */
.L_x_1187:
[----:B------:R-:W-:Y:S05]  /*f800*/  BSYNC B1 ;  /* 0x0000000000017941 */ /* 0x000fea0003800000 */
.L_x_1171:
        /* <DEDUP_REMOVED lines=9> */
[----:B--2-4-:R-:W-:-:S04]  /*f8a0*/  LOP3.LUT R12, R0, 0x1f, RZ, 0xc0, !PT ;  /* 0x0000001f000c7812 */ /* 0x014fc800078ec0ff */
[----:B------:R-:W-:Y:S01]  /*f8b0*/  ISETP.NE.AND P5, PT, R12, 0x1f, PT ;  /* 0x0000001f0c00780c */ /* 0x000fe20003fa5270 */
[----:B------:R-:W-:Y:S10]  /*f8c0*/  BRA.DIV ~URZ, `(.L_x_1209) ;  /* 0x000038427f007947 */ /* 0x000ff4000b800000 */
[----:B------:R2:W3:Y:S02]  /*f8d0*/  SHFL.IDX PT, R9, R78, RZ, 0x1f ;  /* 0x00001fff4e097589 */ /* 0x0004e400000e0000 */
.L_x_1271:
[----:B------:R-:W-:Y:S05]  /*f8e0*/  BRA.DIV ~URZ, `(.L_x_1210) ;  /* 0x000038927f007947 */ /* 0x000fea000b800000 */
[----:B------:R4:W2:Y:S02]  /*f8f0*/  SHFL.IDX PT, R8, R78, 0x1, 0x1f ;  /* 0x00201f004e087f89 */ /* 0x0008a400000e0000 */
.L_x_1272:
        /* <DEDUP_REMOVED lines=18> */
.L_x_1273:
        /* <DEDUP_REMOVED lines=16> */
.L_x_1274:
[----:B----4-:R-:W-:Y:S01]  /*fb20*/  IMAD R0, R0, c[0x0][0x538], RZ ;  /* 0x00014e0000007a24 */ /* 0x010fe200078e02ff */
[----:B------:R-:W-:Y:S04]  /*fb30*/  BSSY B1, `(.L_x_1213) ;  /* 0x00000c5000017945 */ /* 0x000fe80003800000 */
[----:B--2---:R-:W-:-:S04]  /*fb40*/  IADD3 R8, R0, R8, RZ ;  /* 0x0000000800087210 */ /* 0x004fc80007ffe0ff */
[----:B---3--:R-:W-:-:S13]  /*fb50*/  ISETP.GT.AND P6, PT, R8, R9, PT ;  /* 0x000000090800720c */ /* 0x008fda0003fc4270 */
[----:B------:R-:W-:Y:S05]  /*fb60*/  @P6 BRA `(.L_x_1214) ;  /* 0x0000024000006947 */ /* 0x000fea0003800000 */
.L_x_1218:
        /* <DEDUP_REMOVED lines=16> */
.L_x_1275:
        /* <DEDUP_REMOVED lines=16> */
.L_x_1276:
[----:B--2---:R-:W-:-:S05]  /*fd70*/  IMAD R0, R0, c[0x0][0x538], RZ ;  /* 0x00014e0000007a24 */ /* 0x004fca00078e02ff */
[----:B------:R-:W-:-:S04]  /*fd80*/  IADD3 R8, R0, R8, RZ ;  /* 0x0000000800087210 */ /* 0x000fc80007ffe0ff */
[----:B------:R-:W-:-:S13]  /*fd90*/  ISETP.GT.AND P6, PT, R8, R9, PT ;  /* 0x000000090800720c */ /* 0x000fda0003fc4270 */
[----:B-1----:R-:W-:Y:S05]  /*fda0*/  @!P6 BRA `(.L_x_1218) ;  /* 0xfffffdc00000e947 */ /* 0x002fea000383ffff */
.L_x_1214:
[----:B------:R-:W-:-:S05]  /*fdb0*/  IADD3 R8, -R0, R8, RZ ;  /* 0x0000000800087210 */ /* 0x000fca0007ffe1ff */
[----:B------:R-:W-:-:S05]  /*fdc0*/  IMAD R0, R4, c[0x0][0x538], R8 ;  /* 0x00014e0004007a24 */ /* 0x000fca00078e0208 */
[----:B------:R-:W-:Y:S01]  /*fdd0*/  ISETP.GT.AND P0, PT, R0, R9, PT ;  /* 0x000000090000720c */ /* 0x000fe20003f04270 */
[----:B------:R-:W-:-:S12]  /*fde0*/  BRA.DIV ~URZ, `(.L_x_1219) ;  /* 0x000037f27f007947 */ /* 0x000fd8000b800000 */
[----:B------:R-:W-:-:S04]  /*fdf0*/  VOTE.ANY R5, PT, !P0 ;  /* 0x0000000000057806 */ /* 0x000fc800040e0100 */
.L_x_1277:
[----:B------:R-:W2:Y:S02]  /*fe00*/  POPC R0, R5 ;  /* 0x0000000500007309 */ /* 0x000ea40000000000 */
[----:B--2---:R-:W-:Y:S01]  /*fe10*/  IADD3 R211, R0, R211, RZ ;  /* 0x000000d300d37210 */ /* 0x004fe20007ffe0ff */
[----:B------:R-:W-:Y:S05]  /*fe20*/  BRA.DIV ~URZ, `(.L_x_1220) ;  /* 0x000038027f007947 */ /* 0x000fea000b800000 */
[----:B------:R2:W3:Y:S04]  /*fe30*/  SHFL.IDX PT, R10, R6, R0, 0x1f ;  /* 0x00001f00060a7589 */ /* 0x0004e800000e0000 */
[----:B------:R2:W4:Y:S02]  /*fe40*/  SHFL.IDX PT, R7, R7, R0, 0x1f ;  /* 0x00001f0007077589 */ /* 0x00052400000e0000 */
.L_x_1278:
[----:B------:R-:W-:Y:S01]  /*fe50*/  ISETP.NE.AND P0, PT, R5, RZ, PT ;  /* 0x000000ff0500720c */ /* 0x000fe20003f05270 */
[----:B------:R-:W-:-:S12]  /*fe60*/  BSSY B0, `(.L_x_1221) ;  /* 0x0000005000007945 */ /* 0x000fd80003800000 */
[----:B------:R-:W-:Y:S05]  /*fe70*/  @!P0 BRA `(.L_x_1222) ;  /* 0x0000003000008947 */ /* 0x000fea0003800000 */
[----:B--2---:R-:W-:Y:S01]  /*fe80*/  IADD3 R0, R0, -0x1, RZ ;  /* 0xffffffff00007810 */ /* 0x004fe20007ffe0ff */
[----:B------:R-:W-:Y:S05]  /*fe90*/  BRA.DIV ~URZ, `(.L_x_1223) ;  /* 0x000038627f007947 */ /* 0x000fea000b800000 */
[----:B------:R2:W1:Y:S02]  /*fea0*/  SHFL.IDX PT, R11, R4, R0, 0x1f ;  /* 0x00001f00040b7589 */ /* 0x00046400000e0000 */
.L_x_1222:
[----:B------:R-:W-:Y:S05]  /*feb0*/  BSYNC B0 ;  /* 0x0000000000007941 */ /* 0x000fea0003800000 */
.L_x_1221:
        /* <DEDUP_REMOVED lines=66> */
.L_x_1225:
        /* <DEDUP_REMOVED lines=66> */
.L_x_1226:
[----:B------:R-:W-:Y:S05]  /*10700*/  BSYNC B0 ;  /* 0x0000000000007941 */ /* 0x000fea0003800000 */
.L_x_1224:
[----:B------:R-:W-:-:S04]  /*10710*/  LOP3.LUT R0, RZ, R0, RZ, 0x33, !PT ;  /* 0x00000000ff007212 */ /* 0x000fc800078e33ff */
[----:B------:R-:W-:Y:S01]  /*10720*/  IADD3 R209, R0, R10, RZ ;  /* 0x0000000a00d17210 */ /* 0x000fe20007ffe0ff */
[----:B------:R-:W-:Y:S05]  /*10730*/  BRA `(.L_x_1227) ;  /* 0x0000004000007947 */ /* 0x000fea0003800000 */
.L_x_1215:
[----:B------:R-:W-:Y:S01]  /*10740*/  IMAD.MOV.U32 R208, RZ, RZ, R9 ;  /* 0x000000ffffd07224 */ /* 0x000fe200078e0009 */
[----:B------:R-:W-:Y:S01]  /*10750*/  MOV R210, RZ ;  /* 0x000000ff00d27202 */ /* 0x000fe20000000f00 */
[----:B------:R-:W-:Y:S01]  /*10760*/  IMAD.MOV.U32 R209, RZ, RZ, RZ ;  /* 0x000000ffffd17224 */ /* 0x000fe200078e00ff */
[----:B------:R-:W-:Y:S02]  /*10770*/  MOV R211, c[0x0][0x53c] ;  /* 0x00014f0000d37a02 */ /* 0x000fe40000000f00 */
.L_x_1227:
[----:B------:R-:W-:Y:S05]  /*10780*/  BSYNC B1 ;  /* 0x0000000000017941 */ /* 0x000fea0003800000 */
.L_x_1213:
[----:B------:R-:W-:Y:S01]  /*10790*/  WARPSYNC 0xffffffff ;  /* 0xffffffff00007948 */ /* 0x000fe20003800000 */
[----:B------:R-:W-:Y:S01]  /*107a0*/  BAR.SYNC.DEFER_BLOCKING 0x4, 0x100 ;  /* 0x0104000000007b1d */ /* 0x000fe20000010000 */
[----:B------:R-:W-:-:S13]  /*107b0*/  ISETP.NE.AND P0, PT, R12, RZ, PT ;  /* 0x000000ff0c00720c */ /* 0x000fda0003f05270 */
[----:B------:R2:W-:Y:S04]  /*107c0*/  @!P0 STS.128 [0x18100], R208 ;  /* 0x018100d0ff008388 */ /* 0x0005e80000000c00 */
[----:B------:R-:W-:Y:S06]  /*107d0*/  BAR.ARV 0x5, 0x100 ;  /* 0x0144000000007b1d */ /* 0x000fec0000002000 */
.L_x_1208:
[----:B-1----:R-:W-:-:S13]  /*107e0*/  ISETP.GE.AND P0, PT, R211, c[0x0][0x53c], PT ;  /* 0x00014f00d3007a0c */ /* 0x002fda0003f06270 */
[----:B--23--:R-:W-:Y:S01]  /*107f0*/  @P0 CALL.REL.NOINC `(.L_x_1228) ;  /* 0x0000001000000944 */ /* 0x00cfe20003c00000 */
[----:B------:R-:W-:Y:S05]  /*10800*/  BRA `(.L_x_1229) ;  /* 0xffff122000007947 */ /* 0x000fea000383ffff */
.L_x_1228:
[----:B------:R-:W-:Y:S05]  /*10810*/  EXIT ;  /* 0x000000000000794d */ /* 0x000fea0003800000 */
.L_x_1111:
[----:B------:R-:W-:Y:S01]  /*10820*/  IMAD.MOV.U32 R0, RZ, RZ, R5 ;  /* 0x000000ffff007224 */ /* 0x000fe200078e0005 */
[----:B------:R-:W-:Y:S02]  /*10830*/  MOV R2, 0x1 ;  /* 0x0000000100027802 */ /* 0x000fe40000000f00 */
[----:B------:R-:W-:Y:S02]  /*10840*/  MOV R3, 0x10860 ;  /* 0x0001086000037802 */ /* 0x000fe40000000f00 */
[----:B--2---:R-:W-:Y:S05]  /*10850*/  CALL.REL.NOINC `($__internal_20_$__cuda_sm70_shflsync_up_p) ;  /* 0x00002fd000007944 */ /* 0x004fea0003c00000 */
[----:B------:R-:W-:Y:S01]  /*10860*/  MOV R0, R4 ;  /* 0x0000000400007202 */ /* 0x000fe20000000f00 */
[----:B------:R-:W-:Y:S05]  /*10870*/  BRA `(.L_x_1230) ;  /* 0xfffefbc000007947 */ /* 0x000fea000383ffff */
.L_x_1112:
[----:B------:R-:W-:Y:S01]  /*10880*/  IMAD.MOV.U32 R0, RZ, RZ, R5 ;  /* 0x000000ffff007224 */ /* 0x000fe200078e0005 */
[----:B------:R-:W-:Y:S02]  /*10890*/  MOV R2, 0x2 ;  /* 0x0000000200027802 */ /* 0x000fe40000000f00 */
[----:B------:R-:W-:Y:S02]  /*108a0*/  MOV R3, 0x108c0 ;  /* 0x000108c000037802 */ /* 0x000fe40000000f00 */
[----:B--2---:R-:W-:Y:S05]  /*108b0*/  CALL.REL.NOINC `($__internal_20_$__cuda_sm70_shflsync_up_p) ;  /* 0x00002f7000007944 */ /* 0x004fea0003c00000 */
[----:B------:R-:W-:Y:S01]  /*108c0*/  SEL R0, R4, RZ, P4 ;  /* 0x000000ff04007207 */ /* 0x000fe20002000000 */
[----:B------:R-:W-:Y:S01]  /*108d0*/  IMAD.MOV.U32 R2, RZ, RZ, 0x4 ;  /* 0x00000004ff027424 */ /* 0x000fe200078e00ff */
[----:B------:R-:W-:-:S03]  /*108e0*/  MOV R3, 0x10910 ;  /* 0x0001091000037802 */ /* 0x000fc60000000f00 */
[----:B------:R-:W-:Y:S02]  /*108f0*/  IMAD.IADD R0, R5, 0x1, R0 ;  /* 0x0000000105007824 */ /* 0x000fe400078e0200 */
[----:B------:R-:W-:Y:S05]  /*10900*/  CALL.REL.NOINC `($__internal_20_$__cuda_sm70_shflsync_up_p) ;  /* 0x00002f2000007944 */ /* 0x000fea0003c00000 */
        /* <DEDUP_REMOVED lines=12> */
[----:B------:R-:W-:Y:S02]  /*109d0*/  MOV R184, 0x1f ;  /* 0x0000001f00b87802 */ /* 0x000fe40000000f00 */
[----:B------:R-:W-:Y:S01]  /*109e0*/  MOV R3, 0x10a20 ;  /* 0x00010a2000037802 */ /* 0x000fe20000000f00 */
[----:B------:R-:W-:-:S04]  /*109f0*/  IMAD.IADD R4, R0, 0x1, R4 ;  /* 0x0000000100047824 */ /* 0x000fc800078e0204 */
[----:B------:R-:W-:Y:S02]  /*10a00*/  IMAD.MOV.U32 R183, RZ, RZ, R4 ;  /* 0x000000ffffb77224 */ /* 0x000fe400078e0004 */
[----:B------:R-:W-:Y:S05]  /*10a10*/  CALL.REL.NOINC `($__internal_19_$__cuda_sm70_shflsync_idx_p) ;  /* 0x00002db000007944 */ /* 0x000fea0003c00000 */
[----:B------:R-:W-:Y:S01]  /*10a20*/  MOV R0, R183 ;  /* 0x000000b700007202 */ /* 0x000fe20000000f00 */
[----:B------:R-:W-:Y:S05]  /*10a30*/  BRA `(.L_x_1231) ;  /* 0xfffefb0000007947 */ /* 0x000fea000383ffff */
.L_x_1114:
[----:B------:R-:W-:Y:S02]  /*10a40*/  SEL R0, RZ, 0x1, P0 ;  /* 0x00000001ff007807 */ /* 0x000fe40000000000 */
[----:B------:R-:W-:Y:S02]  /*10a50*/  MOV R2, 0x10a70 ;  /* 0x00010a7000027802 */ /* 0x000fe40000000f00 */
[----:B--2---:R-:W-:Y:S05]  /*10a60*/  CALL.REL.NOINC `($__internal_21_$__cuda_sm70_votesync_ballot) ;  /* 0x00002e3000007944 */ /* 0x004fea0003c00000 */
[----:B------:R-:W-:Y:S01]  /*10a70*/  MOV R6, R0 ;  /* 0x0000000000067202 */ /* 0x000fe20000000f00 */
[----:B------:R-:W-:Y:S05]  /*10a80*/  BRA `(.L_x_1232) ;  /* 0xfffefb4000007947 */ /* 0x000fea000383ffff */
.L_x_1115:
[----:B------:R-:W-:Y:S01]  /*10a90*/  IMAD.MOV.U32 R183, RZ, RZ, R9 ;  /* 0x000000ffffb77224 */ /* 0x000fe200078e0009 */
[----:B------:R-:W-:Y:S01]  /*10aa0*/  MOV R2, R0 ;  /* 0x0000000000027202 */ /* 0x000fe20000000f00 */
[----:B------:R-:W-:Y:S01]  /*10ab0*/  IMAD.MOV.U32 R184, RZ, RZ, 0x1f ;  /* 0x0000001fffb87424 */ /* 0x000fe200078e00ff */
[----:B------:R-:W-:Y:S02]  /*10ac0*/  MOV R3, 0x10ae0 ;  /* 0x00010ae000037802 */ /* 0x000fe40000000f00 */
[----:B------:R-:W-:Y:S05]  /*10ad0*/  CALL.REL.NOINC `($__internal_19_$__cuda_sm70_shflsync_idx_p) ;  /* 0x00002cf000007944 */ /* 0x000fea0003c00000 */
[----:B------:R-:W-:Y:S01]  /*10ae0*/  IMAD.MOV.U32 R209, RZ, RZ, R183 ;  /* 0x000000ffffd17224 */ /* 0x000fe200078e00b7 */
[----:B------:R-:W-:Y:S01]  /*10af0*/  MOV R183, R8 ;  /* 0x0000000800b77202 */ /* 0x000fe20000000f00 */
[----:B------:R-:W-:Y:S01]  /*10b00*/  IMAD.MOV.U32 R5, RZ, RZ, RZ ;  /* 0x000000ffff057224 */ /* 0x000fe200078e00ff */
[----:B------:R-:W-:Y:S01]  /*10b10*/  MOV R2, R0 ;  /* 0x0000000000027202 */ /* 0x000fe20000000f00 */
[----:B------:R-:W-:Y:S01]  /*10b20*/  IMAD.MOV.U32 R184, RZ, RZ, 0x1f ;  /* 0x0000001fffb87424 */ /* 0x000fe200078e00ff */
[----:B------:R-:W-:-:S02]  /*10b30*/  MOV R3, 0x10b50 ;  /* 0x00010b5000037802 */ /* 0x000fc40000000f00 */
[----:B------:R-:W-:Y:S05]  /*10b40*/  CALL.REL.NOINC `($__internal_19_$__cuda_sm70_shflsync_idx_p) ;  /* 0x00002c8000007944 */ /* 0x000fea0003c00000 */
[----:B------:R-:W-:Y:S01]  /*10b50*/  MOV R9, R183 ;  /* 0x000000b700097202 */ /* 0x000fe20000000f00 */
[----:B------:R-:W-:Y:S05]  /*10b60*/  BRA `(.L_x_1233) ;  /* 0xfffefac000007947 */ /* 0x000fea000383ffff */
.L_x_1118:
[----:B------:R-:W-:Y:S01]  /*10b70*/  IMAD.MOV.U32 R183, RZ, RZ, R4 ;  /* 0x000000ffffb77224 */ /* 0x000fe200078e0004 */
[----:B------:R-:W-:Y:S01]  /*10b80*/  MOV R2, R0 ;  /* 0x0000000000027202 */ /* 0x000fe20000000f00 */
[----:B------:R-:W-:Y:S01]  /*10b90*/  IMAD.MOV.U32 R184, RZ, RZ, 0x1f ;  /* 0x0000001fffb87424 */ /* 0x000fe200078e00ff */
[----:B------:R-:W-:-:S02]  /*10ba0*/  MOV R3, 0x10bc0 ;  /* 0x00010bc000037802 */ /* 0x000fc40000000f00 */
[----:B--23--:R-:W-:Y:S05]  /*10bb0*/  CALL.REL.NOINC `($__internal_19_$__cuda_sm70_shflsync_idx_p) ;  /* 0x00002c1000007944 */ /* 0x00cfea0003c00000 */
[----:B------:R-:W-:Y:S01]  /*10bc0*/  MOV R5, R183 ;  /* 0x000000b700057202 */ /* 0x000fe20000000f00 */
[----:B------:R-:W-:Y:S05]  /*10bd0*/  BRA `(.L_x_1117) ;  /* 0xfffefab000007947 */ /* 0x000fea000383ffff */
.L_x_1129:
[----:B------:R-:W-:Y:S01]  /*10be0*/  IMAD.MOV.U32 R183, RZ, RZ, R9 ;  /* 0x000000ffffb77224 */ /* 0x000fe200078e0009 */
[----:B------:R-:W-:Y:S01]  /*10bf0*/  MOV R2, RZ ;  /* 0x000000ff00027202 */ /* 0x000fe20000000f00 */
[----:B------:R-:W-:Y:S01]  /*10c00*/  IMAD.MOV.U32 R184, RZ, RZ, 0x181f ;  /* 0x0000181fffb87424 */ /* 0x000fe200078e00ff */
[----:B------:R-:W-:-:S02]  /*10c10*/  MOV R3, 0x10c30 ;  /* 0x00010c3000037802 */ /* 0x000fc40000000f00 */
[----:B-----5:R-:W-:Y:S05]  /*10c20*/  CALL.REL.NOINC `($__internal_19_$__cuda_sm70_shflsync_idx_p) ;  /* 0x00002ba000007944 */ /* 0x020fea0003c00000 */
[----:B------:R-:W-:Y:S01]  /*10c30*/  MOV R8, R183 ;  /* 0x000000b700087202 */ /* 0x000fe20000000f00 */
[----:B------:R-:W-:Y:S05]  /*10c40*/  BRA `(.L_x_1234) ;  /* 0xffff1a9000007947 */ /* 0x000fea000383ffff */
.L_x_1130:
[----:B------:R-:W-:Y:S01]  /*10c50*/  IMAD.MOV.U32 R183, RZ, RZ, R12 ;  /* 0x000000ffffb77224 */ /* 0x000fe200078e000c */
[----:B------:R-:W-:Y:S01]  /*10c60*/  MOV R2, RZ ;  /* 0x000000ff00027202 */ /* 0x000fe20000000f00 */
[----:B------:R-:W-:Y:S01]  /*10c70*/  IMAD.MOV.U32 R184, RZ, RZ, 0x181f ;  /* 0x0000181fffb87424 */ /* 0x000fe200078e00ff */
[----:B------:R-:W-:-:S02]  /*10c80*/  MOV R3, 0x10ca0 ;  /* 0x00010ca000037802 */ /* 0x000fc40000000f00 */
[----:B-12--5:R-:W-:Y:S05]  /*10c90*/  CALL.REL.NOINC `($__internal_19_$__cuda_sm70_shflsync_idx_p) ;  /* 0x00002b3000007944 */ /* 0x026fea0003c00000 */
[----:B------:R-:W-:Y:S01]  /*10ca0*/  MOV R0, R183 ;  /* 0x000000b700007202 */ /* 0x000fe20000000f00 */
[----:B------:R-:W-:Y:S05]  /*10cb0*/  BRA `(.L_x_1235) ;  /* 0xffff1a4000007947 */ /* 0x000fea000383ffff */
.L_x_1133:
[----:B------:R-:W-:Y:S01]  /*10cc0*/  IMAD.MOV.U32 R183, RZ, RZ, R9 ;  /* 0x000000ffffb77224 */ /* 0x000fe200078e0009 */
[----:B--2---:R-:W-:Y:S01]  /*10cd0*/  MOV R2, 0x1 ;  /* 0x0000000100027802 */ /* 0x004fe20000000f00 */
[----:B------:R-:W-:Y:S01]  /*10ce0*/  IMAD.MOV.U32 R184, RZ, RZ, 0x181f ;  /* 0x0000181fffb87424 */ /* 0x000fe200078e00ff */
[----:B------:R-:W-:-:S02]  /*10cf0*/  MOV R3, 0x10d10 ;  /* 0x00010d1000037802 */ /* 0x000fc40000000f00 */
[----:B-1-345:R-:W-:Y:S05]  /*10d00*/  CALL.REL.NOINC `($__internal_19_$__cuda_sm70_shflsync_idx_p) ;  /* 0x00002ac000007944 */ /* 0x03afea0003c00000 */
[----:B------:R-:W-:Y:S01]  /*10d10*/  IMAD.MOV.U32 R8, RZ, RZ, R183 ;  /* 0x000000ffff087224 */ /* 0x000fe200078e00b7 */
[----:B------:R-:W-:Y:S01]  /*10d20*/  MOV R2, 0x1 ;  /* 0x0000000100027802 */ /* 0x000fe20000000f00 */
[----:B------:R-:W-:Y:S01]  /*10d30*/  IMAD.MOV.U32 R183, RZ, RZ, R12 ;  /* 0x000000ffffb77224 */ /* 0x000fe200078e000c */
[----:B------:R-:W-:-:S02]  /*10d40*/  MOV R184, 0x181f ;  /* 0x0000181f00b87802 */ /* 0x000fc40000000f00 */
[----:B------:R-:W-:Y:S02]  /*10d50*/  MOV R3, 0x10d70 ;  /* 0x00010d7000037802 */ /* 0x000fe40000000f00 */
[----:B------:R-:W-:Y:S05]  /*10d60*/  CALL.REL.NOINC `($__internal_19_$__cuda_sm70_shflsync_idx_p) ;  /* 0x00002a6000007944 */ /* 0x000fea0003c00000 */
[----:B------:R-:W-:Y:S01]  /*10d70*/  MOV R0, R183 ;  /* 0x000000b700007202 */ /* 0x000fe20000000f00 */
[----:B------:R-:W-:Y:S05]  /*10d80*/  BRA `(.L_x_1236) ;  /* 0xffff1af000007947 */ /* 0x000fea000383ffff */
.L_x_1136:
[----:B------:R-:W-:Y:S01]  /*10d90*/  IMAD.MOV.U32 R183, RZ, RZ, R9 ;  /* 0x000000ffffb77224 */ /* 0x000fe200078e0009 */
[----:B-1----:R-:W-:Y:S01]  /*10da0*/  MOV R2, 0x2 ;  /* 0x0000000200027802 */ /* 0x002fe20000000f00 */
[----:B------:R-:W-:Y:S01]  /*10db0*/  IMAD.MOV.U32 R184, RZ, RZ, 0x181f ;  /* 0x0000181fffb87424 */ /* 0x000fe200078e00ff */
[----:B------:R-:W-:Y:S02]  /*10dc0*/  MOV R3, 0x10de0 ;  /* 0x00010de000037802 */ /* 0x000fe40000000f00 */
[----:B--2345:R-:W-:Y:S05]  /*10dd0*/  CALL.REL.NOINC `($__internal_19_$__cuda_sm70_shflsync_idx_p) ;  /* 0x000029f000007944 */ /* 0x03cfea0003c00000 */
[----:B------:R-:W-:Y:S01]  /*10de0*/  MOV R8, R183 ;  /* 0x000000b700087202 */ /* 0x000fe20000000f00 */
[----:B------:R-:W-:Y:S05]  /*10df0*/  BRA `(.L_x_1237) ;  /* 0xffff1be000007947 */ /* 0x000fea000383ffff */
.L_x_1137:
[----:B------:R-:W-:Y:S01]  /*10e00*/  IMAD.MOV.U32 R183, RZ, RZ, R12 ;  /* 0x000000ffffb77224 */ /* 0x000fe200078e000c */
[----:B------:R-:W-:Y:S01]  /*10e10*/  MOV R2, 0x2 ;  /* 0x0000000200027802 */ /* 0x000fe20000000f00 */
[----:B------:R-:W-:Y:S01]  /*10e20*/  IMAD.MOV.U32 R184, RZ, RZ, 0x181f ;  /* 0x0000181fffb87424 */ /* 0x000fe200078e00ff */
[----:B------:R-:W-:Y:S02]  /*10e30*/  MOV R3, 0x10e50 ;  /* 0x00010e5000037802 */ /* 0x000fe40000000f00 */
[----:B-12345:R-:W-:Y:S05]  /*10e40*/  CALL.REL.NOINC `($__internal_19_$__cuda_sm70_shflsync_idx_p) ;  /* 0x0000298000007944 */ /* 0x03efea0003c00000 */
[----:B------:R-:W-:Y:S01]  /*10e50*/  MOV R0, R183 ;  /* 0x000000b700007202 */ /* 0x000fe20000000f00 */
[----:B------:R-:W-:Y:S05]  /*10e60*/  BRA `(.L_x_1238) ;  /* 0xffff1b9000007947 */ /* 0x000fea000383ffff */
.L_x_1140:
[----:B------:R-:W-:Y:S01]  /*10e70*/  IMAD.MOV.U32 R183, RZ, RZ, R9 ;  /* 0x000000ffffb77224 */ /* 0x000fe200078e0009 */
[----:B-1----:R-:W-:Y:S01]  /*10e80*/  MOV R2, 0x3 ;  /* 0x0000000300027802 */ /* 0x002fe20000000f00 */
[----:B------:R-:W-:Y:S01]  /*10e90*/  IMAD.MOV.U32 R184, RZ, RZ, 0x181f ;  /* 0x0000181fffb87424 */ /* 0x000fe200078e00ff */
[----:B------:R-:W-:-:S02]  /*10ea0*/  MOV R3, 0x10ec0 ;  /* 0x00010ec000037802 */ /* 0x000fc40000000f00 */
[----:B--2345:R-:W-:Y:S05]  /*10eb0*/  CALL.REL.NOINC `($__internal_19_$__cuda_sm70_shflsync_idx_p) ;  /* 0x0000291000007944 */ /* 0x03cfea0003c00000 */
        /* <DEDUP_REMOVED lines=8> */
.L_x_1143:
[----:B------:R-:W-:Y:S01]  /*10f40*/  IMAD.MOV.U32 R183, RZ, RZ, R5 ;  /* 0x000000ffffb77224 */ /* 0x000fe200078e0005 */
[----:B------:R-:W-:Y:S01]  /*10f50*/  MOV R2, RZ ;  /* 0x000000ff00027202 */ /* 0x000fe20000000f00 */
[----:B------:R-:W-:Y:S01]  /*10f60*/  IMAD.MOV.U32 R184, RZ, RZ, 0x181f ;  /* 0x0000181fffb87424 */ /* 0x000fe200078e00ff */
[----:B------:R-:W-:Y:S02]  /*10f70*/  MOV R3, 0x10f90 ;  /* 0x00010f9000037802 */ /* 0x000fe40000000f00 */
[----:B------:R-:W-:Y:S05]  /*10f80*/  CALL.REL.NOINC `($__internal_19_$__cuda_sm70_shflsync_idx_p) ;  /* 0x0000284000007944 */ /* 0x000fea0003c00000 */
[----:B------:R-:W-:Y:S01]  /*10f90*/  MOV R4, R183 ;  /* 0x000000b700047202 */ /* 0x000fe20000000f00 */
[----:B------:R-:W-:Y:S05]  /*10fa0*/  BRA `(.L_x_1240) ;  /* 0xffff316000007947 */ /* 0x000fea000383ffff */
.L_x_1144:
[----:B------:R-:W-:Y:S01]  /*10fb0*/  IMAD.MOV.U32 R183, RZ, RZ, R12 ;  /* 0x000000ffffb77224 */ /* 0x000fe200078e000c */
[----:B------:R-:W-:Y:S01]  /*10fc0*/  MOV R2, RZ ;  /* 0x000000ff00027202 */ /* 0x000fe20000000f00 */
[----:B------:R-:W-:Y:S01]  /*10fd0*/  IMAD.MOV.U32 R184, RZ, RZ, 0x181f ;  /* 0x0000181fffb87424 */ /* 0x000fe200078e00ff */
[----:B------:R-:W-:Y:S02]  /*10fe0*/  MOV R3, 0x11000 ;  /* 0x0001100000037802 */ /* 0x000fe40000000f00 */
[----:B-12---:R-:W-:Y:S05]  /*10ff0*/  CALL.REL.NOINC `($__internal_19_$__cuda_sm70_shflsync_idx_p) ;  /* 0x000027d000007944 */ /* 0x006fea0003c00000 */
[C---:B------:R-:W-:Y:S01]  /*11000*/  IADD3 R8, P0, R183.reuse, R97, RZ ;  /* 0x00000061b7087210 */ /* 0x040fe20007f1e0ff */
[----:B------:R-:W-:Y:S01]  /*11010*/  IMAD.MOV.U32 R184, RZ, RZ, 0x181f ;  /* 0x0000181fffb87424 */ /* 0x000fe200078e00ff */
[----:B------:R-:W-:-:S02]  /*11020*/  IADD3 R6, P6, R183, R98, RZ ;  /* 0x00000062b7067210 */ /* 0x000fc40007fde0ff */
[----:B------:R-:W-:Y:S01]  /*11030*/  ISETP.GE.AND P5, PT, R182, c[0x0][0x1d4], PT ;  /* 0x00007500b6007a0c */ /* 0x000fe20003fa6270 */
[C---:B------:R-:W-:Y:S01]  /*11040*/  IMAD.X R9, R4.reuse, 0x1, R93, P0 ;  /* 0x0000000104097824 */ /* 0x040fe200000e065d */
[----:B------:R-:W-:Y:S01]  /*11050*/  ISETP.GE.AND P2, PT, R187, c[0x0][0x1d4], PT ;  /* 0x00007500bb007a0c */ /* 0x000fe20003f46270 */
[----:B------:R-:W-:Y:S01]  /*11060*/  IMAD.X R7, R4, 0x1, R95, P6 ;  /* 0x0000000104077824 */ /* 0x000fe200030e065f */
[----:B------:R-:W-:Y:S02]  /*11070*/  ISETP.GE.AND P0, PT, R188, c[0x0][0x1d4], PT ;  /* 0x00007500bc007a0c */ /* 0x000fe40003f06270 */
        /* <DEDUP_REMOVED lines=14> */
[----:B-1----:R-:W-:Y:S05]  /*11160*/  CALL.REL.NOINC `($__internal_19_$__cuda_sm70_shflsync_idx_p) ;  /* 0x0000266000007944 */ /* 0x002fea0003c00000 */
        /* <DEDUP_REMOVED lines=8> */
.L_x_1145:
[----:B------:R-:W-:Y:S01]  /*111f0*/  IMAD.MOV.U32 R183, RZ, RZ, R4 ;  /* 0x000000ffffb77224 */ /* 0x000fe200078e0004 */
[----:B------:R-:W-:Y:S01]  /*11200*/  MOV R2, RZ ;  /* 0x000000ff00027202 */ /* 0x000fe20000000f00 */
[----:B------:R-:W-:Y:S01]  /*11210*/  IMAD.MOV.U32 R184, RZ, RZ, 0x1c1f ;  /* 0x00001c1fffb87424 */ /* 0x000fe200078e00ff */
[----:B------:R-:W-:Y:S02]  /*11220*/  MOV R3, 0x11240 ;  /* 0x0001124000037802 */ /* 0x000fe40000000f00 */
[----:B------:R-:W-:Y:S05]  /*11230*/  CALL.REL.NOINC `($__internal_19_$__cuda_sm70_shflsync_idx_p) ;  /* 0x0000259000007944 */ /* 0x000fea0003c00000 */
[----:B------:R-:W-:Y:S01]  /*11240*/  MOV R0, R183 ;  /* 0x000000b700007202 */ /* 0x000fe20000000f00 */
[----:B------:R-:W-:Y:S05]  /*11250*/  BRA `(.L_x_1242) ;  /* 0xffff322000007947 */ /* 0x000fea000383ffff */
.L_x_1146:
[----:B------:R-:W-:Y:S01]  /*11260*/  IMAD.MOV.U32 R183, RZ, RZ, R4 ;  /* 0x000000ffffb77224 */ /* 0x000fe200078e0004 */
[----:B------:R-:W-:Y:S01]  /*11270*/  MOV R2, 0x1 ;  /* 0x0000000100027802 */ /* 0x000fe20000000f00 */
[----:B------:R-:W-:Y:S01]  /*11280*/  IMAD.MOV.U32 R184, RZ, RZ, 0x1c1f ;  /* 0x00001c1fffb87424 */ /* 0x000fe200078e00ff */
[----:B------:R-:W-:Y:S02]  /*11290*/  MOV R3, 0x112b0 ;  /* 0x000112b000037802 */ /* 0x000fe40000000f00 */
[----:B-1----:R-:W-:Y:S05]  /*112a0*/  CALL.REL.NOINC `($__internal_19_$__cuda_sm70_shflsync_idx_p) ;  /* 0x0000252000007944 */ /* 0x002fea0003c00000 */
[----:B------:R-:W-:Y:S01]  /*112b0*/  IMAD.IADD R0, R5, 0x1, R183 ;  /* 0x0000000105007824 */ /* 0x000fe200078e02b7 */
[----:B------:R-:W-:Y:S02]  /*112c0*/  FMNMX.FTZ R129, R9, R10, !PT ;  /* 0x0000000a09817209 */ /* 0x000fe40007810000 */
[----:B------:R-:W-:-:S02]  /*112d0*/  MOV R2, 0x116f0 ;  /* 0x000116f000027802 */ /* 0x000fc40000000f00 */
        /* <DEDUP_REMOVED lines=8> */
[----:B------:R-:W-:Y:S02]  /*11360*/  FSEL R8, R38, -INF , P0 ;  /* 0xff80000026087808 */ /* 0x000fe40000000000 */
[----:B------:R-:W-:Y:S02]  /*11370*/  FMNMX.FTZ R3, R6, R7, !PT ;  /* 0x0000000706037209 */ /* 0x000fe40007810000 */
[----:B------:R-:W-:Y:S02]  /*11380*/  FSEL R11, R39, -INF , P2 ;  /* 0xff800000270b7808 */ /* 0x000fe40001000000 */
[----:B------:R-:W-:-:S02]  /*11390*/  FMNMX.FTZ R129, R14, R129, !PT ;  /* 0x000000810e817209 */ /* 0x000fc40007810000 */
[----:B------:R-:W-:Y:S02]  /*113a0*/  ISETP.GT.AND P2, PT, R0, 0x10, PT ;  /* 0x000000100000780c */ /* 0x000fe40003f44270 */
[----:B------:R-:W-:Y:S02]  /*113b0*/  FMNMX.FTZ R4, R8, R3, !PT ;  /* 0x0000000308047209 */ /* 0x000fe40007810000 */
[----:B------:R-:W-:Y:S02]  /*113c0*/  FMNMX.FTZ R129, R20, R129, !PT ;  /* 0x0000008114817209 */ /* 0x000fe40007810000 */
[----:B------:R-:W-:Y:S02]  /*113d0*/  ISETP.GT.AND P0, PT, R0, 0x11, PT ;  /* 0x000000110000780c */ /* 0x000fe40003f04270 */
[----:B------:R-:W-:Y:S02]  /*113e0*/  FSEL R15, R34, -INF , P2 ;  /* 0xff800000220f7808 */ /* 0x000fe40001000000 */
[----:B------:R-:W-:-:S02]  /*113f0*/  FMNMX.FTZ R4, R11, R4, !PT ;  /* 0x000000040b047209 */ /* 0x000fc40007810000 */
[----:B------:R-:W-:Y:S02]  /*11400*/  FMNMX.FTZ R129, R21, R129, !PT ;  /* 0x0000008115817209 */ /* 0x000fe40007810000 */
[----:B------:R-:W-:Y:S02]  /*11410*/  FSEL R22, R35, -INF , P0 ;  /* 0xff80000023167808 */ /* 0x000fe40000000000 */
[C---:B------:R-:W-:Y:S02]  /*11420*/  ISETP.GT.AND P2, PT, R0.reuse, 0x18, PT ;  /* 0x000000180000780c */ /* 0x040fe40003f44270 */
[----:B------:R-:W-:Y:S02]  /*11430*/  FMNMX.FTZ R4, R15, R4, !PT ;  /* 0x000000040f047209 */ /* 0x000fe40007810000 */
[----:B------:R-:W-:Y:S02]  /*11440*/  FMNMX.FTZ R129, R23, R129, !PT ;  /* 0x0000008117817209 */ /* 0x000fe40007810000 */
[----:B------:R-:W-:-:S02]  /*11450*/  ISETP.GT.AND P0, PT, R0, 0x19, PT ;  /* 0x000000190000780c */ /* 0x000fc40003f04270 */
[----:B------:R-:W-:Y:S02]  /*11460*/  FSEL R53, R54, -INF , P2 ;  /* 0xff80000036357808 */ /* 0x000fe40001000000 */
[----:B------:R-:W-:Y:S02]  /*11470*/  FMNMX.FTZ R4, R22, R4, !PT ;  /* 0x0000000416047209 */ /* 0x000fe40007810000 */
[----:B------:R-:W-:Y:S02]  /*11480*/  FMNMX.FTZ R129, R24, R129, !PT ;  /* 0x0000008118817209 */ /* 0x000fe40007810000 */
[----:B------:R-:W-:Y:S02]  /*11490*/  FSEL R52, R55, -INF , P0 ;  /* 0xff80000037347808 */ /* 0x000fe40000000000 */
[----:B------:R-:W-:Y:S02]  /*114a0*/  ISETP.GT.AND P2, PT, R0, 0x20, PT ;  /* 0x000000200000780c */ /* 0x000fe40003f44270 */
[----:B------:R-:W-:-:S02]  /*114b0*/  FMNMX.FTZ R4, R53, R4, !PT ;  /* 0x0000000435047209 */ /* 0x000fc40007810000 */
[----:B------:R-:W-:Y:S02]  /*114c0*/  FMNMX.FTZ R129, R75, R129, !PT ;  /* 0x000000814b817209 */ /* 0x000fe40007810000 */
[----:B------:R-:W-:Y:S02]  /*114d0*/  ISETP.GT.AND P0, PT, R0, 0x21, PT ;  /* 0x000000210000780c */ /* 0x000fe40003f04270 */
[----:B------:R-:W-:Y:S02]  /*114e0*/  FSEL R70, R30, -INF , P2 ;  /* 0xff8000001e467808 */ /* 0x000fe40001000000 */
[----:B------:R-:W-:Y:S02]  /*114f0*/  FMNMX.FTZ R4, R52, R4, !PT ;  /* 0x0000000434047209 */ /* 0x000fe40007810000 */
[----:B------:R-:W-:Y:S02]  /*11500*/  FMNMX.FTZ R129, R74, R129, !PT ;  /* 0x000000814a817209 */ /* 0x000fe40007810000 */
[----:B------:R-:W-:-:S02]  /*11510*/  FSEL R68, R31, -INF , P0 ;  /* 0xff8000001f447808 */ /* 0x000fc40000000000 */
        /* <DEDUP_REMOVED lines=19> */
[----:B------:R-:W-:Y:S01]  /*11650*/  ISETP.GT.AND P0, PT, R0, 0x39, PT ;  /* 0x000000390000780c */ /* 0x000fe20003f04270 */
[----:B------:R-:W-:Y:S01]  /*11660*/  IMAD.MOV.U32 R0, RZ, RZ, 0x2 ;  /* 0x00000002ff007424 */ /* 0x000fe200078e00ff */
[----:B------:R-:W-:Y:S02]  /*11670*/  FSEL R131, R46, -INF , P2 ;  /* 0xff8000002e837808 */ /* 0x000fe40001000000 */
[----:B------:R-:W-:Y:S02]  /*11680*/  FMNMX.FTZ R4, R160, R4, !PT ;  /* 0x00000004a0047209 */ /* 0x000fe40007810000 */
[----:B------:R-:W-:Y:S02]  /*11690*/  FMNMX.FTZ R129, R76, R129, !PT ;  /* 0x000000814c817209 */ /* 0x000fe40007810000 */
[----:B------:R-:W-:-:S02]  /*116a0*/  FSEL R130, R47, -INF , P0 ;  /* 0xff8000002f827808 */ /* 0x000fc40000000000 */
[----:B------:R-:W-:Y:S01]  /*116b0*/  FMNMX.FTZ R4, R131, R4, !PT ;  /* 0x0000000483047209 */ /* 0x000fe20007810000 */
[----:B------:R-:W-:-:S03]  /*116c0*/  IMAD.MOV.U32 R128, RZ, RZ, R129 ;  /* 0x000000ffff807224 */ /* 0x000fc600078e0081 */
[----:B------:R-:W-:Y:S02]  /*116d0*/  FMNMX.FTZ R4, R130, R4, !PT ;  /* 0x0000000482047209 */ /* 0x000fe40007810000 */
[----:B------:R-:W-:Y:S05]  /*116e0*/  CALL.REL.NOINC `($__internal_18_$__cuda_sm70_shflsync_bfly_p) ;  /* 0x0000208000007944 */ /* 0x000fea0003c00000 */
[----:B------:R-:W-:Y:S01]  /*116f0*/  FMNMX.FTZ R129, R129, R0, !PT ;  /* 0x0000000081817209 */ /* 0x000fe20007810000 */
[----:B------:R-:W-:Y:S01]  /*11700*/  IMAD.MOV.U32 R0, RZ, RZ, 0x1 ;  /* 0x00000001ff007424 */ /* 0x000fe200078e00ff */
[----:B------:R-:W-:-:S03]  /*11710*/  MOV R2, 0x11740 ;  /* 0x0001174000027802 */ /* 0x000fc60000000f00 */
[----:B------:R-:W-:Y:S02]  /*11720*/  IMAD.MOV.U32 R128, RZ, RZ, R129 ;  /* 0x000000ffff807224 */ /* 0x000fe400078e0081 */
[----:B------:R-:W-:Y:S05]  /*11730*/  CALL.REL.NOINC `($__internal_18_$__cuda_sm70_shflsync_bfly_p) ;  /* 0x0000203000007944 */ /* 0x000fea0003c00000 */
[----:B------:R-:W-:Y:S01]  /*11740*/  FMNMX.FTZ R129, R129, R0, !PT ;  /* 0x0000000081817209 */ /* 0x000fe20007810000 */
[----:B------:R-:W-:Y:S01]  /*11750*/  IMAD.MOV.U32 R128, RZ, RZ, R4 ;  /* 0x000000ffff807224 */ /* 0x000fe200078e0004 */
[----:B------:R-:W-:Y:S01]  /*11760*/  MOV R2, 0x11790 ;  /* 0x0001179000027802 */ /* 0x000fe20000000f00 */
[----:B------:R-:W-:Y:S02]  /*11770*/  IMAD.MOV.U32 R0, RZ, RZ, 0x2 ;  /* 0x00000002ff007424 */ /* 0x000fe400078e00ff */
[----:B------:R-:W-:Y:S05]  /*11780*/  CALL.REL.NOINC `($__internal_18_$__cuda_sm70_shflsync_bfly_p) ;  /* 0x00001fe000007944 */ /* 0x000fea0003c00000 */
[----:B------:R-:W-:Y:S01]  /*11790*/  FMNMX.FTZ R4, R4, R0, !PT ;  /* 0x0000000004047209 */ /* 0x000fe20007810000 */
[----:B------:R-:W-:Y:S01]  /*117a0*/  IMAD.MOV.U32 R0, RZ, RZ, 0x1 ;  /* 0x00000001ff007424 */ /* 0x000fe200078e00ff */
[----:B------:R-:W-:-:S03]  /*117b0*/  MOV R2, 0x117e0 ;  /* 0x000117e000027802 */ /* 0x000fc60000000f00 */
[----:B------:R-:W-:Y:S02]  /*117c0*/  IMAD.MOV.U32 R128, RZ, RZ, R4 ;  /* 0x000000ffff807224 */ /* 0x000fe400078e0004 */
[----:B------:R-:W-:Y:S05]  /*117d0*/  CALL.REL.NOINC `($__internal_18_$__cuda_sm70_shflsync_bfly_p) ;  /* 0x00001f9000007944 */ /* 0x000fea0003c00000 */
[----:B------:R-:W-:Y:S01]  /*117e0*/  MOV R5, R0 ;  /* 0x0000000000057202 */ /* 0x000fe20000000f00 */
[----:B------:R-:W-:Y:S05]  /*117f0*/  BRA `(.L_x_1243) ;  /* 0xffff333000007947 */ /* 0x000fea000383ffff */
.L_x_1150:
[----:B------:R-:W-:Y:S01]  /*11800*/  MOV R2, RZ ;  /* 0x000000ff00027202 */ /* 0x000fe20000000f00 */
[----:B------:R-:W-:Y:S01]  /*11810*/  IMAD.MOV.U32 R183, RZ, RZ, R5 ;  /* 0x000000ffffb77224 */ /* 0x000fe200078e0005 */
[----:B------:R-:W-:Y:S01]  /*11820*/  MOV R3, 0x11850 ;  /* 0x0001185000037802 */ /* 0x000fe20000000f00 */
[----:B------:R-:W-:Y:S02]  /*11830*/  IMAD.MOV.U32 R184, RZ, RZ, 0x181f ;  /* 0x0000181fffb87424 */ /* 0x000fe400078e00ff */
[----:B-1234-:R-:W-:Y:S05]  /*11840*/  CALL.REL.NOINC `($__internal_19_$__cuda_sm70_shflsync_idx_p) ;  /* 0x00001f8000007944 */ /* 0x01efea0003c00000 */
[----:B------:R-:W-:Y:S01]  /*11850*/  MOV R4, R183 ;  /* 0x000000b700047202 */ /* 0x000fe20000000f00 */
[----:B------:R-:W-:-:S05]  /*11860*/  BRA `(.L_x_1244) ;  /* 0xffff46c000007947 */ /* 0x000fca000383ffff */
.L_x_1151:
[----:B------:R-:W-:Y:S01]  /*11870*/  MOV R2, RZ ;  /* 0x000000ff00027202 */ /* 0x000fe20000000f00 */
[----:B------:R-:W-:Y:S01]  /*11880*/  IMAD.MOV.U32 R183, RZ, RZ, R12 ;  /* 0x000000ffffb77224 */ /* 0x000fe200078e000c */
[----:B------:R-:W-:Y:S01]  /*11890*/  MOV R3, 0x118c0 ;  /* 0x000118c000037802 */ /* 0x000fe20000000f00 */
[----:B------:R-:W-:Y:S02]  /*118a0*/  IMAD.MOV.U32 R184, RZ, RZ, 0x181f ;  /* 0x0000181fffb87424 */ /* 0x000fe400078e00ff */
[----:B-1234-:R-:W-:Y:S05]  /*118b0*/  CALL.REL.NOINC `($__internal_19_$__cuda_sm70_shflsync_idx_p) ;  /* 0x00001f1000007944 */ /* 0x01efea0003c00000 */
[----:B------:R-:W-:Y:S01]  /*118c0*/  ISETP.GE.AND P6, PT, R182, c[0x0][0x1d4], PT ;  /* 0x00007500b6007a0c */ /* 0x000fe20003fc6270 */
[----:B------:R-:W-:Y:S01]  /*118d0*/  IMAD.MOV.U32 R184, RZ, RZ, 0x181f ;  /* 0x0000181fffb87424 */ /* 0x000fe200078e00ff */
[----:B------:R-:W-:Y:S02]  /*118e0*/  IADD3 R2, P0, R183, R20, RZ ;  /* 0x00000014b7027210 */ /* 0x000fe40007f1e0ff */
[----:B------:R-:W-:Y:S02]  /*118f0*/  ISETP.GE.AND P5, PT, R187, c[0x0][0x1d4], PT ;  /* 0x00007500bb007a0c */ /* 0x000fe40003fa6270 */
[C---:B------:R-:W-:Y:S01]  /*11900*/  IADD3 R6, P2, R183.reuse, R21, RZ ;  /* 0x00000015b7067210 */ /* 0x040fe20007f5e0ff */
[----:B------:R-:W-:Y:S01]  /*11910*/  IMAD.X R3, R4, 0x1, R13, P0 ;  /* 0x0000000104037824 */ /* 0x000fe200000e060d */
[----:B------:R-:W-:Y:S03]  /*11920*/  ISETP.GE.AND P0, PT, R188, c[0x0][0x1d4], PT ;  /* 0x00007500bc007a0c */ /* 0x000fe60003f06270 */
[C---:B------:R-:W-:Y:S02]  /*11930*/  IMAD.X R7, R4.reuse, 0x1, R14, P2 ;  /* 0x0000000104077824 */ /* 0x040fe400010e060e */
        /* <DEDUP_REMOVED lines=14> */
[----:B------:R-:W-:Y:S05]  /*11a20*/  CALL.REL.NOINC `($__internal_19_$__cuda_sm70_shflsync_idx_p) ;  /* 0x00001da000007944 */ /* 0x000fea0003c00000 */
[----:B------:R-:W-:Y:S01]  /*11a30*/  MOV R2, 0x1 ;  /* 0x0000000100027802 */ /* 0x000fe20000000f00 */
[----:B------:R-:W-:Y:S01]  /*11a40*/  IMAD.MOV.U32 R4, RZ, RZ, R183 ;  /* 0x000000ffff047224 */ /* 0x000fe200078e00b7 */
[----:B------:R-:W-:Y:S01]  /*11a50*/  MOV R184, 0x181f ;  /* 0x0000181f00b87802 */ /* 0x000fe20000000f00 */
[----:B------:R-:W-:Y:S01]  /*11a60*/  IMAD.MOV.U32 R183, RZ, RZ, R12 ;  /* 0x000000ffffb77224 */ /* 0x000fe200078e000c */
[----:B------:R-:W-:Y:S02]  /*11a70*/  MOV R3, 0x11a90 ;  /* 0x00011a9000037802 */ /* 0x000fe40000000f00 */
[----:B------:R-:W-:Y:S05]  /*11a80*/  CALL.REL.NOINC `($__internal_19_$__cuda_sm70_shflsync_idx_p) ;  /* 0x00001d4000007944 */ /* 0x000fea0003c00000 */
[----:B------:R-:W-:Y:S01]  /*11a90*/  MOV R0, R183 ;  /* 0x000000b700007202 */ /* 0x000fe20000000f00 */
[----:B------:R-:W-:-:S05]  /*11aa0*/  BRA `(.L_x_1245) ;  /* 0xffff45d000007947 */ /* 0x000fca000383ffff */
.L_x_1154:
[----:B------:R-:W-:Y:S01]  /*11ab0*/  MOV R2, RZ ;  /* 0x000000ff00027202 */ /* 0x000fe20000000f00 */
[----:B------:R-:W-:Y:S01]  /*11ac0*/  IMAD.MOV.U32 R183, RZ, RZ, R129 ;  /* 0x000000ffffb77224 */ /* 0x000fe200078e0081 */
[----:B------:R-:W-:Y:S01]  /*11ad0*/  MOV R3, 0x11b00 ;  /* 0x00011b0000037802 */ /* 0x000fe20000000f00 */
[----:B------:R-:W-:Y:S02]  /*11ae0*/  IMAD.MOV.U32 R184, RZ, RZ, 0x181f ;  /* 0x0000181fffb87424 */ /* 0x000fe400078e00ff */
[----:B------:R-:W-:Y:S05]  /*11af0*/  CALL.REL.NOINC `($__internal_19_$__cuda_sm70_shflsync_idx_p) ;  /* 0x00001cd000007944 */ /* 0x000fea0003c00000 */
[----:B------:R-:W-:Y:S01]  /*11b00*/  MOV R128, R183 ;  /* 0x000000b700807202 */ /* 0x000fe20000000f00 */
[----:B------:R-:W-:-:S05]  /*11b10*/  BRA `(.L_x_1246) ;  /* 0xffff52b000007947 */ /* 0x000fca000383ffff */
.L_x_1155:
[----:B------:R-:W-:Y:S01]  /*11b20*/  MOV R2, RZ ;  /* 0x000000ff00027202 */ /* 0x000fe20000000f00 */
[----:B------:R-:W-:Y:S01]  /*11b30*/  IMAD.MOV.U32 R183, RZ, RZ, R138 ;  /* 0x000000ffffb77224 */ /* 0x000fe200078e008a */
[----:B------:R-:W-:Y:S01]  /*11b40*/  MOV R3, 0x11b70 ;  /* 0x00011b7000037802 */ /* 0x000fe20000000f00 */
[----:B------:R-:W-:Y:S02]  /*11b50*/  IMAD.MOV.U32 R184, RZ, RZ, 0x181f ;  /* 0x0000181fffb87424 */ /* 0x000fe400078e00ff */
[----:B-12---:R-:W-:Y:S05]  /*11b60*/  CALL.REL.NOINC `($__internal_19_$__cuda_sm70_shflsync_idx_p) ;  /* 0x00001c6000007944 */ /* 0x006fea0003c00000 */
        /* <DEDUP_REMOVED lines=31> */
.L_x_1156:
[----:B-1----:R-:W-:Y:S01]  /*11d60*/  MOV R2, RZ ;  /* 0x000000ff00027202 */ /* 0x002fe20000000f00 */
[----:B------:R-:W-:Y:S01]  /*11d70*/  IMAD.MOV.U32 R183, RZ, RZ, R128 ;  /* 0x000000ffffb77224 */ /* 0x000fe200078e0080 */
[----:B------:R-:W-:Y:S01]  /*11d80*/  MOV R3, 0x11db0 ;  /* 0x00011db000037802 */ /* 0x000fe20000000f00 */
[----:B------:R-:W-:Y:S02]  /*11d90*/  IMAD.MOV.U32 R184, RZ, RZ, 0x1c1f ;  /* 0x00001c1fffb87424 */ /* 0x000fe400078e00ff */
[----:B------:R-:W-:Y:S05]  /*11da0*/  CALL.REL.NOINC `($__internal_19_$__cuda_sm70_shflsync_idx_p) ;  /* 0x00001a2000007944 */ /* 0x000fea0003c00000 */
[----:B------:R-:W-:Y:S01]  /*11db0*/  MOV R0, R183 ;  /* 0x000000b700007202 */ /* 0x000fe20000000f00 */
[----:B------:R-:W-:-:S05]  /*11dc0*/  BRA `(.L_x_1248) ;  /* 0xffff535000007947 */ /* 0x000fca000383ffff */
.L_x_1157:
[----:B------:R-:W-:Y:S01]  /*11dd0*/  MOV R2, 0x1 ;  /* 0x0000000100027802 */ /* 0x000fe20000000f00 */
[----:B------:R-:W-:Y:S01]  /*11de0*/  IMAD.MOV.U32 R183, RZ, RZ, R128 ;  /* 0x000000ffffb77224 */ /* 0x000fe200078e0080 */
[----:B------:R-:W-:Y:S01]  /*11df0*/  MOV R3, 0x11e20 ;  /* 0x00011e2000037802 */ /* 0x000fe20000000f00 */
[----:B------:R-:W-:Y:S02]  /*11e00*/  IMAD.MOV.U32 R184, RZ, RZ, 0x1c1f ;  /* 0x00001c1fffb87424 */ /* 0x000fe400078e00ff */
[----:B--2---:R-:W-:Y:S05]  /*11e10*/  CALL.REL.NOINC `($__internal_19_$__cuda_sm70_shflsync_idx_p) ;  /* 0x000019b000007944 */ /* 0x004fea0003c00000 */
[----:B------:R-:W-:Y:S01]  /*11e20*/  FMNMX.FTZ R0, R141, R130, !PT ;  /* 0x000000828d007209 */ /* 0x000fe20007810000 */
[----:B------:R-:W-:Y:S03]  /*11e30*/  IMAD.IADD R129, R129, 0x1, R183 ;  /* 0x0000000181817824 */ /* 0x000fe600078e02b7 */
[----:B------:R-:W-:Y:S02]  /*11e40*/  FMNMX.FTZ R0, R148, R0, !PT ;  /* 0x0000000094007209 */ /* 0x000fe40007810000 */
[C---:B------:R-:W-:Y:S02]  /*11e50*/  ISETP.GT.AND P6, PT, R129.reuse, RZ, PT ;  /* 0x000000ff8100720c */ /* 0x040fe40003fc4270 */
[C---:B------:R-:W-:Y:S02]  /*11e60*/  ISETP.GT.AND P5, PT, R129.reuse, 0x1, PT ;  /* 0x000000018100780c */ /* 0x040fe40003fa4270 */
[----:B------:R-:W-:Y:S02]  /*11e70*/  FSEL R17, R6, -INF , P6 ;  /* 0xff80000006117808 */ /* 0x000fe40003000000 */
[----:B------:R-:W-:Y:S02]  /*11e80*/  ISETP.GT.AND P2, PT, R129, 0x8, PT ;  /* 0x000000088100780c */ /* 0x000fe40003f44270 */
[----:B------:R-:W-:Y:S02]  /*11e90*/  FSEL R24, R7, -INF , P5 ;  /* 0xff80000007187808 */ /* 0x000fe40002800000 */
[----:B------:R-:W-:Y:S02]  /*11ea0*/  FMNMX.FTZ R2, R17, R131, !PT ;  /* 0x0000008311027209 */ /* 0x000fe40007810000 */
[----:B------:R-:W-:Y:S02]  /*11eb0*/  ISETP.GT.AND P0, PT, R129, 0x9, PT ;  /* 0x000000098100780c */ /* 0x000fe40003f04270 */
[----:B------:R-:W-:Y:S02]  /*11ec0*/  FSEL R21, R10, -INF , P2 ;  /* 0xff8000000a157808 */ /* 0x000fe40001000000 */
[----:B------:R-:W-:Y:S02]  /*11ed0*/  FMNMX.FTZ R2, R24, R2, !PT ;  /* 0x0000000218027209 */ /* 0x000fe40007810000 */
[----:B------:R-:W-:Y:S02]  /*11ee0*/  FSEL R20, R11, -INF , P0 ;  /* 0xff8000000b147808 */ /* 0x000fe40000000000 */
[----:B------:R-:W-:Y:S02]  /*11ef0*/  ISETP.GT.AND P6, PT, R129, 0x10, PT ;  /* 0x000000108100780c */ /* 0x000fe40003fc4270 */
[----:B------:R-:W-:Y:S02]  /*11f00*/  FMNMX.FTZ R0, R147, R0, !PT ;  /* 0x0000000093007209 */ /* 0x000fe40007810000 */
[----:B------:R-:W-:Y:S02]  /*11f10*/  FMNMX.FTZ R2, R21, R2, !PT ;  /* 0x0000000215027209 */ /* 0x000fe40007810000 */
[C---:B------:R-:W-:Y:S02]  /*11f20*/  ISETP.GT.AND P5, PT, R129.reuse, 0x11, PT ;  /* 0x000000118100780c */ /* 0x040fe40003fa4270 */
[----:B------:R-:W-:Y:S02]  /*11f30*/  FSEL R16, R14, -INF , P6 ;  /* 0xff8000000e107808 */ /* 0x000fe40003000000 */
[----:B------:R-:W-:Y:S02]  /*11f40*/  FMNMX.FTZ R0, R146, R0, !PT ;  /* 0x0000000092007209 */ /* 0x000fe40007810000 */
[----:B------:R-:W-:Y:S02]  /*11f50*/  FMNMX.FTZ R2, R20, R2, !PT ;  /* 0x0000000214027209 */ /* 0x000fe40007810000 */
[----:B------:R-:W-:Y:S02]  /*11f60*/  ISETP.GT.AND P2, PT, R129, 0x18, PT ;  /* 0x000000188100780c */ /* 0x000fe40003f44270 */
[----:B------:R-:W-:Y:S02]  /*11f70*/  FSEL R15, R15, -INF , P5 ;  /* 0xff8000000f0f7808 */ /* 0x000fe40002800000 */
        /* <DEDUP_REMOVED lines=27> */
[----:B------:R-:W-:Y:S02]  /*12130*/  FMNMX.FTZ R0, R137, R0, !PT ;  /* 0x0000000089007209 */ /* 0x000fe40007810000 */
[----:B------:R-:W-:Y:S02]  /*12140*/  FSEL R8, R30, -INF , P6 ;  /* 0xff8000001e087808 */ /* 0x000fe40003000000 */
[----:B------:R-:W-:Y:S02]  /*12150*/  FMNMX.FTZ R4, R9, R2, !PT ;  /* 0x0000000209047209 */ /* 0x000fe40007810000 */
[----:B------:R-:W-:Y:S02]  /*12160*/  ISETP.GT.AND P2, PT, R129, 0x38, PT ;  /* 0x000000388100780c */ /* 0x000fe40003f44270 */
[----:B------:R-:W-:Y:S01]  /*12170*/  FMNMX.FTZ R128, R136, R0, !PT ;  /* 0x0000000088807209 */ /* 0x000fe20007810000 */
[----:B------:R-:W-:Y:S01]  /*12180*/  IMAD.MOV.U32 R0, RZ, RZ, 0x2 ;  /* 0x00000002ff007424 */ /* 0x000fe200078e00ff */
[----:B------:R-:W-:Y:S02]  /*12190*/  FSEL R7, R31, -INF , P5 ;  /* 0xff8000001f077808 */ /* 0x000fe40002800000 */
[----:B------:R-:W-:Y:S02]  /*121a0*/  FMNMX.FTZ R4, R8, R4, !PT ;  /* 0x0000000408047209 */ /* 0x000fe40007810000 */
[----:B------:R-:W-:Y:S02]  /*121b0*/  ISETP.GT.AND P0, PT, R129, 0x39, PT ;  /* 0x000000398100780c */ /* 0x000fe40003f04270 */
        /* <DEDUP_REMOVED lines=9> */
[----:B------:R-:W-:Y:S05]  /*12250*/  CALL.REL.NOINC `($__internal_18_$__cuda_sm70_shflsync_bfly_p) ;  /* 0x0000151000007944 */ /* 0x000fea0003c00000 */
[----:B------:R-:W-:Y:S01]  /*12260*/  FMNMX.FTZ R128, R128, R0, !PT ;  /* 0x0000000080807209 */ /* 0x000fe20007810000 */
[----:B------:R-:W-:Y:S01]  /*12270*/  IMAD.MOV.U32 R0, RZ, RZ, 0x1 ;  /* 0x00000001ff007424 */ /* 0x000fe200078e00ff */
[----:B------:R-:W-:Y:S02]  /*12280*/  MOV R2, 0x122a0 ;  /* 0x000122a000027802 */ /* 0x000fe40000000f00 */
        /* <DEDUP_REMOVED lines=8> */
[----:B------:R-:W-:Y:S03]  /*12310*/  MOV R2, 0x12340 ;  /* 0x0001234000027802 */ /* 0x000fe60000000f00 */
[----:B------:R-:W-:Y:S02]  /*12320*/  IMAD.MOV.U32 R128, RZ, RZ, R4 ;  /* 0x000000ffff807224 */ /* 0x000fe400078e0004 */
[----:B------:R-:W-:Y:S05]  /*12330*/  CALL.REL.NOINC `($__internal_18_$__cuda_sm70_shflsync_bfly_p) ;  /* 0x0000143000007944 */ /* 0x000fea0003c00000 */
[----:B------:R-:W-:-:S05]  /*12340*/  BRA `(.L_x_1249) ;  /* 0xffff548000007947 */ /* 0x000fca000383ffff */
.L_x_1160:
[----:B------:R-:W-:Y:S01]  /*12350*/  MOV R2, RZ ;  /* 0x000000ff00027202 */ /* 0x000fe20000000f00 */
[----:B------:R-:W-:Y:S01]  /*12360*/  IMAD.MOV.U32 R183, RZ, RZ, R7 ;  /* 0x000000ffffb77224 */ /* 0x000fe200078e0007 */
[----:B------:R-:W-:Y:S01]  /*12370*/  MOV R3, 0x123a0 ;  /* 0x000123a000037802 */ /* 0x000fe20000000f00 */
[----:B------:R-:W-:Y:S02]  /*12380*/  IMAD.MOV.U32 R184, RZ, RZ, 0x181f ;  /* 0x0000181fffb87424 */ /* 0x000fe400078e00ff */
[----:B-1234-:R-:W-:Y:S05]  /*12390*/  CALL.REL.NOINC `($__internal_19_$__cuda_sm70_shflsync_idx_p) ;  /* 0x0000143000007944 */ /* 0x01efea0003c00000 */
[----:B------:R-:W-:Y:S01]  /*123a0*/  MOV R2, R183 ;  /* 0x000000b700027202 */ /* 0x000fe20000000f00 */
[----:B------:R-:W-:-:S05]  /*123b0*/  BRA `(.L_x_1250) ;  /* 0xffff6e8000007947 */ /* 0x000fca000383ffff */
.L_x_1163:
[----:B------:R-:W-:Y:S01]  /*123c0*/  MOV R2, RZ ;  /* 0x000000ff00027202 */ /* 0x000fe20000000f00 */
[----:B------:R-:W-:Y:S01]  /*123d0*/  IMAD.MOV.U32 R183, RZ, RZ, R129 ;  /* 0x000000ffffb77224 */ /* 0x000fe200078e0081 */
[----:B------:R-:W-:Y:S01]  /*123e0*/  MOV R3, 0x12410 ;  /* 0x0001241000037802 */ /* 0x000fe20000000f00 */
[----:B------:R-:W-:Y:S02]  /*123f0*/  IMAD.MOV.U32 R184, RZ, RZ, 0x181f ;  /* 0x0000181fffb87424 */ /* 0x000fe400078e00ff */
[----:B------:R-:W-:Y:S05]  /*12400*/  CALL.REL.NOINC `($__internal_19_$__cuda_sm70_shflsync_idx_p) ;  /* 0x000013c000007944 */ /* 0x000fea0003c00000 */
[----:B------:R-:W-:Y:S01]  /*12410*/  MOV R128, R183 ;  /* 0x000000b700807202 */ /* 0x000fe20000000f00 */
[----:B------:R-:W-:-:S05]  /*12420*/  BRA `(.L_x_1251) ;  /* 0xffff7c3000007947 */ /* 0x000fca000383ffff */
.L_x_1164:
[----:B------:R-:W-:Y:S01]  /*12430*/  MOV R2, RZ ;  /* 0x000000ff00027202 */ /* 0x000fe20000000f00 */
[----:B------:R-:W-:Y:S01]  /*12440*/  IMAD.MOV.U32 R183, RZ, RZ, R138 ;  /* 0x000000ffffb77224 */ /* 0x000fe200078e008a */
[----:B------:R-:W-:Y:S01]  /*12450*/  MOV R3, 0x12480 ;  /* 0x0001248000037802 */ /* 0x000fe20000000f00 */
[----:B------:R-:W-:Y:S02]  /*12460*/  IMAD.MOV.U32 R184, RZ, RZ, 0x181f ;  /* 0x0000181fffb87424 */ /* 0x000fe400078e00ff */
[----:B-12---:R-:W-:Y:S05]  /*12470*/  CALL.REL.NOINC `($__internal_19_$__cuda_sm70_shflsync_idx_p) ;  /* 0x0000135000007944 */ /* 0x006fea0003c00000 */
        /* <DEDUP_REMOVED lines=13> */
[----:B-1----:R-:W-:Y:S01]  /*12550*/  IADD3 R2, P0, R183, R144, RZ ;  /* 0x00000090b7027210 */ /* 0x002fe20007f1e0ff */
[----:B------:R-:W-:Y:S04]  /*12560*/  IMAD.MOV.U32 R183, RZ, RZ, R129 ;  /* 0x000000ffffb77224 */ /* 0x000fe800078e0081 */
[----:B------:R-:W-:Y:S05]  /*12570*/  IMAD.X R3, R128, 0x1, R141, P0 ;  /* 0x0000000180037824 */ /* 0x000fea00000e068d */
[----:B------:R1:W-:Y:S02]  /*12580*/  LDGSTS.E.BYPASS.LTC128B.128 [R179+0xa100], [R2.64], !P2 ;  /* 0x0a10000002b37fae */ /* 0x0003e4000d101d46 */
[----:B-1----:R-:W-:Y:S01]  /*12590*/  MOV R3, 0x125c0 ;  /* 0x000125c000037802 */ /* 0x002fe20000000f00 */
[----:B------:R-:W-:Y:S02]  /*125a0*/  IMAD.MOV.U32 R2, RZ, RZ, 0x1 ;  /* 0x00000001ff027424 */ /* 0x000fe400078e00ff */
[----:B--2---:R-:W-:Y:S05]  /*125b0*/  CALL.REL.NOINC `($__internal_19_$__cuda_sm70_shflsync_idx_p) ;  /* 0x0000121000007944 */ /* 0x004fea0003c00000 */
        /* <DEDUP_REMOVED lines=8> */
.L_x_1165:
[----:B------:R-:W-:Y:S02]  /*12640*/  MOV R0, 0x2 ;  /* 0x0000000200007802 */ /* 0x000fe40000000f00 */
[----:B------:R-:W-:Y:S02]  /*12650*/  MOV R2, 0x12670 ;  /* 0x0001267000027802 */ /* 0x000fe40000000f00 */
[----:B-1----:R-:W-:Y:S05]  /*12660*/  CALL.REL.NOINC `($__internal_18_$__cuda_sm70_shflsync_bfly_p) ;  /* 0x0000110000007944 */ /* 0x002fea0003c00000 */
        /* <DEDUP_REMOVED lines=11> */
[----:B------:R-:W-:Y:S02]  /*12720*/  MOV R2, 0x12740 ;  /* 0x0001274000027802 */ /* 0x000fe40000000f00 */
[----:B------:R-:W-:Y:S05]  /*12730*/  CALL.REL.NOINC `($__internal_18_$__cuda_sm70_shflsync_bfly_p) ;  /* 0x0000103000007944 */ /* 0x000fea0003c00000 */
[----:B------:R-:W-:-:S05]  /*12740*/  BRA `(.L_x_1253) ;  /* 0xffff7dc000007947 */ /* 0x000fca000383ffff */
.L_x_1167:
[----:B------:R-:W-:Y:S01]  /*12750*/  IMAD.MOV.U32 R128, RZ, RZ, R185 ;  /* 0x000000ffff807224 */ /* 0x000fe200078e00b9 */
[----:B------:R-:W-:-:S02]  /*12760*/  MOV R0, 0x2 ;  /* 0x0000000200007802 */ /* 0x000fc40000000f00 */
[----:B------:R-:W-:Y:S02]  /*12770*/  MOV R2, 0x12790 ;  /* 0x0001279000027802 */ /* 0x000fe40000000f00 */
[----:B------:R-:W-:Y:S05]  /*12780*/  CALL.REL.NOINC `($__internal_18_$__cuda_sm70_shflsync_bfly_p) ;  /* 0x00000fe000007944 */ /* 0x000fea0003c00000 */
[----:B------:R-:W-:Y:S05]  /*12790*/  BRA `(.L_x_1254) ;  /* 0xffff94b000007947 */ /* 0x000fea000383ffff */
.L_x_1168:
[----:B------:R-:W-:Y:S01]  /*127a0*/  IMAD.MOV.U32 R128, RZ, RZ, R4 ;  /* 0x000000ffff807224 */ /* 0x000fe200078e0004 */
[----:B------:R-:W-:Y:S02]  /*127b0*/  MOV R0, 0x1 ;  /* 0x0000000100007802 */ /* 0x000fe40000000f00 */
[----:B------:R-:W-:Y:S02]  /*127c0*/  MOV R2, 0x127e0 ;  /* 0x000127e000027802 */ /* 0x000fe40000000f00 */
[----:B-1----:R-:W-:Y:S05]  /*127d0*/  CALL.REL.NOINC `($__internal_18_$__cuda_sm70_shflsync_bfly_p) ;  /* 0x00000f9000007944 */ /* 0x002fea0003c00000 */
[----:B------:R-:W-:Y:S01]  /*127e0*/  FADD.FTZ R4, R4, R0 ;  /* 0x0000000004047221 */ /* 0x000fe20000010000 */
[----:B------:R-:W-:Y:S02]  /*127f0*/  MOV R128, R186 ;  /* 0x000000ba00807202 */ /* 0x000fe40000000f00 */
[----:B------:R-:W-:Y:S02]  /*12800*/  MOV R0, 0x2 ;  /* 0x0000000200007802 */ /* 0x000fe40000000f00 */
[----:B------:R-:W-:Y:S02]  /*12810*/  MOV R2, 0x12830 ;  /* 0x0001283000027802 */ /* 0x000fe40000000f00 */
[----:B------:R-:W-:Y:S05]  /*12820*/  CALL.REL.NOINC `($__internal_18_$__cuda_sm70_shflsync_bfly_p) ;  /* 0x00000f4000007944 */ /* 0x000fea0003c00000 */
[----:B------:R-:W-:Y:S01]  /*12830*/  FADD.FTZ R5, R186, R0 ;  /* 0x00000000ba057221 */ /* 0x000fe20000010000 */
[----:B------:R-:W-:Y:S02]  /*12840*/  MOV R0, 0x1 ;  /* 0x0000000100007802 */ /* 0x000fe40000000f00 */
[----:B------:R-:W-:-:S02]  /*12850*/  MOV R2, 0x12880 ;  /* 0x0001288000027802 */ /* 0x000fc40000000f00 */
[----:B------:R-:W-:Y:S02]  /*12860*/  MOV R128, R5 ;  /* 0x0000000500807202 */ /* 0x000fe40000000f00 */
[----:B------:R-:W-:Y:S05]  /*12870*/  CALL.REL.NOINC `($__internal_18_$__cuda_sm70_shflsync_bfly_p) ;  /* 0x00000ef000007944 */ /* 0x000fea0003c00000 */
[----:B------:R-:W-:Y:S01]  /*12880*/  MOV R3, R0 ;  /* 0x0000000000037202 */ /* 0x000fe20000000f00 */
[----:B------:R-:W-:Y:S05]  /*12890*/  BRA `(.L_x_1255) ;  /* 0xffff942000007947 */ /* 0x000fea000383ffff */
.L_x_1175:
[----:B--234-:R-:W-:Y:S01]  /*128a0*/  IMAD.MOV.U32 R183, RZ, RZ, R9 ;  /* 0x000000ffffb77224 */ /* 0x01cfe200078e0009 */
[----:B------:R-:W-:Y:S01]  /*128b0*/  MOV R2, RZ ;  /* 0x000000ff00027202 */ /* 0x000fe20000000f00 */
[----:B------:R-:W-:Y:S01]  /*128c0*/  IMAD.MOV.U32 R184, RZ, RZ, 0x181f ;  /* 0x0000181fffb87424 */ /* 0x000fe200078e00ff */
[----:B------:R-:W-:Y:S02]  /*128d0*/  MOV R3, 0x128f0 ;  /* 0x000128f000037802 */ /* 0x000fe40000000f00 */
[----:B-1----:R-:W-:Y:S05]  /*128e0*/  CALL.REL.NOINC `($__internal_19_$__cuda_sm70_shflsync_idx_p) ;  /* 0x00000ee000007944 */ /* 0x002fea0003c00000 */
[----:B------:R-:W-:Y:S01]  /*128f0*/  MOV R8, R183 ;  /* 0x000000b700087202 */ /* 0x000fe20000000f00 */
[----:B------:R-:W-:Y:S05]  /*12900*/  BRA `(.L_x_1256) ;  /* 0xffffab0000007947 */ /* 0x000fea000383ffff */
.L_x_1176:
[----:B------:R-:W-:Y:S01]  /*12910*/  IMAD.MOV.U32 R183, RZ, RZ, R11 ;  /* 0x000000ffffb77224 */ /* 0x000fe200078e000b */
[----:B------:R-:W-:Y:S01]  /*12920*/  MOV R2, RZ ;  /* 0x000000ff00027202 */ /* 0x000fe20000000f00 */
[----:B------:R-:W-:Y:S01]  /*12930*/  IMAD.MOV.U32 R184, RZ, RZ, 0x181f ;  /* 0x0000181fffb87424 */ /* 0x000fe200078e00ff */
[----:B------:R-:W-:Y:S02]  /*12940*/  MOV R3, 0x12960 ;  /* 0x0001296000037802 */ /* 0x000fe40000000f00 */
[----:B-123--:R-:W-:Y:S05]  /*12950*/  CALL.REL.NOINC `($__internal_19_$__cuda_sm70_shflsync_idx_p) ;  /* 0x00000e7000007944 */ /* 0x00efea0003c00000 */
[----:B------:R-:W-:Y:S01]  /*12960*/  MOV R0, R183 ;  /* 0x000000b700007202 */ /* 0x000fe20000000f00 */
[----:B------:R-:W-:Y:S05]  /*12970*/  BRA `(.L_x_1257) ;  /* 0xffffaab000007947 */ /* 0x000fea000383ffff */
.L_x_1179:
[----:B------:R-:W-:Y:S01]  /*12980*/  IMAD.MOV.U32 R183, RZ, RZ, R9 ;  /* 0x000000ffffb77224 */ /* 0x000fe200078e0009 */
[----:B--2---:R-:W-:Y:S01]  /*12990*/  MOV R2, 0x1 ;  /* 0x0000000100027802 */ /* 0x004fe20000000f00 */
[----:B------:R-:W-:Y:S01]  /*129a0*/  IMAD.MOV.U32 R184, RZ, RZ, 0x181f ;  /* 0x0000181fffb87424 */ /* 0x000fe200078e00ff */
[----:B------:R-:W-:-:S02]  /*129b0*/  MOV R3, 0x129d0 ;  /* 0x000129d000037802 */ /* 0x000fc40000000f00 */
[----:B-1-34-:R-:W-:Y:S05]  /*129c0*/  CALL.REL.NOINC `($__internal_19_$__cuda_sm70_shflsync_idx_p) ;  /* 0x00000e0000007944 */ /* 0x01afea0003c00000 */
        /* <DEDUP_REMOVED lines=8> */
.L_x_1182:
[----:B------:R-:W-:Y:S01]  /*12a50*/  IMAD.MOV.U32 R183, RZ, RZ, R9 ;  /* 0x000000ffffb77224 */ /* 0x000fe200078e0009 */
[----:B--2---:R-:W-:Y:S01]  /*12a60*/  MOV R2, 0x2 ;  /* 0x0000000200027802 */ /* 0x004fe20000000f00 */
[----:B------:R-:W-:Y:S01]  /*12a70*/  IMAD.MOV.U32 R184, RZ, RZ, 0x181f ;  /* 0x0000181fffb87424 */ /* 0x000fe200078e00ff */
[----:B------:R-:W-:Y:S02]  /*12a80*/  MOV R3, 0x12aa0 ;  /* 0x00012aa000037802 */ /* 0x000fe40000000f00 */
[----:B-1-34-:R-:W-:Y:S05]  /*12a90*/  CALL.REL.NOINC `($__internal_19_$__cuda_sm70_shflsync_idx_p) ;  /* 0x00000d3000007944 */ /* 0x01afea0003c00000 */
[----:B------:R-:W-:Y:S01]  /*12aa0*/  MOV R8, R183 ;  /* 0x000000b700087202 */ /* 0x000fe20000000f00 */
[----:B------:R-:W-:Y:S05]  /*12ab0*/  BRA `(.L_x_1259) ;  /* 0xffffac4000007947 */ /* 0x000fea000383ffff */
.L_x_1183:
[----:B------:R-:W-:Y:S01]  /*12ac0*/  IMAD.MOV.U32 R183, RZ, RZ, R11 ;  /* 0x000000ffffb77224 */ /* 0x000fe200078e000b */
[----:B--2---:R-:W-:Y:S01]  /*12ad0*/  MOV R2, 0x2 ;  /* 0x0000000200027802 */ /* 0x004fe20000000f00 */
[----:B------:R-:W-:Y:S01]  /*12ae0*/  IMAD.MOV.U32 R184, RZ, RZ, 0x181f ;  /* 0x0000181fffb87424 */ /* 0x000fe200078e00ff */
[----:B------:R-:W-:Y:S02]  /*12af0*/  MOV R3, 0x12b10 ;  /* 0x00012b1000037802 */ /* 0x000fe40000000f00 */
[----:B-1-34-:R-:W-:Y:S05]  /*12b00*/  CALL.REL.NOINC `($__internal_19_$__cuda_sm70_shflsync_idx_p) ;  /* 0x00000cc000007944 */ /* 0x01afea0003c00000 */
[----:B------:R-:W-:Y:S01]  /*12b10*/  MOV R0, R183 ;  /* 0x000000b700007202 */ /* 0x000fe20000000f00 */
[----:B------:R-:W-:Y:S05]  /*12b20*/  BRA `(.L_x_1260) ;  /* 0xffffabf000007947 */ /* 0x000fea000383ffff */
.L_x_1186:
[----:B------:R-:W-:Y:S01]  /*12b30*/  IMAD.MOV.U32 R183, RZ, RZ, R9 ;  /* 0x000000ffffb77224 */ /* 0x000fe200078e0009 */
[----:B---3--:R-:W-:Y:S01]  /*12b40*/  MOV R2, 0x3 ;  /* 0x0000000300027802 */ /* 0x008fe20000000f00 */
        /* <DEDUP_REMOVED lines=11> */
.L_x_1188:
[----:B------:R-:W-:Y:S01]  /*12c00*/  IMAD.MOV.U32 R183, RZ, RZ, R5 ;  /* 0x000000ffffb77224 */ /* 0x000fe200078e0005 */
[----:B------:R-:W-:Y:S01]  /*12c10*/  MOV R2, RZ ;  /* 0x000000ff00027202 */ /* 0x000fe20000000f00 */
[----:B------:R-:W-:Y:S01]  /*12c20*/  IMAD.MOV.U32 R184, RZ, RZ, 0x1c1f ;  /* 0x00001c1fffb87424 */ /* 0x000fe200078e00ff */
[----:B------:R-:W-:Y:S02]  /*12c30*/  MOV R3, 0x12c50 ;  /* 0x00012c5000037802 */ /* 0x000fe40000000f00 */
[----:B------:R-:W-:Y:S05]  /*12c40*/  CALL.REL.NOINC `($__internal_19_$__cuda_sm70_shflsync_idx_p) ;  /* 0x00000b8000007944 */ /* 0x000fea0003c00000 */
[----:B------:R-:W-:Y:S01]  /*12c50*/  MOV R4, R183 ;  /* 0x000000b700047202 */ /* 0x000fe20000000f00 */
[----:B------:R-:W-:Y:S05]  /*12c60*/  BRA `(.L_x_1262) ;  /* 0xffffaf6000007947 */ /* 0x000fea000383ffff */
.L_x_1189:
[----:B------:R-:W-:Y:S01]  /*12c70*/  IMAD.MOV.U32 R183, RZ, RZ, R12 ;  /* 0x000000ffffb77224 */ /* 0x000fe200078e000c */
[----:B------:R-:W-:Y:S01]  /*12c80*/  MOV R2, RZ ;  /* 0x000000ff00027202 */ /* 0x000fe20000000f00 */
[----:B------:R-:W-:Y:S01]  /*12c90*/  IMAD.MOV.U32 R184, RZ, RZ, 0x1c1f ;  /* 0x00001c1fffb87424 */ /* 0x000fe200078e00ff */
[----:B------:R-:W-:Y:S02]  /*12ca0*/  MOV R3, 0x12cc0 ;  /* 0x00012cc000037802 */ /* 0x000fe40000000f00 */
[----:B-12---:R-:W-:Y:S05]  /*12cb0*/  CALL.REL.NOINC `($__internal_19_$__cuda_sm70_shflsync_idx_p) ;  /* 0x00000b1000007944 */ /* 0x006fea0003c00000 */
[----:B------:R-:W-:Y:S01]  /*12cc0*/  MOV R0, R183 ;  /* 0x000000b700007202 */ /* 0x000fe20000000f00 */
[----:B------:R-:W-:Y:S05]  /*12cd0*/  BRA `(.L_x_1263) ;  /* 0xffffaf1000007947 */ /* 0x000fea000383ffff */
.L_x_1192:
[----:B------:R-:W-:Y:S01]  /*12ce0*/  IMAD.MOV.U32 R183, RZ, RZ, R5 ;  /* 0x000000ffffb77224 */ /* 0x000fe200078e0005 */
[----:B----4-:R-:W-:Y:S01]  /*12cf0*/  MOV R2, 0x1 ;  /* 0x0000000100027802 */ /* 0x010fe20000000f00 */
[----:B------:R-:W-:Y:S01]  /*12d00*/  IMAD.MOV.U32 R184, RZ, RZ, 0x1c1f ;  /* 0x00001c1fffb87424 */ /* 0x000fe200078e00ff */
[----:B------:R-:W-:-:S02]  /*12d10*/  MOV R3, 0x12d30 ;  /* 0x00012d3000037802 */ /* 0x000fc40000000f00 */
[----:B-123--:R-:W-:Y:S05]  /*12d20*/  CALL.REL.NOINC `($__internal_19_$__cuda_sm70_shflsync_idx_p) ;  /* 0x00000aa000007944 */ /* 0x00efea0003c00000 */
        /* <DEDUP_REMOVED lines=8> */
.L_x_1196:
[----:B------:R-:W-:Y:S01]  /*12db0*/  IMAD.MOV.U32 R183, RZ, RZ, R9 ;  /* 0x000000ffffb77224 */ /* 0x000fe200078e0009 */
[----:B------:R-:W-:Y:S01]  /*12dc0*/  MOV R2, RZ ;  /* 0x000000ff00027202 */ /* 0x000fe20000000f00 */
[----:B------:R-:W-:Y:S01]  /*12dd0*/  IMAD.MOV.U32 R184, RZ, RZ, 0x181f ;  /* 0x0000181fffb87424 */ /* 0x000fe200078e00ff */
[----:B------:R-:W-:Y:S02]  /*12de0*/  MOV R3, 0x12e00 ;  /* 0x00012e0000037802 */ /* 0x000fe40000000f00 */
[----:B------:R-:W-:Y:S05]  /*12df0*/  CALL.REL.NOINC `($__internal_19_$__cuda_sm70_shflsync_idx_p) ;  /* 0x000009d000007944 */ /* 0x000fea0003c00000 */
[----:B------:R-:W-:Y:S01]  /*12e00*/  MOV R8, R183 ;  /* 0x000000b700087202 */ /* 0x000fe20000000f00 */
[----:B------:R-:W-:Y:S05]  /*12e10*/  BRA `(.L_x_1265) ;  /* 0xffffc43000007947 */ /* 0x000fea000383ffff */
.L_x_1197:
[----:B------:R-:W-:Y:S01]  /*12e20*/  IMAD.MOV.U32 R183, RZ, RZ, R12 ;  /* 0x000000ffffb77224 */ /* 0x000fe200078e000c */
[----:B------:R-:W-:Y:S01]  /*12e30*/  MOV R2, RZ ;  /* 0x000000ff00027202 */ /* 0x000fe20000000f00 */
[----:B------:R-:W-:Y:S01]  /*12e40*/  IMAD.MOV.U32 R184, RZ, RZ, 0x181f ;  /* 0x0000181fffb87424 */ /* 0x000fe200078e00ff */
[----:B------:R-:W-:Y:S02]  /*12e50*/  MOV R3, 0x12e70 ;  /* 0x00012e7000037802 */ /* 0x000fe40000000f00 */
[----:B-12---:R-:W-:Y:S05]  /*12e60*/  CALL.REL.NOINC `($__internal_19_$__cuda_sm70_shflsync_idx_p) ;  /* 0x0000096000007944 */ /* 0x006fea0003c00000 */
[----:B------:R-:W-:Y:S01]  /*12e70*/  MOV R0, R183 ;  /* 0x000000b700007202 */ /* 0x000fe20000000f00 */
[----:B------:R-:W-:Y:S05]  /*12e80*/  BRA `(.L_x_1266) ;  /* 0xffffc3e000007947 */ /* 0x000fea000383ffff */
.L_x_1200:
        /* <DEDUP_REMOVED lines=13> */
.L_x_1203:
[----:B------:R-:W-:Y:S01]  /*12f60*/  IMAD.MOV.U32 R183, RZ, RZ, R9 ;  /* 0x000000ffffb77224 */ /* 0x000fe200078e0009 */
[----:B-1----:R-:W-:Y:S01]  /*12f70*/  MOV R2, 0x2 ;  /* 0x0000000200027802 */ /* 0x002fe20000000f00 */
[----:B------:R-:W-:Y:S01]  /*12f80*/  IMAD.MOV.U32 R184, RZ, RZ, 0x181f ;  /* 0x0000181fffb87424 */ /* 0x000fe200078e00ff */
[----:B------:R-:W-:Y:S02]  /*12f90*/  MOV R3, 0x12fb0 ;  /* 0x00012fb000037802 */ /* 0x000fe40000000f00 */
[----:B--234-:R-:W-:Y:S05]  /*12fa0*/  CALL.REL.NOINC `($__internal_19_$__cuda_sm70_shflsync_idx_p) ;  /* 0x0000082000007944 */ /* 0x01cfea0003c00000 */
[----:B------:R-:W-:Y:S01]  /*12fb0*/  MOV R8, R183 ;  /* 0x000000b700087202 */ /* 0x000fe20000000f00 */
[----:B------:R-:W-:Y:S05]  /*12fc0*/  BRA `(.L_x_1268) ;  /* 0xffffc58000007947 */ /* 0x000fea000383ffff */
.L_x_1204:
[----:B------:R-:W-:Y:S01]  /*12fd0*/  IMAD.MOV.U32 R183, RZ, RZ, R12 ;  /* 0x000000ffffb77224 */ /* 0x000fe200078e000c */
[----:B------:R-:W-:Y:S01]  /*12fe0*/  MOV R2, 0x2 ;  /* 0x0000000200027802 */ /* 0x000fe20000000f00 */
[----:B------:R-:W-:Y:S01]  /*12ff0*/  IMAD.MOV.U32 R184, RZ, RZ, 0x181f ;  /* 0x0000181fffb87424 */ /* 0x000fe200078e00ff */
[----:B------:R-:W-:Y:S02]  /*13000*/  MOV R3, 0x13020 ;  /* 0x0001302000037802 */ /* 0x000fe40000000f00 */
[----:B-1234-:R-:W-:Y:S05]  /*13010*/  CALL.REL.NOINC `($__internal_19_$__cuda_sm70_shflsync_idx_p) ;  /* 0x000007b000007944 */ /* 0x01efea0003c00000 */
[----:B------:R-:W-:Y:S01]  /*13020*/  MOV R0, R183 ;  /* 0x000000b700007202 */ /* 0x000fe20000000f00 */
[----:B------:R-:W-:Y:S05]  /*13030*/  BRA `(.L_x_1269) ;  /* 0xffffc53000007947 */ /* 0x000fea000383ffff */
.L_x_1207:
[----:B------:R-:W-:Y:S01]  /*13040*/  IMAD.MOV.U32 R183, RZ, RZ, R9 ;  /* 0x000000ffffb77224 */ /* 0x000fe200078e0009 */
[----:B-1----:R-:W-:Y:S01]  /*13050*/  MOV R2, 0x3 ;  /* 0x0000000300027802 */ /* 0x002fe20000000f00 */
[----:B------:R-:W-:Y:S01]  /*13060*/  IMAD.MOV.U32 R184, RZ, RZ, 0x181f ;  /* 0x0000181fffb87424 */ /* 0x000fe200078e00ff */
[----:B------:R-:W-:-:S02]  /*13070*/  MOV R3, 0x13090 ;  /* 0x0001309000037802 */ /* 0x000fc40000000f00 */
[----:B--234-:R-:W-:Y:S05]  /*13080*/  CALL.REL.NOINC `($__internal_19_$__cuda_sm70_shflsync_idx_p) ;  /* 0x0000074000007944 */ /* 0x01cfea0003c00000 */
        /* <DEDUP_REMOVED lines=8> */
.L_x_1209:
[----:B------:R-:W-:Y:S01]  /*13110*/  IMAD.MOV.U32 R183, RZ, RZ, R78 ;  /* 0x000000ffffb77224 */ /* 0x000fe200078e004e */
[----:B------:R-:W-:Y:S01]  /*13120*/  MOV R2, RZ ;  /* 0x000000ff00027202 */ /* 0x000fe20000000f00 */
[----:B------:R-:W-:Y:S01]  /*13130*/  IMAD.MOV.U32 R184, RZ, RZ, 0x1f ;  /* 0x0000001fffb87424 */ /* 0x000fe200078e00ff */
[----:B------:R-:W-:Y:S02]  /*13140*/  MOV R3, 0x13160 ;  /* 0x0001316000037802 */ /* 0x000fe40000000f00 */
[----:B-1----:R-:W-:Y:S05]  /*13150*/  CALL.REL.NOINC `($__internal_19_$__cuda_sm70_shflsync_idx_p) ;  /* 0x0000067000007944 */ /* 0x002fea0003c00000 */
[----:B------:R-:W-:Y:S01]  /*13160*/  MOV R9, R183 ;  /* 0x000000b700097202 */ /* 0x000fe20000000f00 */
[----:B------:R-:W-:Y:S05]  /*13170*/  BRA `(.L_x_1271) ;  /* 0xffffc76000007947 */ /* 0x000fea000383ffff */
.L_x_1210:
[----:B------:R-:W-:Y:S01]  /*13180*/  IMAD.MOV.U32 R183, RZ, RZ, R78 ;  /* 0x000000ffffb77224 */ /* 0x000fe200078e004e */
[----:B------:R-:W-:Y:S01]  /*13190*/  MOV R2, 0x1 ;  /* 0x0000000100027802 */ /* 0x000fe20000000f00 */
[----:B------:R-:W-:Y:S01]  /*131a0*/  IMAD.MOV.U32 R184, RZ, RZ, 0x1f ;  /* 0x0000001fffb87424 */ /* 0x000fe200078e00ff */
[----:B------:R-:W-:Y:S02]  /*131b0*/  MOV R3, 0x131d0 ;  /* 0x000131d000037802 */ /* 0x000fe40000000f00 */
[----:B-123--:R-:W-:Y:S05]  /*131c0*/  CALL.REL.NOINC `($__internal_19_$__cuda_sm70_shflsync_idx_p) ;  /* 0x0000060000007944 */ /* 0x00efea0003c00000 */
[----:B------:R-:W-:Y:S01]  /*131d0*/  MOV R8, R183 ;  /* 0x000000b700087202 */ /* 0x000fe20000000f00 */
[----:B------:R-:W-:Y:S05]  /*131e0*/  BRA `(.L_x_1272) ;  /* 0xffffc71000007947 */ /* 0x000fea000383ffff */
.L_x_1211:
[----:B------:R-:W-:Y:S02]  /*131f0*/  MOV R2, 0x1 ;  /* 0x0000000100027802 */ /* 0x000fe40000000f00 */
[----:B------:R-:W-:-:S02]  /*13200*/  MOV R3, 0x13220 ;  /* 0x0001322000037802 */ /* 0x000fc40000000f00 */
[----:B--234-:R-:W-:Y:S05]  /*13210*/  CALL.REL.NOINC `($__internal_20_$__cuda_sm70_shflsync_up_p) ;  /* 0x0000061000007944 */ /* 0x01cfea0003c00000 */
[----:B------:R-:W-:Y:S05]  /*13220*/  BRA `(.L_x_1273) ;  /* 0xffffc7f000007947 */ /* 0x000fea000383ffff */
.L_x_1212:
[----:B------:R-:W-:Y:S02]  /*13230*/  MOV R2, 0x2 ;  /* 0x0000000200027802 */ /* 0x000fe40000000f00 */
[----:B------:R-:W-:-:S02]  /*13240*/  MOV R3, 0x13260 ;  /* 0x0001326000037802 */ /* 0x000fc40000000f00 */
[----:B--23--:R-:W-:Y:S05]  /*13250*/  CALL.REL.NOINC `($__internal_20_$__cuda_sm70_shflsync_up_p) ;  /* 0x000005d000007944 */ /* 0x00cfea0003c00000 */
        /* <DEDUP_REMOVED lines=24> */
.L_x_1216:
[----:B------:R-:W-:Y:S02]  /*133e0*/  MOV R2, 0x1 ;  /* 0x0000000100027802 */ /* 0x000fe40000000f00 */
[----:B------:R-:W-:Y:S02]  /*133f0*/  MOV R3, 0x13410 ;  /* 0x0001341000037802 */ /* 0x000fe40000000f00 */
[----:B------:R-:W-:Y:S05]  /*13400*/  CALL.REL.NOINC `($__internal_20_$__cuda_sm70_shflsync_up_p) ;  /* 0x0000042000007944 */ /* 0x000fea0003c00000 */
[----:B------:R-:W-:Y:S01]  /*13410*/  MOV R2, R4 ;  /* 0x0000000400027202 */ /* 0x000fe20000000f00 */
[----:B------:R-:W-:Y:S05]  /*13420*/  BRA `(.L_x_1275) ;  /* 0xffffc84000007947 */ /* 0x000fea000383ffff */
.L_x_1217:
[----:B------:R-:W-:Y:S02]  /*13430*/  MOV R2, 0x2 ;  /* 0x0000000200027802 */ /* 0x000fe40000000f00 */
[----:B------:R-:W-:Y:S02]  /*13440*/  MOV R3, 0x13460 ;  /* 0x0001346000037802 */ /* 0x000fe40000000f00 */
        /* <DEDUP_REMOVED lines=25> */
.L_x_1219:
[----:B------:R-:W-:Y:S02]  /*135e0*/  SEL R0, RZ, 0x1, P0 ;  /* 0x00000001ff007807 */ /* 0x000fe40000000000 */
[----:B------:R-:W-:Y:S02]  /*135f0*/  MOV R2, 0x13610 ;  /* 0x0001361000027802 */ /* 0x000fe40000000f00 */
[----:B-1----:R-:W-:Y:S05]  /*13600*/  CALL.REL.NOINC `($__internal_21_$__cuda_sm70_votesync_ballot) ;  /* 0x0000029000007944 */ /* 0x002fea0003c00000 */
[----:B------:R-:W-:Y:S01]  /*13610*/  MOV R5, R0 ;  /* 0x0000000000057202 */ /* 0x000fe20000000f00 */
[----:B------:R-:W-:Y:S05]  /*13620*/  BRA `(.L_x_1277) ;  /* 0xffffc7d000007947 */ /* 0x000fea000383ffff */
.L_x_1220:
[----:B------:R-:W-:Y:S01]  /*13630*/  IMAD.MOV.U32 R183, RZ, RZ, R6 ;  /* 0x000000ffffb77224 */ /* 0x000fe200078e0006 */
[----:B------:R-:W-:Y:S01]  /*13640*/  MOV R2, R0 ;  /* 0x0000000000027202 */ /* 0x000fe20000000f00 */
[----:B------:R-:W-:Y:S01]  /*13650*/  IMAD.MOV.U32 R184, RZ, RZ, 0x1f ;  /* 0x0000001fffb87424 */ /* 0x000fe200078e00ff */
[----:B------:R-:W-:Y:S02]  /*13660*/  MOV R3, 0x13680 ;  /* 0x0001368000037802 */ /* 0x000fe40000000f00 */
[----:B-1----:R-:W-:Y:S05]  /*13670*/  CALL.REL.NOINC `($__internal_19_$__cuda_sm70_shflsync_idx_p) ;  /* 0x0000015000007944 */ /* 0x002fea0003c00000 */
[----:B------:R-:W-:Y:S01]  /*13680*/  IMAD.MOV.U32 R10, RZ, RZ, R183 ;  /* 0x000000ffff0a7224 */ /* 0x000fe200078e00b7 */
[----:B------:R-:W-:Y:S01]  /*13690*/  MOV R2, R0 ;  /* 0x0000000000027202 */ /* 0x000fe20000000f00 */
[----:B------:R-:W-:Y:S01]  /*136a0*/  IMAD.MOV.U32 R183, RZ, RZ, R7 ;  /* 0x000000ffffb77224 */ /* 0x000fe200078e0007 */
[----:B------:R-:W-:-:S02]  /*136b0*/  MOV R184, 0x1f ;  /* 0x0000001f00b87802 */ /* 0x000fc40000000f00 */
[----:B------:R-:W-:Y:S02]  /*136c0*/  MOV R3, 0x136e0 ;  /* 0x000136e000037802 */ /* 0x000fe40000000f00 */
[----:B------:R-:W-:Y:S05]  /*136d0*/  CALL.REL.NOINC `($__internal_19_$__cuda_sm70_shflsync_idx_p) ;  /* 0x000000f000007944 */ /* 0x000fea0003c00000 */
[----:B------:R-:W-:Y:S01]  /*136e0*/  MOV R7, R183 ;  /* 0x000000b700077202 */ /* 0x000fe20000000f00 */
[----:B------:R-:W-:Y:S05]  /*136f0*/  BRA `(.L_x_1278) ;  /* 0xffffc75000007947 */ /* 0x000fea000383ffff */
.L_x_1223:
[----:B------:R-:W-:Y:S01]  /*13700*/  IMAD.MOV.U32 R183, RZ, RZ, R4 ;  /* 0x000000ffffb77224 */ /* 0x000fe200078e0004 */
[----:B------:R-:W-:Y:S01]  /*13710*/  MOV R2, R0 ;  /* 0x0000000000027202 */ /* 0x000fe20000000f00 */
[----:B------:R-:W-:Y:S01]  /*13720*/  IMAD.MOV.U32 R184, RZ, RZ, 0x1f ;  /* 0x0000001fffb87424 */ /* 0x000fe200078e00ff */
[----:B------:R-:W-:Y:S02]  /*13730*/  MOV R3, 0x13750 ;  /* 0x0001375000037802 */ /* 0x000fe40000000f00 */
[----:B-1-34-:R-:W-:Y:S05]  /*13740*/  CALL.REL.NOINC `($__internal_19_$__cuda_sm70_shflsync_idx_p) ;  /* 0x0000008000007944 */ /* 0x01afea0003c00000 */
[----:B------:R-:W-:Y:S01]  /*13750*/  MOV R11, R183 ;  /* 0x000000b7000b7202 */ /* 0x000fe20000000f00 */
[----:B------:R-:W-:Y:S05]  /*13760*/  BRA `(.L_x_1222) ;  /* 0xffffc74000007947 */ /* 0x000fea000383ffff */
        .weak           $__internal_18_$__cuda_sm70_shflsync_bfly_p
        .type           $__internal_18_$__cuda_sm70_shflsync_bfly_p,@function
        .size           $__internal_18_$__cuda_sm70_shflsync_bfly_p,($__internal_19_$__cuda_sm70_shflsync_idx_p - $__internal_18_$__cuda_sm70_shflsync_bfly_p)
$__internal_18_$__cuda_sm70_shflsync_bfly_p:
[----:B------:R-:W-:Y:S02]  /*13770*/  MOV R149, 0xffffffff ;  /* 0xffffffff00957802 */ /* 0x000fe40000000f00 */
[----:B------:R-:W-:Y:S02]  /*13780*/  MOV R3, 0x1f ;  /* 0x0000001f00037802 */ /* 0x000fe40000000f00 */
[----:B------:R-:W-:Y:S04]  /*13790*/  WARPSYNC R149 ;  /* 0x0000009500007348 */ /* 0x000fe80003800000 */
[----:B------:R1:W2:Y:S02]  /*137a0*/  SHFL.BFLY PT, R0, R128, R0, R3 ;  /* 0x0c00000080007389 */ /* 0x0002a400000e0003 */
[----:B-1----:R-:W-:-:S04]  /*137b0*/  MOV R3, 0x0 ;  /* 0x0000000000037802 */ /* 0x002fc80000000f00 */
[----:B--2---:R-:W-:Y:S05]  /*137c0*/  RET.REL.NODEC R2 `(_ZN7cutlass13device_kernelIN5flash19enable_sm80_to_sm89INS1_16FlashAttnFwdSm80INS1_25CollectiveMainloopFwdSm80ILi8ELi1ELb0EN4cute5tupleIJNS5_1CILi128EEENS7_ILi64EEENS7_ILi192EEEEEELi192ENS_10bfloat16_tEfNS_4arch4Sm80ELb1ELb0ELb0ELb1ELb1ELb0ELb1ELb1EEENS1_21CollectiveEpilogueFwdINS6_IJS8_SA_S9_EEENS6_IJNS7_ILi1EEESI_SI_EEESC_SE_Li256ELb1ELb1ELb1ELb0EEENS1_36VarlenDynamicPersistentTileSchedulerILi128ELi64ELi256ELi256ELb1ELb1ELb0ELb1ELb1ELb1EEEEEEEEEvNT_6ParamsE) ;  /* 0xfffec83002007950 */ /* 0x004fea0003c3ffff */
        .weak           $__internal_19_$__cuda_sm70_shflsync_idx_p
        .type           $__internal_19_$__cuda_sm70_shflsync_idx_p,@function
        .size           $__internal_19_$__cuda_sm70_shflsync_idx_p,($__internal_20_$__cuda_sm70_shflsync_up_p - $__internal_19_$__cuda_sm70_shflsync_idx_p)
$__internal_19_$__cuda_sm70_shflsync_idx_p:
[----:B------:R-:W-:-:S04]  /*137d0*/  MOV R214, 0xffffffff ;  /* 0xffffffff00d67802 */ /* 0x000fc80000000f00 */
[----:B------:R-:W-:Y:S04]  /*137e0*/  WARPSYNC R214 ;  /* 0x000000d600007348 */ /* 0x000fe80003800000 */
[----:B------:R1:W2:Y:S02]  /*137f0*/  SHFL.IDX PT, R183, R183, R2, R184 ;  /* 0x00000002b7b77389 */ /* 0x0002a400000e00b8 */
[----:B-1----:R-:W-:Y:S02]  /*13800*/  MOV R2, R3 ;  /* 0x0000000300027202 */ /* 0x002fe40000000f00 */
[----:B------:R-:W-:-:S04]  /*13810*/  MOV R3, 0x0 ;  /* 0x0000000000037802 */ /* 0x000fc80000000f00 */
[----:B--2---:R-:W-:Y:S05]  /*13820*/  RET.REL.NODEC R2 `(_ZN7cutlass13device_kernelIN5flash19enable_sm80_to_sm89INS1_16FlashAttnFwdSm80INS1_25CollectiveMainloopFwdSm80ILi8ELi1ELb0EN4cute5tupleIJNS5_1CILi128EEENS7_ILi64EEENS7_ILi192EEEEEELi192ENS_10bfloat16_tEfNS_4arch4Sm80ELb1ELb0ELb0ELb1ELb1ELb0ELb1ELb1EEENS1_21CollectiveEpilogueFwdINS6_IJS8_SA_S9_EEENS6_IJNS7_ILi1EEESI_SI_EEESC_SE_Li256ELb1ELb1ELb1ELb0EEENS1_36VarlenDynamicPersistentTileSchedulerILi128ELi64ELi256ELi256ELb1ELb1ELb0ELb1ELb1ELb1EEEEEEEEEvNT_6ParamsE) ;  /* 0xfffec7d002007950 */ /* 0x004fea0003c3ffff */
        .weak           $__internal_20_$__cuda_sm70_shflsync_up_p
        .type           $__internal_20_$__cuda_sm70_shflsync_up_p,@function
        .size           $__internal_20_$__cuda_sm70_shflsync_up_p,($__internal_21_$__cuda_sm70_votesync_ballot - $__internal_20_$__cuda_sm70_shflsync_up_p)
$__internal_20_$__cuda_sm70_shflsync_up_p:
[----:B------:R-:W-:Y:S02]  /*13830*/  IMAD.MOV.U32 R4, RZ, RZ, RZ ;  /* 0x000000ffff047224 */ /* 0x000fe400078e00ff */
[----:B------:R-:W-:-:S04]  /*13840*/  IMAD.MOV.U32 R10, RZ, RZ, -0x1 ;  /* 0xffffffffff0a7424 */ /* 0x000fc800078e00ff */
[----:B------:R-:W-:Y:S04]  /*13850*/  WARPSYNC R10 ;  /* 0x0000000a00007348 */ /* 0x000fe80003800000 */
[----:B------:R1:W2:Y:S02]  /*13860*/  SHFL.UP PT, R4, R0, R2, R4 ;  /* 0x0400000200047389 */ /* 0x0002a400000e0004 */
[----:B-1----:R-:W-:Y:S02]  /*13870*/  MOV R2, R3 ;  /* 0x0000000300027202 */ /* 0x002fe40000000f00 */
[----:B------:R-:W-:-:S04]  /*13880*/  MOV R3, 0x0 ;  /* 0x0000000000037802 */ /* 0x000fc80000000f00 */
[----:B--2---:R-:W-:Y:S05]  /*13890*/  RET.REL.NODEC R2 `(_ZN7cutlass13device_kernelIN5flash19enable_sm80_to_sm89INS1_16FlashAttnFwdSm80INS1_25CollectiveMainloopFwdSm80ILi8ELi1ELb0EN4cute5tupleIJNS5_1CILi128EEENS7_ILi64EEENS7_ILi192EEEEEELi192ENS_10bfloat16_tEfNS_4arch4Sm80ELb1ELb0ELb0ELb1ELb1ELb0ELb1ELb1EEENS1_21CollectiveEpilogueFwdINS6_IJS8_SA_S9_EEENS6_IJNS7_ILi1EEESI_SI_EEESC_SE_Li256ELb1ELb1ELb1ELb0EEENS1_36VarlenDynamicPersistentTileSchedulerILi128ELi64ELi256ELi256ELb1ELb1ELb0ELb1ELb1ELb1EEEEEEEEEvNT_6ParamsE) ;  /* 0xfffec76002007950 */ /* 0x004fea0003c3ffff */
        .weak           $__internal_21_$__cuda_sm70_votesync_ballot
        .type           $__internal_21_$__cuda_sm70_votesync_ballot,@function
        .size           $__internal_21_$__cuda_sm70_votesync_ballot,(.L_x_3131 - $__internal_21_$__cuda_sm70_votesync_ballot)
$__internal_21_$__cuda_sm70_votesync_ballot:
[----:B------:R-:W-:Y:S01]  /*138a0*/  ISETP.NE.U32.AND P0, PT, R0, 0x1, PT ;  /* 0x000000010000780c */ /* 0x000fe20003f05070 */
[----:B------:R-:W-:-:S04]  /*138b0*/  IMAD.MOV.U32 R3, RZ, RZ, -0x1 ;  /* 0xffffffffff037424 */ /* 0x000fc800078e00ff */
[----:B------:R-:W-:Y:S08]  /*138c0*/  WARPSYNC R3 ;  /* 0x0000000300007348 */ /* 0x000ff00003800000 */
[----:B------:R-:W-:-:S04]  /*138d0*/  VOTE.ANY R0, PT, !P0 ;  /* 0x0000000000007806 */ /* 0x000fc800040e0100 */
[----:B------:R-:W-:Y:S01]  /*138e0*/  LOP3.LUT R0, R0, R3, RZ, 0xc0, !PT ;  /* 0x0000000300007212 */ /* 0x000fe200078ec0ff */
[----:B------:R-:W-:-:S04]  /*138f0*/  IMAD.MOV.U32 R3, RZ, RZ, 0x0 ;  /* 0x00000000ff037424 */ /* 0x000fc800078e00ff */
[----:B------:R-:W-:Y:S05]  /*13900*/  RET.REL.NODEC R2 `(_ZN7cutlass13device_kernelIN5flash19enable_sm80_to_sm89INS1_16FlashAttnFwdSm80INS1_25CollectiveMainloopFwdSm80ILi8ELi1ELb0EN4cute5tupleIJNS5_1CILi128EEENS7_ILi64EEENS7_ILi192EEEEEELi192ENS_10bfloat16_tEfNS_4arch4Sm80ELb1ELb0ELb0ELb1ELb1ELb0ELb1ELb1EEENS1_21CollectiveEpilogueFwdINS6_IJS8_SA_S9_EEENS6_IJNS7_ILi1EEESI_SI_EEESC_SE_Li256ELb1ELb1ELb1ELb0EEENS1_36VarlenDynamicPersistentTileSchedulerILi128ELi64ELi256ELi256ELb1ELb1ELb0ELb1ELb1ELb1EEEEEEEEEvNT_6ParamsE) ;  /* 0xfffec6f002007950 */ /* 0x000fea0003c3ffff */
.L_x_1279:
        /* <DEDUP_REMOVED lines=15> */
.L_x_3131:


//--------------------- .text._ZN7cutlass13device_kernelIN5flash19enable_sm80_to_sm89INS1_16FlashAttnFwdSm80INS1_25CollectiveMainloopFwdSm80ILi8ELi1ELb0EN4cute5tupleIJNS5_1CILi128EEENS7_ILi64EEENS7_ILi192EEEEEELi192ENS_10bfloat16_tEfNS_4arch4Sm80ELb1ELb0ELb0ELb1ELb1ELb1ELb1ELb1EEENS1_21CollectiveEpilogueFwdINS6_IJS8_SA_S9_EEENS6_IJNS7_ILi1EEESI_SI_EEESC_SE_Li256ELb1ELb1ELb1ELb0EEENS1_36VarlenDynamicPersistentTileSchedulerILi128ELi64ELi256ELi256ELb1ELb1ELb0ELb1ELb1ELb1EEEEEEEEEvNT_6ParamsE --------------------------
	.section	.text._ZN7cutlass13device_kernelIN5flash19enable_sm80_to_sm89INS1_16FlashAttnFwdSm80INS1_25CollectiveMainloopFwdSm80ILi8ELi1ELb0EN4cute5tupleIJNS5_1CILi128EEENS7_ILi64EEENS7_ILi192EEEEEELi192ENS_10bfloat16_tEfNS_4arch4Sm80ELb1ELb0ELb0ELb1ELb1ELb1ELb1ELb1EEENS1_21CollectiveEpilogueFwdINS6_IJS8_SA_S9_EEENS6_IJNS7_ILi1EEESI_SI_EEESC_SE_Li256ELb1ELb1ELb1ELb0EEENS1_36VarlenDynamicPersistentTileSchedulerILi128ELi64ELi256ELi256ELb1ELb1ELb0ELb1ELb1ELb1EEEEEEEEEvNT_6ParamsE,"ax",@progbits
	.sectioninfo	@"SHI_REGISTERS=255"
	.align	128
.text._ZN7cutlass13device_kernelIN5flash19enable_sm80_to_sm89INS1_16FlashAttnFwdSm80INS1_25CollectiveMainloopFwdSm80ILi8ELi1ELb0EN4cute5tupleIJNS5_1CILi128EEENS7_ILi64EEENS7_ILi192EEEEEELi192ENS_10bfloat16_tEfNS_4arch4Sm80ELb1ELb0ELb0ELb1ELb1ELb1ELb1ELb1EEENS1_21CollectiveEpilogueFwdINS6_IJS8_SA_S9_EEENS6_IJNS7_ILi1EEESI_SI_EEESC_SE_Li256ELb1ELb1ELb1ELb0EEENS1_36VarlenDynamicPersistentTileSchedulerILi128ELi64ELi256ELi256ELb1ELb1ELb0ELb1ELb1ELb1EEEEEEEEEvNT_6ParamsE:
        .type           _ZN7cutlass13device_kernelIN5flash19enable_sm80_to_sm89INS1_16FlashAttnFwdSm80INS1_25CollectiveMainloopFwdSm80ILi8ELi1ELb0EN4cute5tupleIJNS5_1CILi128EEENS7_ILi64EEENS7_ILi192EEEEEELi192ENS_10bfloat16_tEfNS_4arch4Sm80ELb1ELb0ELb0ELb1ELb1ELb1ELb1ELb1EEENS1_21CollectiveEpilogueFwdINS6_IJS8_SA_S9_EEENS6_IJNS7_ILi1EEESI_SI_EEESC_SE_Li256ELb1ELb1ELb1ELb0EEENS1_36VarlenDynamicPersistentTileSchedulerILi128ELi64ELi256ELi256ELb1ELb1ELb0ELb1ELb1ELb1EEEEEEEEEvNT_6ParamsE,@function
        .size           _ZN7cutlass13device_kernelIN5flash19enable_sm80_to_sm89INS1_16FlashAttnFwdSm80INS1_25CollectiveMainloopFwdSm80ILi8ELi1ELb0EN4cute5tupleIJNS5_1CILi128EEENS7_ILi64EEENS7_ILi192EEEEEELi192ENS_10bfloat16_tEfNS_4arch4Sm80ELb1ELb0ELb0ELb1ELb1ELb1ELb1ELb1EEENS1_21CollectiveEpilogueFwdINS6_IJS8_SA_S9_EEENS6_IJNS7_ILi1EEESI_SI_EEESC_SE_Li256ELb1ELb1ELb1ELb0EEENS1_36VarlenDynamicPersistentTileSchedulerILi128ELi64ELi256ELi256ELb1ELb1ELb0ELb1ELb1ELb1EEEEEEEEEvNT_6ParamsE,(.L_x_3136 - _ZN7cutlass13device_kernelIN5flash19enable_sm80_to_sm89INS1_16FlashAttnFwdSm80INS1_25CollectiveMainloopFwdSm80ILi8ELi1ELb0EN4cute5tupleIJNS5_1CILi128EEENS7_ILi64EEENS7_ILi192EEEEEELi192ENS_10bfloat16_tEfNS_4arch4Sm80ELb1ELb0ELb0ELb1ELb1ELb1ELb1ELb1EEENS1_21CollectiveEpilogueFwdINS6_IJS8_SA_S9_EEENS6_IJNS7_ILi1EEESI_SI_EEESC_SE_Li256ELb1ELb1ELb1ELb0EEENS1_36VarlenDynamicPersistentTileSchedulerILi128ELi64ELi256ELi256ELb1ELb1ELb0ELb1ELb1ELb1EEEEEEEEEvNT_6ParamsE)
        .other          _ZN7cutlass13device_kernelIN5flash19enable_sm80_to_sm89INS1_16FlashAttnFwdSm80INS1_25CollectiveMainloopFwdSm80ILi8ELi1ELb0EN4cute5tupleIJNS5_1CILi128EEENS7_ILi64EEENS7_ILi192EEEEEELi192ENS_10bfloat16_tEfNS_4arch4Sm80ELb1ELb0ELb0ELb1ELb1ELb1ELb1ELb1EEENS1_21CollectiveEpilogueFwdINS6_IJS8_SA_S9_EEENS6_IJNS7_ILi1EEESI_SI_EEESC_SE_Li256ELb1ELb1ELb1ELb0EEENS1_36VarlenDynamicPersistentTileSchedulerILi128ELi64ELi256ELi256ELb1ELb1ELb0ELb1ELb1ELb1EEEEEEEEEvNT_6ParamsE,@"STO_CUDA_ENTRY STV_DEFAULT"
_ZN7cutlass13device_kernelIN5flash19enable_sm80_to_sm89INS1_16FlashAttnFwdSm80INS1_25CollectiveMainloopFwdSm80ILi8ELi1ELb0EN4cute5tupleIJNS5_1CILi128EEENS7_ILi64EEENS7_ILi192EEEEEELi192ENS_10bfloat16_tEfNS_4arch4Sm80ELb1ELb0ELb0ELb1ELb1ELb1ELb1ELb1EEENS1_21CollectiveEpilogueFwdINS6_IJS8_SA_S9_EEENS6_IJNS7_ILi1EEESI_SI_EEESC_SE_Li256ELb1ELb1ELb1ELb0EEENS1_36VarlenDynamicPersistentTileSchedulerILi128ELi64ELi256ELi256ELb1ELb1ELb0ELb1ELb1ELb1EEEEEEEEEvNT_6ParamsE:
        /* <DEDUP_REMOVED lines=52> */
.L_x_1285:
        /* <DEDUP_REMOVED lines=16> */
.L_x_1474:
        /* <DEDUP_REMOVED lines=16> */
.L_x_1475:
[----:B---3--:R-:W-:-:S05]  /*0540*/  IMAD R0, R0, c[0x0][0x538], RZ ;  /* 0x00014e0000007a24 */ /* 0x008fca00078e02ff */
[----:B------:R-:W-:-:S04]  /*0550*/  IADD3 R6, R0, R6, RZ ;  /* 0x0000000600067210 */ /* 0x000fc80007ffe0ff */
[----:B------:R-:W-:-:S13]  /*0560*/  ISETP.GT.AND P0, PT, R6, UR4, PT ;  /* 0x0000000406007c0c */ /* 0x000fda000bf04270 */
[----:B-12---:R-:W-:Y:S05]  /*0570*/  @!P0 BRA `(.L_x_1285) ;  /* 0xfffffdc000008947 */ /* 0x006fea000383ffff */
.L_x_1281:
[----:B------:R-:W-:-:S05]  /*0580*/  IADD3 R11, -R0, R6, RZ ;  /* 0x00000006000b7210 */ /* 0x000fca0007ffe1ff */
[----:B------:R-:W-:-:S05]  /*0590*/  IMAD R0, R4, c[0x0][0x538], R11 ;  /* 0x00014e0004007a24 */ /* 0x000fca00078e020b */
[----:B------:R-:W-:Y:S01]  /*05a0*/  ISETP.GT.AND P0, PT, R0, UR4, PT ;  /* 0x0000000400007c0c */ /* 0x000fe2000bf04270 */
[----:B------:R-:W-:-:S12]  /*05b0*/  BRA.DIV ~URZ, `(.L_x_1286) ;  /* 0x0001d4a27f007947 */ /* 0x000fd8000b800000 */
[----:B------:R-:W-:-:S04]  /*05c0*/  VOTE.ANY R10, PT, !P0 ;  /* 0x00000000000a7806 */ /* 0x000fc800040e0100 */
.L_x_1476:
[----:B------:R-:W1:Y:S02]  /*05d0*/  POPC R5, R10 ;  /* 0x0000000a00057309 */ /* 0x000e640000000000 */
[----:B-12---:R-:W-:Y:S01]  /*05e0*/  IADD3 R247, R5, R7, RZ ;  /* 0x0000000705f77210 */ /* 0x006fe20007ffe0ff */
[----:B------:R-:W-:Y:S05]  /*05f0*/  BRA.DIV ~URZ, `(.L_x_1287) ;  /* 0x0001d4b27f007947 */ /* 0x000fea000b800000 */
[----:B------:R1:W2:Y:S01]  /*0600*/  SHFL.IDX PT, R12, R9, R5, 0x1f ;  /* 0x00001f05090c7589 */ /* 0x0002a200000e0000 */
[----:B------:R-:W-:-:S03]  /*0610*/  MOV R6, RZ ;  /* 0x000000ff00067202 */ /* 0x000fc60000000f00 */
[----:B------:R1:W3:Y:S04]  /*0620*/  SHFL.IDX PT, R9, R8, R5, 0x1f ;  /* 0x00001f0508097589 */ /* 0x0002e800000e0000 */
.L_x_1477:
[----:B------:R-:W-:Y:S01]  /*0630*/  ISETP.NE.AND P0, PT, R10, RZ, PT ;  /* 0x000000ff0a00720c */ /* 0x000fe20003f05270 */
[----:B------:R-:W-:-:S12]  /*0640*/  BSSY B0, `(.L_x_1288) ;  /* 0x0000005000007945 */ /* 0x000fd80003800000 */
[----:B------:R-:W-:Y:S05]  /*0650*/  @!P0 BRA `(.L_x_1289) ;  /* 0x0000003000008947 */ /* 0x000fea0003800000 */
[----:B------:R-:W-:Y:S01]  /*0660*/  IADD3 R0, R5, -0x1, RZ ;  /* 0xffffffff05007810 */ /* 0x000fe20007ffe0ff */
[----:B------:R-:W-:Y:S05]  /*0670*/  BRA.DIV ~URZ, `(.L_x_1290) ;  /* 0x0001d5127f007947 */ /* 0x000fea000b800000 */
[----:B------:R4:W1:Y:S02]  /*0680*/  SHFL.IDX PT, R6, R4, R0, 0x1f ;  /* 0x00001f0004067589 */ /* 0x00086400000e0000 */
.L_x_1289:
[----:B------:R-:W-:Y:S05]  /*0690*/  BSYNC B0 ;  /* 0x0000000000007941 */ /* 0x000fea0003800000 */
.L_x_1288:
[----:B---3--:R-:W-:Y:S01]  /*06a0*/  ISETP.NE.AND P0, PT, R9, 0x1, PT ;  /* 0x000000010900780c */ /* 0x008fe20003f05270 */
[----:B-1----:R-:W-:Y:S01]  /*06b0*/  IMAD R244, R6, c[0x0][0x538], R11 ;  /* 0x00014e0006f47a24 */ /* 0x002fe200078e020b */
[----:B------:R-:W-:Y:S04]  /*06c0*/  BSSY B0, `(.L_x_1291) ;  /* 0x0000085000007945 */ /* 0x000fe80003800000 */
[----:B------:R-:W-:-:S07]  /*06d0*/  IADD3 R11, -R244, UR4, RZ ;  /* 0x00000004f40b7c10 */ /* 0x000fce000fffe1ff */
[----:B------:R-:W-:Y:S05]  /*06e0*/  @!P0 BRA `(.L_x_1292) ;  /* 0x000003e000008947 */ /* 0x000fea0003800000 */
[-C--:B--2-4-:R-:W-:Y:S02]  /*06f0*/  IABS R0, R12.reuse ;  /* 0x0000000c00007213 */ /* 0x094fe40000000000 */
        /* <DEDUP_REMOVED lines=61> */
.L_x_1292:
[----:B------:R-:W-:-:S04]  /*0ad0*/  IMAD.MOV.U32 R2, RZ, RZ, 0x4 ;  /* 0x00000004ff027424 */ /* 0x000fc800078e00ff */
[----:B------:R-:W-:-:S05]  /*0ae0*/  IMAD.WIDE R2, R247, R2, c[0x0][0x590] ;  /* 0x00016400f7027625 */ /* 0x000fca00078e0202 */
[----:B------:R-:W3:Y:S02]  /*0af0*/  LDG.E R7, [R2.64] ;  /* 0x0000000802077981 */ /* 0x000ee4000c1e1900 */
[----:B--23--:R-:W-:-:S05]  /*0b00*/  IMAD R9, R7, R12, RZ ;  /* 0x0000000c07097224 */ /* 0x00cfca00078e02ff */
[-C--:B----4-:R-:W-:Y:S02]  /*0b10*/  IABS R0, R9.reuse ;  /* 0x0000000900007213 */ /* 0x090fe40000000000 */
        /* <DEDUP_REMOVED lines=63> */
.L_x_1293:
[----:B------:R-:W-:Y:S05]  /*0f10*/  BSYNC B0 ;  /* 0x0000000000007941 */ /* 0x000fea0003800000 */
.L_x_1291:
[----:B------:R-:W-:-:S04]  /*0f20*/  LOP3.LUT R0, RZ, R0, RZ, 0x33, !PT ;  /* 0x00000000ff007212 */ /* 0x000fc800078e33ff */
[----:B------:R-:W-:Y:S01]  /*0f30*/  IADD3 R245, R0, R12, RZ ;  /* 0x0000000c00f57210 */ /* 0x000fe20007ffe0ff */
[----:B------:R-:W-:Y:S05]  /*0f40*/  BRA `(.L_x_1294) ;  /* 0x0000004000007947 */ /* 0x000fea0003800000 */
.L_x_1282:
[----:B--2---:R-:W-:Y:S01]  /*0f50*/  IMAD.MOV.U32 R245, RZ, RZ, RZ ;  /* 0x000000fffff57224 */ /* 0x004fe200078e00ff */
[----:B------:R-:W-:Y:S01]  /*0f60*/  MOV R246, RZ ;  /* 0x000000ff00f67202 */ /* 0x000fe20000000f00 */
[----:B------:R-:W-:Y:S01]  /*0f70*/  IMAD.U32 R244, RZ, RZ, UR4 ;  /* 0x00000004fff47e24 */ /* 0x000fe2000f8e00ff */
[----:B------:R-:W-:Y:S02]  /*0f80*/  MOV R247, c[0x0][0x53c] ;  /* 0x00014f0000f77a02 */ /* 0x000fe40000000f00 */
.L_x_1294:
[----:B------:R-:W-:Y:S01]  /*0f90*/  ISETP.NE.AND P0, PT, R13, RZ, PT ;  /* 0x000000ff0d00720c */ /* 0x000fe20003f05270 */
[----:B------:R-:W-:-:S12]  /*0fa0*/  WARPSYNC 0xffffffff ;  /* 0xffffffff00007948 */ /* 0x000fd80003800000 */
[----:B------:R1:W-:Y:S04]  /*0fb0*/  @!P0 STS.128 [0x18100], R244 ;  /* 0x018100f4ff008388 */ /* 0x0003e80000000c00 */
[----:B------:R-:W-:Y:S06]  /*0fc0*/  BAR.ARV 0x5, 0x100 ;  /* 0x0144000000007b1d */ /* 0x000fec0000002000 */
.L_x_1280:
[----:B-12---:R-:W-:-:S13]  /*0fd0*/  ISETP.GE.AND P0, PT, R247, c[0x0][0x53c], PT ;  /* 0x00014f00f7007a0c */ /* 0x006fda0003f06270 */
        /* <DEDUP_REMOVED lines=10> */
[----:B------:R-:W-:Y:S02]  /*1080*/  SHF.R.S32.HI R25, RZ, 0x3, R6 ;  /* 0x00000003ff197819 */ /* 0x000fe40000011406 */
[----:B------:R-:W-:Y:S02]  /*1090*/  LOP3.LUT R3, R6, 0xfffffff8, RZ, 0xc0, !PT ;  /* 0xfffffff806037812 */ /* 0x000fe400078ec0ff */
[C---:B------:R-:W-:Y:S01]  /*10a0*/  LEA.HI R0, R2.reuse, R4, RZ, 0x1 ;  /* 0x0000000402007211 */ /* 0x040fe200078f08ff */
[----:B------:R-:W-:Y:S01]  /*10b0*/  IMAD.SHL.U32 R5, R25, 0x40, RZ ;  /* 0x0000004019057824 */ /* 0x000fe200078e00ff */
[----:B------:R-:W-:Y:S01]  /*10c0*/  LOP3.LUT R2, R2, 0xfffffff0, RZ, 0xc0, !PT ;  /* 0xfffffff002027812 */ /* 0x000fe200078ec0ff */
[----:B------:R-:W-:Y:S01]  /*10d0*/  IMAD.IADD R8, R16, 0x1, -R3 ;  /* 0x0000000110087824 */ /* 0x000fe200078e0a03 */
[----:B------:R-:W-:-:S02]  /*10e0*/  LOP3.LUT R3, R0, 0xfffffffe, RZ, 0xc0, !PT ;  /* 0xfffffffe00037812 */ /* 0x000fc400078ec0ff */
[----:B------:R-:W-:Y:S01]  /*10f0*/  LOP3.LUT R0, R5, 0x1c0, RZ, 0xc0, !PT ;  /* 0x000001c005007812 */ /* 0x000fe200078ec0ff */
[----:B------:R-:W-:Y:S01]  /*1100*/  IMAD.SHL.U32 R204, R8, 0x8, RZ ;  /* 0x0000000808cc7824 */ /* 0x000fe200078e00ff */
[-C--:B------:R-:W-:Y:S01]  /*1110*/  LEA.HI R14, R12, R16.reuse, RZ, 0x2 ;  /* 0x000000100c0e7211 */ /* 0x080fe200078f10ff */
[----:B------:R-:W-:Y:S01]  /*1120*/  IMAD.IADD R2, R16, 0x1, -R2 ;  /* 0x0000000110027824 */ /* 0x000fe200078e0a02 */
[----:B------:R-:W-:Y:S01]  /*1130*/  LEA.HI R13, R12, R16, RZ, 0x5 ;  /* 0x000000100c0d7211 */ /* 0x000fe200078f28ff */
[----:B------:R-:W-:Y:S01]  /*1140*/  IMAD.IADD R10, R4, 0x1, -R3 ;  /* 0x00000001040a7824 */ /* 0x000fe200078e0a03 */
[----:B------:R-:W-:Y:S01]  /*1150*/  LOP3.LUT R3, R0, 0x38, R204, 0xf8, !PT ;  /* 0x0000003800037812 */ /* 0x000fe200078ef8cc */
[C---:B------:R-:W-:Y:S01]  /*1160*/  IMAD.SHL.U32 R4, R8.reuse, 0x40, RZ ;  /* 0x0000004008047824 */ /* 0x040fe200078e00ff */
[----:B------:R-:W-:Y:S01]  /*1170*/  SHF.R.U32.HI R0, RZ, 0x3, R0 ;  /* 0x00000003ff007819 */ /* 0x000fe20000011600 */
[----:B------:R-:W-:Y:S01]  /*1180*/  IMAD R221, R8, 0x20, R25 ;  /* 0x0000002008dd7824 */ /* 0x000fe200078e0219 */
[----:B------:R-:W-:-:S02]  /*1190*/  SHF.R.S32.HI R5, RZ, 0x1f, R2 ;  /* 0x0000001fff057819 */ /* 0x000fc40000011402 */
[----:B------:R-:W-:Y:S02]  /*11a0*/  LOP3.LUT R9, R3, R0, RZ, 0x3c, !PT ;  /* 0x0000000003097212 */ /* 0x000fe400078e3cff */
[----:B------:R-:W-:Y:S02]  /*11b0*/  LOP3.LUT R0, R4, 0x1c0, RZ, 0xc0, !PT ;  /* 0x000001c004007812 */ /* 0x000fe400078ec0ff */
[--C-:B------:R-:W-:Y:S02]  /*11c0*/  SHF.R.S32.HI R216, RZ, 0x2, R14.reuse ;  /* 0x00000002ffd87819 */ /* 0x100fe4000001140e */
[----:B------:R-:W-:Y:S02]  /*11d0*/  SHF.R.S32.HI R7, RZ, 0x1f, R14 ;  /* 0x0000001fff077819 */ /* 0x000fe4000001140e */
[----:B------:R-:W-:Y:S02]  /*11e0*/  LEA.HI R11, R5, R2, RZ, 0x3 ;  /* 0x00000002050b7211 */ /* 0x000fe400078f18ff */
[----:B------:R-:W-:-:S02]  /*11f0*/  LOP3.LUT R5, R0, 0x8, R6, 0xf8, !PT ;  /* 0x0000000800057812 */ /* 0x000fc400078ef806 */
[----:B------:R-:W-:Y:S02]  /*1200*/  SHF.R.U32.HI R3, RZ, 0x3, R0 ;  /* 0x00000003ff037819 */ /* 0x000fe40000011600 */
[----:B------:R-:W-:Y:S02]  /*1210*/  LEA.HI R0, R7, R216, RZ, 0x3 ;  /* 0x000000d807007211 */ /* 0x000fe400078f18ff */
[----:B------:R-:W-:Y:S02]  /*1220*/  LOP3.LUT R4, R11, 0xfffffff8, RZ, 0xc0, !PT ;  /* 0xfffffff80b047812 */ /* 0x000fe400078ec0ff */
[----:B------:R-:W-:Y:S02]  /*1230*/  LOP3.LUT R0, R0, 0xfffffff8, RZ, 0xc0, !PT ;  /* 0xfffffff800007812 */ /* 0x000fe400078ec0ff */
[----:B------:R-:W-:Y:S01]  /*1240*/  LOP3.LUT R7, R5, R3, RZ, 0x3c, !PT ;  /* 0x0000000305077212 */ /* 0x000fe200078e3cff */
[----:B------:R-:W-:Y:S01]  /*1250*/  IMAD.IADD R6, R2, 0x1, -R4 ;  /* 0x0000000102067824 */ /* 0x000fe200078e0a04 */
[----:B------:R-:W-:Y:S01]  /*1260*/  LOP3.LUT R2, R13, 0xffffffe0, RZ, 0xc0, !PT ;  /* 0xffffffe00d027812 */ /* 0x000fe200078ec0ff */
[----:B------:R-:W-:Y:S01]  /*1270*/  IMAD.IADD R0, R216, 0x1, -R0 ;  /* 0x00000001d8007824 */ /* 0x000fe200078e0a00 */
[----:B------:R-:W-:-:S02]  /*1280*/  SHF.R.S32.HI R5, RZ, 0x5, R13 ;  /* 0x00000005ff057819 */ /* 0x000fc4000001140d */
[----:B------:R-:W-:Y:S01]  /*1290*/  SHF.R.S32.HI R3, RZ, 0x1f, R13 ;  /* 0x0000001fff037819 */ /* 0x000fe2000001140d */
[----:B------:R-:W-:Y:S01]  /*12a0*/  IMAD.IADD R23, R16, 0x1, -R2 ;  /* 0x0000000110177824 */ /* 0x000fe200078e0a02 */
[----:B------:R-:W-:Y:S01]  /*12b0*/  LEA.HI R4, R12, R16, RZ, 0x6 ;  /* 0x000000100c047211 */ /* 0x000fe200078f30ff */
[----:B------:R-:W-:Y:S01]  /*12c0*/  IMAD.SHL.U32 R229, R5, 0x200, RZ ;  /* 0x0000020005e57824 */ /* 0x000fe200078e00ff */
[----:B------:R-:W-:Y:S01]  /*12d0*/  LEA.HI R2, R3, R5, RZ, 0x3 ;  /* 0x0000000503027211 */ /* 0x000fe200078f18ff */
[----:B------:R-:W-:Y:S01]  /*12e0*/  IMAD.SHL.U32 R13, R11, 0x40, RZ ;  /* 0x000000400b0d7824 */ /* 0x000fe200078e00ff */
[----:B------:R-:W-:Y:S01]  /*12f0*/  LOP3.LUT R3, R0, 0x1, RZ, 0xc0, !PT ;  /* 0x0000000100037812 */ /* 0x000fe200078ec0ff */
[----:B------:R-:W-:Y:S01]  /*1300*/  IMAD.SHL.U32 R4, R4, 0x8, RZ ;  /* 0x0000000804047824 */ /* 0x000fe200078e00ff */
[----:B------:R-:W-:Y:S02]  /*1310*/  SHF.R.S32.HI R12, RZ, 0x1f, R23 ;  /* 0x0000001fff0c7819 */ /* 0x000fe40000011417 */
[----:B------:R-:W-:-:S02]  /*1320*/  ISETP.NE.U32.AND P0, PT, R3, 0x1, PT ;  /* 0x000000010300780c */ /* 0x000fc40003f05070 */
[----:B------:R-:W-:Y:S02]  /*1330*/  LOP3.LUT R2, R2, 0xffffff8, RZ, 0xc0, !PT ;  /* 0x0ffffff802027812 */ /* 0x000fe400078ec0ff */
[C---:B------:R-:W-:Y:S01]  /*1340*/  R2P PR, R0.reuse, 0x6 ;  /* 0x0000000600007804 */ /* 0x040fe20000000000 */
[----:B------:R-:W-:Y:S01]  /*1350*/  IMAD.SHL.U32 R0, R0, 0x40, RZ ;  /* 0x0000004000007824 */ /* 0x000fe200078e00ff */
[----:B------:R-:W-:Y:S01]  /*1360*/  LEA.HI R15, R12, R23, RZ, 0x2 ;  /* 0x000000170c0f7211 */ /* 0x000fe200078f10ff */
[----:B------:R-:W-:Y:S01]  /*1370*/  IMAD.IADD R3, R5, 0x1, -R2 ;  /* 0x0000000105037824 */ /* 0x000fe200078e0a02 */
[----:B------:R-:W-:Y:S02]  /*1380*/  LOP3.LUT R194, R9, 0x7ffffe00, R4, 0xf8, !PT ;  /* 0x7ffffe0009c27812 */ /* 0x000fe400078ef804 */
[----:B------:R-:W-:Y:S02]  /*1390*/  SHF.R.S32.HI R2, RZ, 0x2, R15 ;  /* 0x00000002ff027819 */ /* 0x000fe4000001140f */
[----:B------:R-:W-:Y:S01]  /*13a0*/  LOP3.LUT R227, R0, 0x1c0, RZ, 0xc0, !PT ;  /* 0x000001c000e37812 */ /* 0x000fe200078ec0ff */
[----:B------:R-:W-:Y:S01]  /*13b0*/  IMAD.SHL.U32 R0, R6, 0x40, RZ ;  /* 0x0000004006007824 */ /* 0x000fe200078e00ff */
[----:B------:R-:W-:Y:S01]  /*13c0*/  LOP3.LUT R4, R14, 0xfffffffc, RZ, 0xc0, !PT ;  /* 0xfffffffc0e047812 */ /* 0x000fe200078ec0ff */
[----:B------:R-:W-:Y:S01]  /*13d0*/  IMAD R22, R3, 0x10, R2 ;  /* 0x0000001003167824 */ /* 0x000fe200078e0202 */
[----:B------:R-:W-:Y:S01]  /*13e0*/  IADD3 R9, R216, 0x40, RZ ;  /* 0x00000040d8097810 */ /* 0x000fe20007ffe0ff */
[----:B------:R-:W-:Y:S01]  /*13f0*/  IMAD.SHL.U32 R2, R10, 0x8, RZ ;  /* 0x000000080a027824 */ /* 0x000fe200078e00ff */
[----:B------:R-:W-:Y:S01]  /*1400*/  LOP3.LUT R0, R0, 0x1c0, RZ, 0xc0, !PT ;  /* 0x000001c000007812 */ /* 0x000fe200078ec0ff */
[----:B------:R-:W-:Y:S01]  /*1410*/  IMAD.IADD R248, R16, 0x1, -R4 ;  /* 0x0000000110f87824 */ /* 0x000fe200078e0a04 */
[----:B------:R-:W-:Y:S01]  /*1420*/  SHF.R.U32.HI R228, RZ, 0x3, R227 ;  /* 0x00000003ffe47819 */ /* 0x000fe200000116e3 */
[----:B------:R-:W-:Y:S01]  /*1430*/  IMAD.SHL.U32 R14, R5, 0x400, RZ ;  /* 0x00000400050e7824 */ /* 0x000fe200078e00ff */
[----:B------:R-:W-:Y:S01]  /*1440*/  LOP3.LUT R3, R0, 0x8, R2, 0xf8, !PT ;  /* 0x0000000800037812 */ /* 0x000fe200078ef802 */
[----:B------:R-:W-:Y:S01]  /*1450*/  IMAD.SHL.U32 R140, R248, 0x4, RZ ;  /* 0x00000004f88c7824 */ /* 0x000fe200078e00ff */
[----:B------:R-:W-:Y:S01]  /*1460*/  SHF.R.U32.HI R0, RZ, 0x3, R0 ;  /* 0x00000003ff007819 */ /* 0x000fe20000011600 */
[----:B------:R-:W-:Y:S01]  /*1470*/  IMAD R2, R10, 0x200, R7 ;  /* 0x000002000a027824 */ /* 0x000fe200078e0207 */
[----:B------:R-:W-:Y:S01]  /*1480*/  LOP3.LUT P6, RZ, R6, 0x2, RZ, 0xc0, !PT ;  /* 0x0000000206ff7812 */ /* 0x000fe200078cc0ff */
[----:B------:R-:W-:Y:S01]  /*1490*/  IMAD.SHL.U32 R102, R248, 0x8, RZ ;  /* 0x00000008f8667824 */ /* 0x000fe200078e00ff */
[----:B------:R-:W-:Y:S01]  /*14a0*/  LOP3.LUT R7, R3, R0, RZ, 0x3c, !PT ;  /* 0x0000000003077212 */ /* 0x000fe200078e3cff */
[----:B------:R-:W-:Y:S01]  /*14b0*/  IMAD.SHL.U32 R3, R9, 0x40, RZ ;  /* 0x0000004009037824 */ /* 0x000fe200078e00ff */
[----:B------:R-:W-:Y:S01]  /*14c0*/  SHF.R.S32.HI R0, RZ, 0x1f, R9 ;  /* 0x0000001fff007819 */ /* 0x000fe20000011409 */
[----:B------:R-:W-:Y:S01]  /*14d0*/  STL [R1+0x5c], R22 ;  /* 0x00005c1601007387 */ /* 0x000fe20000100800 */
[----:B------:R-:W-:Y:S01]  /*14e0*/  IADD3 R143, R140, 0x20, RZ ;  /* 0x000000208c8f7810 */ /* 0x000fe20007ffe0ff */
[----:B------:R-:W-:Y:S01]  /*14f0*/  IMAD.SHL.U32 R194, R194, 0x2, RZ ;  /* 0x00000002c2c27824 */ /* 0x000fe200078e00ff */
[----:B------:R-:W-:Y:S01]  /*1500*/  LOP3.LUT P5, RZ, R6, 0x4, RZ, 0xc0, !PT ;  /* 0x0000000406ff7812 */ /* 0x000fe200078ac0ff */
[----:B------:R-:W-:Y:S01]  /*1510*/  IMAD R6, R248, 0x2, R14 ;  /* 0x00000002f8067824 */ /* 0x000fe200078e020e */
[----:B------:R-:W-:Y:S01]  /*1520*/  LOP3.LUT R4, R228, R227, RZ, 0xfc, !PT ;  /* 0x000000e3e4047212 */ /* 0x000fe200078efcff */
[C---:B------:R-:W-:Y:S01]  /*1530*/  IMAD.IADD R107, R140.reuse, 0x1, R143 ;  /* 0x000000018c6b7824 */ /* 0x040fe200078e028f */
[----:B------:R-:W-:-:S02]  /*1540*/  IADD3 R142, R140, 0x40, RZ ;  /* 0x000000408c8e7810 */ /* 0x000fc40007ffe0ff */
[----:B------:R-:W-:Y:S01]  /*1550*/  LEA.HI R0, R0, R9, RZ, 0x3 ;  /* 0x0000000900007211 */ /* 0x000fe200078f18ff */
[----:B------:R-:W-:Y:S01]  /*1560*/  IMAD.IADD R18, R6, 0x1, R4 ;  /* 0x0000000106127824 */ /* 0x000fe200078e0204 */
[----:B------:R-:W-:Y:S01]  /*1570*/  LOP3.LUT R24, R3, 0x1c0, RZ, 0xc0, !PT ;  /* 0x000001c003187812 */ /* 0x000fe200078ec0ff */
[----:B------:R-:W-:Y:S01]  /*1580*/  IMAD.IADD R106, R140, 0x1, R142 ;  /* 0x000000018c6a7824 */ /* 0x000fe200078e028e */
[----:B------:R-:W-:Y:S01]  /*1590*/  SHF.R.S32.HI R3, RZ, 0x1f, R107 ;  /* 0x0000001fff037819 */ /* 0x000fe2000001146b */
[----:B------:R-:W-:Y:S01]  /*15a0*/  IMAD.SHL.U32 R4, R0, 0x40, RZ ;  /* 0x0000004000047824 */ /* 0x000fe200078e00ff */
[----:B------:R-:W-:Y:S02]  /*15b0*/  SHF.R.U32.HI R21, RZ, 0x3, R24 ;  /* 0x00000003ff157819 */ /* 0x000fe40000011618 */
[----:B------:R-:W-:Y:S02]  /*15c0*/  SHF.R.S32.HI R0, RZ, 0x1f, R106 ;  /* 0x0000001fff007819 */ /* 0x000fe4000001146a */
[----:B------:R-:W-:-:S02]  /*15d0*/  LOP3.LUT R20, R4, 0xfffffe00, RZ, 0xc0, !PT ;  /* 0xfffffe0004147812 */ /* 0x000fc400078ec0ff */
[CC--:B------:R-:W-:Y:S02]  /*15e0*/  LEA.HI R4, R3.reuse, R107.reuse, RZ, 0x6 ;  /* 0x0000006b03047211 */ /* 0x0c0fe400078f30ff */
[-C--:B------:R-:W-:Y:S01]  /*15f0*/  LEA.HI R5, R0, R106.reuse, RZ, 0x6 ;  /* 0x0000006a00057211 */ /* 0x080fe200078f30ff */
[----:B------:R-:W-:Y:S01]  /*1600*/  STL [R1+0x28], R20 ;  /* 0x0000281401007387 */ /* 0x000fe20000100800 */
[----:B------:R-:W-:Y:S01]  /*1610*/  LEA.HI R12, R3, R107, RZ, 0x3 ;  /* 0x0000006b030c7211 */ /* 0x000fe200078f18ff */
[----:B------:R-:W-:Y:S01]  /*1620*/  IMAD.SHL.U32 R3, R4, 0x80, RZ ;  /* 0x0000008004037824 */ /* 0x000fe200078e00ff */
[----:B------:R-:W-:Y:S01]  /*1630*/  LEA.HI R11, R0, R106, RZ, 0x3 ;  /* 0x0000006a000b7211 */ /* 0x000fe200078f18ff */
[----:B------:R-:W-:Y:S01]  /*1640*/  IMAD.SHL.U32 R5, R5, 0x80, RZ ;  /* 0x0000008005057824 */ /* 0x000fe200078e00ff */
[--C-:B------:R-:W-:Y:S02]  /*1650*/  LOP3.LUT R4, R227, 0x38, R12.reuse, 0xf8, !PT ;  /* 0x00000038e3047812 */ /* 0x100fe400078ef80c */
[----:B------:R-:W-:-:S02]  /*1660*/  LOP3.LUT R0, R24, 0x38, R12, 0xf8, !PT ;  /* 0x0000003818007812 */ /* 0x000fc400078ef80c */
[--C-:B------:R-:W-:Y:S02]  /*1670*/  LOP3.LUT R6, R227, 0x38, R11.reuse, 0xf8, !PT ;  /* 0x00000038e3067812 */ /* 0x100fe400078ef80b */
[----:B------:R-:W-:Y:S02]  /*1680*/  LOP3.LUT R10, R24, 0x38, R11, 0xf8, !PT ;  /* 0x00000038180a7812 */ /* 0x000fe400078ef80b */
[----:B------:R-:W-:Y:S02]  /*1690*/  LOP3.LUT R9, R4, R228, RZ, 0x3c, !PT ;  /* 0x000000e404097212 */ /* 0x000fe400078e3cff */
[----:B------:R-:W-:Y:S02]  /*16a0*/  LOP3.LUT R3, R3, 0xffffe000, RZ, 0xc0, !PT ;  /* 0xffffe00003037812 */ /* 0x000fe400078ec0ff */
[----:B------:R-:W-:Y:S02]  /*16b0*/  LOP3.LUT R4, R0, R21, RZ, 0x3c, !PT ;  /* 0x0000001500047212 */ /* 0x000fe400078e3cff */
[----:B------:R-:W-:-:S02]  /*16c0*/  LOP3.LUT R0, R5, 0xffffe000, RZ, 0xc0, !PT ;  /* 0xffffe00005007812 */ /* 0x000fc400078ec0ff */
[----:B------:R-:W-:Y:S02]  /*16d0*/  LOP3.LUT R6, R6, R228, RZ, 0x3c, !PT ;  /* 0x000000e406067212 */ /* 0x000fe400078e3cff */
[----:B------:R-:W-:Y:S02]  /*16e0*/  LOP3.LUT R5, R10, R21, RZ, 0x3c, !PT ;  /* 0x000000150a057212 */ /* 0x000fe400078e3cff */
[-CC-:B------:R-:W-:Y:S02]  /*16f0*/  IADD3 R17, R9, R3.reuse, R229.reuse ;  /* 0x0000000309117210 */ /* 0x180fe40007ffe0e5 */
[----:B------:R-:W-:Y:S02]  /*1700*/  IADD3 R16, R4, R3, R20 ;  /* 0x0000000304107210 */ /* 0x000fe40007ffe014 */
[----:B------:R-:W-:Y:S02]  /*1710*/  LOP3.LUT R3, R13, 0xfffffe00, RZ, 0xc0, !PT ;  /* 0xfffffe000d037812 */ /* 0x000fe400078ec0ff */
[----:B------:R-:W-:-:S02]  /*1720*/  IADD3 R13, R6, R0, R229 ;  /* 0x00000000060d7210 */ /* 0x000fc40007ffe0e5 */
[----:B------:R-:W-:Y:S02]  /*1730*/  IADD3 R10, R5, R0, R20 ;  /* 0x00000000050a7210 */ /* 0x000fe40007ffe014 */
[----:B------:R-:W-:Y:S02]  /*1740*/  LEA.HI R0, R248, R248, RZ, 0x1 ;  /* 0x000000f8f8007211 */ /* 0x000fe400078f08ff */
[CC--:B------:R-:W-:Y:S01]  /*1750*/  IADD3 R4, R7.reuse, R3.reuse, R14 ;  /* 0x0000000307047210 */ /* 0x0c0fe20007ffe00e */
[----:B------:R-:W-:Y:S01]  /*1760*/  IMAD.MOV.U32 R14, RZ, RZ, 0x40 ;  /* 0x00000040ff0e7424 */ /* 0x000fe200078e00ff */
[----:B------:R-:W-:Y:S02]  /*1770*/  LOP3.LUT R5, R7, R3, RZ, 0xfc, !PT ;  /* 0x0000000307057212 */ /* 0x000fe400078efcff */
[----:B------:R-:W-:Y:S02]  /*1780*/  LOP3.LUT R3, R0, 0x1ffffffe, RZ, 0xc0, !PT ;  /* 0x1ffffffe00037812 */ /* 0x000fe400078ec0ff */
[----:B------:R-:W-:-:S02]  /*1790*/  IADD3 R146, R140, 0x10, RZ ;  /* 0x000000108c927810 */ /* 0x000fc40007ffe0ff */
[C---:B------:R-:W-:Y:S02]  /*17a0*/  LOP3.LUT P4, RZ, R8.reuse, 0x2, RZ, 0xc0, !PT ;  /* 0x0000000208ff7812 */ /* 0x040fe4000788c0ff */
[----:B------:R-:W-:Y:S01]  /*17b0*/  LOP3.LUT P3, RZ, R8, 0x4, RZ, 0xc0, !PT ;  /* 0x0000000408ff7812 */ /* 0x000fe2000786c0ff */
[----:B------:R-:W-:Y:S01]  /*17c0*/  IMAD.IADD R8, R248, 0x1, -R3 ;  /* 0x00000001f8087824 */ /* 0x000fe200078e0a03 */
[----:B------:R-:W-:Y:S02]  /*17d0*/  SHF.R.S32.HI R9, RZ, 0x1f, R146 ;  /* 0x0000001fff097819 */ /* 0x000fe40000011492 */
[----:B------:R-:W-:Y:S01]  /*17e0*/  IADD3 R145, R140, 0x30, RZ ;  /* 0x000000308c917810 */ /* 0x000fe20007ffe0ff */
[----:B------:R-:W-:Y:S01]  /*17f0*/  IMAD R249, R8, 0x8, R22 ;  /* 0x0000000808f97824 */ /* 0x000fe200078e0216 */
[----:B------:R-:W-:Y:S01]  /*1800*/  SHF.R.S32.HI R3, RZ, 0x1f, R143 ;  /* 0x0000001fff037819 */ /* 0x000fe2000001148f */
[----:B------:R1:W-:Y:S01]  /*1810*/  STL [R1+0x3c], R9 ;  /* 0x00003c0901007387 */ /* 0x0003e20000100800 */
[----:B------:R-:W-:-:S02]  /*1820*/  IADD3 R144, R140, 0x50, RZ ;  /* 0x000000508c907810 */ /* 0x000fc40007ffe0ff */
[----:B------:R-:W-:Y:S01]  /*1830*/  LOP3.LUT R6, R15, 0x7ffffffc, RZ, 0xc0, !PT ;  /* 0x7ffffffc0f067812 */ /* 0x000fe200078ec0ff */
[----:B------:R2:W-:Y:S01]  /*1840*/  STL [R1+0x38], R3 ;  /* 0x0000380301007387 */ /* 0x0005e20000100800 */
[----:B------:R-:W-:Y:S02]  /*1850*/  SHF.R.S32.HI R15, RZ, 0x1f, R145 ;  /* 0x0000001fff0f7819 */ /* 0x000fe40000011491 */
[--C-:B------:R-:W-:Y:S02]  /*1860*/  LOP3.LUT R7, R24, 0x38, R102.reuse, 0xf8, !PT ;  /* 0x0000003818077812 */ /* 0x100fe400078ef866 */
[----:B------:R-:W-:Y:S01]  /*1870*/  SHF.R.S32.HI R225, RZ, 0x3, R11 ;  /* 0x00000003ffe17819 */ /* 0x000fe2000001140b */
[----:B------:R-:W-:Y:S01]  /*1880*/  STL [R1+0x34], R15 ;  /* 0x0000340f01007387 */ /* 0x000fe20000100800 */
[----:B------:R-:W-:Y:S02]  /*1890*/  LOP3.LUT R8, R20, R7, R21, 0xf6, !PT ;  /* 0x0000000714087212 */ /* 0x000fe400078ef615 */
[----:B------:R-:W-:-:S02]  /*18a0*/  LOP3.LUT R7, R227, 0x38, R102, 0xf8, !PT ;  /* 0x00000038e3077812 */ /* 0x000fc400078ef866 */
[----:B------:R-:W-:Y:S02]  /*18b0*/  LEA R8, R8, 0xc100, 0x1 ;  /* 0x0000c10008087811 */ /* 0x000fe400078e08ff */
[----:B------:R-:W-:Y:S02]  /*18c0*/  LOP3.LUT R7, R229, R7, R228, 0xf6, !PT ;  /* 0x00000007e5077212 */ /* 0x000fe400078ef6e4 */
[----:B------:R-:W-:Y:S02]  /*18d0*/  SHF.R.S32.HI R226, RZ, 0x3, R12 ;  /* 0x00000003ffe27819 */ /* 0x000fe4000001140c */
[----:B------:R-:W-:Y:S02]  /*18e0*/  LEA R7, R7, 0xc100, 0x1 ;  /* 0x0000c10007077811 */ /* 0x000fe400078e08ff */
[----:B------:R-:W-:Y:S02]  /*18f0*/  LEA R147, R2, 0x6100, 0x1 ;  /* 0x0000610002937811 */ /* 0x000fe400078e08ff */
[----:B-1----:R-:W-:-:S02]  /*1900*/  SHF.R.S32.HI R9, RZ, 0x1f, R142 ;  /* 0x0000001fff097819 */ /* 0x002fc4000001148e */
[C---:B------:R-:W-:Y:S02]  /*1910*/  IADD3 R182, R147.reuse, 0x20, RZ ;  /* 0x0000002093b67810 */ /* 0x040fe40007ffe0ff */
[----:B--2---:R-:W-:Y:S01]  /*1920*/  SHF.R.S32.HI R3, RZ, 0x1f, R144 ;  /* 0x0000001fff037819 */ /* 0x004fe20000011490 */
[----:B------:R1:W-:Y:S01]  /*1930*/  STL [R1+0x30], R9 ;  /* 0x0000300901007387 */ /* 0x0003e20000100800 */
[----:B------:R-:W-:Y:S02]  /*1940*/  SEL R0, R14, 0xffffffc0, !P3 ;  /* 0xffffffc00e007807 */ /* 0x000fe40005800000 */
[C---:B------:R-:W-:Y:S01]  /*1950*/  @P4 IADD3 R182, R147.reuse, -0x20, RZ ;  /* 0xffffffe093b64810 */ /* 0x040fe20007ffe0ff */
[----:B------:R2:W-:Y:S01]  /*1960*/  STL [R1+0x2c], R3 ;  /* 0x00002c0301007387 */ /* 0x0005e20000100800 */
[----:B------:R-:W-:Y:S01]  /*1970*/  LEA R178, R4, 0xc100, 0x1 ;  /* 0x0000c10004b27811 */ /* 0x000fe200078e08ff */
[----:B------:R-:W-:Y:S01]  /*1980*/  IMAD.IADD R177, R147, 0x1, R0 ;  /* 0x0000000193b17824 */ /* 0x000fe200078e0200 */
[----:B------:R-:W-:Y:S01]  /*1990*/  LEA R172, R5, 0x100, 0x1 ;  /* 0x0000010005ac7811 */ /* 0x000fe200078e08ff */
[----:B------:R-:W-:Y:S01]  /*19a0*/  STL [R1+0x54], R8 ;  /* 0x0000540801007387 */ /* 0x000fe20000100800 */
[----:B------:R-:W-:Y:S01]  /*19b0*/  IMAD.IADD R174, R0, 0x1, R182 ;  /* 0x0000000100ae7824 */ /* 0x000fe200078e02b6 */
[----:B------:R-:W-:-:S02]  /*19c0*/  LOP3.LUT R210, R227, 0x18, R102, 0xf8, !PT ;  /* 0x00000018e3d27812 */ /* 0x000fc400078ef866 */
[----:B------:R3:W-:Y:S01]  /*19d0*/  STL [R1+0x50], R7 ;  /* 0x0000500701007387 */ /* 0x0007e20000100800 */
[----:B------:R-:W-:Y:S02]  /*19e0*/  SEL R2, R14, 0xffffffc0, !P5 ;  /* 0xffffffc00e027807 */ /* 0x000fe40006800000 */
[----:B------:R-:W-:Y:S02]  /*19f0*/  LOP3.LUT R210, R229, R210, R228, 0xf6, !PT ;  /* 0x000000d2e5d27212 */ /* 0x000fe400078ef6e4 */
[----:B------:R-:W-:Y:S01]  /*1a00*/  IADD3 R206, R204, 0x40, RZ ;  /* 0x00000040ccce7810 */ /* 0x000fe20007ffe0ff */
[----:B------:R-:W-:Y:S01]  /*1a10*/  IMAD.IADD R181, R178, 0x1, R2 ;  /* 0x00000001b2b57824 */ /* 0x000fe200078e0202 */
[----:B------:R-:W-:Y:S01]  /*1a20*/  LEA R210, R210, 0x100, 0x1 ;  /* 0x00000100d2d27811 */ /* 0x000fe200078e08ff */
[----:B------:R-:W-:Y:S01]  /*1a30*/  IMAD.IADD R176, R2, 0x1, R172 ;  /* 0x0000000102b07824 */ /* 0x000fe200078e02ac */
[----:B------:R-:W-:Y:S02]  /*1a40*/  IADD3 R207, R204, 0x80, RZ ;  /* 0x00000080cccf7810 */ /* 0x000fe40007ffe0ff */
[----:B------:R-:W-:-:S02]  /*1a50*/  IADD3 R214, R102, 0x60, RZ ;  /* 0x0000006066d67810 */ /* 0x000fc40007ffe0ff */
[----:B-1----:R-:W-:Y:S02]  /*1a60*/  SEL R9, R19, 0xffffffe0, !P1 ;  /* 0xffffffe013097807 */ /* 0x002fe40004800000 */
[----:B------:R-:W-:Y:S01]  /*1a70*/  IADD3 R213, R102, 0x80, RZ ;  /* 0x0000008066d57810 */ /* 0x000fe20007ffe0ff */
[----:B--2---:R-:W-:Y:S01]  /*1a80*/  IMAD.IADD R3, R23, 0x1, -R6 ;  /* 0x0000000117037824 */ /* 0x004fe200078e0a06 */
[----:B------:R-:W-:Y:S02]  /*1a90*/  SEL R6, R14, 0xffffffc0, !P2 ;  /* 0xffffffc00e067807 */ /* 0x000fe40005000000 */
[----:B------:R-:W-:Y:S01]  /*1aa0*/  IADD3 R212, R102, 0xa0, RZ ;  /* 0x000000a066d47810 */ /* 0x000fe20007ffe0ff */
[----:B------:R-:W-:Y:S01]  /*1ab0*/  IMAD.SHL.U32 R243, R3, 0x2, RZ ;  /* 0x0000000203f37824 */ /* 0x000fe200078e00ff */
[----:B------:R-:W-:Y:S01]  /*1ac0*/  SEL R3, R19, 0xffffffe0, !P6 ;  /* 0xffffffe013037807 */ /* 0x000fe20007000000 */
[----:B------:R-:W-:Y:S01]  /*1ad0*/  IMAD.IADD R211, R210, 0x1, R6 ;  /* 0x00000001d2d37824 */ /* 0x000fe200078e0206 */
[----:B------:R-:W-:-:S02]  /*1ae0*/  SHF.R.S32.HI R205, RZ, 0x1f, R204 ;  /* 0x0000001fffcd7819 */ /* 0x000fc400000114cc */
[C---:B------:R-:W-:Y:S01]  /*1af0*/  IADD3 R36, R243.reuse, 0x10, RZ ;  /* 0x00000010f3247810 */ /* 0x040fe20007ffe0ff */
[----:B------:R-:W-:Y:S01]  /*1b00*/  IMAD.IADD R179, R178, 0x1, R3 ;  /* 0x00000001b2b37824 */ /* 0x000fe200078e0203 */
[----:B------:R-:W-:Y:S01]  /*1b10*/  IADD3 R33, R243, 0x28, RZ ;  /* 0x00000028f3217810 */ /* 0x000fe20007ffe0ff */
[----:B------:R-:W-:Y:S01]  /*1b20*/  IMAD.IADD R173, R3, 0x1, R172 ;  /* 0x0000000103ad7824 */ /* 0x000fe200078e02ac */
[----:B------:R-:W-:Y:S01]  /*1b30*/  IADD3 R30, R243, 0x40, RZ ;  /* 0x00000040f31e7810 */ /* 0x000fe20007ffe0ff */
[----:B------:R-:W-:Y:S01]  /*1b40*/  IMAD.IADD R180, R179, 0x1, R2 ;  /* 0x00000001b3b47824 */ /* 0x000fe200078e0202 */
[C---:B------:R-:W-:Y:S01]  /*1b50*/  IADD3 R27, R243.reuse, 0x58, RZ ;  /* 0x00000058f31b7810 */ /* 0x040fe20007ffe0ff */
[----:B------:R-:W-:Y:S01]  /*1b60*/  IMAD.IADD R175, R2, 0x1, R173 ;  /* 0x0000000102af7824 */ /* 0x000fe200078e02ad */
[----:B------:R-:W-:Y:S02]  /*1b70*/  IADD3 R24, R243, 0x70, RZ ;  /* 0x00000070f3187810 */ /* 0x000fe40007ffe0ff */
[----:B---3--:R-:W-:-:S02]  /*1b80*/  SHF.R.S32.HI R7, RZ, 0x1f, R36 ;  /* 0x0000001fff077819 */ /* 0x008fc40000011424 */
[C---:B------:R-:W-:Y:S02]  /*1b90*/  IADD3 R21, R243.reuse, 0x88, RZ ;  /* 0x00000088f3157810 */ /* 0x040fe40007ffe0ff */
[----:B------:R-:W-:Y:S02]  /*1ba0*/  SHF.R.S32.HI R7, RZ, 0x1f, R33 ;  /* 0x0000001fff077819 */ /* 0x000fe40000011421 */
[C---:B------:R-:W-:Y:S02]  /*1bb0*/  IADD3 R37, R243.reuse, 0x8, RZ ;  /* 0x00000008f3257810 */ /* 0x040fe40007ffe0ff */
[C---:B------:R-:W-:Y:S02]  /*1bc0*/  IADD3 R15, R243.reuse, 0xa0, RZ ;  /* 0x000000a0f30f7810 */ /* 0x040fe40007ffe0ff */
[----:B------:R-:W-:Y:S02]  /*1bd0*/  SHF.R.S32.HI R7, RZ, 0x1f, R30 ;  /* 0x0000001fff077819 */ /* 0x000fe4000001141e */
[----:B------:R-:W-:-:S02]  /*1be0*/  IADD3 R34, R243, 0x20, RZ ;  /* 0x00000020f3227810 */ /* 0x000fc40007ffe0ff */
        /* <DEDUP_REMOVED lines=8> */
[----:B------:R-:W-:Y:S02]  /*1c70*/  SHF.R.S32.HI R7, RZ, 0x1f, R15 ;  /* 0x0000001fff077819 */ /* 0x000fe4000001140f */
[----:B------:R-:W-:Y:S02]  /*1c80*/  IADD3 R22, R243, 0x80, RZ ;  /* 0x00000080f3167810 */ /* 0x000fe40007ffe0ff */
[----:B------:R-:W-:Y:S02]  /*1c90*/  SHF.R.S32.HI R8, RZ, 0x1f, R34 ;  /* 0x0000001fff087819 */ /* 0x000fe40000011422 */
[----:B------:R-:W-:-:S02]  /*1ca0*/  SHF.R.S32.HI R7, RZ, 0x1f, R11 ;  /* 0x0000001fff077819 */ /* 0x000fc4000001140b */
[C---:B------:R-:W-:Y:S02]  /*1cb0*/  IADD3 R19, R243.reuse, 0x98, RZ ;  /* 0x00000098f3137810 */ /* 0x040fe40007ffe0ff */
[----:B------:R-:W-:Y:S02]  /*1cc0*/  SHF.R.S32.HI R8, RZ, 0x1f, R31 ;  /* 0x0000001fff087819 */ /* 0x000fe4000001141f */
[----:B------:R-:W-:Y:S02]  /*1cd0*/  LEA R11, R18, 0x80, 0x1 ;  /* 0x00000080120b7811 */ /* 0x000fe400078e08ff */
[----:B------:R-:W-:Y:S02]  /*1ce0*/  IADD3 R12, R243, 0xb0, RZ ;  /* 0x000000b0f30c7810 */ /* 0x000fe40007ffe0ff */
[----:B------:R-:W-:Y:S01]  /*1cf0*/  SHF.R.S32.HI R8, RZ, 0x1f, R28 ;  /* 0x0000001fff087819 */ /* 0x000fe2000001141c */
[----:B------:R-:W-:Y:S01]  /*1d00*/  STL [R1+0x8], R11 ;  /* 0x0000080b01007387 */ /* 0x000fe20000100800 */
[----:B------:R-:W-:Y:S01]  /*1d10*/  LEA R7, R17, 0xc100, 0x1 ;  /* 0x0000c10011077811 */ /* 0x000fe200078e08ff */
[----:B------:R-:W-:Y:S01]  /*1d20*/  IMAD.IADD R0, R11, 0x1, R6 ;  /* 0x000000010b007824 */ /* 0x000fe200078e0206 */
[----:B------:R-:W-:-:S02]  /*1d30*/  SHF.R.S32.HI R8, RZ, 0x1f, R25 ;  /* 0x0000001fff087819 */ /* 0x000fc40000011419 */
[----:B------:R-:W-:Y:S01]  /*1d40*/  SHF.R.S32.HI R8, RZ, 0x1f, R22 ;  /* 0x0000001fff087819 */ /* 0x000fe20000011416 */
[----:B------:R1:W-:Y:S01]  /*1d50*/  STL [R1+0x4c], R7 ;  /* 0x00004c0701007387 */ /* 0x0003e20000100800 */
[----:B------:R-:W-:Y:S02]  /*1d60*/  SHF.R.S32.HI R8, RZ, 0x1f, R19 ;  /* 0x0000001fff087819 */ /* 0x000fe40000011413 */
[----:B------:R-:W-:Y:S02]  /*1d70*/  SHF.R.S32.HI R8, RZ, 0x1f, R12 ;  /* 0x0000001fff087819 */ /* 0x000fe4000001140c */
[----:B------:R-:W-:Y:S02]  /*1d80*/  LEA R12, R16, 0xc100, 0x1 ;  /* 0x0000c100100c7811 */ /* 0x000fe400078e08ff */
[----:B------:R-:W-:Y:S02]  /*1d90*/  LEA R8, R10, 0xc100, 0x1 ;  /* 0x0000c1000a087811 */ /* 0x000fe400078e08ff */
        /* <DEDUP_REMOVED lines=9> */
[----:B-1----:R-:W-:Y:S02]  /*1e30*/  LEA R7, R13, 0xc100, 0x1 ;  /* 0x0000c1000d077811 */ /* 0x002fe400078e08ff */
[----:B------:R-:W-:Y:S02]  /*1e40*/  SHF.R.S32.HI R236, RZ, 0x1f, R214 ;  /* 0x0000001fffec7819 */ /* 0x000fe400000114d6 */
[----:B------:R-:W-:Y:S01]  /*1e50*/  SHF.R.S32.HI R235, RZ, 0x1f, R213 ;  /* 0x0000001fffeb7819 */ /* 0x000fe200000114d5 */
[----:B------:R1:W-:Y:S01]  /*1e60*/  STL [R1+0x44], R7 ;  /* 0x0000440701007387 */ /* 0x0003e20000100800 */
[----:B------:R-:W-:Y:S02]  /*1e70*/  SHF.R.S32.HI R234, RZ, 0x1f, R212 ;  /* 0x0000001fffea7819 */ /* 0x000fe400000114d4 */
[----:B------:R-:W-:Y:S01]  /*1e80*/  SHF.R.S32.HI R220, RZ, 0x1f, R206 ;  /* 0x0000001fffdc7819 */ /* 0x000fe200000114ce */
[----:B------:R2:W-:Y:S01]  /*1e90*/  STL [R1+0x40], R8 ;  /* 0x0000400801007387 */ /* 0x0005e20000100800 */
[----:B------:R-:W-:-:S02]  /*1ea0*/  SHF.R.S32.HI R219, RZ, 0x1f, R207 ;  /* 0x0000001fffdb7819 */ /* 0x000fc400000114cf */
[----:B------:R-:W-:Y:S01]  /*1eb0*/  SHF.R.S32.HI R35, RZ, 0x1f, R35 ;  /* 0x0000001fff237819 */ /* 0x000fe20000011423 */
[----:B------:R3:W-:Y:S01]  /*1ec0*/  STL [R1+0x24], R0 ;  /* 0x0000240001007387 */ /* 0x0007e20000100800 */
[----:B------:R-:W-:Y:S02]  /*1ed0*/  SHF.R.S32.HI R32, RZ, 0x1f, R32 ;  /* 0x0000001fff207819 */ /* 0x000fe40000011420 */
[----:B------:R-:W-:Y:S02]  /*1ee0*/  SHF.R.S32.HI R29, RZ, 0x1f, R29 ;  /* 0x0000001fff1d7819 */ /* 0x000fe4000001141d */
[----:B------:R-:W-:Y:S02]  /*1ef0*/  SHF.R.S32.HI R26, RZ, 0x1f, R26 ;  /* 0x0000001fff1a7819 */ /* 0x000fe4000001141a */
[----:B------:R-:W-:Y:S02]  /*1f00*/  SHF.R.S32.HI R23, RZ, 0x1f, R23 ;  /* 0x0000001fff177819 */ /* 0x000fe40000011417 */
[----:B------:R-:W-:-:S02]  /*1f10*/  SHF.R.S32.HI R20, RZ, 0x1f, R20 ;  /* 0x0000001fff147819 */ /* 0x000fc40000011414 */
[----:B------:R-:W-:Y:S02]  /*1f20*/  SHF.R.S32.HI R14, RZ, 0x1f, R14 ;  /* 0x0000001fff0e7819 */ /* 0x000fe4000001140e */
[C---:B------:R-:W-:Y:S02]  /*1f30*/  IADD3 R193, R182.reuse, 0x800, RZ ;  /* 0x00000800b6c17810 */ /* 0x040fe40007ffe0ff */
[C---:B------:R-:W-:Y:S02]  /*1f40*/  IADD3 R192, R182.reuse, 0x1000, RZ ;  /* 0x00001000b6c07810 */ /* 0x040fe40007ffe0ff */
[C---:B-1----:R-:W-:Y:S02]  /*1f50*/  IADD3 R7, R11.reuse, -0x10, RZ ;  /* 0xfffffff00b077810 */ /* 0x042fe40007ffe0ff */
[C---:B------:R-:W-:Y:S01]  /*1f60*/  @P0 IADD3 R7, R11.reuse, 0x10, RZ ;  /* 0x000000100b070810 */ /* 0x040fe20007ffe0ff */
[----:B--2---:R-:W-:Y:S01]  /*1f70*/  IMAD.IADD R8, R11, 0x1, R9 ;  /* 0x000000010b087824 */ /* 0x004fe200078e0209 */
[----:B------:R-:W-:-:S03]  /*1f80*/  IADD3 R191, R182, 0x1800, RZ ;  /* 0x00001800b6bf7810 */ /* 0x000fc60007ffe0ff */
[----:B------:R-:W-:Y:S01]  /*1f90*/  IMAD.IADD R3, R6, 0x1, R7 ;  /* 0x0000000106037824 */ /* 0x000fe200078e0207 */
[----:B------:R-:W-:Y:S01]  /*1fa0*/  IADD3 R190, R182, 0x2000, RZ ;  /* 0x00002000b6be7810 */ /* 0x000fe20007ffe0ff */
[----:B---3--:R-:W-:Y:S01]  /*1fb0*/  IMAD.IADD R0, R6, 0x1, R8 ;  /* 0x0000000106007824 */ /* 0x008fe200078e0208 */
[----:B------:R-:W-:Y:S01]  /*1fc0*/  STL [R1+0x14], R8 ;  /* 0x0000140801007387 */ /* 0x000fe20000100800 */
[C---:B------:R-:W-:Y:S02]  /*1fd0*/  IADD3 R189, R182.reuse, 0x2800, RZ ;  /* 0x00002800b6bd7810 */ /* 0x040fe40007ffe0ff */
[C---:B------:R-:W-:Y:S01]  /*1fe0*/  IADD3 R188, R182.reuse, 0x3000, RZ ;  /* 0x00003000b6bc7810 */ /* 0x040fe20007ffe0ff */
[----:B------:R1:W-:Y:S01]  /*1ff0*/  STL [R1+0x20], R0 ;  /* 0x0000200001007387 */ /* 0x0003e20000100800 */
[C---:B------:R-:W-:Y:S02]  /*2000*/  IADD3 R187, R182.reuse, 0x3800, RZ ;  /* 0x00003800b6bb7810 */ /* 0x040fe40007ffe0ff */
[C---:B------:R-:W-:Y:S01]  /*2010*/  IADD3 R186, R182.reuse, 0x4000, RZ ;  /* 0x00004000b6ba7810 */ /* 0x040fe20007ffe0ff */
[----:B------:R-:W-:Y:S01]  /*2020*/  STL [R1+0xc], R7 ;  /* 0x00000c0701007387 */ /* 0x000fe20000100800 */
[----:B------:R-:W-:-:S02]  /*2030*/  IADD3 R185, R182, 0x4800, RZ ;  /* 0x00004800b6b97810 */ /* 0x000fc40007ffe0ff */
[C---:B------:R-:W-:Y:S02]  /*2040*/  IADD3 R184, R182.reuse, 0x5000, RZ ;  /* 0x00005000b6b87810 */ /* 0x040fe40007ffe0ff */
[----:B------:R-:W-:Y:S01]  /*2050*/  IADD3 R183, R182, 0x5800, RZ ;  /* 0x00005800b6b77810 */ /* 0x000fe20007ffe0ff */
[----:B-1----:R-:W-:-:S05]  /*2060*/  IMAD.IADD R0, R9, 0x1, R7 ;  /* 0x0000000109007824 */ /* 0x002fca00078e0207 */
[----:B------:R1:W-:Y:S04]  /*2070*/  STL [R1+0x10], R0 ;  /* 0x0000100001007387 */ /* 0x0003e80000100800 */
[----:B------:R2:W-:Y:S01]  /*2080*/  STL [R1+0x1c], R3 ;  /* 0x00001c0301007387 */ /* 0x0005e20000100800 */
[----:B-1----:R-:W-:-:S05]  /*2090*/  IMAD.IADD R0, R6, 0x1, R0 ;  /* 0x0000000106007824 */ /* 0x002fca00078e0200 */
[----:B------:R2:W-:Y:S02]  /*20a0*/  STL [R1+0x18], R0 ;  /* 0x0000180001007387 */ /* 0x0005e40000100800 */
.L_x_1473:
[----:B------:R-:W-:-:S04]  /*20b0*/  IMAD.MOV.U32 R2, RZ, RZ, 0x4 ;  /* 0x00000004ff027424 */ /* 0x000fc800078e00ff */
[----:B--2---:R-:W-:-:S05]  /*20c0*/  IMAD.WIDE R2, R247, R2, c[0x0][0x588] ;  /* 0x00016200f7027625 */ /* 0x004fca00078e0202 */
        /* <DEDUP_REMOVED lines=12> */
[----:B------:R-:W-:Y:S01]  /*2190*/  IMAD.MOV.U32 R127, RZ, RZ, RZ ;  /* 0x000000ffff7f7224 */ /* 0x000fe200078e00ff */
[----:B------:R-:W-:Y:S01]  /*21a0*/  CS2R R12, SRZ ;  /* 0x00000000000c7805 */ /* 0x000fe2000001ff00 */
[----:B--2---:R-:W-:Y:S01]  /*21b0*/  SHF.R.S32.HI R14, RZ, 0x1f, R252 ;  /* 0x0000001fff0e7819 */ /* 0x004fe200000114fc */
[C---:B------:R-:W-:Y:S01]  /*21c0*/  IMAD.SHL.U32 R250, R252.reuse, 0x4, RZ ;  /* 0x00000004fcfa7824 */ /* 0x040fe200078e00ff */
[----:B------:R-:W-:-:S02]  /*21d0*/  @P1 LEA R4, P0, R252, c[0x0][0x370], 0x2 ;  /* 0x0000dc00fc041a11 */ /* 0x000fc400078010ff */
[C-C-:B------:R-:W-:Y:S01]  /*21e0*/  SHF.L.U64.HI R251, R252.reuse, 0x2, R14.reuse ;  /* 0x00000002fcfb7819 */ /* 0x140fe2000001020e */
[----:B------:R1:W-:Y:S01]  /*21f0*/  STL [R1], R14 ;  /* 0x0000000e01007387 */ /* 0x0003e20000100800 */
        /* <DEDUP_REMOVED lines=8> */
[C---:B--2---:R-:W-:Y:S02]  /*2280*/  IADD3 R4, P1, R250.reuse, c[0x0][0x350], RZ ;  /* 0x0000d400fa047a10 */ /* 0x044fe40007f3e0ff */
[----:B---3--:R-:W-:Y:S02]  /*2290*/  IADD3 R2, P0, R250, c[0x0][0x358], RZ ;  /* 0x0000d600fa027a10 */ /* 0x008fe40007f1e0ff */
        /* <DEDUP_REMOVED lines=11> */
.L_x_1295:
[----:B------:R-:W-:-:S04]  /*2350*/  ISETP.NE.U32.AND P0, PT, RZ, c[0x0][0x368], PT ;  /* 0x0000da00ff007a0c */ /* 0x000fc80003f05070 */
[----:B------:R-:W-:-:S13]  /*2360*/  ISETP.NE.AND.EX P0, PT, RZ, c[0x0][0x36c], PT, P0 ;  /* 0x0000db00ff007a0c */ /* 0x000fda0003f05300 */
[----:B------:R-:W-:Y:S05]  /*2370*/  @!P0 BRA `(.L_x_1296) ;  /* 0x0000004000008947 */ /* 0x000fea0003800000 */
[----:B-1----:R-:W-:-:S04]  /*2380*/  IADD3 R4, P0, R250, c[0x0][0x368], RZ ;  /* 0x0000da00fa047a10 */ /* 0x002fc80007f1e0ff */
[----:B------:R-:W-:-:S05]  /*2390*/  IADD3.X R5, R251, c[0x0][0x36c], RZ, P0, !PT ;  /* 0x0000db00fb057a10 */ /* 0x000fca00007fe4ff */
[----:B------:R1:W5:Y:S01]  /*23a0*/  LDG.E R8, [R4.64] ;  /* 0x0000000804087981 */ /* 0x000362000c1e1900 */
[----:B------:R-:W-:Y:S05]  /*23b0*/  BRA `(.L_x_1297) ;  /* 0x0000005000007947 */ /* 0x000fea0003800000 */
.L_x_1296:
[----:B------:R-:W-:Y:S01]  /*23c0*/  MOV R8, UR6 ;  /* 0x0000000600087c02 */ /* 0x000fe20008000f00 */
[----:B------:R-:W-:Y:S05]  /*23d0*/  @!P5 BRA `(.L_x_1297) ;  /* 0x000000300000d947 */ /* 0x000fea0003800000 */
[----:B-1----:R-:W2:Y:S04]  /*23e0*/  LDG.E R6, [R4.64] ;  /* 0x0000000804067981 */ /* 0x002ea8000c1e1900 */
[----:B------:R-:W2:Y:S02]  /*23f0*/  LDG.E R0, [R4.64+0x4] ;  /* 0x0000040804007981 */ /* 0x000ea4000c1e1900 */
[----:B--2---:R-:W-:Y:S02]  /*2400*/  IADD3 R8, -R6, R0, RZ ;  /* 0x0000000006087210 */ /* 0x004fe40007ffe1ff */
.L_x_1297:
[----:B-1----:R1:W2:Y:S04]  /*2410*/  @P6 LDG.E R5, [R2.64] ;  /* 0x0000000802056981 */ /* 0x0022a8000c1e1900 */
[----:B------:R1:W2:Y:S01]  /*2420*/  @P6 LDG.E R4, [R2.64+0x4] ;  /* 0x0000040802046981 */ /* 0x0002a2000c1e1900 */
[----:B------:R-:W-:Y:S01]  /*2430*/  ISETP.NE.U32.AND P0, PT, RZ, c[0x0][0x378], PT ;  /* 0x0000de00ff007a0c */ /* 0x000fe20003f05070 */
[----:B-----5:R-:W-:-:S03]  /*2440*/  IMAD.MOV.U32 R126, RZ, RZ, R8 ;  /* 0x000000ffff7e7224 */ /* 0x020fc600078e0008 */
[----:B------:R-:W-:Y:S01]  /*2450*/  ISETP.NE.AND.EX P1, PT, RZ, c[0x0][0x37c], PT, P0 ;  /* 0x0000df00ff007a0c */ /* 0x000fe20003f25300 */
[----:B------:R-:W-:Y:S02]  /*2460*/  IMAD.MOV.U32 R0, RZ, RZ, c[0x0][0x2c4] ;  /* 0x0000b100ff007624 */ /* 0x000fe400078e00ff */
[----:B------:R-:W-:-:S03]  /*2470*/  IMAD.SHL.U32 R240, R245, 0x80, RZ ;  /* 0x00000080f5f07824 */ /* 0x000fc600078e00ff */
[----:B------:R-:W-:Y:S01]  /*2480*/  ISETP.NE.AND P2, PT, R0, 0x1, PT ;  /* 0x000000010000780c */ /* 0x000fe20003f45270 */
[----:B------:R-:W-:Y:S01]  /*2490*/  IMAD.MOV.U32 R59, RZ, RZ, c[0x0][0x228] ;  /* 0x00008a00ff3b7624 */ /* 0x000fe200078e00ff */
[----:B------:R-:W-:Y:S01]  /*24a0*/  IADD3 R0, R240, 0x7f, RZ ;  /* 0x0000007ff0007810 */ /* 0x000fe20007ffe0ff */
[----:B------:R-:W-:-:S04]  /*24b0*/  IMAD.IADD R7, R8, 0x1, -R239 ;  /* 0x0000000108077824 */ /* 0x000fc800078e0aef */
[----:B-1----:R-:W-:-:S04]  /*24c0*/  @P1 IADD3 R2, P0, R250, c[0x0][0x378], RZ ;  /* 0x0000de00fa021a10 */ /* 0x002fc80007f1e0ff */
[----:B------:R-:W-:-:S05]  /*24d0*/  @P1 IADD3.X R3, R251, c[0x0][0x37c], RZ, P0, !PT ;  /* 0x0000df00fb031a10 */ /* 0x000fca00007fe4ff */
[----:B------:R1:W5:Y:S01]  /*24e0*/  @P1 LDG.E R126, [R2.64] ;  /* 0x00000008027e1981 */ /* 0x000362000c1e1900 */
[----:B------:R-:W-:Y:S01]  /*24f0*/  LOP3.LUT R9, R246, 0xff0000, RZ, 0xc0, !PT ;  /* 0x00ff0000f6097812 */ /* 0x000fe200078ec0ff */
[----:B------:R-:W-:Y:S01]  /*2500*/  BSSY B0, `(.L_x_1298) ;  /* 0x0000038000007945 */ /* 0x000fe20003800000 */
[----:B------:R-:W-:-:S04]  /*2510*/  LOP3.LUT R218, R218, 0xffffffdf, RZ, 0xc0, !PT ;  /* 0xffffffdfdada7812 */ /* 0x000fc800078ec0ff */
[----:B------:R-:W-:Y:S01]  /*2520*/  @P2 LOP3.LUT R218, R218, 0x20, RZ, 0xfc, !PT ;  /* 0x00000020dada2812 */ /* 0x000fe200078efcff */
[----:B-1----:R-:W-:Y:S01]  /*2530*/  @P2 IMAD.HI.U32 R2, R0, c[0x0][0x2c8], RZ ;  /* 0x0000b20000022a27 */ /* 0x002fe200078e00ff */
[----:B------:R-:W-:-:S04]  /*2540*/  LOP3.LUT R3, R246, 0xff000000, RZ, 0xc0, !PT ;  /* 0xff000000f6037812 */ /* 0x000fc800078ec0ff */
[----:B------:R-:W-:Y:S02]  /*2550*/  @P2 SHF.R.U32.HI R0, RZ, c[0x0][0x2cc], R2 ;  /* 0x0000b300ff002a19 */ /* 0x000fe40000011602 */
[----:B------:R-:W-:Y:S01]  /*2560*/  SHF.R.U32.HI R6, RZ, 0x8, R3 ;  /* 0x00000008ff067819 */ /* 0x000fe20000011603 */
[----:B--2---:R-:W-:-:S04]  /*2570*/  @P6 IMAD.IADD R59, R4, 0x1, -R5 ;  /* 0x00000001043b6824 */ /* 0x004fc800078e0a05 */
[----:B------:R-:W-:-:S05]  /*2580*/  IMAD.IADD R241, R7, 0x1, R59 ;  /* 0x0000000107f17824 */ /* 0x000fca00078e023b */
[C---:B------:R-:W-:Y:S02]  /*2590*/  IADD3 R113, R241.reuse, 0x40, -R242 ;  /* 0x00000040f1717810 */ /* 0x040fe40007ffe8f2 */
[----:B------:R-:W-:-:S03]  /*25a0*/  IADD3 R2, R241, 0x3f, RZ ;  /* 0x0000003ff1027810 */ /* 0x000fc60007ffe0ff */
[----:B------:R-:W-:Y:S01]  /*25b0*/  IMAD.IADD R0, R113, 0x1, R0 ;  /* 0x0000000171007824 */ /* 0x000fe200078e0200 */
[----:B------:R-:W-:-:S04]  /*25c0*/  SHF.R.S32.HI R4, RZ, 0x1f, R2 ;  /* 0x0000001fff047819 */ /* 0x000fc80000011402 */
[----:B------:R-:W-:Y:S02]  /*25d0*/  SHF.R.S32.HI R5, RZ, 0x1f, R0 ;  /* 0x0000001fff057819 */ /* 0x000fe40000011400 */
[----:B------:R-:W-:Y:S02]  /*25e0*/  LEA.HI R3, R4, R2, RZ, 0x6 ;  /* 0x0000000204037211 */ /* 0x000fe400078f30ff */
[----:B------:R-:W-:Y:S02]  /*25f0*/  LEA.HI R2, R9, R6, RZ, 0x10 ;  /* 0x0000000609027211 */ /* 0x000fe400078f80ff */
[----:B------:R-:W-:Y:S02]  /*2600*/  LEA.HI R0, R5, R0, RZ, 0x6 ;  /* 0x0000000005007211 */ /* 0x000fe400078f30ff */
[----:B------:R-:W-:Y:S02]  /*2610*/  LOP3.LUT R15, R2, 0xff, RZ, 0xc0, !PT ;  /* 0x000000ff020f7812 */ /* 0x000fe400078ec0ff */
[----:B------:R-:W-:-:S02]  /*2620*/  SHF.R.S32.HI R112, RZ, 0x6, R3 ;  /* 0x00000006ff707819 */ /* 0x000fc40000011403 */
[----:B------:R-:W-:Y:S01]  /*2630*/  SHF.R.S32.HI R0, RZ, 0x6, R0 ;  /* 0x00000006ff007819 */ /* 0x000fe20000011400 */
[----:B------:R1:W-:Y:S01]  /*2640*/  STL [R1+0x4], R15 ;  /* 0x0000040f01007387 */ /* 0x0003e20000100800 */
[----:B------:R-:W-:Y:S02]  /*2650*/  SHF.R.U32.HI R245, RZ, 0x10, R2 ;  /* 0x00000010fff57819 */ /* 0x000fe40000011602 */
[----:B------:R-:W-:Y:S01]  /*2660*/  IMNMX R6, R112, R0, PT ;  /* 0x0000000070067217 */ /* 0x000fe20003800200 */
[----:B------:R-:W-:Y:S01]  /*2670*/  IMAD.MOV.U32 R0, RZ, RZ, RZ ;  /* 0x000000ffff007224 */ /* 0x000fe200078e00ff */
[C---:B------:R-:W-:Y:S02]  /*2680*/  ISETP.NE.AND P1, PT, R245.reuse, RZ, PT ;  /* 0x000000fff500720c */ /* 0x040fe40003f25270 */
[----:B------:R-:W-:Y:S02]  /*2690*/  ISETP.GE.AND P0, PT, R6, 0x1, PT ;  /* 0x000000010600780c */ /* 0x000fe40003f06270 */
[----:B------:R-:W-:-:S11]  /*26a0*/  SEL R110, R245, c[0x0][0x338], P1 ;  /* 0x0000ce00f56e7a07 */ /* 0x000fd60000800000 */
[----:B------:R-:W-:Y:S05]  /*26b0*/  @!P0 BRA `(.L_x_1299) ;  /* 0x000001c000008947 */ /* 0x000fea0003800000 */
[----:B------:R-:W-:Y:S01]  /*26c0*/  IABS R2, R110 ;  /* 0x0000006e00027213 */ /* 0x000fe20000000000 */
[----:B------:R-:W-:Y:S01]  /*26d0*/  IMAD.MOV.U32 R4, RZ, RZ, RZ ;  /* 0x000000ffff047224 */ /* 0x000fe200078e00ff */
[----:B------:R-:W-:Y:S02]  /*26e0*/  IADD3 R9, R110, -0x1, R6 ;  /* 0xffffffff6e097810 */ /* 0x000fe40007ffe006 */
[----:B------:R-:W2:Y:S02]  /*26f0*/  I2F.RP R0, R2 ;  /* 0x0000000200007306 */ /* 0x000ea40000209400 */
[----:B------:R-:W-:-:S06]  /*2700*/  IABS R11, R9 ;  /* 0x00000009000b7213 */ /* 0x000fcc0000000000 */
[----:B--2---:R-:W2:Y:S02]  /*2710*/  MUFU.RCP R0, R0 ;  /* 0x0000000000007308 */ /* 0x004ea40000001000 */
[----:B--2---:R-:W-:-:S06]  /*2720*/  IADD3 R0, R0, 0xffffffe, RZ ;  /* 0x0ffffffe00007810 */ /* 0x004fcc0007ffe0ff */
[----:B------:R-:W2:Y:S02]  /*2730*/  F2I.FTZ.U32.TRUNC.NTZ R5, R0 ;  /* 0x0000000000057305 */ /* 0x000ea4000021f000 */
[----:B--2---:R-:W-:-:S04]  /*2740*/  IMAD.MOV R0, RZ, RZ, -R5 ;  /* 0x000000ffff007224 */ /* 0x004fc800078e0a05 */
        /* <DEDUP_REMOVED lines=19> */
.L_x_1299:
[----:B------:R-:W-:Y:S05]  /*2880*/  BSYNC B0 ;  /* 0x0000000000007941 */ /* 0x000fea0003800000 */
.L_x_1298:
        /* <DEDUP_REMOVED lines=16> */
[----:B------:R-:W2:Y:S01]  /*2990*/  S2R R4, SR_TID.X ;  /* 0x0000000000047919 */ /* 0x000ea20000002100 */
[----:B------:R-:W-:Y:S01]  /*29a0*/  SHF.R.S32.HI R2, RZ, 0x1f, R12 ;  /* 0x0000001fff027819 */ /* 0x000fe2000001140c */
[----:B------:R-:W-:Y:S01]  /*29b0*/  IMAD.MOV.U32 R5, RZ, RZ, c[0x0][0x238] ;  /* 0x00008e00ff057624 */ /* 0x000fe200078e00ff */
[----:B------:R-:W-:Y:S01]  /*29c0*/  LOP3.LUT R23, R246, 0xffff, RZ, 0xc0, !PT ;  /* 0x0000fffff6177812 */ /* 0x000fe200078ec0ff */
[----:B------:R-:W-:Y:S01]  /*29d0*/  IMAD.MOV.U32 R115, RZ, RZ, 0x6 ;  /* 0x00000006ff737424 */ /* 0x000fe200078e00ff */
[----:B------:R-:W-:Y:S01]  /*29e0*/  IADD3 R52, R0, -0x1, RZ ;  /* 0xffffffff00347810 */ /* 0x000fe20007ffe0ff */
[C---:B------:R-:W-:Y:S01]  /*29f0*/  IMAD.SHL.U32 R118, R5.reuse, 0x40, RZ ;  /* 0x0000004005767824 */ /* 0x040fe200078e00ff */
[----:B------:R-:W-:Y:S01]  /*2a00*/  SEL R9, R14, RZ, !P6 ;  /* 0x000000ff0e097207 */ /* 0x000fe20007000000 */
[----:B------:R-:W-:Y:S01]  /*2a10*/  IMAD.MOV.U32 R116, RZ, RZ, 0x5 ;  /* 0x00000005ff747424 */ /* 0x000fe200078e00ff */
[C---:B------:R-:W-:Y:S01]  /*2a20*/  SHF.L.U64.HI R117, R5.reuse, R115, c[0x0][0x23c] ;  /* 0x00008f0005757619 */ /* 0x040fe20000010273 */
[----:B------:R-:W-:Y:S01]  /*2a30*/  IMAD.SHL.U32 R121, R5, 0x20, RZ ;  /* 0x0000002005797824 */ /* 0x000fe200078e00ff */
[----:B------:R-:W-:-:S02]  /*2a40*/  ISETP.NE.U32.AND P2, PT, RZ, c[0x0][0x340], PT ;  /* 0x0000d000ff007a0c */ /* 0x000fc40003f45070 */
[----:B------:R-:W-:Y:S02]  /*2a50*/  SHF.L.U64.HI R116, R5, R116, c[0x0][0x23c] ;  /* 0x00008f0005747619 */ /* 0x000fe40000010274 */
[----:B------:R-:W-:Y:S02]  /*2a60*/  ISETP.NE.AND.EX P4, PT, RZ, c[0x0][0x344], PT, P2 ;  /* 0x0000d100ff007a0c */ /* 0x000fe40003f85320 */
[----:B------:R-:W-:Y:S02]  /*2a70*/  ISETP.GE.AND P5, PT, R206, c[0x0][0x1d4], PT ;  /* 0x00007500ce007a0c */ /* 0x000fe40003fa6270 */
[----:B------:R-:W-:Y:S02]  /*2a80*/  P2R R11, PR, RZ, 0x10 ;  /* 0x00000010ff0b7803 */ /* 0x000fe40000000000 */
[----:B--2---:R-:W-:-:S04]  /*2a90*/  SHF.R.S32.HI R10, RZ, 0x1f, R4 ;  /* 0x0000001fff0a7819 */ /* 0x004fc80000011404 */
[----:B------:R-:W-:-:S04]  /*2aa0*/  LEA.HI R10, R10, R4, RZ, 0x3 ;  /* 0x000000040a0a7211 */ /* 0x000fc800078f18ff */
[----:B------:R-:W-:-:S04]  /*2ab0*/  SHF.R.S32.HI R10, RZ, 0x3, R10 ;  /* 0x00000003ff0a7819 */ /* 0x000fc8000001140a */
[----:B------:R-:W-:Y:S01]  /*2ac0*/  IADD3 R60, P0, R10, R12, RZ ;  /* 0x0000000c0a3c7210 */ /* 0x000fe20007f1e0ff */
[----:B------:R-:W-:-:S03]  /*2ad0*/  IMAD.IADD R105, R59, 0x1, -R10 ;  /* 0x000000013b697824 */ /* 0x000fc600078e0a0a */
[----:B------:R-:W-:Y:S01]  /*2ae0*/  LEA.HI.X.SX32 R61, R10, R2, 0x1, P0 ;  /* 0x000000020a3d7211 */ /* 0x000fe200000f0eff */
[----:B------:R-:W-:Y:S01]  /*2af0*/  IMAD.WIDE.U32 R2, R60, c[0x0][0x238], R204 ;  /* 0x00008e003c027a25 */ /* 0x000fe200078e00cc */
[----:B------:R-:W-:Y:S02]  /*2b00*/  SEL R10, R252, RZ, !P6 ;  /* 0x000000fffc0a7207 */ /* 0x000fe40007000000 */
[----:B------:R-:W-:Y:S01]  /*2b10*/  ISETP.GE.AND P6, PT, R204, c[0x0][0x1d4], PT ;  /* 0x00007500cc007a0c */ /* 0x000fe20003fc6270 */
[----:B------:R-:W-:Y:S02]  /*2b20*/  IMAD R4, R61, c[0x0][0x238], RZ ;  /* 0x00008e003d047a24 */ /* 0x000fe400078e02ff */
[----:B------:R-:W-:Y:S02]  /*2b30*/  IMAD R0, R52, -0x40, R105 ;  /* 0xffffffc034007824 */ /* 0x000fe400078e0269 */
[----:B------:R-:W-:-:S03]  /*2b40*/  IMAD R4, R60, c[0x0][0x23c], R4 ;  /* 0x00008f003c047a24 */ /* 0x000fc600078e0204 */
[C---:B------:R-:W-:Y:S01]  /*2b50*/  ISETP.GT.AND P0, PT, R0.reuse, 0x20, PT ;  /* 0x000000200000780c */ /* 0x040fe20003f04270 */
[----:B------:R-:W-:Y:S01]  /*2b60*/  IMAD.IADD R3, R3, 0x1, R4 ;  /* 0x0000000103037824 */ /* 0x000fe200078e0204 */
[----:B------:R-:W-:Y:S01]  /*2b70*/  ISETP.GE.AND P1, PT, R0, 0x1, PT ;  /* 0x000000010000780c */ /* 0x000fe20003f26270 */
[----:B------:R-:W-:Y:S02]  /*2b80*/  IMAD R4, R9, c[0x0][0x248], RZ ;  /* 0x0000920009047a24 */ /* 0x000fe400078e02ff */
[----:B------:R-:W-:-:S04]  /*2b90*/  IMAD.WIDE.U32 R2, R23, c[0x0][0x240], R2 ;  /* 0x0000900017027a25 */ /* 0x000fc800078e0002 */
[----:B------:R-:W-:Y:S02]  /*2ba0*/  IMAD R3, R23, c[0x0][0x244], R3 ;  /* 0x0000910017037a24 */ /* 0x000fe400078e0203 */
[C---:B------:R-:W-:Y:S02]  /*2bb0*/  IMAD R4, R10.reuse, c[0x0][0x24c], R4 ;  /* 0x000093000a047a24 */ /* 0x040fe400078e0204 */
[----:B------:R-:W-:Y:S01]  /*2bc0*/  IMAD.WIDE.U32 R70, R10, c[0x0][0x248], R2 ;  /* 0x000092000a467a25 */ /* 0x000fe200078e0002 */
[----:B------:R-:W-:-:S03]  /*2bd0*/  SHF.R.S32.HI R3, RZ, 0x1f, R52 ;  /* 0x0000001fff037819 */ /* 0x000fc60000011434 */
[----:B------:R-:W-:Y:S02]  /*2be0*/  IMAD.IADD R69, R71, 0x1, R4 ;  /* 0x0000000147457824 */ /* 0x000fe400078e0204 */
[----:B------:R-:W-:Y:S02]  /*2bf0*/  IMAD.MOV.U32 R68, RZ, RZ, R70 ;  /* 0x000000ffff447224 */ /* 0x000fe400078e0046 */
[----:B------:R-:W-:Y:S02]  /*2c00*/  IMAD R2, R117, R52, RZ ;  /* 0x0000003475027224 */ /* 0x000fe400078e02ff */
[----:B------:R-:W-:-:S04]  /*2c10*/  IMAD.WIDE.U32 R6, R52, R118, R68 ;  /* 0x0000007634067225 */ /* 0x000fc800078e0044 */
[----:B------:R-:W-:Y:S01]  /*2c20*/  IMAD R0, R3, R118, R2 ;  /* 0x0000007603007224 */ /* 0x000fe200078e0202 */
[----:B------:R-:W-:Y:S02]  /*2c30*/  @P0 IADD3 R3, P2, R121, R6, RZ ;  /* 0x0000000679030210 */ /* 0x000fe40007f5e0ff */
[----:B------:R-:W-:Y:S01]  /*2c40*/  @P1 LEA R4, P3, R6, c[0x0][0x220], 0x1 ;  /* 0x0000880006041a11 */ /* 0x000fe200078608ff */
[----:B------:R-:W-:-:S04]  /*2c50*/  IMAD.IADD R0, R7, 0x1, R0 ;  /* 0x0000000107007824 */ /* 0x000fc800078e0200 */
[----:B------:R-:W-:Y:S01]  /*2c60*/  @P0 IMAD.X R7, R0, 0x1, R116, P2 ;  /* 0x0000000100070824 */ /* 0x000fe200010e0674 */
[C---:B------:R-:W-:Y:S02]  /*2c70*/  @P0 LEA R2, P2, R3.reuse, c[0x0][0x220], 0x1 ;  /* 0x0000880003020a11 */ /* 0x040fe400078408ff */
[----:B------:R-:W-:Y:S02]  /*2c80*/  @P1 LEA.HI.X R5, R6, c[0x0][0x224], R0, 0x1, P3 ;  /* 0x0000890006051a11 */ /* 0x000fe400018f0c00 */
[----:B------:R-:W-:Y:S02]  /*2c90*/  @P4 IADD3 R6, P3, R250, c[0x0][0x340], RZ ;  /* 0x0000d000fa064a10 */ /* 0x000fe40007f7e0ff */
[----:B------:R-:W-:Y:S01]  /*2ca0*/  @P0 LEA.HI.X R3, R3, c[0x0][0x224], R7, 0x1, P2 ;  /* 0x0000890003030a11 */ /* 0x000fe200010f0c07 */
[----:B------:R-:W-:Y:S01]  /*2cb0*/  @!PT LDS RZ, [RZ] ;  /* 0x00000000fffff984 */ /* 0x000fe20000000800 */
[----:B------:R-:W-:Y:S01]  /*2cc0*/  @!PT LDS RZ, [RZ] ;  /* 0x00000000fffff984 */ /* 0x000fe20000000800 */
[----:B------:R-:W-:Y:S01]  /*2cd0*/  @!PT LDS RZ, [RZ] ;  /* 0x00000000fffff984 */ /* 0x000fe20000000800 */
[----:B------:R2:W-:Y:S01]  /*2ce0*/  @P1 LDGSTS.E.BYPASS.LTC128B.128 [R194+0x6100], [R4.64], !P6 ;  /* 0x0610000004c21fae */ /* 0x0005e2000f101d48 */
[----:B------:R-:W-:Y:S02]  /*2cf0*/  @P4 IADD3.X R7, R251, c[0x0][0x344], RZ, P3, !PT ;  /* 0x0000d100fb074a10 */ /* 0x000fe40001ffe4ff */
[----:B------:R-:W-:Y:S01]  /*2d00*/  ISETP.NE.AND P3, PT, R11, RZ, PT ;  /* 0x000000ff0b00720c */ /* 0x000fe20003f65270 */
[----:B------:R2:W-:Y:S01]  /*2d10*/  @P1 LDGSTS.E.BYPASS.LTC128B.128 [R194+0x8100], [R4.64+0x80], !P5 ;  /* 0x0810008004c21fae */ /* 0x0005e2000e901d48 */
[----:B------:R-:W-:-:S11]  /*2d20*/  ISETP.GE.AND P4, PT, R207, c[0x0][0x1d4], PT ;  /* 0x00007500cf007a0c */ /* 0x000fd60003f86270 */
[----:B------:R-:W3:Y:S01]  /*2d30*/  @P3 LDG.E R0, [R6.64] ;  /* 0x0000000806003981 */ /* 0x000ee2000c1e1900 */
[----:B------:R-:W-:-:S03]  /*2d40*/  ISETP.GE.AND P2, PT, R102, c[0x0][0x27c], PT ;  /* 0x00009f0066007a0c */ /* 0x000fc60003f46270 */
[----:B------:R2:W-:Y:S01]  /*2d50*/  @P1 LDGSTS.E.BYPASS.LTC128B.128 [R194+0xa100], [R4.64+0x100], !P4 ;  /* 0x0a10010004c21fae */ /* 0x0005e2000e101d48 */
[----:B------:R-:W-:Y:S01]  /*2d60*/  IMAD.MOV.U32 R111, RZ, RZ, c[0x0][0x27c] ;  /* 0x00009f00ff6f7624 */ /* 0x000fe200078e00ff */
[----:B------:R-:W-:Y:S02]  /*2d70*/  LOP3.LUT R218, R218, 0xfffffffd, RZ, 0xc0, !PT ;  /* 0xfffffffddada7812 */ /* 0x000fe400078ec0ff */
[----:B------:R2:W-:Y:S04]  /*2d80*/  @P0 LDGSTS.E.BYPASS.LTC128B.128 [R194+0x7100], [R2.64], !P6 ;  /* 0x0710000002c20fae */ /* 0x0005e8000f101d48 */
[----:B------:R2:W-:Y:S04]  /*2d90*/  @P0 LDGSTS.E.BYPASS.LTC128B.128 [R194+0x9100], [R2.64+0x80], !P5 ;  /* 0x0910008002c20fae */ /* 0x0005e8000e901d48 */
[----:B------:R2:W-:Y:S01]  /*2da0*/  @P0 LDGSTS.E.BYPASS.LTC128B.128 [R194+0xb100], [R2.64+0x100], !P4 ;  /* 0x0b10010002c20fae */ /* 0x0005e2000e101d48 */
[----:B------:R-:W-:-:S03]  /*2db0*/  SHF.R.S32.HI R141, RZ, 0x1f, R140 ;  /* 0x0000001fff8d7819 */ /* 0x000fc6000001148c */
[----:B------:R-:W0:Y:S01]  /*2dc0*/  LDGDEPBAR ;  /* 0x00000000000079af */ /* 0x000e220000000000 */
[----:B------:R-:W-:Y:S01]  /*2dd0*/  WARPSYNC 0xffffffff ;  /* 0xffffffff00007948 */ /* 0x000fe20003800000 */
[----:B------:R-:W-:Y:S01]  /*2de0*/  SHF.R.S32.HI R11, RZ, 0x1f, R216 ;  /* 0x0000001fff0b7819 */ /* 0x000fe200000114d8 */
[----:B------:R-:W-:Y:S01]  /*2df0*/  IMAD.SHL.U32 R111, R111, 0x2, RZ ;  /* 0x000000026f6f7824 */ /* 0x000fe200078e00ff */
[----:B------:R-:W-:Y:S02]  /*2e00*/  @P2 LOP3.LUT R218, R218, 0x2, RZ, 0xfc, !PT ;  /* 0x00000002dada2812 */ /* 0x000fe400078efcff */
[----:B-----5:R-:W-:Y:S02]  /*2e10*/  SHF.R.S32.HI R17, RZ, 0x1f, R126 ;  /* 0x0000001fff117819 */ /* 0x020fe4000001147e */
[----:B---3--:R-:W-:Y:S01]  /*2e20*/  @P3 SHF.R.S32.HI R16, RZ, 0x1f, R0 ;  /* 0x0000001fff103819 */ /* 0x008fe20000011400 */
[----:B------:R-:W-:Y:S02]  /*2e30*/  @!P3 IMAD.MOV.U32 R0, RZ, RZ, R252 ;  /* 0x000000ffff00b224 */ /* 0x000fe400078e00fc */
[----:B------:R-:W-:-:S02]  /*2e40*/  @!P3 IMAD.MOV.U32 R16, RZ, RZ, R14 ;  /* 0x000000ffff10b224 */ /* 0x000fc400078e000e */
[----:B--2---:R-:W-:Y:S01]  /*2e50*/  IMAD R6, R11, c[0x0][0x280], RZ ;  /* 0x0000a0000b067a24 */ /* 0x004fe200078e02ff */
[----:B------:R-:W-:Y:S01]  /*2e60*/  ISETP.GE.AND P1, PT, R107, c[0x0][0x27c], PT ;  /* 0x00009f006b007a0c */ /* 0x000fe20003f26270 */
[----:B------:R-:W-:Y:S01]  /*2e70*/  IMAD.WIDE.U32 R4, R216, c[0x0][0x280], R140 ;  /* 0x0000a000d8047a25 */ /* 0x000fe200078e008c */
[----:B------:R-:W-:Y:S01]  /*2e80*/  ISETP.GE.AND P0, PT, R106, c[0x0][0x27c], PT ;  /* 0x00009f006a007a0c */ /* 0x000fe20003f06270 */
[----:B------:R-:W-:Y:S01]  /*2e90*/  BAR.SYNC.DEFER_BLOCKING 0x0 ;  /* 0x0000000000007b1d */ /* 0x000fe20000010000 */
[----:B------:R-:W-:Y:S01]  /*2ea0*/  LOP3.LUT R218, R218, 0xfffffffe, RZ, 0xc0, !PT ;  /* 0xfffffffedada7812 */ /* 0x000fe200078ec0ff */
[----:B------:R-:W-:Y:S01]  /*2eb0*/  IMAD R6, R216, c[0x0][0x284], R6 ;  /* 0x0000a100d8067a24 */ /* 0x000fe200078e0206 */
[----:B------:R-:W-:Y:S01]  /*2ec0*/  MOV R120, c[0x0][0x290] ;  /* 0x0000a40000787a02 */ /* 0x000fe20000000f00 */
[----:B------:R-:W-:-:S02]  /*2ed0*/  IMAD.WIDE.U32 R2, R23, c[0x0][0x260], R204 ;  /* 0x0000980017027a25 */ /* 0x000fc400078e00cc */
[----:B------:R-:W-:Y:S02]  /*2ee0*/  ULDC.U8 UR5, c[0x0][0x298] ;  /* 0x0000a60000057ab9 */ /* 0x000fe40000000000 */
[----:B------:R-:W-:Y:S02]  /*2ef0*/  IMAD R7, R9, c[0x0][0x268], RZ ;  /* 0x00009a0009077a24 */ /* 0x000fe400078e02ff */
[----:B------:R-:W-:Y:S01]  /*2f00*/  IMAD.IADD R9, R5, 0x1, R6 ;  /* 0x0000000105097824 */ /* 0x000fe200078e0206 */
[----:B------:R-:W-:Y:S01]  /*2f10*/  @P1 LOP3.LUT R218, R218, 0x1, RZ, 0xfc, !PT ;  /* 0x00000001dada1812 */ /* 0x000fe200078efcff */
[----:B------:R-:W-:Y:S01]  /*2f20*/  IMAD R5, R11, c[0x0][0x290], RZ ;  /* 0x0000a4000b057a24 */ /* 0x000fe200078e02ff */
[----:B------:R-:W-:Y:S01]  /*2f30*/  SEL R11, RZ, c[0x0][0x27c], !P1 ;  /* 0x00009f00ff0b7a07 */ /* 0x000fe20004800000 */
[----:B------:R-:W-:Y:S01]  /*2f40*/  IMAD R3, R23, c[0x0][0x264], R3 ;  /* 0x0000990017037a24 */ /* 0x000fe200078e0203 */
[----:B------:R-:W-:Y:S01]  /*2f50*/  LOP3.LUT R218, R218, 0xfffffffb, RZ, 0xc0, !PT ;  /* 0xfffffffbdada7812 */ /* 0x000fe200078ec0ff */
[----:B------:R-:W-:Y:S01]  /*2f60*/  IMAD.IADD R108, R8, 0x1, R13 ;  /* 0x00000001086c7824 */ /* 0x000fe200078e020d */
[----:B------:R-:W-:Y:S01]  /*2f70*/  SEL R13, RZ, c[0x0][0x27c], !P0 ;  /* 0x00009f00ff0d7a07 */ /* 0x000fe20004000000 */
[----:B------:R-:W-:Y:S01]  /*2f80*/  IMAD.MOV.U32 R8, RZ, RZ, R4 ;  /* 0x000000ffff087224 */ /* 0x000fe200078e0004 */
[----:B------:R-:W-:Y:S01]  /*2f90*/  @P0 LOP3.LUT R218, R218, 0x4, RZ, 0xfc, !PT ;  /* 0x00000004dada0812 */ /* 0x000fe200078efcff */
[----:B------:R-:W-:-:S02]  /*2fa0*/  IMAD R14, R216, c[0x0][0x294], R5 ;  /* 0x0000a500d80e7a24 */ /* 0x000fc400078e0205 */
[----:B------:R-:W-:Y:S01]  /*2fb0*/  IMAD.WIDE.U32 R62, R10, c[0x0][0x268], R2 ;  /* 0x00009a000a3e7a25 */ /* 0x000fe200078e0002 */
[----:B------:R-:W-:-:S03]  /*2fc0*/  LOP3.LUT R218, R218, 0xffffffef, RZ, 0xc0, !PT ;  /* 0xffffffefdada7812 */ /* 0x000fc600078ec0ff */
[----:B------:R-:W-:Y:S01]  /*2fd0*/  IMAD.WIDE.U32 R4, R216, c[0x0][0x280], R102 ;  /* 0x0000a000d8047a25 */ /* 0x000fe200078e0066 */
[----:B------:R-:W-:-:S03]  /*2fe0*/  LOP3.LUT R218, R218, 0xfffffff7, RZ, 0xc0, !PT ;  /* 0xfffffff7dada7812 */ /* 0x000fc600078ec0ff */
[----:B------:R-:W-:Y:S01]  /*2ff0*/  IMAD R24, R10, c[0x0][0x26c], R7 ;  /* 0x00009b000a187a24 */ /* 0x000fe200078e0207 */
[----:B------:R-:W-:Y:S01]  /*3000*/  SEL R10, RZ, c[0x0][0x27c], !P2 ;  /* 0x00009f00ff0a7a07 */ /* 0x000fe20005000000 */
[----:B------:R-:W-:-:S04]  /*3010*/  IMAD.WIDE.U32 R2, R216, c[0x0][0x290], R140 ;  /* 0x0000a400d8027a25 */ /* 0x000fc800078e008c */
[----:B------:R-:W-:Y:S02]  /*3020*/  IMAD.IADD R5, R6, 0x1, R5 ;  /* 0x0000000106057824 */ /* 0x000fe400078e0205 */
[----:B------:R-:W-:Y:S01]  /*3030*/  IMAD.IADD R7, R3, 0x1, R14 ;  /* 0x0000000103077824 */ /* 0x000fe200078e020e */
[----:B------:R-:W-:Y:S01]  /*3040*/  IADD3 R3, R102, R10, RZ ;  /* 0x0000000a66037210 */ /* 0x000fe20007ffe0ff */
[----:B------:R-:W-:Y:S02]  /*3050*/  IMAD.MOV.U32 R6, RZ, RZ, R2 ;  /* 0x000000ffff067224 */ /* 0x000fe400078e0002 */
[----:B------:R-:W-:Y:S01]  /*3060*/  IMAD.IADD R2, R107, 0x1, R11 ;  /* 0x000000016b027824 */ /* 0x000fe200078e020b */
[----:B------:R-:W-:Y:S01]  /*3070*/  SHF.R.S32.HI R11, RZ, 0x1f, R3 ;  /* 0x0000001fff0b7819 */ /* 0x000fe20000011403 */
[----:B------:R-:W-:Y:S02]  /*3080*/  IMAD.IADD R13, R106, 0x1, R13 ;  /* 0x000000016a0d7824 */ /* 0x000fe400078e020d */
[----:B------:R-:W-:Y:S01]  /*3090*/  IMAD.MOV.U32 R124, RZ, RZ, c[0x0][0x2b8] ;  /* 0x0000ae00ff7c7624 */ /* 0x000fe200078e00ff */
[----:B------:R-:W-:Y:S01]  /*30a0*/  SHF.R.S32.HI R10, RZ, 0x1f, R2 ;  /* 0x0000001fff0a7819 */ /* 0x000fe20000011402 */
[----:B------:R-:W-:Y:S01]  /*30b0*/  IMAD.MOV.U32 R123, RZ, RZ, c[0x0][0x27c] ;  /* 0x00009f00ff7b7624 */ /* 0x000fe200078e00ff */
[----:B-1----:R-:W-:Y:S01]  /*30c0*/  SHF.R.S32.HI R15, RZ, 0x1f, R13 ;  /* 0x0000001fff0f7819 */ /* 0x002fe2000001140d */
[----:B------:R-:W-:Y:S01]  /*30d0*/  IMAD.MOV.U32 R119, RZ, RZ, c[0x0][0x280] ;  /* 0x0000a000ff777624 */ /* 0x000fe200078e00ff */
[CC--:B------:R-:W-:Y:S01]  /*30e0*/  LEA.HI R12, R11.reuse, R3.reuse, RZ, 0x3 ;  /* 0x000000030b0c7211 */ /* 0x0c0fe200078f18ff */
[----:B------:R-:W-:Y:S01]  /*30f0*/  IMAD.WIDE.U32 R84, R0, c[0x0][0x2b0], RZ ;  /* 0x0000ac0000547a25 */ /* 0x000fe200078e00ff */
[----:B------:R-:W-:-:S02]  /*3100*/  LEA.HI R18, R11, R3, RZ, 0x6 ;  /* 0x000000030b127211 */ /* 0x000fc400078f30ff */
[-C--:B------:R-:W-:Y:S01]  /*3110*/  LEA.HI R11, R10, R2.reuse, RZ, 0x3 ;  /* 0x000000020a0b7211 */ /* 0x080fe200078f18ff */
[----:B------:R-:W-:Y:S01]  /*3120*/  IMAD.WIDE.U32 R76, R126, c[0x0][0x290], R6 ;  /* 0x0000a4007e4c7a25 */ /* 0x000fe200078e0006 */
[----:B------:R-:W-:Y:S02]  /*3130*/  LEA.HI R20, R10, R2, RZ, 0x6 ;  /* 0x000000020a147211 */ /* 0x000fe400078f30ff */
[CC--:B------:R-:W-:Y:S01]  /*3140*/  LEA.HI R10, R15.reuse, R13.reuse, RZ, 0x3 ;  /* 0x0000000d0f0a7211 */ /* 0x0c0fe200078f18ff */
[----:B------:R-:W-:Y:S01]  /*3150*/  IMAD.WIDE.U32 R2, R216, c[0x0][0x290], R102 ;  /* 0x0000a400d8027a25 */ /* 0x000fe200078e0066 */
[----:B------:R-:W-:Y:S02]  /*3160*/  LEA.HI R13, R15, R13, RZ, 0x6 ;  /* 0x0000000d0f0d7211 */ /* 0x000fe400078f30ff */
[----:B------:R-:W-:Y:S01]  /*3170*/  SHF.L.U32 R18, R18, 0x6, RZ ;  /* 0x0000000612127819 */ /* 0x000fe200000006ff */
[----:B------:R-:W-:Y:S01]  /*3180*/  IMAD.IADD R3, R14, 0x1, R3 ;  /* 0x000000010e037824 */ /* 0x000fe200078e0203 */
[----:B------:R-:W-:Y:S01]  /*3190*/  LOP3.LUT R19, R227, 0x38, R12, 0xf8, !PT ;  /* 0x00000038e3137812 */ /* 0x000fe200078ef80c */
[----:B------:R-:W-:Y:S01]  /*31a0*/  IMAD.SHL.U32 R14, R20, 0x40, RZ ;  /* 0x00000040140e7824 */ /* 0x000fe200078e00ff */
[----:B------:R-:W-:Y:S01]  /*31b0*/  LOP3.LUT R22, R18, 0x7ffff000, RZ, 0xc0, !PT ;  /* 0x7ffff00012167812 */ /* 0x000fe200078ec0ff */
[----:B------:R-:W-:Y:S01]  /*31c0*/  IMAD.SHL.U32 R13, R13, 0x40, RZ ;  /* 0x000000400d0d7824 */ /* 0x000fe200078e00ff */
[----:B------:R-:W-:Y:S01]  /*31d0*/  LOP3.LUT R18, R227, 0x38, R10, 0xf8, !PT ;  /* 0x00000038e3127812 */ /* 0x000fe200078ef80a */
[----:B------:R-:W-:Y:S01]  /*31e0*/  IMAD.WIDE.U32 R82, R23, c[0x0][0x1e8], RZ ;  /* 0x00007a0017527a25 */ /* 0x000fe200078e00ff */
[----:B------:R-:W-:-:S02]  /*31f0*/  LOP3.LUT R21, R19, R228, RZ, 0x3c, !PT ;  /* 0x000000e413157212 */ /* 0x000fc400078e3cff */
[----:B------:R-:W-:Y:S01]  /*3200*/  LOP3.LUT R15, R227, 0x38, R11, 0xf8, !PT ;  /* 0x00000038e30f7812 */ /* 0x000fe200078ef80b */
[----:B------:R-:W-:Y:S01]  /*3210*/  IMAD.WIDE.U32 R80, R23, c[0x0][0x210], RZ ;  /* 0x0000840017507a25 */ /* 0x000fe200078e00ff */
[----:B------:R-:W-:Y:S02]  /*3220*/  LOP3.LUT R19, R14, 0x7ffff000, RZ, 0xc0, !PT ;  /* 0x7ffff0000e137812 */ /* 0x000fe400078ec0ff */
[----:B------:R-:W-:Y:S01]  /*3230*/  ISETP.NE.AND P1, PT, R124, 0x1, PT ;  /* 0x000000017c00780c */ /* 0x000fe20003f25270 */
[----:B------:R-:W-:Y:S01]  /*3240*/  IMAD.WIDE.U32 R78, R126, c[0x0][0x280], R8 ;  /* 0x0000a0007e4e7a25 */ /* 0x000fe200078e0008 */
[----:B------:R-:W-:Y:S02]  /*3250*/  LOP3.LUT R14, R13, 0x7ffff000, RZ, 0xc0, !PT ;  /* 0x7ffff0000d0e7812 */ /* 0x000fe400078ec0ff */
[-C--:B------:R-:W-:Y:S01]  /*3260*/  LOP3.LUT R13, R18, R228.reuse, RZ, 0x3c, !PT ;  /* 0x000000e4120d7212 */ /* 0x080fe200078e3cff */
[----:B------:R-:W-:Y:S01]  /*3270*/  IMAD.WIDE.U32 R74, R126, c[0x0][0x280], R4 ;  /* 0x0000a0007e4a7a25 */ /* 0x000fe200078e0004 */
[----:B------:R-:W-:-:S02]  /*3280*/  LOP3.LUT R15, R15, R228, RZ, 0x3c, !PT ;  /* 0x000000e40f0f7212 */ /* 0x000fc400078e3cff */
[----:B------:R-:W-:Y:S01]  /*3290*/  ISETP.GE.AND P0, PT, R123, 0x1, PT ;  /* 0x000000017b00780c */ /* 0x000fe20003f06270 */
[----:B------:R-:W-:Y:S01]  /*32a0*/  IMAD.WIDE.U32 R72, R126, c[0x0][0x290], R2 ;  /* 0x0000a4007e487a25 */ /* 0x000fe200078e0002 */
[--C-:B------:R-:W-:Y:S02]  /*32b0*/  IADD3 R18, R13, R14, R229.reuse ;  /* 0x0000000e0d127210 */ /* 0x100fe40007ffe0e5 */
[--C-:B------:R-:W-:Y:S01]  /*32c0*/  IADD3 R19, R15, R19, R229.reuse ;  /* 0x000000130f137210 */ /* 0x100fe20007ffe0e5 */
[----:B------:R-:W-:Y:S01]  /*32d0*/  IMAD R13, R16, c[0x0][0x2b0], RZ ;  /* 0x0000ac00100d7a24 */ /* 0x000fe200078e02ff */
[----:B------:R-:W-:Y:S01]  /*32e0*/  IADD3 R21, R21, R22, R229 ;  /* 0x0000001615157210 */ /* 0x000fe20007ffe0e5 */
[C---:B------:R-:W-:Y:S01]  /*32f0*/  IMAD R15, R17.reuse, c[0x0][0x290], RZ ;  /* 0x0000a400110f7a24 */ /* 0x040fe200078e02ff */
        /* <DEDUP_REMOVED lines=8> */
[CC--:B------:R-:W-:Y:S01]  /*3380*/  SHF.L.U64.HI R114, R119.reuse, R115.reuse, c[0x0][0x284] ;  /* 0x0000a10077727619 */ /* 0x0c0fe20000010273 */
[----:B------:R-:W-:Y:S01]  /*3390*/  IMAD R122, R248, 0x40, R216 ;  /* 0x00000040f87a7824 */ /* 0x000fe200078e02d8 */
[C---:B------:R-:W-:Y:S01]  /*33a0*/  SHF.L.U64.HI R115, R120.reuse, R115, c[0x0][0x294] ;  /* 0x0000a50078737619 */ /* 0x040fe20000010273 */
[----:B------:R-:W-:Y:S01]  /*33b0*/  IMAD.SHL.U32 R119, R119, 0x40, RZ ;  /* 0x0000004077777824 */ /* 0x000fe200078e00ff */
[----:B------:R-:W-:Y:S01]  /*33c0*/  IADD3 R100, R85, R14, RZ ;  /* 0x0000000e55647210 */ /* 0x000fe20007ffe0ff */
[----:B------:R-:W-:Y:S01]  /*33d0*/  IMAD.SHL.U32 R120, R120, 0x40, RZ ;  /* 0x0000004078787824 */ /* 0x000fe200078e00ff */
[----:B------:R-:W-:Y:S01]  /*33e0*/  SHF.R.S32.HI R99, RZ, 0x3, R12 ;  /* 0x00000003ff637819 */ /* 0x000fe2000001140c */
[C---:B------:R-:W-:Y:S01]  /*33f0*/  IMAD R104, R23.reuse, c[0x0][0x1ec], R83 ;  /* 0x00007b0017687a24 */ /* 0x040fe200078e0253 */
[----:B------:R-:W-:Y:S01]  /*3400*/  SHF.R.S32.HI R98, RZ, 0x3, R11 ;  /* 0x00000003ff627819 */ /* 0x000fe2000001140b */
[----:B------:R-:W-:Y:S01]  /*3410*/  IMAD R101, R23, c[0x0][0x214], R81 ;  /* 0x0000850017657a24 */ /* 0x000fe200078e0251 */
[----:B------:R-:W-:Y:S01]  /*3420*/  SHF.R.S32.HI R97, RZ, 0x3, R10 ;  /* 0x00000003ff617819 */ /* 0x000fe2000001140a */
[----:B------:R-:W-:Y:S01]  /*3430*/  IMAD.IADD R64, R63, 0x1, R24 ;  /* 0x000000013f407824 */ /* 0x000fe200078e0218 */
[----:B------:R-:W-:Y:S01]  /*3440*/  IADD3 R95, R77, R0, RZ ;  /* 0x000000004d5f7210 */ /* 0x000fe20007ffe0ff */
[----:B------:R-:W-:Y:S01]  /*3450*/  IMAD.IADD R96, R79, 0x1, R13 ;  /* 0x000000014f607824 */ /* 0x000fe200078e020d */
[----:B------:R-:W-:Y:S01]  /*3460*/  SHF.R.S32.HI R93, RZ, 0x1f, R67 ;  /* 0x0000001fff5d7819 */ /* 0x000fe20000011443 */
[----:B------:R-:W-:Y:S01]  /*3470*/  IMAD.IADD R94, R13, 0x1, R75 ;  /* 0x000000010d5e7824 */ /* 0x000fe200078e024b */
[----:B------:R-:W-:Y:S01]  /*3480*/  SHF.R.S32.HI R92, RZ, 0x1f, R66 ;  /* 0x0000001fff5c7819 */ /* 0x000fe20000011442 */
[----:B------:R-:W-:Y:S01]  /*3490*/  IMAD.IADD R90, R0, 0x1, R73 ;  /* 0x00000001005a7824 */ /* 0x000fe200078e0249 */
[----:B------:R-:W-:Y:S01]  /*34a0*/  SHF.R.S32.HI R91, RZ, 0x1f, R65 ;  /* 0x0000001fff5b7819 */ /* 0x000fe20000011441 */
[----:B------:R-:W-:Y:S01]  /*34b0*/  IMAD.SHL.U32 R89, R21, 0x2, RZ ;  /* 0x0000000215597824 */ /* 0x000fe200078e00ff */
[----:B------:R-:W-:Y:S01]  /*34c0*/  SHF.L.U32 R87, R18, 0x1, RZ ;  /* 0x0000000112577819 */ /* 0x000fe200000006ff */
[----:B------:R-:W-:Y:S01]  /*34d0*/  IMAD.SHL.U32 R88, R19, 0x2, RZ ;  /* 0x0000000213587824 */ /* 0x000fe200078e00ff */
[----:B------:R-:W-:-:S02]  /*34e0*/  @P0 LOP3.LUT R218, R218, 0x10, RZ, 0xfc, !PT ;  /* 0x00000010dada0812 */ /* 0x000fc400078efcff */
.L_x_1325:
[----:B------:R-:W-:Y:S01]  /*34f0*/  IMAD.SHL.U32 R56, R52, 0x40, RZ ;  /* 0x0000004034387824 */ /* 0x000fe200078e00ff */
[----:B------:R-:W-:Y:S04]  /*3500*/  DEPBAR.LE SB0, 0x0 ;  /* 0x000080000000791a */ /* 0x000fe80000000000 */
[----:B------:R-:W-:Y:S01]  /*3510*/  IMAD.IADD R0, R122, 0x1, R56 ;  /* 0x000000017a007824 */ /* 0x000fe200078e0238 */
[----:B------:R-:W-:Y:S01]  /*3520*/  ISETP.NE.AND P1, PT, R124, 0x1, PT ;  /* 0x000000017c00780c */ /* 0x000fe20003f25270 */
[----:B------:R-:W-:Y:S01]  /*3530*/  IMAD.MOV.U32 R53, RZ, RZ, RZ ;  /* 0x000000ffff357224 */ /* 0x000fe200078e00ff */
[----:B------:R-:W-:Y:S01]  /*3540*/  WARPSYNC 0xffffffff ;  /* 0xffffffff00007948 */ /* 0x000fe20003800000 */
[----:B-1----:R-:W-:Y:S01]  /*3550*/  IMAD.IADD R2, R108, 0x1, R0 ;  /* 0x000000016c027824 */ /* 0x002fe200078e0200 */
        /* <DEDUP_REMOVED lines=21> */
[C---:B------:R-:W-:Y:S04]  /*36b0*/  IMAD.WIDE.U32 R2, R53.reuse, c[0x0][0x1f0], R2 ;  /* 0x00007c0035027a25 */ /* 0x040fe800078e0002 */
        /* <DEDUP_REMOVED lines=9> */
[-C--:B------:R-:W-:Y:S01]  /*3750*/  IMAD R2, R115, R52.reuse, RZ ;  /* 0x0000003473027224 */ /* 0x080fe200078e02ff */
[----:B------:R-:W-:Y:S01]  /*3760*/  SHF.R.S32.HI R0, RZ, 0x1f, R52 ;  /* 0x0000001fff007819 */ /* 0x000fe20000011434 */
[----:B------:R-:W-:Y:S01]  /*3770*/  IMAD.WIDE.U32 R24, R119, R52, RZ ;  /* 0x0000003477187225 */ /* 0x000fe200078e00ff */
[----:B------:R-:W-:Y:S03]  /*3780*/  IADD3 R4, -R56, R59, RZ ;  /* 0x0000003b38047210 */ /* 0x000fe60007ffe1ff */
[----:B------:R-:W-:Y:S01]  /*3790*/  IMAD R3, R0, R119, R3 ;  /* 0x0000007700037224 */ /* 0x000fe200078e0203 */
[----:B------:R-:W-:Y:S01]  /*37a0*/  IMNMX R55, R4, 0x40, PT ;  /* 0x0000004004377817 */ /* 0x000fe20003800200 */
[----:B------:R-:W-:Y:S02]  /*37b0*/  IMAD R2, R0, R120, R2 ;  /* 0x0000007800027224 */ /* 0x000fe400078e0202 */
[----:B------:R-:W-:Y:S01]  /*37c0*/  IMAD.WIDE.U32 R34, R120, R52, RZ ;  /* 0x0000003478227225 */ /* 0x000fe200078e00ff */
        /* <DEDUP_REMOVED lines=62> */
.L_x_1305:
[----:B------:R-:W-:Y:S05]  /*3bb0*/  BSYNC B0 ;  /* 0x0000000000007941 */ /* 0x000fea0003800000 */
.L_x_1304:
        /* <DEDUP_REMOVED lines=96> */
.L_x_1308:
[----:B------:R-:W-:Y:S05]  /*41c0*/  BSYNC B0 ;  /* 0x0000000000007941 */ /* 0x000fea0003800000 */
.L_x_1307:
        /* <DEDUP_REMOVED lines=59> */
.L_x_1310:
[----:B------:R-:W-:Y:S05]  /*4580*/  BSYNC B0 ;  /* 0x0000000000007941 */ /* 0x000fea0003800000 */
.L_x_1309:
        /* <DEDUP_REMOVED lines=12> */
[C---:B------:R-:W-:Y:S01]  /*4650*/  @!P0 IMAD.U32 R4, R7.reuse, 0x10000, RZ ;  /* 0x0001000007048824 */ /* 0x040fe200078e00ff */
[----:B------:R-:W-:Y:S02]  /*4660*/  @!P0 SHF.R.U32.HI R5, RZ, 0x10, R29 ;  /* 0x00000010ff058819 */ /* 0x000fe4000001161d */
[----:B------:R-:W-:Y:S02]  /*4670*/  @!P0 LOP3.LUT R7, R7, 0xffff0000, RZ, 0xc0, !PT ;  /* 0xffff000007078812 */ /* 0x000fe400078ec0ff */
        /* <DEDUP_REMOVED lines=9> */
[C---:B------:R-:W-:Y:S01]  /*4710*/  @!P0 LOP3.LUT R2, R9.reuse, 0xffff0000, RZ, 0xc0, !PT ;  /* 0xffff000009028812 */ /* 0x040fe200078ec0ff */
[----:B------:R-:W-:Y:S01]  /*4720*/  @!P0 FFMA.FTZ R0, R4, R6, R0 ;  /* 0x0000000604008223 */ /* 0x000fe20000010000 */
[----:B------:R-:W-:Y:S03]  /*4730*/  @!P0 SHF.L.U32 R4, R9, 0x10, RZ ;  /* 0x0000001009048819 */ /* 0x000fe600000006ff */
[C---:B------:R-:W-:Y:S02]  /*4740*/  @!P0 FMUL.FTZ R6, R2.reuse, R7 ;  /* 0x0000000702068220 */ /* 0x040fe40000410000 */
[-C--:B------:R-:W-:Y:S02]  /*4750*/  @!P0 FMUL.FTZ R2, R2, R3.reuse ;  /* 0x0000000302028220 */ /* 0x080fe40000410000 */
[----:B------:R-:W-:Y:S01]  /*4760*/  @!P0 FFMA.FTZ R21, R4, R3, -R6 ;  /* 0x0000000304158223 */ /* 0x000fe20000010806 */
[----:B------:R-:W-:Y:S01]  /*4770*/  @!P0 LOP3.LUT R3, R10, 0xffff0000, RZ, 0xc0, !PT ;  /* 0xffff00000a038812 */ /* 0x000fe200078ec0ff */
[----:B------:R-:W-:Y:S01]  /*4780*/  @!P0 FFMA.FTZ R2, R7, R4, R2 ;  /* 0x0000000407028223 */ /* 0x000fe20000010002 */
[C---:B------:R-:W-:Y:S01]  /*4790*/  @!P0 SHF.L.U32 R4, R5.reuse, 0x10, RZ ;  /* 0x0000001005048819 */ /* 0x040fe200000006ff */
[----:B------:R-:W-:Y:S01]  /*47a0*/  @!P0 IMAD.U32 R6, R12, 0x10000, RZ ;  /* 0x000100000c068824 */ /* 0x000fe200078e00ff */
[----:B------:R-:W-:Y:S01]  /*47b0*/  @!P0 LOP3.LUT R5, R5, 0xffff0000, RZ, 0xc0, !PT ;  /* 0xffff000005058812 */ /* 0x000fe200078ec0ff */
[----:B------:R-:W-:Y:S01]  /*47c0*/  @!P0 IMAD.U32 R7, R10, 0x10000, RZ ;  /* 0x000100000a078824 */ /* 0x000fe200078e00ff */
[----:B------:R-:W-:Y:S01]  /*47d0*/  @!P0 F2FP.BF16.PACK_AB R2, R2, R21 ;  /* 0x000000150202823e */ /* 0x000fe200000010ff */
[C---:B------:R-:W-:Y:S02]  /*47e0*/  @!P0 FMUL.FTZ R13, R3.reuse, R6 ;  /* 0x00000006030d8220 */ /* 0x040fe40000410000 */
[----:B------:R-:W-:Y:S01]  /*47f0*/  @!P0 FMUL.FTZ R3, R3, R4 ;  /* 0x0000000403038220 */ /* 0x000fe20000410000 */
[----:B------:R-:W-:Y:S01]  /*4800*/  @!P0 MOV R9, R2 ;  /* 0x0000000200098202 */ /* 0x000fe20000000f00 */
[----:B------:R-:W-:Y:S01]  /*4810*/  @!P0 FFMA.FTZ R13, R7, R4, -R13 ;  /* 0x00000004070d8223 */ /* 0x000fe2000001080d */
[C---:B------:R-:W-:Y:S01]  /*4820*/  @!P0 LOP3.LUT R4, R11.reuse, 0xffff0000, RZ, 0xc0, !PT ;  /* 0xffff00000b048812 */ /* 0x040fe200078ec0ff */
[----:B------:R-:W-:Y:S01]  /*4830*/  @!P0 FFMA.FTZ R3, R6, R7, R3 ;  /* 0x0000000706038223 */ /* 0x000fe20000010003 */
[----:B------:R-:W-:Y:S01]  /*4840*/  @!P0 LOP3.LUT R6, R12, 0xffff0000, RZ, 0xc0, !PT ;  /* 0xffff00000c068812 */ /* 0x000fe200078ec0ff */
[----:B------:R-:W-:Y:S03]  /*4850*/  @!P0 IMAD.U32 R7, R11, 0x10000, RZ ;  /* 0x000100000b078824 */ /* 0x000fe600078e00ff */
[----:B------:R-:W-:Y:S01]  /*4860*/  @!P0 F2FP.BF16.PACK_AB R3, R3, R13 ;  /* 0x0000000d0303823e */ /* 0x000fe200000010ff */
[C---:B------:R-:W-:Y:S02]  /*4870*/  @!P0 FMUL.FTZ R12, R4.reuse, R6 ;  /* 0x00000006040c8220 */ /* 0x040fe40000410000 */
[-C--:B------:R-:W-:Y:S02]  /*4880*/  @!P0 FMUL.FTZ R4, R4, R5.reuse ;  /* 0x0000000504048220 */ /* 0x080fe40000410000 */
[----:B------:R-:W-:Y:S01]  /*4890*/  @!P0 FFMA.FTZ R20, R7, R5, -R12 ;  /* 0x0000000507148223 */ /* 0x000fe2000001080c */
[----:B------:R-:W-:Y:S01]  /*48a0*/  @!P0 F2FP.BF16.PACK_AB R12, R0, R25 ;  /* 0x00000019000c823e */ /* 0x000fe200000010ff */
[----:B------:R-:W-:Y:S02]  /*48b0*/  IMAD.SHL.U32 R5, R225, 0x8, RZ ;  /* 0x00000008e1057824 */ /* 0x000fe400078e00ff */
[----:B------:R-:W-:Y:S01]  /*48c0*/  @!P0 FFMA.FTZ R4, R6, R7, R4 ;  /* 0x0000000706048223 */ /* 0x000fe20000010004 */
[----:B----4-:R-:W-:Y:S01]  /*48d0*/  MOV R6, R44 ;  /* 0x0000002c00067202 */ /* 0x010fe20000000f00 */
[----:B---3--:R-:W-:Y:S02]  /*48e0*/  IMAD.MOV.U32 R7, RZ, RZ, R45 ;  /* 0x000000ffff077224 */ /* 0x008fe400078e002d */
[----:B------:R-:W-:Y:S01]  /*48f0*/  @!P0 IMAD.MOV.U32 R8, RZ, RZ, R12 ;  /* 0x000000ffff088224 */ /* 0x000fe200078e000c */
[C---:B------:R-:W-:Y:S01]  /*4900*/  LEA R6, P1, R5.reuse, R6, 0x1 ;  /* 0x0000000605067211 */ /* 0x040fe200078208ff */
[----:B------:R-:W-:Y:S01]  /*4910*/  @!P0 IMAD.MOV.U32 R10, RZ, RZ, R3 ;  /* 0x000000ffff0a8224 */ /* 0x000fe200078e0003 */
[----:B------:R-:W-:Y:S02]  /*4920*/  @!P0 F2FP.BF16.PACK_AB R0, R4, R20 ;  /* 0x000000140400823e */ /* 0x000fe400000010ff */
[----:B------:R-:W-:Y:S02]  /*4930*/  LEA.HI.X.SX32 R7, R5, R7, 0x1, P1 ;  /* 0x0000000705077211 */ /* 0x000fe400008f0eff */
[----:B------:R-:W-:Y:S05]  /*4940*/  @!P0 MOV R11, R0 ;  /* 0x00000000000b8202 */ /* 0x000fea0000000f00 */
[----:B------:R1:W-:Y:S02]  /*4950*/  ST.E.128 [R6.64], R8 ;  /* 0x0000000806007985 */ /* 0x0003e4000c101d08 */
.L_x_1312:
[----:B------:R-:W-:Y:S05]  /*4960*/  BSYNC B0 ;  /* 0x0000000000007941 */ /* 0x000fea0003800000 */
.L_x_1311:
        /* <DEDUP_REMOVED lines=16> */
[----:B------:R-:W-:Y:S01]  /*4a70*/  @!P0 IMAD.U32 R6, R2, 0x10000, RZ ;  /* 0x0001000002068824 */ /* 0x000fe200078e00ff */
[----:B------:R-:W-:Y:S02]  /*4a80*/  @!P0 PRMT R14, R40, 0x5432, R4 ;  /* 0x00005432280e8816 */ /* 0x000fe40000000004 */
[----:B------:R-:W-:Y:S02]  /*4a90*/  @!P0 PRMT R5, R22, 0x5432, R3 ;  /* 0x0000543216058816 */ /* 0x000fe40000000003 */
[----:B------:R-:W-:Y:S01]  /*4aa0*/  @!P0 LOP3.LUT R12, R12, 0xffff0000, RZ, 0xc0, !PT ;  /* 0xffff00000c0c8812 */ /* 0x000fe200078ec0ff */
[C---:B-1----:R-:W-:Y:S01]  /*4ab0*/  @!P0 IMAD.U32 R3, R8.reuse, 0x10000, RZ ;  /* 0x0001000008038824 */ /* 0x042fe200078e00ff */
[----:B------:R-:W-:Y:S02]  /*4ac0*/  @!P0 LOP3.LUT R0, R8, 0xffff0000, RZ, 0xc0, !PT ;  /* 0xffff000008008812 */ /* 0x000fe400078ec0ff */
[----:B------:R-:W-:Y:S03]  /*4ad0*/  @!P0 LOP3.LUT R4, R9, 0xffff0000, RZ, 0xc0, !PT ;  /* 0xffff000009048812 */ /* 0x000fe600078ec0ff */
[C---:B------:R-:W-:Y:S02]  /*4ae0*/  @!P0 FMUL.FTZ R13, R0.reuse, R7 ;  /* 0x00000007000d8220 */ /* 0x040fe40000410000 */
[-C--:B------:R-:W-:Y:S02]  /*4af0*/  @!P0 FMUL.FTZ R0, R0, R6.reuse ;  /* 0x0000000600008220 */ /* 0x080fe40000410000 */
[----:B------:R-:W-:Y:S01]  /*4b00*/  @!P0 FFMA.FTZ R25, R3, R6, -R13 ;  /* 0x0000000603198223 */ /* 0x000fe2000001080d */
[----:B------:R-:W-:Y:S01]  /*4b10*/  @!P0 LOP3.LUT R6, R2, 0xffff0000, RZ, 0xc0, !PT ;  /* 0xffff000002068812 */ /* 0x000fe200078ec0ff */
[----:B------:R-:W-:Y:S01]  /*4b20*/  @!P0 FFMA.FTZ R0, R7, R3, R0 ;  /* 0x0000000307008223 */ /* 0x000fe20000010000 */
[----:B------:R-:W-:Y:S01]  /*4b30*/  @!P0 SHF.L.U32 R7, R9, 0x10, RZ ;  /* 0x0000001009078819 */ /* 0x000fe200000006ff */
[----:B------:R-:W-:Y:S01]  /*4b40*/  @!P0 FMUL.FTZ R15, R4, R12 ;  /* 0x0000000c040f8220 */ /* 0x000fe20000410000 */
[----:B------:R-:W-:Y:S01]  /*4b50*/  @!P0 LOP3.LUT R3, R10, 0xffff0000, RZ, 0xc0, !PT ;  /* 0xffff00000a038812 */ /* 0x000fe200078ec0ff */
[C---:B------:R-:W-:Y:S01]  /*4b60*/  @!P0 IMAD.U32 R13, R14.reuse, 0x10000, RZ ;  /* 0x000100000e0d8824 */ /* 0x040fe200078e00ff */
[----:B------:R-:W-:Y:S01]  /*4b70*/  @!P0 LOP3.LUT R14, R14, 0xffff0000, RZ, 0xc0, !PT ;  /* 0xffff00000e0e8812 */ /* 0x000fe200078ec0ff */
[-C--:B------:R-:W-:Y:S02]  /*4b80*/  @!P0 FMUL.FTZ R2, R4, R6.reuse ;  /* 0x0000000604028220 */ /* 0x080fe40000410000 */
[----:B------:R-:W-:Y:S01]  /*4b90*/  @!P0 FFMA.FTZ R15, R7, R6, -R15 ;  /* 0x00000006070f8223 */ /* 0x000fe2000001080f */
[----:B------:R-:W-:Y:S01]  /*4ba0*/  @!P0 SHF.L.U32 R6, R10, 0x10, RZ ;  /* 0x000000100a068819 */ /* 0x000fe200000006ff */
[C---:B------:R-:W-:Y:S01]  /*4bb0*/  @!P0 IMAD.U32 R4, R5.reuse, 0x10000, RZ ;  /* 0x0001000005048824 */ /* 0x040fe200078e00ff */
[----:B------:R-:W-:Y:S01]  /*4bc0*/  @!P0 LOP3.LUT R5, R5, 0xffff0000, RZ, 0xc0, !PT ;  /* 0xffff000005058812 */ /* 0x000fe200078ec0ff */
[C---:B------:R-:W-:Y:S02]  /*4bd0*/  @!P0 FMUL.FTZ R22, R3.reuse, R13 ;  /* 0x0000000d03168220 */ /* 0x040fe40000410000 */
[-C--:B------:R-:W-:Y:S02]  /*4be0*/  @!P0 FMUL.FTZ R3, R3, R4.reuse ;  /* 0x0000000403038220 */ /* 0x080fe40000410000 */
[----:B------:R-:W-:Y:S01]  /*4bf0*/  @!P0 FFMA.FTZ R22, R6, R4, -R22 ;  /* 0x0000000406168223 */ /* 0x000fe20000010816 */
[C---:B------:R-:W-:Y:S01]  /*4c00*/  @!P0 LOP3.LUT R4, R11.reuse, 0xffff0000, RZ, 0xc0, !PT ;  /* 0xffff00000b048812 */ /* 0x040fe200078ec0ff */
[----:B------:R-:W-:Y:S02]  /*4c10*/  @!P0 FFMA.FTZ R2, R12, R7, R2 ;  /* 0x000000070c028223 */ /* 0x000fe40000010002 */
[----:B------:R-:W-:Y:S02]  /*4c20*/  @!P0 IMAD.U32 R7, R11, 0x10000, RZ ;  /* 0x000100000b078824 */ /* 0x000fe400078e00ff */
[----:B------:R-:W-:Y:S01]  /*4c30*/  @!P0 FMUL.FTZ R12, R4, R14 ;  /* 0x0000000e040c8220 */ /* 0x000fe20000410000 */
[----:B------:R-:W-:Y:S01]  /*4c40*/  @!P0 F2FP.BF16.PACK_AB R2, R2, R15 ;  /* 0x0000000f0202823e */ /* 0x000fe200000010ff */
[-C--:B------:R-:W-:Y:S02]  /*4c50*/  @!P0 FMUL.FTZ R4, R4, R5.reuse ;  /* 0x0000000504048220 */ /* 0x080fe40000410000 */
[----:B------:R-:W-:Y:S01]  /*4c60*/  @!P0 FFMA.FTZ R3, R13, R6, R3 ;  /* 0x000000060d038223 */ /* 0x000fe20000010003 */
[----:B------:R-:W-:Y:S01]  /*4c70*/  @!P0 MOV R9, R2 ;  /* 0x0000000200098202 */ /* 0x000fe20000000f00 */
        /* <DEDUP_REMOVED lines=9> */
.L_x_1314:
[----:B------:R-:W-:Y:S05]  /*4d10*/  BSYNC B0 ;  /* 0x0000000000007941 */ /* 0x000fea0003800000 */
.L_x_1313:
        /* <DEDUP_REMOVED lines=58> */
.L_x_1316:
[----:B------:R-:W-:Y:S05]  /*50c0*/  BSYNC B0 ;  /* 0x0000000000007941 */ /* 0x000fea0003800000 */
.L_x_1315:
        /* <DEDUP_REMOVED lines=58> */
.L_x_1303:
        /* <DEDUP_REMOVED lines=47> */
.L_x_1318:
[----:B------:R-:W-:Y:S05]  /*5760*/  BSYNC B0 ;  /* 0x0000000000007941 */ /* 0x000fea0003800000 */
.L_x_1317:
        /* <DEDUP_REMOVED lines=26> */
[----:B--2---:R-:W-:Y:S02]  /*5910*/  PRMT R46, R2, 0x5410, R0 ;  /* 0x00005410022e7816 */ /* 0x004fe40000000000 */
[----:B------:R-:W-:Y:S04]  /*5920*/  MOV R0, R36 ;  /* 0x0000002400007202 */ /* 0x000fe80000000f00 */
[----:B------:R-:W-:Y:S01]  /*5930*/  PRMT R45, R0, 0x7610, R45 ;  /* 0x00007610002d7816 */ /* 0x000fe2000000002d */
[----:B------:R-:W-:Y:S05]  /*5940*/  IMAD.MOV.U32 R0, RZ, RZ, R37 ;  /* 0x000000ffff007224 */ /* 0x000fea00078e0025 */
        /* <DEDUP_REMOVED lines=11> */
[----:B------:R-:W-:Y:S02]  /*5a00*/  IMAD.MOV.U32 R28, RZ, RZ, R13 ;  /* 0x000000ffff1c7224 */ /* 0x000fe400078e000d */
[----:B------:R-:W-:Y:S01]  /*5a10*/  IMAD.MOV.U32 R8, RZ, RZ, R7 ;  /* 0x000000ffff087224 */ /* 0x000fe200078e0007 */
        /* <DEDUP_REMOVED lines=12> */
[----:B------:R-:W-:Y:S02]  /*5ae0*/  @!P0 SHF.R.U64 R2, R4, 0x10, R5 ;  /* 0x0000001004028819 */ /* 0x000fe40000001205 */
[----:B------:R-:W-:Y:S02]  /*5af0*/  LOP3.LUT R4, R227, 0x38, R49, 0xf8, !PT ;  /* 0x00000038e3047812 */ /* 0x000fe400078ef831 */
[----:B------:R-:W-:Y:S02]  /*5b00*/  LOP3.LUT R3, R3, 0x7ffff000, RZ, 0xc0, !PT ;  /* 0x7ffff00003037812 */ /* 0x000fe400078ec0ff */
[----:B------:R-:W-:Y:S02]  /*5b10*/  LOP3.LUT R4, R4, R228, RZ, 0x3c, !PT ;  /* 0x000000e404047212 */ /* 0x000fe400078e3cff */
[----:B------:R-:W-:Y:S02]  /*5b20*/  @!P0 SHF.R.U32.HI R5, RZ, 0x10, R5 ;  /* 0x00000010ff058819 */ /* 0x000fe40000011605 */
[----:B------:R-:W-:Y:S02]  /*5b30*/  IADD3 R3, R4, R3, R229 ;  /* 0x0000000304037210 */ /* 0x000fe40007ffe0e5 */
[----:B------:R-:W-:Y:S02]  /*5b40*/  @!P0 PRMT R5, R9, 0x5410, R5 ;  /* 0x0000541009058816 */ /* 0x000fe40000000005 */
[----:B------:R-:W-:Y:S01]  /*5b50*/  @!P0 PRMT R28, R28, 0x5410, R10 ;  /* 0x000054101c1c8816 */ /* 0x000fe2000000000a */
[----:B------:R-:W-:Y:S01]  /*5b60*/  IMAD.SHL.U32 R13, R3, 0x2, RZ ;  /* 0x00000002030d7824 */ /* 0x000fe200078e00ff */
[--C-:B------:R-:W-:Y:S02]  /*5b70*/  @!P0 SHF.R.U32.HI R3, RZ, 0x10, R7.reuse ;  /* 0x00000010ff038819 */ /* 0x100fe40000011607 */
[----:B------:R-:W-:Y:S02]  /*5b80*/  MOV R4, R6 ;  /* 0x0000000600047202 */ /* 0x000fe40000000f00 */
[----:B------:R-:W-:Y:S01]  /*5b90*/  @!P0 SHF.R.U64 R6, R6, 0x10, R7 ;  /* 0x0000001006068819 */ /* 0x000fe20000001207 */
[----:B------:R-:W2:Y:S01]  /*5ba0*/  LDS.128 R12, [R13+0x6100] ;  /* 0x006100000d0c7984 */ /* 0x000ea20000000c00 */
[----:B------:R-:W-:Y:S02]  /*5bb0*/  @!P0 PRMT R7, R0, 0x5410, R2 ;  /* 0x0000541000078816 */ /* 0x000fe40000000002 */
[----:B------:R-:W-:Y:S01]  /*5bc0*/  @!P0 PRMT R9, R4, 0x5410, R6 ;  /* 0x0000541004098816 */ /* 0x000fe20000000006 */
[----:B------:R-:W-:Y:S01]  /*5bd0*/  @!P0 IMAD.U32 R4, R11, 0x10000, RZ ;  /* 0x000100000b048824 */ /* 0x000fe200078e00ff */
[----:B------:R-:W-:Y:S01]  /*5be0*/  @!P0 PRMT R10, R8, 0x5410, R3 ;  /* 0x00005410080a8816 */ /* 0x000fe20000000003 */
[----:B------:R-:W-:Y:S01]  /*5bf0*/  @!P0 IMAD.U32 R2, R7, 0x10000, RZ ;  /* 0x0001000007028824 */ /* 0x000fe200078e00ff */
[----:B------:R-:W-:Y:S01]  /*5c00*/  @!P0 PRMT R29, R29, 0x5410, R30 ;  /* 0x000054101d1d8816 */ /* 0x000fe2000000001e */
[----:B-1----:R-:W-:Y:S01]  /*5c10*/  @!P0 IMAD.U32 R3, R32, 0x10000, RZ ;  /* 0x0001000020038824 */ /* 0x002fe200078e00ff */
[----:B------:R-:W-:Y:S02]  /*5c20*/  @!P0 PRMT R31, R44, 0x5410, R31 ;  /* 0x000054102c1f8816 */ /* 0x000fe4000000001f */
        /* <DEDUP_REMOVED lines=53> */
[C---:B------:R-:W-:Y:S01]  /*5f80*/  @!P0 SHF.L.U32 R8, R10.reuse, 0x10, RZ ;  /* 0x000000100a088819 */ /* 0x040fe200000006ff */
[----:B------:R-:W-:Y:S02]  /*5f90*/  @!P0 IMAD.U32 R9, R31, 0x10000, RZ ;  /* 0x000100001f098824 */ /* 0x000fe400078e00ff */
        /* <DEDUP_REMOVED lines=28> */
.L_x_1320:
[----:B------:R-:W-:Y:S05]  /*6160*/  BSYNC B0 ;  /* 0x0000000000007941 */ /* 0x000fea0003800000 */
.L_x_1319:
[----:B------:R-:W-:Y:S01]  /*6170*/  ISETP.GE.AND P0, PT, R107, c[0x0][0x1d4], PT ;  /* 0x000075006b007a0c */ /* 0x000fe20003f06270 */
[----:B------:R-:W-:Y:S01]  /*6180*/  @!UPT UIADD3 URZ, URZ, URZ, URZ ;  /* 0x0000003f3f3ff290 */ /* 0x000fe2000fffe03f */
[----:B------:R-:W-:Y:S11]  /*6190*/  BSSY B0, `(.L_x_1321) ;  /* 0x0000079000007945 */ /* 0x000ff60003800000 */
[----:B------:R-:W-:-:S05]  /*61a0*/  @P0 BRA `(.L_x_1322) ;  /* 0x0000077000000947 */ /* 0x000fca0003800000 */
[----:B------:R-:W-:Y:S01]  /*61b0*/  LOP3.LUT P1, RZ, R218, 0x1, RZ, 0xc0, !PT ;  /* 0x00000001daff7812 */ /* 0x000fe2000782c0ff */
[----:B------:R-:W2:Y:S01]  /*61c0*/  LDS.128 R28, [R88+0x6100] ;  /* 0x00610000581c7984 */ /* 0x000ea20000000c00 */
[----:B------:R-:W-:Y:S02]  /*61d0*/  ISETP.GE.AND P0, PT, R107, c[0x0][0x27c], PT ;  /* 0x00009f006b007a0c */ /* 0x000fe40003f06270 */
[----:B------:R-:W-:Y:S04]  /*61e0*/  SEL R0, R111, R109, !P1 ;  /* 0x0000006d6f007207 */ /* 0x000fe80004800000 */
[----:B-1----:R-:W-:Y:S04]  /*61f0*/  SHF.R.S32.HI R2, RZ, 0x1f, R0 ;  /* 0x0000001fff027819 */ /* 0x002fe80000011400 */
[----:B------:R-:W-:Y:S03]  /*6200*/  LEA.HI R0, R2, R0, RZ, 0x4 ;  /* 0x0000000002007211 */ /* 0x000fe600078f20ff */
[--C-:B------:R-:W-:Y:S02]  /*6210*/  @!P0 SHF.R.U64 R3, R36, 0x10, R37.reuse ;  /* 0x0000001024038819 */ /* 0x100fe40000001225 */
[----:B------:R-:W-:Y:S02]  /*6220*/  LEA.HI.SX32 R0, R0, R98, 0x1c ;  /* 0x0000006200007211 */ /* 0x000fe400078fe2ff */
[----:B------:R-:W-:Y:S02]  /*6230*/  @!P0 SHF.R.U32.HI R6, RZ, 0x10, R37 ;  /* 0x00000010ff068819 */ /* 0x000fe40000011625 */
[----:B------:R-:W-:Y:S01]  /*6240*/  SHF.R.S32.HI R2, RZ, 0x1f, R0 ;  /* 0x0000001fff027819 */ /* 0x000fe20000011400 */
[----:B------:R-:W-:Y:S01]  /*6250*/  IMAD.SHL.U32 R32, R0, 0x8, RZ ;  /* 0x0000000800207824 */ /* 0x000fe200078e00ff */
[C---:B------:R-:W-:Y:S02]  /*6260*/  @!P0 PRMT R13, R45.reuse, 0x5410, R3 ;  /* 0x000054102d0d8816 */ /* 0x040fe40000000003 */
        /* <DEDUP_REMOVED lines=11> */
[----:B------:R-:W-:Y:S01]  /*6320*/  @!P0 PRMT R15, R46, 0x5432, R15 ;  /* 0x000054322e0f8816 */ /* 0x000fe2000000000f */
        /* <DEDUP_REMOVED lines=8> */
[----:B--2---:R-:W-:Y:S01]  /*63b0*/  @!P0 IMAD.U32 R5, R28, 0x10000, RZ ;  /* 0x000100001c058824 */ /* 0x004fe200078e00ff */
[----:B------:R-:W-:Y:S02]  /*63c0*/  @!P0 LOP3.LUT R3, R3, 0xffff0000, RZ, 0xc0, !PT ;  /* 0xffff000003038812 */ /* 0x000fe400078ec0ff */
[----:B-1----:R-:W-:Y:S04]  /*63d0*/  @!P0 SHF.R.U64 R4, R18, 0x10, R19 ;  /* 0x0000001012048819 */ /* 0x002fe80000001213 */
        /* <DEDUP_REMOVED lines=84> */
.L_x_1322:
[----:B------:R-:W-:Y:S05]  /*6920*/  BSYNC B0 ;  /* 0x0000000000007941 */ /* 0x000fea0003800000 */
.L_x_1321:
        /* <DEDUP_REMOVED lines=9> */
[----:B------:R-:W-:Y:S02]  /*69c0*/  @!P0 SHF.R.U64 R8, R42, 0x10, R43 ;  /* 0x000000102a088819 */ /* 0x000fe4000000122b */
[----:B------:R-:W-:Y:S02]  /*69d0*/  LEA.HI.SX32 R0, R0, R97, 0x1c ;  /* 0x0000006100007211 */ /* 0x000fe400078fe2ff */
[----:B------:R-:W-:Y:S02]  /*69e0*/  @!P0 SHF.R.U64 R3, R22, 0x10, R23 ;  /* 0x0000001016038819 */ /* 0x000fe40000001217 */
[----:B------:R-:W-:Y:S01]  /*69f0*/  SHF.R.S32.HI R2, RZ, 0x1f, R0 ;  /* 0x0000001fff027819 */ /* 0x000fe20000011400 */
[----:B------:R-:W-:Y:S01]  /*6a00*/  IMAD.SHL.U32 R32, R0, 0x8, RZ ;  /* 0x0000000800207824 */ /* 0x000fe200078e00ff */
[----:B------:R-:W-:Y:S02]  /*6a10*/  @!P0 PRMT R22, R48, 0x5410, R8 ;  /* 0x0000541030168816 */ /* 0x000fe40000000008 */
[----:B------:R-:W-:Y:S02]  /*6a20*/  LEA.HI R0, R2, R0, RZ, 0x3 ;  /* 0x0000000002007211 */ /* 0x000fe400078f18ff */
[----:B------:R-:W-:Y:S02]  /*6a30*/  LOP3.LUT R2, R227, 0x38, R32, 0xf8, !PT ;  /* 0x00000038e3027812 */ /* 0x000fe400078ef820 */
[----:B------:R-:W-:Y:S01]  /*6a40*/  @!P0 SHF.R.U32.HI R7, RZ, 0x10, R41 ;  /* 0x00000010ff078819 */ /* 0x000fe20000011629 */
[----:B------:R-:W-:Y:S01]  /*6a50*/  IMAD.SHL.U32 R0, R0, 0x200, RZ ;  /* 0x0000020000007824 */ /* 0x000fe200078e00ff */
[----:B------:R-:W-:Y:S02]  /*6a60*/  LOP3.LUT R2, R2, R228, RZ, 0x3c, !PT ;  /* 0x000000e402027212 */ /* 0x000fe400078e3cff */
[----:B------:R-:W-:Y:S02]  /*6a70*/  @!P0 PRMT R11, R47, 0x5432, R7 ;  /* 0x000054322f0b8816 */ /* 0x000fe40000000007 */
[----:B------:R-:W-:Y:S02]  /*6a80*/  LOP3.LUT R0, R0, 0x7ffff000, RZ, 0xc0, !PT ;  /* 0x7ffff00000007812 */ /* 0x000fe400078ec0ff */
[----:B------:R-:W-:Y:S01]  /*6a90*/  @!P0 SHF.R.U32.HI R5, RZ, 0x10, R23 ;  /* 0x00000010ff058819 */ /* 0x000fe20000011617 */
[----:B------:R-:W-:Y:S01]  /*6aa0*/  @!P0 IMAD.U32 R16, R11, 0x10000, RZ ;  /* 0x000100000b108824 */ /* 0x000fe200078e00ff */
[----:B------:R-:W-:Y:S01]  /*6ab0*/  IADD3 R0, R2, R0, R229 ;  /* 0x0000000002007210 */ /* 0x000fe20007ffe0e5 */
[----:B-1----:R-:W-:Y:S01]  /*6ac0*/  @!P0 IMAD.U32 R8, R28, 0x10000, RZ ;  /* 0x000100001c088824 */ /* 0x002fe200078e00ff */
[----:B------:R-:W-:Y:S01]  /*6ad0*/  @!P0 PRMT R10, R27, 0x5432, R3 ;  /* 0x000054321b0a8816 */ /* 0x000fe20000000003 */
[----:B------:R-:W-:Y:S01]  /*6ae0*/  @!P0 IMAD.U32 R17, R29, 0x10000, RZ ;  /* 0x000100001d118824 */ /* 0x000fe200078e00ff */
[----:B------:R-:W-:Y:S01]  /*6af0*/  @!P0 SHF.R.U64 R4, R40, 0x10, R41 ;  /* 0x0000001028048819 */ /* 0x000fe20000001229 */
[----:B------:R-:W-:Y:S01]  /*6b00*/  IMAD.SHL.U32 R0, R0, 0x2, RZ ;  /* 0x0000000200007824 */ /* 0x000fe200078e00ff */
[----:B------:R-:W-:Y:S02]  /*6b10*/  @!P0 SHF.R.U32.HI R2, RZ, 0x10, R21 ;  /* 0x00000010ff028819 */ /* 0x000fe40000011615 */
[----:B------:R-:W-:Y:S02]  /*6b20*/  @!P0 SHF.R.U32.HI R9, RZ, 0x10, R43 ;  /* 0x00000010ff098819 */ /* 0x000fe4000001162b */
[----:B------:R1:W2:Y:S02]  /*6b30*/  LDS.128 R12, [R0+0x6100] ;  /* 0x00610000000c7984 */ /* 0x0002a40000000c00 */
[----:B-1----:R-:W-:Y:S02]  /*6b40*/  @!P0 SHF.R.U64 R0, R20, 0x10, R21 ;  /* 0x0000001014008819 */ /* 0x002fe40000001215 */
[----:B------:R-:W-:Y:S02]  /*6b50*/  @!P0 PRMT R20, R47, 0x5410, R4 ;  /* 0x000054102f148816 */ /* 0x000fe40000000004 */
[C---:B------:R-:W-:Y:S02]  /*6b60*/  @!P0 PRMT R6, R26.reuse, 0x5432, R0 ;  /* 0x000054321a068816 */ /* 0x040fe40000000000 */
[----:B------:R-:W-:Y:S01]  /*6b70*/  @!P0 PRMT R4, R26, 0x5410, R2 ;  /* 0x000054101a048816 */ /* 0x000fe20000000002 */
[----:B------:R-:W-:Y:S01]  /*6b80*/  @!P0 IMAD.U32 R7, R20, 0x10000, RZ ;  /* 0x0001000014078824 */ /* 0x000fe200078e00ff */
[----:B------:R-:W-:Y:S01]  /*6b90*/  @!P0 PRMT R21, R48, 0x5432, R9 ;  /* 0x0000543230158816 */ /* 0x000fe20000000009 */
[C---:B------:R-:W-:Y:S01]  /*6ba0*/  @!P0 IMAD.U32 R2, R6.reuse, 0x10000, RZ ;  /* 0x0001000006028824 */ /* 0x040fe200078e00ff */
[----:B------:R-:W-:Y:S02]  /*6bb0*/  @!P0 LOP3.LUT R6, R6, 0xffff0000, RZ, 0xc0, !PT ;  /* 0xffff000006068812 */ /* 0x000fe400078ec0ff */
[----:B------:R-:W-:Y:S02]  /*6bc0*/  @!P0 PRMT R9, R27, 0x5410, R5 ;  /* 0x000054101b098816 */ /* 0x000fe40000000005 */
[----:B------:R-:W-:Y:S01]  /*6bd0*/  @!P0 SHF.L.U32 R5, R4, 0x10, RZ ;  /* 0x0000001004058819 */ /* 0x000fe200000006ff */
        /* <DEDUP_REMOVED lines=12> */
[----:B------:R-:W-:Y:S02]  /*6ca0*/  @!P0 LOP3.LUT R2, R13, 0xffff0000, RZ, 0xc0, !PT ;  /* 0xffff00000d028812 */ /* 0x000fe400078ec0ff */
[----:B------:R-:W-:Y:S02]  /*6cb0*/  @!P0 LOP3.LUT R19, R29, 0xffff0000, RZ, 0xc0, !PT ;  /* 0xffff00001d138812 */ /* 0x000fe400078ec0ff */
[----:B------:R-:W-:Y:S01]  /*6cc0*/  @!P0 LOP3.LUT R5, R12, 0xffff0000, RZ, 0xc0, !PT ;  /* 0xffff00000c058812 */ /* 0x000fe200078ec0ff */
[----:B------:R-:W-:Y:S01]  /*6cd0*/  @!P0 FMUL.FTZ R20, R2, R18 ;  /* 0x0000001202148220 */ /* 0x000fe20000410000 */
[----:B------:R-:W-:Y:S03]  /*6ce0*/  @!P0 LOP3.LUT R7, R4, 0xffff0000, RZ, 0xc0, !PT ;  /* 0xffff000004078812 */ /* 0x000fe600078ec0ff */
[----:B------:R-:W-:Y:S02]  /*6cf0*/  @!P0 FMUL.FTZ R23, R5, R8 ;  /* 0x0000000805178220 */ /* 0x000fe40000410000 */
[-C--:B------:R-:W-:Y:S02]  /*6d00*/  @!P0 FMUL.FTZ R4, R2, R7.reuse ;  /* 0x0000000702048220 */ /* 0x080fe40000410000 */
[----:B------:R-:W-:Y:S02]  /*6d10*/  @!P0 FFMA.FTZ R25, R19, R7, -R20 ;  /* 0x0000000713198223 */ /* 0x000fe40000010814 */
[----:B------:R-:W-:Y:S02]  /*6d20*/  @!P0 FMUL.FTZ R2, R5, R6 ;  /* 0x0000000605028220 */ /* 0x000fe40000410000 */
[----:B------:R-:W-:Y:S01]  /*6d30*/  @!P0 IMAD.U32 R20, R22, 0x10000, RZ ;  /* 0x0001000016148824 */ /* 0x000fe200078e00ff */
[----:B------:R-:W-:Y:S01]  /*6d40*/  @!P0 F2FP.BF16.PACK_AB R25, R25, R24 ;  /* 0x000000181919823e */ /* 0x000fe200000010ff */
[----:B------:R-:W-:Y:S02]  /*6d50*/  @!P0 IMAD.U32 R5, R14, 0x10000, RZ ;  /* 0x000100000e058824 */ /* 0x000fe400078e00ff */
[----:B------:R-:W-:Y:S02]  /*6d60*/  @!P0 FFMA.FTZ R23, R11, R6, -R23 ;  /* 0x000000060b178223 */ /* 0x000fe40000010817 */
[----:B------:R-:W-:Y:S02]  /*6d70*/  @!P0 FFMA.FTZ R2, R8, R11, R2 ;  /* 0x0000000b08028223 */ /* 0x000fe40000010002 */
[----:B------:R-:W-:Y:S01]  /*6d80*/  @!P0 IMAD.U32 R8, R30, 0x10000, RZ ;  /* 0x000100001e088824 */ /* 0x000fe200078e00ff */
[----:B------:R-:W-:Y:S01]  /*6d90*/  @!P0 F2FP.BF16.PACK_AB R24, R23, R33 ;  /* 0x000000211718823e */ /* 0x000fe200000010ff */
[----:B------:R-:W-:Y:S02]  /*6da0*/  @!P0 IMAD.U32 R6, R10, 0x10000, RZ ;  /* 0x000100000a068824 */ /* 0x000fe400078e00ff */
[C---:B------:R-:W-:Y:S02]  /*6db0*/  @!P0 FMUL.FTZ R7, R5.reuse, R20 ;  /* 0x0000001405078220 */ /* 0x040fe40000410000 */
[-C--:B------:R-:W-:Y:S02]  /*6dc0*/  @!P0 FMUL.FTZ R5, R5, R6.reuse ;  /* 0x0000000605058220 */ /* 0x080fe40000410000 */
[----:B------:R-:W-:Y:S01]  /*6dd0*/  @!P0 FFMA.FTZ R27, R8, R6, -R7 ;  /* 0x00000006081b8223 */ /* 0x000fe20000010807 */
[----:B------:R-:W-:Y:S01]  /*6de0*/  @!P0 SHF.L.U32 R7, R15, 0x10, RZ ;  /* 0x000000100f078819 */ /* 0x000fe200000006ff */
[----:B------:R-:W-:Y:S01]  /*6df0*/  @!P0 FFMA.FTZ R3, R16, R17, R3 ;  /* 0x0000001110038223 */ /* 0x000fe20000010003 */
[----:B------:R-:W-:Y:S01]  /*6e00*/  @!P0 LOP3.LUT R16, R30, 0xffff0000, RZ, 0xc0, !PT ;  /* 0xffff00001e108812 */ /* 0x000fe200078ec0ff */
[----:B------:R-:W-:Y:S01]  /*6e10*/  @!P0 IMAD.U32 R17, R21, 0x10000, RZ ;  /* 0x0001000015118824 */ /* 0x000fe200078e00ff */
[----:B------:R-:W-:Y:S01]  /*6e20*/  @!P0 LOP3.LUT R6, R15, 0xffff0000, RZ, 0xc0, !PT ;  /* 0xffff00000f068812 */ /* 0x000fe200078ec0ff */
[----:B------:R-:W-:Y:S01]  /*6e30*/  @!P0 FFMA.FTZ R4, R18, R19, R4 ;  /* 0x0000001312048223 */ /* 0x000fe20000010004 */
[----:B------:R-:W-:Y:S01]  /*6e40*/  @!P0 LOP3.LUT R19, R21, 0xffff0000, RZ, 0xc0, !PT ;  /* 0xffff000015138812 */ /* 0x000fe200078ec0ff */
[----:B------:R-:W-:Y:S01]  /*6e50*/  @!P0 FFMA.FTZ R5, R20, R8, R5 ;  /* 0x0000000814058223 */ /* 0x000fe20000010005 */
[----:B------:R-:W-:Y:S01]  /*6e60*/  @!P0 LOP3.LUT R20, R31, 0xffff0000, RZ, 0xc0, !PT ;  /* 0xffff00001f148812 */ /* 0x000fe200078ec0ff */
[----:B------:R-:W-:Y:S01]  /*6e70*/  @!P0 IMAD.U32 R8, R9, 0x10000, RZ ;  /* 0x0001000009088824 */ /* 0x000fe200078e00ff */
[----:B------:R-:W-:Y:S01]  /*6e80*/  @!P0 F2FP.BF16.PACK_AB R3, R4, R3 ;  /* 0x000000030403823e */ /* 0x000fe200000010ff */
[----:B------:R-:W-:Y:S02]  /*6e90*/  @!P0 IMAD.U32 R18, R31, 0x10000, RZ ;  /* 0x000100001f128824 */ /* 0x000fe400078e00ff */
[C---:B------:R-:W-:Y:S02]  /*6ea0*/  @!P0 FMUL.FTZ R11, R7.reuse, R17 ;  /* 0x00000011070b8220 */ /* 0x040fe40000410000 */
[-C--:B------:R-:W-:Y:S02]  /*6eb0*/  @!P0 FMUL.FTZ R7, R7, R8.reuse ;  /* 0x0000000807078220 */ /* 0x080fe40000410000 */
[----:B------:R-:W-:Y:S01]  /*6ec0*/  @!P0 FFMA.FTZ R26, R18, R8, -R11 ;  /* 0x00000008121a8223 */ /* 0x000fe2000001080b */
[----:B------:R-:W-:Y:S01]  /*6ed0*/  @!P0 LOP3.LUT R8, R9, 0xffff0000, RZ, 0xc0, !PT ;  /* 0xffff000009088812 */ /* 0x000fe200078ec0ff */
[----:B------:R-:W-:Y:S01]  /*6ee0*/  @!P0 FMUL.FTZ R9, R6, R19 ;  /* 0x0000001306098220 */ /* 0x000fe20000410000 */
[----:B------:R-:W-:Y:S01]  /*6ef0*/  @!P0 LOP3.LUT R11, R22, 0xffff0000, RZ, 0xc0, !PT ;  /* 0xffff0000160b8812 */ /* 0x000fe200078ec0ff */
[----:B------:R-:W-:Y:S01]  /*6f00*/  @!P0 IMAD.MOV.U32 R28, RZ, RZ, R24 ;  /* 0x000000ffff1c8224 */ /* 0x000fe200078e0018 */
[C---:B----4-:R-:W-:Y:S01]  /*6f10*/  LEA R22, P1, R65.reuse, R50, 0x1 ;  /* 0x0000003241167211 */ /* 0x050fe200078208ff */
[-C--:B------:R-:W-:Y:S01]  /*6f20*/  @!P0 FFMA.FTZ R21, R20, R8.reuse, -R9 ;  /* 0x0000000814158223 */ /* 0x080fe20000010809 */
[----:B------:R-:W-:Y:S01]  /*6f30*/  @!P0 LOP3.LUT R9, R10, 0xffff0000, RZ, 0xc0, !PT ;  /* 0xffff00000a098812 */ /* 0x000fe200078ec0ff */
[----:B------:R-:W-:Y:S01]  /*6f40*/  @!P0 FMUL.FTZ R8, R6, R8 ;  /* 0x0000000806088220 */ /* 0x000fe20000410000 */
[----:B------:R-:W-:Y:S01]  /*6f50*/  @!P0 LOP3.LUT R6, R14, 0xffff0000, RZ, 0xc0, !PT ;  /* 0xffff00000e068812 */ /* 0x000fe200078ec0ff */
[----:B------:R-:W-:Y:S01]  /*6f60*/  @!P0 IMAD.MOV.U32 R29, RZ, RZ, R25 ;  /* 0x000000ffff1d8224 */ /* 0x000fe200078e0019 */
[----:B---3--:R-:W-:Y:S01]  /*6f70*/  LEA.HI.X R23, R65, R51, R91, 0x1, P1 ;  /* 0x0000003341177211 */ /* 0x008fe200008f0c5b */
[----:B------:R-:W-:Y:S01]  /*6f80*/  @!P0 IMAD.MOV.U32 R13, RZ, RZ, R3 ;  /* 0x000000ffff0d8224 */ /* 0x000fe200078e0003 */
[----:B------:R-:W-:Y:S01]  /*6f90*/  @!P0 F2FP.BF16.PACK_AB R21, R21, R26 ;  /* 0x0000001a1515823e */ /* 0x000fe200000010ff */
[C---:B------:R-:W-:Y:S02]  /*6fa0*/  @!P0 FMUL.FTZ R10, R6.reuse, R11 ;  /* 0x0000000b060a8220 */ /* 0x040fe40000410000 */
[----:B------:R-:W-:Y:S01]  /*6fb0*/  @!P0 FMUL.FTZ R6, R6, R9 ;  /* 0x0000000906068220 */ /* 0x000fe20000410000 */
[----:B------:R-:W-:Y:S01]  /*6fc0*/  @!P0 MOV R31, R21 ;  /* 0x00000015001f8202 */ /* 0x000fe20000000f00 */
[----:B------:R-:W-:Y:S01]  /*6fd0*/  @!P0 FFMA.FTZ R10, R16, R9, -R10 ;  /* 0x00000009100a8223 */ /* 0x000fe2000001080a */
[----:B------:R-:W-:Y:S01]  /*6fe0*/  @!P0 F2FP.BF16.PACK_AB R9, R2, R0 ;  /* 0x000000000209823e */ /* 0x000fe200000010ff */
[----:B------:R-:W-:Y:S02]  /*6ff0*/  @!P0 FFMA.FTZ R6, R11, R16, R6 ;  /* 0x000000100b068223 */ /* 0x000fe40000010006 */
[----:B------:R-:W-:Y:S01]  /*7000*/  @!P0 FFMA.FTZ R7, R17, R18, R7 ;  /* 0x0000001211078223 */ /* 0x000fe20000010007 */
[----:B------:R-:W-:Y:S01]  /*7010*/  @!P0 F2FP.BF16.PACK_AB R10, R10, R27 ;  /* 0x0000001b0a0a823e */ /* 0x000fe200000010ff */
[----:B------:R-:W-:Y:S01]  /*7020*/  @!P0 FFMA.FTZ R8, R19, R20, R8 ;  /* 0x0000001413088223 */ /* 0x000fe20000010008 */
[----:B------:R-:W-:Y:S01]  /*7030*/  @!P0 F2FP.BF16.PACK_AB R2, R6, R5 ;  /* 0x000000050602823e */ /* 0x000fe200000010ff */
[----:B------:R-:W-:Y:S02]  /*7040*/  @!P0 IMAD.MOV.U32 R12, RZ, RZ, R9 ;  /* 0x000000ffff0c8224 */ /* 0x000fe400078e0009 */
[----:B------:R-:W-:Y:S01]  /*7050*/  @!P0 IMAD.MOV.U32 R30, RZ, RZ, R10 ;  /* 0x000000ffff1e8224 */ /* 0x000fe200078e000a */
[----:B------:R-:W-:Y:S01]  /*7060*/  @!P0 F2FP.BF16.PACK_AB R0, R8, R7 ;  /* 0x000000070800823e */ /* 0x000fe200000010ff */
[----:B------:R-:W-:Y:S03]  /*7070*/  @!P0 IMAD.MOV.U32 R14, RZ, RZ, R2 ;  /* 0x000000ffff0e8224 */ /* 0x000fe600078e0002 */
        /* <DEDUP_REMOVED lines=9> */
.L_x_1302:
        /* <DEDUP_REMOVED lines=39> */
.L_x_1306:
[----:B------:R-:W-:Y:S05]  /*7380*/  BSYNC B1 ;  /* 0x0000000000017941 */ /* 0x000fea0003800000 */
.L_x_1301:
        /* <DEDUP_REMOVED lines=10> */
[C---:B------:R-:W-:Y:S04]  /*7430*/  IMAD.WIDE.U32 R4, R53.reuse, c[0x0][0x218], R4 ;  /* 0x0000860035047a25 */ /* 0x040fe800078e0004 */
        /* <DEDUP_REMOVED lines=15> */
[C---:B------:R-:W-:Y:S01]  /*7530*/  @P0 IMAD R0, R9.reuse, c[0x0][0x25c], R0 ;  /* 0x0000970009000a24 */ /* 0x040fe200078e0200 */
[----:B------:R-:W-:Y:S02]  /*7540*/  @P0 MOV R5, R64 ;  /* 0x0000004000050202 */ /* 0x000fe40000000f00 */
        /* <DEDUP_REMOVED lines=13> */
[----:B------:R-:W-:Y:S05]  /*7620*/  @P0 LEA.HI.X R3, R4, c[0x0][0x254], R0, 0x1, P2 ;  /* 0x0000950004030a11 */ /* 0x000fea00010f0c00 */
[----:B------:R2:W-:Y:S04]  /*7630*/  @P0 LDGSTS.E.BYPASS.LTC128B.128 [R194+0x1100], [R2.64], !P6 ;  /* 0x0110000002c20fae */ /* 0x0005e8000f101d48 */
[----:B------:R2:W-:Y:S04]  /*7640*/  @P0 LDGSTS.E.BYPASS.LTC128B.128 [R194+0x3100], [R2.64+0x80], !P5 ;  /* 0x0310008002c20fae */ /* 0x0005e8000e901d48 */
[----:B------:R2:W-:Y:S01]  /*7650*/  @P0 LDGSTS.E.BYPASS.LTC128B.128 [R194+0x5100], [R2.64+0x100], !P4 ;  /* 0x0510010002c20fae */ /* 0x0005e2000e101d48 */
[----:B------:R-:W-:Y:S03]  /*7660*/  ISETP.GT.AND P0, PT, R55, R216, PT ;  /* 0x000000d83700720c */ /* 0x000fe60003f04270 */
[----:B------:R-:W0:Y:S04]  /*7670*/  LDGDEPBAR ;  /* 0x00000000000079af */ /* 0x000e280000000000 */
[----:B--2---:R1:W2:Y:S01]  /*7680*/  SHFL.IDX PT, R2, R10, RZ, 0x1c1f ;  /* 0x001c1fff0a027589 */ /* 0x0042a200000e0000 */
[----:B------:R-:W-:Y:S04]  /*7690*/  DEPBAR.LE SB0, 0x0 ;  /* 0x000080000000791a */ /* 0x000fe80000000000 */
[----:B------:R1:W3:Y:S04]  /*76a0*/  SHFL.IDX PT, R3, R11, RZ, 0x1c1f ;  /* 0x001c1fff0b037589 */ /* 0x0002e800000e0000 */
[----:B------:R-:W-:Y:S06]  /*76b0*/  BAR.SYNC.DEFER_BLOCKING 0x0 ;  /* 0x0000000000007b1d */ /* 0x000fec0000010000 */
[----:B------:R-:W-:-:S05]  /*76c0*/  @!P0 BRA `(.L_x_1324) ;  /* 0x0000020000008947 */ /* 0x000fca0003800000 */
[----:B------:R-:W-:Y:S02]  /*76d0*/  ISETP.GE.AND P1, PT, R102, c[0x0][0x1d4], PT ;  /* 0x0000750066007a0c */ /* 0x000fe40003f26270 */
[----:B------:R-:W-:Y:S02]  /*76e0*/  ISETP.GE.AND P3, PT, R214, c[0x0][0x1d4], PT ;  /* 0x00007500d6007a0c */ /* 0x000fe40003f66270 */
[C---:B------:R-:W-:Y:S09]  /*76f0*/  ISETP.GE.AND P2, PT, R213.reuse, c[0x0][0x1d4], PT ;  /* 0x00007500d5007a0c */ /* 0x040ff20003f46270 */
[----:B------:R-:W5:Y:S01]  /*7700*/  @!P1 LDS.128 R12, [R210] ;  /* 0x00000000d20c9984 */ /* 0x000f620000000c00 */
[CC--:B--2---:R-:W-:Y:S04]  /*7710*/  @!P1 LEA R4, P0, R102.reuse, R2.reuse, 0x1 ;  /* 0x0000000266049211 */ /* 0x0c4fe800078008ff */
[-C--:B---3--:R-:W-:Y:S02]  /*7720*/  @!P1 LEA.HI.X R5, R102, R3.reuse, R103, 0x1, P0 ;  /* 0x0000000366059211 */ /* 0x088fe400000f0c67 */
[CC--:B------:R-:W-:Y:S04]  /*7730*/  @!P3 LEA R8, P0, R214.reuse, R2.reuse, 0x1 ;  /* 0x00000002d608b211 */ /* 0x0c0fe800078008ff */
[-C--:B------:R-:W-:Y:S02]  /*7740*/  @!P3 LEA.HI.X R9, R214, R3.reuse, R236, 0x1, P0 ;  /* 0x00000003d609b211 */ /* 0x080fe400000f0cec */
[CC--:B-1----:R-:W-:Y:S04]  /*7750*/  @!P2 LEA R6, P0, R213.reuse, R2.reuse, 0x1 ;  /* 0x00000002d506a211 */ /* 0x0c2fe800078008ff */
[-C--:B------:R-:W-:Y:S02]  /*7760*/  @!P2 LEA.HI.X R7, R213, R3.reuse, R235, 0x1, P0 ;  /* 0x00000003d507a211 */ /* 0x080fe400000f0ceb */
[----:B------:R-:W-:Y:S11]  /*7770*/  ISETP.GE.AND P0, PT, R107, c[0x0][0x1d4], PT ;  /* 0x000075006b007a0c */ /* 0x000ff60003f06270 */
[----:B------:R-:W-:Y:S02]  /*7780*/  @!UPT UIADD3 URZ, URZ, URZ, URZ ;  /* 0x0000003f3f3ff290 */ /* 0x000fe4000fffe03f */
[----:B------:R-:W-:Y:S01]  /*7790*/  @!P0 IMAD.SHL.U32 R0, R226, 0x8, RZ ;  /* 0x00000008e2008824 */ /* 0x000fe200078e00ff */
[----:B-----5:R1:W-:Y:S04]  /*77a0*/  @!P1 ST.E.128 [R4.64], R12 ;  /* 0x0000000c04009985 */ /* 0x0203e8000c101d08 */
        /* <DEDUP_REMOVED lines=18> */
.L_x_1324:
[----:B------:R-:W-:Y:S05]  /*78d0*/  BSYNC B0 ;  /* 0x0000000000007941 */ /* 0x000fea0003800000 */
.L_x_1323:
[C---:B------:R-:W-:Y:S02]  /*78e0*/  ISETP.GT.AND P0, PT, R52.reuse, R86, PT ;  /* 0x000000563400720c */ /* 0x040fe40003f04270 */
[----:B------:R-:W-:Y:S11]  /*78f0*/  IADD3 R52, R52, -0x1, RZ ;  /* 0xffffffff34347810 */ /* 0x000ff60007ffe0ff */
[----:B-12---:R-:W-:Y:S01]  /*7900*/  @P0 SHF.R.S32.HI R2, RZ, 0x1f, R52 ;  /* 0x0000001fff020819 */ /* 0x006fe20000011434 */
[----:B------:R-:W-:Y:S02]  /*7910*/  @P0 IMAD R0, R117, R52, RZ ;  /* 0x0000003475000224 */ /* 0x000fe400078e02ff */
[----:B------:R-:W-:Y:S02]  /*7920*/  @P0 IMAD.MOV.U32 R4, RZ, RZ, R70 ;  /* 0x000000ffff040224 */ /* 0x000fe400078e0046 */
[----:B------:R-:W-:Y:S02]  /*7930*/  @P0 IMAD.MOV.U32 R5, RZ, RZ, R69 ;  /* 0x000000ffff050224 */ /* 0x000fe400078e0045 */
[-C--:B------:R-:W-:Y:S02]  /*7940*/  @P0 IMAD R0, R2, R118.reuse, R0 ;  /* 0x0000007602000224 */ /* 0x080fe400078e0200 */
[----:B------:R-:W-:Y:S04]  /*7950*/  @P0 IMAD.WIDE.U32 R4, R52, R118, R4 ;  /* 0x0000007634040225 */ /* 0x000fe800078e0004 */
[----:B------:R-:W-:Y:S01]  /*7960*/  @P0 IMAD.IADD R0, R5, 0x1, R0 ;  /* 0x0000000105000824 */ /* 0x000fe200078e0200 */
[C---:B------:R-:W-:Y:S04]  /*7970*/  @P0 LEA R2, P1, R4.reuse, c[0x0][0x220], 0x1 ;  /* 0x0000880004020a11 */ /* 0x040fe800078208ff */
[----:B---3--:R-:W-:Y:S02]  /*7980*/  @P0 LEA.HI.X R3, R4, c[0x0][0x224], R0, 0x1, P1 ;  /* 0x0000890004030a11 */ /* 0x008fe400008f0c00 */
        /* <DEDUP_REMOVED lines=15> */
.L_x_1300:
[----:B------:R-:W-:Y:S01]  /*7a80*/  IMAD.MOV.U32 R0, RZ, RZ, c[0x0][0x2c4] ;  /* 0x0000b100ff007624 */ /* 0x000fe200078e00ff */
[----:B------:R-:W-:Y:S04]  /*7a90*/  BSSY B0, `(.L_x_1326) ;  /* 0x0000029000007945 */ /* 0x000fe80003800000 */
[----:B------:R-:W-:-:S02]  /*7aa0*/  ISETP.NE.AND P3, PT, R0, 0x1, PT ;  /* 0x000000010000780c */ /* 0x000fc40003f65270 */
[----:B------:R-:W-:-:S11]  /*7ab0*/  IADD3 R0, R240, 0x7f, RZ ;  /* 0x0000007ff0007810 */ /* 0x000fd60007ffe0ff */
[----:B-1----:R-:W-:-:S05]  /*7ac0*/  @P3 IMAD.HI.U32 R2, R0, c[0x0][0x2c8], RZ ;  /* 0x0000b20000023a27 */ /* 0x002fca00078e00ff */
[----:B------:R-:W-:-:S05]  /*7ad0*/  @P3 SHF.R.U32.HI R0, RZ, c[0x0][0x2cc], R2 ;  /* 0x0000b300ff003a19 */ /* 0x000fca0000011602 */
[----:B------:R-:W-:-:S05]  /*7ae0*/  IMAD.IADD R0, R113, 0x1, R0 ;  /* 0x0000000171007824 */ /* 0x000fca00078e0200 */
[----:B------:R-:W-:-:S04]  /*7af0*/  SHF.R.S32.HI R2, RZ, 0x1f, R0 ;  /* 0x0000001fff027819 */ /* 0x000fc80000011400 */
[----:B------:R-:W-:-:S04]  /*7b00*/  LEA.HI R0, R2, R0, RZ, 0x6 ;  /* 0x0000000002007211 */ /* 0x000fc800078f30ff */
[----:B------:R-:W-:-:S04]  /*7b10*/  SHF.R.S32.HI R0, RZ, 0x6, R0 ;  /* 0x00000006ff007819 */ /* 0x000fc80000011400 */
[----:B------:R-:W-:Y:S01]  /*7b20*/  IMNMX R6, R112, R0, PT ;  /* 0x0000000070067217 */ /* 0x000fe20003800200 */
[----:B------:R-:W-:-:S03]  /*7b30*/  IMAD.MOV.U32 R0, RZ, RZ, RZ ;  /* 0x000000ffff007224 */ /* 0x000fc600078e00ff */
[----:B------:R-:W-:-:S13]  /*7b40*/  ISETP.GE.AND P0, PT, R6, 0x1, PT ;  /* 0x000000010600780c */ /* 0x000fda0003f06270 */
        /* <DEDUP_REMOVED lines=29> */
.L_x_1327:
[----:B------:R-:W-:Y:S05]  /*7d20*/  BSYNC B0 ;  /* 0x0000000000007941 */ /* 0x000fea0003800000 */
.L_x_1326:
[----:B------:R-:W2:Y:S01]  /*7d30*/  LDL R2, [R1+0x4] ;  /* 0x0000040001027983 */ /* 0x000ea20000100800 */
[----:B------:R-:W-:Y:S01]  /*7d40*/  MOV R18, RZ ;  /* 0x000000ff00127202 */ /* 0x000fe20000000f00 */
[----:B------:R-:W-:Y:S01]  /*7d50*/  IMAD.MOV.U32 R15, RZ, RZ, RZ ;  /* 0x000000ffff0f7224 */ /* 0x000fe200078e00ff */
        /* <DEDUP_REMOVED lines=48> */
[----:B--2---:R-:W-:-:S04]  /*8060*/  IMAD R215, R2, R0, RZ ;  /* 0x0000000002d77224 */ /* 0x004fc800078e02ff */
[--C-:B------:R-:W-:Y:S01]  /*8070*/  IMAD.IADD R2, R215, 0x1, R0.reuse ;  /* 0x00000001d7027824 */ /* 0x100fe200078e0200 */
[----:B------:R-:W-:-:S04]  /*8080*/  PRMT R0, RZ, 0x7610, R0 ;  /* 0x00007610ff007816 */ /* 0x000fc80000000000 */
[----:B------:R-:W-:-:S04]  /*8090*/  IMNMX R197, R6, R2, PT ;  /* 0x0000000206c57217 */ /* 0x000fc80003800200 */
[----:B------:R-:W-:-:S13]  /*80a0*/  ISETP.GT.AND P0, PT, R197, R215, PT ;  /* 0x000000d7c500720c */ /* 0x000fda0003f04270 */
[----:B------:R-:W-:Y:S05]  /*80b0*/  @!P0 BRA `(.L_x_1328) ;  /* 0x00010cf000008947 */ /* 0x000fea0003800000 */
[----:B------:R-:W2:Y:S01]  /*80c0*/  LDL R5, [R1] ;  /* 0x0000000001057983 */ /* 0x000ea20000100800 */
[----:B------:R-:W-:-:S04]  /*80d0*/  ISETP.NE.U32.AND P0, PT, RZ, c[0x0][0x340], PT ;  /* 0x0000d000ff007a0c */ /* 0x000fc80003f05070 */
[----:B------:R-:W-:-:S13]  /*80e0*/  ISETP.NE.AND.EX P1, PT, RZ, c[0x0][0x344], PT, P0 ;  /* 0x0000d100ff007a0c */ /* 0x000fda0003f25300 */
[----:B------:R-:W-:-:S04]  /*80f0*/  @P1 IADD3 R2, P0, R250, c[0x0][0x340], RZ ;  /* 0x0000d000fa021a10 */ /* 0x000fc80007f1e0ff */
[----:B------:R-:W-:-:S05]  /*8100*/  @P1 IADD3.X R3, R251, c[0x0][0x344], RZ, P0, !PT ;  /* 0x0000d100fb031a10 */ /* 0x000fca00007fe4ff */
[----:B------:R1:W5:Y:S01]  /*8110*/  @P1 LDG.E R12, [R2.64] ;  /* 0x00000008020c1981 */ /* 0x000362000c1e1900 */
[----:B------:R-:W-:Y:S01]  /*8120*/  SHF.R.S32.HI R0, RZ, 0x1f, R127 ;  /* 0x0000001fff007819 */ /* 0x000fe2000001147f */
[----:B------:R-:W-:Y:S01]  /*8130*/  IMAD.IADD R4, R221, 0x1, R240 ;  /* 0x00000001dd047824 */ /* 0x000fe200078e02f0 */
[----:B------:R-:W-:Y:S01]  /*8140*/  ISETP.NE.U32.AND P0, PT, RZ, c[0x0][0x348], PT ;  /* 0x0000d200ff007a0c */ /* 0x000fe20003f05070 */
[----:B------:R-:W3:Y:S01]  /*8150*/  S2R R9, SR_TID.X ;  /* 0x0000000000097919 */ /* 0x000ee20000002100 */
[----:B------:R-:W-:Y:S01]  /*8160*/  LOP3.LUT R83, R246, 0xffff, RZ, 0xc0, !PT ;  /* 0x0000fffff6537812 */ /* 0x000fe200078ec0ff */
[----:B------:R-:W-:Y:S01]  /*8170*/  IMAD R0, R0, c[0x0][0x178], RZ ;  /* 0x00005e0000007a24 */ /* 0x000fe200078e02ff */
[----:B------:R-:W-:Y:S01]  /*8180*/  ISETP.NE.AND.EX P0, PT, RZ, c[0x0][0x34c], PT, P0 ;  /* 0x0000d300ff007a0c */ /* 0x000fe20003f05300 */
[----:B------:R-:W-:Y:S01]  /*8190*/  @P3 IMAD.HI.U32 R7, R4, c[0x0][0x2c8], RZ ;  /* 0x0000b20004073a27 */ /* 0x000fe200078e00ff */
[----:B------:R-:W-:Y:S02]  /*81a0*/  ISETP.GE.AND P5, PT, R204, c[0x0][0x198], PT ;  /* 0x00006600cc007a0c */ /* 0x000fe40003fa6270 */
[----:B------:R-:W-:Y:S01]  /*81b0*/  ISETP.GE.AND P4, PT, R206, c[0x0][0x198], PT ;  /* 0x00006600ce007a0c */ /* 0x000fe20003f86270 */
[----:B------:R-:W-:Y:S01]  /*81c0*/  IMAD R0, R127, c[0x0][0x17c], R0 ;  /* 0x00005f007f007a24 */ /* 0x000fe200078e0200 */
[----:B------:R-:W-:Y:S01]  /*81d0*/  IADD3 R98, R197, -0x1, RZ ;  /* 0xffffffffc5627810 */ /* 0x000fe20007ffe0ff */
[----:B-1----:R-:W-:Y:S01]  /*81e0*/  IMAD.WIDE.U32 R2, R127, c[0x0][0x178], RZ ;  /* 0x00005e007f027a25 */ /* 0x002fe200078e00ff */
[----:B---3--:R-:W-:-:S03]  /*81f0*/  SHF.R.S32.HI R8, RZ, 0x1f, R9 ;  /* 0x0000001fff087819 */ /* 0x008fc60000011409 */
[----:B------:R-:W-:Y:S02]  /*8200*/  IMAD.IADD R3, R3, 0x1, R0 ;  /* 0x0000000103037824 */ /* 0x000fe400078e0200 */
[----:B------:R-:W-:Y:S01]  /*8210*/  IMAD.MOV.U32 R0, RZ, RZ, R4 ;  /* 0x000000ffff007224 */ /* 0x000fe200078e0004 */
[----:B------:R-:W-:Y:S01]  /*8220*/  @P3 SHF.R.U32.HI R0, RZ, c[0x0][0x2cc], R7 ;  /* 0x0000b300ff003a19 */ /* 0x000fe20000011607 */
[C---:B------:R-:W-:Y:S01]  /*8230*/  IMAD.WIDE.U32 R2, R83.reuse, c[0x0][0x1b8], R2 ;  /* 0x00006e0053027a25 */ /* 0x040fe200078e0002 */
[----:B------:R-:W-:Y:S02]  /*8240*/  LEA.HI R8, R8, R9, RZ, 0x3 ;  /* 0x0000000908087211 */ /* 0x000fe400078f18ff */
[----:B------:R-:W-:Y:S01]  /*8250*/  SHF.R.S32.HI R7, RZ, 0x1f, R0 ;  /* 0x0000001fff077819 */ /* 0x000fe20000011400 */
[----:B------:R-:W-:Y:S01]  /*8260*/  IMAD R3, R83, c[0x0][0x1bc], R3 ;  /* 0x00006f0053037a24 */ /* 0x000fe200078e0203 */
[----:B------:R-:W-:Y:S02]  /*8270*/  SHF.R.S32.HI R8, RZ, 0x3, R8 ;  /* 0x00000003ff087819 */ /* 0x000fe40000011408 */
[----:B------:R-:W-:-:S02]  /*8280*/  ISETP.GE.AND P3, PT, R207, c[0x0][0x198], PT ;  /* 0x00006600cf007a0c */ /* 0x000fc40003f66270 */
[----:B--2---:R-:W-:Y:S02]  /*8290*/  SEL R6, R5, RZ, !P0 ;  /* 0x000000ff05067207 */ /* 0x004fe40004000000 */
[----:B------:R-:W-:-:S03]  /*82a0*/  SEL R5, R252, RZ, !P0 ;  /* 0x000000fffc057207 */ /* 0x000fc60004000000 */
[----:B------:R-:W-:Y:S02]  /*82b0*/  IMAD R6, R6, c[0x0][0x1c0], RZ ;  /* 0x0000700006067a24 */ /* 0x000fe400078e02ff */
[----:B------:R-:W-:-:S04]  /*82c0*/  IMAD.WIDE.U32 R2, R5, c[0x0][0x1c0], R2 ;  /* 0x0000700005027a25 */ /* 0x000fc800078e0002 */
[----:B------:R-:W-:Y:S01]  /*82d0*/  IMAD R6, R5, c[0x0][0x1c4], R6 ;  /* 0x0000710005067a24 */ /* 0x000fe200078e0206 */
[----:B------:R-:W-:-:S03]  /*82e0*/  IADD3 R5, -R0, RZ, RZ ;  /* 0x000000ff00057210 */ /* 0x000fc60007ffe1ff */
[----:B------:R-:W-:Y:S02]  /*82f0*/  IMAD.IADD R3, R3, 0x1, R6 ;  /* 0x0000000103037824 */ /* 0x000fe400078e0206 */
[----:B------:R-:W-:Y:S02]  /*8300*/  IMAD R4, R5, c[0x0][0x2c4], R4 ;  /* 0x0000b10005047a24 */ /* 0x000fe400078e0204 */
[----:B------:R-:W-:Y:S02]  /*8310*/  IMAD R5, R7, c[0x0][0x1b0], RZ ;  /* 0x00006c0007057a24 */ /* 0x000fe400078e02ff */
[----:B------:R-:W-:-:S04]  /*8320*/  IMAD.WIDE.U32 R2, R0, c[0x0][0x1b0], R2 ;  /* 0x00006c0000027a25 */ /* 0x000fc800078e0002 */
[----:B------:R-:W-:Y:S01]  /*8330*/  IMAD R6, R0, c[0x0][0x1b4], R5 ;  /* 0x00006d0000067a24 */ /* 0x000fe200078e0205 */
[----:B------:R-:W-:Y:S02]  /*8340*/  SHF.R.S32.HI R5, RZ, 0x1f, R4 ;  /* 0x0000001fff057819 */ /* 0x000fe40000011404 */
[----:B------:R-:W-:Y:S01]  /*8350*/  @!P1 MOV R12, R252 ;  /* 0x000000fc000c9202 */ /* 0x000fe20000000f00 */
[----:B------:R-:W-:Y:S02]  /*8360*/  IMAD.IADD R3, R3, 0x1, R6 ;  /* 0x0000000103037824 */ /* 0x000fe400078e0206 */
[----:B------:R-:W-:Y:S02]  /*8370*/  IMAD R0, R5, c[0x0][0x1a8], RZ ;  /* 0x00006a0005007a24 */ /* 0x000fe400078e02ff */
[----:B------:R-:W-:-:S04]  /*8380*/  IMAD.WIDE.U32 R2, R4, c[0x0][0x1a8], R2 ;  /* 0x00006a0004027a25 */ /* 0x000fc800078e0002 */
[----:B------:R-:W-:Y:S01]  /*8390*/  IMAD R0, R4, c[0x0][0x1ac], R0 ;  /* 0x00006b0004007a24 */ /* 0x000fe200078e0200 */
[----:B------:R-:W-:Y:S01]  /*83a0*/  LEA R7, P0, R2, c[0x0][0x160], 0x1 ;  /* 0x0000580002077a11 */ /* 0x000fe200078008ff */
[----:B------:R-:W-:-:S03]  /*83b0*/  IMAD.IADD R4, R8, 0x1, R240 ;  /* 0x0000000108047824 */ /* 0x000fc600078e02f0 */
[----:B------:R-:W-:-:S04]  /*83c0*/  IADD3 R0, R3, R0, RZ ;  /* 0x0000000003007210 */ /* 0x000fc80007ffe0ff */
[----:B------:R-:W-:Y:S01]  /*83d0*/  LEA.HI.X R5, R2, c[0x0][0x164], R0, 0x1, P0 ;  /* 0x0000590002057a11 */ /* 0x000fe200000f0c00 */
[----:B------:R-:W-:Y:S05]  /*83e0*/  BRA.DIV ~URZ, `(.L_x_1329) ;  /* 0x000158027f007947 */ /* 0x000fea000b800000 */
[----:B------:R1:W2:Y:S02]  /*83f0*/  SHFL.IDX PT, R6, R5, RZ, 0x181f ;  /* 0x00181fff05067589 */ /* 0x0002a400000e0000 */
.L_x_1478:
[----:B------:R-:W-:Y:S05]  /*8400*/  BRA.DIV ~URZ, `(.L_x_1330) ;  /* 0x000158527f007947 */ /* 0x000fea000b800000 */
[----:B------:R3:W4:Y:S02]  /*8410*/  SHFL.IDX PT, R0, R7, RZ, 0x181f ;  /* 0x00181fff07007589 */ /* 0x00072400000e0000 */
.L_x_1479:
        /* <DEDUP_REMOVED lines=16> */
.L_x_1332:
[----:B------:R-:W-:Y:S05]  /*8520*/  BSYNC B0 ;  /* 0x0000000000007941 */ /* 0x000fea0003800000 */
.L_x_1331:
[----:B------:R-:W-:Y:S05]  /*8530*/  BRA.DIV ~URZ, `(.L_x_1333) ;  /* 0x000157827f007947 */ /* 0x000fea000b800000 */
[----:B--2---:R2:W1:Y:S04]  /*8540*/  SHFL.IDX PT, R6, R5, 0x1, 0x181f ;  /* 0x00381f0005067f89 */ /* 0x00446800000e0000 */
[----:B----4-:R2:W4:Y:S02]  /*8550*/  SHFL.IDX PT, R0, R7, 0x1, 0x181f ;  /* 0x00381f0007007f89 */ /* 0x01052400000e0000 */
.L_x_1480:
        /* <DEDUP_REMOVED lines=16> */
.L_x_1335:
[----:B------:R-:W-:Y:S05]  /*8660*/  BSYNC B0 ;  /* 0x0000000000007941 */ /* 0x000fea0003800000 */
.L_x_1334:
[----:B------:R-:W-:Y:S05]  /*8670*/  BRA.DIV ~URZ, `(.L_x_1336) ;  /* 0x000157027f007947 */ /* 0x000fea000b800000 */
[----:B-1----:R1:W2:Y:S02]  /*8680*/  SHFL.IDX PT, R6, R5, 0x2, 0x181f ;  /* 0x00581f0005067f89 */ /* 0x0022a400000e0000 */
.L_x_1481:
[----:B------:R-:W-:Y:S05]  /*8690*/  BRA.DIV ~URZ, `(.L_x_1337) ;  /* 0x000157527f007947 */ /* 0x000fea000b800000 */
[----:B----4-:R4:W1:Y:S02]  /*86a0*/  SHFL.IDX PT, R0, R7, 0x2, 0x181f ;  /* 0x00581f0007007f89 */ /* 0x01086400000e0000 */
.L_x_1482:
        /* <DEDUP_REMOVED lines=16> */
.L_x_1339:
[----:B------:R-:W-:Y:S05]  /*87b0*/  BSYNC B0 ;  /* 0x0000000000007941 */ /* 0x000fea0003800000 */
.L_x_1338:
[----:B------:R-:W-:Y:S05]  /*87c0*/  BRA.DIV ~URZ, `(.L_x_1340) ;  /* 0x000156827f007947 */ /* 0x000fea000b800000 */
[----:B-12---:R-:W1:Y:S04]  /*87d0*/  SHFL.IDX PT, R5, R5, 0x3, 0x181f ;  /* 0x00781f0005057f89 */ /* 0x006e6800000e0000 */
[----:B------:R2:W3:Y:S02]  /*87e0*/  SHFL.IDX PT, R0, R7, 0x3, 0x181f ;  /* 0x00781f0007007f89 */ /* 0x0004e400000e0000 */
.L_x_1483:
[----:B------:R-:W-:Y:S01]  /*87f0*/  IADD3 R2, R4, 0x60, RZ ;  /* 0x0000006004027810 */ /* 0x000fe20007ffe0ff */
[----:B-----5:R-:W-:-:S03]  /*8800*/  IMAD.WIDE.U32 R232, R12, c[0x0][0x2b0], RZ ;  /* 0x0000ac000ce87a25 */ /* 0x020fc600078e00ff */
[----:B------:R-:W-:-:S13]  /*8810*/  ISETP.GE.AND P0, PT, R2, R36, PT ;  /* 0x000000240200720c */ /* 0x000fda0003f06270 */
[-C--:B---3--:R-:W-:Y:S02]  /*8820*/  @!P0 LEA R8, P1, R204, R0.reuse, 0x1 ;  /* 0x00000000cc088211 */ /* 0x088fe400078208ff */
[-C--:B------:R-:W-:Y:S02]  /*8830*/  @!P0 LEA R6, P2, R206, R0.reuse, 0x1 ;  /* 0x00000000ce068211 */ /* 0x080fe400078408ff */
[-C--:B-1----:R-:W-:Y:S02]  /*8840*/  @!P0 LEA.HI.X R9, R204, R5.reuse, R205, 0x1, P1 ;  /* 0x00000005cc098211 */ /* 0x082fe400008f0ccd */
[----:B------:R-:W-:Y:S02]  /*8850*/  @!P0 LEA R2, P1, R207, R0, 0x1 ;  /* 0x00000000cf028211 */ /* 0x000fe400078208ff */
[----:B------:R-:W-:Y:S01]  /*8860*/  SHF.R.S32.HI R0, RZ, 0x1f, R12 ;  /* 0x0000001fff007819 */ /* 0x000fe2000001140c */
[----:B------:R-:W-:Y:S01]  /*8870*/  @!PT LDS RZ, [RZ] ;  /* 0x00000000fffff984 */ /* 0x000fe20000000800 */
[----:B------:R-:W-:Y:S01]  /*8880*/  @!PT LDS RZ, [RZ] ;  /* 0x00000000fffff984 */ /* 0x000fe20000000800 */
[----:B------:R-:W-:Y:S01]  /*8890*/  @!PT LDS RZ, [RZ] ;  /* 0x00000000fffff984 */ /* 0x000fe20000000800 */
[----:B------:R1:W-:Y:S01]  /*88a0*/  @!P0 LDGSTS.E.BYPASS.LTC128B.128 [R194+0xf100], [R8.64], !P5 ;  /* 0x0f10000008c28fae */ /* 0x0003e2000e901d48 */
[----:B--2-4-:R-:W-:-:S02]  /*88b0*/  @!P0 LEA.HI.X R7, R206, R5, R220, 0x1, P2 ;  /* 0x00000005ce078211 */ /* 0x014fc400010f0cdc */
        /* <DEDUP_REMOVED lines=10> */
[----:B-1----:R-:W-:Y:S01]  /*8960*/  IMAD R2, R98, 0x40, R221 ;  /* 0x0000004062027824 */ /* 0x002fe200078e02dd */
[----:B------:R-:W-:Y:S01]  /*8970*/  LOP3.LUT R218, R218, 0xfffffffd, RZ, 0xc0, !PT ;  /* 0xfffffffddada7812 */ /* 0x000fe200078ec0ff */
[----:B------:R-:W-:Y:S01]  /*8980*/  IMAD.MOV.U32 R196, RZ, RZ, RZ ;  /* 0x000000ffffc47224 */ /* 0x000fe200078e00ff */
[----:B------:R-:W-:-:S02]  /*8990*/  ISETP.NE.AND P1, PT, R100, 0x1, PT ;  /* 0x000000016400780c */ /* 0x000fc40003f25270 */
[C---:B------:R-:W-:Y:S01]  /*89a0*/  ISETP.GE.AND P0, PT, R2.reuse, R241, PT ;  /* 0x000000f10200720c */ /* 0x040fe20003f06270 */
[----:B------:R-:W-:-:S03]  /*89b0*/  IMAD.IADD R2, R2, 0x1, R239 ;  /* 0x0000000102027824 */ /* 0x000fc600078e02ef */
[----:B------:R-:W-:Y:S01]  /*89c0*/  ISETP.GT.OR P0, PT, R221, 0x3f, P0 ;  /* 0x0000003fdd00780c */ /* 0x000fe20000704670 */
[----:B------:R-:W-:-:S06]  /*89d0*/  IMAD.MOV.U32 R0, RZ, RZ, R2 ;  /* 0x000000ffff007224 */ /* 0x000fcc00078e0002 */
[----:B------:R-:W-:Y:S01]  /*89e0*/  @P1 IMAD.HI.U32 R3, R2, c[0x0][0x2bc], RZ ;  /* 0x0000af0002031a27 */ /* 0x000fe200078e00ff */
[----:B------:R-:W-:-:S04]  /*89f0*/  @P1 LOP3.LUT R218, R218, 0x2, RZ, 0xfc, !PT ;  /* 0x00000002dada1812 */ /* 0x000fc800078efcff */
[----:B------:R-:W-:-:S04]  /*8a00*/  @P1 SHF.R.U32.HI R0, RZ, c[0x0][0x2c0], R3 ;  /* 0x0000b000ff001a19 */ /* 0x000fc80000011603 */
[----:B------:R-:W-:-:S04]  /*8a10*/  @!P0 IADD3 R3, P1, R0, R232, RZ ;  /* 0x000000e800038210 */ /* 0x000fc80007f3e0ff */
[----:B------:R-:W-:Y:S02]  /*8a20*/  @!P0 LEA.HI.X.SX32 R5, R0, R238, 0x1, P1 ;  /* 0x000000ee00058211 */ /* 0x000fe400008f0eff */
[----:B------:R-:W-:-:S04]  /*8a30*/  @!P0 LEA R4, P1, R3, c[0x0][0x2a0], 0x2 ;  /* 0x0000a80003048a11 */ /* 0x000fc800078210ff */
[----:B------:R-:W-:-:S05]  /*8a40*/  @!P0 LEA.HI.X R5, R3, c[0x0][0x2a4], R5, 0x2, P1 ;  /* 0x0000a90003058a11 */ /* 0x000fca00008f1405 */
[----:B------:R-:W2:Y:S01]  /*8a50*/  @!P0 LDG.E R196, [R4.64] ;  /* 0x0000000804c48981 */ /* 0x000ea2000c1e1900 */
[----:B------:R-:W-:Y:S01]  /*8a60*/  IMAD.MOV R0, RZ, RZ, -R0 ;  /* 0x000000ffff007224 */ /* 0x000fe200078e0a00 */
[----:B------:R-:W-:Y:S01]  /*8a70*/  ISETP.GT.AND P6, PT, R221, 0x3f, PT ;  /* 0x0000003fdd00780c */ /* 0x000fe20003fc4270 */
[C---:B------:R-:W-:Y:S01]  /*8a80*/  IMAD.WIDE.U32 R230, R83.reuse, c[0x0][0x1e8], RZ ;  /* 0x00007a0053e67a25 */ /* 0x040fe200078e00ff */
[----:B------:R-:W1:Y:S01]  /*8a90*/  S2R R11, SR_TID.X ;  /* 0x00000000000b7919 */ /* 0x000e620000002100 */
[----:B------:R-:W-:Y:S02]  /*8aa0*/  LOP3.LUT R218, R218, 0xfffffffe, RZ, 0xc0, !PT ;  /* 0xfffffffedada7812 */ /* 0x000fe400078ec0ff */
[----:B------:R-:W-:Y:S02]  /*8ab0*/  IMAD R198, R0, c[0x0][0x2b8], R2 ;  /* 0x0000ae0000c67a24 */ /* 0x000fe400078e0202 */
[----:B------:R-:W-:Y:S02]  /*8ac0*/  IMAD R237, R83, c[0x0][0x1ec], R231 ;  /* 0x00007b0053ed7a24 */ /* 0x000fe400078e02e7 */
[----:B------:R-:W-:Y:S01]  /*8ad0*/  IMAD.WIDE.U32 R2, R198, c[0x0][0x1e0], RZ ;  /* 0x00007800c6027a25 */ /* 0x000fe200078e00ff */
[----:B------:R-:W-:-:S03]  /*8ae0*/  SHF.R.S32.HI R92, RZ, 0x1f, R198 ;  /* 0x0000001fff5c7819 */ /* 0x000fc600000114c6 */
[----:B------:R-:W-:Y:S01]  /*8af0*/  IMAD R99, R98, -0x40, R241 ;  /* 0xffffffc062637824 */ /* 0x000fe200078e02f1 */
[----:B------:R-:W-:Y:S01]  /*8b00*/  @P6 LOP3.LUT R218, R218, 0x1, RZ, 0xfc, !PT ;  /* 0x00000001dada6812 */ /* 0x000fe200078efcff */
[----:B------:R-:W-:-:S04]  /*8b10*/  IMAD R0, R92, c[0x0][0x1e0], RZ ;  /* 0x000078005c007a24 */ /* 0x000fc800078e02ff */
[----:B------:R-:W-:-:S04]  /*8b20*/  IMAD R0, R198, c[0x0][0x1e4], R0 ;  /* 0x00007900c6007a24 */ /* 0x000fc800078e0200 */
[----:B------:R-:W-:Y:S01]  /*8b30*/  IMAD.IADD R3, R3, 0x1, R0 ;  /* 0x0000000103037824 */ /* 0x000fe200078e0200 */
[----:B-1----:R-:W-:-:S04]  /*8b40*/  SHF.R.S32.HI R10, RZ, 0x1f, R11 ;  /* 0x0000001fff0a7819 */ /* 0x002fc8000001140b */
[----:B------:R-:W-:-:S04]  /*8b50*/  LEA.HI R10, R10, R11, RZ, 0x3 ;  /* 0x0000000b0a0a7211 */ /* 0x000fc800078f18ff */
[----:B------:R-:W-:-:S05]  /*8b60*/  SHF.R.S32.HI R10, RZ, 0x3, R10 ;  /* 0x00000003ff0a7819 */ /* 0x000fca000001140a */
[----:B------:R-:W-:-:S05]  /*8b70*/  IMAD.IADD R76, R99, 0x1, -R10 ;  /* 0x00000001634c7824 */ /* 0x000fca00078e0a0a */
[----:B------:R-:W-:-:S13]  /*8b80*/  ISETP.GE.AND P1, PT, R76, 0x1, PT ;  /* 0x000000014c00780c */ /* 0x000fda0003f26270 */
[----:B------:R-:W-:Y:S02]  /*8b90*/  @P1 ISETP.GE.AND P2, PT, R204, c[0x0][0x1d4], PT ;  /* 0x00007500cc001a0c */ /* 0x000fe40003f46270 */
[----:B------:R-:W-:Y:S02]  /*8ba0*/  @P1 ISETP.GE.AND P4, PT, R206, c[0x0][0x1d4], PT ;  /* 0x00007500ce001a0c */ /* 0x000fe40003f86270 */
        /* <DEDUP_REMOVED lines=12> */
[----:B-1----:R-:W-:-:S02]  /*8c70*/  @P1 LEA R6, P0, R204, R3, 0x1 ;  /* 0x00000003cc061211 */ /* 0x002fc400078008ff */
[----:B------:R-:W-:Y:S02]  /*8c80*/  @P1 LEA R8, P3, R206, R3, 0x1 ;  /* 0x00000003ce081211 */ /* 0x000fe400078608ff */
[-C--:B--2---:R-:W-:Y:S02]  /*8c90*/  @P1 LEA.HI.X R7, R204, R4.reuse, R205, 0x1, P0 ;  /* 0x00000004cc071211 */ /* 0x084fe400000f0ccd */
[----:B------:R-:W-:Y:S02]  /*8ca0*/  ISETP.GE.AND P0, PT, R76, 0x21, PT ;  /* 0x000000214c00780c */ /* 0x000fe40003f06270 */
[----:B------:R-:W-:Y:S01]  /*8cb0*/  @P1 LEA.HI.X R9, R206, R4, R220, 0x1, P3 ;  /* 0x00000004ce091211 */ /* 0x000fe200018f0cdc */
[----:B------:R1:W-:Y:S01]  /*8cc0*/  @P1 LDGSTS.E.BYPASS.LTC128B.128 [R194+0x6100], [R6.64], !P2 ;  /* 0x0610000006c21fae */ /* 0x0003e2000d101d48 */
[----:B------:R-:W-:-:S03]  /*8cd0*/  @P1 ISETP.GE.AND P2, PT, R207, c[0x0][0x1d4], PT ;  /* 0x00007500cf001a0c */ /* 0x000fc60003f46270 */
[----:B------:R3:W-:Y:S06]  /*8ce0*/  @P1 LDGSTS.E.BYPASS.LTC128B.128 [R194+0x8100], [R8.64], !P4 ;  /* 0x0810000008c21fae */ /* 0x0007ec000e101d48 */
[----:B------:R-:W-:Y:S02]  /*8cf0*/  @P0 ISETP.GE.AND P4, PT, R204, c[0x0][0x1d4], PT ;  /* 0x00007500cc000a0c */ /* 0x000fe40003f86270 */
[----:B-1----:R-:W-:-:S04]  /*8d00*/  @P1 LEA R6, P3, R207, R3, 0x1 ;  /* 0x00000003cf061211 */ /* 0x002fc800078608ff */
[C---:B------:R-:W-:Y:S02]  /*8d10*/  @P1 LEA.HI.X R7, R207.reuse, R4, R219, 0x1, P3 ;  /* 0x00000004cf071211 */ /* 0x040fe400018f0cdb */
[----:B------:R-:W-:Y:S02]  /*8d20*/  @P0 ISETP.GE.AND P3, PT, R206, c[0x0][0x1d4], PT ;  /* 0x00007500ce000a0c */ /* 0x000fe40003f66270 */
[C---:B---3--:R-:W-:Y:S01]  /*8d30*/  @P0 LEA R8, P5, R204.reuse, R0, 0x1 ;  /* 0x00000000cc080211 */ /* 0x048fe200078a08ff */
[----:B------:R1:W-:Y:S01]  /*8d40*/  @P1 LDGSTS.E.BYPASS.LTC128B.128 [R194+0xa100], [R6.64], !P2 ;  /* 0x0a10000006c21fae */ /* 0x0003e2000d101d48 */
[----:B------:R-:W-:Y:S02]  /*8d50*/  @P0 ISETP.GE.AND P2, PT, R207, c[0x0][0x1d4], PT ;  /* 0x00007500cf000a0c */ /* 0x000fe40003f46270 */
[----:B----4-:R-:W-:-:S05]  /*8d60*/  @P0 LEA.HI.X R9, R204, R2, R205, 0x1, P5 ;  /* 0x00000002cc090211 */ /* 0x010fca00028f0ccd */
[----:B------:R2:W-:Y:S01]  /*8d70*/  @P0 LDGSTS.E.BYPASS.LTC128B.128 [R194+0x7100], [R8.64], !P4 ;  /* 0x0710000008c20fae */ /* 0x0005e2000e101d48 */
[----:B-1----:R-:W-:-:S04]  /*8d80*/  @P0 LEA R6, P1, R206, R0, 0x1 ;  /* 0x00000000ce060211 */ /* 0x002fc800078208ff */
[----:B------:R-:W-:Y:S02]  /*8d90*/  @P0 LEA.HI.X R7, R206, R2, R220, 0x1, P1 ;  /* 0x00000002ce070211 */ /* 0x000fe400008f0cdc */
[----:B------:R-:W-:-:S03]  /*8da0*/  @P0 LEA R4, P1, R207, R0, 0x1 ;  /* 0x00000000cf040211 */ /* 0x000fc600078208ff */
[----:B------:R2:W-:Y:S01]  /*8db0*/  @P0 LDGSTS.E.BYPASS.LTC128B.128 [R194+0x9100], [R6.64], !P3 ;  /* 0x0910000006c20fae */ /* 0x0005e2000d901d48 */
[----:B------:R-:W-:-:S05]  /*8dc0*/  @P0 LEA.HI.X R5, R207, R2, R219, 0x1, P1 ;  /* 0x00000002cf050211 */ /* 0x000fca00008f0cdb */
[----:B------:R2:W-:Y:S01]  /*8dd0*/  @P0 LDGSTS.E.BYPASS.LTC128B.128 [R194+0xb100], [R4.64], !P2 ;  /* 0x0b10000004c20fae */ /* 0x0005e2000d101d48 */
[----:B------:R-:W-:-:S03]  /*8de0*/  ISETP.LT.AND P0, PT, RZ, c[0x0][0x27c], PT ;  /* 0x00009f00ff007a0c */ /* 0x000fc60003f01270 */
[----:B------:R-:W0:Y:S10]  /*8df0*/  LDGDEPBAR ;  /* 0x00000000000079af */ /* 0x000e340000000000 */
[----:B------:R-:W-:Y:S05]  /*8e00*/  @P0 BRA `(.L_x_1341) ;  /* 0x0000002000000947 */ /* 0x000fea0003800000 */
[----:B------:R-:W-:-:S04]  /*8e10*/  DEPBAR.LE SB0, 0x1 ;  /* 0x000080400000791a */ /* 0x000fc80000000000 */
[----:B------:R-:W-:Y:S05]  /*8e20*/  BRA `(.L_x_1342) ;  /* 0x00006d8000007947 */ /* 0x000fea0003800000 */
.L_x_1341:
[----:B------:R-:W-:Y:S01]  /*8e30*/  ULDC.U8 UR4, c[0x0][0x298] ;  /* 0x0000a60000047ab9 */ /* 0x000fe20000000000 */
[----:B------:R-:W-:Y:S01]  /*8e40*/  SHF.R.S32.HI R0, RZ, 0x1f, R126 ;  /* 0x0000001fff007819 */ /* 0x000fe2000001147e */
[----:B--2---:R-:W-:Y:S01]  /*8e50*/  IMAD.WIDE.U32 R4, R126, c[0x0][0x280], RZ ;  /* 0x0000a0007e047a25 */ /* 0x004fe200078e00ff */
[----:B------:R-:W-:Y:S01]  /*8e60*/  ISETP.NE.AND P0, PT, RZ, UR4, PT ;  /* 0x00000004ff007c0c */ /* 0x000fe2000bf05270 */
[----:B------:R-:W-:Y:S01]  /*8e70*/  BSSY B2, `(.L_x_1342) ;  /* 0x00006d3000027945 */ /* 0x000fe20003800000 */
[----:B------:R-:W-:Y:S01]  /*8e80*/  IADD3 R30, R216, R240, RZ ;  /* 0x000000f0d81e7210 */ /* 0x000fe20007ffe0ff */
[C---:B------:R-:W-:Y:S02]  /*8e90*/  IMAD R2, R0.reuse, c[0x0][0x280], RZ ;  /* 0x0000a00000027a24 */ /* 0x040fe400078e02ff */
[----:B------:R-:W-:Y:S02]  /*8ea0*/  IMAD R0, R0, c[0x0][0x290], RZ ;  /* 0x0000a40000007a24 */ /* 0x000fe400078e02ff */
[----:B------:R-:W-:-:S02]  /*8eb0*/  IMAD R7, R126, c[0x0][0x284], R2 ;  /* 0x0000a1007e077a24 */ /* 0x000fc400078e0202 */
[----:B------:R-:W-:Y:S01]  /*8ec0*/  IMAD R6, R126, c[0x0][0x294], R0 ;  /* 0x0000a5007e067a24 */ /* 0x000fe200078e0200 */
[----:B------:R-:W-:Y:S01]  /*8ed0*/  LEA R0, R248, R30, 0x6 ;  /* 0x0000001ef8007211 */ /* 0x000fe200078e30ff */
[----:B------:R-:W-:Y:S01]  /*8ee0*/  IMAD.WIDE.U32 R2, R126, c[0x0][0x290], RZ ;  /* 0x0000a4007e027a25 */ /* 0x000fe200078e00ff */
[----:B------:R-:W-:-:S04]  /*8ef0*/  IADD3 R7, R7, R5, RZ ;  /* 0x0000000507077210 */ /* 0x000fc80007ffe0ff */
[----:B------:R-:W-:Y:S01]  /*8f00*/  IADD3 R6, R6, R3, RZ ;  /* 0x0000000306067210 */ /* 0x000fe20007ffe0ff */
[----:B------:R-:W-:Y:S05]  /*8f10*/  @!P0 BRA `(.L_x_1343) ;  /* 0x0000368000008947 */ /* 0x000fea0003800000 */
[----:B------:R1:W5:Y:S01]  /*8f20*/  LDL R78, [R1+0x3c] ;  /* 0x00003c00014e7983 */ /* 0x0003620000100800 */
[----:B------:R-:W-:-:S03]  /*8f30*/  IMAD.MOV.U32 R8, RZ, RZ, c[0x0][0x2c4] ;  /* 0x0000b100ff087624 */ /* 0x000fc600078e00ff */
[----:B------:R1:W5:Y:S02]  /*8f40*/  LDL R77, [R1+0x38] ;  /* 0x00003800014d7983 */ /* 0x0003640000100800 */
[----:B------:R-:W-:Y:S02]  /*8f50*/  ISETP.NE.AND P1, PT, R8, 0x1, PT ;  /* 0x000000010800780c */ /* 0x000fe40003f25270 */
[----:B------:R1:W5:Y:S04]  /*8f60*/  LDL R75, [R1+0x34] ;  /* 0x00003400014b7983 */ /* 0x0003680000100800 */
[----:B------:R1:W5:Y:S04]  /*8f70*/  LDL R72, [R1+0x30] ;  /* 0x0000300001487983 */ /* 0x0003680000100800 */
[----:B------:R1:W5:Y:S03]  /*8f80*/  LDL R71, [R1+0x2c] ;  /* 0x00002c0001477983 */ /* 0x0003660000100800 */
[----:B------:R-:W-:-:S05]  /*8f90*/  @P1 IMAD.HI.U32 R3, R0, c[0x0][0x2c8], RZ ;  /* 0x0000b20000031a27 */ /* 0x000fca00078e00ff */
[----:B------:R-:W-:Y:S01]  /*8fa0*/  @P1 SHF.R.U32.HI R0, RZ, c[0x0][0x2cc], R3 ;  /* 0x0000b300ff001a19 */ /* 0x000fe20000011603 */
[----:B------:R-:W-:-:S03]  /*8fb0*/  IMAD.MOV.U32 R5, RZ, RZ, R7 ;  /* 0x000000ffff057224 */ /* 0x000fc600078e0007 */
[----:B------:R-:W-:Y:S02]  /*8fc0*/  SHF.R.S32.HI R3, RZ, 0x1f, R0 ;  /* 0x0000001fff037819 */ /* 0x000fe40000011400 */
[----:B------:R-:W-:Y:S01]  /*8fd0*/  MOV R7, R6 ;  /* 0x0000000600077202 */ /* 0x000fe20000000f00 */
[----:B------:R-:W-:Y:S02]  /*8fe0*/  IMAD.MOV.U32 R6, RZ, RZ, R2 ;  /* 0x000000ffff067224 */ /* 0x000fe400078e0002 */
[C---:B------:R-:W-:Y:S02]  /*8ff0*/  IMAD R9, R3.reuse, c[0x0][0x280], RZ ;  /* 0x0000a00003097a24 */ /* 0x040fe400078e02ff */
[----:B------:R-:W-:Y:S02]  /*9000*/  IMAD R8, R3, c[0x0][0x290], RZ ;  /* 0x0000a40003087a24 */ /* 0x000fe400078e02ff */
[----:B------:R-:W-:-:S04]  /*9010*/  IMAD.WIDE.U32 R2, R0, c[0x0][0x290], R6 ;  /* 0x0000a40000027a25 */ /* 0x000fc800078e0006 */
[----:B------:R-:W-:-:S04]  /*9020*/  IMAD.WIDE.U32 R4, R0, c[0x0][0x280], R4 ;  /* 0x0000a00000047a25 */ /* 0x000fc800078e0004 */
[C---:B------:R-:W-:Y:S02]  /*9030*/  IMAD R6, R0.reuse, c[0x0][0x284], R9 ;  /* 0x0000a10000067a24 */ /* 0x040fe400078e0209 */
[----:B------:R-:W-:Y:S01]  /*9040*/  IMAD R0, R0, c[0x0][0x294], R8 ;  /* 0x0000a50000007a24 */ /* 0x000fe200078e0208 */
[----:B------:R-:W-:-:S04]  /*9050*/  LEA R43, P0, R2, c[0x0][0x288], 0x1 ;  /* 0x0000a200022b7a11 */ /* 0x000fc800078008ff */
[----:B------:R-:W-:-:S04]  /*9060*/  IADD3 R0, R3, R0, RZ ;  /* 0x0000000003007210 */ /* 0x000fc80007ffe0ff */
[----:B------:R-:W-:Y:S02]  /*9070*/  LEA.HI.X R31, R2, c[0x0][0x28c], R0, 0x1, P0 ;  /* 0x0000a300021f7a11 */ /* 0x000fe400000f0c00 */
[----:B------:R-:W-:Y:S02]  /*9080*/  ISETP.GE.AND P0, PT, R30, R36, PT ;  /* 0x000000241e00720c */ /* 0x000fe40003f06270 */
[----:B------:R-:W-:Y:S02]  /*9090*/  LEA R42, P1, R4, c[0x0][0x270], 0x1 ;  /* 0x00009c00042a7a11 */ /* 0x000fe400078208ff */
[----:B------:R-:W-:-:S04]  /*90a0*/  IADD3 R6, R5, R6, RZ ;  /* 0x0000000605067210 */ /* 0x000fc80007ffe0ff */
[----:B------:R-:W-:Y:S01]  /*90b0*/  LEA.HI.X R37, R4, c[0x0][0x274], R6, 0x1, P1 ;  /* 0x00009d0004257a11 */ /* 0x000fe200008f0c06 */
[----:B------:R1:W2:Y:S01]  /*90c0*/  SHFL.IDX PT, R2, R43, RZ, 0x1c1f ;  /* 0x001c1fff2b027589 */ /* 0x0002a200000e0000 */
[----:B------:R-:W-:Y:S03]  /*90d0*/  BSSY B0, `(.L_x_1344) ;  /* 0x0000050000007945 */ /* 0x000fe60003800000 */
[----:B------:R1:W3:Y:S01]  /*90e0*/  SHFL.IDX PT, R4, R42, RZ, 0x1c1f ;  /* 0x001c1fff2a047589 */ /* 0x0002e200000e0000 */
[----:B------:R-:W-:-:S03]  /*90f0*/  CS2R R62, SRZ ;  /* 0x00000000003e7805 */ /* 0x000fc6000001ff00 */
[----:B------:R1:W4:Y:S01]  /*9100*/  SHFL.IDX PT, R5, R37, RZ, 0x1c1f ;  /* 0x001c1fff25057589 */ /* 0x00032200000e0000 */
[----:B------:R-:W-:-:S03]  /*9110*/  CS2R R44, SRZ ;  /* 0x00000000002c7805 */ /* 0x000fc6000001ff00 */
[----:B------:R1:W1:Y:S01]  /*9120*/  SHFL.IDX PT, R3, R31, RZ, 0x1c1f ;  /* 0x001c1fff1f037589 */ /* 0x00026200000e0000 */
        /* <DEDUP_REMOVED lines=11> */
[----:B------:R-:W-:Y:S05]  /*91e0*/  @P0 BRA `(.L_x_1345) ;  /* 0x000003e000000947 */ /* 0x000fea0003800000 */
[----:B--2---:R-:W-:Y:S01]  /*91f0*/  ISETP.GE.AND P0, PT, R146, c[0x0][0x27c], PT ;  /* 0x00009f0092007a0c */ /* 0x004fe20003f06270 */
[----:B------:R-:W-:Y:S01]  /*9200*/  CS2R R12, SRZ ;  /* 0x00000000000c7805 */ /* 0x000fe2000001ff00 */
[----:B------:R-:W-:-:S11]  /*9210*/  ISETP.GE.AND P2, PT, R143, c[0x0][0x27c], PT ;  /* 0x00009f008f007a0c */ /* 0x000fd60003f46270 */
[C---:B------:R-:W-:Y:S01]  /*9220*/  @!P0 IMAD.SHL.U32 R0, R146.reuse, 0x2, RZ ;  /* 0x0000000292008824 */ /* 0x040fe200078e00ff */
[----:B-----5:R-:W-:-:S04]  /*9230*/  @!P0 SHF.L.U64.HI R8, R146, 0x1, R78 ;  /* 0x0000000192088819 */ /* 0x020fc8000001024e */
[-C--:B---3--:R-:W-:Y:S02]  /*9240*/  @!P0 IADD3 R6, P3, R4, R0.reuse, RZ ;  /* 0x0000000004068210 */ /* 0x088fe40007f7e0ff */
[----:B------:R-:W-:Y:S01]  /*9250*/  @!P0 IADD3 R10, P1, R2, R0, RZ ;  /* 0x00000000020a8210 */ /* 0x000fe20007f3e0ff */
[----:B------:R-:W-:Y:S02]  /*9260*/  @!P2 IMAD.SHL.U32 R0, R143, 0x2, RZ ;  /* 0x000000028f00a824 */ /* 0x000fe400078e00ff */
[--C-:B----4-:R-:W-:Y:S01]  /*9270*/  @!P0 IMAD.X R7, R5, 0x1, R8.reuse, P3 ;  /* 0x0000000105078824 */ /* 0x110fe200018e0608 */
[----:B------:R-:W-:Y:S01]  /*9280*/  ISETP.GE.AND P3, PT, R145, c[0x0][0x27c], PT ;  /* 0x00009f0091007a0c */ /* 0x000fe20003f66270 */
[----:B-1----:R-:W-:Y:S02]  /*9290*/  @!P0 IMAD.X R11, R3, 0x1, R8, P1 ;  /* 0x00000001030b8824 */ /* 0x002fe400008e0608 */
[----:B------:R-:W-:Y:S01]  /*92a0*/  CS2R R8, SRZ ;  /* 0x0000000000087805 */ /* 0x000fe2000001ff00 */
[----:B------:R1:W5:Y:S01]  /*92b0*/  @!P0 LD.E.64 R12, [R6.64] ;  /* 0x00000008060c8980 */ /* 0x000362000c101b00 */
[----:B------:R-:W-:-:S02]  /*92c0*/  @!P2 IADD3 R18, P4, R4, R0, RZ ;  /* 0x000000000412a210 */ /* 0x000fc40007f9e0ff */
[----:B------:R-:W-:Y:S02]  /*92d0*/  ISETP.GE.AND P1, PT, R142, c[0x0][0x27c], PT ;  /* 0x00009f008e007a0c */ /* 0x000fe40003f26270 */
[----:B------:R2:W5:Y:S01]  /*92e0*/  @!P0 LD.E.64 R8, [R10.64] ;  /* 0x000000080a088980 */ /* 0x000562000c101b00 */
[----:B------:R-:W-:Y:S01]  /*92f0*/  CS2R R14, SRZ ;  /* 0x00000000000e7805 */ /* 0x000fe2000001ff00 */
[----:B------:R-:W-:Y:S01]  /*9300*/  CS2R R16, SRZ ;  /* 0x0000000000107805 */ /* 0x000fe2000001ff00 */
[----:B-1----:R-:W-:Y:S02]  /*9310*/  @!P2 SHF.L.U64.HI R7, R143, 0x1, R77 ;  /* 0x000000018f07a819 */ /* 0x002fe4000001024d */
[----:B------:R-:W-:Y:S01]  /*9320*/  @!P2 IADD3 R6, P0, R2, R0, RZ ;  /* 0x000000000206a210 */ /* 0x000fe20007f1e0ff */
[----:B------:R-:W-:Y:S02]  /*9330*/  @!P3 IMAD.SHL.U32 R0, R145, 0x2, RZ ;  /* 0x000000029100b824 */ /* 0x000fe400078e00ff */
[----:B------:R-:W-:-:S02]  /*9340*/  @!P2 IMAD.X R19, R5, 0x1, R7, P4 ;  /* 0x000000010513a824 */ /* 0x000fc400020e0607 */
[----:B------:R-:W-:Y:S01]  /*9350*/  @!P2 IMAD.X R7, R3, 0x1, R7, P0 ;  /* 0x000000010307a824 */ /* 0x000fe200000e0607 */
[-C--:B------:R-:W-:Y:S02]  /*9360*/  @!P3 IADD3 R24, P0, R4, R0.reuse, RZ ;  /* 0x000000000418b210 */ /* 0x080fe40007f1e0ff */
[----:B--2---:R-:W-:Y:S01]  /*9370*/  @!P1 SHF.L.U64.HI R10, R142, 0x1, R72 ;  /* 0x000000018e0a9819 */ /* 0x004fe20000010248 */
[----:B------:R1:W5:Y:S04]  /*9380*/  @!P2 LD.E.64 R16, [R18.64] ;  /* 0x000000081210a980 */ /* 0x000368000c101b00 */
[----:B------:R2:W5:Y:S01]  /*9390*/  @!P2 LD.E.64 R14, [R6.64] ;  /* 0x00000008060ea980 */ /* 0x000562000c101b00 */
[----:B------:R-:W-:Y:S02]  /*93a0*/  @!P3 IADD3 R22, P2, R2, R0, RZ ;  /* 0x000000000216b210 */ /* 0x000fe40007f5e0ff */
[----:B--2---:R-:W-:Y:S01]  /*93b0*/  @!P3 SHF.L.U64.HI R6, R145, 0x1, R75 ;  /* 0x000000019106b819 */ /* 0x004fe2000001024b */
[----:B------:R-:W-:-:S04]  /*93c0*/  @!P1 IMAD.SHL.U32 R7, R142, 0x2, RZ ;  /* 0x000000028e079824 */ /* 0x000fc800078e00ff */
[----:B------:R-:W-:Y:S01]  /*93d0*/  @!P3 IMAD.X R25, R5, 0x1, R6, P0 ;  /* 0x000000010519b824 */ /* 0x000fe200000e0606 */
[----:B------:R-:W-:-:S05]  /*93e0*/  @!P1 IADD3 R20, P0, R4, R7, RZ ;  /* 0x0000000704149210 */ /* 0x000fca0007f1e0ff */
[----:B------:R-:W-:Y:S01]  /*93f0*/  @!P1 IMAD.X R21, R5, 0x1, R10, P0 ;  /* 0x0000000105159824 */ /* 0x000fe200000e060a */
[----:B-1----:R-:W-:Y:S01]  /*9400*/  @!P1 IADD3 R18, P0, R2, R7, RZ ;  /* 0x0000000702129210 */ /* 0x002fe20007f1e0ff */
[----:B------:R-:W-:Y:S01]  /*9410*/  @!P3 IMAD.X R23, R3, 0x1, R6, P2 ;  /* 0x000000010317b824 */ /* 0x000fe200010e0606 */
[----:B------:R-:W-:-:S03]  /*9420*/  ISETP.GE.AND P2, PT, R140, c[0x0][0x27c], PT ;  /* 0x00009f008c007a0c */ /* 0x000fc60003f46270 */
[----:B------:R-:W-:Y:S01]  /*9430*/  @!P1 IMAD.X R19, R3, 0x1, R10, P0 ;  /* 0x0000000103139824 */ /* 0x000fe200000e060a */
[----:B------:R-:W-:Y:S01]  /*9440*/  ISETP.GE.AND P0, PT, R144, c[0x0][0x27c], PT ;  /* 0x00009f0090007a0c */ /* 0x000fe20003f06270 */
[----:B------:R-:W-:Y:S01]  /*9450*/  CS2R R10, SRZ ;  /* 0x00000000000a7805 */ /* 0x000fe2000001ff00 */
[----:B------:R-:W-:-:S07]  /*9460*/  CS2R R6, SRZ ;  /* 0x0000000000067805 */ /* 0x000fce000001ff00 */
[----:B------:R-:W-:-:S04]  /*9470*/  @!P2 IMAD.WIDE R28, R140, 0x2, R4 ;  /* 0x000000028c1ca825 */ /* 0x000fc800078e0204 */
[----:B------:R-:W-:Y:S01]  /*9480*/  @!P2 IMAD.WIDE R26, R140, 0x2, R2 ;  /* 0x000000028c1aa825 */ /* 0x000fe200078e0202 */
[----:B------:R1:W5:Y:S03]  /*9490*/  @!P2 LD.E.64 R10, [R28.64] ;  /* 0x000000081c0aa980 */ /* 0x000366000c101b00 */
[----:B------:R-:W-:Y:S01]  /*94a0*/  @!P0 IMAD.SHL.U32 R0, R144, 0x2, RZ ;  /* 0x0000000290008824 */ /* 0x000fe200078e00ff */
[----:B------:R2:W5:Y:S04]  /*94b0*/  @!P2 LD.E.64 R6, [R26.64] ;  /* 0x000000081a06a980 */ /* 0x000568000c101b00 */
[----:B------:R-:W-:Y:S01]  /*94c0*/  @!P0 IADD3 R4, P2, R4, R0, RZ ;  /* 0x0000000004048210 */ /* 0x000fe20007f5e0ff */
[----:B------:R-:W-:Y:S01]  /*94d0*/  CS2R R32, SRZ ;  /* 0x0000000000207805 */ /* 0x000fe2000001ff00 */
[----:B------:R-:W-:Y:S01]  /*94e0*/  CS2R R34, SRZ ;  /* 0x0000000000227805 */ /* 0x000fe2000001ff00 */
[----:B------:R-:W-:Y:S01]  /*94f0*/  CS2R R38, SRZ ;  /* 0x0000000000267805 */ /* 0x000fe2000001ff00 */
[----:B------:R-:W-:Y:S01]  /*9500*/  CS2R R40, SRZ ;  /* 0x0000000000287805 */ /* 0x000fe2000001ff00 */
[----:B------:R-:W-:Y:S01]  /*9510*/  CS2R R44, SRZ ;  /* 0x00000000002c7805 */ /* 0x000fe2000001ff00 */
[----:B------:R-:W-:Y:S01]  /*9520*/  CS2R R46, SRZ ;  /* 0x00000000002e7805 */ /* 0x000fe2000001ff00 */
[----:B------:R1:W5:Y:S04]  /*9530*/  @!P3 LD.E.64 R32, [R24.64] ;  /* 0x000000081820b980 */ /* 0x000368000c101b00 */
[----:B------:R1:W5:Y:S04]  /*9540*/  @!P3 LD.E.64 R34, [R22.64] ;  /* 0x000000081622b980 */ /* 0x000368000c101b00 */
[----:B------:R1:W5:Y:S04]  /*9550*/  @!P1 LD.E.64 R38, [R20.64] ;  /* 0x0000000814269980 */ /* 0x000368000c101b00 */
[----:B------:R1:W5:Y:S01]  /*9560*/  @!P1 LD.E.64 R40, [R18.64] ;  /* 0x0000000812289980 */ /* 0x000362000c101b00 */
[----:B--2---:R-:W-:-:S05]  /*9570*/  @!P0 SHF.L.U64.HI R26, R144, 0x1, R71 ;  /* 0x00000001901a8819 */ /* 0x004fca0000010247 */
[----:B------:R-:W-:Y:S01]  /*9580*/  @!P0 IMAD.X R5, R5, 0x1, R26, P2 ;  /* 0x0000000105058824 */ /* 0x000fe200010e061a */
[----:B------:R-:W-:-:S04]  /*9590*/  @!P0 IADD3 R2, P2, R2, R0, RZ ;  /* 0x0000000002028210 */ /* 0x000fc80007f5e0ff */
[----:B------:R1:W5:Y:S01]  /*95a0*/  @!P0 LD.E.64 R44, [R4.64] ;  /* 0x00000008042c8980 */ /* 0x000362000c101b00 */
[----:B------:R-:W-:-:S05]  /*95b0*/  @!P0 IMAD.X R3, R3, 0x1, R26, P2 ;  /* 0x0000000103038824 */ /* 0x000fca00010e061a */
[----:B------:R1:W5:Y:S03]  /*95c0*/  @!P0 LD.E.64 R46, [R2.64] ;  /* 0x00000008022e8980 */ /* 0x000366000c101b00 */
.L_x_1345:
[----:B--2---:R-:W-:Y:S05]  /*95d0*/  BSYNC B0 ;  /* 0x0000000000007941 */ /* 0x004fea0003800000 */
.L_x_1344:
[----:B------:R-:W-:Y:S01]  /*95e0*/  IADD3 R0, R30, 0x40, RZ ;  /* 0x000000401e007810 */ /* 0x000fe20007ffe0ff */
[----:B-1---5:R-:W-:Y:S01]  /*95f0*/  IMAD.MOV.U32 R2, RZ, RZ, R38 ;  /* 0x000000ffff027224 */ /* 0x022fe200078e0026 */
[----:B------:R-:W-:Y:S01]  /*9600*/  MOV R19, R9 ;  /* 0x0000000900137202 */ /* 0x000fe20000000f00 */
[----:B---3--:R-:W-:Y:S01]  /*9610*/  IMAD.MOV.U32 R4, RZ, RZ, R44 ;  /* 0x000000ffff047224 */ /* 0x008fe200078e002c */
[----:B------:R-:W-:Y:S01]  /*9620*/  ISETP.GE.AND P0, PT, R0, R36, PT ;  /* 0x000000240000720c */ /* 0x000fe20003f06270 */
[----:B------:R-:W-:Y:S01]  /*9630*/  IMAD.MOV.U32 R0, RZ, RZ, R39 ;  /* 0x000000ffff007224 */ /* 0x000fe200078e0027 */
[----:B----4-:R1:W2:Y:S01]  /*9640*/  SHFL.IDX PT, R5, R37, 0x1, 0x1c1f ;  /* 0x003c1f0025057f89 */ /* 0x0102a200000e0000 */
[----:B------:R-:W-:Y:S01]  /*9650*/  IMAD.MOV.U32 R3, RZ, RZ, R45 ;  /* 0x000000ffff037224 */ /* 0x000fe200078e002d */
[----:B------:R-:W-:Y:S01]  /*9660*/  BSSY B0, `(.L_x_1346) ;  /* 0x000006f000007945 */ /* 0x000fe20003800000 */
[----:B------:R-:W-:Y:S01]  /*9670*/  IMAD.MOV.U32 R20, RZ, RZ, R8 ;  /* 0x000000ffff147224 */ /* 0x000fe200078e0008 */
[----:B------:R-:W-:Y:S01]  /*9680*/  PRMT R70, R0, 0x5410, R2 ;  /* 0x0000541000467816 */ /* 0x000fe20000000002 */
[----:B------:R-:W-:Y:S01]  /*9690*/  IMAD.MOV.U32 R2, RZ, RZ, R16 ;  /* 0x000000ffff027224 */ /* 0x000fe200078e0010 */
[----:B------:R-:W-:Y:S01]  /*96a0*/  PRMT R74, R3, 0x5410, R4 ;  /* 0x00005410034a7816 */ /* 0x000fe20000000004 */
[----:B------:R-:W-:Y:S01]  /*96b0*/  IMAD.MOV.U32 R0, RZ, RZ, R17 ;  /* 0x000000ffff007224 */ /* 0x000fe200078e0011 */
[----:B------:R-:W-:Y:S01]  /*96c0*/  MOV R4, R32 ;  /* 0x0000002000047202 */ /* 0x000fe20000000f00 */
[----:B------:R-:W-:Y:S01]  /*96d0*/  IMAD.MOV.U32 R3, RZ, RZ, R33 ;  /* 0x000000ffff037224 */ /* 0x000fe200078e0021 */
[----:B------:R-:W-:Y:S01]  /*96e0*/  CS2R R24, SRZ ;  /* 0x0000000000187805 */ /* 0x000fe2000001ff00 */
        /* <DEDUP_REMOVED lines=8> */
[----:B------:R-:W-:Y:S01]  /*9770*/  CS2R R52, SRZ ;  /* 0x0000000000347805 */ /* 0x000fe2000001ff00 */
[----:B------:R-:W-:Y:S01]  /*9780*/  PRMT R60, R0, 0x5410, R2 ;  /* 0x00005410003c7816 */ /* 0x000fe20000000002 */
[----:B------:R-:W-:Y:S01]  /*9790*/  IMAD.MOV.U32 R2, RZ, RZ, R40 ;  /* 0x000000ffff027224 */ /* 0x000fe200078e0028 */
[----:B------:R-:W-:Y:S01]  /*97a0*/  PRMT R64, R64, 0x5410, R4 ;  /* 0x0000541040407816 */ /* 0x000fe20000000004 */
[----:B------:R-:W-:Y:S01]  /*97b0*/  IMAD.MOV.U32 R0, RZ, RZ, R41 ;  /* 0x000000ffff007224 */ /* 0x000fe200078e0029 */
[----:B------:R-:W-:Y:S01]  /*97c0*/  PRMT R61, R61, 0x5410, R3 ;  /* 0x000054103d3d7816 */ /* 0x000fe20000000003 */
[----:B------:R-:W-:Y:S01]  /*97d0*/  IMAD.MOV.U32 R4, RZ, RZ, R46 ;  /* 0x000000ffff047224 */ /* 0x000fe200078e002e */
[----:B------:R-:W-:Y:S01]  /*97e0*/  MOV R3, R47 ;  /* 0x0000002f00037202 */ /* 0x000fe20000000f00 */
[----:B------:R-:W-:Y:S01]  /*97f0*/  CS2R R50, SRZ ;  /* 0x0000000000327805 */ /* 0x000fe2000001ff00 */
[----:B------:R-:W-:Y:S01]  /*9800*/  PRMT R69, R0, 0x5410, R2 ;  /* 0x0000541000457816 */ /* 0x000fe20000000002 */
[----:B------:R-:W-:Y:S01]  /*9810*/  IMAD.MOV.U32 R2, RZ, RZ, R14 ;  /* 0x000000ffff027224 */ /* 0x000fe200078e000e */
[----:B------:R-:W-:Y:S01]  /*9820*/  PRMT R73, R3, 0x5410, R4 ;  /* 0x0000541003497816 */ /* 0x000fe20000000004 */
[----:B------:R-:W-:Y:S01]  /*9830*/  IMAD.MOV.U32 R0, RZ, RZ, R15 ;  /* 0x000000ffff007224 */ /* 0x000fe200078e000f */
[----:B------:R-:W-:Y:S01]  /*9840*/  MOV R3, R35 ;  /* 0x0000002300037202 */ /* 0x000fe20000000f00 */
[----:B------:R-:W-:Y:S01]  /*9850*/  IMAD.MOV.U32 R4, RZ, RZ, R34 ;  /* 0x000000ffff047224 */ /* 0x000fe200078e0022 */
[----:B------:R-:W-:Y:S01]  /*9860*/  PRMT R64, R20, 0x7610, R64 ;  /* 0x0000761014407816 */ /* 0x000fe20000000040 */
[----:B------:R-:W-:Y:S01]  /*9870*/  CS2R R58, SRZ ;  /* 0x00000000003a7805 */ /* 0x000fe2000001ff00 */
[----:B------:R-:W-:Y:S01]  /*9880*/  PRMT R65, R0, 0x5410, R2 ;  /* 0x0000541000417816 */ /* 0x000fe20000000002 */
[----:B------:R-:W-:Y:S01]  /*9890*/  IMAD.MOV.U32 R0, RZ, RZ, R7 ;  /* 0x000000ffff007224 */ /* 0x000fe200078e0007 */
[----:B------:R-:W-:Y:S01]  /*98a0*/  PRMT R67, R3, 0x5410, R4 ;  /* 0x0000541003437816 */ /* 0x000fe20000000004 */
[----:B------:R-:W3:Y:S01]  /*98b0*/  SHFL.IDX PT, R2, R43, 0x1, 0x1c1f ;  /* 0x003c1f002b027f89 */ /* 0x000ee200000e0000 */
[----:B------:R-:W-:Y:S01]  /*98c0*/  PRMT R61, R19, 0x7610, R61 ;  /* 0x00007610133d7816 */ /* 0x000fe2000000003d */
[----:B------:R-:W-:Y:S01]  /*98d0*/  CS2R R56, SRZ ;  /* 0x0000000000387805 */ /* 0x000fe2000001ff00 */
[----:B-1----:R-:W-:Y:S01]  /*98e0*/  PRMT R37, R0, 0x5410, R18 ;  /* 0x0000541000257816 */ /* 0x002fe20000000012 */
[----:B------:R1:W4:Y:S01]  /*98f0*/  SHFL.IDX PT, R4, R42, 0x1, 0x1c1f ;  /* 0x003c1f002a047f89 */ /* 0x00032200000e0000 */
[----:B------:R-:W-:Y:S01]  /*9900*/  CS2R R26, SRZ ;  /* 0x00000000001a7805 */ /* 0x000fe2000001ff00 */
[----:B------:R-:W-:Y:S01]  /*9910*/  CS2R R54, SRZ ;  /* 0x0000000000367805 */ /* 0x000fe2000001ff00 */
[----:B------:R-:W-:Y:S01]  /*9920*/  CS2R R48, SRZ ;  /* 0x0000000000307805 */ /* 0x000fe2000001ff00 */
[----:B------:R2:W3:Y:S01]  /*9930*/  SHFL.IDX PT, R3, R31, 0x1, 0x1c1f ;  /* 0x003c1f001f037f89 */ /* 0x0004e200000e0000 */
[----:B-1----:R-:W-:Y:S01]  /*9940*/  CS2R R42, SRZ ;  /* 0x00000000002a7805 */ /* 0x002fe2000001ff00 */
[----:B--2---:R-:W-:Y:S01]  /*9950*/  CS2R R30, SRZ ;  /* 0x00000000001e7805 */ /* 0x004fe2000001ff00 */
[----:B------:R-:W-:Y:S05]  /*9960*/  @P0 BRA `(.L_x_1347) ;  /* 0x000003e000000947 */ /* 0x000fea0003800000 */
[----:B---34-:R-:W-:Y:S01]  /*9970*/  ISETP.GE.AND P0, PT, R146, c[0x0][0x27c], PT ;  /* 0x00009f0092007a0c */ /* 0x018fe20003f06270 */
[----:B------:R-:W-:Y:S01]  /*9980*/  CS2R R50, SRZ ;  /* 0x0000000000327805 */ /* 0x000fe2000001ff00 */
[----:B------:R-:W-:-:S11]  /*9990*/  ISETP.GE.AND P2, PT, R143, c[0x0][0x27c], PT ;  /* 0x00009f008f007a0c */ /* 0x000fd60003f46270 */
[C---:B------:R-:W-:Y:S01]  /*99a0*/  @!P0 IMAD.SHL.U32 R0, R146.reuse, 0x2, RZ ;  /* 0x0000000292008824 */ /* 0x040fe200078e00ff */
[----:B------:R-:W-:Y:S01]  /*99b0*/  @!P0 SHF.L.U64.HI R20, R146, 0x1, R78 ;  /* 0x0000000192148819 */ /* 0x000fe2000001024e */
[----:B------:R-:W-:Y:S01]  /*99c0*/  CS2R R48, SRZ ;  /* 0x0000000000307805 */ /* 0x000fe2000001ff00 */
[----:B------:R-:W-:Y:S02]  /*99d0*/  @!P2 IMAD.SHL.U32 R24, R143, 0x2, RZ ;  /* 0x000000028f18a824 */ /* 0x000fe400078e00ff */
[-C--:B------:R-:W-:Y:S02]  /*99e0*/  @!P0 IADD3 R18, P3, R4, R0.reuse, RZ ;  /* 0x0000000004128210 */ /* 0x080fe40007f7e0ff */
[----:B------:R-:W-:-:S03]  /*99f0*/  @!P0 IADD3 R22, P1, R2, R0, RZ ;  /* 0x0000000002168210 */ /* 0x000fc60007f3e0ff */
[--C-:B------:R-:W-:Y:S01]  /*9a00*/  @!P0 IMAD.X R19, R5, 0x1, R20.reuse, P3 ;  /* 0x0000000105138824 */ /* 0x100fe200018e0614 */
[----:B------:R-:W-:Y:S01]  /*9a10*/  ISETP.GE.AND P3, PT, R145, c[0x0][0x27c], PT ;  /* 0x00009f0091007a0c */ /* 0x000fe20003f66270 */
[----:B------:R-:W-:Y:S01]  /*9a20*/  @!P0 IMAD.X R23, R3, 0x1, R20, P1 ;  /* 0x0000000103178824 */ /* 0x000fe200008e0614 */
[----:B------:R-:W-:Y:S02]  /*9a30*/  ISETP.GE.AND P1, PT, R142, c[0x0][0x27c], PT ;  /* 0x00009f008e007a0c */ /* 0x000fe40003f26270 */
[----:B------:R1:W5:Y:S01]  /*9a40*/  @!P0 LD.E.64 R50, [R18.64] ;  /* 0x0000000812328980 */ /* 0x000362000c101b00 */
[----:B------:R-:W-:Y:S02]  /*9a50*/  @!P2 SHF.L.U64.HI R0, R143, 0x1, R77 ;  /* 0x000000018f00a819 */ /* 0x000fe4000001024d */
[----:B------:R-:W-:Y:S01]  /*9a60*/  @!P2 IADD3 R20, P4, R4, R24, RZ ;  /* 0x000000180414a210 */ /* 0x000fe20007f9e0ff */
[----:B------:R2:W5:Y:S01]  /*9a70*/  @!P0 LD.E.64 R48, [R22.64] ;  /* 0x0000000816308980 */ /* 0x000562000c101b00 */
[----:B------:R-:W-:Y:S01]  /*9a80*/  CS2R R54, SRZ ;  /* 0x0000000000367805 */ /* 0x000fe2000001ff00 */
[----:B------:R-:W-:-:S02]  /*9a90*/  CS2R R52, SRZ ;  /* 0x0000000000347805 */ /* 0x000fc4000001ff00 */
[----:B------:R-:W-:-:S03]  /*9aa0*/  @!P2 IMAD.X R21, R5, 0x1, R0, P4 ;  /* 0x000000010515a824 */ /* 0x000fc600020e0600 */
[----:B------:R-:W-:Y:S02]  /*9ab0*/  @!P1 SHF.L.U64.HI R26, R142, 0x1, R72 ;  /* 0x000000018e1a9819 */ /* 0x000fe40000010248 */
[----:B------:R3:W5:Y:S01]  /*9ac0*/  @!P2 LD.E.64 R52, [R20.64] ;  /* 0x000000081434a980 */ /* 0x000762000c101b00 */
[----:B-1----:R-:W-:-:S05]  /*9ad0*/  @!P2 IADD3 R18, P0, R2, R24, RZ ;  /* 0x000000180212a210 */ /* 0x002fca0007f1e0ff */
[----:B------:R-:W-:Y:S02]  /*9ae0*/  @!P2 IMAD.X R19, R3, 0x1, R0, P0 ;  /* 0x000000010313a824 */ /* 0x000fe400000e0600 */
[----:B------:R-:W-:-:S03]  /*9af0*/  @!P3 IMAD.SHL.U32 R0, R145, 0x2, RZ ;  /* 0x000000029100b824 */ /* 0x000fc600078e00ff */
[----:B------:R1:W5:Y:S02]  /*9b00*/  @!P2 LD.E.64 R54, [R18.64] ;  /* 0x000000081236a980 */ /* 0x000364000c101b00 */
[-C--:B------:R-:W-:Y:S02]  /*9b10*/  @!P3 IADD3 R24, P0, R4, R0.reuse, RZ ;  /* 0x000000000418b210 */ /* 0x080fe40007f1e0ff */
[----:B--2---:R-:W-:Y:S02]  /*9b20*/  @!P3 IADD3 R22, P2, R2, R0, RZ ;  /* 0x000000000216b210 */ /* 0x004fe40007f5e0ff */
[----:B-1----:R-:W-:Y:S01]  /*9b30*/  @!P3 SHF.L.U64.HI R19, R145, 0x1, R75 ;  /* 0x000000019113b819 */ /* 0x002fe2000001024b */
[----:B------:R-:W-:-:S04]  /*9b40*/  @!P1 IMAD.SHL.U32 R18, R142, 0x2, RZ ;  /* 0x000000028e129824 */ /* 0x000fc800078e00ff */
[----:B------:R-:W-:Y:S01]  /*9b50*/  @!P3 IMAD.X R25, R5, 0x1, R19, P0 ;  /* 0x000000010519b824 */ /* 0x000fe200000e0613 */
[----:B---3--:R-:W-:-:S05]  /*9b60*/  @!P1 IADD3 R20, P0, R4, R18, RZ ;  /* 0x0000001204149210 */ /* 0x008fca0007f1e0ff */
[----:B------:R-:W-:Y:S01]  /*9b70*/  @!P1 IMAD.X R21, R5, 0x1, R26, P0 ;  /* 0x0000000105159824 */ /* 0x000fe200000e061a */
[----:B------:R-:W-:Y:S01]  /*9b80*/  @!P1 IADD3 R18, P0, R2, R18, RZ ;  /* 0x0000001202129210 */ /* 0x000fe20007f1e0ff */
        /* <DEDUP_REMOVED lines=14> */
[----:B------:R-:W-:-:S04]  /*9c70*/  CS2R R58, SRZ ;  /* 0x00000000003a7805 */ /* 0x000fc8000001ff00 */
[----:B------:R3:W5:Y:S01]  /*9c80*/  @!P1 LD.E.64 R56, [R18.64] ;  /* 0x0000000812389980 */ /* 0x000762000c101b00 */
[----:B--2---:R-:W-:Y:S01]  /*9c90*/  @!P0 SHF.L.U64.HI R26, R144, 0x1, R71 ;  /* 0x00000001901a8819 */ /* 0x004fe20000010247 */
[----:B-1----:R-:W-:-:S04]  /*9ca0*/  CS2R R28, SRZ ;  /* 0x00000000001c7805 */ /* 0x002fc8000001ff00 */
[--C-:B------:R-:W-:Y:S01]  /*9cb0*/  @!P0 IMAD.X R5, R5, 0x1, R26.reuse, P2 ;  /* 0x0000000105058824 */ /* 0x100fe200010e061a */
[----:B------:R-:W-:Y:S01]  /*9cc0*/  @!P0 IADD3 R2, P2, R2, R0, RZ ;  /* 0x0000000002028210 */ /* 0x000fe20007f5e0ff */
[----:B------:R1:W5:Y:S04]  /*9cd0*/  @!P3 LD.E.64 R28, [R24.64] ;  /* 0x00000008181cb980 */ /* 0x000368000c101b00 */
[----:B------:R-:W-:Y:S01]  /*9ce0*/  @!P0 IMAD.X R3, R3, 0x1, R26, P2 ;  /* 0x0000000103038824 */ /* 0x000fe200010e061a */
[----:B------:R3:W5:Y:S01]  /*9cf0*/  @!P0 LD.E.64 R62, [R4.64] ;  /* 0x00000008043e8980 */ /* 0x000762000c101b00 */
[----:B------:R-:W-:-:S03]  /*9d00*/  CS2R R26, SRZ ;  /* 0x00000000001a7805 */ /* 0x000fc6000001ff00 */
[----:B------:R3:W5:Y:S04]  /*9d10*/  @!P0 LD.E.64 R58, [R2.64] ;  /* 0x00000008023a8980 */ /* 0x000768000c101b00 */
[----:B------:R3:W5:Y:S01]  /*9d20*/  @!P3 LD.E.64 R26, [R22.64] ;  /* 0x00000008161ab980 */ /* 0x000762000c101b00 */
[----:B-1----:R-:W-:-:S06]  /*9d30*/  CS2R R24, SRZ ;  /* 0x0000000000187805 */ /* 0x002fcc000001ff00 */
[----:B------:R3:W5:Y:S02]  /*9d40*/  @!P1 LD.E.64 R24, [R20.64] ;  /* 0x0000000814189980 */ /* 0x000764000c101b00 */
.L_x_1347:
[----:B---34-:R-:W-:Y:S05]  /*9d50*/  BSYNC B0 ;  /* 0x0000000000007941 */ /* 0x018fea0003800000 */
.L_x_1346:
[----:B-----5:R-:W-:Y:S01]  /*9d60*/  IMAD.MOV.U32 R2, RZ, RZ, R24 ;  /* 0x000000ffff027224 */ /* 0x020fe200078e0018 */
[----:B------:R-:W-:Y:S01]  /*9d70*/  MOV R0, R25 ;  /* 0x0000001900007202 */ /* 0x000fe20000000f00 */
[----:B------:R-:W-:Y:S01]  /*9d80*/  IMAD.MOV.U32 R4, RZ, RZ, R62 ;  /* 0x000000ffff047224 */ /* 0x000fe200078e003e */
[----:B------:R-:W-:-:S04]  /*9d90*/  DEPBAR.LE SB0, 0x1 ;  /* 0x000080400000791a */ /* 0x000fc80000000000 */
[----:B------:R-:W-:Y:S01]  /*9da0*/  PRMT R84, R0, 0x5410, R2 ;  /* 0x0000541000547816 */ /* 0x000fe20000000002 */
[----:B------:R-:W-:Y:S01]  /*9db0*/  IMAD.MOV.U32 R2, RZ, RZ, R52 ;  /* 0x000000ffff027224 */ /* 0x000fe200078e0034 */
[----:B------:R-:W-:Y:S01]  /*9dc0*/  MOV R0, R53 ;  /* 0x0000003500007202 */ /* 0x000fe20000000f00 */
[----:B------:R-:W-:Y:S01]  /*9dd0*/  IMAD.MOV.U32 R3, RZ, RZ, R63 ;  /* 0x000000ffff037224 */ /* 0x000fe200078e003f */
[----:B------:R-:W-:Y:S02]  /*9de0*/  BSSY B1, `(.L_x_1348) ;  /* 0x000014d000017945 */ /* 0x000fe40003800000 */
[----:B------:R-:W-:Y:S01]  /*9df0*/  PRMT R79, R0, 0x5410, R2 ;  /* 0x00005410004f7816 */ /* 0x000fe20000000002 */
[----:B------:R-:W-:Y:S01]  /*9e00*/  IMAD.MOV.U32 R2, RZ, RZ, R30 ;  /* 0x000000ffff027224 */ /* 0x000fe200078e001e */
[----:B------:R-:W-:Y:S02]  /*9e10*/  MOV R0, R31 ;  /* 0x0000001f00007202 */ /* 0x000fe40000000f00 */
[----:B------:R-:W-:Y:S01]  /*9e20*/  PRMT R86, R3, 0x5410, R4 ;  /* 0x0000541003567816 */ /* 0x000fe20000000004 */
[----:B------:R-:W-:Y:S01]  /*9e30*/  IMAD.MOV.U32 R4, RZ, RZ, R28 ;  /* 0x000000ffff047224 */ /* 0x000fe200078e001c */
[----:B------:R-:W-:Y:S01]  /*9e40*/  PRMT R72, R0, 0x5410, R2 ;  /* 0x0000541000487816 */ /* 0x000fe20000000002 */
[----:B------:R-:W-:-:S02]  /*9e50*/  IMAD.MOV.U32 R3, RZ, RZ, R29 ;  /* 0x000000ffff037224 */ /* 0x000fc400078e001d */
        /* <DEDUP_REMOVED lines=9> */
[----:B------:R-:W-:Y:S01]  /*9ef0*/  IMAD.IADD R3, R36, 0x1, -R240 ;  /* 0x0000000124037824 */ /* 0x000fe200078e0af0 */
[----:B------:R-:W-:Y:S01]  /*9f00*/  PRMT R82, R0, 0x5410, R2 ;  /* 0x0000541000527816 */ /* 0x000fe20000000002 */
[----:B------:R-:W-:Y:S01]  /*9f10*/  IMAD.MOV.U32 R2, RZ, RZ, R26 ;  /* 0x000000ffff027224 */ /* 0x000fe200078e001a */
[----:B------:R-:W-:-:S02]  /*9f20*/  MOV R0, R27 ;  /* 0x0000001b00007202 */ /* 0x000fc40000000f00 */
[----:B------:R-:W-:Y:S02]  /*9f30*/  IMNMX R36, R3, 0x80, PT ;  /* 0x0000008003247817 */ /* 0x000fe40003800200 */
[----:B------:R-:W-:Y:S01]  /*9f40*/  PRMT R80, R0, 0x5410, R2 ;  /* 0x0000541000507816 */ /* 0x000fe20000000002 */
[----:B------:R-:W-:Y:S01]  /*9f50*/  IMAD.MOV.U32 R2, RZ, RZ, R54 ;  /* 0x000000ffff027224 */ /* 0x000fe200078e0036 */
[----:B------:R-:W-:Y:S01]  /*9f60*/  MOV R0, R55 ;  /* 0x0000003700007202 */ /* 0x000fe20000000f00 */
[----:B------:R-:W-:Y:S01]  /*9f70*/  BAR.SYNC.DEFER_BLOCKING 0x0 ;  /* 0x0000000000007b1d */ /* 0x000fe20000010000 */
[----:B------:R-:W-:Y:S02]  /*9f80*/  ISETP.GE.AND P0, PT, R216, R36, PT ;  /* 0x00000024d800720c */ /* 0x000fe40003f06270 */
[----:B------:R-:W-:Y:S01]  /*9f90*/  PRMT R78, R0, 0x5410, R2 ;  /* 0x00005410004e7816 */ /* 0x000fe20000000002 */
[----:B------:R-:W-:Y:S02]  /*9fa0*/  IMAD.MOV.U32 R2, RZ, RZ, R48 ;  /* 0x000000ffff027224 */ /* 0x000fe400078e0030 */
[----:B------:R-:W-:-:S05]  /*9fb0*/  IMAD.MOV.U32 R0, RZ, RZ, R49 ;  /* 0x000000ffff007224 */ /* 0x000fca00078e0031 */
[----:B------:R-:W-:Y:S01]  /*9fc0*/  PRMT R75, R0, 0x5410, R2 ;  /* 0x00005410004b7816 */ /* 0x000fe20000000002 */
[----:B------:R-:W-:Y:S01]  /*9fd0*/  IMAD.MOV.U32 R0, RZ, RZ, R43 ;  /* 0x000000ffff007224 */ /* 0x000fe200078e002b */
[----:B------:R-:W-:-:S04]  /*9fe0*/  MOV R2, R42 ;  /* 0x0000002a00027202 */ /* 0x000fc80000000f00 */
[----:B------:R-:W-:Y:S01]  /*9ff0*/  PRMT R71, R0, 0x5410, R2 ;  /* 0x0000541000477816 */ /* 0x000fe20000000002 */
[----:B------:R-:W-:Y:S05]  /*a000*/  @P0 BRA `(.L_x_1349) ;  /* 0x000012a000000947 */ /* 0x000fea0003800000 */
[----:B------:R-:W-:Y:S01]  /*a010*/  ISETP.GE.AND P0, PT, R140, c[0x0][0x27c], PT ;  /* 0x00009f008c007a0c */ /* 0x000fe20003f06270 */
[----:B------:R-:W-:-:S12]  /*a020*/  BSSY B0, `(.L_x_1350) ;  /* 0x0000030000007945 */ /* 0x000fd80003800000 */
[----:B------:R-:W-:Y:S05]  /*a030*/  @P0 BRA `(.L_x_1351) ;  /* 0x000002e000000947 */ /* 0x000fea0003800000 */
[----:B------:R-:W1:Y:S01]  /*a040*/  LDS.128 R20, [R210+0xc000] ;  /* 0x00c00000d2147984 */ /* 0x000e620000000c00 */
[----:B------:R-:W-:Y:S02]  /*a050*/  SHF.R.U32.HI R0, RZ, 0x10, R7 ;  /* 0x00000010ff007819 */ /* 0x000fe40000011607 */
[----:B------:R-:W-:Y:S02]  /*a060*/  SHF.R.U32.HI R2, RZ, 0x10, R11 ;  /* 0x00000010ff027819 */ /* 0x000fe4000001160b */
[----:B------:R-:W-:Y:S02]  /*a070*/  PRMT R0, R37, 0x5410, R0 ;  /* 0x0000541025007816 */ /* 0x000fe40000000000 */
[----:B------:R-:W-:Y:S02]  /*a080*/  PRMT R2, R60, 0x5410, R2 ;  /* 0x000054103c027816 */ /* 0x000fe40000000002 */
[----:B------:R-:W-:Y:S01]  /*a090*/  SHF.R.U64 R6, R6, 0x10, R7 ;  /* 0x0000001006067819 */ /* 0x000fe20000001207 */
[C---:B------:R-:W-:Y:S01]  /*a0a0*/  IMAD.U32 R18, R0.reuse, 0x10000, RZ ;  /* 0x0001000000127824 */ /* 0x040fe200078e00ff */
[----:B------:R-:W-:Y:S01]  /*a0b0*/  LOP3.LUT R7, R0, 0xffff0000, RZ, 0xc0, !PT ;  /* 0xffff000000077812 */ /* 0x000fe200078ec0ff */
[----:B------:R-:W-:Y:S01]  /*a0c0*/  IMAD.U32 R19, R2, 0x10000, RZ ;  /* 0x0001000002137824 */ /* 0x000fe200078e00ff */
[C---:B-1----:R-:W-:Y:S01]  /*a0d0*/  LOP3.LUT R3, R22.reuse, 0xffff0000, RZ, 0xc0, !PT ;  /* 0xffff000016037812 */ /* 0x042fe200078ec0ff */
[----:B------:R-:W-:Y:S01]  /*a0e0*/  IMAD.U32 R0, R23, 0x10000, RZ ;  /* 0x0001000017007824 */ /* 0x000fe200078e00ff */
[----:B------:R-:W-:-:S03]  /*a0f0*/  SHF.L.U32 R4, R22, 0x10, RZ ;  /* 0x0000001016047819 */ /* 0x000fc600000006ff */
[CC--:B------:R-:W-:Y:S02]  /*a100*/  FMUL.FTZ R5, R3.reuse, R18.reuse ;  /* 0x0000001203057220 */ /* 0x0c0fe40000410000 */
[-C--:B------:R-:W-:Y:S02]  /*a110*/  FMUL.FTZ R3, R3, R19.reuse ;  /* 0x0000001303037220 */ /* 0x080fe40000410000 */
[----:B------:R-:W-:Y:S01]  /*a120*/  FFMA.FTZ R19, R4, R19, -R5 ;  /* 0x0000001304137223 */ /* 0x000fe20000010805 */
[----:B------:R-:W-:Y:S01]  /*a130*/  LOP3.LUT R5, R2, 0xffff0000, RZ, 0xc0, !PT ;  /* 0xffff000002057812 */ /* 0x000fe200078ec0ff */
[----:B------:R-:W-:Y:S01]  /*a140*/  FFMA.FTZ R18, R4, R18, R3 ;  /* 0x0000001204127223 */ /* 0x000fe20000010003 */
[----:B------:R-:W-:Y:S02]  /*a150*/  LOP3.LUT R2, R23, 0xffff0000, RZ, 0xc0, !PT ;  /* 0xffff000017027812 */ /* 0x000fe400078ec0ff */
[----:B------:R-:W-:-:S03]  /*a160*/  SHF.R.U64 R4, R10, 0x10, R11 ;  /* 0x000000100a047819 */ /* 0x000fc6000000120b */
[C---:B------:R-:W-:Y:S02]  /*a170*/  FMUL.FTZ R3, R2.reuse, R7 ;  /* 0x0000000702037220 */ /* 0x040fe40000410000 */
[-C--:B------:R-:W-:Y:S02]  /*a180*/  FMUL.FTZ R2, R2, R5.reuse ;  /* 0x0000000502027220 */ /* 0x080fe40000410000 */
[----:B------:R-:W-:Y:S01]  /*a190*/  FFMA.FTZ R10, R0, R5, -R3 ;  /* 0x00000005000a7223 */ /* 0x000fe20000010803 */
[----:B------:R-:W-:Y:S01]  /*a1a0*/  LOP3.LUT R3, R20, 0xffff0000, RZ, 0xc0, !PT ;  /* 0xffff000014037812 */ /* 0x000fe200078ec0ff */
[----:B------:R-:W-:Y:S01]  /*a1b0*/  FFMA.FTZ R7, R0, R7, R2 ;  /* 0x0000000700077223 */ /* 0x000fe20000010002 */
[----:B------:R-:W-:Y:S02]  /*a1c0*/  PRMT R0, R37, 0x5432, R6 ;  /* 0x0000543225007816 */ /* 0x000fe40000000006 */
[----:B------:R-:W-:Y:S01]  /*a1d0*/  PRMT R2, R60, 0x5432, R4 ;  /* 0x000054323c027816 */ /* 0x000fe20000000004 */
[----:B------:R-:W-:Y:S01]  /*a1e0*/  IMAD.U32 R4, R20, 0x10000, RZ ;  /* 0x0001000014047824 */ /* 0x000fe200078e00ff */
[----:B------:R-:W-:Y:S01]  /*a1f0*/  F2FP.BF16.PACK_AB R7, R7, R10 ;  /* 0x0000000a0707723e */ /* 0x000fe200000010ff */
        /* <DEDUP_REMOVED lines=8> */
[C---:B------:R-:W-:Y:S02]  /*a280*/  LOP3.LUT R2, R21.reuse, 0xffff0000, RZ, 0xc0, !PT ;  /* 0xffff000015027812 */ /* 0x040fe400078ec0ff */
[----:B------:R-:W-:-:S02]  /*a290*/  SHF.L.U32 R0, R21, 0x10, RZ ;  /* 0x0000001015007819 */ /* 0x000fc400000006ff */
[----:B------:R-:W-:Y:S01]  /*a2a0*/  F2FP.BF16.PACK_AB R4, R4, R5 ;  /* 0x000000050404723e */ /* 0x000fe200000010ff */
[CC--:B------:R-:W-:Y:S02]  /*a2b0*/  FMUL.FTZ R3, R2.reuse, R6.reuse ;  /* 0x0000000602037220 */ /* 0x0c0fe40000410000 */
[-C--:B------:R-:W-:Y:S02]  /*a2c0*/  FMUL.FTZ R2, R2, R11.reuse ;  /* 0x0000000b02027220 */ /* 0x080fe40000410000 */
[C---:B------:R-:W-:Y:S02]  /*a2d0*/  FFMA.FTZ R3, R0.reuse, R11, -R3 ;  /* 0x0000000b00037223 */ /* 0x040fe40000010803 */
[----:B------:R-:W-:Y:S01]  /*a2e0*/  FFMA.FTZ R2, R0, R6, R2 ;  /* 0x0000000600027223 */ /* 0x000fe20000010002 */
[----:B------:R-:W-:-:S04]  /*a2f0*/  F2FP.BF16.PACK_AB R6, R18, R19 ;  /* 0x000000131206723e */ /* 0x000fc800000010ff */
[----:B------:R-:W-:-:S05]  /*a300*/  F2FP.BF16.PACK_AB R5, R2, R3 ;  /* 0x000000030205723e */ /* 0x000fca00000010ff */
[----:B------:R1:W-:Y:S02]  /*a310*/  STS.128 [R210+0xc000], R4 ;  /* 0x00c00004d2007388 */ /* 0x0003e40000000c00 */
.L_x_1351:
[----:B------:R-:W-:Y:S05]  /*a320*/  BSYNC B0 ;  /* 0x0000000000007941 */ /* 0x000fea0003800000 */
.L_x_1350:
[----:B------:R-:W-:Y:S01]  /*a330*/  ISETP.GE.AND P0, PT, R146, c[0x0][0x27c], PT ;  /* 0x00009f0092007a0c */ /* 0x000fe20003f06270 */
[----:B------:R-:W-:-:S12]  /*a340*/  BSSY B0, `(.L_x_1352) ;  /* 0x0000030000007945 */ /* 0x000fd80003800000 */
[----:B------:R-:W-:Y:S05]  /*a350*/  @P0 BRA `(.L_x_1353) ;  /* 0x000002e000000947 */ /* 0x000fea0003800000 */
[----:B-1----:R-:W1:Y:S01]  /*a360*/  LDS.128 R4, [R211+0xc000] ;  /* 0x00c00000d3047984 */ /* 0x002e620000000c00 */
[----:B------:R-:W-:Y:S02]  /*a370*/  SHF.R.U32.HI R0, RZ, 0x10, R9 ;  /* 0x00000010ff007819 */ /* 0x000fe40000011609 */
[----:B------:R-:W-:Y:S02]  /*a380*/  SHF.R.U32.HI R2, RZ, 0x10, R13 ;  /* 0x00000010ff027819 */ /* 0x000fe4000001160d */
[C---:B------:R-:W-:Y:S02]  /*a390*/  PRMT R0, R61.reuse, 0x5410, R0 ;  /* 0x000054103d007816 */ /* 0x040fe40000000000 */
[----:B------:R-:W-:-:S03]  /*a3a0*/  PRMT R2, R61, 0x5432, R2 ;  /* 0x000054323d027816 */ /* 0x000fc60000000002 */
[----:B------:R-:W-:Y:S02]  /*a3b0*/  IMAD.U32 R19, R0, 0x10000, RZ ;  /* 0x0001000000137824 */ /* 0x000fe400078e00ff */
[----:B------:R-:W-:Y:S01]  /*a3c0*/  IMAD.U32 R11, R2, 0x10000, RZ ;  /* 0x00010000020b7824 */ /* 0x000fe200078e00ff */
[C---:B-1----:R-:W-:Y:S02]  /*a3d0*/  LOP3.LUT R3, R6.reuse, 0xffff0000, RZ, 0xc0, !PT ;  /* 0xffff000006037812 */ /* 0x042fe400078ec0ff */
[----:B------:R-:W-:-:S03]  /*a3e0*/  SHF.L.U32 R6, R6, 0x10, RZ ;  /* 0x0000001006067819 */ /* 0x000fc600000006ff */
[C---:B------:R-:W-:Y:S02]  /*a3f0*/  FMUL.FTZ R10, R3.reuse, R19 ;  /* 0x00000013030a7220 */ /* 0x040fe40000410000 */
[-C--:B------:R-:W-:Y:S02]  /*a400*/  FMUL.FTZ R3, R3, R11.reuse ;  /* 0x0000000b03037220 */ /* 0x080fe40000410000 */
[----:B------:R-:W-:Y:S01]  /*a410*/  FFMA.FTZ R18, R6, R11, -R10 ;  /* 0x0000000b06127223 */ /* 0x000fe2000001080a */
[----:B------:R-:W-:Y:S01]  /*a420*/  SHF.R.U64 R10, R12, 0x10, R13 ;  /* 0x000000100c0a7819 */ /* 0x000fe2000000120d */
[----:B------:R-:W-:Y:S01]  /*a430*/  FFMA.FTZ R11, R6, R19, R3 ;  /* 0x00000013060b7223 */ /* 0x000fe20000010003 */
[----:B------:R-:W-:Y:S02]  /*a440*/  SHF.R.U64 R6, R8, 0x10, R9 ;  /* 0x0000001008067819 */ /* 0x000fe40000001209 */
[----:B------:R-:W-:Y:S02]  /*a450*/  LOP3.LUT R9, R2, 0xffff0000, RZ, 0xc0, !PT ;  /* 0xffff000002097812 */ /* 0x000fe400078ec0ff */
[----:B------:R-:W-:Y:S01]  /*a460*/  LOP3.LUT R8, R0, 0xffff0000, RZ, 0xc0, !PT ;  /* 0xffff000000087812 */ /* 0x000fe200078ec0ff */
[C---:B------:R-:W-:Y:S01]  /*a470*/  IMAD.U32 R0, R7.reuse, 0x10000, RZ ;  /* 0x0001000007007824 */ /* 0x040fe200078e00ff */
[----:B------:R-:W-:-:S05]  /*a480*/  LOP3.LUT R2, R7, 0xffff0000, RZ, 0xc0, !PT ;  /* 0xffff000007027812 */ /* 0x000fca00078ec0ff */
[CC--:B------:R-:W-:Y:S02]  /*a490*/  FMUL.FTZ R3, R2.reuse, R8.reuse ;  /* 0x0000000802037220 */ /* 0x0c0fe40000410000 */
[-C--:B------:R-:W-:Y:S02]  /*a4a0*/  FMUL.FTZ R2, R2, R9.reuse ;  /* 0x0000000902027220 */ /* 0x080fe40000410000 */
[----:B------:R-:W-:Y:S01]  /*a4b0*/  FFMA.FTZ R9, R0, R9, -R3 ;  /* 0x0000000900097223 */ /* 0x000fe20000010803 */
[----:B------:R-:W-:Y:S01]  /*a4c0*/  LOP3.LUT R3, R4, 0xffff0000, RZ, 0xc0, !PT ;  /* 0xffff000004037812 */ /* 0x000fe200078ec0ff */
[----:B------:R-:W-:Y:S01]  /*a4d0*/  FFMA.FTZ R7, R0, R8, R2 ;  /* 0x0000000800077223 */ /* 0x000fe20000010002 */
[----:B------:R-:W-:Y:S01]  /*a4e0*/  PRMT R0, R64, 0x5410, R6 ;  /* 0x0000541040007816 */ /* 0x000fe20000000006 */
[----:B------:R-:W-:Y:S01]  /*a4f0*/  IMAD.U32 R4, R4, 0x10000, RZ ;  /* 0x0001000004047824 */ /* 0x000fe200078e00ff */
[----:B------:R-:W-:Y:S02]  /*a500*/  PRMT R2, R64, 0x5432, R10 ;  /* 0x0000543240027816 */ /* 0x000fe4000000000a */
[----:B------:R-:W-:Y:S01]  /*a510*/  F2FP.BF16.PACK_AB R7, R7, R9 ;  /* 0x000000090707723e */ /* 0x000fe200000010ff */
[----:B------:R-:W-:Y:S01]  /*a520*/  IMAD.U32 R10, R0, 0x10000, RZ ;  /* 0x00010000000a7824 */ /* 0x000fe200078e00ff */
[----:B------:R-:W-:-:S03]  /*a530*/  SHF.L.U32 R8, R2, 0x10, RZ ;  /* 0x0000001002087819 */ /* 0x000fc600000006ff */
[C---:B------:R-:W-:Y:S02]  /*a540*/  FMUL.FTZ R6, R3.reuse, R10 ;  /* 0x0000000a03067220 */ /* 0x040fe40000410000 */
        /* <DEDUP_REMOVED lines=8> */
[C---:B------:R-:W-:Y:S02]  /*a5d0*/  FMUL.FTZ R3, R2.reuse, R6 ;  /* 0x0000000602037220 */ /* 0x040fe40000410000 */
[-C--:B------:R-:W-:Y:S02]  /*a5e0*/  FMUL.FTZ R2, R2, R10.reuse ;  /* 0x0000000a02027220 */ /* 0x080fe40000410000 */
[C---:B------:R-:W-:Y:S02]  /*a5f0*/  FFMA.FTZ R3, R0.reuse, R10, -R3 ;  /* 0x0000000a00037223 */ /* 0x040fe40000010803 */
[----:B------:R-:W-:Y:S01]  /*a600*/  FFMA.FTZ R2, R0, R6, R2 ;  /* 0x0000000600027223 */ /* 0x000fe20000010002 */
[----:B------:R-:W-:-:S04]  /*a610*/  F2FP.BF16.PACK_AB R6, R11, R18 ;  /* 0x000000120b06723e */ /* 0x000fc800000010ff */
[----:B------:R-:W-:-:S05]  /*a620*/  F2FP.BF16.PACK_AB R5, R2, R3 ;  /* 0x000000030205723e */ /* 0x000fca00000010ff */
[----:B------:R1:W-:Y:S02]  /*a630*/  STS.128 [R211+0xc000], R4 ;  /* 0x00c00004d3007388 */ /* 0x0003e40000000c00 */
.L_x_1353:
[----:B------:R-:W-:Y:S05]  /*a640*/  BSYNC B0 ;  /* 0x0000000000007941 */ /* 0x000fea0003800000 */
.L_x_1352:
[----:B------:R-:W-:Y:S01]  /*a650*/  ISETP.GE.AND P0, PT, R143, c[0x0][0x27c], PT ;  /* 0x00009f008f007a0c */ /* 0x000fe20003f06270 */
[----:B------:R-:W-:-:S12]  /*a660*/  BSSY B0, `(.L_x_1354) ;  /* 0x0000030000007945 */ /* 0x000fd80003800000 */
[----:B------:R-:W-:Y:S05]  /*a670*/  @P0 BRA `(.L_x_1355) ;  /* 0x000002e000000947 */ /* 0x000fea0003800000 */
[----:B-1----:R-:W1:Y:S01]  /*a680*/  LDS.128 R4, [R210+0x10000] ;  /* 0x01000000d2047984 */ /* 0x002e620000000c00 */
[----:B------:R-:W-:Y:S02]  /*a690*/  SHF.R.U32.HI R0, RZ, 0x10, R17 ;  /* 0x00000010ff007819 */ /* 0x000fe40000011611 */
[----:B------:R-:W-:Y:S02]  /*a6a0*/  SHF.R.U32.HI R2, RZ, 0x10, R15 ;  /* 0x00000010ff027819 */ /* 0x000fe4000001160f */
[----:B------:R-:W-:Y:S02]  /*a6b0*/  PRMT R8, R66, 0x5410, R0 ;  /* 0x0000541042087816 */ /* 0x000fe40000000000 */
[----:B------:R-:W-:Y:S02]  /*a6c0*/  PRMT R0, R65, 0x5410, R2 ;  /* 0x0000541041007816 */ /* 0x000fe40000000002 */
[----:B------:R-:W-:Y:S02]  /*a6d0*/  SHF.R.U64 R3, R16, 0x10, R17 ;  /* 0x0000001010037819 */ /* 0x000fe40000001211 */
[----:B------:R-:W-:Y:S01]  /*a6e0*/  SHF.L.U32 R13, R8, 0x10, RZ ;  /* 0x00000010080d7819 */ /* 0x000fe200000006ff */
[----:B------:R-:W-:Y:S01]  /*a6f0*/  IMAD.U32 R12, R0, 0x10000, RZ ;  /* 0x00010000000c7824 */ /* 0x000fe200078e00ff */
[----:B------:R-:W-:-:S02]  /*a700*/  PRMT R10, R66, 0x5432, R3 ;  /* 0x00005432420a7816 */ /* 0x000fc40000000003 */
[----:B------:R-:W-:Y:S02]  /*a710*/  SHF.R.U64 R9, R14, 0x10, R15 ;  /* 0x000000100e097819 */ /* 0x000fe4000000120f */
[----:B------:R-:W-:Y:S02]  /*a720*/  LOP3.LUT R14, R0, 0xffff0000, RZ, 0xc0, !PT ;  /* 0xffff0000000e7812 */ /* 0x000fe400078ec0ff */
[----:B------:R-:W-:Y:S02]  /*a730*/  LOP3.LUT R8, R8, 0xffff0000, RZ, 0xc0, !PT ;  /* 0xffff000008087812 */ /* 0x000fe400078ec0ff */
[----:B------:R-:W-:-:S05]  /*a740*/  PRMT R9, R65, 0x5432, R9 ;  /* 0x0000543241097816 */ /* 0x000fca0000000009 */
[C---:B------:R-:W-:Y:S01]  /*a750*/  IMAD.U32 R15, R9.reuse, 0x10000, RZ ;  /* 0x00010000090f7824 */ /* 0x040fe200078e00ff */
[----:B------:R-:W-:Y:S02]  /*a760*/  LOP3.LUT R9, R9, 0xffff0000, RZ, 0xc0, !PT ;  /* 0xffff000009097812 */ /* 0x000fe400078ec0ff */
[C---:B-1----:R-:W-:Y:S01]  /*a770*/  LOP3.LUT R2, R6.reuse, 0xffff0000, RZ, 0xc0, !PT ;  /* 0xffff000006027812 */ /* 0x042fe200078ec0ff */
[----:B------:R-:W-:Y:S01]  /*a780*/  IMAD.U32 R3, R6, 0x10000, RZ ;  /* 0x0001000006037824 */ /* 0x000fe200078e00ff */
[----:B------:R-:W-:Y:S01]  /*a790*/  LOP3.LUT R0, R5, 0xffff0000, RZ, 0xc0, !PT ;  /* 0xffff000005007812 */ /* 0x000fe200078ec0ff */
[C---:B------:R-:W-:Y:S01]  /*a7a0*/  IMAD.U32 R11, R7.reuse, 0x10000, RZ ;  /* 0x00010000070b7824 */ /* 0x040fe200078e00ff */
[----:B------:R-:W-:Y:S01]  /*a7b0*/  LOP3.LUT R7, R7, 0xffff0000, RZ, 0xc0, !PT ;  /* 0xffff000007077812 */ /* 0x000fe200078ec0ff */
[C---:B------:R-:W-:Y:S02]  /*a7c0*/  FMUL.FTZ R6, R2.reuse, R12 ;  /* 0x0000000c02067220 */ /* 0x040fe40000410000 */
[----:B------:R-:W-:-:S02]  /*a7d0*/  FMUL.FTZ R2, R2, R13 ;  /* 0x0000000d02027220 */ /* 0x000fc40000410000 */
[C---:B------:R-:W-:Y:S02]  /*a7e0*/  FFMA.FTZ R13, R3.reuse, R13, -R6 ;  /* 0x0000000d030d7223 */ /* 0x040fe40000010806 */
[----:B------:R-:W-:Y:S01]  /*a7f0*/  FFMA.FTZ R12, R3, R12, R2 ;  /* 0x0000000c030c7223 */ /* 0x000fe20000010002 */
[C---:B------:R-:W-:Y:S01]  /*a800*/  LOP3.LUT R3, R4.reuse, 0xffff0000, RZ, 0xc0, !PT ;  /* 0xffff000004037812 */ /* 0x040fe200078ec0ff */
[----:B------:R-:W-:Y:S01]  /*a810*/  IMAD.U32 R6, R4, 0x10000, RZ ;  /* 0x0001000004067824 */ /* 0x000fe200078e00ff */
[----:B------:R-:W-:Y:S01]  /*a820*/  SHF.L.U32 R2, R5, 0x10, RZ ;  /* 0x0000001005027819 */ /* 0x000fe200000006ff */
[C---:B------:R-:W-:Y:S02]  /*a830*/  FMUL.FTZ R4, R7.reuse, R14 ;  /* 0x0000000e07047220 */ /* 0x040fe40000410000 */
[-C--:B------:R-:W-:Y:S02]  /*a840*/  FMUL.FTZ R7, R7, R8.reuse ;  /* 0x0000000807077220 */ /* 0x080fe40000410000 */
[----:B------:R-:W-:-:S02]  /*a850*/  FFMA.FTZ R8, R11, R8, -R4 ;  /* 0x000000080b087223 */ /* 0x000fc40000010804 */
[----:B------:R-:W-:Y:S01]  /*a860*/  FFMA.FTZ R7, R11, R14, R7 ;  /* 0x0000000e0b077223 */ /* 0x000fe20000010007 */
[C---:B------:R-:W-:Y:S01]  /*a870*/  SHF.L.U32 R11, R10.reuse, 0x10, RZ ;  /* 0x000000100a0b7819 */ /* 0x040fe200000006ff */
[----:B------:R-:W-:Y:S01]  /*a880*/  FMUL.FTZ R5, R3, R15 ;  /* 0x0000000f03057220 */ /* 0x000fe20000410000 */
[----:B------:R-:W-:Y:S02]  /*a890*/  LOP3.LUT R10, R10, 0xffff0000, RZ, 0xc0, !PT ;  /* 0xffff00000a0a7812 */ /* 0x000fe400078ec0ff */
[----:B------:R-:W-:Y:S01]  /*a8a0*/  F2FP.BF16.PACK_AB R7, R7, R8 ;  /* 0x000000080707723e */ /* 0x000fe200000010ff */
[----:B------:R-:W-:Y:S02]  /*a8b0*/  FMUL.FTZ R4, R3, R11 ;  /* 0x0000000b03047220 */ /* 0x000fe40000410000 */
[C---:B------:R-:W-:Y:S02]  /*a8c0*/  FMUL.FTZ R3, R0.reuse, R9 ;  /* 0x0000000900037220 */ /* 0x040fe40000410000 */
[----:B------:R-:W-:-:S02]  /*a8d0*/  FMUL.FTZ R0, R0, R10 ;  /* 0x0000000a00007220 */ /* 0x000fc40000410000 */
[C---:B------:R-:W-:Y:S02]  /*a8e0*/  FFMA.FTZ R5, R6.reuse, R11, -R5 ;  /* 0x0000000b06057223 */ /* 0x040fe40000010805 */
[----:B------:R-:W-:Y:S01]  /*a8f0*/  FFMA.FTZ R4, R6, R15, R4 ;  /* 0x0000000f06047223 */ /* 0x000fe20000010004 */
[----:B------:R-:W-:Y:S01]  /*a900*/  F2FP.BF16.PACK_AB R6, R12, R13 ;  /* 0x0000000d0c06723e */ /* 0x000fe200000010ff */
[C---:B------:R-:W-:Y:S02]  /*a910*/  FFMA.FTZ R3, R2.reuse, R10, -R3 ;  /* 0x0000000a02037223 */ /* 0x040fe40000010803 */
[----:B------:R-:W-:Y:S01]  /*a920*/  FFMA.FTZ R0, R2, R9, R0 ;  /* 0x0000000902007223 */ /* 0x000fe20000010000 */
[----:B------:R-:W-:-:S04]  /*a930*/  F2FP.BF16.PACK_AB R4, R4, R5 ;  /* 0x000000050404723e */ /* 0x000fc800000010ff */
[----:B------:R-:W-:-:S05]  /*a940*/  F2FP.BF16.PACK_AB R5, R0, R3 ;  /* 0x000000030005723e */ /* 0x000fca00000010ff */
[----:B------:R1:W-:Y:S02]  /*a950*/  STS.128 [R210+0x10000], R4 ;  /* 0x01000004d2007388 */ /* 0x0003e40000000c00 */
.L_x_1355:
[----:B------:R-:W-:Y:S05]  /*a960*/  BSYNC B0 ;  /* 0x0000000000007941 */ /* 0x000fea0003800000 */
.L_x_1354:
[----:B------:R-:W-:Y:S01]  /*a970*/  ISETP.GE.AND P0, PT, R145, c[0x0][0x27c], PT ;  /* 0x00009f0091007a0c */ /* 0x000fe20003f06270 */
[----:B------:R-:W-:-:S12]  /*a980*/  BSSY B0, `(.L_x_1356) ;  /* 0x0000030000007945 */ /* 0x000fd80003800000 */
[----:B------:R-:W-:Y:S05]  /*a990*/  @P0 BRA `(.L_x_1357) ;  /* 0x000002e000000947 */ /* 0x000fea0003800000 */
[----:B-1----:R-:W1:Y:S01]  /*a9a0*/  LDS.128 R4, [R211+0x10000] ;  /* 0x01000000d3047984 */ /* 0x002e620000000c00 */
[--C-:B------:R-:W-:Y:S02]  /*a9b0*/  SHF.R.U64 R0, R32, 0x10, R33.reuse ;  /* 0x0000001020007819 */ /* 0x100fe40000001221 */
[----:B------:R-:W-:Y:S02]  /*a9c0*/  SHF.R.U32.HI R2, RZ, 0x10, R33 ;  /* 0x00000010ff027819 */ /* 0x000fe40000011621 */
[----:B------:R-:W-:Y:S02]  /*a9d0*/  SHF.R.U32.HI R9, RZ, 0x10, R35 ;  /* 0x00000010ff097819 */ /* 0x000fe40000011623 */
[C---:B------:R-:W-:Y:S02]  /*a9e0*/  PRMT R11, R68.reuse, 0x5432, R0 ;  /* 0x00005432440b7816 */ /* 0x040fe40000000000 */
[----:B------:R-:W-:Y:S02]  /*a9f0*/  PRMT R8, R68, 0x5410, R2 ;  /* 0x0000541044087816 */ /* 0x000fe40000000002 */
[----:B------:R-:W-:-:S02]  /*aa00*/  PRMT R0, R67, 0x5410, R9 ;  /* 0x0000541043007816 */ /* 0x000fc40000000009 */
[----:B------:R-:W-:Y:S01]  /*aa10*/  SHF.R.U64 R3, R34, 0x10, R35 ;  /* 0x0000001022037819 */ /* 0x000fe20000001223 */
[----:B------:R-:W-:Y:S01]  /*aa20*/  IMAD.U32 R14, R8, 0x10000, RZ ;  /* 0x00010000080e7824 */ /* 0x000fe200078e00ff */
[C---:B------:R-:W-:Y:S01]  /*aa30*/  LOP3.LUT R17, R0.reuse, 0xffff0000, RZ, 0xc0, !PT ;  /* 0xffff000000117812 */ /* 0x040fe200078ec0ff */
[----:B------:R-:W-:Y:S01]  /*aa40*/  IMAD.U32 R15, R0, 0x10000, RZ ;  /* 0x00010000000f7824 */ /* 0x000fe200078e00ff */
[----:B------:R-:W-:Y:S02]  /*aa50*/  PRMT R10, R67, 0x5432, R3 ;  /* 0x00005432430a7816 */ /* 0x000fe40000000003 */
[----:B------:R-:W-:Y:S02]  /*aa60*/  LOP3.LUT R16, R8, 0xffff0000, RZ, 0xc0, !PT ;  /* 0xffff000008107812 */ /* 0x000fe400078ec0ff */
[C---:B-1----:R-:W-:Y:S01]  /*aa70*/  LOP3.LUT R9, R6.reuse, 0xffff0000, RZ, 0xc0, !PT ;  /* 0xffff000006097812 */ /* 0x042fe200078ec0ff */
[C---:B------:R-:W-:Y:S01]  /*aa80*/  IMAD.U32 R12, R7.reuse, 0x10000, RZ ;  /* 0x00010000070c7824 */ /* 0x040fe200078e00ff */
[----:B------:R-:W-:Y:S01]  /*aa90*/  LOP3.LUT R2, R7, 0xffff0000, RZ, 0xc0, !PT ;  /* 0xffff000007027812 */ /* 0x000fe200078ec0ff */
[----:B------:R-:W-:Y:S01]  /*aaa0*/  IMAD.U32 R13, R6, 0x10000, RZ ;  /* 0x00010000060d7824 */ /* 0x000fe200078e00ff */
[C---:B------:R-:W-:Y:S01]  /*aab0*/  SHF.L.U32 R6, R4.reuse, 0x10, RZ ;  /* 0x0000001004067819 */ /* 0x040fe200000006ff */
[----:B------:R-:W-:Y:S01]  /*aac0*/  FMUL.FTZ R7, R9, R14 ;  /* 0x0000000e09077220 */ /* 0x000fe20000410000 */
[----:B------:R-:W-:Y:S01]  /*aad0*/  SHF.L.U32 R3, R5, 0x10, RZ ;  /* 0x0000001005037819 */ /* 0x000fe200000006ff */
[-C--:B------:R-:W-:Y:S01]  /*aae0*/  FMUL.FTZ R8, R9, R15.reuse ;  /* 0x0000000f09087220 */ /* 0x080fe20000410000 */
[----:B------:R-:W-:Y:S01]  /*aaf0*/  LOP3.LUT R0, R5, 0xffff0000, RZ, 0xc0, !PT ;  /* 0xffff000005007812 */ /* 0x000fe200078ec0ff */
[----:B------:R-:W-:Y:S01]  /*ab00*/  FFMA.FTZ R9, R13, R15, R7 ;  /* 0x0000000f0d097223 */ /* 0x000fe20000010007 */
[----:B------:R-:W-:Y:S01]  /*ab10*/  LOP3.LUT R4, R4, 0xffff0000, RZ, 0xc0, !PT ;  /* 0xffff000004047812 */ /* 0x000fe200078ec0ff */
[----:B------:R-:W-:-:S02]  /*ab20*/  FMUL.FTZ R5, R2, R17 ;  /* 0x0000001102057220 */ /* 0x000fc40000410000 */
[----:B------:R-:W-:Y:S01]  /*ab30*/  FFMA.FTZ R14, R13, R14, -R8 ;  /* 0x0000000e0d0e7223 */ /* 0x000fe20000010808 */
[C---:B------:R-:W-:Y:S01]  /*ab40*/  SHF.L.U32 R13, R11.reuse, 0x10, RZ ;  /* 0x000000100b0d7819 */ /* 0x040fe200000006ff */
[C---:B------:R-:W-:Y:S01]  /*ab50*/  IMAD.U32 R15, R10.reuse, 0x10000, RZ ;  /* 0x000100000a0f7824 */ /* 0x040fe200078e00ff */
[----:B------:R-:W-:Y:S01]  /*ab60*/  LOP3.LUT R10, R10, 0xffff0000, RZ, 0xc0, !PT ;  /* 0xffff00000a0a7812 */ /* 0x000fe200078ec0ff */
[-C--:B------:R-:W-:Y:S01]  /*ab70*/  FMUL.FTZ R2, R2, R16.reuse ;  /* 0x0000001002027220 */ /* 0x080fe20000410000 */
[----:B------:R-:W-:Y:S01]  /*ab80*/  LOP3.LUT R11, R11, 0xffff0000, RZ, 0xc0, !PT ;  /* 0xffff00000b0b7812 */ /* 0x000fe200078ec0ff */
[C---:B------:R-:W-:Y:S02]  /*ab90*/  FFMA.FTZ R8, R12.reuse, R16, -R5 ;  /* 0x000000100c087223 */ /* 0x040fe40000010805 */
[----:B------:R-:W-:Y:S02]  /*aba0*/  FFMA.FTZ R7, R12, R17, R2 ;  /* 0x000000110c077223 */ /* 0x000fe40000010002 */
[----:B------:R-:W-:-:S02]  /*abb0*/  FMUL.FTZ R5, R4, R15 ;  /* 0x0000000f04057220 */ /* 0x000fc40000410000 */
[----:B------:R-:W-:Y:S01]  /*abc0*/  FMUL.FTZ R4, R4, R13 ;  /* 0x0000000d04047220 */ /* 0x000fe20000410000 */
[----:B------:R-:W-:Y:S01]  /*abd0*/  F2FP.BF16.PACK_AB R7, R7, R8 ;  /* 0x000000080707723e */ /* 0x000fe200000010ff */
[C---:B------:R-:W-:Y:S02]  /*abe0*/  FMUL.FTZ R2, R0.reuse, R10 ;  /* 0x0000000a00027220 */ /* 0x040fe40000410000 */
[----:B------:R-:W-:Y:S02]  /*abf0*/  FMUL.FTZ R0, R0, R11 ;  /* 0x0000000b00007220 */ /* 0x000fe40000410000 */
[C---:B------:R-:W-:Y:S02]  /*ac00*/  FFMA.FTZ R5, R6.reuse, R13, -R5 ;  /* 0x0000000d06057223 */ /* 0x040fe40000010805 */
[----:B------:R-:W-:Y:S01]  /*ac10*/  FFMA.FTZ R4, R6, R15, R4 ;  /* 0x0000000f06047223 */ /* 0x000fe20000010004 */
[----:B------:R-:W-:Y:S01]  /*ac20*/  F2FP.BF16.PACK_AB R6, R9, R14 ;  /* 0x0000000e0906723e */ /* 0x000fe200000010ff */
[----:B------:R-:W-:-:S02]  /*ac30*/  FFMA.FTZ R2, R3, R11, -R2 ;  /* 0x0000000b03027223 */ /* 0x000fc40000010802 */
[----:B------:R-:W-:Y:S01]  /*ac40*/  FFMA.FTZ R0, R3, R10, R0 ;  /* 0x0000000a03007223 */ /* 0x000fe20000010000 */
[----:B------:R-:W-:-:S04]  /*ac50*/  F2FP.BF16.PACK_AB R4, R4, R5 ;  /* 0x000000050404723e */ /* 0x000fc800000010ff */
[----:B------:R-:W-:-:S05]  /*ac60*/  F2FP.BF16.PACK_AB R5, R0, R2 ;  /* 0x000000020005723e */ /* 0x000fca00000010ff */
[----:B------:R1:W-:Y:S02]  /*ac70*/  STS.128 [R211+0x10000], R4 ;  /* 0x01000004d3007388 */ /* 0x0003e40000000c00 */
.L_x_1357:
[----:B------:R-:W-:Y:S05]  /*ac80*/  BSYNC B0 ;  /* 0x0000000000007941 */ /* 0x000fea0003800000 */
.L_x_1356:
        /* <DEDUP_REMOVED lines=49> */
.L_x_1359:
[----:B------:R-:W-:Y:S05]  /*afa0*/  BSYNC B0 ;  /* 0x0000000000007941 */ /* 0x000fea0003800000 */
.L_x_1358:
[----:B------:R-:W-:-:S13]  /*afb0*/  ISETP.GE.AND P0, PT, R144, c[0x0][0x27c], PT ;  /* 0x00009f0090007a0c */ /* 0x000fda0003f06270 */
        /* <DEDUP_REMOVED lines=47> */
.L_x_1349:
[----:B------:R-:W-:Y:S05]  /*b2b0*/  BSYNC B1 ;  /* 0x0000000000017941 */ /* 0x000fea0003800000 */
.L_x_1348:
[----:B------:R-:W-:-:S04]  /*b2c0*/  IADD3 R0, R216, 0x40, RZ ;  /* 0x00000040d8007810 */ /* 0x000fc80007ffe0ff */
[----:B------:R-:W-:-:S13]  /*b2d0*/  ISETP.GE.AND P0, PT, R0, R36, PT ;  /* 0x000000240000720c */ /* 0x000fda0003f06270 */
[----:B------:R-:W-:Y:S05]  /*b2e0*/  @P0 BRA `(.L_x_1360) ;  /* 0x000048b000000947 */ /* 0x000fea0003800000 */
        /* <DEDUP_REMOVED lines=49> */
.L_x_1362:
[----:B------:R-:W-:Y:S05]  /*b600*/  BSYNC B0 ;  /* 0x0000000000007941 */ /* 0x000fea0003800000 */
.L_x_1361:
        /* <DEDUP_REMOVED lines=49> */
.L_x_1364:
[----:B------:R-:W-:Y:S05]  /*b920*/  BSYNC B0 ;  /* 0x0000000000007941 */ /* 0x000fea0003800000 */
.L_x_1363:
        /* <DEDUP_REMOVED lines=49> */
.L_x_1366:
[----:B------:R-:W-:Y:S05]  /*bc40*/  BSYNC B0 ;  /* 0x0000000000007941 */ /* 0x000fea0003800000 */
.L_x_1365:
        /* <DEDUP_REMOVED lines=49> */
.L_x_1368:
[----:B------:R-:W-:Y:S05]  /*bf60*/  BSYNC B0 ;  /* 0x0000000000007941 */ /* 0x000fea0003800000 */
.L_x_1367:
        /* <DEDUP_REMOVED lines=49> */
.L_x_1370:
[----:B------:R-:W-:Y:S05]  /*c280*/  BSYNC B0 ;  /* 0x0000000000007941 */ /* 0x000fea0003800000 */
.L_x_1369:
        /* <DEDUP_REMOVED lines=49> */
.L_x_1343:
[----:B------:R-:W-:Y:S01]  /*c5a0*/  IMAD.MOV.U32 R3, RZ, RZ, c[0x0][0x2c4] ;  /* 0x0000b100ff037624 */ /* 0x000fe200078e00ff */
[----:B------:R-:W-:Y:S01]  /*c5b0*/  BSSY B0, `(.L_x_1371) ;  /* 0x0000048000007945 */ /* 0x000fe20003800000 */
[----:B------:R-:W-:Y:S01]  /*c5c0*/  IMAD.MOV.U32 R5, RZ, RZ, R7 ;  /* 0x000000ffff057224 */ /* 0x000fe200078e0007 */
[----:B------:R-:W-:Y:S01]  /*c5d0*/  MOV R7, R6 ;  /* 0x0000000600077202 */ /* 0x000fe20000000f00 */
[----:B------:R-:W-:Y:S01]  /*c5e0*/  IMAD.MOV.U32 R6, RZ, RZ, R2 ;  /* 0x000000ffff067224 */ /* 0x000fe200078e0002 */
[----:B------:R-:W-:Y:S01]  /*c5f0*/  ISETP.NE.AND P0, PT, R3, 0x1, PT ;  /* 0x000000010300780c */ /* 0x000fe20003f05270 */
        /* <DEDUP_REMOVED lines=9> */
[----:B------:R-:W-:-:S03]  /*c690*/  CS2R R12, SRZ ;  /* 0x00000000000c7805 */ /* 0x000fc6000001ff00 */
[----:B------:R-:W-:-:S05]  /*c6a0*/  @P0 IMAD.HI.U32 R3, R0, c[0x0][0x2c8], RZ ;  /* 0x0000b20000030a27 */ /* 0x000fca00078e00ff */
[----:B------:R-:W-:-:S04]  /*c6b0*/  @P0 SHF.R.U32.HI R0, RZ, c[0x0][0x2cc], R3 ;  /* 0x0000b300ff000a19 */ /* 0x000fc80000011603 */
[----:B------:R-:W-:Y:S01]  /*c6c0*/  SHF.R.S32.HI R3, RZ, 0x1f, R0 ;  /* 0x0000001fff037819 */ /* 0x000fe20000011400 */
[----:B------:R-:W-:-:S04]  /*c6d0*/  IMAD.WIDE.U32 R4, R0, c[0x0][0x280], R4 ;  /* 0x0000a00000047a25 */ /* 0x000fc800078e0004 */
[C---:B------:R-:W-:Y:S01]  /*c6e0*/  IMAD R9, R3.reuse, c[0x0][0x280], RZ ;  /* 0x0000a00003097a24 */ /* 0x040fe200078e02ff */
[----:B------:R-:W-:Y:S01]  /*c6f0*/  LEA R28, P1, R4, c[0x0][0x270], 0x1 ;  /* 0x00009c00041c7a11 */ /* 0x000fe200078208ff */
[----:B------:R-:W-:Y:S02]  /*c700*/  IMAD R8, R3, c[0x0][0x290], RZ ;  /* 0x0000a40003087a24 */ /* 0x000fe400078e02ff */
[C---:B------:R-:W-:Y:S02]  /*c710*/  IMAD.WIDE.U32 R2, R0.reuse, c[0x0][0x290], R6 ;  /* 0x0000a40000027a25 */ /* 0x040fe400078e0006 */
[----:B------:R1:W2:Y:S02]  /*c720*/  SHFL.IDX PT, R20, R28, RZ, 0x1c1f ;  /* 0x001c1fff1c147589 */ /* 0x0002a400000e0000 */
[----:B------:R-:W-:Y:S01]  /*c730*/  IMAD R6, R0, c[0x0][0x284], R9 ;  /* 0x0000a10000067a24 */ /* 0x000fe200078e0209 */
[----:B------:R-:W-:Y:S01]  /*c740*/  LEA R29, P0, R2, c[0x0][0x288], 0x1 ;  /* 0x0000a200021d7a11 */ /* 0x000fe200078008ff */
[----:B------:R-:W-:-:S02]  /*c750*/  IMAD R0, R0, c[0x0][0x294], R8 ;  /* 0x0000a50000007a24 */ /* 0x000fc400078e0208 */
[----:B------:R-:W-:Y:S01]  /*c760*/  CS2R R8, SRZ ;  /* 0x0000000000087805 */ /* 0x000fe2000001ff00 */
[----:B------:R-:W-:Y:S02]  /*c770*/  IADD3 R6, R5, R6, RZ ;  /* 0x0000000605067210 */ /* 0x000fe40007ffe0ff */
[----:B------:R-:W-:Y:S02]  /*c780*/  IADD3 R0, R3, R0, RZ ;  /* 0x0000000003007210 */ /* 0x000fe40007ffe0ff */
[----:B------:R-:W-:Y:S02]  /*c790*/  LEA.HI.X R27, R4, c[0x0][0x274], R6, 0x1, P1 ;  /* 0x00009d00041b7a11 */ /* 0x000fe400008f0c06 */
[----:B------:R-:W-:Y:S01]  /*c7a0*/  LEA.HI.X R26, R2, c[0x0][0x28c], R0, 0x1, P0 ;  /* 0x0000a300021a7a11 */ /* 0x000fe200000f0c00 */
[----:B------:R-:W-:Y:S01]  /*c7b0*/  CS2R R6, SRZ ;  /* 0x0000000000067805 */ /* 0x000fe2000001ff00 */
[----:B------:R-:W-:Y:S01]  /*c7c0*/  ISETP.GE.AND P0, PT, R30, R36, PT ;  /* 0x000000241e00720c */ /* 0x000fe20003f06270 */
[----:B------:R1:W3:Y:S01]  /*c7d0*/  SHFL.IDX PT, R2, R29, RZ, 0x1c1f ;  /* 0x001c1fff1d027589 */ /* 0x0002e200000e0000 */
[----:B------:R-:W-:-:S03]  /*c7e0*/  CS2R R4, SRZ ;  /* 0x0000000000047805 */ /* 0x000fc6000001ff00 */
[----:B------:R1:W4:Y:S04]  /*c7f0*/  SHFL.IDX PT, R21, R27, RZ, 0x1c1f ;  /* 0x001c1fff1b157589 */ /* 0x00032800000e0000 */
[----:B------:R1:W1:Y:S04]  /*c800*/  SHFL.IDX PT, R3, R26, RZ, 0x1c1f ;  /* 0x001c1fff1a037589 */ /* 0x00026800000e0000 */
[----:B------:R-:W-:Y:S05]  /*c810*/  @P0 BRA `(.L_x_1372) ;  /* 0x0000021000000947 */ /* 0x000fea0003800000 */
[----:B--2---:R-:W-:Y:S01]  /*c820*/  ISETP.GE.AND P0, PT, R102, c[0x0][0x27c], PT ;  /* 0x00009f0066007a0c */ /* 0x004fe20003f06270 */
[----:B------:R-:W-:Y:S01]  /*c830*/  CS2R R10, SRZ ;  /* 0x00000000000a7805 */ /* 0x000fe2000001ff00 */
[----:B------:R-:W-:Y:S01]  /*c840*/  ISETP.GE.AND P1, PT, R106, c[0x0][0x27c], PT ;  /* 0x00009f006a007a0c */ /* 0x000fe20003f26270 */
[----:B------:R-:W-:Y:S01]  /*c850*/  CS2R R8, SRZ ;  /* 0x0000000000087805 */ /* 0x000fe2000001ff00 */
[----:B------:R-:W-:Y:S01]  /*c860*/  ISETP.GE.AND P2, PT, R107, c[0x0][0x27c], PT ;  /* 0x00009f006b007a0c */ /* 0x000fe20003f46270 */
[----:B------:R-:W-:Y:S01]  /*c870*/  CS2R R6, SRZ ;  /* 0x0000000000067805 */ /* 0x000fe2000001ff00 */
[----:B------:R-:W-:Y:S01]  /*c880*/  CS2R R4, SRZ ;  /* 0x0000000000047805 */ /* 0x000fe2000001ff00 */
[----:B------:R-:W-:Y:S01]  /*c890*/  CS2R R46, SRZ ;  /* 0x00000000002e7805 */ /* 0x000fe2000001ff00 */
[----:B------:R-:W-:-:S05]  /*c8a0*/  CS2R R44, SRZ ;  /* 0x00000000002c7805 */ /* 0x000fca000001ff00 */
[C---:B------:R-:W-:Y:S01]  /*c8b0*/  @!P0 IMAD.SHL.U32 R0, R102.reuse, 0x2, RZ ;  /* 0x0000000266008824 */ /* 0x040fe200078e00ff */
[----:B------:R-:W-:-:S03]  /*c8c0*/  @!P0 SHF.L.U64.HI R13, R102, 0x1, R103 ;  /* 0x00000001660d8819 */ /* 0x000fc60000010267 */
[----:B------:R-:W-:Y:S01]  /*c8d0*/  @!P2 IMAD.SHL.U32 R12, R226, 0x8, RZ ;  /* 0x00000008e20ca824 */ /* 0x000fe200078e00ff */
[----:B------:R-:W-:-:S03]  /*c8e0*/  @!P0 IADD3 R24, P3, R20, R0, RZ ;  /* 0x0000000014188210 */ /* 0x000fc60007f7e0ff */
[----:B----4-:R-:W-:Y:S01]  /*c8f0*/  @!P2 IMAD.WIDE R18, R12, 0x2, R20 ;  /* 0x000000020c12a825 */ /* 0x010fe200078e0214 */
[----:B------:R-:W-:Y:S02]  /*c900*/  @!P0 IADD3.X R25, R21, R13, RZ, P3, !PT ;  /* 0x0000000d15198210 */ /* 0x000fe40001ffe4ff */
[----:B---3--:R-:W-:Y:S01]  /*c910*/  @!P0 IADD3 R22, P3, R2, R0, RZ ;  /* 0x0000000002168210 */ /* 0x008fe20007f7e0ff */
[----:B-1----:R-:W-:Y:S01]  /*c920*/  @!P2 IMAD.WIDE R16, R12, 0x2, R2 ;  /* 0x000000020c10a825 */ /* 0x002fe200078e0202 */
[----:B------:R-:W-:Y:S01]  /*c930*/  @!P1 SHF.L.U32 R0, R225, 0x3, RZ ;  /* 0x00000003e1009819 */ /* 0x000fe200000006ff */
[----:B------:R1:W5:Y:S01]  /*c940*/  @!P2 LD.E.128 R8, [R18.64] ;  /* 0x000000081208a980 */ /* 0x000362000c101d00 */
[----:B------:R-:W-:Y:S01]  /*c950*/  CS2R R42, SRZ ;  /* 0x00000000002a7805 */ /* 0x000fe2000001ff00 */
[----:B------:R-:W-:Y:S02]  /*c960*/  @!P0 IMAD.X R23, R3, 0x1, R13, P3 ;  /* 0x0000000103178824 */ /* 0x000fe400018e060d */
[C---:B------:R-:W-:Y:S01]  /*c970*/  @!P1 IMAD.WIDE R14, R0.reuse, 0x2, R20 ;  /* 0x00000002000e9825 */ /* 0x040fe200078e0214 */
[----:B------:R2:W5:Y:S01]  /*c980*/  @!P2 LD.E.128 R4, [R16.64] ;  /* 0x000000081004a980 */ /* 0x000562000c101d00 */
[----:B------:R-:W-:Y:S01]  /*c990*/  CS2R R40, SRZ ;  /* 0x0000000000287805 */ /* 0x000fe2000001ff00 */
[----:B------:R-:W-:Y:S01]  /*c9a0*/  CS2R R12, SRZ ;  /* 0x00000000000c7805 */ /* 0x000fe2000001ff00 */
[----:B------:R-:W-:Y:S01]  /*c9b0*/  @!P1 IMAD.WIDE R20, R0, 0x2, R2 ;  /* 0x0000000200149825 */ /* 0x000fe200078e0202 */
[----:B------:R3:W5:Y:S04]  /*c9c0*/  @!P1 LD.E.128 R44, [R14.64] ;  /* 0x000000080e2c9980 */ /* 0x000768000c101d00 */
[----:B------:R4:W5:Y:S01]  /*c9d0*/  @!P1 LD.E.128 R40, [R20.64] ;  /* 0x0000000814289980 */ /* 0x000962000c101d00 */
[----:B-1----:R-:W-:Y:S01]  /*c9e0*/  CS2R R18, SRZ ;  /* 0x0000000000127805 */ /* 0x002fe2000001ff00 */
[----:B--2---:R-:W-:Y:S01]  /*c9f0*/  CS2R R16, SRZ ;  /* 0x0000000000107805 */ /* 0x004fe2000001ff00 */
[----:B---3--:R-:W-:-:S05]  /*ca00*/  CS2R R14, SRZ ;  /* 0x00000000000e7805 */ /* 0x008fca000001ff00 */
[----:B------:R4:W5:Y:S04]  /*ca10*/  @!P0 LD.E.128 R16, [R24.64] ;  /* 0x0000000818108980 */ /* 0x000968000c101d00 */
[----:B------:R4:W5:Y:S02]  /*ca20*/  @!P0 LD.E.128 R12, [R22.64] ;  /* 0x00000008160c8980 */ /* 0x000964000c101d00 */
.L_x_1372:
[----:B--2---:R-:W-:Y:S05]  /*ca30*/  BSYNC B0 ;  /* 0x0000000000007941 */ /* 0x004fea0003800000 */
.L_x_1371:
[----:B------:R-:W-:Y:S01]  /*ca40*/  IADD3 R0, R30, 0x40, RZ ;  /* 0x000000401e007810 */ /* 0x000fe20007ffe0ff */
[----:B---3-5:R-:W-:Y:S01]  /*ca50*/  IMAD.MOV.U32 R2, RZ, RZ, R44 ;  /* 0x000000ffff027224 */ /* 0x028fe200078e002c */
[----:B----4-:R-:W-:Y:S01]  /*ca60*/  MOV R23, R15 ;  /* 0x0000000f00177202 */ /* 0x010fe20000000f00 */
[----:B------:R-:W-:Y:S01]  /*ca70*/  IMAD.MOV.U32 R20, RZ, RZ, R46 ;  /* 0x000000ffff147224 */ /* 0x000fe200078e002e */
[----:B------:R-:W-:Y:S01]  /*ca80*/  ISETP.GE.AND P0, PT, R0, R36, PT ;  /* 0x000000240000720c */ /* 0x000fe20003f06270 */
[----:B------:R-:W-:Y:S01]  /*ca90*/  IMAD.MOV.U32 R0, RZ, RZ, R45 ;  /* 0x000000ffff007224 */ /* 0x000fe200078e002d */
[----:B------:R2:W3:Y:S01]  /*caa0*/  SHFL.IDX PT, R21, R27, 0x1, 0x1c1f ;  /* 0x003c1f001b157f89 */ /* 0x0004e200000e0000 */
[----:B-1----:R-:W-:Y:S01]  /*cab0*/  IMAD.MOV.U32 R3, RZ, RZ, R47 ;  /* 0x000000ffff037224 */ /* 0x002fe200078e002f */
        /* <DEDUP_REMOVED lines=37> */
[----:B------:R2:W1:Y:S01]  /*cd10*/  SHFL.IDX PT, R2, R29, 0x1, 0x1c1f ;  /* 0x003c1f001d027f89 */ /* 0x00046200000e0000 */
[----:B------:R-:W-:Y:S01]  /*cd20*/  PRMT R72, R3, 0x7610, R72 ;  /* 0x0000761003487816 */ /* 0x000fe20000000048 */
[----:B------:R-:W-:Y:S01]  /*cd30*/  CS2R R62, SRZ ;  /* 0x00000000003e7805 */ /* 0x000fe2000001ff00 */
[----:B------:R-:W-:Y:S01]  /*cd40*/  PRMT R37, R0, 0x5410, R22 ;  /* 0x0000541000257816 */ /* 0x000fe20000000016 */
[----:B------:R2:W4:Y:S01]  /*cd50*/  SHFL.IDX PT, R20, R28, 0x1, 0x1c1f ;  /* 0x003c1f001c147f89 */ /* 0x00052200000e0000 */
[----:B------:R-:W-:Y:S01]  /*cd60*/  CS2R R60, SRZ ;  /* 0x00000000003c7805 */ /* 0x000fe2000001ff00 */
[----:B------:R-:W-:Y:S01]  /*cd70*/  CS2R R58, SRZ ;  /* 0x00000000003a7805 */ /* 0x000fe2000001ff00 */
[----:B------:R-:W-:Y:S01]  /*cd80*/  CS2R R56, SRZ ;  /* 0x0000000000387805 */ /* 0x000fe2000001ff00 */
[----:B------:R2:W1:Y:S01]  /*cd90*/  SHFL.IDX PT, R3, R26, 0x1, 0x1c1f ;  /* 0x003c1f001a037f89 */ /* 0x00046200000e0000 */
[----:B------:R-:W-:Y:S01]  /*cda0*/  CS2R R50, SRZ ;  /* 0x0000000000327805 */ /* 0x000fe2000001ff00 */
[----:B------:R-:W-:Y:S01]  /*cdb0*/  CS2R R48, SRZ ;  /* 0x0000000000307805 */ /* 0x000fe2000001ff00 */
[----:B------:R-:W-:Y:S05]  /*cdc0*/  @P0 BRA `(.L_x_1374) ;  /* 0x0000021000000947 */ /* 0x000fea0003800000 */
[----:B---3--:R-:W-:Y:S01]  /*cdd0*/  ISETP.GE.AND P0, PT, R102, c[0x0][0x27c], PT ;  /* 0x00009f0066007a0c */ /* 0x008fe20003f06270 */
        /* <DEDUP_REMOVED lines=9> */
[----:B--2---:R-:W-:Y:S01]  /*ce70*/  @!P0 SHF.L.U64.HI R26, R102, 0x1, R103 ;  /* 0x00000001661a8819 */ /* 0x004fe20000010267 */
[----:B------:R-:W-:-:S03]  /*ce80*/  @!P2 IMAD.SHL.U32 R23, R226, 0x8, RZ ;  /* 0x00000008e217a824 */ /* 0x000fc600078e00ff */
[----:B----4-:R-:W-:Y:S01]  /*ce90*/  @!P0 IADD3 R24, P3, R20, R0, RZ ;  /* 0x0000000014188210 */ /* 0x010fe20007f7e0ff */
[----:B------:R-:W-:-:S03]  /*cea0*/  @!P2 IMAD.WIDE R32, R23, 0x2, R20 ;  /* 0x000000021720a825 */ /* 0x000fc600078e0214 */
[----:B------:R-:W-:Y:S01]  /*ceb0*/  @!P0 IADD3.X R25, R21, R26, RZ, P3, !PT ;  /* 0x0000001a15198210 */ /* 0x000fe20001ffe4ff */
[----:B-1----:R-:W-:Y:S01]  /*cec0*/  @!P2 IMAD.WIDE R30, R23, 0x2, R2 ;  /* 0x00000002171ea825 */ /* 0x002fe200078e0202 */
[----:B------:R-:W-:Y:S01]  /*ced0*/  @!P0 IADD3 R22, P3, R2, R0, RZ ;  /* 0x0000000002168210 */ /* 0x000fe20007f7e0ff */
[----:B------:R1:W5:Y:S01]  /*cee0*/  @!P2 LD.E.128 R52, [R32.64] ;  /* 0x000000082034a980 */ /* 0x000362000c101d00 */
[----:B------:R-:W-:Y:S01]  /*cef0*/  @!P1 SHF.L.U32 R0, R225, 0x3, RZ ;  /* 0x00000003e1009819 */ /* 0x000fe200000006ff */
[----:B------:R-:W-:Y:S01]  /*cf00*/  CS2R R62, SRZ ;  /* 0x00000000003e7805 */ /* 0x000fe2000001ff00 */
[----:B------:R-:W-:Y:S01]  /*cf10*/  CS2R R60, SRZ ;  /* 0x00000000003c7805 */ /* 0x000fe2000001ff00 */
[----:B------:R-:W-:Y:S01]  /*cf20*/  CS2R R34, SRZ ;  /* 0x0000000000227805 */ /* 0x000fe2000001ff00 */
[----:B------:R-:W-:Y:S01]  /*cf30*/  CS2R R50, SRZ ;  /* 0x0000000000327805 */ /* 0x000fe2000001ff00 */
[C---:B------:R-:W-:Y:S01]  /*cf40*/  @!P1 IMAD.WIDE R28, R0.reuse, 0x2, R20 ;  /* 0x00000002001c9825 */ /* 0x040fe200078e0214 */
[----:B------:R-:W-:Y:S01]  /*cf50*/  CS2R R48, SRZ ;  /* 0x0000000000307805 */ /* 0x000fe2000001ff00 */
[----:B------:R2:W5:Y:S02]  /*cf60*/  @!P2 LD.E.128 R56, [R30.64] ;  /* 0x000000081e38a980 */ /* 0x000564000c101d00 */
[----:B------:R-:W-:-:S02]  /*cf70*/  @!P1 IMAD.WIDE R20, R0, 0x2, R2 ;  /* 0x0000000200149825 */ /* 0x000fc400078e0202 */
[----:B------:R2:W5:Y:S02]  /*cf80*/  @!P1 LD.E.128 R64, [R28.64] ;  /* 0x000000081c409980 */ /* 0x000564000c101d00 */
[----:B------:R-:W-:Y:S02]  /*cf90*/  @!P0 IMAD.X R23, R3, 0x1, R26, P3 ;  /* 0x0000000103178824 */ /* 0x000fe400018e061a */
[----:B------:R2:W5:Y:S04]  /*cfa0*/  @!P1 LD.E.128 R60, [R20.64] ;  /* 0x00000008143c9980 */ /* 0x000568000c101d00 */
[----:B------:R2:W5:Y:S01]  /*cfb0*/  @!P0 LD.E.128 R48, [R22.64] ;  /* 0x0000000816308980 */ /* 0x000562000c101d00 */
[----:B-1----:R-:W-:-:S06]  /*cfc0*/  CS2R R32, SRZ ;  /* 0x0000000000207805 */ /* 0x002fcc000001ff00 */
[----:B------:R2:W5:Y:S02]  /*cfd0*/  @!P0 LD.E.128 R32, [R24.64] ;  /* 0x0000000818208980 */ /* 0x000564000c101d00 */
.L_x_1374:
[----:B---3--:R-:W-:Y:S05]  /*cfe0*/  BSYNC B0 ;  /* 0x0000000000007941 */ /* 0x008fea0003800000 */
.L_x_1373:
[----:B-1---5:R-:W-:Y:S01]  /*cff0*/  IMAD.MOV.U32 R2, RZ, RZ, R64 ;  /* 0x000000ffff027224 */ /* 0x022fe200078e0040 */
[----:B------:R-:W-:Y:S01]  /*d000*/  MOV R0, R65 ;  /* 0x0000004100007202 */ /* 0x000fe20000000f00 */
[----:B--2-4-:R-:W-:Y:S01]  /*d010*/  IMAD.MOV.U32 R20, RZ, RZ, R66 ;  /* 0x000000ffff147224 */ /* 0x014fe200078e0042 */
        /* <DEDUP_REMOVED lines=43> */
[----:B------:R-:W2:Y:S01]  /*d2d0*/  LDL R94, [R1+0x50] ;  /* 0x00005000015e7983 */ /* 0x000ea20000100800 */
[----:B------:R-:W-:Y:S01]  /*d2e0*/  IMAD.MOV.U32 R2, RZ, RZ, c[0x0][0x27c] ;  /* 0x00009f00ff027624 */ /* 0x000fe200078e00ff */
[----:B------:R-:W-:Y:S02]  /*d2f0*/  SHF.R.U64 R12, R12, 0x10, R13 ;  /* 0x000000100c0c7819 */ /* 0x000fe4000000120d */
[----:B------:R-:W-:Y:S02]  /*d300*/  SHF.R.U64 R16, R16, 0x10, R17 ;  /* 0x0000001010107819 */ /* 0x000fe40000001211 */
[----:B------:R-:W-:Y:S02]  /*d310*/  LEA.HI R2, R2, R248, RZ, 0x1d ;  /* 0x000000f802027211 */ /* 0x000fe400078fe8ff */
[----:B------:R-:W-:Y:S02]  /*d320*/  SHF.R.U32.HI R3, RZ, 0x10, R13 ;  /* 0x00000010ff037819 */ /* 0x000fe4000001160d */
[----:B------:R-:W-:-:S02]  /*d330*/  SHF.R.S32.HI R0, RZ, 0x1f, R2 ;  /* 0x0000001fff007819 */ /* 0x000fc40000011402 */
[----:B------:R-:W-:Y:S02]  /*d340*/  SHF.R.U64 R18, R18, 0x10, R19 ;  /* 0x0000001012127819 */ /* 0x000fe40000001213 */
[----:B------:R-:W-:Y:S01]  /*d350*/  LEA.HI R0, R0, R2, RZ, 0x3 ;  /* 0x0000000200007211 */ /* 0x000fe200078f18ff */
[----:B------:R-:W-:Y:S01]  /*d360*/  IMAD.SHL.U32 R2, R2, 0x8, RZ ;  /* 0x0000000802027824 */ /* 0x000fe200078e00ff */
[----:B------:R-:W-:Y:S02]  /*d370*/  PRMT R13, R37, 0x5432, R12 ;  /* 0x00005432250d7816 */ /* 0x000fe4000000000c */
[--C-:B------:R-:W-:Y:S01]  /*d380*/  SHF.R.U64 R14, R14, 0x10, R15.reuse ;  /* 0x000000100e0e7819 */ /* 0x100fe2000000120f */
[----:B------:R-:W-:Y:S01]  /*d390*/  IMAD.SHL.U32 R0, R0, 0x400, RZ ;  /* 0x0000040000007824 */ /* 0x000fe200078e00ff */
[----:B------:R-:W-:Y:S02]  /*d3a0*/  LOP3.LUT R2, R227, 0x38, R2, 0xf8, !PT ;  /* 0x00000038e3027812 */ /* 0x000fe400078ef802 */
[----:B------:R-:W-:-:S02]  /*d3b0*/  SHF.R.U32.HI R29, RZ, 0x10, R15 ;  /* 0x00000010ff1d7819 */ /* 0x000fc4000001160f */
[----:B------:R-:W-:Y:S02]  /*d3c0*/  LOP3.LUT R2, R2, R228, RZ, 0x3c, !PT ;  /* 0x000000e402027212 */ /* 0x000fe400078e3cff */
[----:B------:R-:W-:Y:S02]  /*d3d0*/  LOP3.LUT R0, R0, 0x7fffe000, RZ, 0xc0, !PT ;  /* 0x7fffe00000007812 */ /* 0x000fe400078ec0ff */
[----:B------:R-:W-:Y:S02]  /*d3e0*/  PRMT R15, R37, 0x5410, R3 ;  /* 0x00005410250f7816 */ /* 0x000fe40000000003 */
[----:B------:R-:W-:Y:S02]  /*d3f0*/  IADD3 R0, R2, R0, R229 ;  /* 0x0000000002007210 */ /* 0x000fe40007ffe0e5 */
[----:B------:R-:W-:Y:S01]  /*d400*/  SHF.R.U32.HI R2, RZ, 0x10, R19 ;  /* 0x00000010ff027819 */ /* 0x000fe20000011613 */
[----:B------:R-:W-:Y:S01]  /*d410*/  IMAD.U32 R31, R15, 0x10000, RZ ;  /* 0x000100000f1f7824 */ /* 0x000fe200078e00ff */
[----:B------:R-:W-:Y:S01]  /*d420*/  PRMT R19, R39, 0x5432, R18 ;  /* 0x0000543227137816 */ /* 0x000fe20000000012 */
[----:B------:R-:W-:Y:S01]  /*d430*/  IMAD.SHL.U32 R30, R0, 0x2, RZ ;  /* 0x00000002001e7824 */ /* 0x000fe200078e00ff */
[----:B------:R-:W-:Y:S01]  /*d440*/  SHF.R.U32.HI R0, RZ, 0x10, R17 ;  /* 0x00000010ff007819 */ /* 0x000fe20000011611 */
[----:B------:R-:W-:Y:S01]  /*d450*/  IMAD.U32 R18, R13, 0x10000, RZ ;  /* 0x000100000d127824 */ /* 0x000fe200078e00ff */
[----:B------:R-:W-:-:S02]  /*d460*/  PRMT R17, R38, 0x5432, R16 ;  /* 0x0000543226117816 */ /* 0x000fc40000000010 */
[----:B------:R-:W1:Y:S01]  /*d470*/  LDS.128 R20, [R30+0xc100] ;  /* 0x00c100001e147984 */ /* 0x000e620000000c00 */
[----:B------:R-:W-:Y:S02]  /*d480*/  PRMT R16, R38, 0x5410, R0 ;  /* 0x0000541026107816 */ /* 0x000fe40000000000 */
[----:B------:R-:W-:Y:S01]  /*d490*/  IMAD.U32 R12, R17, 0x10000, RZ ;  /* 0x00010000110c7824 */ /* 0x000fe200078e00ff */
[----:B------:R-:W-:Y:S02]  /*d4a0*/  PRMT R28, R39, 0x5410, R2 ;  /* 0x00005410271c7816 */ /* 0x000fe40000000002 */
[----:B------:R-:W-:Y:S02]  /*d4b0*/  LOP3.LUT R17, R17, 0xffff0000, RZ, 0xc0, !PT ;  /* 0xffff000011117812 */ /* 0x000fe400078ec0ff */
[----:B------:R-:W-:Y:S02]  /*d4c0*/  LOP3.LUT R15, R15, 0xffff0000, RZ, 0xc0, !PT ;  /* 0xffff00000f0f7812 */ /* 0x000fe400078ec0ff */
[----:B------:R-:W-:-:S02]  /*d4d0*/  PRMT R14, R68, 0x5432, R14 ;  /* 0x00005432440e7816 */ /* 0x000fc4000000000e */
[----:B-1----:R-:W-:-:S05]  /*d4e0*/  SHF.L.U32 R0, R20, 0x10, RZ ;  /* 0x0000001014007819 */ /* 0x002fca00000006ff */
[C---:B------:R-:W-:Y:S02]  /*d4f0*/  FMUL.FTZ R3, R0.reuse, R18 ;  /* 0x0000001200037220 */ /* 0x040fe40000410000 */
[----:B------:R-:W-:Y:S01]  /*d500*/  FMUL.FTZ R0, R0, R12 ;  /* 0x0000000c00007220 */ /* 0x000fe20000410000 */
[----:B--2---:R-:W1:Y:S02]  /*d510*/  LDS.128 R24, [R94] ;  /* 0x000000005e187984 */ /* 0x004e640000000c00 */
[----:B-1----:R-:W-:-:S04]  /*d520*/  IMAD.U32 R2, R24, 0x10000, RZ ;  /* 0x0001000018027824 */ /* 0x002fc800078e00ff */
[C---:B------:R-:W-:Y:S01]  /*d530*/  FFMA.FTZ R38, R2.reuse, R18, R0 ;  /* 0x0000001202267223 */ /* 0x040fe20000010000 */
[----:B------:R-:W-:Y:S01]  /*d540*/  SHF.L.U32 R0, R21, 0x10, RZ ;  /* 0x0000001015007819 */ /* 0x000fe200000006ff */
[----:B------:R-:W-:Y:S01]  /*d550*/  FFMA.FTZ R39, R2, R12, -R3 ;  /* 0x0000000c02277223 */ /* 0x000fe20000010803 */
[----:B------:R-:W-:Y:S01]  /*d560*/  PRMT R18, R68, 0x5410, R29 ;  /* 0x0000541044127816 */ /* 0x000fe2000000001d */
[----:B------:R-:W-:Y:S02]  /*d570*/  IMAD.U32 R12, R16, 0x10000, RZ ;  /* 0x00010000100c7824 */ /* 0x000fe400078e00ff */
[C---:B------:R-:W-:Y:S02]  /*d580*/  FMUL.FTZ R3, R0.reuse, R31 ;  /* 0x0000001f00037220 */ /* 0x040fe40000410000 */
[----:B------:R-:W-:Y:S02]  /*d590*/  IMAD.U32 R2, R25, 0x10000, RZ ;  /* 0x0001000019027824 */ /* 0x000fe400078e00ff */
[----:B------:R-:W-:-:S02]  /*d5a0*/  FMUL.FTZ R0, R0, R12 ;  /* 0x0000000c00007220 */ /* 0x000fc40000410000 */
[C---:B------:R-:W-:Y:S02]  /*d5b0*/  FFMA.FTZ R37, R2.reuse, R12, -R3 ;  /* 0x0000000c02257223 */ /* 0x040fe40000010803 */
[----:B------:R-:W-:Y:S01]  /*d5c0*/  FFMA.FTZ R31, R2, R31, R0 ;  /* 0x0000001f021f7223 */ /* 0x000fe20000010000 */
[----:B------:R-:W-:Y:S01]  /*d5d0*/  SHF.L.U32 R0, R23, 0x10, RZ ;  /* 0x0000001017007819 */ /* 0x000fe200000006ff */
[C---:B------:R-:W-:Y:S01]  /*d5e0*/  IMAD.U32 R29, R18.reuse, 0x10000, RZ ;  /* 0x00010000121d7824 */ /* 0x040fe200078e00ff */
[----:B------:R-:W-:Y:S01]  /*d5f0*/  LOP3.LUT R18, R18, 0xffff0000, RZ, 0xc0, !PT ;  /* 0xffff000012127812 */ /* 0x000fe200078ec0ff */
[----:B------:R-:W-:Y:S02]  /*d600*/  IMAD.U32 R12, R28, 0x10000, RZ ;  /* 0x000100001c0c7824 */ /* 0x000fe400078e00ff */
[----:B------:R-:W-:Y:S02]  /*d610*/  IMAD.U32 R2, R27, 0x10000, RZ ;  /* 0x000100001b027824 */ /* 0x000fe400078e00ff */
[----:B------:R-:W-:-:S02]  /*d620*/  FMUL.FTZ R3, R0, R29 ;  /* 0x0000001d00037220 */ /* 0x000fc40000410000 */
[-C--:B------:R-:W-:Y:S02]  /*d630*/  FMUL.FTZ R0, R0, R12.reuse ;  /* 0x0000000c00007220 */ /* 0x080fe40000410000 */
[C---:B------:R-:W-:Y:S01]  /*d640*/  FFMA.FTZ R36, R2.reuse, R12, -R3 ;  /* 0x0000000c02247223 */ /* 0x040fe20000010803 */
[----:B------:R-:W-:Y:S01]  /*d650*/  LOP3.LUT R3, R25, 0xffff0000, RZ, 0xc0, !PT ;  /* 0xffff000019037812 */ /* 0x000fe200078ec0ff */
[----:B------:R-:W-:Y:S01]  /*d660*/  FFMA.FTZ R29, R2, R29, R0 ;  /* 0x0000001d021d7223 */ /* 0x000fe20000010000 */
[----:B------:R-:W-:Y:S02]  /*d670*/  LOP3.LUT R25, R13, 0xffff0000, RZ, 0xc0, !PT ;  /* 0xffff00000d197812 */ /* 0x000fe400078ec0ff */
[----:B------:R-:W-:Y:S02]  /*d680*/  LOP3.LUT R2, R20, 0xffff0000, RZ, 0xc0, !PT ;  /* 0xffff000014027812 */ /* 0x000fe400078ec0ff */
[----:B------:R-:W-:Y:S02]  /*d690*/  LOP3.LUT R12, R24, 0xffff0000, RZ, 0xc0, !PT ;  /* 0xffff0000180c7812 */ /* 0x000fe400078ec0ff */
[----:B------:R-:W-:Y:S01]  /*d6a0*/  LOP3.LUT R0, R21, 0xffff0000, RZ, 0xc0, !PT ;  /* 0xffff000015007812 */ /* 0x000fe200078ec0ff */
[----:B------:R-:W-:-:S02]  /*d6b0*/  FMUL.FTZ R13, R2, R25 ;  /* 0x00000019020d7220 */ /* 0x000fc40000410000 */
[-C--:B------:R-:W-:Y:S02]  /*d6c0*/  FMUL.FTZ R2, R2, R17.reuse ;  /* 0x0000001102027220 */ /* 0x080fe40000410000 */
[----:B------:R-:W-:Y:S01]  /*d6d0*/  FFMA.FTZ R24, R12, R17, -R13 ;  /* 0x000000110c187223 */ /* 0x000fe2000001080d */
[----:B------:R-:W-:Y:S01]  /*d6e0*/  LOP3.LUT R13, R16, 0xffff0000, RZ, 0xc0, !PT ;  /* 0xffff0000100d7812 */ /* 0x000fe200078ec0ff */
[----:B------:R-:W-:Y:S02]  /*d6f0*/  FFMA.FTZ R12, R12, R25, R2 ;  /* 0x000000190c0c7223 */ /* 0x000fe40000010002 */
[C---:B------:R-:W-:Y:S02]  /*d700*/  FMUL.FTZ R2, R0.reuse, R15 ;  /* 0x0000000f00027220 */ /* 0x040fe40000410000 */
[-C--:B------:R-:W-:Y:S01]  /*d710*/  FMUL.FTZ R0, R0, R13.reuse ;  /* 0x0000000d00007220 */ /* 0x080fe20000410000 */
[----:B------:R-:W-:Y:S01]  /*d720*/  F2FP.BF16.PACK_AB R12, R12, R38 ;  /* 0x000000260c0c723e */ /* 0x000fe200000010ff */
[----:B------:R-:W-:-:S02]  /*d730*/  FFMA.FTZ R17, R3, R13, -R2 ;  /* 0x0000000d03117223 */ /* 0x000fc40000010802 */
[----:B------:R-:W-:Y:S01]  /*d740*/  FFMA.FTZ R13, R3, R15, R0 ;  /* 0x0000000f030d7223 */ /* 0x000fe20000010000 */
[----:B------:R-:W-:Y:S01]  /*d750*/  SHF.L.U32 R0, R22, 0x10, RZ ;  /* 0x0000001016007819 */ /* 0x000fe200000006ff */
[----:B------:R-:W-:Y:S01]  /*d760*/  IMAD.U32 R16, R14, 0x10000, RZ ;  /* 0x000100000e107824 */ /* 0x000fe200078e00ff */
[----:B------:R-:W-:Y:S01]  /*d770*/  F2FP.BF16.PACK_AB R17, R17, R37 ;  /* 0x000000251111723e */ /* 0x000fe200000010ff */
[----:B------:R-:W-:Y:S01]  /*d780*/  IMAD.U32 R15, R19, 0x10000, RZ ;  /* 0x00010000130f7824 */ /* 0x000fe200078e00ff */
[----:B------:R-:W-:Y:S01]  /*d790*/  F2FP.BF16.PACK_AB R13, R13, R31 ;  /* 0x0000001f0d0d723e */ /* 0x000fe200000010ff */
[----:B------:R-:W-:Y:S02]  /*d7a0*/  FMUL.FTZ R3, R0, R16 ;  /* 0x0000001000037220 */ /* 0x000fe40000410000 */
[----:B------:R-:W-:Y:S02]  /*d7b0*/  IMAD.U32 R2, R26, 0x10000, RZ ;  /* 0x000100001a027824 */ /* 0x000fe400078e00ff */
[----:B------:R-:W-:-:S02]  /*d7c0*/  FMUL.FTZ R0, R0, R15 ;  /* 0x0000000f00007220 */ /* 0x000fc40000410000 */
[C---:B------:R-:W-:Y:S02]  /*d7d0*/  FFMA.FTZ R21, R2.reuse, R15, -R3 ;  /* 0x0000000f02157223 */ /* 0x040fe40000010803 */
[----:B------:R-:W-:Y:S01]  /*d7e0*/  FFMA.FTZ R20, R2, R16, R0 ;  /* 0x0000001002147223 */ /* 0x000fe20000010000 */
[----:B------:R-:W-:Y:S02]  /*d7f0*/  LOP3.LUT R16, R14, 0xffff0000, RZ, 0xc0, !PT ;  /* 0xffff00000e107812 */ /* 0x000fe400078ec0ff */
[----:B------:R-:W-:Y:S02]  /*d800*/  LOP3.LUT R0, R22, 0xffff0000, RZ, 0xc0, !PT ;  /* 0xffff000016007812 */ /* 0x000fe400078ec0ff */
[----:B------:R-:W-:Y:S02]  /*d810*/  LOP3.LUT R14, R19, 0xffff0000, RZ, 0xc0, !PT ;  /* 0xffff0000130e7812 */ /* 0x000fe400078ec0ff */
[----:B------:R-:W-:Y:S01]  /*d820*/  LOP3.LUT R2, R26, 0xffff0000, RZ, 0xc0, !PT ;  /* 0xffff00001a027812 */ /* 0x000fe200078ec0ff */
[----:B------:R-:W-:-:S02]  /*d830*/  FMUL.FTZ R3, R0, R16 ;  /* 0x0000001000037220 */ /* 0x000fc40000410000 */
[-C--:B------:R-:W-:Y:S02]  /*d840*/  FMUL.FTZ R0, R0, R14.reuse ;  /* 0x0000000e00007220 */ /* 0x080fe40000410000 */
[C---:B------:R-:W-:Y:S02]  /*d850*/  FFMA.FTZ R15, R2.reuse, R14, -R3 ;  /* 0x0000000e020f7223 */ /* 0x040fe40000010803 */
[----:B------:R-:W-:Y:S01]  /*d860*/  FFMA.FTZ R14, R2, R16, R0 ;  /* 0x00000010020e7223 */ /* 0x000fe20000010000 */
[----:B------:R-:W-:Y:S02]  /*d870*/  LOP3.LUT R2, R23, 0xffff0000, RZ, 0xc0, !PT ;  /* 0xffff000017027812 */ /* 0x000fe400078ec0ff */
[----:B------:R-:W-:Y:S02]  /*d880*/  LOP3.LUT R16, R28, 0xffff0000, RZ, 0xc0, !PT ;  /* 0xffff00001c107812 */ /* 0x000fe400078ec0ff */
[----:B------:R-:W-:Y:S01]  /*d890*/  LOP3.LUT R0, R27, 0xffff0000, RZ, 0xc0, !PT ;  /* 0xffff00001b007812 */ /* 0x000fe200078ec0ff */
[----:B------:R-:W-:Y:S01]  /*d8a0*/  FMUL.FTZ R3, R2, R18 ;  /* 0x0000001202037220 */ /* 0x000fe20000410000 */
[----:B------:R-:W-:Y:S01]  /*d8b0*/  F2FP.BF16.PACK_AB R14, R14, R20 ;  /* 0x000000140e0e723e */ /* 0x000fe200000010ff */
[----:B------:R-:W-:-:S02]  /*d8c0*/  FMUL.FTZ R2, R2, R16 ;  /* 0x0000001002027220 */ /* 0x000fc40000410000 */
[----:B------:R-:W-:Y:S01]  /*d8d0*/  FFMA.FTZ R3, R0, R16, -R3 ;  /* 0x0000001000037223 */ /* 0x000fe20000010803 */
[----:B------:R-:W-:Y:S01]  /*d8e0*/  F2FP.BF16.PACK_AB R16, R24, R39 ;  /* 0x000000271810723e */ /* 0x000fe200000010ff */
[----:B------:R-:W-:Y:S01]  /*d8f0*/  FFMA.FTZ R2, R0, R18, R2 ;  /* 0x0000001200027223 */ /* 0x000fe20000010002 */
[----:B------:R-:W-:Y:S02]  /*d900*/  F2FP.BF16.PACK_AB R18, R15, R21 ;  /* 0x000000150f12723e */ /* 0x000fe400000010ff */
[----:B------:R-:W-:Y:S02]  /*d910*/  F2FP.BF16.PACK_AB R19, R3, R36 ;  /* 0x000000240313723e */ /* 0x000fe400000010ff */
[----:B------:R-:W-:-:S03]  /*d920*/  F2FP.BF16.PACK_AB R15, R2, R29 ;  /* 0x0000001d020f723e */ /* 0x000fc600000010ff */
[----:B------:R1:W-:Y:S04]  /*d930*/  STS.128 [R94], R16 ;  /* 0x000000105e007388 */ /* 0x0003e80000000c00 */
[----:B------:R1:W-:Y:S02]  /*d940*/  STS.128 [R30+0xc100], R12 ;  /* 0x00c1000c1e007388 */ /* 0x0003e40000000c00 */
.L_x_1378:
[----:B------:R-:W-:Y:S05]  /*d950*/  BSYNC B0 ;  /* 0x0000000000007941 */ /* 0x000fea0003800000 */
.L_x_1377:
[----:B------:R-:W-:Y:S01]  /*d960*/  ISETP.GE.AND P0, PT, R107, c[0x0][0x27c], PT ;  /* 0x00009f006b007a0c */ /* 0x000fe20003f06270 */
[----:B------:R-:W-:-:S12]  /*d970*/  BSSY B0, `(.L_x_1379) ;  /* 0x000006a000007945 */ /* 0x000fd80003800000 */
[----:B------:R-:W-:Y:S05]  /*d980*/  @P0 BRA `(.L_x_1380) ;  /* 0x0000068000000947 */ /* 0x000fea0003800000 */
[----:B-1----:R-:W2:Y:S01]  /*d990*/  LDL R30, [R1+0x4c] ;  /* 0x00004c00011e7983 */ /* 0x002ea20000100800 */
[----:B------:R-:W-:Y:S01]  /*d9a0*/  IMAD.MOV.U32 R0, RZ, RZ, c[0x0][0x27c] ;  /* 0x00009f00ff007624 */ /* 0x000fe200078e00ff */
[----:B------:R-:W-:-:S04]  /*d9b0*/  SHF.R.U64 R6, R6, 0x10, R7 ;  /* 0x0000001006067819 */ /* 0x000fc80000001207 */
[----:B------:R-:W-:-:S04]  /*d9c0*/  LEA.HI R0, R0, R226, RZ, 0x1d ;  /* 0x000000e200007211 */ /* 0x000fc800078fe8ff */
[----:B------:R-:W-:Y:S01]  /*d9d0*/  SHF.R.S32.HI R2, RZ, 0x1f, R0 ;  /* 0x0000001fff027819 */ /* 0x000fe20000011400 */
[----:B------:R-:W-:-:S03]  /*d9e0*/  IMAD.SHL.U32 R3, R0, 0x8, RZ ;  /* 0x0000000800037824 */ /* 0x000fc600078e00ff */
[----:B------:R-:W-:Y:S02]  /*d9f0*/  LEA.HI R0, R2, R0, RZ, 0x3 ;  /* 0x0000000002007211 */ /* 0x000fe400078f18ff */
[----:B------:R-:W-:Y:S02]  /*da00*/  LOP3.LUT R2, R227, 0x38, R3, 0xf8, !PT ;  /* 0x00000038e3027812 */ /* 0x000fe400078ef803 */
[----:B------:R-:W-:Y:S01]  /*da10*/  SHF.R.U64 R3, R4, 0x10, R5 ;  /* 0x0000001004037819 */ /* 0x000fe20000001205 */
[----:B------:R-:W-:Y:S01]  /*da20*/  IMAD.SHL.U32 R0, R0, 0x400, RZ ;  /* 0x0000040000007824 */ /* 0x000fe200078e00ff */
[----:B------:R-:W-:Y:S02]  /*da30*/  LOP3.LUT R2, R2, R228, RZ, 0x3c, !PT ;  /* 0x000000e402027212 */ /* 0x000fe400078e3cff */
[----:B------:R-:W-:Y:S02]  /*da40*/  PRMT R3, R70, 0x5410, R3 ;  /* 0x0000541046037816 */ /* 0x000fe40000000003 */
[----:B------:R-:W-:-:S03]  /*da50*/  LOP3.LUT R0, R0, 0x7fffe000, RZ, 0xc0, !PT ;  /* 0x7fffe00000007812 */ /* 0x000fc600078ec0ff */
[----:B------:R-:W-:Y:S01]  /*da60*/  IMAD.U32 R20, R3, 0x10000, RZ ;  /* 0x0001000003147824 */ /* 0x000fe200078e00ff */
[----:B------:R-:W-:-:S05]  /*da70*/  IADD3 R0, R2, R0, R229 ;  /* 0x0000000002007210 */ /* 0x000fca0007ffe0e5 */
[----:B------:R-:W-:Y:S01]  /*da80*/  IMAD.SHL.U32 R22, R0, 0x2, RZ ;  /* 0x0000000200167824 */ /* 0x000fe200078e00ff */
[--C-:B------:R-:W-:Y:S02]  /*da90*/  SHF.R.U64 R0, R8, 0x10, R9.reuse ;  /* 0x0000001008007819 */ /* 0x100fe40000001209 */
[----:B------:R-:W-:Y:S02]  /*daa0*/  SHF.R.U32.HI R8, RZ, 0x10, R9 ;  /* 0x00000010ff087819 */ /* 0x000fe40000011609 */
[----:B------:R-:W1:Y:S01]  /*dab0*/  LDS.128 R12, [R22+0xc100] ;  /* 0x00c10000160c7984 */ /* 0x000e620000000c00 */
[C---:B------:R-:W-:Y:S02]  /*dac0*/  PRMT R4, R71.reuse, 0x5410, R0 ;  /* 0x0000541047047816 */ /* 0x040fe40000000000 */
[----:B------:R-:W-:Y:S02]  /*dad0*/  SHF.R.U32.HI R9, RZ, 0x10, R5 ;  /* 0x00000010ff097819 */ /* 0x000fe40000011605 */
[----:B------:R-:W-:Y:S01]  /*dae0*/  PRMT R8, R71, 0x5432, R8 ;  /* 0x0000543247087816 */ /* 0x000fe20000000008 */
[----:B------:R-:W-:Y:S01]  /*daf0*/  IMAD.U32 R21, R4, 0x10000, RZ ;  /* 0x0001000004157824 */ /* 0x000fe200078e00ff */
[----:B-1----:R-:W-:-:S05]  /*db00*/  SHF.L.U32 R0, R12, 0x10, RZ ;  /* 0x000000100c007819 */ /* 0x002fca00000006ff */
[C---:B------:R-:W-:Y:S02]  /*db10*/  FMUL.FTZ R5, R0.reuse, R20 ;  /* 0x0000001400057220 */ /* 0x040fe40000410000 */
[----:B------:R-:W-:Y:S01]  /*db20*/  FMUL.FTZ R0, R0, R21 ;  /* 0x0000001500007220 */ /* 0x000fe20000410000 */
[----:B--2---:R-:W1:Y:S02]  /*db30*/  LDS.128 R16, [R30] ;  /* 0x000000001e107984 */ /* 0x004e640000000c00 */
[----:B-1----:R-:W-:-:S04]  /*db40*/  IMAD.U32 R2, R16, 0x10000, RZ ;  /* 0x0001000010027824 */ /* 0x002fc800078e00ff */
[----:B------:R-:W-:Y:S01]  /*db50*/  FFMA.FTZ R29, R2, R21, -R5 ;  /* 0x00000015021d7223 */ /* 0x000fe20000010805 */
[----:B------:R-:W-:Y:S01]  /*db60*/  PRMT R5, R70, 0x5432, R9 ;  /* 0x0000543246057816 */ /* 0x000fe20000000009 */
[----:B------:R-:W-:Y:S01]  /*db70*/  FFMA.FTZ R27, R2, R20, R0 ;  /* 0x00000014021b7223 */ /* 0x000fe20000010000 */
[----:B------:R-:W-:Y:S01]  /*db80*/  SHF.L.U32 R0, R13, 0x10, RZ ;  /* 0x000000100d007819 */ /* 0x000fe200000006ff */
[----:B------:R-:W-:Y:S02]  /*db90*/  IMAD.U32 R20, R8, 0x10000, RZ ;  /* 0x0001000008147824 */ /* 0x000fe400078e00ff */
[----:B------:R-:W-:Y:S02]  /*dba0*/  IMAD.U32 R21, R5, 0x10000, RZ ;  /* 0x0001000005157824 */ /* 0x000fe400078e00ff */
[----:B------:R-:W-:Y:S02]  /*dbb0*/  IMAD.U32 R2, R17, 0x10000, RZ ;  /* 0x0001000011027824 */ /* 0x000fe400078e00ff */
[----:B------:R-:W-:-:S02]  /*dbc0*/  FMUL.FTZ R9, R0, R21 ;  /* 0x0000001500097220 */ /* 0x000fc40000410000 */
[-C--:B------:R-:W-:Y:S02]  /*dbd0*/  FMUL.FTZ R0, R0, R20.reuse ;  /* 0x0000001400007220 */ /* 0x080fe40000410000 */
[C---:B------:R-:W-:Y:S02]  /*dbe0*/  FFMA.FTZ R26, R2.reuse, R20, -R9 ;  /* 0x00000014021a7223 */ /* 0x040fe40000010809 */
[----:B------:R-:W-:Y:S01]  /*dbf0*/  FFMA.FTZ R25, R2, R21, R0 ;  /* 0x0000001502197223 */ /* 0x000fe20000010000 */
[----:B------:R-:W-:Y:S02]  /*dc00*/  SHF.R.U32.HI R2, RZ, 0x10, R7 ;  /* 0x00000010ff027819 */ /* 0x000fe40000011607 */
[----:B------:R-:W-:Y:S02]  /*dc10*/  SHF.R.U32.HI R0, RZ, 0x10, R11 ;  /* 0x00000010ff007819 */ /* 0x000fe4000001160b */
[C---:B------:R-:W-:Y:S01]  /*dc20*/  PRMT R9, R72.reuse, 0x5410, R2 ;  /* 0x0000541048097816 */ /* 0x040fe20000000002 */
[----:B------:R-:W-:Y:S01]  /*dc30*/  IMAD.U32 R2, R19, 0x10000, RZ ;  /* 0x0001000013027824 */ /* 0x000fe200078e00ff */
[----:B------:R-:W-:-:S02]  /*dc40*/  PRMT R20, R72, 0x5432, R0 ;  /* 0x0000543248147816 */ /* 0x000fc40000000000 */
[----:B------:R-:W-:Y:S01]  /*dc50*/  SHF.L.U32 R0, R15, 0x10, RZ ;  /* 0x000000100f007819 */ /* 0x000fe200000006ff */
[----:B------:R-:W-:Y:S01]  /*dc60*/  IMAD.U32 R28, R9, 0x10000, RZ ;  /* 0x00010000091c7824 */ /* 0x000fe200078e00ff */
[----:B------:R-:W-:Y:S01]  /*dc70*/  LOP3.LUT R7, R5, 0xffff0000, RZ, 0xc0, !PT ;  /* 0xffff000005077812 */ /* 0x000fe200078ec0ff */
[----:B------:R-:W-:Y:S01]  /*dc80*/  IMAD.U32 R23, R20, 0x10000, RZ ;  /* 0x0001000014177824 */ /* 0x000fe200078e00ff */
[----:B------:R-:W-:Y:S01]  /*dc90*/  LOP3.LUT R5, R8, 0xffff0000, RZ, 0xc0, !PT ;  /* 0xffff000008057812 */ /* 0x000fe200078ec0ff */
[CC--:B------:R-:W-:Y:S02]  /*dca0*/  FMUL.FTZ R21, R0.reuse, R28.reuse ;  /* 0x0000001c00157220 */ /* 0x0c0fe40000410000 */
[-C--:B------:R-:W-:Y:S02]  /*dcb0*/  FMUL.FTZ R0, R0, R23.reuse ;  /* 0x0000001700007220 */ /* 0x080fe40000410000 */
[----:B------:R-:W-:Y:S01]  /*dcc0*/  FFMA.FTZ R24, R2, R23, -R21 ;  /* 0x0000001702187223 */ /* 0x000fe20000010815 */
[----:B------:R-:W-:Y:S01]  /*dcd0*/  LOP3.LUT R21, R4, 0xffff0000, RZ, 0xc0, !PT ;  /* 0xffff000004157812 */ /* 0x000fe200078ec0ff */
[----:B------:R-:W-:Y:S01]  /*dce0*/  FFMA.FTZ R23, R2, R28, R0 ;  /* 0x0000001c02177223 */ /* 0x000fe20000010000 */
[----:B------:R-:W-:-:S02]  /*dcf0*/  LOP3.LUT R4, R3, 0xffff0000, RZ, 0xc0, !PT ;  /* 0xffff000003047812 */ /* 0x000fc400078ec0ff */
[----:B------:R-:W-:Y:S02]  /*dd00*/  LOP3.LUT R0, R12, 0xffff0000, RZ, 0xc0, !PT ;  /* 0xffff00000c007812 */ /* 0x000fe400078ec0ff */
[----:B------:R-:W-:-:S03]  /*dd10*/  LOP3.LUT R2, R16, 0xffff0000, RZ, 0xc0, !PT ;  /* 0xffff000010027812 */ /* 0x000fc600078ec0ff */
[CC--:B------:R-:W-:Y:S02]  /*dd20*/  FMUL.FTZ R3, R0.reuse, R4.reuse ;  /* 0x0000000400037220 */ /* 0x0c0fe40000410000 */
[-C--:B------:R-:W-:Y:S02]  /*dd30*/  FMUL.FTZ R0, R0, R21.reuse ;  /* 0x0000001500007220 */ /* 0x080fe40000410000 */
[C---:B------:R-:W-:Y:S02]  /*dd40*/  FFMA.FTZ R21, R2.reuse, R21, -R3 ;  /* 0x0000001502157223 */ /* 0x040fe40000010803 */
[----:B------:R-:W-:Y:S01]  /*dd50*/  FFMA.FTZ R16, R2, R4, R0 ;  /* 0x0000000402107223 */ /* 0x000fe20000010000 */
[----:B------:R-:W-:Y:S02]  /*dd60*/  LOP3.LUT R2, R13, 0xffff0000, RZ, 0xc0, !PT ;  /* 0xffff00000d027812 */ /* 0x000fe400078ec0ff */
[----:B------:R-:W-:Y:S02]  /*dd70*/  LOP3.LUT R0, R17, 0xffff0000, RZ, 0xc0, !PT ;  /* 0xffff000011007812 */ /* 0x000fe400078ec0ff */
[----:B------:R-:W-:Y:S01]  /*dd80*/  SHF.R.U64 R4, R10, 0x10, R11 ;  /* 0x000000100a047819 */ /* 0x000fe2000000120b */
[C---:B------:R-:W-:Y:S01]  /*dd90*/  FMUL.FTZ R3, R2.reuse, R7 ;  /* 0x0000000702037220 */ /* 0x040fe20000410000 */
[----:B------:R-:W-:Y:S01]  /*dda0*/  F2FP.BF16.PACK_AB R8, R21, R29 ;  /* 0x0000001d1508723e */ /* 0x000fe200000010ff */
[----:B------:R-:W-:-:S02]  /*ddb0*/  FMUL.FTZ R2, R2, R5 ;  /* 0x0000000502027220 */ /* 0x000fc40000410000 */
[----:B------:R-:W-:Y:S01]  /*ddc0*/  FFMA.FTZ R13, R0, R5, -R3 ;  /* 0x00000005000d7223 */ /* 0x000fe20000010803 */
[----:B------:R-:W-:Y:S01]  /*ddd0*/  SHF.L.U32 R3, R14, 0x10, RZ ;  /* 0x000000100e037819 */ /* 0x000fe200000006ff */
[----:B------:R-:W-:Y:S01]  /*dde0*/  FFMA.FTZ R12, R0, R7, R2 ;  /* 0x00000007000c7223 */ /* 0x000fe20000010002 */
[C---:B------:R-:W-:Y:S02]  /*ddf0*/  PRMT R0, R73.reuse, 0x5410, R6 ;  /* 0x0000541049007816 */ /* 0x040fe40000000006 */
[----:B------:R-:W-:Y:S01]  /*de00*/  PRMT R2, R73, 0x5432, R4 ;  /* 0x0000543249027816 */ /* 0x000fe20000000004 */
[----:B------:R-:W-:Y:S02]  /*de10*/  IMAD.U32 R4, R18, 0x10000, RZ ;  /* 0x0001000012047824 */ /* 0x000fe400078e00ff */
[----:B------:R-:W-:Y:S02]  /*de20*/  IMAD.U32 R7, R0, 0x10000, RZ ;  /* 0x0001000000077824 */ /* 0x000fe400078e00ff */
[----:B------:R-:W-:-:S02]  /*de30*/  IMAD.U32 R6, R2, 0x10000, RZ ;  /* 0x0001000002067824 */ /* 0x000fc400078e00ff */
[CC--:B------:R-:W-:Y:S02]  /*de40*/  FMUL.FTZ R5, R3.reuse, R7.reuse ;  /* 0x0000000703057220 */ /* 0x0c0fe40000410000 */
[-C--:B------:R-:W-:Y:S02]  /*de50*/  FMUL.FTZ R3, R3, R6.reuse ;  /* 0x0000000603037220 */ /* 0x080fe40000410000 */
[----:B------:R-:W-:Y:S01]  /*de60*/  FFMA.FTZ R10, R4, R6, -R5 ;  /* 0x00000006040a7223 */ /* 0x000fe20000010805 */
[----:B------:R-:W-:Y:S01]  /*de70*/  LOP3.LUT R6, R0, 0xffff0000, RZ, 0xc0, !PT ;  /* 0xffff000000067812 */ /* 0x000fe200078ec0ff */
[----:B------:R-:W-:Y:S01]  /*de80*/  FFMA.FTZ R11, R4, R7, R3 ;  /* 0x00000007040b7223 */ /* 0x000fe20000010003 */
[----:B------:R-:W-:Y:S02]  /*de90*/  LOP3.LUT R0, R14, 0xffff0000, RZ, 0xc0, !PT ;  /* 0xffff00000e007812 */ /* 0x000fe400078ec0ff */
[----:B------:R-:W-:Y:S02]  /*dea0*/  LOP3.LUT R7, R2, 0xffff0000, RZ, 0xc0, !PT ;  /* 0xffff000002077812 */ /* 0x000fe400078ec0ff */
[----:B------:R-:W-:Y:S01]  /*deb0*/  LOP3.LUT R2, R18, 0xffff0000, RZ, 0xc0, !PT ;  /* 0xffff000012027812 */ /* 0x000fe200078ec0ff */
[C---:B------:R-:W-:Y:S01]  /*dec0*/  FMUL.FTZ R3, R0.reuse, R6 ;  /* 0x0000000600037220 */ /* 0x040fe20000410000 */
[----:B------:R-:W-:Y:S01]  /*ded0*/  LOP3.LUT R5, R9, 0xffff0000, RZ, 0xc0, !PT ;  /* 0xffff000009057812 */ /* 0x000fe200078ec0ff */
[-C--:B------:R-:W-:Y:S01]  /*dee0*/  FMUL.FTZ R0, R0, R7.reuse ;  /* 0x0000000700007220 */ /* 0x080fe20000410000 */
[----:B------:R-:W-:Y:S01]  /*def0*/  LOP3.LUT R4, R20, 0xffff0000, RZ, 0xc0, !PT ;  /* 0xffff000014047812 */ /* 0x000fe200078ec0ff */
[C---:B------:R-:W-:Y:S01]  /*df00*/  FFMA.FTZ R7, R2.reuse, R7, -R3 ;  /* 0x0000000702077223 */ /* 0x040fe20000010803 */
[----:B------:R-:W-:Y:S01]  /*df10*/  F2FP.BF16.PACK_AB R9, R13, R26 ;  /* 0x0000001a0d09723e */ /* 0x000fe200000010ff */
[----:B------:R-:W-:Y:S01]  /*df20*/  FFMA.FTZ R6, R2, R6, R0 ;  /* 0x0000000602067223 */ /* 0x000fe20000010000 */
[----:B------:R-:W-:-:S02]  /*df30*/  LOP3.LUT R2, R15, 0xffff0000, RZ, 0xc0, !PT ;  /* 0xffff00000f027812 */ /* 0x000fc400078ec0ff */
[----:B------:R-:W-:Y:S02]  /*df40*/  LOP3.LUT R0, R19, 0xffff0000, RZ, 0xc0, !PT ;  /* 0xffff000013007812 */ /* 0x000fe400078ec0ff */
[----:B------:R-:W-:Y:S01]  /*df50*/  F2FP.BF16.PACK_AB R6, R6, R11 ;  /* 0x0000000b0606723e */ /* 0x000fe200000010ff */
[C---:B------:R-:W-:Y:S01]  /*df60*/  FMUL.FTZ R3, R2.reuse, R5 ;  /* 0x0000000502037220 */ /* 0x040fe20000410000 */
[----:B------:R-:W-:Y:S01]  /*df70*/  F2FP.BF16.PACK_AB R10, R7, R10 ;  /* 0x0000000a070a723e */ /* 0x000fe200000010ff */
[-C--:B------:R-:W-:Y:S02]  /*df80*/  FMUL.FTZ R2, R2, R4.reuse ;  /* 0x0000000402027220 */ /* 0x080fe40000410000 */
[----:B------:R-:W-:Y:S01]  /*df90*/  FFMA.FTZ R3, R0, R4, -R3 ;  /* 0x0000000400037223 */ /* 0x000fe20000010803 */
[----:B------:R-:W-:Y:S01]  /*dfa0*/  F2FP.BF16.PACK_AB R4, R16, R27 ;  /* 0x0000001b1004723e */ /* 0x000fe200000010ff */
[----:B------:R-:W-:Y:S01]  /*dfb0*/  FFMA.FTZ R2, R0, R5, R2 ;  /* 0x0000000500027223 */ /* 0x000fe20000010002 */
[----:B------:R-:W-:-:S02]  /*dfc0*/  F2FP.BF16.PACK_AB R5, R12, R25 ;  /* 0x000000190c05723e */ /* 0x000fc400000010ff */
[----:B------:R-:W-:Y:S02]  /*dfd0*/  F2FP.BF16.PACK_AB R11, R3, R24 ;  /* 0x00000018030b723e */ /* 0x000fe400000010ff */
[----:B------:R-:W-:-:S03]  /*dfe0*/  F2FP.BF16.PACK_AB R7, R2, R23 ;  /* 0x000000170207723e */ /* 0x000fc600000010ff */
[----:B------:R1:W-:Y:S04]  /*dff0*/  STS.128 [R30], R8 ;  /* 0x000000081e007388 */ /* 0x0003e80000000c00 */
[----:B------:R1:W-:Y:S02]  /*e000*/  STS.128 [R22+0xc100], R4 ;  /* 0x00c1000416007388 */ /* 0x0003e40000000c00 */
.L_x_1380:
[----:B------:R-:W-:Y:S05]  /*e010*/  BSYNC B0 ;  /* 0x0000000000007941 */ /* 0x000fea0003800000 */
.L_x_1379:
[----:B------:R-:W-:-:S13]  /*e020*/  ISETP.GE.AND P0, PT, R106, c[0x0][0x27c], PT ;  /* 0x00009f006a007a0c */ /* 0x000fda0003f06270 */
[----:B------:R-:W-:Y:S05]  /*e030*/  @P0 BRA `(.L_x_1376) ;  /* 0x0000068000000947 */ /* 0x000fea0003800000 */
[----:B------:R-:W2:Y:S01]  /*e040*/  LDL R38, [R1+0x44] ;  /* 0x0000440001267983 */ /* 0x000ea20000100800 */
[----:B------:R-:W-:Y:S01]  /*e050*/  IMAD.MOV.U32 R0, RZ, RZ, c[0x0][0x27c] ;  /* 0x00009f00ff007624 */ /* 0x000fe200078e00ff */
[----:B-1----:R-:W-:Y:S02]  /*e060*/  SHF.R.U64 R13, R40, 0x10, R41 ;  /* 0x00000010280d7819 */ /* 0x002fe40000001229 */
[----:B------:R-:W-:Y:S02]  /*e070*/  SHF.R.U64 R15, R42, 0x10, R43 ;  /* 0x000000102a0f7819 */ /* 0x000fe4000000122b */
[----:B------:R-:W-:Y:S02]  /*e080*/  LEA.HI R0, R0, R225, RZ, 0x1d ;  /* 0x000000e100007211 */ /* 0x000fe400078fe8ff */
[----:B------:R-:W-:Y:S02]  /*e090*/  PRMT R18, R74, 0x5432, R13 ;  /* 0x000054324a127816 */ /* 0x000fe4000000000d */
[----:B------:R-:W-:Y:S01]  /*e0a0*/  SHF.R.S32.HI R2, RZ, 0x1f, R0 ;  /* 0x0000001fff027819 */ /* 0x000fe20000011400 */
[----:B------:R-:W-:Y:S01]  /*e0b0*/  IMAD.SHL.U32 R3, R0, 0x8, RZ ;  /* 0x0000000800037824 */ /* 0x000fe200078e00ff */
[----:B------:R-:W-:Y:S01]  /*e0c0*/  SHF.R.U32.HI R14, RZ, 0x10, R41 ;  /* 0x00000010ff0e7819 */ /* 0x000fe20000011629 */
[----:B------:R-:W-:Y:S01]  /*e0d0*/  IMAD.U32 R29, R18, 0x10000, RZ ;  /* 0x00010000121d7824 */ /* 0x000fe200078e00ff */
[----:B------:R-:W-:-:S02]  /*e0e0*/  LEA.HI R0, R2, R0, RZ, 0x3 ;  /* 0x0000000002007211 */ /* 0x000fc400078f18ff */
[----:B------:R-:W-:Y:S02]  /*e0f0*/  LOP3.LUT R2, R227, 0x38, R3, 0xf8, !PT ;  /* 0x00000038e3027812 */ /* 0x000fe400078ef803 */
[----:B------:R-:W-:Y:S01]  /*e100*/  SHF.R.U32.HI R23, RZ, 0x10, R43 ;  /* 0x00000010ff177819 */ /* 0x000fe2000001162b */
[----:B------:R-:W-:Y:S01]  /*e110*/  IMAD.SHL.U32 R0, R0, 0x400, RZ ;  /* 0x0000040000007824 */ /* 0x000fe200078e00ff */
[----:B------:R-:W-:Y:S02]  /*e120*/  LOP3.LUT R2, R2, R228, RZ, 0x3c, !PT ;  /* 0x000000e402027212 */ /* 0x000fe400078e3cff */
[----:B------:R-:W-:Y:S02]  /*e130*/  SHF.R.U64 R3, R46, 0x10, R47 ;  /* 0x000000102e037819 */ /* 0x000fe4000000122f */
[----:B------:R-:W-:Y:S02]  /*e140*/  LOP3.LUT R0, R0, 0x7fffe000, RZ, 0xc0, !PT ;  /* 0x7fffe00000007812 */ /* 0x000fe400078ec0ff */
[----:B------:R-:W-:-:S02]  /*e150*/  PRMT R16, R75, 0x5432, R15 ;  /* 0x000054324b107816 */ /* 0x000fc4000000000f */
[----:B------:R-:W-:Y:S02]  /*e160*/  IADD3 R0, R2, R0, R229 ;  /* 0x0000000002007210 */ /* 0x000fe40007ffe0e5 */
[--C-:B------:R-:W-:Y:S02]  /*e170*/  SHF.R.U32.HI R2, RZ, 0x10, R45.reuse ;  /* 0x00000010ff027819 */ /* 0x100fe4000001162d */
[----:B------:R-:W-:Y:S01]  /*e180*/  PRMT R17, R74, 0x5410, R14 ;  /* 0x000054104a117816 */ /* 0x000fe2000000000e */
[----:B------:R-:W-:Y:S01]  /*e190*/  IMAD.SHL.U32 R28, R0, 0x2, RZ ;  /* 0x00000002001c7824 */ /* 0x000fe200078e00ff */
[----:B------:R-:W-:Y:S02]  /*e1a0*/  SHF.R.U64 R0, R44, 0x10, R45 ;  /* 0x000000102c007819 */ /* 0x000fe4000000122d */
[----:B------:R-:W-:Y:S01]  /*e1b0*/  PRMT R15, R75, 0x5410, R23 ;  /* 0x000054104b0f7816 */ /* 0x000fe20000000017 */
[----:B------:R-:W-:Y:S01]  /*e1c0*/  IMAD.U32 R36, R17, 0x10000, RZ ;  /* 0x0001000011247824 */ /* 0x000fe200078e00ff */
[----:B------:R-:W1:Y:S01]  /*e1d0*/  LDS.128 R4, [R28+0xc100] ;  /* 0x00c100001c047984 */ /* 0x000e620000000c00 */
[----:B------:R-:W-:-:S02]  /*e1e0*/  PRMT R22, R77, 0x5432, R0 ;  /* 0x000054324d167816 */ /* 0x000fc40000000000 */
[----:B------:R-:W-:Y:S01]  /*e1f0*/  SHF.R.U32.HI R12, RZ, 0x10, R47 ;  /* 0x00000010ff0c7819 */ /* 0x000fe2000001162f */
[----:B------:R-:W-:Y:S01]  /*e200*/  IMAD.U32 R31, R15, 0x10000, RZ ;  /* 0x000100000f1f7824 */ /* 0x000fe200078e00ff */
[----:B------:R-:W-:Y:S01]  /*e210*/  PRMT R20, R78, 0x5432, R3 ;  /* 0x000054324e147816 */ /* 0x000fe20000000003 */
[----:B------:R-:W-:Y:S01]  /*e220*/  IMAD.U32 R30, R22, 0x10000, RZ ;  /* 0x00010000161e7824 */ /* 0x000fe200078e00ff */
[----:B------:R-:W-:Y:S02]  /*e230*/  PRMT R21, R77, 0x5410, R2 ;  /* 0x000054104d157816 */ /* 0x000fe40000000002 */
[----:B------:R-:W-:Y:S02]  /*e240*/  PRMT R19, R78, 0x5410, R12 ;  /* 0x000054104e137816 */ /* 0x000fe4000000000c */
[----:B------:R-:W-:Y:S02]  /*e250*/  LOP3.LUT R37, R18, 0xffff0000, RZ, 0xc0, !PT ;  /* 0xffff000012257812 */ /* 0x000fe400078ec0ff */
[----:B------:R-:W-:-:S02]  /*e260*/  LOP3.LUT R17, R17, 0xffff0000, RZ, 0xc0, !PT ;  /* 0xffff000011117812 */ /* 0x000fc400078ec0ff */
[----:B------:R-:W-:Y:S02]  /*e270*/  LOP3.LUT R15, R15, 0xffff0000, RZ, 0xc0, !PT ;  /* 0xffff00000f0f7812 */ /* 0x000fe400078ec0ff */
[----:B-1----:R-:W-:Y:S01]  /*e280*/  LOP3.LUT R3, R6, 0xffff0000, RZ, 0xc0, !PT ;  /* 0xffff000006037812 */ /* 0x002fe200078ec0ff */
[C---:B------:R-:W-:Y:S01]  /*e290*/  IMAD.U32 R2, R7.reuse, 0x10000, RZ ;  /* 0x0001000007027824 */ /* 0x040fe200078e00ff */
[----:B------:R-:W-:Y:S01]  /*e2a0*/  LOP3.LUT R0, R7, 0xffff0000, RZ, 0xc0, !PT ;  /* 0xffff000007007812 */ /* 0x000fe200078ec0ff */
[----:B--2---:R-:W1:Y:S02]  /*e2b0*/  LDS.128 R8, [R38] ;  /* 0x0000000026087984 */ /* 0x004e640000000c00 */
[C---:B-1----:R-:W-:Y:S01]  /*e2c0*/  IMAD.U32 R13, R10.reuse, 0x10000, RZ ;  /* 0x000100000a0d7824 */ /* 0x042fe200078e00ff */
[----:B------:R-:W-:Y:S01]  /*e2d0*/  LOP3.LUT R26, R10, 0xffff0000, RZ, 0xc0, !PT ;  /* 0xffff00000a1a7812 */ /* 0x000fe200078ec0ff */
[----:B------:R-:W-:Y:S01]  /*e2e0*/  IMAD.U32 R10, R4, 0x10000, RZ ;  /* 0x00010000040a7824 */ /* 0x000fe200078e00ff */
[C---:B------:R-:W-:Y:S01]  /*e2f0*/  SHF.L.U32 R23, R9.reuse, 0x10, RZ ;  /* 0x0000001009177819 */ /* 0x040fe200000006ff */
[----:B------:R-:W-:Y:S01]  /*e300*/  IMAD.U32 R25, R8, 0x10000, RZ ;  /* 0x0001000008197824 */ /* 0x000fe200078e00ff */
[----:B------:R-:W-:Y:S01]  /*e310*/  LOP3.LUT R14, R9, 0xffff0000, RZ, 0xc0, !PT ;  /* 0xffff0000090e7812 */ /* 0x000fe200078ec0ff */
[-C--:B------:R-:W-:Y:S01]  /*e320*/  FMUL.FTZ R27, R10, R29.reuse ;  /* 0x0000001d0a1b7220 */ /* 0x080fe20000410000 */
[----:B------:R-:W-:Y:S01]  /*e330*/  LOP3.LUT R9, R4, 0xffff0000, RZ, 0xc0, !PT ;  /* 0xffff000004097812 */ /* 0x000fe200078ec0ff */
[----:B------:R-:W-:Y:S01]  /*e340*/  IMAD.U32 R12, R11, 0x10000, RZ ;  /* 0x000100000b0c7824 */ /* 0x000fe200078e00ff */
[----:B------:R-:W-:Y:S01]  /*e350*/  SHF.L.U32 R4, R6, 0x10, RZ ;  /* 0x0000001006047819 */ /* 0x000fe200000006ff */
[-C--:B------:R-:W-:Y:S01]  /*e360*/  FMUL.FTZ R6, R10, R30.reuse ;  /* 0x0000001e0a067220 */ /* 0x080fe20000410000 */
[----:B------:R-:W-:Y:S01]  /*e370*/  LOP3.LUT R24, R8, 0xffff0000, RZ, 0xc0, !PT ;  /* 0xffff000008187812 */ /* 0x000fe200078ec0ff */
[----:B------:R-:W-:Y:S01]  /*e380*/  FFMA.FTZ R30, R25, R30, -R27 ;  /* 0x0000001e191e7223 */ /* 0x000fe2000001081b */
[----:B------:R-:W-:Y:S01]  /*e390*/  SHF.L.U32 R8, R5, 0x10, RZ ;  /* 0x0000001005087819 */ /* 0x000fe200000006ff */
[----:B------:R-:W-:Y:S01]  /*e3a0*/  FFMA.FTZ R29, R25, R29, R6 ;  /* 0x0000001d191d7223 */ /* 0x000fe20000010006 */
[----:B------:R-:W-:Y:S01]  /*e3b0*/  SHF.L.U32 R25, R19, 0x10, RZ ;  /* 0x0000001013197819 */ /* 0x000fe200000006ff */
[----:B------:R-:W-:Y:S01]  /*e3c0*/  IMAD.U32 R27, R21, 0x10000, RZ ;  /* 0x00010000151b7824 */ /* 0x000fe200078e00ff */
[----:B------:R-:W-:Y:S01]  /*e3d0*/  LOP3.LUT R5, R5, 0xffff0000, RZ, 0xc0, !PT ;  /* 0xffff000005057812 */ /* 0x000fe200078ec0ff */
[C---:B------:R-:W-:Y:S01]  /*e3e0*/  FMUL.FTZ R10, R8.reuse, R36 ;  /* 0x00000024080a7220 */ /* 0x040fe20000410000 */
[----:B------:R-:W-:Y:S01]  /*e3f0*/  LOP3.LUT R21, R21, 0xffff0000, RZ, 0xc0, !PT ;  /* 0xffff000015157812 */ /* 0x000fe200078ec0ff */
[----:B------:R-:W-:Y:S01]  /*e400*/  FMUL.FTZ R7, R8, R27 ;  /* 0x0000001b08077220 */ /* 0x000fe20000410000 */
[----:B------:R-:W-:Y:S01]  /*e410*/  LOP3.LUT R11, R11, 0xffff0000, RZ, 0xc0, !PT ;  /* 0xffff00000b0b7812 */ /* 0x000fe200078ec0ff */
[----:B------:R-:W-:-:S02]  /*e420*/  FMUL.FTZ R6, R2, R31 ;  /* 0x0000001f02067220 */ /* 0x000fc40000410000 */
[----:B------:R-:W-:Y:S02]  /*e430*/  FMUL.FTZ R2, R2, R25 ;  /* 0x0000001902027220 */ /* 0x000fe40000410000 */
[C---:B------:R-:W-:Y:S02]  /*e440*/  FFMA.FTZ R27, R23.reuse, R27, -R10 ;  /* 0x0000001b171b7223 */ /* 0x040fe4000001080a */
[----:B------:R-:W-:Y:S01]  /*e450*/  FFMA.FTZ R23, R23, R36, R7 ;  /* 0x0000002417177223 */ /* 0x000fe20000010007 */
[----:B------:R-:W-:Y:S01]  /*e460*/  LOP3.LUT R7, R22, 0xffff0000, RZ, 0xc0, !PT ;  /* 0xffff000016077812 */ /* 0x000fe200078ec0ff */
[C---:B------:R-:W-:Y:S02]  /*e470*/  FFMA.FTZ R18, R12.reuse, R31, R2 ;  /* 0x0000001f0c127223 */ /* 0x040fe40000010002 */
[----:B------:R-:W-:Y:S02]  /*e480*/  FMUL.FTZ R2, R9, R37 ;  /* 0x0000002509027220 */ /* 0x000fe40000410000 */
[----:B------:R-:W-:-:S02]  /*e490*/  FFMA.FTZ R25, R12, R25, -R6 ;  /* 0x000000190c197223 */ /* 0x000fc40000010806 */
[-C--:B------:R-:W-:Y:S02]  /*e4a0*/  FMUL.FTZ R6, R9, R7.reuse ;  /* 0x0000000709067220 */ /* 0x080fe40000410000 */
[----:B------:R-:W-:Y:S02]  /*e4b0*/  FFMA.FTZ R8, R24, R7, -R2 ;  /* 0x0000000718087223 */ /* 0x000fe40000010802 */
[C---:B------:R-:W-:Y:S01]  /*e4c0*/  IMAD.U32 R22, R16.reuse, 0x10000, RZ ;  /* 0x0001000010167824 */ /* 0x040fe200078e00ff */
[----:B------:R-:W-:Y:S01]  /*e4d0*/  LOP3.LUT R16, R16, 0xffff0000, RZ, 0xc0, !PT ;  /* 0xffff000010107812 */ /* 0x000fe200078ec0ff */
[C---:B------:R-:W-:Y:S01]  /*e4e0*/  FMUL.FTZ R7, R5.reuse, R17 ;  /* 0x0000001105077220 */ /* 0x040fe20000410000 */
[----:B------:R-:W-:Y:S01]  /*e4f0*/  F2FP.BF16.PACK_AB R8, R8, R30 ;  /* 0x0000001e0808723e */ /* 0x000fe200000010ff */
[----:B------:R-:W-:Y:S02]  /*e500*/  FMUL.FTZ R2, R5, R21 ;  /* 0x0000001505027220 */ /* 0x000fe40000410000 */
[----:B------:R-:W-:-:S02]  /*e510*/  IMAD.U32 R10, R20, 0x10000, RZ ;  /* 0x00010000140a7824 */ /* 0x000fc400078e00ff */
[----:B------:R-:W-:Y:S02]  /*e520*/  FMUL.FTZ R5, R4, R22 ;  /* 0x0000001604057220 */ /* 0x000fe40000410000 */
[C---:B------:R-:W-:Y:S02]  /*e530*/  FFMA.FTZ R9, R14.reuse, R21, -R7 ;  /* 0x000000150e097223 */ /* 0x040fe40000010807 */
[----:B------:R-:W-:Y:S02]  /*e540*/  FFMA.FTZ R14, R14, R17, R2 ;  /* 0x000000110e0e7223 */ /* 0x000fe40000010002 */
[----:B------:R-:W-:Y:S01]  /*e550*/  FFMA.FTZ R12, R24, R37, R6 ;  /* 0x00000025180c7223 */ /* 0x000fe20000010006 */
[----:B------:R-:W-:Y:S01]  /*e560*/  LOP3.LUT R6, R20, 0xffff0000, RZ, 0xc0, !PT ;  /* 0xffff000014067812 */ /* 0x000fe200078ec0ff */
[-C--:B------:R-:W-:Y:S01]  /*e570*/  FMUL.FTZ R2, R4, R10.reuse ;  /* 0x0000000a04027220 */ /* 0x080fe20000410000 */
[----:B------:R-:W-:Y:S01]  /*e580*/  F2FP.BF16.PACK_AB R9, R9, R27 ;  /* 0x0000001b0909723e */ /* 0x000fe200000010ff */
[----:B------:R-:W-:Y:S01]  /*e590*/  FFMA.FTZ R10, R13, R10, -R5 ;  /* 0x0000000a0d0a7223 */ /* 0x000fe20000010805 */
[----:B------:R-:W-:Y:S01]  /*e5a0*/  LOP3.LUT R5, R19, 0xffff0000, RZ, 0xc0, !PT ;  /* 0xffff000013057812 */ /* 0x000fe200078ec0ff */
[----:B------:R-:W-:-:S02]  /*e5b0*/  FFMA.FTZ R7, R13, R22, R2 ;  /* 0x000000160d077223 */ /* 0x000fc40000010002 */
[C---:B------:R-:W-:Y:S02]  /*e5c0*/  FMUL.FTZ R4, R3.reuse, R16 ;  /* 0x0000001003047220 */ /* 0x040fe40000410000 */
[-C--:B------:R-:W-:Y:S02]  /*e5d0*/  FMUL.FTZ R3, R3, R6.reuse ;  /* 0x0000000603037220 */ /* 0x080fe40000410000 */
[C---:B------:R-:W-:Y:S02]  /*e5e0*/  FMUL.FTZ R2, R0.reuse, R15 ;  /* 0x0000000f00027220 */ /* 0x040fe40000410000 */
[----:B------:R-:W-:Y:S02]  /*e5f0*/  FMUL.FTZ R0, R0, R5 ;  /* 0x0000000500007220 */ /* 0x000fe40000410000 */
[----:B------:R-:W-:Y:S01]  /*e600*/  FFMA.FTZ R6, R26, R6, -R4 ;  /* 0x000000061a067223 */ /* 0x000fe20000010804 */
[----:B------:R-:W-:Y:S01]  /*e610*/  F2FP.BF16.PACK_AB R4, R12, R29 ;  /* 0x0000001d0c04723e */ /* 0x000fe200000010ff */
[----:B------:R-:W-:-:S02]  /*e620*/  FFMA.FTZ R3, R26, R16, R3 ;  /* 0x000000101a037223 */ /* 0x000fc40000010003 */
[C---:B------:R-:W-:Y:S01]  /*e630*/  FFMA.FTZ R2, R11.reuse, R5, -R2 ;  /* 0x000000050b027223 */ /* 0x040fe20000010802 */
[----:B------:R-:W-:Y:S01]  /*e640*/  F2FP.BF16.PACK_AB R10, R6, R10 ;  /* 0x0000000a060a723e */ /* 0x000fe200000010ff */
[----:B------:R-:W-:Y:S01]  /*e650*/  FFMA.FTZ R0, R11, R15, R0 ;  /* 0x0000000f0b007223 */ /* 0x000fe20000010000 */
[----:B------:R-:W-:Y:S02]  /*e660*/  F2FP.BF16.PACK_AB R6, R3, R7 ;  /* 0x000000070306723e */ /* 0x000fe400000010ff */
[----:B------:R-:W-:Y:S02]  /*e670*/  F2FP.BF16.PACK_AB R11, R2, R25 ;  /* 0x00000019020b723e */ /* 0x000fe400000010ff */
[----:B------:R-:W-:Y:S02]  /*e680*/  F2FP.BF16.PACK_AB R5, R14, R23 ;  /* 0x000000170e05723e */ /* 0x000fe400000010ff */
[----:B------:R-:W-:Y:S01]  /*e690*/  F2FP.BF16.PACK_AB R7, R0, R18 ;  /* 0x000000120007723e */ /* 0x000fe200000010ff */
[----:B------:R1:W-:Y:S04]  /*e6a0*/  STS.128 [R38], R8 ;  /* 0x0000000826007388 */ /* 0x0003e80000000c00 */
[----:B------:R1:W-:Y:S02]  /*e6b0*/  STS.128 [R28+0xc100], R4 ;  /* 0x00c100041c007388 */ /* 0x0003e40000000c00 */
.L_x_1376:
[----:B------:R-:W-:Y:S05]  /*e6c0*/  BSYNC B1 ;  /* 0x0000000000017941 */ /* 0x000fea0003800000 */
.L_x_1375:
[----:B------:R-:W-:-:S04]  /*e6d0*/  IADD3 R0, R216, 0x40, RZ ;  /* 0x00000040d8007810 */ /* 0x000fc80007ffe0ff */
[----:B------:R-:W-:-:S13]  /*e6e0*/  ISETP.GE.AND P0, PT, R0, R69, PT ;  /* 0x000000450000720c */ /* 0x000fda0003f06270 */
[----:B------:R-:W-:Y:S05]  /*e6f0*/  @P0 BRA `(.L_x_1360) ;  /* 0x000014a000000947 */ /* 0x000fea0003800000 */
[----:B------:R2:W5:Y:S01]  /*e700*/  LDL R36, [R1+0x28] ;  /* 0x0000280001247983 */ /* 0x0005620000100800 */
[----:B------:R-:W-:Y:S01]  /*e710*/  ISETP.GE.AND P0, PT, R102, c[0x0][0x27c], PT ;  /* 0x00009f0066007a0c */ /* 0x000fe20003f06270 */
[----:B------:R-:W-:Y:S01]  /*e720*/  BSSY B0, `(.L_x_1381) ;  /* 0x0000071000007945 */ /* 0x000fe20003800000 */
[C---:B------:R-:W-:Y:S02]  /*e730*/  IADD3 R37, R216.reuse, 0x40, RZ ;  /* 0x00000040d8257810 */ /* 0x040fe40007ffe0ff */
[----:B-1----:R-:W-:-:S03]  /*e740*/  IADD3 R38, R216, 0x40, RZ ;  /* 0x00000040d8267810 */ /* 0x002fc60007ffe0ff */
[----:B------:R-:W-:Y:S02]  /*e750*/  IMAD.SHL.U32 R37, R37, 0x40, RZ ;  /* 0x0000004025257824 */ /* 0x000fe400078e00ff */
[----:B------:R-:W-:-:S03]  /*e760*/  IMAD.SHL.U32 R38, R38, 0x40, RZ ;  /* 0x0000004026267824 */ /* 0x000fc600078e00ff */
[----:B------:R-:W-:Y:S02]  /*e770*/  LOP3.LUT R37, R37, 0x1c0, RZ, 0xc0, !PT ;  /* 0x000001c025257812 */ /* 0x000fe400078ec0ff */
[----:B------:R-:W-:Y:S02]  /*e780*/  LOP3.LUT R38, R38, 0x1c0, RZ, 0xc0, !PT ;  /* 0x000001c026267812 */ /* 0x000fe400078ec0ff */
[----:B------:R-:W-:Y:S01]  /*e790*/  SHF.R.U32.HI R37, RZ, 0x3, R37 ;  /* 0x00000003ff257819 */ /* 0x000fe20000011625 */
[----:B------:R-:W-:Y:S05]  /*e7a0*/  @P0 BRA `(.L_x_1382) ;  /* 0x0000068000000947 */ /* 0x000fea0003800000 */
[----:B------:R-:W3:Y:S01]  /*e7b0*/  LDL R39, [R1+0x54] ;  /* 0x0000540001277983 */ /* 0x000ee20000100800 */
[----:B------:R-:W-:Y:S01]  /*e7c0*/  IMAD.MOV.U32 R0, RZ, RZ, c[0x0][0x27c] ;  /* 0x00009f00ff007624 */ /* 0x000fe200078e00ff */
[----:B------:R-:W-:Y:S02]  /*e7d0*/  SHF.R.U64 R13, R48, 0x10, R49 ;  /* 0x00000010300d7819 */ /* 0x000fe40000001231 */
[----:B------:R-:W-:Y:S02]  /*e7e0*/  SHF.R.U64 R15, R50, 0x10, R51 ;  /* 0x00000010320f7819 */ /* 0x000fe40000001233 */
[----:B------:R-:W-:-:S02]  /*e7f0*/  LEA.HI R0, R0, R248, RZ, 0x1d ;  /* 0x000000f800007211 */ /* 0x000fc400078fe8ff */
[----:B------:R-:W-:Y:S02]  /*e800*/  PRMT R18, R79, 0x5432, R13 ;  /* 0x000054324f127816 */ /* 0x000fe4000000000d */
[----:B------:R-:W-:Y:S01]  /*e810*/  SHF.R.S32.HI R3, RZ, 0x1f, R0 ;  /* 0x0000001fff037819 */ /* 0x000fe20000011400 */
[----:B------:R-:W-:Y:S01]  /*e820*/  IMAD.SHL.U32 R2, R0, 0x8, RZ ;  /* 0x0000000800027824 */ /* 0x000fe200078e00ff */
[----:B------:R-:W-:Y:S01]  /*e830*/  SHF.R.U32.HI R14, RZ, 0x10, R49 ;  /* 0x00000010ff0e7819 */ /* 0x000fe20000011631 */
[----:B------:R-:W-:Y:S01]  /*e840*/  IMAD.U32 R29, R18, 0x10000, RZ ;  /* 0x00010000121d7824 */ /* 0x000fe200078e00ff */
[----:B------:R-:W-:Y:S02]  /*e850*/  LEA.HI R0, R3, R0, RZ, 0x3 ;  /* 0x0000000003007211 */ /* 0x000fe400078f18ff */
[----:B------:R-:W-:Y:S02]  /*e860*/  LOP3.LUT R2, R38, 0x38, R2, 0xf8, !PT ;  /* 0x0000003826027812 */ /* 0x000fe400078ef802 */
[----:B------:R-:W-:Y:S01]  /*e870*/  SHF.R.U32.HI R23, RZ, 0x10, R51 ;  /* 0x00000010ff177819 */ /* 0x000fe20000011633 */
[----:B------:R-:W-:Y:S01]  /*e880*/  IMAD.SHL.U32 R0, R0, 0x400, RZ ;  /* 0x0000040000007824 */ /* 0x000fe200078e00ff */
[----:B------:R-:W-:-:S02]  /*e890*/  LOP3.LUT R2, R2, R37, RZ, 0x3c, !PT ;  /* 0x0000002502027212 */ /* 0x000fc400078e3cff */
[----:B------:R-:W-:Y:S02]  /*e8a0*/  SHF.R.U64 R3, R34, 0x10, R35 ;  /* 0x0000001022037819 */ /* 0x000fe40000001223 */
[----:B------:R-:W-:Y:S02]  /*e8b0*/  LOP3.LUT R0, R0, 0x7fffe000, RZ, 0xc0, !PT ;  /* 0x7fffe00000007812 */ /* 0x000fe400078ec0ff */
[----:B------:R-:W-:Y:S02]  /*e8c0*/  PRMT R16, R80, 0x5432, R15 ;  /* 0x0000543250107816 */ /* 0x000fe4000000000f */
[----:B-----5:R-:W-:Y:S02]  /*e8d0*/  IADD3 R0, R2, R0, R36 ;  /* 0x0000000002007210 */ /* 0x020fe40007ffe024 */
[--C-:B------:R-:W-:Y:S02]  /*e8e0*/  SHF.R.U32.HI R2, RZ, 0x10, R33.reuse ;  /* 0x00000010ff027819 */ /* 0x100fe40000011621 */
[----:B------:R-:W-:Y:S01]  /*e8f0*/  PRMT R17, R79, 0x5410, R14 ;  /* 0x000054104f117816 */ /* 0x000fe2000000000e */
[----:B------:R-:W-:Y:S01]  /*e900*/  IMAD.SHL.U32 R28, R0, 0x2, RZ ;  /* 0x00000002001c7824 */ /* 0x000fe200078e00ff */
[----:B------:R-:W-:-:S02]  /*e910*/  SHF.R.U64 R0, R32, 0x10, R33 ;  /* 0x0000001020007819 */ /* 0x000fc40000001221 */
[----:B------:R-:W-:Y:S01]  /*e920*/  PRMT R15, R80, 0x5410, R23 ;  /* 0x00005410500f7816 */ /* 0x000fe20000000017 */
[----:B------:R-:W-:Y:S01]  /*e930*/  IMAD.U32 R32, R17, 0x10000, RZ ;  /* 0x0001000011207824 */ /* 0x000fe200078e00ff */
[----:B------:R-:W1:Y:S01]  /*e940*/  LDS.128 R4, [R28+0xc100] ;  /* 0x00c100001c047984 */ /* 0x000e620000000c00 */
[----:B------:R-:W-:Y:S02]  /*e950*/  PRMT R22, R81, 0x5432, R0 ;  /* 0x0000543251167816 */ /* 0x000fe40000000000 */
[----:B------:R-:W-:Y:S01]  /*e960*/  SHF.R.U32.HI R12, RZ, 0x10, R35 ;  /* 0x00000010ff0c7819 */ /* 0x000fe20000011623 */
[----:B------:R-:W-:Y:S01]  /*e970*/  IMAD.U32 R31, R15, 0x10000, RZ ;  /* 0x000100000f1f7824 */ /* 0x000fe200078e00ff */
[----:B------:R-:W-:Y:S01]  /*e980*/  PRMT R20, R82, 0x5432, R3 ;  /* 0x0000543252147816 */ /* 0x000fe20000000003 */
[----:B------:R-:W-:Y:S01]  /*e990*/  IMAD.U32 R30, R22, 0x10000, RZ ;  /* 0x00010000161e7824 */ /* 0x000fe200078e00ff */
[----:B------:R-:W-:Y:S02]  /*e9a0*/  PRMT R21, R81, 0x5410, R2 ;  /* 0x0000541051157816 */ /* 0x000fe40000000002 */
[----:B------:R-:W-:-:S02]  /*e9b0*/  PRMT R19, R82, 0x5410, R12 ;  /* 0x0000541052137816 */ /* 0x000fc4000000000c */
[----:B------:R-:W-:Y:S02]  /*e9c0*/  LOP3.LUT R33, R18, 0xffff0000, RZ, 0xc0, !PT ;  /* 0xffff000012217812 */ /* 0x000fe400078ec0ff */
[----:B------:R-:W-:Y:S02]  /*e9d0*/  LOP3.LUT R17, R17, 0xffff0000, RZ, 0xc0, !PT ;  /* 0xffff000011117812 */ /* 0x000fe400078ec0ff */
[----:B------:R-:W-:Y:S02]  /*e9e0*/  LOP3.LUT R15, R15, 0xffff0000, RZ, 0xc0, !PT ;  /* 0xffff00000f0f7812 */ /* 0x000fe400078ec0ff */
[----:B-1----:R-:W-:Y:S01]  /*e9f0*/  LOP3.LUT R3, R6, 0xffff0000, RZ, 0xc0, !PT ;  /* 0xffff000006037812 */ /* 0x002fe200078ec0ff */
[C---:B------:R-:W-:Y:S01]  /*ea00*/  IMAD.U32 R2, R7.reuse, 0x10000, RZ ;  /* 0x0001000007027824 */ /* 0x040fe200078e00ff */
[----:B------:R-:W-:Y:S01]  /*ea10*/  LOP3.LUT R0, R7, 0xffff0000, RZ, 0xc0, !PT ;  /* 0xffff000007007812 */ /* 0x000fe200078ec0ff */
[----:B---3--:R-:W1:Y:S02]  /*ea20*/  LDS.128 R8, [R39] ;  /* 0x0000000027087984 */ /* 0x008e640000000c00 */
        /* <DEDUP_REMOVED lines=64> */
.L_x_1382:
[----:B------:R-:W-:Y:S05]  /*ee30*/  BSYNC B0 ;  /* 0x0000000000007941 */ /* 0x000fea0003800000 */
.L_x_1381:
[----:B------:R-:W-:Y:S01]  /*ee40*/  ISETP.GE.AND P0, PT, R107, c[0x0][0x27c], PT ;  /* 0x00009f006b007a0c */ /* 0x000fe20003f06270 */
[----:B------:R-:W-:-:S12]  /*ee50*/  BSSY B0, `(.L_x_1383) ;  /* 0x000006a000007945 */ /* 0x000fd80003800000 */
[----:B------:R-:W-:Y:S05]  /*ee60*/  @P0 BRA `(.L_x_1384) ;  /* 0x0000068000000947 */ /* 0x000fea0003800000 */
[----:B------:R-:W3:Y:S01]  /*ee70*/  LDL R34, [R1+0x48] ;  /* 0x0000480001227983 */ /* 0x000ee20000100800 */
[----:B------:R-:W-:Y:S01]  /*ee80*/  IMAD.MOV.U32 R0, RZ, RZ, c[0x0][0x27c] ;  /* 0x00009f00ff007624 */ /* 0x000fe200078e00ff */
[----:B------:R-:W-:Y:S02]  /*ee90*/  SHF.R.U64 R13, R56, 0x10, R57 ;  /* 0x00000010380d7819 */ /* 0x000fe40000001239 */
        /* <DEDUP_REMOVED lines=15> */
[----:B-----5:R-:W-:Y:S02]  /*ef90*/  IADD3 R0, R2, R0, R36 ;  /* 0x0000000002007210 */ /* 0x020fe40007ffe024 */
[--C-:B------:R-:W-:Y:S02]  /*efa0*/  SHF.R.U32.HI R2, RZ, 0x10, R53.reuse ;  /* 0x00000010ff027819 */ /* 0x100fe40000011635 */
[----:B------:R-:W-:Y:S01]  /*efb0*/  PRMT R17, R84, 0x5410, R14 ;  /* 0x0000541054117816 */ /* 0x000fe2000000000e */
[----:B-1----:R-:W-:Y:S01]  /*efc0*/  IMAD.SHL.U32 R28, R0, 0x2, RZ ;  /* 0x00000002001c7824 */ /* 0x002fe200078e00ff */
[----:B------:R-:W-:Y:S02]  /*efd0*/  SHF.R.U64 R0, R52, 0x10, R53 ;  /* 0x0000001034007819 */ /* 0x000fe40000001235 */
[----:B------:R-:W-:Y:S01]  /*efe0*/  PRMT R15, R85, 0x5410, R23 ;  /* 0x00005410550f7816 */ /* 0x000fe20000000017 */
[----:B------:R-:W-:Y:S01]  /*eff0*/  IMAD.U32 R32, R17, 0x10000, RZ ;  /* 0x0001000011207824 */ /* 0x000fe200078e00ff */
[----:B------:R-:W1:Y:S01]  /*f000*/  LDS.128 R4, [R28+0xc100] ;  /* 0x00c100001c047984 */ /* 0x000e620000000c00 */
[----:B------:R-:W-:-:S02]  /*f010*/  PRMT R22, R86, 0x5432, R0 ;  /* 0x0000543256167816 */ /* 0x000fc40000000000 */
[----:B------:R-:W-:Y:S01]  /*f020*/  SHF.R.U32.HI R12, RZ, 0x10, R55 ;  /* 0x00000010ff0c7819 */ /* 0x000fe20000011637 */
[----:B------:R-:W-:Y:S01]  /*f030*/  IMAD.U32 R31, R15, 0x10000, RZ ;  /* 0x000100000f1f7824 */ /* 0x000fe200078e00ff */
[C---:B------:R-:W-:Y:S01]  /*f040*/  PRMT R20, R87.reuse, 0x5432, R3 ;  /* 0x0000543257147816 */ /* 0x040fe20000000003 */
        /* <DEDUP_REMOVED lines=74> */
.L_x_1384:
[----:B------:R-:W-:Y:S05]  /*f4f0*/  BSYNC B0 ;  /* 0x0000000000007941 */ /* 0x000fea0003800000 */
.L_x_1383:
[----:B------:R-:W-:-:S13]  /*f500*/  ISETP.GE.AND P0, PT, R106, c[0x0][0x27c], PT ;  /* 0x00009f006a007a0c */ /* 0x000fda0003f06270 */
[----:B------:R-:W-:Y:S05]  /*f510*/  @P0 BRA `(.L_x_1360) ;  /* 0x0000068000000947 */ /* 0x000fea0003800000 */
[----:B-1----:R-:W3:Y:S01]  /*f520*/  LDL R34, [R1+0x40] ;  /* 0x0000400001227983 */ /* 0x002ee20000100800 */
        /* <DEDUP_REMOVED lines=103> */
.L_x_1360:
[----:B------:R-:W-:Y:S05]  /*fba0*/  BSYNC B2 ;  /* 0x0000000000027941 */ /* 0x000fea0003800000 */
.L_x_1342:
[----:B------:R-:W-:-:S04]  /*fbb0*/  DEPBAR.LE SB0, 0x0 ;  /* 0x000080000000791a */ /* 0x000fc80000000000 */
[----:B------:R-:W-:Y:S01]  /*fbc0*/  BAR.SYNC.DEFER_BLOCKING 0x0 ;  /* 0x0000000000007b1d */ /* 0x000fe20000010000 */
[----:B------:R-:W-:Y:S01]  /*fbd0*/  IMAD R0, R92, c[0x0][0x208], RZ ;  /* 0x000082005c007a24 */ /* 0x000fe200078e02ff */
[----:B------:R-:W-:Y:S01]  /*fbe0*/  SHF.L.U64.HI R96, R206, 0x1, R220 ;  /* 0x00000001ce607819 */ /* 0x000fe200000102dc */
[----:B------:R-:W-:Y:S01]  /*fbf0*/  IMAD.WIDE.U32 R2, R198, c[0x0][0x208], RZ ;  /* 0x00008200c6027a25 */ /* 0x000fe200078e00ff */
[----:B------:R-:W-:Y:S02]  /*fc00*/  SHF.L.U64.HI R95, R204, 0x1, R205 ;  /* 0x00000001cc5f7819 */ /* 0x000fe400000102cd */
[----:B------:R-:W-:Y:S01]  /*fc10*/  SHF.L.U64.HI R97, R207, 0x1, R219 ;  /* 0x00000001cf617819 */ /* 0x000fe200000102db */
[----:B------:R-:W-:Y:S01]  /*fc20*/  IMAD R0, R198, c[0x0][0x20c], R0 ;  /* 0x00008300c6007a24 */ /* 0x000fe200078e0200 */
[----:B------:R-:W-:Y:S01]  /*fc30*/  ISETP.GE.AND P5, PT, R204, c[0x0][0x1d4], PT ;  /* 0x00007500cc007a0c */ /* 0x000fe20003fa6270 */
[----:B------:R-:W-:Y:S01]  /*fc40*/  IMAD.WIDE.U32 R222, R83, c[0x0][0x210], RZ ;  /* 0x0000840053de7a25 */ /* 0x000fe200078e00ff */
[----:B------:R-:W-:Y:S01]  /*fc50*/  ISETP.GE.AND P4, PT, R206, c[0x0][0x1d4], PT ;  /* 0x00007500ce007a0c */ /* 0x000fe20003f86270 */
[----:B------:R-:W-:Y:S02]  /*fc60*/  BSSY B0, `(.L_x_1385) ;  /* 0x0000116000007945 */ /* 0x000fe40003800000 */
[----:B------:R-:W-:-:S02]  /*fc70*/  IMAD.IADD R3, R3, 0x1, R0 ;  /* 0x0000000103037824 */ /* 0x000fc400078e0200 */
[----:B------:R-:W-:Y:S02]  /*fc80*/  IMAD R0, R93, c[0x0][0x218], RZ ;  /* 0x000086005d007a24 */ /* 0x000fe400078e02ff */
[----:B------:R-:W-:-:S04]  /*fc90*/  IMAD.WIDE.U32 R2, R196, c[0x0][0x218], R2 ;  /* 0x00008600c4027a25 */ /* 0x000fc800078e0002 */
[----:B------:R-:W-:Y:S02]  /*fca0*/  IMAD R224, R83, c[0x0][0x214], R223 ;  /* 0x0000850053e07a24 */ /* 0x000fe400078e02df */
[----:B------:R-:W-:Y:S01]  /*fcb0*/  IMAD.SHL.U32 R93, R206, 0x2, RZ ;  /* 0x00000002ce5d7824 */ /* 0x000fe200078e00ff */
[----:B-12---:R-:W-:Y:S01]  /*fcc0*/  LDSM.16.M88.4 R8, [R178] ;  /* 0x00000000b208783b */ /* 0x006fe20000000200 */
[----:B------:R-:W-:Y:S02]  /*fcd0*/  IMAD.SHL.U32 R92, R204, 0x2, RZ ;  /* 0x00000002cc5c7824 */ /* 0x000fe400078e00ff */
[----:B------:R-:W-:Y:S01]  /*fce0*/  IMAD.SHL.U32 R94, R207, 0x2, RZ ;  /* 0x00000002cf5e7824 */ /* 0x000fe200078e00ff */
[----:B------:R-:W1:Y:S04]  /*fcf0*/  LDSM.16.M88.4 R4, [R147] ;  /* 0x000000009304783b */ /* 0x000e680000000200 */
[----:B------:R-:W2:Y:S04]  /*fd00*/  LDSM.16.M88.4 R12, [R147+0x800] ;  /* 0x00080000930c783b */ /* 0x000ea80000000200 */
[----:B------:R-:W3:Y:S04]  /*fd10*/  LDSM.16.M88.4 R16, [R147+0x1000] ;  /* 0x001000009310783b */ /* 0x000ee80000000200 */
[----:B------:R-:W-:Y:S04]  /*fd20*/  LDSM.16.M88.4 R28, [R147+0x1800] ;  /* 0x00180000931c783b */ /* 0x000fe80000000200 */
[----:B------:R-:W-:Y:S04]  /*fd30*/  LDSM.16.M88.4 R24, [R182] ;  /* 0x00000000b618783b */ /* 0x000fe80000000200 */
[----:B-----5:R-:W-:Y:S04]  /*fd40*/  LDSM.16.M88.4 R36, [R193] ;  /* 0x00000000c124783b */ /* 0x020fe80000000200 */
[----:B------:R-:W-:Y:S01]  /*fd50*/  LDSM.16.M88.4 R48, [R191] ;  /* 0x00000000bf30783b */ /* 0x000fe20000000200 */
[C---:B-1----:R-:W-:Y:S07]  /*fd60*/  HMMA.16816.F32.BF16 R44, R8.reuse, R4, RZ ;  /* 0x00000004082c723c */ /* 0x042fee00000418ff */
[----:B------:R-:W-:Y:S01]  /*fd70*/  IMAD R4, R196, c[0x0][0x21c], R0 ;  /* 0x00008700c4047a24 */ /* 0x000fe200078e0200 */
[----:B------:R-:W-:Y:S01]  /*fd80*/  IADD3 R0, P0, R2, R222, RZ ;  /* 0x000000de02007210 */ /* 0x000fe20007f1e0ff */
[----:B--2---:R-:W-:Y:S03]  /*fd90*/  HMMA.16816.F32.BF16 R32, R8, R12, RZ ;  /* 0x0000000c0820723c */ /* 0x004fe600000418ff */
[----:B------:R-:W-:-:S02]  /*fda0*/  IADD3.X R3, R224, R3, R4, P0, !PT ;  /* 0x00000003e0037210 */ /* 0x000fc400007fe404 */
[----:B------:R-:W-:-:S03]  /*fdb0*/  LEA R2, P0, R0, c[0x0][0x1f8], 0x1 ;  /* 0x00007e0000027a11 */ /* 0x000fc600078008ff */
[C---:B------:R-:W-:Y:S01]  /*fdc0*/  HMMA.16816.F32.BF16 R40, R8.reuse, R6, RZ ;  /* 0x000000060828723c */ /* 0x040fe200000418ff */
[----:B------:R-:W-:Y:S01]  /*fdd0*/  LEA.HI.X R13, R0, c[0x0][0x1fc], R3, 0x1, P0 ;  /* 0x00007f00000d7a11 */ /* 0x000fe200000f0c03 */
[----:B------:R-:W-:Y:S04]  /*fde0*/  LDSM.16.M88.4 R4, [R179] ;  /* 0x00000000b304783b */ /* 0x000fe80000000200 */
[----:B------:R-:W1:Y:S02]  /*fdf0*/  SHFL.IDX PT, R3, R2, RZ, 0x181f ;  /* 0x00181fff02037589 */ /* 0x000e6400000e0000 */
[C---:B---3--:R-:W-:Y:S02]  /*fe00*/  HMMA.16816.F32.BF16 R64, R8.reuse, R18, RZ ;  /* 0x000000120840723c */ /* 0x048fe400000418ff */
[----:B------:R-:W2:Y:S04]  /*fe10*/  SHFL.IDX PT, R12, R13, RZ, 0x181f ;  /* 0x00181fff0d0c7589 */ /* 0x000ea800000e0000 */
[----:B------:R-:W3:Y:S02]  /*fe20*/  SHFL.IDX PT, R0, R2, 0x1, 0x181f ;  /* 0x00381f0002007f89 */ /* 0x000ee400000e0000 */
[C---:B------:R-:W-:Y:S02]  /*fe30*/  HMMA.16816.F32.BF16 R52, R8.reuse, R14, RZ ;  /* 0x0000000e0834723c */ /* 0x040fe400000418ff */
[----:B------:R-:W4:Y:S06]  /*fe40*/  SHFL.IDX PT, R2, R13, 0x1, 0x181f ;  /* 0x00381f000d027f89 */ /* 0x000f2c00000e0000 */
[----:B------:R-:W-:Y:S01]  /*fe50*/  HMMA.16816.F32.BF16 R56, R8, R16, RZ ;  /* 0x000000100838723c */ /* 0x000fe200000418ff */
[----:B-1----:R-:W-:-:S02]  /*fe60*/  IADD3 R20, P1, R3, R93, RZ ;  /* 0x0000005d03147210 */ /* 0x002fc40007f3e0ff */
[----:B------:R-:W-:-:S05]  /*fe70*/  IADD3 R22, P0, R3, R92, RZ ;  /* 0x0000005c03167210 */ /* 0x000fca0007f1e0ff */
[C---:B------:R-:W-:Y:S01]  /*fe80*/  HMMA.16816.F32.BF16 R68, R8.reuse, R28, RZ ;  /* 0x0000001c0844723c */ /* 0x040fe200000418ff */
[----:B------:R-:W-:Y:S01]  /*fe90*/  IADD3 R18, P2, R3, R94, RZ ;  /* 0x0000005e03127210 */ /* 0x000fe20007f5e0ff */
[C-C-:B--2---:R-:W-:Y:S02]  /*fea0*/  IMAD.X R21, R12.reuse, 0x1, R96.reuse, P1 ;  /* 0x000000010c157824 */ /* 0x144fe400008e0660 */
[----:B------:R-:W-:Y:S01]  /*feb0*/  IMAD.X R23, R12, 0x1, R95, P0 ;  /* 0x000000010c177824 */ /* 0x000fe200000e065f */
[----:B---3--:R-:W-:Y:S01]  /*fec0*/  IADD3 R14, P1, R0, R93, RZ ;  /* 0x0000005d000e7210 */ /* 0x008fe20007f3e0ff */
[----:B------:R-:W-:Y:S01]  /*fed0*/  IMAD.X R19, R12, 0x1, R97, P2 ;  /* 0x000000010c137824 */ /* 0x000fe200010e0661 */
[----:B------:R-:W-:Y:S01]  /*fee0*/  IADD3 R16, P0, R0, R92, RZ ;  /* 0x0000005c00107210 */ /* 0x000fe20007f1e0ff */
[----:B------:R-:W-:Y:S01]  /*fef0*/  HMMA.16816.F32.BF16 R60, R8, R30, RZ ;  /* 0x0000001e083c723c */ /* 0x000fe200000418ff */
[----:B------:R-:W-:Y:S01]  /*ff00*/  ISETP.LT.OR P2, PT, R76, 0x1, P5 ;  /* 0x000000014c00780c */ /* 0x000fe20002f41670 */
[----:B----4-:R-:W-:Y:S01]  /*ff10*/  IMAD.X R15, R2, 0x1, R96, P1 ;  /* 0x00000001020f7824 */ /* 0x010fe200008e0660 */
[----:B------:R-:W-:Y:S01]  /*ff20*/  ISETP.LT.OR P1, PT, R76, 0x1, P4 ;  /* 0x000000014c00780c */ /* 0x000fe20002721670 */
[----:B------:R-:W-:Y:S01]  /*ff30*/  IMAD.X R17, R2, 0x1, R95, P0 ;  /* 0x0000000102117824 */ /* 0x000fe200000e065f */
[----:B------:R-:W-:Y:S01]  /*ff40*/  IADD3 R12, P0, R0, R94, RZ ;  /* 0x0000005e000c7210 */ /* 0x000fe20007f1e0ff */
[----:B------:R-:W1:Y:S02]  /*ff50*/  LDSM.16.M88.4 R8, [R192] ;  /* 0x00000000c008783b */ /* 0x000e640000000200 */
[----:B------:R-:W-:Y:S02]  /*ff60*/  HMMA.16816.F32.BF16 R72, R4, R24, R44 ;  /* 0x000000180448723c */ /* 0x000fe4000004182c */
[----:B------:R-:W-:Y:S01]  /*ff70*/  IMAD.X R13, R2, 0x1, R97, P0 ;  /* 0x00000001020d7824 */ /* 0x000fe200000e0661 */
[----:B------:R-:W-:-:S03]  /*ff80*/  ISETP.GE.AND P0, PT, R207, c[0x0][0x1d4], PT ;  /* 0x00007500cf007a0c */ /* 0x000fc60003f06270 */
[----:B------:R-:W-:Y:S01]  /*ff90*/  @!PT LDS RZ, [RZ] ;  /* 0x00000000fffff984 */ /* 0x000fe20000000800 */
[----:B------:R-:W-:Y:S01]  /*ffa0*/  @!PT LDS RZ, [RZ] ;  /* 0x00000000fffff984 */ /* 0x000fe20000000800 */
[----:B------:R-:W-:Y:S01]  /*ffb0*/  @!PT LDS RZ, [RZ] ;  /* 0x00000000fffff984 */ /* 0x000fe20000000800 */
[----:B------:R2:W-:Y:S01]  /*ffc0*/  LDGSTS.E.BYPASS.LTC128B.128 [R194+0x100], [R22.64], !P2 ;  /* 0x0010000016c27fae */ /* 0x0005e2000d101d48 */
[C---:B------:R-:W-:Y:S01]  /*ffd0*/  ISETP.LT.OR P3, PT, R76.reuse, 0x1, P0 ;  /* 0x000000014c00780c */ /* 0x040fe20000761670 */
[----:B------:R-:W-:Y:S01]  /*ffe0*/  HMMA.16816.F32.BF16 R44, R4, R26, R40 ;  /* 0x0000001a042c723c */ /* 0x000fe20000041828 */
[C---:B------:R-:W-:Y:S01]  /*fff0*/  ISETP.LT.OR P2, PT, R76.reuse, 0x21, P5 ;  /* 0x000000214c00780c */ /* 0x040fe20002f41670 */
[----:B------:R2:W-:Y:S01]  /*10000*/  LDGSTS.E.BYPASS.LTC128B.128 [R194+0x2100], [R20.64], !P1 ;  /* 0x0210000014c27fae */ /* 0x0005e2000c901d48 */
[C---:B------:R-:W-:Y:S02]  /*10010*/  ISETP.LT.OR P1, PT, R76.reuse, 0x21, P4 ;  /* 0x000000214c00780c */ /* 0x040fe40002721670 */
[----:B------:R-:W-:-:S03]  /*10020*/  ISETP.LT.OR P0, PT, R76, 0x21, P0 ;  /* 0x000000214c00780c */ /* 0x000fc60000701670 */
[C---:B------:R-:W-:Y:S04]  /*10030*/  HMMA.16816.F32.BF16 R40, R4.reuse, R36, R32 ;  /* 0x000000240428723c */ /* 0x040fe80000041820 */
[----:B------:R1:W-:Y:S04]  /*10040*/  LDGSTS.E.BYPASS.LTC128B.128 [R194+0x4100], [R18.64], !P3 ;  /* 0x0410000012c27fae */ /* 0x0003e8000d901d48 */
[----:B------:R1:W-:Y:S01]  /*10050*/  LDGSTS.E.BYPASS.LTC128B.128 [R194+0x1100], [R16.64], !P2 ;  /* 0x0110000010c27fae */ /* 0x0003e2000d101d48 */
[----:B------:R-:W-:Y:S03]  /*10060*/  HMMA.16816.F32.BF16 R60, R4, R50, R60 ;  /* 0x00000032043c723c */ /* 0x000fe6000004183c */
[----:B------:R3:W-:Y:S04]  /*10070*/  LDGSTS.E.BYPASS.LTC128B.128 [R194+0x3100], [R14.64], !P1 ;  /* 0x031000000ec27fae */ /* 0x0007e8000c901d48 */
[----:B------:R3:W-:Y:S01]  /*10080*/  LDGSTS.E.BYPASS.LTC128B.128 [R194+0x5100], [R12.64], !P0 ;  /* 0x051000000cc27fae */ /* 0x0007e2000c101d48 */
[----:B------:R-:W-:-:S03]  /*10090*/  ISETP.GT.AND P0, PT, R98, R215, PT ;  /* 0x000000d76200720c */ /* 0x000fc60003f04270 */
[----:B------:R-:W-:Y:S01]  /*100a0*/  LDSM.16.M88.4 R32, [R177] ;  /* 0x00000000b120783b */ /* 0x000fe20000000200 */
[C---:B--2---:R-:W-:Y:S03]  /*100b0*/  HMMA.16816.F32.BF16 R20, R4.reuse, R38, R52 ;  /* 0x000000260414723c */ /* 0x044fe60000041834 */
[----:B------:R-:W-:Y:S04]  /*100c0*/  LDSM.16.M88.4 R28, [R177+0x800] ;  /* 0x00080000b11c783b */ /* 0x000fe80000000200 */
[----:B------:R-:W-:Y:S01]  /*100d0*/  LDSM.16.M88.4 R80, [R177+0x1800] ;  /* 0x00180000b150783b */ /* 0x000fe20000000200 */
[C---:B------:R-:W-:Y:S03]  /*100e0*/  HMMA.16816.F32.BF16 R36, R4.reuse, R48, R68 ;  /* 0x000000300424723c */ /* 0x040fe60000041844 */
[----:B------:R-:W-:Y:S04]  /*100f0*/  LDSM.16.M88.4 R24, [R177+0x1000] ;  /* 0x00100000b118783b */ /* 0x000fe80000000200 */
[----:B------:R-:W-:Y:S01]  /*10100*/  LDSM.16.M88.4 R68, [R174] ;  /* 0x00000000ae44783b */ /* 0x000fe20000000200 */
[C---:B-1----:R-:W-:Y:S03]  /*10110*/  HMMA.16816.F32.BF16 R16, R4.reuse, R8, R56 ;  /* 0x000000080410723c */ /* 0x042fe60000041838 */
[----:B------:R-:W-:Y:S04]  /*10120*/  LDSM.16.M88.4 R76, [R174+0x800] ;  /* 0x00080000ae4c783b */ /* 0x000fe80000000200 */
[----:B---3--:R-:W1:Y:S01]  /*10130*/  LDSM.16.M88.4 R12, [R181] ;  /* 0x00000000b50c783b */ /* 0x008e620000000200 */
[----:B------:R-:W-:Y:S03]  /*10140*/  HMMA.16816.F32.BF16 R8, R4, R10, R64 ;  /* 0x0000000a0408723c */ /* 0x000fe60000041840 */
[----:B------:R-:W2:Y:S04]  /*10150*/  LDSM.16.M88.4 R4, [R180] ;  /* 0x00000000b404783b */ /* 0x000ea80000000200 */
[----:B------:R-:W-:Y:S04]  /*10160*/  LDSM.16.M88.4 R84, [R187] ;  /* 0x00000000bb54783b */ /* 0x000fe80000000200 */
[----:B------:R-:W-:Y:S04]  /*10170*/  LDSM.16.M88.4 R88, [R177+0x2800] ;  /* 0x00280000b158783b */ /* 0x000fe80000000200 */
[----:B------:R-:W0:Y:S01]  /*10180*/  LDGDEPBAR ;  /* 0x00000000000079af */ /* 0x000e220000000000 */
[C---:B-1----:R-:W-:Y:S03]  /*10190*/  HMMA.16816.F32.BF16 R64, R12.reuse, R32, R72 ;  /* 0x000000200c40723c */ /* 0x042fe60000041848 */
[----:B------:R-:W-:Y:S05]  /*101a0*/  LDSM.16.M88.4 R72, [R147+0x3800] ;  /* 0x003800009348783b */ /* 0x000fea0000000200 */
[C---:B------:R-:W-:Y:S08]  /*101b0*/  HMMA.16816.F32.BF16 R56, R12.reuse, R34, R44 ;  /* 0x000000220c38723c */ /* 0x040ff0000004182c */
[C---:B------:R-:W-:Y:S01]  /*101c0*/  HMMA.16816.F32.BF16 R52, R12.reuse, R28, R40 ;  /* 0x0000001c0c34723c */ /* 0x040fe20000041828 */
[----:B------:R-:W1:Y:S07]  /*101d0*/  LDSM.16.M88.4 R40, [R174+0x1000] ;  /* 0x00100000ae28783b */ /* 0x000e6e0000000200 */
[C---:B------:R-:W-:Y:S08]  /*101e0*/  HMMA.16816.F32.BF16 R48, R12.reuse, R30, R20 ;  /* 0x0000001e0c30723c */ /* 0x040ff00000041814 */
[C---:B------:R-:W-:Y:S01]  /*101f0*/  HMMA.16816.F32.BF16 R28, R12.reuse, R80, R36 ;  /* 0x000000500c1c723c */ /* 0x040fe20000041824 */
[----:B------:R-:W3:Y:S07]  /*10200*/  LDSM.16.M88.4 R36, [R174+0x1800] ;  /* 0x00180000ae24783b */ /* 0x000eee0000000200 */
[C---:B------:R-:W-:Y:S08]  /*10210*/  HMMA.16816.F32.BF16 R44, R12.reuse, R24, R16 ;  /* 0x000000180c2c723c */ /* 0x040ff00000041810 */
[C---:B------:R-:W-:Y:S01]  /*10220*/  HMMA.16816.F32.BF16 R32, R12.reuse, R26, R8 ;  /* 0x0000001a0c20723c */ /* 0x040fe20000041808 */
[----:B------:R-:W-:Y:S04]  /*10230*/  LDSM.16.M88.4 R8, [R178+0x4000] ;  /* 0x00400000b208783b */ /* 0x000fe80000000200 */
[----:B------:R-:W4:Y:S03]  /*10240*/  LDSM.16.M88.4 R24, [R147+0x2000] ;  /* 0x002000009318783b */ /* 0x000f260000000200 */
[----:B------:R-:W-:Y:S01]  /*10250*/  HMMA.16816.F32.BF16 R20, R12, R82, R60 ;  /* 0x000000520c14723c */ /* 0x000fe2000004183c */
[----:B------:R-:W3:Y:S07]  /*10260*/  LDSM.16.M88.4 R80, [R147+0x2800] ;  /* 0x002800009350783b */ /* 0x000eee0000000200 */
[C---:B--2---:R-:W-:Y:S08]  /*10270*/  HMMA.16816.F32.BF16 R16, R4.reuse, R68, R64 ;  /* 0x000000440410723c */ /* 0x044ff00000041840 */
[C---:B------:R-:W-:Y:S01]  /*10280*/  HMMA.16816.F32.BF16 R12, R4.reuse, R70, R56 ;  /* 0x00000046040c723c */ /* 0x040fe20000041838 */
[----:B------:R-:W2:Y:S07]  /*10290*/  LDSM.16.M88.4 R68, [R147+0x3000] ;  /* 0x003000009344783b */ /* 0x000eae0000000200 */
[C---:B------:R-:W-:Y:S08]  /*102a0*/  HMMA.16816.F32.BF16 R64, R4.reuse, R76, R52 ;  /* 0x0000004c0440723c */ /* 0x040ff00000041834 */
[C---:B------:R-:W-:Y:S01]  /*102b0*/  HMMA.16816.F32.BF16 R60, R4.reuse, R78, R48 ;  /* 0x0000004e043c723c */ /* 0x040fe20000041830 */
[----:B------:R-:W-:Y:S07]  /*102c0*/  LDSM.16.M88.4 R76, [R188] ;  /* 0x00000000bc4c783b */ /* 0x000fee0000000200 */
[C---:B-1----:R-:W-:Y:S08]  /*102d0*/  HMMA.16816.F32.BF16 R52, R4.reuse, R40, R44 ;  /* 0x000000280434723c */ /* 0x042ff0000004182c */
[C---:B------:R-:W-:Y:S01]  /*102e0*/  HMMA.16816.F32.BF16 R48, R4.reuse, R42, R32 ;  /* 0x0000002a0430723c */ /* 0x040fe20000041820 */
[----:B------:R-:W-:Y:S07]  /*102f0*/  LDSM.16.M88.4 R32, [R189] ;  /* 0x00000000bd20783b */ /* 0x000fee0000000200 */
[C---:B---3--:R-:W-:Y:S08]  /*10300*/  HMMA.16816.F32.BF16 R56, R4.reuse, R36, R28 ;  /* 0x000000240438723c */ /* 0x048ff0000004181c */
[----:B------:R-:W-:Y:S01]  /*10310*/  HMMA.16816.F32.BF16 R44, R4, R38, R20 ;  /* 0x00000026042c723c */ /* 0x000fe20000041814 */
[----:B------:R-:W-:Y:S04]  /*10320*/  LDSM.16.M88.4 R4, [R179+0x4000] ;  /* 0x00400000b304783b */ /* 0x000fe80000000200 */
[----:B------:R-:W1:Y:S03]  /*10330*/  LDSM.16.M88.4 R36, [R190] ;  /* 0x00000000be24783b */ /* 0x000e660000000200 */
[C---:B----4-:R-:W-:Y:S08]  /*10340*/  HMMA.16816.F32.BF16 R40, R8.reuse, R24, R16 ;  /* 0x000000180828723c */ /* 0x050ff00000041810 */
[C---:B------:R-:W-:Y:S08]  /*10350*/  HMMA.16816.F32.BF16 R28, R8.reuse, R26, R12 ;  /* 0x0000001a081c723c */ /* 0x040ff0000004180c */
[C---:B------:R-:W-:Y:S08]  /*10360*/  HMMA.16816.F32.BF16 R24, R8.reuse, R80, R64 ;  /* 0x000000500818723c */ /* 0x040ff00000041840 */
[C---:B--2---:R-:W-:Y:S08]  /*10370*/  HMMA.16816.F32.BF16 R16, R8.reuse, R68, R52 ;  /* 0x000000440810723c */ /* 0x044ff00000041834 */
[C---:B------:R-:W-:Y:S01]  /*10380*/  HMMA.16816.F32.BF16 R20, R8.reuse, R82, R60 ;  /* 0x000000520814723c */ /* 0x040fe2000004183c */
[----:B------:R-:W-:Y:S07]  /*10390*/  LDSM.16.M88.4 R80, [R177+0x2000] ;  /* 0x00200000b150783b */ /* 0x000fee0000000200 */
[C---:B------:R-:W-:Y:S08]  /*103a0*/  HMMA.16816.F32.BF16 R12, R8.reuse, R70, R48 ;  /* 0x00000046080c723c */ /* 0x040ff00000041830 */
[C---:B------:R-:W-:Y:S08]  /*103b0*/  HMMA.16816.F32.BF16 R56, R8.reuse, R72, R56 ;  /* 0x000000480838723c */ /* 0x040ff00000041838 */
[----:B------:R-:W-:Y:S01]  /*103c0*/  HMMA.16816.F32.BF16 R52, R8, R74, R44 ;  /* 0x0000004a0834723c */ /* 0x000fe2000004182c */
[----:B------:R-:W2:Y:S04]  /*103d0*/  LDSM.16.M88.4 R8, [R181+0x4000] ;  /* 0x00400000b508783b */ /* 0x000ea80000000200 */
[----:B------:R-:W3:Y:S03]  /*103e0*/  LDSM.16.M88.4 R44, [R177+0x3000] ;  /* 0x00300000b12c783b */ /* 0x000ee60000000200 */
[C---:B-1----:R-:W-:Y:S08]  /*103f0*/  HMMA.16816.F32.BF16 R72, R4.reuse, R36, R40 ;  /* 0x000000240448723c */ /* 0x042ff00000041828 */
[C---:B------:R-:W-:Y:S08]  /*10400*/  HMMA.16816.F32.BF16 R68, R4.reuse, R38, R28 ;  /* 0x000000260444723c */ /* 0x040ff0000004181c */
[C---:B------:R-:W-:Y:S01]  /*10410*/  HMMA.16816.F32.BF16 R64, R4.reuse, R32, R24 ;  /* 0x000000200440723c */ /* 0x040fe20000041818 */
        /* <DEDUP_REMOVED lines=9> */
[----:B------:R-:W-:Y:S03]  /*104b0*/  LDSM.16.M88.4 R84, [R177+0x5800] ;  /* 0x00580000b154783b */ /* 0x000fe60000000200 */
[C---:B--2---:R-:W-:Y:S01]  /*104c0*/  HMMA.16816.F32.BF16 R20, R8.reuse, R80, R72 ;  /* 0x000000500814723c */ /* 0x044fe20000041848 */
[----:B------:R-:W-:Y:S07]  /*104d0*/  LDSM.16.M88.4 R72, [R174+0x3800] ;  /* 0x00380000ae48783b */ /* 0x000fee0000000200 */
[C---:B------:R-:W-:Y:S01]  /*104e0*/  HMMA.16816.F32.BF16 R16, R8.reuse, R82, R68 ;  /* 0x000000520810723c */ /* 0x040fe20000041844 */
[----:B------:R-:W2:Y:S04]  /*104f0*/  LDSM.16.M88.4 R68, [R174+0x3000] ;  /* 0x00300000ae44783b */ /* 0x000ea80000000200 */
[----:B------:R-:W-:Y:S03]  /*10500*/  LDSM.16.M88.4 R80, [R147+0x5800] ;  /* 0x005800009350783b */ /* 0x000fe60000000200 */
[C---:B------:R-:W-:Y:S08]  /*10510*/  HMMA.16816.F32.BF16 R12, R8.reuse, R88, R64 ;  /* 0x00000058080c723c */ /* 0x040ff00000041840 */
[C---:B------:R-:W-:Y:S01]  /*10520*/  HMMA.16816.F32.BF16 R64, R8.reuse, R90, R60 ;  /* 0x0000005a0840723c */ /* 0x040fe2000004183c */
[----:B------:R-:W-:Y:S07]  /*10530*/  LDSM.16.M88.4 R88, [R177+0x4800] ;  /* 0x00480000b158783b */ /* 0x000fee0000000200 */
[C---:B---3--:R-:W-:Y:S08]  /*10540*/  HMMA.16816.F32.BF16 R60, R8.reuse, R44, R48 ;  /* 0x0000002c083c723c */ /* 0x048ff00000041830 */
[----:B------:R-:W-:Y:S08]  /*10550*/  HMMA.16816.F32.BF16 R56, R8, R46, R40 ;  /* 0x0000002e0838723c */ /* 0x000ff00000041828 */
[C---:B-1----:R-:W-:Y:S08]  /*10560*/  HMMA.16816.F32.BF16 R44, R4.reuse, R24, R20 ;  /* 0x00000018042c723c */ /* 0x042ff00000041814 */
[----:B------:R-:W-:Y:S08]  /*10570*/  HMMA.16816.F32.BF16 R40, R4, R26, R16 ;  /* 0x0000001a0428723c */ /* 0x000ff00000041810 */
[----:B------:R-:W-:Y:S01]  /*10580*/  HMMA.16816.F32.BF16 R52, R8, R32, R36 ;  /* 0x000000200834723c */ /* 0x000fe20000041824 */
[----:B------:R-:W-:Y:S07]  /*10590*/  LDSM.16.M88.4 R36, [R147+0x4000] ;  /* 0x004000009324783b */ /* 0x000fee0000000200 */
[----:B------:R-:W-:Y:S01]  /*105a0*/  HMMA.16816.F32.BF16 R24, R4, R76, R12 ;  /* 0x0000004c0418723c */ /* 0x000fe2000004180c */
[----:B------:R-:W1:Y:S07]  /*105b0*/  LDSM.16.M88.4 R12, [R178+0x8000] ;  /* 0x00800000b20c783b */ /* 0x000e6e0000000200 */
[----:B------:R-:W-:Y:S01]  /*105c0*/  HMMA.16816.F32.BF16 R48, R8, R34, R28 ;  /* 0x000000220830723c */ /* 0x000fe2000004181c */
[----:B------:R-:W3:Y:S04]  /*105d0*/  LDSM.16.M88.4 R32, [R147+0x4800] ;  /* 0x004800009320783b */ /* 0x000ee80000000200 */
[----:B------:R-:W4:Y:S03]  /*105e0*/  LDSM.16.M88.4 R28, [R147+0x5000] ;  /* 0x00500000931c783b */ /* 0x000f260000000200 */
[C---:B------:R-:W-:Y:S01]  /*105f0*/  HMMA.16816.F32.BF16 R20, R4.reuse, R78, R64 ;  /* 0x0000004e0414723c */ /* 0x040fe20000041840 */
[----:B------:R-:W-:Y:S07]  /*10600*/  LDSM.16.M88.4 R76, [R185] ;  /* 0x00000000b94c783b */ /* 0x000fee0000000200 */
[C---:B--2---:R-:W-:Y:S08]  /*10610*/  HMMA.16816.F32.BF16 R16, R4.reuse, R68, R60 ;  /* 0x000000440410723c */ /* 0x044ff0000004183c */
[C---:B------:R-:W-:Y:S08]  /*10620*/  HMMA.16816.F32.BF16 R8, R4.reuse, R70, R56 ;  /* 0x000000460408723c */ /* 0x040ff00000041838 */
[C---:B------:R-:W-:Y:S08]  /*10630*/  HMMA.16816.F32.BF16 R52, R4.reuse, R72, R52 ;  /* 0x000000480434723c */ /* 0x040ff00000041834 */
[----:B------:R-:W-:Y:S01]  /*10640*/  HMMA.16816.F32.BF16 R68, R4, R74, R48 ;  /* 0x0000004a0444723c */ /* 0x000fe20000041830 */
[----:B------:R-:W-:Y:S04]  /*10650*/  LDSM.16.M88.4 R4, [R179+0x8000] ;  /* 0x00800000b304783b */ /* 0x000fe80000000200 */
[----:B------:R-:W2:Y:S03]  /*10660*/  LDSM.16.M88.4 R72, [R186] ;  /* 0x00000000ba48783b */ /* 0x000ea60000000200 */
[C---:B-1----:R-:W-:Y:S08]  /*10670*/  HMMA.16816.F32.BF16 R64, R12.reuse, R36, R44 ;  /* 0x000000240c40723c */ /* 0x042ff0000004182c */
[C---:B------:R-:W-:Y:S01]  /*10680*/  HMMA.16816.F32.BF16 R60, R12.reuse, R38, R40 ;  /* 0x000000260c3c723c */ /* 0x040fe20000041828 */
[----:B------:R-:W1:Y:S04]  /*10690*/  LDSM.16.M88.4 R40, [R184] ;  /* 0x00000000b828783b */ /* 0x000e680000000200 */
[----:B------:R-:W1:Y:S03]  /*106a0*/  LDSM.16.M88.4 R36, [R183] ;  /* 0x00000000b724783b */ /* 0x000e660000000200 */
[C---:B---3--:R-:W-:Y:S01]  /*106b0*/  HMMA.16816.F32.BF16 R56, R12.reuse, R32, R24 ;  /* 0x000000200c38723c */ /* 0x048fe20000041818 */
[----:B------:R-:W-:Y:S07]  /*106c0*/  LDSM.16.M88.4 R24, [R177+0x4000] ;  /* 0x00400000b118783b */ /* 0x000fee0000000200 */
[C---:B------:R-:W-:Y:S08]  /*106d0*/  HMMA.16816.F32.BF16 R48, R12.reuse, R34, R20 ;  /* 0x000000220c30723c */ /* 0x040ff00000041814 */
[C---:B----4-:R-:W-:Y:S08]  /*106e0*/  HMMA.16816.F32.BF16 R44, R12.reuse, R28, R16 ;  /* 0x0000001c0c2c723c */ /* 0x050ff00000041810 */
[C---:B------:R-:W-:Y:S01]  /*106f0*/  HMMA.16816.F32.BF16 R32, R12.reuse, R30, R8 ;  /* 0x0000001e0c20723c */ /* 0x040fe20000041808 */
[----:B------:R-:W3:Y:S07]  /*10700*/  LDSM.16.M88.4 R8, [R181+0x8000] ;  /* 0x00800000b508783b */ /* 0x000eee0000000200 */
[C---:B------:R-:W-:Y:S08]  /*10710*/  HMMA.16816.F32.BF16 R28, R12.reuse, R80, R52 ;  /* 0x000000500c1c723c */ /* 0x040ff00000041834 */
[----:B------:R-:W-:Y:S01]  /*10720*/  HMMA.16816.F32.BF16 R20, R12, R82, R68 ;  /* 0x000000520c14723c */ /* 0x000fe20000041844 */
[----:B------:R-:W4:Y:S07]  /*10730*/  LDSM.16.M88.4 R80, [R177+0x5000] ;  /* 0x00500000b150783b */ /* 0x000f2e0000000200 */
[C---:B--2---:R-:W-:Y:S08]  /*10740*/  HMMA.16816.F32.BF16 R16, R4.reuse, R72, R64 ;  /* 0x000000480410723c */ /* 0x044ff00000041840 */
[C---:B------:R-:W-:Y:S08]  /*10750*/  HMMA.16816.F32.BF16 R12, R4.reuse, R74, R60 ;  /* 0x0000004a040c723c */ /* 0x040ff0000004183c */
[C---:B------:R-:W-:Y:S08]  /*10760*/  HMMA.16816.F32.BF16 R68, R4.reuse, R76, R56 ;  /* 0x0000004c0444723c */ /* 0x040ff00000041838 */
[C---:B------:R-:W-:Y:S01]  /*10770*/  HMMA.16816.F32.BF16 R76, R4.reuse, R78, R48 ;  /* 0x0000004e044c723c */ /* 0x040fe20000041830 */
[----:B------:R-:W-:Y:S07]  /*10780*/  LDSM.16.M88.4 R48, [R174+0x4000] ;  /* 0x00400000ae30783b */ /* 0x000fee0000000200 */
[C---:B-1----:R-:W-:Y:S01]  /*10790*/  HMMA.16816.F32.BF16 R72, R4.reuse, R40, R44 ;  /* 0x000000280448723c */ /* 0x042fe2000004182c */
[----:B------:R-:W-:Y:S07]  /*107a0*/  LDSM.16.M88.4 R44, [R174+0x4800] ;  /* 0x00480000ae2c783b */ /* 0x000fee0000000200 */
[C---:B------:R-:W-:Y:S01]  /*107b0*/  HMMA.16816.F32.BF16 R64, R4.reuse, R42, R32 ;  /* 0x0000002a0440723c */ /* 0x040fe20000041820 */
[----:B------:R-:W-:Y:S07]  /*107c0*/  LDSM.16.M88.4 R40, [R174+0x5000] ;  /* 0x00500000ae28783b */ /* 0x000fee0000000200 */
[C---:B------:R-:W-:Y:S08]  /*107d0*/  HMMA.16816.F32.BF16 R60, R4.reuse, R36, R28 ;  /* 0x00000024043c723c */ /* 0x040ff0000004181c */
[----:B------:R-:W-:Y:S01]  /*107e0*/  HMMA.16816.F32.BF16 R56, R4, R38, R20 ;  /* 0x000000260438723c */ /* 0x000fe20000041814 */
[----:B------:R-:W1:Y:S04]  /*107f0*/  LDSM.16.M88.4 R4, [R180+0x8000] ;  /* 0x00800000b404783b */ /* 0x000e680000000200 */
[----:B------:R-:W2:Y:S01]  /*10800*/  LDSM.16.M88.4 R36, [R174+0x5800] ;  /* 0x00580000ae24783b */ /* 0x000ea20000000200 */
[----:B------:R-:W-:-:S04]  /*10810*/  DEPBAR.LE SB0, 0x0 ;  /* 0x000080000000791a */ /* 0x000fc80000000000 */
[C---:B---3--:R-:W-:Y:S08]  /*10820*/  HMMA.16816.F32.BF16 R52, R8.reuse, R24, R16 ;  /* 0x000000180834723c */ /* 0x048ff00000041810 */
[C---:B------:R-:W-:Y:S08]  /*10830*/  HMMA.16816.F32.BF16 R32, R8.reuse, R26, R12 ;  /* 0x0000001a0820723c */ /* 0x040ff0000004180c */
[C---:B------:R-:W-:Y:S08]  /*10840*/  HMMA.16816.F32.BF16 R28, R8.reuse, R88, R68 ;  /* 0x00000058081c723c */ /* 0x040ff00000041844 */
[C---:B------:R-:W-:Y:S08]  /*10850*/  HMMA.16816.F32.BF16 R24, R8.reuse, R90, R76 ;  /* 0x0000005a0818723c */ /* 0x040ff0000004184c */
[C---:B----4-:R-:W-:Y:S08]  /*10860*/  HMMA.16816.F32.BF16 R20, R8.reuse, R80, R72 ;  /* 0x000000500814723c */ /* 0x050ff00000041848 */
        /* <DEDUP_REMOVED lines=8> */
[C---:B--2---:R-:W-:Y:S08]  /*108f0*/  HMMA.16816.F32.BF16 R24, R4.reuse, R36, R12 ;  /* 0x000000240418723c */ /* 0x044ff0000004180c */
[C---:B------:R-:W-:Y:S08]  /*10900*/  HMMA.16816.F32.BF16 R40, R4.reuse, R42, R16 ;  /* 0x0000002a0428723c */ /* 0x040ff00000041810 */
[----:B------:R-:W-:Y:S01]  /*10910*/  HMMA.16816.F32.BF16 R36, R4, R38, R8 ;  /* 0x000000260424723c */ /* 0x000fe20000041808 */
[----:B------:R-:W-:Y:S06]  /*10920*/  BAR.SYNC.DEFER_BLOCKING 0x0 ;  /* 0x0000000000007b1d */ /* 0x000fec0000010000 */
[----:B------:R-:W-:Y:S01]  /*10930*/  @!UPT UIADD3 URZ, URZ, URZ, URZ ;  /* 0x0000003f3f3ff290 */ /* 0x000fe2000fffe03f */
[----:B------:R-:W-:Y:S11]  /*10940*/  @!P0 BRA `(.L_x_1386) ;  /* 0x0000047000008947 */ /* 0x000ff60003800000 */
[----:B------:R-:W-:Y:S01]  /*10950*/  ISETP.NE.AND P5, PT, R100, 0x1, PT ;  /* 0x000000016400780c */ /* 0x000fe20003fa5270 */
[----:B------:R-:W-:-:S02]  /*10960*/  IMAD R2, R98, 0x40, R239 ;  /* 0x0000004062027824 */ /* 0x000fc400078e02ef */
        /* <DEDUP_REMOVED lines=27> */
.L_x_1484:
        /* <DEDUP_REMOVED lines=21> */
.L_x_1485:
        /* <DEDUP_REMOVED lines=21> */
.L_x_1386:
[----:B------:R-:W-:Y:S05]  /*10dc0*/  BSYNC B0 ;  /* 0x0000000000007941 */ /* 0x000fea0003800000 */
.L_x_1385:
[----:B------:R-:W-:Y:S01]  /*10dd0*/  IMAD.MOV.U32 R0, RZ, RZ, c[0x0][0x2c4] ;  /* 0x0000b100ff007624 */ /* 0x000fe200078e00ff */
[----:B------:R-:W0:Y:S01]  /*10de0*/  LDGDEPBAR ;  /* 0x00000000000079af */ /* 0x000e220000000000 */
[----:B-1----:R-:W-:Y:S01]  /*10df0*/  IMAD.MOV.U32 R2, RZ, RZ, 0x1 ;  /* 0x00000001ff027424 */ /* 0x002fe200078e00ff */
[----:B------:R-:W-:-:S02]  /*10e00*/  IADD3 R6, -R243, R99, RZ ;  /* 0x00000063f3067210 */ /* 0x000fc40007ffe1ff */
[----:B------:R-:W-:Y:S01]  /*10e10*/  ISETP.NE.AND P0, PT, R0, 0x1, PT ;  /* 0x000000010000780c */ /* 0x000fe20003f05270 */
[----:B------:R-:W-:Y:S01]  /*10e20*/  IMAD R2, R98, -0x40, R2 ;  /* 0xffffffc062027824 */ /* 0x000fe200078e0202 */
[----:B------:R-:W-:-:S05]  /*10e30*/  IADD3 R0, R249, R240, RZ ;  /* 0x000000f0f9007210 */ /* 0x000fca0007ffe0ff */
[----:B------:R-:W-:-:S06]  /*10e40*/  IMAD.MOV.U32 R4, RZ, RZ, R0 ;  /* 0x000000ffff047224 */ /* 0x000fcc00078e0000 */
[----:B------:R-:W-:Y:S01]  /*10e50*/  @P0 IMAD.HI.U32 R3, R0, c[0x0][0x2c8], RZ ;  /* 0x0000b20000030a27 */ /* 0x000fe200078e00ff */
[----:B------:R-:W-:-:S04]  /*10e60*/  IADD3 R0, -R243, R2, R241 ;  /* 0x00000002f3007210 */ /* 0x000fc80007ffe1f1 */
[----:B------:R-:W-:Y:S02]  /*10e70*/  @P0 SHF.R.U32.HI R4, RZ, c[0x0][0x2cc], R3 ;  /* 0x0000b300ff040a19 */ /* 0x000fe40000011603 */
[----:B------:R-:W-:Y:S01]  /*10e80*/  IADD3 R5, R0, -R242, RZ ;  /* 0x800000f200057210 */ /* 0x000fe20007ffe0ff */
[----:B------:R-:W-:Y:S05]  /*10e90*/  BRA.DIV ~URZ, `(.L_x_1389) ;  /* 0x0000d3127f007947 */ /* 0x000fea000b800000 */
[----:B------:R1:W2:Y:S02]  /*10ea0*/  SHFL.IDX PT, R0, R4, RZ, 0x1c1f ;  /* 0x001c1fff04007589 */ /* 0x0002a400000e0000 */
.L_x_1486:
[----:B--2---:R-:W-:-:S05]  /*10eb0*/  IMAD.IADD R0, R5, 0x1, R0 ;  /* 0x0000000105007824 */ /* 0x004fca00078e0200 */
[----:B------:R-:W-:-:S04]  /*10ec0*/  IMNMX R0, R6, R0, PT ;  /* 0x0000000006007217 */ /* 0x000fc80003800200 */
[C---:B------:R-:W-:Y:S02]  /*10ed0*/  ISETP.GT.AND P0, PT, R0.reuse, RZ, PT ;  /* 0x000000ff0000720c */ /* 0x040fe40003f04270 */
[----:B------:R-:W-:Y:S02]  /*10ee0*/  ISETP.GT.AND P2, PT, R0, 0x1, PT ;  /* 0x000000010000780c */ /* 0x000fe40003f44270 */
[----:B------:R-:W-:Y:S02]  /*10ef0*/  FSEL R8, R52, -INF , P0 ;  /* 0xff80000034087808 */ /* 0x000fe40000000000 */
[C---:B------:R-:W-:Y:S02]  /*10f00*/  ISETP.GT.AND P3, PT, R0.reuse, 0x8, PT ;  /* 0x000000080000780c */ /* 0x040fe40003f64270 */
[C---:B------:R-:W-:Y:S02]  /*10f10*/  ISETP.GT.AND P4, PT, R0.reuse, 0x9, PT ;  /* 0x000000090000780c */ /* 0x040fe40003f84270 */
[----:B------:R-:W-:-:S02]  /*10f20*/  ISETP.GT.AND P1, PT, R0, 0x10, PT ;  /* 0x000000100000780c */ /* 0x000fc40003f24270 */
[----:B------:R-:W-:Y:S02]  /*10f30*/  ISETP.GT.AND P0, PT, R0, 0x11, PT ;  /* 0x000000110000780c */ /* 0x000fe40003f04270 */
[----:B------:R-:W-:Y:S02]  /*10f40*/  FSEL R9, R53, -INF , P2 ;  /* 0xff80000035097808 */ /* 0x000fe40001000000 */
[----:B------:R-:W-:Y:S02]  /*10f50*/  FSEL R10, R48, -INF , P3 ;  /* 0xff800000300a7808 */ /* 0x000fe40001800000 */
[----:B------:R-:W-:Y:S02]  /*10f60*/  FSEL R11, R49, -INF , P4 ;  /* 0xff800000310b7808 */ /* 0x000fe40002000000 */
[----:B------:R-:W-:Y:S02]  /*10f70*/  FSEL R14, R32, -INF , P1 ;  /* 0xff800000200e7808 */ /* 0x000fe40000800000 */
[----:B------:R-:W-:-:S02]  /*10f80*/  FSEL R15, R33, -INF , P0 ;  /* 0xff800000210f7808 */ /* 0x000fc40000000000 */
[C---:B------:R-:W-:Y:S02]  /*10f90*/  ISETP.GT.AND P3, PT, R0.reuse, 0x18, PT ;  /* 0x000000180000780c */ /* 0x040fe40003f64270 */
[C---:B------:R-:W-:Y:S02]  /*10fa0*/  ISETP.GT.AND P4, PT, R0.reuse, 0x19, PT ;  /* 0x000000190000780c */ /* 0x040fe40003f84270 */
[C---:B------:R-:W-:Y:S02]  /*10fb0*/  ISETP.GT.AND P2, PT, R0.reuse, 0x20, PT ;  /* 0x000000200000780c */ /* 0x040fe40003f44270 */
[C---:B------:R-:W-:Y:S02]  /*10fc0*/  ISETP.GT.AND P1, PT, R0.reuse, 0x21, PT ;  /* 0x000000210000780c */ /* 0x040fe40003f24270 */
[----:B------:R-:W-:Y:S02]  /*10fd0*/  ISETP.GT.AND P0, PT, R0, 0x28, PT ;  /* 0x000000280000780c */ /* 0x000fe40003f04270 */
[----:B------:R-:W-:-:S02]  /*10fe0*/  FSEL R19, R44, -INF , P3 ;  /* 0xff8000002c137808 */ /* 0x000fc40001800000 */
[----:B------:R-:W-:Y:S02]  /*10ff0*/  FSEL R21, R45, -INF , P4 ;  /* 0xff8000002d157808 */ /* 0x000fe40002000000 */
[----:B------:R-:W-:Y:S02]  /*11000*/  FSEL R83, R28, -INF , P2 ;  /* 0xff8000001c537808 */ /* 0x000fe40001000000 */
[----:B------:R-:W-:Y:S02]  /*11010*/  FSEL R82, R29, -INF , P1 ;  /* 0xff8000001d527808 */ /* 0x000fe40000800000 */
[----:B------:R-:W-:Y:S02]  /*11020*/  FSEL R81, R40, -INF , P0 ;  /* 0xff80000028517808 */ /* 0x000fe40000000000 */
[C---:B------:R-:W-:Y:S02]  /*11030*/  ISETP.GT.AND P4, PT, R0.reuse, 0x29, PT ;  /* 0x000000290000780c */ /* 0x040fe40003f84270 */
[----:B------:R-:W-:-:S02]  /*11040*/  ISETP.GT.AND P3, PT, R0, 0x30, PT ;  /* 0x000000300000780c */ /* 0x000fc40003f64270 */
[C---:B------:R-:W-:Y:S02]  /*11050*/  ISETP.GT.AND P2, PT, R0.reuse, 0x31, PT ;  /* 0x000000310000780c */ /* 0x040fe40003f44270 */
[C---:B------:R-:W-:Y:S02]  /*11060*/  ISETP.GT.AND P1, PT, R0.reuse, 0x38, PT ;  /* 0x000000380000780c */ /* 0x040fe40003f24270 */
[----:B------:R-:W-:Y:S02]  /*11070*/  ISETP.GT.AND P0, PT, R0, 0x39, PT ;  /* 0x000000390000780c */ /* 0x000fe40003f04270 */
[----:B------:R-:W-:Y:S02]  /*11080*/  FSEL R80, R41, -INF , P4 ;  /* 0xff80000029507808 */ /* 0x000fe40002000000 */
        /* <DEDUP_REMOVED lines=19> */
[----:B------:R-:W-:Y:S02]  /*111c0*/  FSEL R6, R54, -INF , P1 ;  /* 0xff80000036067808 */ /* 0x000fe40000800000 */
        /* <DEDUP_REMOVED lines=49> */
[----:B------:R-:W2:Y:S02]  /*114e0*/  SHFL.BFLY PT, R3, R0, 0x2, 0x1f ;  /* 0x0c401f0000037f89 */ /* 0x000ea400000e0000 */
[----:B------:R-:W-:-:S05]  /*114f0*/  FMNMX.FTZ R2, R68, R2, !PT ;  /* 0x0000000244027209 */ /* 0x000fca0007810000 */
[----:B-1----:R-:W1:Y:S01]  /*11500*/  SHFL.BFLY PT, R4, R2, 0x2, 0x1f ;  /* 0x0c401f0002047f89 */ /* 0x002e6200000e0000 */
[----:B--2---:R-:W-:-:S05]  /*11510*/  FMNMX.FTZ R0, R3, R0, !PT ;  /* 0x0000000003007209 */ /* 0x004fca0007810000 */
[----:B------:R-:W2:Y:S01]  /*11520*/  SHFL.BFLY PT, R3, R0, 0x1, 0x1f ;  /* 0x0c201f0000037f89 */ /* 0x000ea200000e0000 */
[----:B-1----:R-:W-:-:S05]  /*11530*/  FMNMX.FTZ R4, R2, R4, !PT ;  /* 0x0000000402047209 */ /* 0x002fca0007810000 */
[----:B------:R1:W3:Y:S01]  /*11540*/  SHFL.BFLY PT, R5, R4, 0x1, 0x1f ;  /* 0x0c201f0004057f89 */ /* 0x0002e200000e0000 */
[----:B--2---:R-:W-:-:S05]  /*11550*/  FMNMX.FTZ R101, R0, R3, !PT ;  /* 0x0000000300657209 */ /* 0x004fca0007810000 */
.L_x_1487:
[C---:B------:R-:W-:Y:S01]  /*11560*/  FMUL.FTZ R2, R101.reuse, c[0x0][0x2d0] ;  /* 0x0000b40065027a20 */ /* 0x040fe20000410000 */
[----:B------:R-:W-:Y:S01]  /*11570*/  FSETP.NEU.FTZ.AND P0, PT, R101, -INF , PT ;  /* 0xff8000006500780b */ /* 0x000fe20003f1d000 */
[----:B------:R-:W-:Y:S01]  /*11580*/  WARPSYNC 0xffffffff ;  /* 0xffffffff00007948 */ /* 0x000fe20003800000 */
[----:B---3--:R-:W-:Y:S01]  /*11590*/  FMNMX.FTZ R16, R5, R4, !PT ;  /* 0x0000000405107209 */ /* 0x008fe20007810000 */
[----:B------:R-:W-:Y:S01]  /*115a0*/  LDSM.16.MT88.4 R28, [R173+0x800] ;  /* 0x00080000ad1c783b */ /* 0x000fe20000004200 */
[----:B------:R-:W-:Y:S02]  /*115b0*/  FSEL R2, R2, RZ, P0 ;  /* 0x000000ff02027208 */ /* 0x000fe40000000000 */
[----:B------:R-:W-:Y:S01]  /*115c0*/  FSETP.NEU.FTZ.AND P0, PT, R16, -INF , PT ;  /* 0xff8000001000780b */ /* 0x000fe20003f1d000 */
[----:B------:R-:W-:Y:S01]  /*115d0*/  LDSM.16.MT88.4 R40, [R175] ;  /* 0x00000000af28783b */ /* 0x000fe20000004200 */
[----:B------:R-:W-:Y:S01]  /*115e0*/  MOV R104, c[0x0][0x2c4] ;  /* 0x0000b10000687a02 */ /* 0x000fe20000000f00 */
[--C-:B------:R-:W-:Y:S01]  /*115f0*/  FFMA.FTZ R0, R8, c[0x0][0x2d0], -R2.reuse ;  /* 0x0000b40008007a23 */ /* 0x100fe20000010802 */
[----:B------:R-:W-:Y:S01]  /*11600*/  IADD3 R197, R197, -0x2, RZ ;  /* 0xfffffffec5c57810 */ /* 0x000fe20007ffe0ff */
[----:B------:R-:W-:Y:S01]  /*11610*/  FFMA.FTZ R3, R11, c[0x0][0x2d0], -R2 ;  /* 0x0000b4000b037a23 */ /* 0x000fe20000010802 */
[----:B------:R-:W-:Y:S01]  /*11620*/  LDSM.16.MT88.4 R52, [R176] ;  /* 0x00000000b034783b */ /* 0x000fe20000004200 */
[----:B------:R2:W-:Y:S01]  /*11630*/  MUFU.EX2 R86, R0 ;  /* 0x0000000000567308 */ /* 0x0005e20000000800 */
[----:B------:R-:W-:-:S02]  /*11640*/  ISETP.NE.AND P1, PT, R104, 0x1, PT ;  /* 0x000000016800780c */ /* 0x000fc40003f25270 */
[----:B------:R-:W-:Y:S04]  /*11650*/  LDSM.16.MT88.4 R32, [R172+0x800] ;  /* 0x00080000ac20783b */ /* 0x000fe80000004200 */
[----:B------:R-:W-:Y:S01]  /*11660*/  LDSM.16.MT88.4 R56, [R176+0x800] ;  /* 0x00080000b038783b */ /* 0x000fe20000004200 */
[----:B------:R3:W-:Y:S03]  /*11670*/  MUFU.EX2 R90, R3 ;  /* 0x00000003005a7308 */ /* 0x0007e60000000800 */
[----:B------:R-:W-:Y:S04]  /*11680*/  LDSM.16.MT88.4 R60, [R172+0x2000] ;  /* 0x00200000ac3c783b */ /* 0x000fe80000004200 */
[----:B------:R-:W-:Y:S01]  /*11690*/  LDSM.16.MT88.4 R64, [R172+0x2800] ;  /* 0x00280000ac40783b */ /* 0x000fe20000004200 */
[----:B--2---:R-:W-:-:S04]  /*116a0*/  FFMA.FTZ R0, R9, c[0x0][0x2d0], -R2 ;  /* 0x0000b40009007a23 */ /* 0x004fc80000010802 */
[----:B------:R2:W-:Y:S01]  /*116b0*/  MUFU.EX2 R84, R0 ;  /* 0x0000000000547308 */ /* 0x0005e20000000800 */
[----:B---3--:R-:W-:-:S07]  /*116c0*/  FFMA.FTZ R3, R14, c[0x0][0x2d0], -R2 ;  /* 0x0000b4000e037a23 */ /* 0x008fce0000010802 */
[----:B------:R-:W-:Y:S01]  /*116d0*/  MUFU.EX2 R95, R3 ;  /* 0x00000003005f7308 */ /* 0x000fe20000000800 */
[----:B--2---:R-:W-:Y:S02]  /*116e0*/  FFMA.FTZ R0, R10, c[0x0][0x2d0], -R2 ;  /* 0x0000b4000a007a23 */ /* 0x004fe40000010802 */
[----:B------:R-:W-:Y:S05]  /*116f0*/  LDSM.16.MT88.4 R8, [R172] ;  /* 0x00000000ac08783b */ /* 0x000fea0000004200 */
[----:B------:R2:W3:Y:S02]  /*11700*/  MUFU.EX2 R88, R0 ;  /* 0x0000000000587308 */ /* 0x0004e40000000800 */
[----:B--2---:R-:W-:Y:S01]  /*11710*/  FMUL.FTZ R0, R16, c[0x0][0x2d0] ;  /* 0x0000b40010007a20 */ /* 0x004fe20000410000 */
[----:B---3--:R-:W-:-:S04]  /*11720*/  F2FP.BF16.PACK_AB R14, R90, R88 ;  /* 0x000000585a0e723e */ /* 0x008fc800000010ff */
[----:B------:R-:W-:-:S05]  /*11730*/  FSEL R0, R0, RZ, P0 ;  /* 0x000000ff00007208 */ /* 0x000fca0000000000 */
[----:B------:R-:W-:-:S04]  /*11740*/  FFMA.FTZ R3, R6, c[0x0][0x2d0], -R0 ;  /* 0x0000b40006037a23 */ /* 0x000fc80000010800 */
[----:B------:R2:W-:Y:S02]  /*11750*/  MUFU.EX2 R87, R3 ;  /* 0x0000000300577308 */ /* 0x0005e40000000800 */
[--C-:B--2---:R-:W-:Y:S02]  /*11760*/  FFMA.FTZ R3, R7, c[0x0][0x2d0], -R0.reuse ;  /* 0x0000b40007037a23 */ /* 0x104fe40000010800 */
[----:B-1----:R-:W1:Y:S04]  /*11770*/  LDSM.16.MT88.4 R4, [R173] ;  /* 0x00000000ad04783b */ /* 0x002e680000004200 */
[----:B------:R2:W3:Y:S02]  /*11780*/  MUFU.EX2 R85, R3 ;  /* 0x0000000300557308 */ /* 0x0004e40000000800 */
[----:B--2---:R-:W-:Y:S01]  /*11790*/  FFMA.FTZ R3, R12, c[0x0][0x2d0], -R0 ;  /* 0x0000b4000c037a23 */ /* 0x004fe20000010800 */
[----:B------:R-:W-:-:S05]  /*117a0*/  F2FP.BF16.PACK_AB R12, R84, R86 ;  /* 0x00000056540c723e */ /* 0x000fca00000010ff */
[----:B------:R2:W-:Y:S02]  /*117b0*/  MUFU.EX2 R89, R3 ;  /* 0x0000000300597308 */ /* 0x0005e40000000800 */
[----:B--2---:R-:W-:Y:S01]  /*117c0*/  FFMA.FTZ R3, R13, c[0x0][0x2d0], -R0 ;  /* 0x0000b4000d037a23 */ /* 0x004fe20000010800 */
[----:B---3--:R-:W-:-:S05]  /*117d0*/  F2FP.BF16.PACK_AB R13, R85, R87 ;  /* 0x00000057550d723e */ /* 0x008fca00000010ff */
[----:B------:R2:W3:Y:S02]  /*117e0*/  MUFU.EX2 R92, R3 ;  /* 0x00000003005c7308 */ /* 0x0004e40000000800 */
[----:B--2---:R-:W-:Y:S01]  /*117f0*/  FFMA.FTZ R3, R15, c[0x0][0x2d0], -R2 ;  /* 0x0000b4000f037a23 */ /* 0x004fe20000010802 */
[----:B---3--:R-:W-:-:S05]  /*11800*/  F2FP.BF16.PACK_AB R15, R92, R89 ;  /* 0x000000595c0f723e */ /* 0x008fca00000010ff */
[----:B------:R2:W3:Y:S02]  /*11810*/  MUFU.EX2 R93, R3 ;  /* 0x00000003005d7308 */ /* 0x0004e40000000800 */
[C---:B-1----:R-:W-:Y:S08]  /*11820*/  HMMA.16816.F32.BF16 R24, R12.reuse, R4, RZ ;  /* 0x000000040c18723c */ /* 0x042ff000000418ff */
[----:B------:R-:W-:Y:S01]  /*11830*/  HMMA.16816.F32.BF16 R44, R12, R8, RZ ;  /* 0x000000080c2c723c */ /* 0x000fe200000418ff */
[----:B--2---:R-:W-:-:S02]  /*11840*/  FFMA.FTZ R3, R19, c[0x0][0x2d0], -R2 ;  /* 0x0000b40013037a23 */ /* 0x004fc40000010802 */
[----:B------:R-:W-:-:S04]  /*11850*/  FFMA.FTZ R19, R82, c[0x0][0x2d0], -R2 ;  /* 0x0000b40052137a23 */ /* 0x000fc80000010802 */
[----:B---3--:R-:W-:Y:S01]  /*11860*/  F2FP.BF16.PACK_AB R8, R93, R95 ;  /* 0x0000005f5d08723e */ /* 0x008fe200000010ff */
[----:B------:R1:W-:Y:S01]  /*11870*/  MUFU.EX2 R96, R3 ;  /* 0x0000000300607308 */ /* 0x0003e20000000800 */
[----:B------:R-:W-:Y:S01]  /*11880*/  HMMA.16816.F32.BF16 R36, R12, R10, RZ ;  /* 0x0000000a0c24723c */ /* 0x000fe200000418ff */
[----:B-1----:R-:W-:-:S06]  /*11890*/  FFMA.FTZ R3, R21, c[0x0][0x2d0], -R2 ;  /* 0x0000b40015037a23 */ /* 0x002fcc0000010802 */
[----:B------:R1:W2:Y:S02]  /*118a0*/  MUFU.EX2 R99, R3 ;  /* 0x0000000300637308 */ /* 0x0002a40000000800 */
[----:B-1----:R-:W-:Y:S01]  /*118b0*/  FFMA.FTZ R3, R18, c[0x0][0x2d0], -R0 ;  /* 0x0000b40012037a23 */ /* 0x002fe20000010800 */
[----:B--2---:R-:W-:Y:S01]  /*118c0*/  F2FP.BF16.PACK_AB R10, R99, R96 ;  /* 0x00000060630a723e */ /* 0x004fe200000010ff */
[----:B------:R-:W-:-:S04]  /*118d0*/  FFMA.FTZ R18, R81, c[0x0][0x2d0], -R2 ;  /* 0x0000b40051127a23 */ /* 0x000fc80000010802 */
[----:B------:R1:W-:Y:S02]  /*118e0*/  MUFU.EX2 R94, R3 ;  /* 0x00000003005e7308 */ /* 0x0003e40000000800 */
[----:B-1----:R-:W-:Y:S02]  /*118f0*/  FFMA.FTZ R3, R17, c[0x0][0x2d0], -R0 ;  /* 0x0000b40011037a23 */ /* 0x002fe40000010800 */
[----:B------:R-:W-:-:S04]  /*11900*/  FADD.FTZ R17, R87, R85 ;  /* 0x0000005557117221 */ /* 0x000fc80000010000 */
[----:B------:R1:W2:Y:S01]  /*11910*/  MUFU.EX2 R97, R3 ;  /* 0x0000000300617308 */ /* 0x0002a20000000800 */
[----:B------:R-:W-:Y:S02]  /*11920*/  FADD.FTZ R17, R89, R17 ;  /* 0x0000001159117221 */ /* 0x000fe40000010000 */
[--C-:B-1----:R-:W-:Y:S01]  /*11930*/  FFMA.FTZ R3, R20, c[0x0][0x2d0], -R0.reuse ;  /* 0x0000b40014037a23 */ /* 0x102fe20000010800 */
[----:B--2---:R-:W-:Y:S01]  /*11940*/  F2FP.BF16.PACK_AB R9, R97, R94 ;  /* 0x0000005e6109723e */ /* 0x004fe200000010ff */
[C---:B------:R-:W-:Y:S03]  /*11950*/  HMMA.16816.F32.BF16 R20, R12.reuse, R6, RZ ;  /* 0x000000060c14723c */ /* 0x040fe600000418ff */
[----:B------:R1:W-:Y:S05]  /*11960*/  MUFU.EX2 R98, R3 ;  /* 0x0000000300627308 */ /* 0x0003ea0000000800 */
        /* <DEDUP_REMOVED lines=10> */
[----:B------:R-:W-:Y:S02]  /*11a10*/  HMMA.16816.F32.BF16 R120, R8, R30, R20 ;  /* 0x0000001e0878723c */ /* 0x000fe40000041814 */
[----:B------:R-:W-:-:S06]  /*11a20*/  FADD.FTZ R3, R93, R3 ;  /* 0x000000035d037221 */ /* 0x000fcc0000010000 */
[C---:B------:R-:W-:Y:S08]  /*11a30*/  HMMA.16816.F32.BF16 R24, R12.reuse, R40, RZ ;  /* 0x000000280c18723c */ /* 0x040ff000000418ff */
[----:B------:R-:W-:Y:S01]  /*11a40*/  HMMA.16816.F32.BF16 R20, R12, R42, RZ ;  /* 0x0000002a0c14723c */ /* 0x000fe200000418ff */
[----:B------:R-:W2:Y:S07]  /*11a50*/  LDSM.16.MT88.4 R40, [R173+0x2000] ;  /* 0x00200000ad28783b */ /* 0x000eae0000004200 */
[C---:B------:R-:W-:Y:S01]  /*11a60*/  HMMA.16816.F32.BF16 R136, R8.reuse, R32, R44 ;  /* 0x000000200888723c */ /* 0x040fe2000004182c */
[----:B------:R-:W3:Y:S07]  /*11a70*/  LDSM.16.MT88.4 R44, [R176+0x2000] ;  /* 0x00200000b02c783b */ /* 0x000eee0000004200 */
[C---:B------:R-:W-:Y:S01]  /*11a80*/  HMMA.16816.F32.BF16 R128, R8.reuse, R34, R36 ;  /* 0x000000220880723c */ /* 0x040fe20000041824 */
[----:B------:R-:W4:Y:S04]  /*11a90*/  LDSM.16.MT88.4 R32, [R173+0x2800] ;  /* 0x00280000ad20783b */ /* 0x000f280000004200 */
[----:B------:R-:W5:Y:S03]  /*11aa0*/  LDSM.16.MT88.4 R36, [R176+0x2800] ;  /* 0x00280000b024783b */ /* 0x000f660000004200 */
[----:B------:R-:W-:Y:S08]  /*11ab0*/  HMMA.16816.F32.BF16 R160, R8, R56, R4 ;  /* 0x0000003808a0723c */ /* 0x000ff00000041804 */
[C---:B------:R-:W-:Y:S08]  /*11ac0*/  HMMA.16816.F32.BF16 R4, R12.reuse, R60, RZ ;  /* 0x0000003c0c04723c */ /* 0x040ff000000418ff */
        /* <DEDUP_REMOVED lines=9> */
[----:B----4-:R-:W-:Y:S01]  /*11b60*/  HMMA.16816.F32.BF16 R56, R8, R32, R24 ;  /* 0x000000200838723c */ /* 0x010fe20000041818 */
[----:B------:R-:W2:Y:S06]  /*11b70*/  LDSM.16.MT88.4 R24, [R175+0x2800] ;  /* 0x00280000af18783b */ /* 0x000eac0000004200 */
[--C-:B------:R-:W-:Y:S01]  /*11b80*/  FFMA.FTZ R32, R70, c[0x0][0x2d0], -R0.reuse ;  /* 0x0000b40046207a23 */ /* 0x100fe20000010800 */
[----:B------:R-:W-:Y:S01]  /*11b90*/  HMMA.16816.F32.BF16 R28, R12, R62, RZ ;  /* 0x0000003e0c1c723c */ /* 0x000fe200000418ff */
[----:B------:R-:W-:-:S07]  /*11ba0*/  FFMA.FTZ R33, R68, c[0x0][0x2d0], -R0 ;  /* 0x0000b40044217a23 */ /* 0x000fce0000010800 */
[----:B-----5:R-:W-:Y:S07]  /*11bb0*/  HMMA.16816.F32.BF16 R124, R8, R36, R4 ;  /* 0x00000024087c723c */ /* 0x020fee0000041804 */
        /* <DEDUP_REMOVED lines=91> */
[----:B------:R-:W-:Y:S01]  /*12170*/  MOV R0, R240 ;  /* 0x000000f000007202 */ /* 0x000fe20000000f00 */
[----:B------:R-:W-:-:S05]  /*12180*/  @P1 IMAD.HI.U32 R2, R240, c[0x0][0x2c8], RZ ;  /* 0x0000b200f0021a27 */ /* 0x000fca00078e00ff */
[----:B------:R-:W-:-:S04]  /*12190*/  @P1 SHF.R.U32.HI R0, RZ, c[0x0][0x2cc], R2 ;  /* 0x0000b300ff001a19 */ /* 0x000fc80000011602 */
[----:B------:R-:W-:Y:S01]  /*121a0*/  IADD3 R0, R0, R241, -R242 ;  /* 0x000000f100007210 */ /* 0x000fe20007ffe8f2 */
[----:B----4-:R-:W-:Y:S03]  /*121b0*/  HMMA.16816.F32.BF16 R24, R12, R20, RZ ;  /* 0x000000140c18723c */ /* 0x010fe600000418ff */
[----:B------:R-:W-:-:S04]  /*121c0*/  SHF.R.S32.HI R2, RZ, 0x1f, R0 ;  /* 0x0000001fff027819 */ /* 0x000fc80000011400 */
[----:B------:R-:W-:Y:S01]  /*121d0*/  LEA.HI R0, R2, R0, RZ, 0x6 ;  /* 0x0000000002007211 */ /* 0x000fe200078f30ff */
[----:B------:R-:W-:Y:S01]  /*121e0*/  HMMA.16816.F32.BF16 R12, R12, R22, RZ ;  /* 0x000000160c0c723c */ /* 0x000fe200000418ff */
[----:B------:R-:W1:Y:S02]  /*121f0*/  LDSM.16.MT88.4 R20, [R175+0x4800] ;  /* 0x00480000af14783b */ /* 0x000e640000004200 */
[----:B------:R-:W-:-:S04]  /*12200*/  SHF.R.S32.HI R0, RZ, 0x6, R0 ;  /* 0x00000006ff007819 */ /* 0x000fc80000011400 */
[----:B------:R-:W-:-:S04]  /*12210*/  IMNMX R217, R215, R0, !PT ;  /* 0x00000000d7d97217 */ /* 0x000fc80007800200 */
[----:B------:R-:W-:-:S05]  /*12220*/  ISETP.GE.AND P0, PT, R197, R217, PT ;  /* 0x000000d9c500720c */ /* 0x000fca0003f06270 */
        /* <DEDUP_REMOVED lines=74> */
[----:B------:R-:W-:Y:S03]  /*126d0*/  @!UPT UIADD3 URZ, URZ, URZ, URZ ;  /* 0x0000003f3f3ff290 */ /* 0x000fe6000fffe03f */
[----:B------:R-:W-:Y:S11]  /*126e0*/  @!P0 BRA `(.L_x_1391) ;  /* 0x000032a000008947 */ /* 0x000ff60003800000 */
[----:B------:R-:W-:Y:S02]  /*126f0*/  MOV R105, R16 ;  /* 0x0000001000697202 */ /* 0x000fe40000000f00 */
[----:B------:R-:W-:-:S07]  /*12700*/  MOV R104, R101 ;  /* 0x0000006500687202 */ /* 0x000fce0000000f00 */
.L_x_1402:
        /* <DEDUP_REMOVED lines=20> */
[----:B------:R-:W-:Y:S01]  /*12850*/  SHF.L.U64.HI R23, R207, 0x1, R219 ;  /* 0x00000001cf177819 */ /* 0x000fe200000102db */
[----:B------:R-:W-:Y:S01]  /*12860*/  IMAD R0, R0, c[0x0][0x208], RZ ;  /* 0x0000820000007a24 */ /* 0x000fe200078e02ff */
[----:B------:R-:W-:Y:S01]  /*12870*/  SHF.L.U64.HI R21, R206, 0x1, R220 ;  /* 0x00000001ce157819 */ /* 0x000fe200000102dc */
[----:B------:R-:W-:Y:S01]  /*12880*/  IMAD R4, R4, c[0x0][0x218], RZ ;  /* 0x0000860004047a24 */ /* 0x000fe200078e02ff */
[----:B------:R-:W-:Y:S01]  /*12890*/  SHF.L.U32 R20, R206, 0x1, RZ ;  /* 0x00000001ce147819 */ /* 0x000fe200000006ff */
[----:B------:R-:W-:Y:S01]  /*128a0*/  IMAD R0, R198, c[0x0][0x20c], R0 ;  /* 0x00008300c6007a24 */ /* 0x000fe200078e0200 */
[----:B------:R-:W-:Y:S01]  /*128b0*/  SHF.L.U64.HI R15, R204, 0x1, R205 ;  /* 0x00000001cc0f7819 */ /* 0x000fe200000102cd */
[----:B------:R-:W-:Y:S02]  /*128c0*/  IMAD R4, R196, c[0x0][0x21c], R4 ;  /* 0x00008700c4047a24 */ /* 0x000fe400078e0204 */
[----:B------:R-:W-:Y:S02]  /*128d0*/  IMAD.IADD R3, R3, 0x1, R0 ;  /* 0x0000000103037824 */ /* 0x000fe400078e0200 */
[----:B------:R-:W-:Y:S02]  /*128e0*/  IMAD.SHL.U32 R14, R204, 0x2, RZ ;  /* 0x00000002cc0e7824 */ /* 0x000fe400078e00ff */
[----:B------:R-:W-:Y:S05]  /*128f0*/  IMAD.WIDE.U32 R2, R196, c[0x0][0x218], R2 ;  /* 0x00008600c4027a25 */ /* 0x000fea00078e0002 */
[----:B------:R-:W-:Y:S04]  /*12900*/  IADD3 R0, P0, R222, R2, RZ ;  /* 0x00000002de007210 */ /* 0x000fe80007f1e0ff */
[----:B------:R-:W-:Y:S02]  /*12910*/  IADD3.X R2, R224, R3, R4, P0, !PT ;  /* 0x00000003e0027210 */ /* 0x000fe400007fe404 */
[C---:B------:R-:W-:Y:S04]  /*12920*/  LEA R13, P0, R0.reuse, c[0x0][0x1f8], 0x1 ;  /* 0x00007e00000d7a11 */ /* 0x040fe800078008ff */
[----:B------:R-:W-:Y:S01]  /*12930*/  LEA.HI.X R5, R0, c[0x0][0x1fc], R2, 0x1, P0 ;  /* 0x00007f0000057a11 */ /* 0x000fe200000f0c02 */
[----:B------:R-:W-:-:S06]  /*12940*/  BRA.DIV ~URZ, `(.L_x_1394) ;  /* 0x0000be627f007947 */ /* 0x000fcc000b800000 */
[----:B------:R4:W3:Y:S02]  /*12950*/  SHFL.IDX PT, R4, R5, RZ, 0x181f ;  /* 0x00181fff05047589 */ /* 0x0008e400000e0000 */
.L_x_1488:
[----:B------:R-:W-:-:S05]  /*12960*/  BRA.DIV ~URZ, `(.L_x_1395) ;  /* 0x0000beb27f007947 */ /* 0x000fca000b800000 */
[----:B------:R-:W5:Y:S01]  /*12970*/  SHFL.IDX PT, R0, R13, RZ, 0x181f ;  /* 0x00181fff0d007589 */ /* 0x000f6200000e0000 */
[----:B------:R-:W-:Y:S02]  /*12980*/  ISETP.GE.AND P3, PT, R204, c[0x0][0x1d4], PT ;  /* 0x00007500cc007a0c */ /* 0x000fe40003f66270 */
[----:B------:R-:W-:Y:S04]  /*12990*/  ISETP.GE.AND P1, PT, R206, c[0x0][0x1d4], PT ;  /* 0x00007500ce007a0c */ /* 0x000fe80003f26270 */
[----:B------:R-:W-:Y:S02]  /*129a0*/  SEL R12, RZ, 0x10, P1 ;  /* 0x00000010ff0c7807 */ /* 0x000fe40000800000 */
[----:B-----5:R-:W-:Y:S05]  /*129b0*/  IADD3 R2, P0, R0, R14, RZ ;  /* 0x0000000e00027210 */ /* 0x020fea0007f1e0ff */
[----:B---3--:R-:W-:Y:S01]  /*129c0*/  IMAD.X R3, R4, 0x1, R15, P0 ;  /* 0x0000000104037824 */ /* 0x008fe200000e060f */
[----:B------:R-:W-:Y:S04]  /*129d0*/  ISETP.GE.AND P0, PT, R207, c[0x0][0x1d4], PT ;  /* 0x00007500cf007a0c */ /* 0x000fe80003f06270 */
[----:B------:R-:W-:Y:S01]  /*129e0*/  @!PT LDS RZ, [RZ] ;  /* 0x00000000fffff984 */ /* 0x000fe20000000800 */
[----:B------:R-:W-:Y:S01]  /*129f0*/  @!PT LDS RZ, [RZ] ;  /* 0x00000000fffff984 */ /* 0x000fe20000000800 */
[----:B------:R3:W-:Y:S02]  /*12a00*/  LDGSTS.E.BYPASS.LTC128B.128 [R194+0x100], [R2.64], !P3 ;  /* 0x0010000002c27fae */ /* 0x0007e4000d901d48 */
[----:B---3--:R-:W-:Y:S05]  /*12a10*/  IADD3 R2, P2, R0, R20, RZ ;  /* 0x0000001400027210 */ /* 0x008fea0007f5e0ff */
[----:B------:R-:W-:Y:S01]  /*12a20*/  IMAD.X R3, R4, 0x1, R21, P2 ;  /* 0x0000000104037824 */ /* 0x000fe200010e0615 */
[----:B------:R-:W-:Y:S02]  /*12a30*/  IADD3 R6, P2, R0, R22, RZ ;  /* 0x0000001600067210 */ /* 0x000fe40007f5e0ff */
[----:B------:R-:W3:Y:S03]  /*12a40*/  SHFL.IDX PT, R0, R13, 0x1, 0x181f ;  /* 0x00381f000d007f89 */ /* 0x000ee600000e0000 */
[----:B------:R-:W-:Y:S01]  /*12a50*/  IMAD.X R7, R4, 0x1, R23, P2 ;  /* 0x0000000104077824 */ /* 0x000fe200010e0617 */
[----:B------:R4:W-:Y:S04]  /*12a60*/  LDGSTS.E.BYPASS.LTC128B.128 [R194+0x2100], [R2.64], !P1 ;  /* 0x0210000002c27fae */ /* 0x0009e8000c901d48 */
[----:B------:R5:W-:Y:S04]  /*12a70*/  LDGSTS.E.BYPASS.LTC128B.128 [R194+0x4100], [R6.64], !P0 ;  /* 0x0410000006c27fae */ /* 0x000be8000c101d48 */
[----:B------:R2:W1:Y:S02]  /*12a80*/  SHFL.IDX PT, R4, R5, 0x1, 0x181f ;  /* 0x00381f0005047f89 */ /* 0x00046400000e0000 */
[----:B--2-4-:R-:W-:Y:S02]  /*12a90*/  SEL R5, RZ, 0x10, P3 ;  /* 0x00000010ff057807 */ /* 0x014fe40001800000 */
[----:B-----5:R-:W-:Y:S02]  /*12aa0*/  SEL R7, RZ, 0x10, P0 ;  /* 0x00000010ff077807 */ /* 0x020fe40000000000 */
.L_x_1489:
[C---:B-1-3--:R-:W-:Y:S02]  /*12ab0*/  IADD3 R2, -R5.reuse, 0x10, RZ ;  /* 0x0000001005027810 */ /* 0x04afe40007ffe1ff */
        /* <DEDUP_REMOVED lines=20> */
.L_x_1393:
[----:B------:R-:W-:Y:S05]  /*12c00*/  BSYNC B0 ;  /* 0x0000000000007941 */ /* 0x000fea0003800000 */
.L_x_1392:
        /* <DEDUP_REMOVED lines=154> */
[----:B------:R-:W-:Y:S01]  /*135b0*/  IMAD.MOV.U32 R0, RZ, RZ, c[0x0][0x2b8] ;  /* 0x0000ae00ff007624 */ /* 0x000fe200078e00ff */
[----:B------:R-:W-:Y:S01]  /*135c0*/  ISETP.GT.AND P1, PT, R221, 0x3f, PT ;  /* 0x0000003fdd00780c */ /* 0x000fe20003f24270 */
[----:B------:R-:W-:Y:S01]  /*135d0*/  IMAD R2, R197, 0x40, R239 ;  /* 0x00000040c5027824 */ /* 0x000fe200078e02ef */
[C---:B------:R-:W-:Y:S01]  /*135e0*/  SHF.L.U64.HI R156, R207.reuse, 0x1, R219 ;  /* 0x00000001cf9c7819 */ /* 0x040fe200000102db */
[----:B------:R-:W-:Y:S01]  /*135f0*/  IMAD.MOV.U32 R196, RZ, RZ, RZ ;  /* 0x000000ffffc47224 */ /* 0x000fe200078e00ff */
[----:B------:R-:W-:Y:S01]  /*13600*/  ISETP.NE.AND P2, PT, R0, 0x1, PT ;  /* 0x000000010000780c */ /* 0x000fe20003f45270 */
        /* <DEDUP_REMOVED lines=31> */
.L_x_1490:
        /* <DEDUP_REMOVED lines=21> */
.L_x_1491:
        /* <DEDUP_REMOVED lines=21> */
.L_x_1397:
[----:B------:R-:W-:Y:S05]  /*13aa0*/  BSYNC B0 ;  /* 0x0000000000007941 */ /* 0x000fea0003800000 */
.L_x_1396:
[----:B------:R-:W-:Y:S01]  /*13ab0*/  IMAD.MOV.U32 R0, RZ, RZ, c[0x0][0x2c4] ;  /* 0x0000b100ff007624 */ /* 0x000fe200078e00ff */
[----:B------:R-:W0:Y:S01]  /*13ac0*/  LDGDEPBAR ;  /* 0x00000000000079af */ /* 0x000e220000000000 */
[----:B------:R-:W-:Y:S03]  /*13ad0*/  IMAD.IADD R100, R249, 0x1, R240 ;  /* 0x00000001f9647824 */ /* 0x000fe600078e02f0 */
[----:B------:R-:W-:Y:S11]  /*13ae0*/  ISETP.NE.AND P0, PT, R0, 0x1, PT ;  /* 0x000000010000780c */ /* 0x000ff60003f05270 */
[----:B------:R-:W-:Y:S02]  /*13af0*/  @!UPT UIADD3 URZ, URZ, URZ, URZ ;  /* 0x0000003f3f3ff290 */ /* 0x000fe4000fffe03f */
        /* <DEDUP_REMOVED lines=8> */
.L_x_1492:
[----:B---3--:R-:W-:Y:S05]  /*13b80*/  IMAD.IADD R0, R101, 0x1, R0 ;  /* 0x0000000165007824 */ /* 0x008fea00078e0200 */
[C---:B------:R-:W-:Y:S02]  /*13b90*/  ISETP.GT.AND P0, PT, R0.reuse, RZ, PT ;  /* 0x000000ff0000720c */ /* 0x040fe40003f04270 */
[C---:B------:R-:W-:Y:S02]  /*13ba0*/  ISETP.GT.AND P2, PT, R0.reuse, 0x1, PT ;  /* 0x000000010000780c */ /* 0x040fe40003f44270 */
[C---:B------:R-:W-:Y:S02]  /*13bb0*/  ISETP.GT.AND P3, PT, R0.reuse, 0x8, PT ;  /* 0x000000080000780c */ /* 0x040fe40003f64270 */
[----:B------:R-:W-:Y:S02]  /*13bc0*/  ISETP.GT.AND P4, PT, R0, 0x9, PT ;  /* 0x000000090000780c */ /* 0x000fe40003f84270 */
[----:B------:R-:W-:Y:S02]  /*13bd0*/  FSEL R155, R4, -INF , P0 ;  /* 0xff800000049b7808 */ /* 0x000fe40000000000 */
[C---:B------:R-:W-:Y:S02]  /*13be0*/  ISETP.GT.AND P1, PT, R0.reuse, 0x10, PT ;  /* 0x000000100000780c */ /* 0x040fe40003f24270 */
[----:B------:R-:W-:Y:S02]  /*13bf0*/  ISETP.GT.AND P0, PT, R0, 0x11, PT ;  /* 0x000000110000780c */ /* 0x000fe40003f04270 */
[----:B------:R-:W-:Y:S02]  /*13c00*/  FSEL R159, R5, -INF , P2 ;  /* 0xff800000059f7808 */ /* 0x000fe40001000000 */
[----:B------:R-:W-:Y:S02]  /*13c10*/  FSEL R158, R8, -INF , P3 ;  /* 0xff800000089e7808 */ /* 0x000fe40001800000 */
[C---:B------:R-:W-:Y:S02]  /*13c20*/  ISETP.GT.AND P3, PT, R0.reuse, 0x18, PT ;  /* 0x000000180000780c */ /* 0x040fe40003f64270 */
[----:B------:R-:W-:Y:S02]  /*13c30*/  FSEL R157, R9, -INF , P4 ;  /* 0xff800000099d7808 */ /* 0x000fe40002000000 */
[----:B------:R-:W-:Y:S02]  /*13c40*/  ISETP.GT.AND P4, PT, R0, 0x19, PT ;  /* 0x000000190000780c */ /* 0x000fe40003f84270 */
[----:B------:R-:W-:Y:S02]  /*13c50*/  FSEL R156, R12, -INF , P1 ;  /* 0xff8000000c9c7808 */ /* 0x000fe40000800000 */
[C---:B------:R-:W-:Y:S02]  /*13c60*/  ISETP.GT.AND P2, PT, R0.reuse, 0x20, PT ;  /* 0x000000200000780c */ /* 0x040fe40003f44270 */
[----:B------:R-:W-:Y:S02]  /*13c70*/  FSEL R154, R13, -INF , P0 ;  /* 0xff8000000d9a7808 */ /* 0x000fe40000000000 */
[C---:B------:R-:W-:Y:S02]  /*13c80*/  ISETP.GT.AND P1, PT, R0.reuse, 0x21, PT ;  /* 0x000000210000780c */ /* 0x040fe40003f24270 */
[----:B------:R-:W-:Y:S02]  /*13c90*/  ISETP.GT.AND P0, PT, R0, 0x28, PT ;  /* 0x000000280000780c */ /* 0x000fe40003f04270 */
[----:B------:R-:W-:Y:S02]  /*13ca0*/  FSEL R153, R16, -INF , P3 ;  /* 0xff80000010997808 */ /* 0x000fe40001800000 */
[----:B------:R-:W-:Y:S02]  /*13cb0*/  FSEL R152, R17, -INF , P4 ;  /* 0xff80000011987808 */ /* 0x000fe40002000000 */
[----:B------:R-:W-:Y:S02]  /*13cc0*/  ISETP.GT.AND P4, PT, R0, 0x29, PT ;  /* 0x000000290000780c */ /* 0x000fe40003f84270 */
[----:B------:R-:W-:Y:S02]  /*13cd0*/  FSEL R151, R20, -INF , P2 ;  /* 0xff80000014977808 */ /* 0x000fe40001000000 */
[C---:B------:R-:W-:Y:S02]  /*13ce0*/  ISETP.GT.AND P3, PT, R0.reuse, 0x30, PT ;  /* 0x000000300000780c */ /* 0x040fe40003f64270 */
[----:B------:R-:W-:Y:S02]  /*13cf0*/  FSEL R150, R21, -INF , P1 ;  /* 0xff80000015967808 */ /* 0x000fe40000800000 */
[----:B------:R-:W-:Y:S02]  /*13d00*/  ISETP.GT.AND P2, PT, R0, 0x31, PT ;  /* 0x000000310000780c */ /* 0x000fe40003f44270 */
[----:B-1----:R-:W-:Y:S02]  /*13d10*/  FSEL R149, R24, -INF , P0 ;  /* 0xff80000018957808 */ /* 0x002fe40000000000 */
[C---:B------:R-:W-:Y:S02]  /*13d20*/  ISETP.GT.AND P1, PT, R0.reuse, 0x38, PT ;  /* 0x000000380000780c */ /* 0x040fe40003f24270 */
[----:B------:R-:W-:Y:S02]  /*13d30*/  ISETP.GT.AND P0, PT, R0, 0x39, PT ;  /* 0x000000390000780c */ /* 0x000fe40003f04270 */
[----:B------:R-:W-:Y:S02]  /*13d40*/  FSEL R148, R25, -INF , P4 ;  /* 0xff80000019947808 */ /* 0x000fe40002000000 */
[----:B------:R-:W-:Y:S02]  /*13d50*/  FSEL R28, R28, -INF , P3 ;  /* 0xff8000001c1c7808 */ /* 0x000fe40001800000 */
[----:B------:R-:W-:Y:S02]  /*13d60*/  FSEL R29, R29, -INF , P2 ;  /* 0xff8000001d1d7808 */ /* 0x000fe40001000000 */
[----:B------:R-:W-:Y:S02]  /*13d70*/  FSEL R25, R32, -INF , P1 ;  /* 0xff80000020197808 */ /* 0x000fe40000800000 */
[----:B------:R-:W-:Y:S01]  /*13d80*/  FSEL R4, R33, -INF , P0 ;  /* 0xff80000021047808 */ /* 0x000fe20000000000 */
[----:B------:R-:W-:-:S05]  /*13d90*/  BRA.DIV ~URZ, `(.L_x_1401) ;  /* 0x0000afb27f007947 */ /* 0x000fca000b800000 */
[----:B------:R-:W1:Y:S02]  /*13da0*/  SHFL.IDX PT, R0, R100, 0x1, 0x1c1f ;  /* 0x003c1f0064007f89 */ /* 0x000e6400000e0000 */
[----:B-1----:R-:W-:Y:S05]  /*13db0*/  IMAD.IADD R0, R101, 0x1, R0 ;  /* 0x0000000165007824 */ /* 0x002fea00078e0200 */
        /* <DEDUP_REMOVED lines=30> */
[----:B------:R-:W-:Y:S02]  /*13fa0*/  FMNMX.FTZ R0, R159, R0, !PT ;  /* 0x000000009f007209 */ /* 0x000fe40007810000 */
[----:B------:R-:W-:Y:S02]  /*13fb0*/  FSEL R7, R31, -INF , P2 ;  /* 0xff8000001f077808 */ /* 0x000fe40001000000 */
[----:B------:R-:W-:Y:S02]  /*13fc0*/  FMNMX.FTZ R0, R158, R0, !PT ;  /* 0x000000009e007209 */ /* 0x000fe40007810000 */
[----:B------:R-:W-:Y:S02]  /*13fd0*/  FSEL R6, R34, -INF , P1 ;  /* 0xff80000022067808 */ /* 0x000fe40000800000 */
[----:B------:R-:W-:Y:S02]  /*13fe0*/  FMNMX.FTZ R0, R157, R0, !PT ;  /* 0x000000009d007209 */ /* 0x000fe40007810000 */
[----:B------:R-:W-:Y:S02]  /*13ff0*/  FSEL R5, R35, -INF , P0 ;  /* 0xff80000023057808 */ /* 0x000fe40000000000 */
        /* <DEDUP_REMOVED lines=33> */
[----:B-12---:R-:W-:Y:S06]  /*14210*/  FMNMX.FTZ R100, R0, R2, !PT ;  /* 0x0000000200647209 */ /* 0x006fec0007810000 */
[----:B------:R1:W2:Y:S02]  /*14220*/  SHFL.BFLY PT, R0, R100, 0x1, 0x1f ;  /* 0x0c201f0064007f89 */ /* 0x0002a400000e0000 */
.L_x_1493:
        /* <DEDUP_REMOVED lines=27> */
[----:B------:R-:W-:Y:S03]  /*143e0*/  FFMA.FTZ R158, R153, c[0x0][0x2d0], -R2 ;  /* 0x0000b400999e7a23 */ /* 0x000fe60000010802 */
[----:B------:R-:W-:Y:S10]  /*143f0*/  MUFU.EX2 R22, R22 ;  /* 0x0000001600167308 */ /* 0x000ff40000000800 */
[----:B------:R-:W2:Y:S02]  /*14400*/  MUFU.EX2 R23, R23 ;  /* 0x0000001700177308 */ /* 0x000ea40000000800 */
[----:B--2---:R-:W-:Y:S01]  /*14410*/  F2FP.BF16.PACK_AB R150, R23, R22 ;  /* 0x000000161796723e */ /* 0x004fe200000010ff */
[----:B------:R-:W-:Y:S01]  /*14420*/  FFMA.FTZ R2, R0, R209, R18 ;  /* 0x000000d100027223 */ /* 0x000fe20000010012 */
[----:B------:R-:W-:Y:S01]  /*14430*/  F2FP.BF16.PACK_AB R148, R4, R18 ;  /* 0x000000120494723e */ /* 0x000fe200000010ff */
[----:B------:R-:W-:Y:S02]  /*14440*/  FMUL.FTZ R32, R0, R108 ;  /* 0x0000006c00207220 */ /* 0x000fe40000410000 */
[----:B------:R-:W-:Y:S01]  /*14450*/  FADD.FTZ R19, R4, R2 ;  /* 0x0000000204137221 */ /* 0x000fe20000010000 */
[C---:B------:R-:W-:Y:S01]  /*14460*/  FSEL R2, R3.reuse, RZ, P0 ;  /* 0x000000ff03027208 */ /* 0x040fe20000000000 */
[----:B------:R-:W-:Y:S02]  /*14470*/  FMUL.FTZ R4, R3, c[0x0][0x2d0] ;  /* 0x0000b40003047a20 */ /* 0x000fe40000410000 */
[----:B------:R-:W-:Y:S02]  /*14480*/  FMUL.FTZ R33, R0, R109 ;  /* 0x0000006d00217220 */ /* 0x000fe40000410000 */
[----:B------:R-:W-:Y:S01]  /*14490*/  FADD.FTZ R2, -R2, R105 ;  /* 0x0000006902027221 */ /* 0x000fe20000010100 */
[----:B------:R-:W-:Y:S01]  /*144a0*/  FSEL R4, R4, RZ, P0 ;  /* 0x000000ff04047208 */ /* 0x000fe20000000000 */
[----:B------:R-:W-:Y:S01]  /*144b0*/  FMUL.FTZ R25, R0, R117 ;  /* 0x0000007500197220 */ /* 0x000fe20000410000 */
[----:B------:R-:W-:Y:S01]  /*144c0*/  MUFU.EX2 R105, R158 ;  /* 0x0000009e00697308 */ /* 0x000fe20000000800 */
[----:B------:R-:W-:Y:S01]  /*144d0*/  FMUL.FTZ R2, R2, c[0x0][0x2d0] ;  /* 0x0000b40002027a20 */ /* 0x000fe20000410000 */
[----:B------:R-:W-:Y:S01]  /*144e0*/  ISETP.GT.AND P0, PT, R197, R217, PT ;  /* 0x000000d9c500720c */ /* 0x000fe20003f04270 */
[--C-:B------:R-:W-:Y:S01]  /*144f0*/  FFMA.FTZ R17, R17, c[0x0][0x2d0], -R4.reuse ;  /* 0x0000b40011117a23 */ /* 0x100fe20000010804 */
[----:B------:R-:W-:Y:S01]  /*14500*/  IADD3 R197, R197, -0x1, RZ ;  /* 0xffffffffc5c57810 */ /* 0x000fe20007ffe0ff */
[--C-:B------:R-:W-:Y:S02]  /*14510*/  FFMA.FTZ R170, R7, c[0x0][0x2d0], -R4.reuse ;  /* 0x0000b40007aa7a23 */ /* 0x100fe40000010804 */
[--C-:B------:R-:W-:Y:S02]  /*14520*/  FFMA.FTZ R18, R24, c[0x0][0x2d0], -R4.reuse ;  /* 0x0000b40018127a23 */ /* 0x100fe40000010804 */
[--C-:B-1----:R-:W-:Y:S01]  /*14530*/  FFMA.FTZ R100, R21, c[0x0][0x2d0], -R4.reuse ;  /* 0x0000b40015647a23 */ /* 0x102fe20000010804 */
[----:B------:R-:W1:Y:S01]  /*14540*/  MUFU.EX2 R2, R2 ;  /* 0x0000000200027308 */ /* 0x000e620000000800 */
[--C-:B------:R-:W-:Y:S02]  /*14550*/  FFMA.FTZ R104, R20, c[0x0][0x2d0], -R4.reuse ;  /* 0x0000b40014687a23 */ /* 0x100fe40000010804 */
[--C-:B------:R-:W-:Y:S02]  /*14560*/  FFMA.FTZ R154, R16, c[0x0][0x2d0], -R4.reuse ;  /* 0x0000b400109a7a23 */ /* 0x100fe40000010804 */
[----:B------:R-:W-:Y:S02]  /*14570*/  FMUL.FTZ R16, R0, R124 ;  /* 0x0000007c00107220 */ /* 0x000fe40000410000 */
[--C-:B------:R-:W-:Y:S02]  /*14580*/  FFMA.FTZ R199, R6, c[0x0][0x2d0], -R4.reuse ;  /* 0x0000b40006c77a23 */ /* 0x100fe40000010804 */
[--C-:B------:R-:W-:Y:S01]  /*14590*/  FFMA.FTZ R161, R11, c[0x0][0x2d0], -R4.reuse ;  /* 0x0000b4000ba17a23 */ /* 0x100fe20000010804 */
[----:B------:R2:W3:Y:S01]  /*145a0*/  MUFU.EX2 R7, R17 ;  /* 0x0000001100077308 */ /* 0x0004e20000000800 */
        /* <DEDUP_REMOVED lines=11> */
[----:B------:R-:W4:Y:S01]  /*14660*/  MUFU.EX2 R6, R18 ;  /* 0x0000001200067308 */ /* 0x000f220000000800 */
[----:B------:R-:W-:Y:S02]  /*14670*/  FFMA.FTZ R202, R5, c[0x0][0x2d0], -R4 ;  /* 0x0000b40005ca7a23 */ /* 0x000fe40000010804 */
[----:B------:R-:W-:Y:S02]  /*14680*/  FADD.FTZ R4, R22, R19 ;  /* 0x0000001316047221 */ /* 0x000fe40000010000 */
[----:B--2---:R-:W-:Y:S02]  /*14690*/  FMUL.FTZ R17, R0, R125 ;  /* 0x0000007d00117220 */ /* 0x004fe40000410000 */
[----:B---3--:R-:W-:Y:S02]  /*146a0*/  FFMA.FTZ R5, R2, R203, R7 ;  /* 0x000000cb02057223 */ /* 0x008fe40000010007 */
[----:B------:R-:W-:Y:S01]  /*146b0*/  FADD.FTZ R152, R23, R4 ;  /* 0x0000000417987221 */ /* 0x000fe20000010000 */
[----:B------:R-:W2:Y:S01]  /*146c0*/  MUFU.EX2 R125, R104 ;  /* 0x00000068007d7308 */ /* 0x000ea20000000800 */
[C---:B------:R-:W-:Y:S02]  /*146d0*/  FMUL.FTZ R4, R0.reuse, R136 ;  /* 0x0000008800047220 */ /* 0x040fe40000410000 */
[C---:B------:R-:W-:Y:S02]  /*146e0*/  FMUL.FTZ R8, R0.reuse, R132 ;  /* 0x0000008400087220 */ /* 0x040fe40000410000 */
[----:B------:R-:W-:Y:S02]  /*146f0*/  FMUL.FTZ R9, R0, R133 ;  /* 0x0000008500097220 */ /* 0x000fe40000410000 */
[C---:B------:R-:W-:Y:S02]  /*14700*/  FMUL.FTZ R10, R2.reuse, R134 ;  /* 0x00000086020a7220 */ /* 0x040fe40000410000 */
[----:B------:R-:W-:Y:S01]  /*14710*/  FMUL.FTZ R11, R2, R135 ;  /* 0x00000087020b7220 */ /* 0x000fe20000410000 */
[----:B------:R-:W3:Y:S01]  /*14720*/  MUFU.EX2 R100, R160 ;  /* 0x000000a000647308 */ /* 0x000ee20000000800 */
[C---:B------:R-:W-:Y:S01]  /*14730*/  FMUL.FTZ R12, R0.reuse, R128 ;  /* 0x00000080000c7220 */ /* 0x040fe20000410000 */
[----:B------:R-:W-:Y:S01]  /*14740*/  LDSM.16.MT88.4 R132, [R172+0x1800] ;  /* 0x00180000ac84783b */ /* 0x000fe20000004200 */
[----:B------:R-:W-:Y:S01]  /*14750*/  FMUL.FTZ R13, R0, R129 ;  /* 0x00000081000d7220 */ /* 0x000fe20000410000 */
[C---:B----4-:R-:W-:Y:S01]  /*14760*/  F2FP.BF16.PACK_AB R149, R6.reuse, R7 ;  /* 0x000000070695723e */ /* 0x050fe200000010ff */
[----:B------:R-:W-:Y:S02]  /*14770*/  FADD.FTZ R203, R6, R5 ;  /* 0x0000000506cb7221 */ /* 0x000fe40000010000 */
[----:B------:R-:W-:Y:S02]  /*14780*/  FMUL.FTZ R5, R0, R137 ;  /* 0x0000008900057220 */ /* 0x000fe40000410000 */
[C---:B------:R-:W-:Y:S01]  /*14790*/  FMUL.FTZ R6, R2.reuse, R138 ;  /* 0x0000008a02067220 */ /* 0x040fe20000410000 */
[----:B------:R-:W-:Y:S01]  /*147a0*/  MUFU.EX2 R104, R157 ;  /* 0x0000009d00687308 */ /* 0x000fe20000000800 */
[C---:B------:R-:W-:Y:S02]  /*147b0*/  FMUL.FTZ R7, R2.reuse, R139 ;  /* 0x0000008b02077220 */ /* 0x040fe40000410000 */
[C---:B------:R-:W-:Y:S01]  /*147c0*/  FMUL.FTZ R14, R2.reuse, R130 ;  /* 0x00000082020e7220 */ /* 0x040fe20000410000 */
[----:B--2---:R-:W-:Y:S01]  /*147d0*/  F2FP.BF16.PACK_AB R151, R125, R124 ;  /* 0x0000007c7d97723e */ /* 0x004fe200000010ff */
        /* <DEDUP_REMOVED lines=8> */
[----:B------:R-:W1:Y:S01]  /*14860*/  LDSM.16.MT88.4 R108, [R173] ;  /* 0x00000000ad6c783b */ /* 0x000e620000004200 */
[----:B------:R-:W-:Y:S02]  /*14870*/  MUFU.EX2 R208, R154 ;  /* 0x0000009a00d07308 */ /* 0x000fe40000000800 */
[C---:B------:R-:W-:Y:S02]  /*14880*/  FMUL.FTZ R15, R2.reuse, R131 ;  /* 0x00000083020f7220 */ /* 0x040fe40000410000 */
[----:B------:R-:W-:Y:S02]  /*14890*/  FMUL.FTZ R23, R2, R123 ;  /* 0x0000007b02177220 */ /* 0x000fe40000410000 */
[----:B------:R-:W-:Y:S01]  /*148a0*/  FMUL.FTZ R24, R0, R116 ;  /* 0x0000007400187220 */ /* 0x000fe20000410000 */
[----:B------:R-:W-:Y:S03]  /*148b0*/  LDSM.16.MT88.4 R120, [R176+0x1000] ;  /* 0x00100000b078783b */ /* 0x000fe60000004200 */
[C---:B------:R-:W-:Y:S01]  /*148c0*/  FMUL.FTZ R26, R2.reuse, R118 ;  /* 0x00000076021a7220 */ /* 0x040fe20000410000 */
[----:B------:R-:W-:Y:S01]  /*148d0*/  MUFU.EX2 R154, R164 ;  /* 0x000000a4009a7308 */ /* 0x000fe20000000800 */
[----:B------:R-:W-:Y:S02]  /*148e0*/  FMUL.FTZ R27, R2, R119 ;  /* 0x00000077021b7220 */ /* 0x000fe40000410000 */
[C---:B------:R-:W-:Y:S01]  /*148f0*/  FMUL.FTZ R28, R0.reuse, R112 ;  /* 0x00000070001c7220 */ /* 0x040fe20000410000 */
[----:B------:R-:W-:Y:S01]  /*14900*/  LDSM.16.MT88.4 R116, [R173+0x800] ;  /* 0x00080000ad74783b */ /* 0x000fe20000004200 */
[----:B------:R-:W-:Y:S02]  /*14910*/  FMUL.FTZ R29, R0, R113 ;  /* 0x00000071001d7220 */ /* 0x000fe40000410000 */
[C---:B------:R-:W-:Y:S02]  /*14920*/  FMUL.FTZ R30, R2.reuse, R114 ;  /* 0x00000072021e7220 */ /* 0x040fe40000410000 */
[----:B------:R-:W-:Y:S01]  /*14930*/  FMUL.FTZ R31, R2, R115 ;  /* 0x00000073021f7220 */ /* 0x000fe20000410000 */
[----:B------:R-:W-:Y:S01]  /*14940*/  MUFU.EX2 R160, R153 ;  /* 0x0000009900a07308 */ /* 0x000fe20000000800 */
[C---:B------:R-:W-:Y:S01]  /*14950*/  FMUL.FTZ R36, R0.reuse, R36 ;  /* 0x0000002400247220 */ /* 0x040fe20000410000 */
[----:B------:R-:W-:Y:S01]  /*14960*/  LDSM.16.MT88.4 R112, [R172+0x800] ;  /* 0x00080000ac70783b */ /* 0x000fe20000004200 */
        /* <DEDUP_REMOVED lines=10> */
[----:B------:R-:W-:Y:S01]  /*14a10*/  MUFU.EX2 R156, R161 ;  /* 0x000000a1009c7308 */ /* 0x000fe20000000800 */
[----:B------:R-:W-:Y:S02]  /*14a20*/  FMUL.FTZ R45, R0, R45 ;  /* 0x0000002d002d7220 */ /* 0x000fe40000410000 */
[C---:B------:R-:W-:Y:S02]  /*14a30*/  FMUL.FTZ R46, R2.reuse, R46 ;  /* 0x0000002e022e7220 */ /* 0x040fe40000410000 */
[----:B------:R-:W-:Y:S01]  /*14a40*/  FMUL.FTZ R47, R2, R47 ;  /* 0x0000002f022f7220 */ /* 0x000fe20000410000 */
[C---:B------:R-:W-:Y:S01]  /*14a50*/  HMMA.16816.F32.BF16 R16, R148.reuse, R110, R16 ;  /* 0x0000006e9410723c */ /* 0x040fe20000041810 */
[----:B------:R-:W1:Y:S03]  /*14a60*/  LDSM.16.MT88.4 R108, [R176] ;  /* 0x00000000b06c783b */ /* 0x000e660000004200 */
[C---:B------:R-:W-:Y:S01]  /*14a70*/  FMUL.FTZ R48, R0.reuse, R48 ;  /* 0x0000003000307220 */ /* 0x040fe20000410000 */
[----:B------:R-:W-:Y:S01]  /*14a80*/  MUFU.EX2 R153, R169 ;  /* 0x000000a900997308 */ /* 0x000fe20000000800 */
        /* <DEDUP_REMOVED lines=48> */
[C---:B------:R-:W-:Y:S02]  /*14d90*/  FMUL.FTZ R91, R2.reuse, R91 ;  /* 0x0000005b025b7220 */ /* 0x040fe40000410000 */
[C---:B------:R-:W-:Y:S04]  /*14da0*/  FMUL.FTZ R94, R2.reuse, R94 ;  /* 0x0000005e025e7220 */ /* 0x040fe80000410000 */
        /* <DEDUP_REMOVED lines=8> */
[----:B---3--:R-:W-:Y:S01]  /*14e30*/  FADD.FTZ R0, R100, R152 ;  /* 0x0000009864007221 */ /* 0x008fe20000010000 */
[----:B------:R-:W3:Y:S10]  /*14e40*/  MUFU.EX2 R159, R155 ;  /* 0x0000009b009f7308 */ /* 0x000ef40000000800 */
[----:B------:R-:W-:Y:S01]  /*14e50*/  MUFU.EX2 R155, R163 ;  /* 0x000000a3009b7308 */ /* 0x000fe20000000800 */
[C---:B-1----:R-:W-:Y:S03]  /*14e60*/  HMMA.16816.F32.BF16 R36, R148.reuse, R108, R36 ;  /* 0x0000006c9424723c */ /* 0x042fe60000041824 */
[----:B--2---:R-:W-:Y:S04]  /*14e70*/  FADD.FTZ R0, R2, R0 ;  /* 0x0000000002007221 */ /* 0x004fe80000010000 */
[----:B------:R-:W-:Y:S01]  /*14e80*/  FADD.FTZ R0, R105, R0 ;  /* 0x0000000069007221 */ /* 0x000fe20000010000 */
[C---:B------:R-:W-:Y:S01]  /*14e90*/  HMMA.16816.F32.BF16 R40, R148.reuse, R110, R40 ;  /* 0x0000006e9428723c */ /* 0x040fe20000041828 */
[----:B------:R-:W1:Y:S01]  /*14ea0*/  LDSM.16.MT88.4 R108, [R173+0x2000] ;  /* 0x00200000ad6c783b */ /* 0x000e620000004200 */
[----:B------:R-:W2:Y:S02]  /*14eb0*/  MUFU.EX2 R152, R170 ;  /* 0x000000aa00987308 */ /* 0x000ea40000000800 */
[----:B------:R-:W-:Y:S04]  /*14ec0*/  FADD.FTZ R0, R104, R0 ;  /* 0x0000000068007221 */ /* 0x000fe80000010000 */
        /* <DEDUP_REMOVED lines=24> */
[----:B---3--:R-:W-:Y:S02]  /*15050*/  F2FP.BF16.PACK_AB R111, R158, R159 ;  /* 0x0000009f9e6f723e */ /* 0x008fe400000010ff */
[----:B------:R-:W3:Y:S01]  /*15060*/  MUFU.EX2 R2, R167 ;  /* 0x000000a700027308 */ /* 0x000ee20000000800 */
[----:B--2---:R-:W-:Y:S04]  /*15070*/  F2FP.BF16.PACK_AB R149, R152, R153 ;  /* 0x000000999895723e */ /* 0x004fe800000010ff */
[C---:B------:R-:W-:Y:S05]  /*15080*/  HMMA.16816.F32.BF16 R4, R108.reuse, R112, R4 ;  /* 0x000000706c04723c */ /* 0x040fea0000041804 */
[----:B------:R-:W2:Y:S03]  /*15090*/  MUFU.EX2 R105, R166 ;  /* 0x000000a600697308 */ /* 0x000ea60000000800 */
[C---:B------:R-:W-:Y:S01]  /*150a0*/  HMMA.16816.F32.BF16 R8, R108.reuse, R114, R8 ;  /* 0x000000726c08723c */ /* 0x040fe20000041808 */
[----:B------:R-:W4:Y:S03]  /*150b0*/  LDSM.16.MT88.4 R112, [R176+0x800] ;  /* 0x00080000b070783b */ /* 0x000f260000004200 */
[----:B-1----:R-:W-:Y:S03]  /*150c0*/  FADD.FTZ R0, R100, R0 ;  /* 0x0000000064007221 */ /* 0x002fe60000010000 */
[----:B------:R-:W1:Y:S01]  /*150d0*/  MUFU.EX2 R104, R165 ;  /* 0x000000a500687308 */ /* 0x000e620000000800 */
[C---:B------:R-:W-:Y:S04]  /*150e0*/  HMMA.16816.F32.BF16 R12, R108.reuse, R116, R12 ;  /* 0x000000746c0c723c */ /* 0x040fe8000004180c */
[----:B---3--:R-:W-:Y:S04]  /*150f0*/  FADD.FTZ R0, R2, R0 ;  /* 0x0000000002007221 */ /* 0x008fe80000010000 */
[C---:B------:R-:W-:Y:S01]  /*15100*/  HMMA.16816.F32.BF16 R16, R108.reuse, R118, R16 ;  /* 0x000000766c10723c */ /* 0x040fe20000041810 */
[----:B------:R-:W3:Y:S03]  /*15110*/  LDSM.16.MT88.4 R116, [R175+0x800] ;  /* 0x00080000af74783b */ /* 0x000ee60000004200 */
[----:B--2---:R-:W-:Y:S04]  /*15120*/  FADD.FTZ R0, R105, R0 ;  /* 0x0000000069007221 */ /* 0x004fe80000010000 */
[----:B-1----:R-:W-:Y:S01]  /*15130*/  FADD.FTZ R0, R104, R0 ;  /* 0x0000000068007221 */ /* 0x002fe20000010000 */
[C---:B----4-:R-:W-:Y:S08]  /*15140*/  HMMA.16816.F32.BF16 R20, R108.reuse, R112, R20 ;  /* 0x000000706c14723c */ /* 0x050ff00000041814 */
[C---:B------:R-:W-:Y:S01]  /*15150*/  HMMA.16816.F32.BF16 R24, R108.reuse, R114, R24 ;  /* 0x000000726c18723c */ /* 0x040fe20000041818 */
[----:B------:R-:W1:Y:S07]  /*15160*/  LDSM.16.MT88.4 R112, [R172+0x2800] ;  /* 0x00280000ac70783b */ /* 0x000e6e0000004200 */
[C---:B---3--:R-:W-:Y:S08]  /*15170*/  HMMA.16816.F32.BF16 R28, R108.reuse, R116, R28 ;  /* 0x000000746c1c723c */ /* 0x048ff0000004181c */
        /* <DEDUP_REMOVED lines=28> */
[----:B------:R-:W-:Y:S02]  /*15340*/  MUFU.EX2 R2, R195 ;  /* 0x000000c300027308 */ /* 0x000fe40000000800 */
[----:B------:R-:W-:Y:S02]  /*15350*/  F2FP.BF16.PACK_AB R109, R156, R157 ;  /* 0x0000009d9c6d723e */ /* 0x000fe400000010ff */
[----:B------:R-:W-:Y:S06]  /*15360*/  F2FP.BF16.PACK_AB R111, R154, R155 ;  /* 0x0000009b9a6f723e */ /* 0x000fec00000010ff */
[----:B------:R-:W3:Y:S01]  /*15370*/  MUFU.EX2 R105, R171 ;  /* 0x000000ab00697308 */ /* 0x000ee20000000800 */
[C---:B-1----:R-:W-:Y:S09]  /*15380*/  HMMA.16816.F32.BF16 R4, R108.reuse, R112, R4 ;  /* 0x000000706c04723c */ /* 0x042ff20000041804 */
[----:B------:R-:W1:Y:S01]  /*15390*/  MUFU.EX2 R104, R201 ;  /* 0x000000c900687308 */ /* 0x000e620000000800 */
[C---:B------:R-:W-:Y:S01]  /*153a0*/  HMMA.16816.F32.BF16 R8, R108.reuse, R114, R8 ;  /* 0x000000726c08723c */ /* 0x040fe20000041808 */
[----:B------:R-:W4:Y:S08]  /*153b0*/  LDSM.16.MT88.4 R112, [R175+0x1000] ;  /* 0x00100000af70783b */ /* 0x000f300000004200 */
[----:B------:R-:W5:Y:S01]  /*153c0*/  MUFU.EX2 R100, R200 ;  /* 0x000000c800647308 */ /* 0x000f620000000800 */
[C---:B--2---:R-:W-:Y:S03]  /*153d0*/  HMMA.16816.F32.BF16 R12, R108.reuse, R116, R12 ;  /* 0x000000746c0c723c */ /* 0x044fe6000004180c */
[C---:B---3--:R-:W-:Y:S01]  /*153e0*/  F2FP.BF16.PACK_AB R148, R2.reuse, R105 ;  /* 0x000000690294723e */ /* 0x048fe200000010ff */
[----:B------:R-:W-:Y:S01]  /*153f0*/  FADD.FTZ R0, R105, R0 ;  /* 0x0000000069007221 */ /* 0x000fe20000010000 */
[----:B------:R-:W-:Y:S03]  /*15400*/  MOV R105, R3 ;  /* 0x0000000300697202 */ /* 0x000fe60000000f00 */
[C---:B------:R-:W-:Y:S01]  /*15410*/  HMMA.16816.F32.BF16 R16, R108.reuse, R118, R16 ;  /* 0x000000766c10723c */ /* 0x040fe20000041810 */
[----:B------:R-:W2:Y:S03]  /*15420*/  LDSM.16.MT88.4 R116, [R172+0x3000] ;  /* 0x00300000ac74783b */ /* 0x000ea60000004200 */
[----:B------:R-:W-:Y:S02]  /*15430*/  FADD.FTZ R0, R2, R0 ;  /* 0x0000000002007221 */ /* 0x000fe40000010000 */
[----:B------:R-:W-:Y:S02]  /*15440*/  FADD.FTZ R2, R124, R203 ;  /* 0x000000cb7c027221 */ /* 0x000fe40000010000 */
[C---:B------:R-:W-:Y:S04]  /*15450*/  HMMA.16816.F32.BF16 R20, R108.reuse, R120, R20 ;  /* 0x000000786c14723c */ /* 0x040fe80000041814 */
[----:B-1----:R-:W-:Y:S01]  /*15460*/  FADD.FTZ R0, R104, R0 ;  /* 0x0000000068007221 */ /* 0x002fe20000010000 */
[C---:B-----5:R-:W-:Y:S03]  /*15470*/  F2FP.BF16.PACK_AB R150, R100.reuse, R104 ;  /* 0x000000686496723e */ /* 0x060fe600000010ff */
[C---:B------:R-:W-:Y:S01]  /*15480*/  HMMA.16816.F32.BF16 R24, R108.reuse, R122, R24 ;  /* 0x0000007a6c18723c */ /* 0x040fe20000041818 */
[----:B------:R-:W1:Y:S03]  /*15490*/  LDSM.16.MT88.4 R120, [R173+0x3000] ;  /* 0x00300000ad78783b */ /* 0x000e660000004200 */
[----:B------:R-:W-:Y:S01]  /*154a0*/  FADD.FTZ R209, R100, R0 ;  /* 0x0000000064d17221 */ /* 0x000fe20000010000 */
[----:B------:R-:W-:Y:S01]  /*154b0*/  MOV R104, R101 ;  /* 0x0000006500687202 */ /* 0x000fe20000000f00 */
[----:B------:R-:W-:Y:S01]  /*154c0*/  FADD.FTZ R0, R125, R2 ;  /* 0x000000027d007221 */ /* 0x000fe20000010000 */
[----:B------:R-:W-:Y:S01]  /*154d0*/  MUFU.EX2 R100, R199 ;  /* 0x000000c700647308 */ /* 0x000fe20000000800 */
[C---:B----4-:R-:W-:Y:S01]  /*154e0*/  HMMA.16816.F32.BF16 R28, R108.reuse, R112, R28 ;  /* 0x000000706c1c723c */ /* 0x050fe2000004181c */
[----:B------:R-:W-:Y:S03]  /*154f0*/  LDSM.16.MT88.4 R124, [R173+0x1800] ;  /* 0x00180000ad7c783b */ /* 0x000fe60000004200 */
[----:B------:R-:W-:Y:S04]  /*15500*/  FADD.FTZ R0, R208, R0 ;  /* 0x00000000d0007221 */ /* 0x000fe80000010000 */
[----:B------:R-:W-:Y:S01]  /*15510*/  FADD.FTZ R0, R160, R0 ;  /* 0x00000000a0007221 */ /* 0x000fe20000010000 */
[C---:B------:R-:W-:Y:S01]  /*15520*/  HMMA.16816.F32.BF16 R32, R108.reuse, R114, R32 ;  /* 0x000000726c20723c */ /* 0x040fe20000041820 */
[----:B------:R-:W3:Y:S01]  /*15530*/  LDSM.16.MT88.4 R112, [R176+0x3000] ;  /* 0x00300000b070783b */ /* 0x000ee20000004200 */
[----:B------:R-:W4:Y:S01]  /*15540*/  MUFU.EX2 R2, R202 ;  /* 0x000000ca00027308 */ /* 0x000f220000000800 */
[----:B------:R-:W-:Y:S05]  /*15550*/  FADD.FTZ R0, R159, R0 ;  /* 0x000000009f007221 */ /* 0x000fea0000010000 */
[C---:B--2---:R-:W-:Y:S04]  /*15560*/  HMMA.16816.F32.BF16 R36, R108.reuse, R116, R36 ;  /* 0x000000746c24723c */ /* 0x044fe80000041824 */
[----:B------:R-:W-:Y:S04]  /*15570*/  FADD.FTZ R0, R158, R0 ;  /* 0x000000009e007221 */ /* 0x000fe80000010000 */
[C---:B------:R-:W-:Y:S01]  /*15580*/  HMMA.16816.F32.BF16 R40, R108.reuse, R118, R40 ;  /* 0x000000766c28723c */ /* 0x040fe20000041828 */
[----:B------:R-:W2:Y:S03]  /*15590*/  LDSM.16.MT88.4 R116, [R175+0x3000] ;  /* 0x00300000af74783b */ /* 0x000ea60000004200 */
[----:B------:R-:W-:Y:S04]  /*155a0*/  FADD.FTZ R0, R157, R0 ;  /* 0x000000009d007221 */ /* 0x000fe80000010000 */
[C---:B-1----:R-:W-:Y:S04]  /*155b0*/  HMMA.16816.F32.BF16 R44, R108.reuse, R120, R44 ;  /* 0x000000786c2c723c */ /* 0x042fe8000004182c */
[----:B----4-:R-:W-:Y:S01]  /*155c0*/  F2FP.BF16.PACK_AB R151, R2, R100 ;  /* 0x000000640297723e */ /* 0x010fe200000010ff */
[----:B------:R-:W-:Y:S03]  /*155d0*/  FADD.FTZ R0, R156, R0 ;  /* 0x000000009c007221 */ /* 0x000fe60000010000 */
[C---:B------:R-:W-:Y:S01]  /*155e0*/  HMMA.16816.F32.BF16 R48, R108.reuse, R122, R48 ;  /* 0x0000007a6c30723c */ /* 0x040fe20000041830 */
[----:B------:R-:W1:Y:S03]  /*155f0*/  LDSM.16.MT88.4 R120, [R172+0x5000] ;  /* 0x00500000ac78783b */ /* 0x000e660000004200 */
[----:B------:R-:W-:Y:S04]  /*15600*/  FADD.FTZ R0, R155, R0 ;  /* 0x000000009b007221 */ /* 0x000fe80000010000 */
[----:B------:R-:W-:Y:S01]  /*15610*/  FADD.FTZ R0, R154, R0 ;  /* 0x000000009a007221 */ /* 0x000fe20000010000 */
[C---:B---3--:R-:W-:Y:S03]  /*15620*/  HMMA.16816.F32.BF16 R52, R108.reuse, R112, R52 ;  /* 0x000000706c34723c */ /* 0x048fe60000041834 */
[----:B------:R-:W-:Y:S04]  /*15630*/  FADD.FTZ R0, R153, R0 ;  /* 0x0000000099007221 */ /* 0x000fe80000010000 */
[----:B------:R-:W-:Y:S01]  /*15640*/  FADD.FTZ R0, R152, R0 ;  /* 0x0000000098007221 */ /* 0x000fe20000010000 */
[C---:B------:R-:W-:Y:S01]  /*15650*/  HMMA.16816.F32.BF16 R56, R108.reuse, R114, R56 ;  /* 0x000000726c38723c */ /* 0x040fe20000041838 */
[----:B------:R-:W3:Y:S03]  /*15660*/  LDSM.16.MT88.4 R112, [R173+0x5000] ;  /* 0x00500000ad70783b */ /* 0x000ee60000004200 */
[----:B------:R-:W-:Y:S04]  /*15670*/  FADD.FTZ R0, R100, R0 ;  /* 0x0000000064007221 */ /* 0x000fe80000010000 */
[C---:B--2---:R-:W-:Y:S04]  /*15680*/  HMMA.16816.F32.BF16 R60, R108.reuse, R116, R60 ;  /* 0x000000746c3c723c */ /* 0x044fe8000004183c */
[----:B------:R-:W-:Y:S04]  /*15690*/  FADD.FTZ R203, R2, R0 ;  /* 0x0000000002cb7221 */ /* 0x000fe80000010000 */
[C---:B------:R-:W-:Y:S01]  /*156a0*/  HMMA.16816.F32.BF16 R64, R108.reuse, R118, R64 ;  /* 0x000000766c40723c */ /* 0x040fe20000041840 */
[----:B------:R-:W2:Y:S07]  /*156b0*/  LDSM.16.MT88.4 R116, [R176+0x5000] ;  /* 0x00500000b074783b */ /* 0x000eae0000004200 */
[C---:B-1----:R-:W-:Y:S08]  /*156c0*/  HMMA.16816.F32.BF16 R68, R108.reuse, R120, R68 ;  /* 0x000000786c44723c */ /* 0x042ff00000041844 */
[C---:B------:R-:W-:Y:S01]  /*156d0*/  HMMA.16816.F32.BF16 R72, R108.reuse, R122, R72 ;  /* 0x0000007a6c48723c */ /* 0x040fe20000041848 */
[----:B------:R-:W1:Y:S07]  /*156e0*/  LDSM.16.MT88.4 R120, [R175+0x5000] ;  /* 0x00500000af78783b */ /* 0x000e6e0000004200 */
[C---:B---3--:R-:W-:Y:S08]  /*156f0*/  HMMA.16816.F32.BF16 R76, R108.reuse, R112, R76 ;  /* 0x000000706c4c723c */ /* 0x048ff0000004184c */
[C---:B------:R-:W-:Y:S08]  /*15700*/  HMMA.16816.F32.BF16 R80, R108.reuse, R114, R80 ;  /* 0x000000726c50723c */ /* 0x040ff00000041850 */
[C---:B--2---:R-:W-:Y:S08]  /*15710*/  HMMA.16816.F32.BF16 R84, R108.reuse, R116, R84 ;  /* 0x000000746c54723c */ /* 0x044ff00000041854 */
[C---:B------:R-:W-:Y:S01]  /*15720*/  HMMA.16816.F32.BF16 R88, R108.reuse, R118, R88 ;  /* 0x000000766c58723c */ /* 0x040fe20000041858 */
[----:B------:R-:W2:Y:S07]  /*15730*/  LDSM.16.MT88.4 R116, [R176+0x1800] ;  /* 0x00180000b074783b */ /* 0x000eae0000004200 */
[C---:B-1----:R-:W-:Y:S08]  /*15740*/  HMMA.16816.F32.BF16 R92, R108.reuse, R120, R92 ;  /* 0x000000786c5c723c */ /* 0x042ff0000004185c */
[----:B------:R-:W-:Y:S01]  /*15750*/  HMMA.16816.F32.BF16 R96, R108, R122, R96 ;  /* 0x0000007a6c60723c */ /* 0x000fe20000041860 */
[----:B------:R-:W1:Y:S07]  /*15760*/  LDSM.16.MT88.4 R108, [R175+0x1800] ;  /* 0x00180000af6c783b */ /* 0x000e6e0000004200 */
        /* <DEDUP_REMOVED lines=8> */
[C---:B--2---:R-:W-:Y:S08]  /*157f0*/  HMMA.16816.F32.BF16 R120, R148.reuse, R116, R20 ;  /* 0x000000749478723c */ /* 0x044ff00000041814 */
        /* <DEDUP_REMOVED lines=24> */
[----:B------:R-:W-:-:S07]  /*15980*/  @P0 BRA `(.L_x_1402) ;  /* 0xffffcd8000000947 */ /* 0x000fce000383ffff */
.L_x_1391:
[----:B------:R-:W-:-:S13]  /*15990*/  ISETP.GE.AND P0, PT, R197, R215, PT ;  /* 0x000000d7c500720c */ /* 0x000fda0003f06270 */
[----:B------:R-:W-:Y:S05]  /*159a0*/  @!P0 BRA `(.L_x_1403) ;  /* 0x00002c3000008947 */ /* 0x000fea0003800000 */
[----:B------:R-:W-:Y:S02]  /*159b0*/  MOV R105, R16 ;  /* 0x0000001000697202 */ /* 0x000fe40000000f00 */
[----:B------:R-:W-:Y:S02]  /*159c0*/  MOV R104, R101 ;  /* 0x0000006500687202 */ /* 0x000fe40000000f00 */
.L_x_1410:
[----:B------:R-:W-:Y:S04]  /*159d0*/  DEPBAR.LE SB0, 0x0 ;  /* 0x000080000000791a */ /* 0x000fe80000000000 */
[----:B------:R-:W-:Y:S01]  /*159e0*/  WARPSYNC 0xffffffff ;  /* 0xffffffff00007948 */ /* 0x000fe20003800000 */
[----:B------:R-:W-:Y:S01]  /*159f0*/  BAR.SYNC.DEFER_BLOCKING 0x0 ;  /* 0x0000000000007b1d */ /* 0x000fe20000010000 */
[----:B------:R-:W-:Y:S01]  /*15a00*/  SHF.R.S32.HI R0, RZ, 0x1f, R198 ;  /* 0x0000001fff007819 */ /* 0x000fe200000114c6 */
[----:B------:R-:W-:Y:S01]  /*15a10*/  IMAD.WIDE.U32 R2, R198, c[0x0][0x208], RZ ;  /* 0x00008200c6027a25 */ /* 0x000fe200078e00ff */
[C---:B------:R-:W-:Y:S02]  /*15a20*/  SHF.L.U64.HI R30, R207.reuse, 0x1, R219 ;  /* 0x00000001cf1e7819 */ /* 0x040fe400000102db */
[----:B------:R-:W-:Y:S01]  /*15a30*/  SHF.L.U64.HI R22, R206, 0x1, R220 ;  /* 0x00000001ce167819 */ /* 0x000fe200000102dc */
[----:B------:R-:W-:Y:S01]  /*15a40*/  IMAD R0, R0, c[0x0][0x208], RZ ;  /* 0x0000820000007a24 */ /* 0x000fe200078e02ff */
[----:B------:R-:W-:Y:S01]  /*15a50*/  SHF.L.U32 R15, R206, 0x1, RZ ;  /* 0x00000001ce0f7819 */ /* 0x000fe200000006ff */
[----:B------:R-:W-:Y:S01]  /*15a60*/  IMAD.SHL.U32 R23, R207, 0x2, RZ ;  /* 0x00000002cf177824 */ /* 0x000fe200078e00ff */
[----:B------:R-:W-:Y:S01]  /*15a70*/  SHF.L.U64.HI R13, R204, 0x1, R205 ;  /* 0x00000001cc0d7819 */ /* 0x000fe200000102cd */
[----:B------:R-:W-:Y:S02]  /*15a80*/  IMAD R0, R198, c[0x0][0x20c], R0 ;  /* 0x00008300c6007a24 */ /* 0x000fe400078e0200 */
[----:B------:R-:W-:Y:S02]  /*15a90*/  IMAD.SHL.U32 R12, R204, 0x2, RZ ;  /* 0x00000002cc0c7824 */ /* 0x000fe400078e00ff */
[----:B------:R-:W-:Y:S01]  /*15aa0*/  IMAD.IADD R3, R3, 0x1, R0 ;  /* 0x0000000103037824 */ /* 0x000fe200078e0200 */
[----:B------:R-:W-:Y:S03]  /*15ab0*/  SHF.R.S32.HI R0, RZ, 0x1f, R196 ;  /* 0x0000001fff007819 */ /* 0x000fe600000114c4 */
        /* <DEDUP_REMOVED lines=19> */
.L_x_1494:
[----:B------:R-:W5:Y:S01]  /*15bf0*/  SHFL.IDX PT, R4, R5, RZ, 0x181f ;  /* 0x00181fff05047589 */ /* 0x000f6200000e0000 */
[----:B------:R-:W-:Y:S01]  /*15c00*/  ISETP.GE.AND P0, PT, R204, c[0x0][0x1d4], PT ;  /* 0x00007500cc007a0c */ /* 0x000fe20003f06270 */
[----:B------:R-:W-:Y:S01]  /*15c10*/  BSSY B0, `(.L_x_1405) ;  /* 0x0000101000007945 */ /* 0x000fe20003800000 */
[----:B------:R-:W-:Y:S02]  /*15c20*/  ISETP.GE.AND P5, PT, R206, c[0x0][0x1d4], PT ;  /* 0x00007500ce007a0c */ /* 0x000fe40003fa6270 */
[----:B------:R-:W-:Y:S01]  /*15c30*/  SHFL.IDX PT, R3, R7, 0x1, 0x181f ;  /* 0x00381f0007037f89 */ /* 0x000fe200000e0000 */
[----:B------:R-:W-:Y:S02]  /*15c40*/  SEL R195, RZ, 0x10, P0 ;  /* 0x00000010ffc37807 */ /* 0x000fe40000000000 */
[----:B------:R-:W-:Y:S02]  /*15c50*/  ISETP.GE.AND P4, PT, R207, c[0x0][0x1d4], PT ;  /* 0x00007500cf007a0c */ /* 0x000fe40003f86270 */
[----:B------:R4:W3:Y:S02]  /*15c60*/  SHFL.IDX PT, R2, R5, 0x1, 0x181f ;  /* 0x00381f0005027f89 */ /* 0x0008e400000e0000 */
[----:B------:R-:W-:Y:S02]  /*15c70*/  SEL R14, RZ, 0x10, P4 ;  /* 0x00000010ff0e7807 */ /* 0x000fe40002000000 */
[----:B----4-:R-:W-:Y:S02]  /*15c80*/  SEL R5, RZ, 0x10, P5 ;  /* 0x00000010ff057807 */ /* 0x010fe40002800000 */
[----:B-----5:R-:W-:Y:S02]  /*15c90*/  IADD3 R6, P1, R4, R12, RZ ;  /* 0x0000000c04067210 */ /* 0x020fe40007f3e0ff */
[C---:B------:R-:W-:Y:S02]  /*15ca0*/  ISETP.NE.U32.AND P6, PT, R5.reuse, RZ, PT ;  /* 0x000000ff0500720c */ /* 0x040fe40003fc5070 */
[----:B------:R-:W-:Y:S01]  /*15cb0*/  IADD3 R5, -R5, 0x10, RZ ;  /* 0x0000001005057810 */ /* 0x000fe20007ffe1ff */
[--C-:B---3--:R-:W-:Y:S03]  /*15cc0*/  IMAD.X R7, R0, 0x1, R13.reuse, P1 ;  /* 0x0000000100077824 */ /* 0x108fe600008e060d */
[----:B------:R-:W-:Y:S02]  /*15cd0*/  LOP3.LUT R5, R5, 0xf, RZ, 0xc0, !PT ;  /* 0x0000000f05057812 */ /* 0x000fe400078ec0ff */
[----:B------:R3:W-:Y:S02]  /*15ce0*/  LDGSTS.E.BYPASS.LTC128B.128 [R194+0x100], [R6.64], !P0 ;  /* 0x0010000006c27fae */ /* 0x0007e4000c101d48 */
[----:B---3--:R-:W-:Y:S04]  /*15cf0*/  IADD3 R6, -R195, 0x10, RZ ;  /* 0x00000010c3067810 */ /* 0x008fe80007ffe1ff */
[----:B------:R-:W-:Y:S04]  /*15d00*/  LOP3.LUT R6, R6, 0xf, RZ, 0xc0, !PT ;  /* 0x0000000f06067812 */ /* 0x000fe800078ec0ff */
[-C--:B------:R-:W-:Y:S02]  /*15d10*/  IADD3 R20, P1, P0, R6, R2.reuse, R12 ;  /* 0x0000000206147210 */ /* 0x080fe4000783e00c */
[----:B------:R-:W-:Y:S02]  /*15d20*/  IADD3 R6, -R14, 0x10, RZ ;  /* 0x000000100e067810 */ /* 0x000fe40007ffe1ff */
[----:B------:R-:W-:Y:S02]  /*15d30*/  IADD3.X R21, RZ, R3, R13, P1, P0 ;  /* 0x00000003ff157210 */ /* 0x000fe40000fe040d */
[-C--:B------:R-:W-:Y:S02]  /*15d40*/  IADD3 R28, P1, P0, R5, R2.reuse, R15 ;  /* 0x00000002051c7210 */ /* 0x080fe4000783e00f */
[----:B------:R-:W-:Y:S02]  /*15d50*/  LOP3.LUT R5, R6, 0xf, RZ, 0xc0, !PT ;  /* 0x0000000f06057812 */ /* 0x000fe400078ec0ff */
[C---:B------:R-:W-:Y:S02]  /*15d60*/  IADD3 R6, P2, R4.reuse, R15, RZ ;  /* 0x0000000f04067210 */ /* 0x040fe40007f5e0ff */
[----:B------:R-:W-:Y:S02]  /*15d70*/  IADD3 R12, P3, R4, R23, RZ ;  /* 0x00000017040c7210 */ /* 0x000fe40007f7e0ff */
[-CC-:B------:R-:W-:Y:S01]  /*15d80*/  IADD3.X R29, RZ, R3.reuse, R22.reuse, P1, P0 ;  /* 0x00000003ff1d7210 */ /* 0x180fe20000fe0416 */
[C---:B------:R-:W-:Y:S01]  /*15d90*/  IMAD.X R7, R0.reuse, 0x1, R22, P2 ;  /* 0x0000000100077824 */ /* 0x040fe200010e0616 */
[----:B------:R-:W-:Y:S01]  /*15da0*/  IADD3 R2, P1, P0, R5, R2, R23 ;  /* 0x0000000205027210 */ /* 0x000fe2000783e017 */
[--C-:B------:R-:W-:Y:S03]  /*15db0*/  IMAD.X R13, R0, 0x1, R30.reuse, P3 ;  /* 0x00000001000d7824 */ /* 0x100fe600018e061e */
[----:B------:R3:W-:Y:S01]  /*15dc0*/  LDGSTS.E.BYPASS.LTC128B.128 [R194+0x2100], [R6.64], !P5 ;  /* 0x0210000006c27fae */ /* 0x0007e2000e901d48 */
[----:B------:R-:W-:Y:S02]  /*15dd0*/  IADD3.X R3, RZ, R3, R30, P1, P0 ;  /* 0x00000003ff037210 */ /* 0x000fe40000fe041e */
[----:B------:R-:W-:Y:S02]  /*15de0*/  ISETP.NE.U32.AND P1, PT, R195, RZ, PT ;  /* 0x000000ffc300720c */ /* 0x000fe40003f25070 */
[----:B------:R4:W-:Y:S01]  /*15df0*/  LDGSTS.E.BYPASS.LTC128B.128 [R194+0x4100], [R12.64], !P4 ;  /* 0x041000000cc27fae */ /* 0x0009e2000e101d48 */
[----:B------:R-:W-:Y:S10]  /*15e00*/  ISETP.NE.U32.AND P0, PT, R14, RZ, PT ;  /* 0x000000ff0e00720c */ /* 0x000ff40003f05070 */
[----:B------:R5:W-:Y:S05]  /*15e10*/  LDGSTS.E.BYPASS.LTC128B.128.ZFILL [R194+0x1100], [R20.64], P1 ;  /* 0x0110000014c27fae */ /* 0x000bea0008941d48 */
[----:B------:R2:W-:Y:S05]  /*15e20*/  LDGSTS.E.BYPASS.LTC128B.128.ZFILL [R194+0x3100], [R28.64], P6 ;  /* 0x031000001cc27fae */ /* 0x0005ea000b141d48 */
[----:B------:R1:W-:Y:S01]  /*15e30*/  LDGSTS.E.BYPASS.LTC128B.128.ZFILL [R194+0x5100], [R2.64], P0 ;  /* 0x0510000002c27fae */ /* 0x0003e20008141d48 */
[C---:B--23--:R-:W-:Y:S03]  /*15e40*/  HMMA.16816.F32.BF16 R4, R32.reuse, R8, RZ ;  /* 0x000000082004723c */ /* 0x04cfe600000418ff */
[----:B------:R-:W-:Y:S01]  /*15e50*/  ISETP.GT.AND P0, PT, R197, R215, PT ;  /* 0x000000d7c500720c */ /* 0x000fe20003f04270 */
[----:B------:R-:W0:Y:S04]  /*15e60*/  LDGDEPBAR ;  /* 0x00000000000079af */ /* 0x000e280000000000 */
[C---:B------:R-:W-:Y:S08]  /*15e70*/  HMMA.16816.F32.BF16 R8, R32.reuse, R10, RZ ;  /* 0x0000000a2008723c */ /* 0x040ff000000418ff */
[C---:B----4-:R-:W-:Y:S08]  /*15e80*/  HMMA.16816.F32.BF16 R12, R32.reuse, R16, RZ ;  /* 0x00000010200c723c */ /* 0x050ff000000418ff */
[C---:B------:R-:W-:Y:S08]  /*15e90*/  HMMA.16816.F32.BF16 R16, R32.reuse, R18, RZ ;  /* 0x000000122010723c */ /* 0x040ff000000418ff */
[C---:B-1---5:R-:W-:Y:S08]  /*15ea0*/  HMMA.16816.F32.BF16 R20, R32.reuse, R24, RZ ;  /* 0x000000182014723c */ /* 0x062ff000000418ff */
        /* <DEDUP_REMOVED lines=182> */
.L_x_1495:
        /* <DEDUP_REMOVED lines=18> */
.L_x_1496:
        /* <DEDUP_REMOVED lines=15> */
.L_x_1406:
[----:B------:R-:W-:Y:S05]  /*16c20*/  BSYNC B0 ;  /* 0x0000000000007941 */ /* 0x000fea0003800000 */
.L_x_1405:
        /* <DEDUP_REMOVED lines=41> */
.L_x_1497:
        /* <DEDUP_REMOVED lines=45> */
[----:B------:R-:W-:Y:S04]  /*17190*/  FFMA.FTZ R152, R15, c[0x0][0x2d0], -R4 ;  /* 0x0000b4000f987a23 */ /* 0x000fe80000010804 */
        /* <DEDUP_REMOVED lines=324> */
.L_x_1403:
[----:B------:R-:W-:Y:S05]  /*185e0*/  BRA.DIV ~URZ, `(.L_x_1411) ;  /* 0x000070b27f007947 */ /* 0x000fea000b800000 */
[----:B------:R1:W2:Y:S02]  /*185f0*/  SHFL.BFLY PT, R0, R209, 0x2, 0x1f ;  /* 0x0c401f00d1007f89 */ /* 0x0002a400000e0000 */
.L_x_1498:
[----:B--2---:R-:W-:Y:S01]  /*18600*/  FADD.FTZ R4, R0, R209 ;  /* 0x000000d100047221 */ /* 0x004fe20000010000 */
[----:B------:R-:W-:Y:S05]  /*18610*/  BRA.DIV ~URZ, `(.L_x_1412) ;  /* 0x000070d27f007947 */ /* 0x000fea000b800000 */
[----:B------:R-:W2:Y:S02]  /*18620*/  SHFL.BFLY PT, R0, R203, 0x2, 0x1f ;  /* 0x0c401f00cb007f89 */ /* 0x000ea400000e0000 */
[----:B--2---:R-:W-:-:S02]  /*18630*/  FADD.FTZ R5, R0, R203 ;  /* 0x000000cb00057221 */ /* 0x004fc40000010000 */
[----:B------:R-:W2:Y:S04]  /*18640*/  SHFL.BFLY PT, R0, R4, 0x1, 0x1f ;  /* 0x0c201f0004007f89 */ /* 0x000ea800000e0000 */
[----:B------:R3:W4:Y:S01]  /*18650*/  SHFL.BFLY PT, R3, R5, 0x1, 0x1f ;  /* 0x0c201f0005037f89 */ /* 0x00072200000e0000 */
[----:B--2---:R-:W-:-:S05]  /*18660*/  FADD.FTZ R4, R4, R0 ;  /* 0x0000000004047221 */ /* 0x004fca0000010000 */
.L_x_1499:
[----:B------:R-:W-:Y:S01]  /*18670*/  FSETP.NE.FTZ.AND P1, PT, R4, RZ, PT ;  /* 0x000000ff0400720b */ /* 0x000fe20003f35000 */
[----:B----4-:R-:W-:Y:S01]  /*18680*/  FADD.FTZ R3, R3, R5 ;  /* 0x0000000503037221 */ /* 0x010fe20000010000 */
[----:B------:R-:W-:Y:S02]  /*18690*/  MOV R2, RZ ;  /* 0x000000ff00027202 */ /* 0x000fe40000000f00 */
[----:B------:R-:W-:Y:S02]  /*186a0*/  MOV R15, 0xff800000 ;  /* 0xff800000000f7802 */ /* 0x000fe40000000f00 */
[----:B------:R-:W-:-:S02]  /*186b0*/  FSETP.NE.FTZ.AND P0, PT, R3, RZ, PT ;  /* 0x000000ff0300720b */ /* 0x000fc40003f15000 */
[----:B------:R-:W-:-:S05]  /*186c0*/  MOV R18, 0xff800000 ;  /* 0xff80000000127802 */ /* 0x000fca0000000f00 */
[----:B------:R-:W2:Y:S01]  /*186d0*/  @P1 MUFU.LG2 R0, R4 ;  /* 0x0000000400001308 */ /* 0x000ea20000000c00 */
[----:B---3--:R-:W-:-:S07]  /*186e0*/  @P1 MOV R5, 0x3f317218 ;  /* 0x3f31721800051802 */ /* 0x008fce0000000f00 */
[----:B------:R2:W3:Y:S02]  /*186f0*/  @P1 MUFU.RCP R2, R4 ;  /* 0x0000000400021308 */ /* 0x0004e40000001000 */
[----:B--2---:R-:W-:Y:S02]  /*18700*/  @P1 FMUL.FTZ R4, R0, 0.69314718246459960938 ;  /* 0x3f31721800041820 */ /* 0x004fe40000410000 */
[----:B------:R-:W-:Y:S01]  /*18710*/  @P1 FMUL.FTZ R0, R5, c[0x0][0x2d0] ;  /* 0x0000b40005001a20 */ /* 0x000fe20000410000 */
[----:B------:R-:W-:Y:S01]  /*18720*/  @P0 MOV R5, 0x3f317218 ;  /* 0x3f31721800050802 */ /* 0x000fe20000000f00 */
[----:B---3--:R-:W-:Y:S02]  /*18730*/  FMUL.FTZ R100, R2, R108 ;  /* 0x0000006c02647220 */ /* 0x008fe40000410000 */
[----:B------:R-:W-:Y:S01]  /*18740*/  @P1 FFMA.FTZ R15, R0, R101, R4 ;  /* 0x00000065000f1223 */ /* 0x000fe20000010004 */
[----:B------:R-:W-:Y:S01]  /*18750*/  MOV R0, RZ ;  /* 0x000000ff00007202 */ /* 0x000fe20000000f00 */
[----:B------:R-:W-:Y:S01]  /*18760*/  @P0 MUFU.LG2 R4, R3 ;  /* 0x0000000300040308 */ /* 0x000fe20000000c00 */
[----:B------:R-:W-:-:S02]  /*18770*/  FMUL.FTZ R101, R2, R109 ;  /* 0x0000006d02657220 */ /* 0x000fc40000410000 */
[C---:B------:R-:W-:Y:S02]  /*18780*/  FMUL.FTZ R108, R2.reuse, R88 ;  /* 0x00000058026c7220 */ /* 0x040fe40000410000 */
[C---:B------:R-:W-:Y:S02]  /*18790*/  FMUL.FTZ R109, R2.reuse, R89 ;  /* 0x00000059026d7220 */ /* 0x040fe40000410000 */
[C---:B------:R-:W-:Y:S01]  /*187a0*/  FMUL.FTZ R104, R2.reuse, R68 ;  /* 0x0000004402687220 */ /* 0x040fe20000410000 */
[----:B------:R-:W2:Y:S01]  /*187b0*/  @P0 MUFU.RCP R0, R3 ;  /* 0x0000000300000308 */ /* 0x000ea20000001000 */
        /* <DEDUP_REMOVED lines=8> */
[----:B--2---:R-:W-:-:S02]  /*18840*/  FMUL.FTZ R88, R0, R122 ;  /* 0x0000007a00587220 */ /* 0x004fc40000410000 */
[----:B------:R-:W-:Y:S02]  /*18850*/  FMUL.FTZ R89, R0, R123 ;  /* 0x0000007b00597220 */ /* 0x000fe40000410000 */
[----:B------:R-:W-:Y:S02]  /*18860*/  @P0 FMUL.FTZ R3, R4, 0.69314718246459960938 ;  /* 0x3f31721804030820 */ /* 0x000fe40000410000 */
[C---:B------:R-:W-:Y:S02]  /*18870*/  FMUL.FTZ R122, R0.reuse, R38 ;  /* 0x00000026007a7220 */ /* 0x040fe40000410000 */
[----:B------:R-:W-:Y:S02]  /*18880*/  FMUL.FTZ R123, R0, R39 ;  /* 0x00000027007b7220 */ /* 0x000fe40000410000 */
[----:B------:R-:W-:Y:S02]  /*18890*/  @P0 FMUL.FTZ R4, R5, c[0x0][0x2d0] ;  /* 0x0000b40005040a20 */ /* 0x000fe40000410000 */
        /* <DEDUP_REMOVED lines=81> */
.L_x_1328:
        /* <DEDUP_REMOVED lines=17> */
.L_x_1414:
[----:B------:R-:W-:Y:S05]  /*18ec0*/  BSYNC B0 ;  /* 0x0000000000007941 */ /* 0x000fea0003800000 */
.L_x_1413:
        /* <DEDUP_REMOVED lines=8> */
[----:B------:R-:W3:Y:S04]  /*18f50*/  LDL R7, [R1+0x10] ;  /* 0x0000100001077983 */ /* 0x000ee80000100800 */
[----:B------:R-:W3:Y:S04]  /*18f60*/  LDL R6, [R1+0x24] ;  /* 0x0000240001067983 */ /* 0x000ee80000100800 */
[----:B------:R-:W3:Y:S04]  /*18f70*/  LDL R5, [R1+0x1c] ;  /* 0x00001c0001057983 */ /* 0x000ee80000100800 */
[----:B------:R-:W3:Y:S04]  /*18f80*/  LDL R4, [R1+0x20] ;  /* 0x0000200001047983 */ /* 0x000ee80000100800 */
[----:B------:R-:W3:Y:S01]  /*18f90*/  LDL R3, [R1+0x18] ;  /* 0x0000180001037983 */ /* 0x000ee20000100800 */
[----:B------:R-:W-:Y:S01]  /*18fa0*/  WARPSYNC 0xffffffff ;  /* 0xffffffff00007948 */ /* 0x000fe20003800000 */
[----:B------:R-:W-:Y:S01]  /*18fb0*/  F2FP.BF16.PACK_AB R2, R23, R22 ;  /* 0x000000161702723e */ /* 0x000fe200000010ff */
[----:B------:R-:W-:Y:S01]  /*18fc0*/  IMAD.MOV.U32 R14, RZ, RZ, c[0x0][0x388] ;  /* 0x0000e200ff0e7624 */ /* 0x000fe200078e00ff */
[----:B------:R-:W-:Y:S01]  /*18fd0*/  BAR.SYNC.DEFER_BLOCKING 0x1, 0x100 ;  /* 0x0044000000007b1d */ /* 0x000fe20000010000 */
[----:B------:R-:W-:-:S02]  /*18fe0*/  F2FP.BF16.PACK_AB R0, R93, R92 ;  /* 0x0000005c5d00723e */ /* 0x000fc400000010ff */
[----:B------:R-:W-:-:S04]  /*18ff0*/  ISETP.NE.U32.AND P0, PT, RZ, c[0x0][0x508], PT ;  /* 0x00014200ff007a0c */ /* 0x000fc80003f05070 */
[----:B------:R-:W-:Y:S02]  /*19000*/  ISETP.NE.AND.EX P1, PT, RZ, c[0x0][0x50c], PT, P0 ;  /* 0x00014300ff007a0c */ /* 0x000fe40003f25300 */
[----:B------:R-:W-:-:S04]  /*19010*/  ISETP.NE.U32.AND P2, PT, RZ, c[0x0][0x500], PT ;  /* 0x00014000ff007a0c */ /* 0x000fc80003f45070 */
[----:B------:R-:W-:Y:S01]  /*19020*/  ISETP.NE.AND.EX P2, PT, RZ, c[0x0][0x504], PT, P2 ;  /* 0x00014100ff007a0c */ /* 0x000fe20003f45320 */
[----:B--2---:R2:W-:Y:S04]  /*19030*/  STS [R10], R2 ;  /* 0x000000020a007388 */ /* 0x0045e80000000800 */
[----:B------:R1:W-:Y:S01]  /*19040*/  STS [R10+0x400], R0 ;  /* 0x000400000a007388 */ /* 0x0003e20000000800 */
[----:B--2---:R-:W-:Y:S02]  /*19050*/  F2FP.BF16.PACK_AB R2, R25, R24 ;  /* 0x000000181902723e */ /* 0x004fe400000010ff */
[----:B-1----:R-:W-:-:S03]  /*19060*/  F2FP.BF16.PACK_AB R0, R85, R84 ;  /* 0x000000545500723e */ /* 0x002fc600000010ff */
        /* <DEDUP_REMOVED lines=105> */
.L_x_1417:
[----:B------:R-:W2:Y:S04]  /*19700*/  LDL.LU R3, [R1] ;  /* 0x0000000001037983 */ /* 0x000ea80000300800 */
[----:B------:R-:W3:Y:S01]  /*19710*/  LDL R19, [R1+0x4] ;  /* 0x0000040001137983 */ /* 0x000ee20000100800 */
[----:B------:R-:W-:Y:S01]  /*19720*/  IMAD.MOV.U32 R13, RZ, RZ, 0x368 ;  /* 0x00000368ff0d7424 */ /* 0x000fe200078e00ff */
[----:B------:R-:W-:-:S02]  /*19730*/  ISETP.GT.AND P2, PT, R0, 0x1, PT ;  /* 0x000000010000780c */ /* 0x000fc40003f44270 */
[----:B------:R-:W4:Y:S01]  /*19740*/  LDL R87, [R1+0x5c] ;  /* 0x00005c0001577983 */ /* 0x000f220000100800 */
[----:B------:R-:W-:Y:S02]  /*19750*/  ISETP.NE.U32.AND P0, PT, RZ, c[0x0][0x500], PT ;  /* 0x00014000ff007a0c */ /* 0x000fe40003f05070 */
[----:B------:R-:W-:Y:S02]  /*19760*/  SEL R13, R13, 0x328, P2 ;  /* 0x000003280d0d7807 */ /* 0x000fe40001000000 */
[----:B------:R-:W-:Y:S02]  /*19770*/  ISETP.NE.AND.EX P0, PT, RZ, c[0x0][0x504], PT, P0 ;  /* 0x00014100ff007a0c */ /* 0x000fe40003f05300 */
[----:B------:R-:W1:Y:S02]  /*19780*/  LDC.64 R6, c[0x0][R13+0x170] ;  /* 0x00005c000d067b82 */ /* 0x000e640000000a00 */
[----:B-1----:R-:W-:Y:S02]  /*19790*/  LOP3.LUT R5, R246, 0xffff, RZ, 0xc0, !PT ;  /* 0x0000fffff6057812 */ /* 0x002fe400078ec0ff */
[----:B------:R-:W-:-:S04]  /*197a0*/  SEL R0, R252, RZ, !P0 ;  /* 0x000000fffc007207 */ /* 0x000fc80004000000 */
[----:B------:R-:W1:Y:S08]  /*197b0*/  LDC.64 R10, c[0x0][R13+0x168] ;  /* 0x00005a000d0a7b82 */ /* 0x000e700000000a00 */
[----:B------:R-:W2:Y:S01]  /*197c0*/  LDC.64 R16, c[0x0][R13+0x178] ;  /* 0x00005e000d107b82 */ /* 0x000ea20000000a00 */
[----:B-1----:R-:W-:Y:S01]  /*197d0*/  IMAD.WIDE.U32 R8, R10, R5, RZ ;  /* 0x000000050a087225 */ /* 0x002fe200078e00ff */
[----:B------:R-:W1:Y:S01]  /*197e0*/  S2R R90, SR_TID.X ;  /* 0x00000000005a7919 */ /* 0x000e620000002100 */
[----:B--2---:R-:W-:-:S02]  /*197f0*/  SEL R4, R3, RZ, !P0 ;  /* 0x000000ff03047207 */ /* 0x004fc40004000000 */
[----:B------:R-:W-:-:S04]  /*19800*/  IMAD R3, R7, R0, RZ ;  /* 0x0000000007037224 */ /* 0x000fc800078e02ff */
[C---:B------:R-:W-:Y:S02]  /*19810*/  IMAD R4, R6.reuse, R4, R3 ;  /* 0x0000000406047224 */ /* 0x040fe400078e0203 */
[----:B------:R-:W-:Y:S02]  /*19820*/  IMAD R3, R11, R5, RZ ;  /* 0x000000050b037224 */ /* 0x000fe400078e02ff */
[----:B------:R-:W-:-:S04]  /*19830*/  IMAD.WIDE.U32 R6, R6, R0, RZ ;  /* 0x0000000006067225 */ /* 0x000fc800078e00ff */
[----:B------:R-:W-:Y:S01]  /*19840*/  IMAD.IADD R9, R9, 0x1, R3 ;  /* 0x0000000109097824 */ /* 0x000fe200078e0203 */
[--C-:B-----5:R-:W-:Y:S01]  /*19850*/  IADD3 R12, P1, P0, R6, R8, R2.reuse ;  /* 0x00000008060c7210 */ /* 0x120fe2000783e002 */
[----:B------:R-:W-:Y:S01]  /*19860*/  IMAD.MOV.U32 R3, RZ, RZ, c[0x0][0x4e8] ;  /* 0x00013a00ff037624 */ /* 0x000fe200078e00ff */
[----:B------:R-:W-:Y:S01]  /*19870*/  SHF.R.S32.HI R8, RZ, 0x1f, R2 ;  /* 0x0000001fff087819 */ /* 0x000fe20000011402 */
[----:B------:R-:W-:Y:S01]  /*19880*/  IMAD.IADD R4, R7, 0x1, R4 ;  /* 0x0000000107047824 */ /* 0x000fe200078e0204 */
[----:B---3--:R-:W-:Y:S02]  /*19890*/  SEL R6, R19, RZ, P2 ;  /* 0x000000ff13067207 */ /* 0x008fe40001000000 */
[----:B------:R-:W-:Y:S01]  /*198a0*/  ISETP.NE.AND P3, PT, R3, 0x1, PT ;  /* 0x000000010300780c */ /* 0x000fe20003f65270 */
[----:B------:R-:W-:Y:S01]  /*198b0*/  IMAD.IADD R3, R249, 0x1, R240 ;  /* 0x00000001f9037824 */ /* 0x000fe200078e02f0 */
[----:B------:R-:W-:Y:S01]  /*198c0*/  IADD3.X R11, R4, R9, R8, P1, P0 ;  /* 0x00000009040b7210 */ /* 0x000fe20000fe0408 */
[----:B------:R-:W-:-:S02]  /*198d0*/  IMAD R10, R17, R6, RZ ;  /* 0x00000006110a7224 */ /* 0x000fc400078e02ff */
[----:B------:R-:W-:-:S04]  /*198e0*/  IMAD.WIDE.U32 R6, R16, R6, RZ ;  /* 0x0000000610067225 */ /* 0x000fc800078e00ff */
[----:B------:R-:W-:-:S04]  /*198f0*/  IMAD.MOV.U32 R4, RZ, RZ, R3 ;  /* 0x000000ffff047224 */ /* 0x000fc800078e0003 */
[----:B------:R-:W-:-:S05]  /*19900*/  @P3 IMAD.HI.U32 R9, R3, c[0x0][0x4ec], RZ ;  /* 0x00013b0003093a27 */ /* 0x000fca00078e00ff */
[----:B------:R-:W-:Y:S01]  /*19910*/  @P3 SHF.R.U32.HI R4, RZ, c[0x0][0x4f0], R9 ;  /* 0x00013c00ff043a19 */ /* 0x000fe20000011609 */
[----:B------:R-:W-:-:S03]  /*19920*/  IMAD.IADD R10, R7, 0x1, R10 ;  /* 0x00000001070a7824 */ /* 0x000fc600078e020a */
        /* <DEDUP_REMOVED lines=27> */
[----:B----4-:R-:W-:-:S05]  /*19ae0*/  IMAD.IADD R6, R87, 0x1, R240 ;  /* 0x0000000157067824 */ /* 0x010fca00078e02f0 */
        /* <DEDUP_REMOVED lines=14> */
[----:B------:R-:W-:Y:S01]  /*19bd0*/  IADD3 R8, R221, R240, RZ ;  /* 0x000000f0dd087210 */ /* 0x000fe20007ffe0ff */
        /* <DEDUP_REMOVED lines=18> */
[----:B--2---:R2:W1:Y:S01]  /*19d00*/  LDS.128 R16, [R194+0x8080] ;  /* 0x00808000c2107984 */ /* 0x0044620000000c00 */
        /* <DEDUP_REMOVED lines=10> */
[----:B------:R-:W5:Y:S01]  /*19db0*/  S2R R87, SR_TID.X ;  /* 0x0000000000577919 */ /* 0x000f620000002100 */
[----:B------:R-:W-:Y:S01]  /*19dc0*/  IADD3 R3, R3, R8, RZ ;  /* 0x0000000803037210 */ /* 0x000fe20007ffe0ff */
[----:B------:R-:W-:-:S04]  /*19dd0*/  IMAD R5, R5, c[0x0][0x3d8], RZ ;  /* 0x0000f60005057a24 */ /* 0x000fc800078e02ff */
[----:B------:R-:W-:-:S04]  /*19de0*/  IMAD.WIDE.U32 R2, R0, c[0x0][0x3d8], R2 ;  /* 0x0000f60000027a25 */ /* 0x000fc800078e0002 */
[----:B------:R-:W-:Y:S01]  /*19df0*/  IMAD R0, R0, c[0x0][0x3dc], R5 ;  /* 0x0000f70000007a24 */ /* 0x000fe200078e0205 */
[----:B------:R-:W-:-:S04]  /*19e00*/  LEA R7, P0, R2, c[0x0][0x380], 0x1 ;  /* 0x0000e00002077a11 */ /* 0x000fc800078008ff */
[----:B------:R-:W-:-:S04]  /*19e10*/  IADD3 R0, R3, R0, RZ ;  /* 0x0000000003007210 */ /* 0x000fc80007ffe0ff */
[----:B------:R-:W-:Y:S02]  /*19e20*/  LEA.HI.X R6, R2, c[0x0][0x384], R0, 0x1, P0 ;  /* 0x0000e10002067a11 */ /* 0x000fe400000f0c00 */
[----:B-----5:R-:W-:-:S04]  /*19e30*/  SHF.R.S32.HI R14, RZ, 0x1f, R87 ;  /* 0x0000001fff0e7819 */ /* 0x020fc80000011457 */
[----:B------:R-:W-:-:S04]  /*19e40*/  LEA.HI R14, R14, R87, RZ, 0x3 ;  /* 0x000000570e0e7211 */ /* 0x000fc800078f18ff */
[----:B------:R-:W-:-:S04]  /*19e50*/  SHF.R.S32.HI R14, RZ, 0x3, R14 ;  /* 0x00000003ff0e7819 */ /* 0x000fc8000001140e */
[----:B------:R-:W-:Y:S01]  /*19e60*/  IADD3 R5, R14, R240, RZ ;  /* 0x000000f00e057210 */ /* 0x000fe20007ffe0ff */
[----:B------:R-:W-:Y:S05]  /*19e70*/  BRA.DIV ~URZ, `(.L_x_1419) ;  /* 0x000059727f007947 */ /* 0x000fea000b800000 */
[----:B-1234-:R1:W2:Y:S02]  /*19e80*/  SHFL.IDX PT, R8, R6, RZ, 0x181f ;  /* 0x00181fff06087589 */ /* 0x01e2a400000e0000 */
.L_x_1500:
[----:B------:R-:W-:Y:S05]  /*19e90*/  BRA.DIV ~URZ, `(.L_x_1420) ;  /* 0x000059c27f007947 */ /* 0x000fea000b800000 */
[----:B------:R3:W4:Y:S02]  /*19ea0*/  SHFL.IDX PT, R0, R7, RZ, 0x181f ;  /* 0x00181fff07007589 */ /* 0x00072400000e0000 */
.L_x_1501:
[----:B------:R-:W-:Y:S01]  /*19eb0*/  ISETP.GE.AND P0, PT, R5, R4, PT ;  /* 0x000000040500720c */ /* 0x000fe20003f06270 */
[----:B------:R-:W-:-:S12]  /*19ec0*/  BSSY B0, `(.L_x_1421) ;  /* 0x000000e000007945 */ /* 0x000fd80003800000 */
        /* <DEDUP_REMOVED lines=10> */
[----:B------:R2:W-:Y:S04]  /*19f70*/  @!P2 ST.E.128 [R12.64], R24 ;  /* 0x000000180c00a985 */ /* 0x0005e8000c101d08 */
[----:B------:R2:W-:Y:S04]  /*19f80*/  @!P1 ST.E.128 [R10.64], R20 ;  /* 0x000000140a009985 */ /* 0x0005e8000c101d08 */
[----:B------:R2:W-:Y:S02]  /*19f90*/  @!P0 ST.E.128 [R2.64], R16 ;  /* 0x0000001002008985 */ /* 0x0005e4000c101d08 */
.L_x_1422:
[----:B------:R-:W-:Y:S05]  /*19fa0*/  BSYNC B0 ;  /* 0x0000000000007941 */ /* 0x000fea0003800000 */
.L_x_1421:
[----:B------:R-:W-:Y:S05]  /*19fb0*/  BRA.DIV ~URZ, `(.L_x_1423) ;  /* 0x000059027f007947 */ /* 0x000fea000b800000 */
[----:B--2---:R2:W1:Y:S04]  /*19fc0*/  SHFL.IDX PT, R8, R6, 0x1, 0x181f ;  /* 0x00381f0006087f89 */ /* 0x00446800000e0000 */
[----:B----4-:R2:W4:Y:S02]  /*19fd0*/  SHFL.IDX PT, R0, R7, 0x1, 0x181f ;  /* 0x00381f0007007f89 */ /* 0x01052400000e0000 */
.L_x_1502:
        /* <DEDUP_REMOVED lines=13> */
[----:B------:R1:W-:Y:S04]  /*1a0b0*/  @!P2 ST.E.128 [R12.64], R36 ;  /* 0x000000240c00a985 */ /* 0x0003e8000c101d08 */
[----:B------:R1:W-:Y:S04]  /*1a0c0*/  @!P1 ST.E.128 [R10.64], R32 ;  /* 0x000000200a009985 */ /* 0x0003e8000c101d08 */
[----:B------:R1:W-:Y:S02]  /*1a0d0*/  @!P0 ST.E.128 [R2.64], R28 ;  /* 0x0000001c02008985 */ /* 0x0003e4000c101d08 */
.L_x_1425:
[----:B------:R-:W-:Y:S05]  /*1a0e0*/  BSYNC B0 ;  /* 0x0000000000007941 */ /* 0x000fea0003800000 */
.L_x_1424:
[----:B------:R-:W-:Y:S05]  /*1a0f0*/  BRA.DIV ~URZ, `(.L_x_1426) ;  /* 0x000058827f007947 */ /* 0x000fea000b800000 */
[----:B-1----:R1:W2:Y:S02]  /*1a100*/  SHFL.IDX PT, R8, R6, 0x2, 0x181f ;  /* 0x00581f0006087f89 */ /* 0x0022a400000e0000 */
.L_x_1503:
[----:B------:R-:W-:Y:S05]  /*1a110*/  BRA.DIV ~URZ, `(.L_x_1427) ;  /* 0x000058d27f007947 */ /* 0x000fea000b800000 */
[----:B----4-:R4:W1:Y:S02]  /*1a120*/  SHFL.IDX PT, R0, R7, 0x2, 0x181f ;  /* 0x00581f0007007f89 */ /* 0x01086400000e0000 */
.L_x_1504:
        /* <DEDUP_REMOVED lines=16> */
.L_x_1429:
[----:B------:R-:W-:Y:S05]  /*1a230*/  BSYNC B0 ;  /* 0x0000000000007941 */ /* 0x000fea0003800000 */
.L_x_1428:
[----:B------:R-:W-:Y:S05]  /*1a240*/  BRA.DIV ~URZ, `(.L_x_1430) ;  /* 0x000058027f007947 */ /* 0x000fea000b800000 */
[----:B-12---:R-:W1:Y:S04]  /*1a250*/  SHFL.IDX PT, R6, R6, 0x3, 0x181f ;  /* 0x00781f0006067f89 */ /* 0x006e6800000e0000 */
[----:B------:R2:W3:Y:S02]  /*1a260*/  SHFL.IDX PT, R0, R7, 0x3, 0x181f ;  /* 0x00781f0007007f89 */ /* 0x0004e400000e0000 */
.L_x_1505:
[----:B------:R-:W-:-:S04]  /*1a270*/  IADD3 R2, R5, 0x60, RZ ;  /* 0x0000006005027810 */ /* 0x000fc80007ffe0ff */
[----:B------:R-:W-:-:S13]  /*1a280*/  ISETP.GE.AND P0, PT, R2, R4, PT ;  /* 0x000000040200720c */ /* 0x000fda0003f06270 */
[----:B------:R-:W-:Y:S05]  /*1a290*/  @P0 BRA `(.L_x_1431) ;  /* 0x0000259000000947 */ /* 0x000fea0003800000 */
[----:B------:R-:W-:Y:S02]  /*1a2a0*/  ISETP.GE.AND P1, PT, R204, c[0x0][0x3c8], PT ;  /* 0x0000f200cc007a0c */ /* 0x000fe40003f26270 */
[----:B------:R-:W-:-:S11]  /*1a2b0*/  ISETP.GE.AND P0, PT, R206, c[0x0][0x3c8], PT ;  /* 0x0000f200ce007a0c */ /* 0x000fd60003f06270 */
[-C--:B---3--:R-:W-:Y:S02]  /*1a2c0*/  @!P1 LEA R4, P3, R204, R0.reuse, 0x1 ;  /* 0x00000000cc049211 */ /* 0x088fe400078608ff */
[----:B------:R-:W-:Y:S02]  /*1a2d0*/  @!P0 LEA R2, P2, R206, R0, 0x1 ;  /* 0x00000000ce028211 */ /* 0x000fe400078408ff */
[-C--:B-1----:R-:W-:Y:S02]  /*1a2e0*/  @!P1 LEA.HI.X R5, R204, R6.reuse, R205, 0x1, P3 ;  /* 0x00000006cc059211 */ /* 0x082fe400018f0ccd */
[----:B------:R-:W-:-:S03]  /*1a2f0*/  @!P0 LEA.HI.X R3, R206, R6, R220, 0x1, P2 ;  /* 0x00000006ce038211 */ /* 0x000fc600010f0cdc */
[----:B------:R1:W-:Y:S04]  /*1a300*/  @!P1 ST.E.128 [R4.64], R56 ;  /* 0x0000003804009985 */ /* 0x0003e8000c101d08 */
[----:B------:R1:W-:Y:S01]  /*1a310*/  @!P0 ST.E.128 [R2.64], R52 ;  /* 0x0000003402008985 */ /* 0x0003e2000c101d08 */
[----:B------:R-:W-:-:S13]  /*1a320*/  ISETP.GE.AND P0, PT, R207, c[0x0][0x3c8], PT ;  /* 0x0000f200cf007a0c */ /* 0x000fda0003f06270 */
[----:B------:R-:W-:Y:S05]  /*1a330*/  @P0 BRA `(.L_x_1431) ;  /* 0x000024f000000947 */ /* 0x000fea0003800000 */
[----:B-1----:R-:W-:-:S04]  /*1a340*/  LEA R2, P0, R207, R0, 0x1 ;  /* 0x00000000cf027211 */ /* 0x002fc800078008ff */
[----:B------:R-:W-:-:S05]  /*1a350*/  LEA.HI.X R3, R207, R6, R219, 0x1, P0 ;  /* 0x00000006cf037211 */ /* 0x000fca00000f0cdb */
[----:B------:R1:W-:Y:S01]  /*1a360*/  ST.E.128 [R2.64], R60 ;  /* 0x0000003c02007985 */ /* 0x0003e2000c101d08 */
[----:B------:R-:W-:Y:S05]  /*1a370*/  BRA `(.L_x_1431) ;  /* 0x000024b000007947 */ /* 0x000fea0003800000 */
.L_x_1418:
[----:B------:R-:W3:Y:S01]  /*1a380*/  LDL.LU R9, [R1+0x4] ;  /* 0x0000040001097983 */ /* 0x000ee20000300800 */
        /* <DEDUP_REMOVED lines=13> */
[----:B------:R-:W-:-:S05]  /*1a460*/  @P3 IMAD.HI.U32 R2, R3, c[0x0][0x4ec], RZ ;  /* 0x00013b0003023a27 */ /* 0x000fca00078e00ff */
[----:B------:R-:W-:-:S04]  /*1a470*/  @P3 SHF.R.U32.HI R0, RZ, c[0x0][0x4f0], R2 ;  /* 0x00013c00ff003a19 */ /* 0x000fc80000011602 */
[----:B------:R-:W-:-:S05]  /*1a480*/  SHF.R.S32.HI R2, RZ, 0x1f, R0 ;  /* 0x0000001fff027819 */ /* 0x000fca0000011400 */
[----:B------:R-:W-:-:S04]  /*1a490*/  IMAD R2, R2, c[0x0][0x430], RZ ;  /* 0x00010c0002027a24 */ /* 0x000fc800078e02ff */
[----:B------:R-:W-:Y:S02]  /*1a4a0*/  IMAD R2, R0, c[0x0][0x434], R2 ;  /* 0x00010d0000027a24 */ /* 0x000fe400078e0202 */
[----:B---3--:R-:W-:-:S04]  /*1a4b0*/  IMAD.WIDE.U32 R4, R9, c[0x0][0x448], R4 ;  /* 0x0001120009047a25 */ /* 0x008fc800078e0004 */
[----:B------:R-:W-:-:S04]  /*1a4c0*/  IMAD R5, R9, c[0x0][0x44c], R5 ;  /* 0x0001130009057a24 */ /* 0x000fc800078e0205 */
[C---:B------:R-:W-:Y:S01]  /*1a4d0*/  IMAD.WIDE.U32 R4, R0.reuse, c[0x0][0x430], R4 ;  /* 0x00010c0000047a25 */ /* 0x040fe200078e0004 */
        /* <DEDUP_REMOVED lines=13> */
.L_x_1506:
[----:B------:R-:W-:Y:S05]  /*1a5b0*/  BRA.DIV ~URZ, `(.L_x_1433) ;  /* 0x000055c27f007947 */ /* 0x000fea000b800000 */
[----:B------:R4:W1:Y:S02]  /*1a5c0*/  SHFL.IDX PT, R0, R12, RZ, 0x1c1f ;  /* 0x001c1fff0c007589 */ /* 0x00086400000e0000 */
.L_x_1507:
        /* <DEDUP_REMOVED lines=12> */
[C---:B------:R-:W-:Y:S02]  /*1a690*/  IADD3 R14, R243.reuse, 0x20, RZ ;  /* 0x00000020f30e7810 */ /* 0x040fe40007ffe0ff */
[C---:B--2---:R-:W-:Y:S01]  /*1a6a0*/  IADD3 R10, R243.reuse, 0x30, RZ ;  /* 0x00000030f30a7810 */ /* 0x044fe20007ffe0ff */
[C---:B------:R-:W-:Y:S01]  /*1a6b0*/  @!P0 IMAD.WIDE R2, R243.reuse, 0x4, R2 ;  /* 0x00000004f3028825 */ /* 0x040fe200078e0202 */
[----:B------:R-:W-:-:S02]  /*1a6c0*/  IADD3 R15, R243, 0x20, RZ ;  /* 0x00000020f30f7810 */ /* 0x000fc40007ffe0ff */
[C---:B------:R-:W-:Y:S02]  /*1a6d0*/  IADD3 R11, R243.reuse, 0x28, RZ ;  /* 0x00000028f30b7810 */ /* 0x040fe40007ffe0ff */
[----:B------:R1:W-:Y:S01]  /*1a6e0*/  @!P0 ST.E.64 [R2.64], R22 ;  /* 0x0000001602008985 */ /* 0x0003e2000c101b08 */
[----:B------:R-:W-:Y:S02]  /*1a6f0*/  SHF.R.S32.HI R15, RZ, 0x1f, R15 ;  /* 0x0000001fff0f7819 */ /* 0x000fe4000001140f */
[----:B------:R-:W-:Y:S02]  /*1a700*/  SHF.R.S32.HI R11, RZ, 0x1f, R11 ;  /* 0x0000001fff0b7819 */ /* 0x000fe4000001140b */
[C---:B------:R-:W-:Y:S02]  /*1a710*/  IADD3 R16, R243.reuse, 0x60, RZ ;  /* 0x00000060f3107810 */ /* 0x040fe40007ffe0ff */
[C---:B------:R-:W-:Y:S02]  /*1a720*/  IADD3 R17, R243.reuse, 0x70, RZ ;  /* 0x00000070f3117810 */ /* 0x040fe40007ffe0ff */
[----:B------:R-:W-:-:S02]  /*1a730*/  IADD3 R18, R243, 0x60, RZ ;  /* 0x00000060f3127810 */ /* 0x000fc40007ffe0ff */
[----:B------:R-:W-:Y:S02]  /*1a740*/  IADD3 R19, R243, 0xa8, RZ ;  /* 0x000000a8f3137810 */ /* 0x000fe40007ffe0ff */
[----:B------:R-:W-:Y:S02]  /*1a750*/  SHF.R.S32.HI R18, RZ, 0x1f, R18 ;  /* 0x0000001fff127819 */ /* 0x000fe40000011412 */
        /* <DEDUP_REMOVED lines=8> */
[----:B------:R-:W-:-:S02]  /*1a7e0*/  ISETP.GE.AND P3, PT, R9, c[0x0][0x3c8], PT ;  /* 0x0000f20009007a0c */ /* 0x000fc40003f66270 */
        /* <DEDUP_REMOVED lines=10> */
[----:B------:R-:W-:-:S03]  /*1a890*/  @!P3 LEA R6, P0, R9, R0, 0x2 ;  /* 0x000000000906b211 */ /* 0x000fc600078010ff */
[----:B------:R1:W-:Y:S01]  /*1a8a0*/  @!P1 ST.E.64 [R2.64], R28 ;  /* 0x0000001c02009985 */ /* 0x0003e2000c101b08 */
[----:B------:R-:W-:Y:S02]  /*1a8b0*/  ISETP.GE.AND P1, PT, R10, c[0x0][0x3c8], PT ;  /* 0x0000f2000a007a0c */ /* 0x000fe40003f26270 */
[----:B------:R-:W-:Y:S02]  /*1a8c0*/  @!P3 LEA.HI.X R7, R9, R4, R11, 0x2, P0 ;  /* 0x000000040907b211 */ /* 0x000fe400000f140b */
        /* <DEDUP_REMOVED lines=9> */
[----:B------:R-:W-:Y:S01]  /*1a960*/  SHF.R.S32.HI R15, RZ, 0x1f, R15 ;  /* 0x0000001fff0f7819 */ /* 0x000fe2000001140f */
[----:B------:R2:W-:Y:S01]  /*1a970*/  @!P3 ST.E.64 [R6.64], R32 ;  /* 0x000000200600b985 */ /* 0x0005e2000c101b08 */
[----:B------:R-:W-:-:S02]  /*1a980*/  ISETP.GE.AND P3, PT, R9, c[0x0][0x3c8], PT ;  /* 0x0000f20009007a0c */ /* 0x000fc40003f66270 */
[-C--:B-1----:R-:W-:Y:S02]  /*1a990*/  @!P1 LEA R2, P5, R10, R0.reuse, 0x2 ;  /* 0x000000000a029211 */ /* 0x082fe400078a10ff */
[----:B--2---:R-:W-:Y:S02]  /*1a9a0*/  @!P4 LEA R6, P0, R8, R0, 0x2 ;  /* 0x000000000806c211 */ /* 0x004fe400078010ff */
[-C--:B------:R-:W-:Y:S02]  /*1a9b0*/  @!P1 LEA.HI.X R3, R10, R4.reuse, R15, 0x2, P5 ;  /* 0x000000040a039211 */ /* 0x080fe400028f140f */
[----:B------:R-:W-:Y:S02]  /*1a9c0*/  @!P4 LEA.HI.X R7, R8, R4, R11, 0x2, P0 ;  /* 0x000000040807c211 */ /* 0x000fe400000f140b */
[C---:B------:R-:W-:Y:S01]  /*1a9d0*/  IADD3 R10, R243.reuse, 0x50, RZ ;  /* 0x00000050f30a7810 */ /* 0x040fe20007ffe0ff */
[----:B------:R1:W-:Y:S01]  /*1a9e0*/  @!P1 ST.E.64 [R2.64], R34 ;  /* 0x0000002202009985 */ /* 0x0003e2000c101b08 */
[----:B------:R-:W-:-:S02]  /*1a9f0*/  IADD3 R8, R243, 0x58, RZ ;  /* 0x00000058f3087810 */ /* 0x000fc40007ffe0ff */
[C---:B------:R-:W-:Y:S01]  /*1aa00*/  IADD3 R15, R243.reuse, 0x40, RZ ;  /* 0x00000040f30f7810 */ /* 0x040fe20007ffe0ff */
[----:B------:R2:W-:Y:S01]  /*1aa10*/  @!P4 ST.E.64 [R6.64], R100 ;  /* 0x000000640600c985 */ /* 0x0005e2000c101b08 */
[----:B------:R-:W-:Y:S02]  /*1aa20*/  IADD3 R11, R243, 0x48, RZ ;  /* 0x00000048f30b7810 */ /* 0x000fe40007ffe0ff */
[----:B------:R-:W-:Y:S02]  /*1aa30*/  ISETP.GE.AND P1, PT, R10, c[0x0][0x3c8], PT ;  /* 0x0000f2000a007a0c */ /* 0x000fe40003f26270 */
[----:B------:R-:W-:Y:S02]  /*1aa40*/  ISETP.GE.AND P4, PT, R8, c[0x0][0x3c8], PT ;  /* 0x0000f20008007a0c */ /* 0x000fe40003f86270 */
[----:B------:R-:W-:Y:S02]  /*1aa50*/  SHF.R.S32.HI R15, RZ, 0x1f, R15 ;  /* 0x0000001fff0f7819 */ /* 0x000fe4000001140f */
[----:B------:R-:W-:-:S02]  /*1aa60*/  SHF.R.S32.HI R11, RZ, 0x1f, R11 ;  /* 0x0000001fff0b7819 */ /* 0x000fc4000001140b */
[CC--:B-1----:R-:W-:Y:S02]  /*1aa70*/  @!P2 LEA R2, P5, R14.reuse, R0.reuse, 0x2 ;  /* 0x000000000e02a211 */ /* 0x0c2fe400078a10ff */
[C---:B--2---:R-:W-:Y:S02]  /*1aa80*/  @!P3 LEA R6, P0, R9.reuse, R0, 0x2 ;  /* 0x000000000906b211 */ /* 0x044fe400078010ff */
[-C--:B------:R-:W-:Y:S02]  /*1aa90*/  @!P2 LEA.HI.X R3, R14, R4.reuse, R15, 0x2, P5 ;  /* 0x000000040e03a211 */ /* 0x080fe400028f140f */
[----:B------:R-:W-:Y:S02]  /*1aaa0*/  @!P3 LEA.HI.X R7, R9, R4, R11, 0x2, P0 ;  /* 0x000000040907b211 */ /* 0x000fe400000f140b */
[C---:B------:R-:W-:Y:S01]  /*1aab0*/  IADD3 R11, R243.reuse, 0x68, RZ ;  /* 0x00000068f30b7810 */ /* 0x040fe20007ffe0ff */
[----:B------:R1:W-:Y:S01]  /*1aac0*/  @!P2 ST.E.64 [R2.64], R36 ;  /* 0x000000240200a985 */ /* 0x0003e2000c101b08 */
[----:B------:R-:W-:-:S02]  /*1aad0*/  IADD3 R14, R243, 0x50, RZ ;  /* 0x00000050f30e7810 */ /* 0x000fc40007ffe0ff */
[----:B------:R-:W-:Y:S01]  /*1aae0*/  IADD3 R9, R243, 0x58, RZ ;  /* 0x00000058f3097810 */ /* 0x000fe20007ffe0ff */
[----:B------:R2:W-:Y:S01]  /*1aaf0*/  @!P3 ST.E.64 [R6.64], R40 ;  /* 0x000000280600b985 */ /* 0x0005e2000c101b08 */
[----:B------:R-:W-:Y:S02]  /*1ab00*/  ISETP.GE.AND P2, PT, R16, c[0x0][0x3c8], PT ;  /* 0x0000f20010007a0c */ /* 0x000fe40003f46270 */
[----:B------:R-:W-:Y:S02]  /*1ab10*/  ISETP.GE.AND P3, PT, R11, c[0x0][0x3c8], PT ;  /* 0x0000f2000b007a0c */ /* 0x000fe40003f66270 */
[----:B------:R-:W-:Y:S02]  /*1ab20*/  SHF.R.S32.HI R14, RZ, 0x1f, R14 ;  /* 0x0000001fff0e7819 */ /* 0x000fe4000001140e */
[----:B------:R-:W-:Y:S02]  /*1ab30*/  SHF.R.S32.HI R9, RZ, 0x1f, R9 ;  /* 0x0000001fff097819 */ /* 0x000fe40000011409 */
[----:B------:R-:W-:-:S02]  /*1ab40*/  IADD3 R15, R243, 0x80, RZ ;  /* 0x00000080f30f7810 */ /* 0x000fc40007ffe0ff */
[-C--:B-1----:R-:W-:Y:S02]  /*1ab50*/  @!P1 LEA R2, P5, R10, R0.reuse, 0x2 ;  /* 0x000000000a029211 */ /* 0x082fe400078a10ff */
[----:B--2---:R-:W-:Y:S02]  /*1ab60*/  @!P4 LEA R6, P0, R8, R0, 0x2 ;  /* 0x000000000806c211 */ /* 0x004fe400078010ff */
[-C--:B------:R-:W-:Y:S02]  /*1ab70*/  @!P1 LEA.HI.X R3, R10, R4.reuse, R14, 0x2, P5 ;  /* 0x000000040a039211 */ /* 0x080fe400028f140e */
[----:B------:R-:W-:Y:S02]  /*1ab80*/  @!P4 LEA.HI.X R7, R8, R4, R9, 0x2, P0 ;  /* 0x000000040807c211 */ /* 0x000fe400000f1409 */
[C---:B------:R-:W-:Y:S01]  /*1ab90*/  IADD3 R10, R243.reuse, 0x78, RZ ;  /* 0x00000078f30a7810 */ /* 0x040fe20007ffe0ff */
[----:B------:R1:W-:Y:S01]  /*1aba0*/  @!P1 ST.E.64 [R2.64], R44 ;  /* 0x0000002c02009985 */ /* 0x0003e2000c101b08 */
[----:B------:R-:W-:-:S02]  /*1abb0*/  IADD3 R14, R243, 0x68, RZ ;  /* 0x00000068f30e7810 */ /* 0x000fc40007ffe0ff */
[----:B------:R-:W-:Y:S01]  /*1abc0*/  ISETP.GE.AND P0, PT, R17, c[0x0][0x3c8], PT ;  /* 0x0000f20011007a0c */ /* 0x000fe20003f06270 */
[----:B------:R2:W-:Y:S01]  /*1abd0*/  @!P4 ST.E.64 [R6.64], R48 ;  /* 0x000000300600c985 */ /* 0x0005e2000c101b08 */
[----:B------:R-:W-:Y:S02]  /*1abe0*/  ISETP.GE.AND P4, PT, R10, c[0x0][0x3c8], PT ;  /* 0x0000f2000a007a0c */ /* 0x000fe40003f86270 */
[----:B------:R-:W-:Y:S02]  /*1abf0*/  SHF.R.S32.HI R14, RZ, 0x1f, R14 ;  /* 0x0000001fff0e7819 */ /* 0x000fe4000001140e */
[----:B------:R-:W-:-:S04]  /*1ac00*/  @!P3 LEA R8, P1, R11, R0, 0x2 ;  /* 0x000000000b08b211 */ /* 0x000fc800078210ff */
[----:B------:R-:W-:Y:S02]  /*1ac10*/  @!P3 LEA.HI.X R9, R11, R4, R14, 0x2, P1 ;  /* 0x000000040b09b211 */ /* 0x000fe400008f140e */
[C---:B------:R-:W-:Y:S02]  /*1ac20*/  IADD3 R14, R243.reuse, 0x88, RZ ;  /* 0x00000088f30e7810 */ /* 0x040fe40007ffe0ff */
[----:B------:R-:W-:Y:S02]  /*1ac30*/  IADD3 R11, R243, 0x90, RZ ;  /* 0x00000090f30b7810 */ /* 0x000fe40007ffe0ff */
[----:B------:R-:W-:Y:S02]  /*1ac40*/  ISETP.GE.AND P1, PT, R14, c[0x0][0x3c8], PT ;  /* 0x0000f2000e007a0c */ /* 0x000fe40003f26270 */
[----:B------:R-:W-:Y:S02]  /*1ac50*/  ISETP.GE.AND P6, PT, R11, c[0x0][0x3c8], PT ;  /* 0x0000f2000b007a0c */ /* 0x000fe40003fc6270 */
[----:B-1----:R-:W-:-:S04]  /*1ac60*/  @!P2 LEA R2, P5, R16, R0, 0x2 ;  /* 0x000000001002a211 */ /* 0x002fc800078a10ff */
[----:B------:R-:W-:Y:S02]  /*1ac70*/  @!P2 LEA.HI.X R3, R16, R4, R18, 0x2, P5 ;  /* 0x000000041003a211 */ /* 0x000fe400028f1412 */
[C---:B------:R-:W-:Y:S02]  /*1ac80*/  IADD3 R18, R243.reuse, 0x70, RZ ;  /* 0x00000070f3127810 */ /* 0x040fe40007ffe0ff */
[----:B------:R-:W-:Y:S01]  /*1ac90*/  IADD3 R16, R243, 0x78, RZ ;  /* 0x00000078f3107810 */ /* 0x000fe20007ffe0ff */
[----:B------:R1:W-:Y:S01]  /*1aca0*/  @!P2 ST.E.64 [R2.64], R52 ;  /* 0x000000340200a985 */ /* 0x0003e2000c101b08 */
[----:B------:R-:W-:Y:S02]  /*1acb0*/  ISETP.GE.AND P2, PT, R15, c[0x0][0x3c8], PT ;  /* 0x0000f2000f007a0c */ /* 0x000fe40003f46270 */
[----:B--2---:R-:W-:Y:S01]  /*1acc0*/  @!P0 LEA R6, P5, R17, R0, 0x2 ;  /* 0x0000000011068211 */ /* 0x004fe200078a10ff */
[----:B------:R2:W-:Y:S01]  /*1acd0*/  @!P3 ST.E.64 [R8.64], R56 ;  /* 0x000000380800b985 */ /* 0x0005e2000c101b08 */
[----:B------:R-:W-:-:S02]  /*1ace0*/  SHF.R.S32.HI R18, RZ, 0x1f, R18 ;  /* 0x0000001fff127819 */ /* 0x000fc40000011412 */
[----:B------:R-:W-:Y:S02]  /*1acf0*/  SHF.R.S32.HI R16, RZ, 0x1f, R16 ;  /* 0x0000001fff107819 */ /* 0x000fe40000011410 */
[----:B------:R-:W-:Y:S02]  /*1ad00*/  @!P0 LEA.HI.X R7, R17, R4, R18, 0x2, P5 ;  /* 0x0000000411078211 */ /* 0x000fe400028f1412 */
[C---:B------:R-:W-:Y:S02]  /*1ad10*/  IADD3 R17, R243.reuse, 0x80, RZ ;  /* 0x00000080f3117810 */ /* 0x040fe40007ffe0ff */
[----:B------:R-:W-:Y:S01]  /*1ad20*/  IADD3 R18, R243, 0xa8, RZ ;  /* 0x000000a8f3127810 */ /* 0x000fe20007ffe0ff */
[----:B------:R3:W-:Y:S01]  /*1ad30*/  @!P0 ST.E.64 [R6.64], R60 ;  /* 0x0000003c06008985 */ /* 0x0007e2000c101b08 */
[----:B------:R-:W-:Y:S02]  /*1ad40*/  SHF.R.S32.HI R17, RZ, 0x1f, R17 ;  /* 0x0000001fff117819 */ /* 0x000fe40000011411 */
[----:B-1----:R-:W-:-:S04]  /*1ad50*/  @!P4 LEA R2, P3, R10, R0, 0x2 ;  /* 0x000000000a02c211 */ /* 0x002fc800078610ff */
[----:B------:R-:W-:Y:S02]  /*1ad60*/  @!P4 LEA.HI.X R3, R10, R4, R16, 0x2, P3 ;  /* 0x000000040a03c211 */ /* 0x000fe400018f1410 */
[C---:B------:R-:W-:Y:S02]  /*1ad70*/  IADD3 R16, R243.reuse, 0x88, RZ ;  /* 0x00000088f3107810 */ /* 0x040fe40007ffe0ff */
[----:B------:R-:W-:Y:S01]  /*1ad80*/  IADD3 R10, R243, 0x98, RZ ;  /* 0x00000098f30a7810 */ /* 0x000fe20007ffe0ff */
[----:B------:R1:W-:Y:S01]  /*1ad90*/  @!P4 ST.E.64 [R2.64], R64 ;  /* 0x000000400200c985 */ /* 0x0003e2000c101b08 */
[----:B------:R-:W-:Y:S02]  /*1ada0*/  SHF.R.S32.HI R16, RZ, 0x1f, R16 ;  /* 0x0000001fff107819 */ /* 0x000fe40000011410 */
[----:B--2---:R-:W-:Y:S02]  /*1adb0*/  @!P2 LEA R8, P0, R15, R0, 0x2 ;  /* 0x000000000f08a211 */ /* 0x004fe400078010ff */
[----:B------:R-:W-:-:S02]  /*1adc0*/  ISETP.GE.AND P5, PT, R10, c[0x0][0x3c8], PT ;  /* 0x0000f2000a007a0c */ /* 0x000fc40003fa6270 */
[----:B------:R-:W-:Y:S02]  /*1add0*/  @!P2 LEA.HI.X R9, R15, R4, R17, 0x2, P0 ;  /* 0x000000040f09a211 */ /* 0x000fe400000f1411 */
[----:B------:R-:W-:Y:S02]  /*1ade0*/  IADD3 R15, R243, 0xa0, RZ ;  /* 0x000000a0f30f7810 */ /* 0x000fe40007ffe0ff */
[----:B---3--:R-:W-:Y:S01]  /*1adf0*/  @!P6 LEA R6, P0, R11, R0, 0x2 ;  /* 0x000000000b06e211 */ /* 0x008fe200078010ff */
[----:B------:R-:W-:Y:S01]  /*1ae00*/  @!P2 ST.E.64 [R8.64], R104 ;  /* 0x000000680800a985 */ /* 0x000fe2000c101b08 */
[----:B------:R-:W-:Y:S02]  /*1ae10*/  ISETP.GE.AND P4, PT, R15, c[0x0][0x3c8], PT ;  /* 0x0000f2000f007a0c */ /* 0x000fe40003f86270 */
        /* <DEDUP_REMOVED lines=35> */
.L_x_1435:
[----:B------:R-:W-:Y:S05]  /*1b050*/  BSYNC B0 ;  /* 0x0000000000007941 */ /* 0x000fea0003800000 */
.L_x_1434:
[----:B------:R-:W-:Y:S05]  /*1b060*/  BRA.DIV ~URZ, `(.L_x_1436) ;  /* 0x00004b727f007947 */ /* 0x000fea000b800000 */
[----:B---3--:R3:W2:Y:S04]  /*1b070*/  SHFL.IDX PT, R4, R5, 0x1, 0x1c1f ;  /* 0x003c1f0005047f89 */ /* 0x0086a800000e0000 */
[----:B-1----:R3:W1:Y:S02]  /*1b080*/  SHFL.IDX PT, R0, R12, 0x1, 0x1c1f ;  /* 0x003c1f000c007f89 */ /* 0x00266400000e0000 */
.L_x_1508:
[----:B------:R-:W-:-:S13]  /*1b090*/  ISETP.NE.AND P0, PT, R13, RZ, PT ;  /* 0x000000ff0d00720c */ /* 0x000fda0003f05270 */
[----:B------:R-:W-:Y:S05]  /*1b0a0*/  @P0 BRA `(.L_x_1431) ;  /* 0x0000178000000947 */ /* 0x000fea0003800000 */
[C---:B------:R-:W-:Y:S02]  /*1b0b0*/  ISETP.GE.AND P4, PT, R243.reuse, c[0x0][0x3c8], PT ;  /* 0x0000f200f3007a0c */ /* 0x040fe40003f86270 */
[C---:B------:R-:W-:Y:S02]  /*1b0c0*/  IADD3 R15, R243.reuse, 0x18, RZ ;  /* 0x00000018f30f7810 */ /* 0x040fe40007ffe0ff */
[----:B------:R-:W-:Y:S02]  /*1b0d0*/  IADD3 R8, R243, 0x8, RZ ;  /* 0x00000008f3087810 */ /* 0x000fe40007ffe0ff */
[----:B------:R-:W-:Y:S02]  /*1b0e0*/  ISETP.GE.AND P1, PT, R15, c[0x0][0x3c8], PT ;  /* 0x0000f2000f007a0c */ /* 0x000fe40003f26270 */
[----:B------:R-:W-:Y:S02]  /*1b0f0*/  ISETP.GE.AND P3, PT, R8, c[0x0][0x3c8], PT ;  /* 0x0000f20008007a0c */ /* 0x000fe40003f66270 */
[----:B---3--:R-:W-:-:S02]  /*1b100*/  IADD3 R5, R243, 0x10, RZ ;  /* 0x00000010f3057810 */ /* 0x008fc40007ffe0ff */
[----:B------:R-:W-:Y:S01]  /*1b110*/  IADD3 R9, R243, 0x8, RZ ;  /* 0x00000008f3097810 */ /* 0x000fe20007ffe0ff */
[----:B-1----:R-:W-:Y:S01]  /*1b120*/  @!P4 IMAD.MOV.U32 R6, RZ, RZ, R0 ;  /* 0x000000ffff06c224 */ /* 0x002fe200078e0000 */
[----:B------:R-:W-:Y:S01]  /*1b130*/  ISETP.GE.AND P2, PT, R5, c[0x0][0x3c8], PT ;  /* 0x0000f20005007a0c */ /* 0x000fe20003f46270 */
[----:B--2---:R-:W-:Y:S01]  /*1b140*/  @!P4 IMAD.MOV.U32 R7, RZ, RZ, R4 ;  /* 0x000000ffff07c224 */ /* 0x004fe200078e0004 */
        /* <DEDUP_REMOVED lines=33> */
[----:B------:R-:W-:Y:S01]  /*1b360*/  IADD3 R15, R243, 0x48, RZ ;  /* 0x00000048f30f7810 */ /* 0x000fe20007ffe0ff */
[----:B------:R2:W-:Y:S01]  /*1b370*/  @!P0 ST.E.64 [R2.64], R88 ;  /* 0x0000005802008985 */ /* 0x0005e2000c101b08 */
[----:B---3--:R-:W-:Y:S02]  /*1b380*/  @!P5 LEA R8, P0, R11, R0, 0x2 ;  /* 0x000000000b08d211 */ /* 0x008fe400078010ff */
[----:B------:R-:W-:Y:S02]  /*1b390*/  SHF.R.S32.HI R12, RZ, 0x1f, R12 ;  /* 0x0000001fff0c7819 */ /* 0x000fe4000001140c */
[----:B------:R-:W-:Y:S02]  /*1b3a0*/  IADD3 R10, R243, 0x40, RZ ;  /* 0x00000040f30a7810 */ /* 0x000fe40007ffe0ff */
        /* <DEDUP_REMOVED lines=28> */
[----:B------:R-:W-:Y:S02]  /*1b570*/  IADD3 R12, R243, 0x50, RZ ;  /* 0x00000050f30c7810 */ /* 0x000fe40007ffe0ff */
        /* <DEDUP_REMOVED lines=14> */
[----:B-1----:R-:W-:Y:S02]  /*1b660*/  @!P5 LEA R8, P0, R5, R0, 0x2 ;  /* 0x000000000508d211 */ /* 0x002fe400078010ff */
[----:B------:R-:W-:Y:S02]  /*1b670*/  SHF.R.S32.HI R13, RZ, 0x1f, R13 ;  /* 0x0000001fff0d7819 */ /* 0x000fe4000001140d */
[----:B------:R-:W-:Y:S02]  /*1b680*/  IADD3 R15, R243, 0x60, RZ ;  /* 0x00000060f30f7810 */ /* 0x000fe40007ffe0ff */
[----:B------:R-:W-:Y:S02]  /*1b690*/  ISETP.GE.AND P1, PT, R12, c[0x0][0x3c8], PT ;  /* 0x0000f2000c007a0c */ /* 0x000fe40003f26270 */
[----:B------:R-:W-:-:S02]  /*1b6a0*/  @!P5 LEA.HI.X R9, R5, R4, R13, 0x2, P0 ;  /* 0x000000040509d211 */ /* 0x000fc400000f140d */
[----:B------:R-:W-:Y:S02]  /*1b6b0*/  SHF.R.S32.HI R15, RZ, 0x1f, R15 ;  /* 0x0000001fff0f7819 */ /* 0x000fe4000001140f */
[C---:B------:R-:W-:Y:S01]  /*1b6c0*/  IADD3 R11, R243.reuse, 0x70, RZ ;  /* 0x00000070f30b7810 */ /* 0x040fe20007ffe0ff */
[----:B------:R1:W-:Y:S01]  /*1b6d0*/  @!P5 ST.E.64 [R8.64], R124 ;  /* 0x0000007c0800d985 */ /* 0x0003e2000c101b08 */
[----:B------:R-:W-:Y:S02]  /*1b6e0*/  IADD3 R13, R243, 0x68, RZ ;  /* 0x00000068f30d7810 */ /* 0x000fe40007ffe0ff */
        /* <DEDUP_REMOVED lines=14> */
[----:B-1----:R-:W-:Y:S02]  /*1b7d0*/  @!P2 LEA R8, P3, R11, R0, 0x2 ;  /* 0x000000000b08a211 */ /* 0x002fe400078610ff */
[----:B------:R-:W-:Y:S02]  /*1b7e0*/  IADD3 R14, R243, 0x88, RZ ;  /* 0x00000088f30e7810 */ /* 0x000fe40007ffe0ff */
        /* <DEDUP_REMOVED lines=18> */
[C---:B------:R-:W-:Y:S01]  /*1b910*/  IADD3 R11, R243.reuse, 0x90, RZ ;  /* 0x00000090f30b7810 */ /* 0x040fe20007ffe0ff */
        /* <DEDUP_REMOVED lines=9> */
[C---:B--2---:R-:W-:Y:S02]  /*1b9b0*/  @!P4 LEA R2, P6, R10.reuse, R0, 0x2 ;  /* 0x000000000a02c211 */ /* 0x044fe400078c10ff */
        /* <DEDUP_REMOVED lines=35> */
.L_x_1416:
        /* <DEDUP_REMOVED lines=16> */
[----:B-----5:R3:W4:Y:S04]  /*1bcf0*/  LDG.E R15, [R2.64] ;  /* 0x00000008020f7981 */ /* 0x020728000c1e1900 */
[----:B--23--:R-:W4:Y:S02]  /*1bd00*/  LDG.E R2, [R2.64+0x4] ;  /* 0x0000040802027981 */ /* 0x00cf24000c1e1900 */
[----:B----4-:R-:W-:Y:S02]  /*1bd10*/  IADD3 R15, -R15, R2, RZ ;  /* 0x000000020f0f7210 */ /* 0x010fe40007ffe1ff */
.L_x_1437:
[----:B--2---:R-:W2:Y:S01]  /*1bd20*/  LDL.LU R2, [R1] ;  /* 0x0000000001027983 */ /* 0x004ea20000300800 */
[----:B------:R-:W-:Y:S01]  /*1bd30*/  BSSY B0, `(.L_x_1438) ;  /* 0x0000038000007945 */ /* 0x000fe20003800000 */
[----:B------:R-:W-:Y:S02]  /*1bd40*/  LOP3.LUT R4, R246, 0xffff, RZ, 0xc0, !PT ;  /* 0x0000fffff6047812 */ /* 0x000fe400078ec0ff */
[----:B------:R-:W3:Y:S01]  /*1bd50*/  S2R R5, SR_TID.X ;  /* 0x0000000000057919 */ /* 0x000ee20000002100 */
[----:B------:R-:W-:-:S02]  /*1bd60*/  SEL R3, R252, RZ, !P3 ;  /* 0x000000fffc037207 */ /* 0x000fc40005800000 */
[----:B-----5:R-:W-:Y:S02]  /*1bd70*/  SHF.R.S32.HI R18, RZ, 0x1f, R0 ;  /* 0x0000001fff127819 */ /* 0x020fe40000011400 */
[----:B---3--:R-:W-:Y:S02]  /*1bd80*/  ISETP.GT.AND P0, PT, R5, 0x7f, PT ;  /* 0x0000007f0500780c */ /* 0x008fe40003f04270 */
[----:B--2---:R-:W-:-:S11]  /*1bd90*/  SEL R20, R2, RZ, !P3 ;  /* 0x000000ff02147207 */ /* 0x004fd60005800000 */
[----:B------:R-:W-:Y:S05]  /*1bda0*/  @P0 BRA `(.L_x_1439) ;  /* 0x0000030000000947 */ /* 0x000fea0003800000 */
[----:B------:R-:W-:Y:S01]  /*1bdb0*/  IMAD R2, R15, c[0x0][0x4e8], RZ ;  /* 0x00013a000f027a24 */ /* 0x000fe200078e02ff */
[----:B------:R-:W-:-:S04]  /*1bdc0*/  IADD3 R14, R240, R5, RZ ;  /* 0x00000005f00e7210 */ /* 0x000fc80007ffe0ff */
[----:B------:R-:W-:-:S13]  /*1bdd0*/  ISETP.GE.AND P0, PT, R14, R2, PT ;  /* 0x000000020e00720c */ /* 0x000fda0003f06270 */
[----:B------:R-:W-:Y:S05]  /*1bde0*/  @P0 BRA `(.L_x_1439) ;  /* 0x000002c000000947 */ /* 0x000fea0003800000 */
[----:B------:R-:W2:Y:S01]  /*1bdf0*/  LDL.LU R22, [R1+0x4] ;  /* 0x0000040001167983 */ /* 0x000ea20000300800 */
[----:B------:R-:W-:Y:S01]  /*1be00*/  IMAD.MOV.U32 R2, RZ, RZ, 0x368 ;  /* 0x00000368ff027424 */ /* 0x000fe200078e00ff */
[----:B------:R-:W-:-:S04]  /*1be10*/  ISETP.GT.AND P2, PT, R19, 0x1, PT ;  /* 0x000000011300780c */ /* 0x000fc80003f44270 */
[----:B------:R-:W-:-:S04]  /*1be20*/  SEL R2, R2, 0x328, P2 ;  /* 0x0000032802027807 */ /* 0x000fc80001000000 */
[----:B------:R3:W4:Y:S08]  /*1be30*/  LDC.64 R10, c[0x0][R2+0x170] ;  /* 0x00005c00020a7b82 */ /* 0x0007300000000a00 */
[----:B------:R3:W5:Y:S08]  /*1be40*/  LDC.64 R8, c[0x0][R2+0x168] ;  /* 0x00005a0002087b82 */ /* 0x0007700000000a00 */
[----:B------:R3:W1:Y:S08]  /*1be50*/  LDC.64 R16, c[0x0][R2+0x178] ;  /* 0x00005e0002107b82 */ /* 0x0006700000000a00 */
[----:B------:R3:W1:Y:S02]  /*1be60*/  LDC.64 R12, c[0x0][R2+0x160] ;  /* 0x00005800020c7b82 */ /* 0x0006640000000a00 */
[----:B---3--:R-:W-:-:S02]  /*1be70*/  IMAD.MOV.U32 R2, RZ, RZ, c[0x0][0x4e8] ;  /* 0x00013a00ff027624 */ /* 0x008fc400078e00ff */
        /* <DEDUP_REMOVED lines=13> */
[----:B------:R-:W-:-:S03]  /*1bf50*/  IADD3.X R11, R7, R11, R18, P1, P0 ;  /* 0x0000000b070b7210 */ /* 0x000fc60000fe0412 */
[----:B------:R-:W-:-:S05]  /*1bf60*/  IMAD R6, R6, c[0x0][0x4e8], R14 ;  /* 0x00013a0006067a24 */ /* 0x000fca00078e020e */
[----:B------:R-:W-:Y:S02]  /*1bf70*/  SHF.R.S32.HI R7, RZ, 0x1f, R6 ;  /* 0x0000001fff077819 */ /* 0x000fe40000011406 */
[----:B--2---:R-:W-:-:S05]  /*1bf80*/  SEL R5, R22, RZ, P2 ;  /* 0x000000ff16057207 */ /* 0x004fca0001000000 */
[-C--:B-1----:R-:W-:Y:S02]  /*1bf90*/  IMAD R10, R17, R5.reuse, RZ ;  /* 0x00000005110a7224 */ /* 0x082fe400078e02ff */
[----:B------:R-:W-:Y:S01]  /*1bfa0*/  IMAD.WIDE.U32 R8, R16, R5, RZ ;  /* 0x0000000510087225 */ /* 0x000fe200078e00ff */
[----:B------:R-:W-:-:S04]  /*1bfb0*/  SHF.R.S32.HI R5, RZ, 0x1f, R2 ;  /* 0x0000001fff057819 */ /* 0x000fc80000011402 */
[----:B------:R-:W-:Y:S01]  /*1bfc0*/  IADD3 R9, R9, R10, RZ ;  /* 0x0000000a09097210 */ /* 0x000fe20007ffe0ff */
[----:B------:R-:W-:Y:S01]  /*1bfd0*/  IMAD.MOV.U32 R10, RZ, RZ, c[0x0][0x4a8] ;  /* 0x00012a00ff0a7624 */ /* 0x000fe200078e00ff */
[----:B------:R-:W-:Y:S01]  /*1bfe0*/  IADD3 R8, P1, P0, R2, R21, R8 ;  /* 0x0000001502087210 */ /* 0x000fe2000783e008 */
[----:B------:R-:W-:-:S03]  /*1bff0*/  IMAD R2, R13, R6, RZ ;  /* 0x000000060d027224 */ /* 0x000fc600078e02ff */
[----:B------:R-:W-:Y:S01]  /*1c000*/  IADD3.X R9, R5, R11, R9, P1, P0 ;  /* 0x0000000b05097210 */ /* 0x000fe20000fe0409 */
[----:B------:R-:W-:Y:S01]  /*1c010*/  IMAD R2, R12, R7, R2 ;  /* 0x000000070c027224 */ /* 0x000fe200078e0202 */
[----:B------:R-:W-:-:S03]  /*1c020*/  MOV R5, c[0x0][0x4ac] ;  /* 0x00012b0000057a02 */ /* 0x000fc60000000f00 */
[----:B------:R-:W-:Y:S01]  /*1c030*/  IMAD.WIDE.U32 R6, R12, R6, R8 ;  /* 0x000000060c067225 */ /* 0x000fe200078e0008 */
[----:B------:R-:W-:Y:S02]  /*1c040*/  SEL R8, R10, c[0x0][0x450], P2 ;  /* 0x000114000a087a07 */ /* 0x000fe40001000000 */
[----:B------:R-:W-:Y:S01]  /*1c050*/  SEL R5, R5, c[0x0][0x454], P2 ;  /* 0x0001150005057a07 */ /* 0x000fe20001000000 */
[----:B------:R-:W-:Y:S01]  /*1c060*/  IMAD.IADD R2, R7, 0x1, R2 ;  /* 0x0000000107027824 */ /* 0x000fe200078e0202 */
[----:B------:R-:W-:-:S04]  /*1c070*/  LEA R8, P0, R6, R8, 0x2 ;  /* 0x0000000806087211 */ /* 0x000fc800078010ff */
[----:B------:R-:W-:Y:S02]  /*1c080*/  LEA.HI.X R9, R6, R5, R2, 0x2, P0 ;  /* 0x0000000506097211 */ /* 0x000fe400000f1402 */
[----:B------:R-:W-:-:S05]  /*1c090*/  MOV R2, 0xff800000 ;  /* 0xff80000000027802 */ /* 0x000fca0000000f00 */
[----:B------:R1:W-:Y:S02]  /*1c0a0*/  STG.E [R8.64], R2 ;  /* 0x0000000208007986 */ /* 0x0003e4000c101908 */
.L_x_1439:
[----:B------:R-:W-:Y:S05]  /*1c0b0*/  BSYNC B0 ;  /* 0x0000000000007941 */ /* 0x000fea0003800000 */
.L_x_1438:
[----:B------:R-:W-:-:S13]  /*1c0c0*/  ISETP.GT.AND P0, PT, R19, 0x1, PT ;  /* 0x000000011300780c */ /* 0x000fda0003f04270 */
[----:B------:R-:W-:Y:S05]  /*1c0d0*/  @P0 BRA `(.L_x_1431) ;  /* 0x0000075000000947 */ /* 0x000fea0003800000 */
[----:B------:R-:W-:Y:S01]  /*1c0e0*/  MOV R5, c[0x0][0x4e8] ;  /* 0x00013a0000057a02 */ /* 0x000fe20000000f00 */
[----:B-1----:R-:W-:Y:S01]  /*1c0f0*/  IMAD R2, R18, c[0x0][0x3a0], RZ ;  /* 0x0000e80012027a24 */ /* 0x002fe200078e02ff */
[----:B------:R-:W1:Y:S01]  /*1c100*/  S2R R11, SR_TID.X ;  /* 0x00000000000b7919 */ /* 0x000e620000002100 */
[----:B------:R-:W-:Y:S01]  /*1c110*/  IMAD.WIDE.U32 R6, R0, c[0x0][0x3a0], RZ ;  /* 0x0000e80000067a25 */ /* 0x000fe200078e00ff */
[----:B------:R-:W-:-:S03]  /*1c120*/  ISETP.NE.AND P0, PT, R5, 0x1, PT ;  /* 0x000000010500780c */ /* 0x000fc60003f05270 */
[----:B------:R-:W-:Y:S01]  /*1c130*/  IMAD R0, R0, c[0x0][0x3a4], R2 ;  /* 0x0000e90000007a24 */ /* 0x000fe200078e0202 */
[----:B------:R-:W-:Y:S01]  /*1c140*/  IADD3 R2, R221, R240, RZ ;  /* 0x000000f0dd027210 */ /* 0x000fe20007ffe0ff */
        /* <DEDUP_REMOVED lines=8> */
[----:B------:R-:W-:Y:S01]  /*1c1d0*/  SHF.R.S32.HI R8, RZ, 0x1f, R0 ;  /* 0x0000001fff087819 */ /* 0x000fe20000011400 */
[----:B------:R-:W-:Y:S01]  /*1c1e0*/  IMAD.MOV.U32 R4, RZ, RZ, R6 ;  /* 0x000000ffff047224 */ /* 0x000fe200078e0006 */
[----:B-1----:R-:W-:-:S03]  /*1c1f0*/  SHF.R.S32.HI R10, RZ, 0x1f, R11 ;  /* 0x0000001fff0a7819 */ /* 0x002fc6000001140b */
[----:B------:R-:W-:Y:S01]  /*1c200*/  IMAD.WIDE.U32 R6, R3, c[0x0][0x3f0], R4 ;  /* 0x0000fc0003067a25 */ /* 0x000fe200078e0004 */
[----:B------:R-:W-:Y:S02]  /*1c210*/  IADD3 R4, -R0, RZ, RZ ;  /* 0x000000ff00047210 */ /* 0x000fe40007ffe1ff */
[----:B------:R-:W-:Y:S01]  /*1c220*/  LEA.HI R10, R10, R11, RZ, 0x3 ;  /* 0x0000000b0a0a7211 */ /* 0x000fe200078f18ff */
[----:B------:R-:W-:Y:S01]  /*1c230*/  IMAD R5, R8, c[0x0][0x3e0], RZ ;  /* 0x0000f80008057a24 */ /* 0x000fe200078e02ff */
[----:B------:R-:W-:Y:S01]  /*1c240*/  IADD3 R3, R7, R9, RZ ;  /* 0x0000000907037210 */ /* 0x000fe20007ffe0ff */
[----:B------:R-:W-:Y:S01]  /*1c250*/  IMAD R4, R4, c[0x0][0x4e8], R2 ;  /* 0x00013a0004047a24 */ /* 0x000fe200078e0202 */
[----:B------:R-:W-:Y:S01]  /*1c260*/  SHF.R.S32.HI R10, RZ, 0x3, R10 ;  /* 0x00000003ff0a7819 */ /* 0x000fe2000001140a */
[----:B------:R-:W-:Y:S02]  /*1c270*/  IMAD.MOV.U32 R2, RZ, RZ, R6 ;  /* 0x000000ffff027224 */ /* 0x000fe400078e0006 */
[----:B------:R-:W-:-:S02]  /*1c280*/  IMAD R5, R0, c[0x0][0x3e4], R5 ;  /* 0x0000f90000057a24 */ /* 0x000fc400078e0205 */
[----:B------:R-:W-:Y:S01]  /*1c290*/  IMAD.WIDE.U32 R2, R0, c[0x0][0x3e0], R2 ;  /* 0x0000f80000027a25 */ /* 0x000fe200078e0002 */
[----:B------:R-:W-:-:S04]  /*1c2a0*/  SHF.R.S32.HI R0, RZ, 0x1f, R4 ;  /* 0x0000001fff007819 */ /* 0x000fc80000011404 */
[----:B------:R-:W-:Y:S01]  /*1c2b0*/  IADD3 R3, R3, R5, RZ ;  /* 0x0000000503037210 */ /* 0x000fe20007ffe0ff */
[----:B------:R-:W-:-:S04]  /*1c2c0*/  IMAD R0, R0, c[0x0][0x3d8], RZ ;  /* 0x0000f60000007a24 */ /* 0x000fc800078e02ff */
[----:B------:R-:W-:-:S04]  /*1c2d0*/  IMAD.WIDE.U32 R2, R4, c[0x0][0x3d8], R2 ;  /* 0x0000f60004027a25 */ /* 0x000fc800078e0002 */
[----:B------:R-:W-:Y:S01]  /*1c2e0*/  IMAD R4, R4, c[0x0][0x3dc], R0 ;  /* 0x0000f70004047a24 */ /* 0x000fe200078e0200 */
[----:B------:R-:W-:-:S04]  /*1c2f0*/  LEA R7, P0, R2, c[0x0][0x380], 0x1 ;  /* 0x0000e00002077a11 */ /* 0x000fc800078008ff */
[----:B------:R-:W-:Y:S02]  /*1c300*/  IADD3 R6, R3, R4, RZ ;  /* 0x0000000403067210 */ /* 0x000fe40007ffe0ff */
[----:B------:R-:W-:Y:S02]  /*1c310*/  IADD3 R4, R10, R240, RZ ;  /* 0x000000f00a047210 */ /* 0x000fe40007ffe0ff */
[----:B------:R-:W-:Y:S01]  /*1c320*/  LEA.HI.X R6, R2, c[0x0][0x384], R6, 0x1, P0 ;  /* 0x0000e10002067a11 */ /* 0x000fe200000f0c06 */
[----:B------:R-:W-:Y:S05]  /*1c330*/  BRA.DIV ~URZ, `(.L_x_1440) ;  /* 0x000039627f007947 */ /* 0x000fea000b800000 */
[----:B------:R1:W2:Y:S02]  /*1c340*/  SHFL.IDX PT, R8, R6, RZ, 0x181f ;  /* 0x00181fff06087589 */ /* 0x0002a400000e0000 */
.L_x_1509:
[----:B------:R-:W-:Y:S05]  /*1c350*/  BRA.DIV ~URZ, `(.L_x_1441) ;  /* 0x000039b27f007947 */ /* 0x000fea000b800000 */
[----:B------:R3:W4:Y:S02]  /*1c360*/  SHFL.IDX PT, R0, R7, RZ, 0x181f ;  /* 0x00181fff07007589 */ /* 0x00072400000e0000 */
.L_x_1510:
        /* <DEDUP_REMOVED lines=16> */
.L_x_1443:
[----:B------:R-:W-:Y:S05]  /*1c470*/  BSYNC B0 ;  /* 0x0000000000007941 */ /* 0x000fea0003800000 */
.L_x_1442:
[----:B------:R-:W-:Y:S05]  /*1c480*/  BRA.DIV ~URZ, `(.L_x_1444) ;  /* 0x000038e27f007947 */ /* 0x000fea000b800000 */
[----:B--2---:R2:W1:Y:S04]  /*1c490*/  SHFL.IDX PT, R8, R6, 0x1, 0x181f ;  /* 0x00381f0006087f89 */ /* 0x00446800000e0000 */
[----:B----4-:R2:W4:Y:S02]  /*1c4a0*/  SHFL.IDX PT, R0, R7, 0x1, 0x181f ;  /* 0x00381f0007007f89 */ /* 0x01052400000e0000 */
.L_x_1511:
        /* <DEDUP_REMOVED lines=16> */
.L_x_1446:
[----:B------:R-:W-:Y:S05]  /*1c5b0*/  BSYNC B0 ;  /* 0x0000000000007941 */ /* 0x000fea0003800000 */
.L_x_1445:
[----:B------:R-:W-:Y:S05]  /*1c5c0*/  BRA.DIV ~URZ, `(.L_x_1447) ;  /* 0x000038627f007947 */ /* 0x000fea000b800000 */
[----:B-1----:R1:W2:Y:S02]  /*1c5d0*/  SHFL.IDX PT, R8, R6, 0x2, 0x181f ;  /* 0x00581f0006087f89 */ /* 0x0022a400000e0000 */
.L_x_1512:
[----:B------:R-:W-:Y:S05]  /*1c5e0*/  BRA.DIV ~URZ, `(.L_x_1448) ;  /* 0x000038b27f007947 */ /* 0x000fea000b800000 */
[----:B----4-:R4:W1:Y:S02]  /*1c5f0*/  SHFL.IDX PT, R0, R7, 0x2, 0x181f ;  /* 0x00581f0007007f89 */ /* 0x01086400000e0000 */
.L_x_1513:
        /* <DEDUP_REMOVED lines=16> */
.L_x_1450:
[----:B------:R-:W-:Y:S05]  /*1c700*/  BSYNC B0 ;  /* 0x0000000000007941 */ /* 0x000fea0003800000 */
.L_x_1449:
[----:B------:R-:W-:Y:S05]  /*1c710*/  BRA.DIV ~URZ, `(.L_x_1451) ;  /* 0x000037e27f007947 */ /* 0x000fea000b800000 */
[----:B-12---:R-:W1:Y:S04]  /*1c720*/  SHFL.IDX PT, R6, R6, 0x3, 0x181f ;  /* 0x00781f0006067f89 */ /* 0x006e6800000e0000 */
[----:B---34-:R-:W2:Y:S02]  /*1c730*/  SHFL.IDX PT, R7, R7, 0x3, 0x181f ;  /* 0x00781f0007077f89 */ /* 0x018ea400000e0000 */
.L_x_1514:
[----:B------:R-:W-:-:S04]  /*1c740*/  IADD3 R4, R4, 0x60, RZ ;  /* 0x0000006004047810 */ /* 0x000fc80007ffe0ff */
        /* <DEDUP_REMOVED lines=14> */
.L_x_1431:
[----:B------:R-:W-:Y:S05]  /*1c830*/  BSYNC B1 ;  /* 0x0000000000017941 */ /* 0x000fea0003800000 */
.L_x_1415:
[----:B-1-3--:R-:W3:Y:S02]  /*1c840*/  LDL R0, [R1+0x58] ;  /* 0x0000580001007983 */ /* 0x00aee40000100800 */
[----:B---3--:R-:W-:-:S13]  /*1c850*/  ISETP.NE.AND P0, PT, R0, RZ, PT ;  /* 0x000000ff0000720c */ /* 0x008fda0003f05270 */
[----:B------:R-:W-:Y:S01]  /*1c860*/  @P0 WARPSYNC 0xffffffff ;  /* 0xffffffff00000948 */ /* 0x000fe20003800000 */
[----:B------:R-:W-:Y:S06]  /*1c870*/  @P0 BAR.SYNC.DEFER_BLOCKING 0x5, 0x100 ;  /* 0x0144000000000b1d */ /* 0x000fec0000010000 */
[----:B------:R-:W1:Y:S04]  /*1c880*/  @P0 LDS.128 R244, [0x18100] ;  /* 0x01810000fff40984 */ /* 0x000e680000000c00 */
[----:B------:R-:W-:Y:S06]  /*1c890*/  @P0 BAR.ARV 0x4, 0x100 ;  /* 0x0104000000000b1d */ /* 0x000fec0000002000 */
[----:B------:R-:W-:Y:S05]  /*1c8a0*/  @P0 BRA `(.L_x_1452) ;  /* 0x00000f6000000947 */ /* 0x000fea0003800000 */
[----:B------:R-:W3:Y:S01]  /*1c8b0*/  S2R R0, SR_TID.X ;  /* 0x0000000000007919 */ /* 0x000ee20000002100 */
[----:B------:R-:W-:Y:S01]  /*1c8c0*/  IMAD.MOV.U32 R8, RZ, RZ, RZ ;  /* 0x000000ffff087224 */ /* 0x000fe200078e00ff */
[----:B---3--:R-:W-:-:S04]  /*1c8d0*/  LOP3.LUT R13, R0, 0x1f, RZ, 0xc0, !PT ;  /* 0x0000001f000d7812 */ /* 0x008fc800078ec0ff */
[----:B------:R-:W-:Y:S01]  /*1c8e0*/  ISETP.NE.AND P6, PT, R13, 0x1f, PT ;  /* 0x0000001f0d00780c */ /* 0x000fe20003fc5270 */
[----:B------:R-:W-:Y:S10]  /*1c8f0*/  BRA.DIV ~URZ, `(.L_x_1453) ;  /* 0x000036d27f007947 */ /* 0x000ff4000b800000 */
[----:B------:R3:W4:Y:S02]  /*1c900*/  SHFL.IDX PT, R9, R86, RZ, 0x1f ;  /* 0x00001fff56097589 */ /* 0x00072400000e0000 */
.L_x_1515:
[----:B------:R-:W-:Y:S05]  /*1c910*/  BRA.DIV ~URZ, `(.L_x_1454) ;  /* 0x000037227f007947 */ /* 0x000fea000b800000 */
[----:B------:R3:W4:Y:S02]  /*1c920*/  SHFL.IDX PT, R6, R86, 0x1, 0x1f ;  /* 0x00201f0056067f89 */ /* 0x00072400000e0000 */
.L_x_1516:
[----:B-1----:R-:W-:Y:S02]  /*1c930*/  IMAD.IADD R0, R247, 0x1, R13 ;  /* 0x00000001f7007824 */ /* 0x002fe400078e020d */
[----:B--2-4-:R-:W-:-:S03]  /*1c940*/  IMAD.MOV.U32 R7, RZ, RZ, RZ ;  /* 0x000000ffff077224 */ /* 0x014fc600078e00ff */
[----:B------:R-:W-:-:S13]  /*1c950*/  ISETP.GE.OR P0, PT, R0, c[0x0][0x53c], !P6 ;  /* 0x00014f0000007a0c */ /* 0x000fda0007706670 */
[----:B------:R-:W-:Y:S01]  /*1c960*/  @!P0 MOV R2, 0x4 ;  /* 0x0000000400028802 */ /* 0x000fe20000000f00 */
[----:B------:R-:W-:-:S04]  /*1c970*/  @!P0 IMAD.MOV.U32 R4, RZ, RZ, 0x4 ;  /* 0x00000004ff048424 */ /* 0x000fc800078e00ff */
[----:B------:R-:W-:-:S04]  /*1c980*/  @!P0 IMAD.WIDE R4, R0, R4, c[0x0][0x580] ;  /* 0x0001600000048625 */ /* 0x000fc800078e0204 */
[----:B------:R-:W-:Y:S01]  /*1c990*/  @!P0 IMAD.WIDE R2, R0, R2, c[0x0][0x578] ;  /* 0x00015e0000028625 */ /* 0x000fe200078e0202 */
[----:B------:R-:W2:Y:S04]  /*1c9a0*/  @!P0 LDG.E R7, [R4.64] ;  /* 0x0000000804078981 */ /* 0x000ea8000c1e1900 */
[----:B------:R-:W2:Y:S01]  /*1c9b0*/  @!P0 LDG.E R8, [R2.64] ;  /* 0x0000000802088981 */ /* 0x000ea2000c1e1900 */
[C---:B------:R-:W-:Y:S02]  /*1c9c0*/  ISETP.GE.U32.AND P4, PT, R13.reuse, 0x10, PT ;  /* 0x000000100d00780c */ /* 0x040fe40003f86070 */
[C---:B------:R-:W-:Y:S02]  /*1c9d0*/  ISETP.GE.U32.AND P3, PT, R13.reuse, 0x8, PT ;  /* 0x000000080d00780c */ /* 0x040fe40003f66070 */
[----:B------:R-:W-:-:S02]  /*1c9e0*/  ISETP.GE.U32.AND P2, PT, R13, 0x4, PT ;  /* 0x000000040d00780c */ /* 0x000fc40003f46070 */
[C---:B------:R-:W-:Y:S02]  /*1c9f0*/  ISETP.GE.U32.AND P1, PT, R13.reuse, 0x2, PT ;  /* 0x000000020d00780c */ /* 0x040fe40003f26070 */
[----:B------:R-:W-:Y:S02]  /*1ca00*/  ISETP.NE.AND P5, PT, R13, RZ, PT ;  /* 0x000000ff0d00720c */ /* 0x000fe40003fa5270 */
[----:B------:R-:W-:Y:S01]  /*1ca10*/  MOV R12, RZ ;  /* 0x000000ff000c7202 */ /* 0x000fe20000000f00 */
[----:B--2---:R-:W-:Y:S01]  /*1ca20*/  IMAD R0, R8, R7, RZ ;  /* 0x0000000708007224 */ /* 0x004fe200078e02ff */
[----:B------:R-:W-:Y:S07]  /*1ca30*/  BRA.DIV ~URZ, `(.L_x_1455) ;  /* 0x000036727f007947 */ /* 0x000fee000b800000 */
[----:B------:R1:W2:Y:S02]  /*1ca40*/  SHFL.UP PT, R4, R0, 0x1, RZ ;  /* 0x0420000000047989 */ /* 0x0002a400000e00ff */
.L_x_1517:
        /* <DEDUP_REMOVED lines=16> */
.L_x_1518:
[----:B--2---:R-:W-:Y:S01]  /*1cb50*/  IMAD R0, R0, c[0x0][0x538], RZ ;  /* 0x00014e0000007a24 */ /* 0x004fe200078e02ff */
[----:B------:R-:W-:Y:S04]  /*1cb60*/  BSSY B1, `(.L_x_1457) ;  /* 0x00000c5000017945 */ /* 0x000fe80003800000 */
[----:B------:R-:W-:-:S04]  /*1cb70*/  IADD3 R6, R0, R6, RZ ;  /* 0x0000000600067210 */ /* 0x000fc80007ffe0ff */
[----:B------:R-:W-:-:S13]  /*1cb80*/  ISETP.GT.AND P0, PT, R6, R9, PT ;  /* 0x000000090600720c */ /* 0x000fda0003f04270 */
[----:B------:R-:W-:Y:S05]  /*1cb90*/  @P0 BRA `(.L_x_1458) ;  /* 0x0000025000000947 */ /* 0x000fea0003800000 */
.L_x_1462:
        /* <DEDUP_REMOVED lines=17> */
.L_x_1519:
        /* <DEDUP_REMOVED lines=16> */
.L_x_1520:
[----:B--2---:R-:W-:-:S05]  /*1cdb0*/  IMAD R0, R0, c[0x0][0x538], RZ ;  /* 0x00014e0000007a24 */ /* 0x004fca00078e02ff */
[----:B------:R-:W-:-:S04]  /*1cdc0*/  IADD3 R6, R0, R6, RZ ;  /* 0x0000000600067210 */ /* 0x000fc80007ffe0ff */
[----:B------:R-:W-:-:S13]  /*1cdd0*/  ISETP.GT.AND P0, PT, R6, R9, PT ;  /* 0x000000090600720c */ /* 0x000fda0003f04270 */
[----:B-1-3--:R-:W-:Y:S05]  /*1cde0*/  @!P0 BRA `(.L_x_1462) ;  /* 0xfffffdb000008947 */ /* 0x00afea000383ffff */
.L_x_1458:
[----:B------:R-:W-:-:S05]  /*1cdf0*/  IADD3 R11, -R0, R6, RZ ;  /* 0x00000006000b7210 */ /* 0x000fca0007ffe1ff */
[----:B------:R-:W-:-:S05]  /*1ce00*/  IMAD R0, R4, c[0x0][0x538], R11 ;  /* 0x00014e0004007a24 */ /* 0x000fca00078e020b */
[----:B------:R-:W-:Y:S01]  /*1ce10*/  ISETP.GT.AND P0, PT, R0, R9, PT ;  /* 0x000000090000720c */ /* 0x000fe20003f04270 */
[----:B------:R-:W-:-:S12]  /*1ce20*/  BRA.DIV ~URZ, `(.L_x_1463) ;  /* 0x000036527f007947 */ /* 0x000fd8000b800000 */
[----:B------:R-:W-:-:S04]  /*1ce30*/  VOTE.ANY R10, PT, !P0 ;  /* 0x00000000000a7806 */ /* 0x000fc800040e0100 */
.L_x_1521:
[----:B------:R-:W2:Y:S02]  /*1ce40*/  POPC R6, R10 ;  /* 0x0000000a00067309 */ /* 0x000ea40000000000 */
[----:B--2---:R-:W-:Y:S01]  /*1ce50*/  IADD3 R247, R6, R247, RZ ;  /* 0x000000f706f77210 */ /* 0x004fe20007ffe0ff */
[----:B------:R-:W-:Y:S05]  /*1ce60*/  BRA.DIV ~URZ, `(.L_x_1464) ;  /* 0x000036627f007947 */ /* 0x000fea000b800000 */
[----:B------:R2:W4:Y:S04]  /*1ce70*/  SHFL.IDX PT, R7, R7, R6, 0x1f ;  /* 0x00001f0607077589 */ /* 0x00052800000e0000 */
[----:B------:R2:W1:Y:S02]  /*1ce80*/  SHFL.IDX PT, R5, R8, R6, 0x1f ;  /* 0x00001f0608057589 */ /* 0x00046400000e0000 */
.L_x_1522:
[----:B------:R-:W-:Y:S01]  /*1ce90*/  ISETP.NE.AND P0, PT, R10, RZ, PT ;  /* 0x000000ff0a00720c */ /* 0x000fe20003f05270 */
[----:B------:R-:W-:-:S12]  /*1cea0*/  BSSY B0, `(.L_x_1465) ;  /* 0x0000005000007945 */ /* 0x000fd80003800000 */
[----:B------:R-:W-:Y:S05]  /*1ceb0*/  @!P0 BRA `(.L_x_1466) ;  /* 0x0000003000008947 */ /* 0x000fea0003800000 */
[----:B--2---:R-:W-:Y:S01]  /*1cec0*/  IADD3 R6, R6, -0x1, RZ ;  /* 0xffffffff06067810 */ /* 0x004fe20007ffe0ff */
[----:B------:R-:W-:Y:S05]  /*1ced0*/  BRA.DIV ~URZ, `(.L_x_1467) ;  /* 0x000036c27f007947 */ /* 0x000fea000b800000 */
[----:B------:R2:W3:Y:S02]  /*1cee0*/  SHFL.IDX PT, R12, R4, R6, 0x1f ;  /* 0x00001f06040c7589 */ /* 0x0004e400000e0000 */
.L_x_1466:
[----:B------:R-:W-:Y:S05]  /*1cef0*/  BSYNC B0 ;  /* 0x0000000000007941 */ /* 0x000fea0003800000 */
.L_x_1465:
[----:B-1----:R-:W-:Y:S01]  /*1cf00*/  ISETP.NE.AND P0, PT, R5, 0x1, PT ;  /* 0x000000010500780c */ /* 0x002fe20003f05270 */
[----:B---3--:R-:W-:Y:S01]  /*1cf10*/  IMAD R244, R12, c[0x0][0x538], R11 ;  /* 0x00014e000cf47a24 */ /* 0x008fe200078e020b */
[----:B------:R-:W-:Y:S04]  /*1cf20*/  BSSY B0, `(.L_x_1468) ;  /* 0x0000081000007945 */ /* 0x000fe80003800000 */
[----:B------:R-:W-:-:S07]  /*1cf30*/  IADD3 R3, -R244, R9, RZ ;  /* 0x00000009f4037210 */ /* 0x000fce0007ffe1ff */
[----:B------:R-:W-:Y:S05]  /*1cf40*/  @!P0 BRA `(.L_x_1469) ;  /* 0x000003e000008947 */ /* 0x000fea0003800000 */
[-C--:B----4-:R-:W-:Y:S01]  /*1cf50*/  IABS R2, R7.reuse ;  /* 0x0000000700027213 */ /* 0x090fe20000000000 */
[----:B--2---:R-:W-:Y:S01]  /*1cf60*/  IMAD.MOV.U32 R8, RZ, RZ, RZ ;  /* 0x000000ffff087224 */ /* 0x004fe200078e00ff */
[----:B------:R-:W-:Y:S02]  /*1cf70*/  IABS R10, R7 ;  /* 0x00000007000a7213 */ /* 0x000fe40000000000 */
[----:B------:R-:W1:Y:S08]  /*1cf80*/  I2F.RP R0, R2 ;  /* 0x0000000200007306 */ /* 0x000e700000209400 */
[----:B-1----:R-:W1:Y:S02]  /*1cf90*/  MUFU.RCP R0, R0 ;  /* 0x0000000000007308 */ /* 0x002e640000001000 */
[----:B-1----:R-:W-:-:S06]  /*1cfa0*/  IADD3 R0, R0, 0xffffffe, RZ ;  /* 0x0ffffffe00007810 */ /* 0x002fcc0007ffe0ff */
[----:B------:R-:W1:Y:S02]  /*1cfb0*/  F2I.FTZ.U32.TRUNC.NTZ R9, R0 ;  /* 0x0000000000097305 */ /* 0x000e64000021f000 */
[----:B-1----:R-:W-:Y:S01]  /*1cfc0*/  IMAD.MOV R4, RZ, RZ, -R9 ;  /* 0x000000ffff047224 */ /* 0x002fe200078e0a09 */
[----:B------:R-:W-:-:S03]  /*1cfd0*/  IABS R0, R5 ;  /* 0x0000000500007213 */ /* 0x000fc60000000000 */
[----:B------:R-:W-:Y:S02]  /*1cfe0*/  IMAD.MOV.U32 R6, RZ, RZ, R4 ;  /* 0x000000ffff067224 */ /* 0x000fe400078e0004 */
[----:B------:R-:W-:Y:S01]  /*1cff0*/  IMAD.MOV.U32 R4, RZ, RZ, R0 ;  /* 0x000000ffff047224 */ /* 0x000fe200078e0000 */
[----:B------:R-:W-:Y:S01]  /*1d000*/  IABS R0, R3 ;  /* 0x0000000300007213 */ /* 0x000fe20000000000 */
[----:B------:R-:W-:Y:S02]  /*1d010*/  IMAD R6, R6, R2, RZ ;  /* 0x0000000206067224 */ /* 0x000fe400078e02ff */
[----:B------:R-:W1:Y:S02]  /*1d020*/  I2F.RP R11, R4 ;  /* 0x00000004000b7306 */ /* 0x000e640000209400 */
[----:B------:R-:W-:Y:S01]  /*1d030*/  IMAD.HI.U32 R9, R9, R6, R8 ;  /* 0x0000000609097227 */ /* 0x000fe200078e0008 */
[----:B------:R-:W-:-:S03]  /*1d040*/  MOV R6, R0 ;  /* 0x0000000000067202 */ /* 0x000fc60000000f00 */
[----:B------:R-:W-:-:S04]  /*1d050*/  IMAD.MOV R0, RZ, RZ, -R10 ;  /* 0x000000ffff007224 */ /* 0x000fc800078e0a0a */
[----:B------:R-:W-:Y:S02]  /*1d060*/  IMAD.MOV.U32 R8, RZ, RZ, R0 ;  /* 0x000000ffff087224 */ /* 0x000fe400078e0000 */
[----:B------:R-:W-:-:S04]  /*1d070*/  IMAD.HI.U32 R0, R9, R6, RZ ;  /* 0x0000000609007227 */ /* 0x000fc800078e00ff */
[----:B------:R-:W-:Y:S02]  /*1d080*/  IMAD R6, R0, R8, R6 ;  /* 0x0000000800067224 */ /* 0x000fe400078e0206 */
[----:B-1----:R-:W1:Y:S03]  /*1d090*/  MUFU.RCP R8, R11 ;  /* 0x0000000b00087308 */ /* 0x002e660000001000 */
[----:B------:R-:W-:Y:S02]  /*1d0a0*/  ISETP.GT.U32.AND P0, PT, R2, R6, PT ;  /* 0x000000060200720c */ /* 0x000fe40003f04070 */
[----:B-1----:R-:W-:-:S11]  /*1d0b0*/  IADD3 R8, R8, 0xffffffe, RZ ;  /* 0x0ffffffe08087810 */ /* 0x002fd60007ffe0ff */
[----:B------:R-:W-:Y:S01]  /*1d0c0*/  @!P0 IMAD.IADD R6, R6, 0x1, -R2 ;  /* 0x0000000106068824 */ /* 0x000fe200078e0a02 */
[----:B------:R-:W-:Y:S01]  /*1d0d0*/  @!P0 IADD3 R0, R0, 0x1, RZ ;  /* 0x0000000100008810 */ /* 0x000fe20007ffe0ff */
[----:B------:R-:W1:Y:S01]  /*1d0e0*/  F2I.FTZ.U32.TRUNC.NTZ R9, R8 ;  /* 0x0000000800097305 */ /* 0x000e62000021f000 */
[----:B------:R-:W-:Y:S02]  /*1d0f0*/  ISETP.NE.AND P0, PT, R7, RZ, PT ;  /* 0x000000ff0700720c */ /* 0x000fe40003f05270 */
[----:B------:R-:W-:Y:S02]  /*1d100*/  ISETP.GE.U32.AND P2, PT, R6, R2, PT ;  /* 0x000000020600720c */ /* 0x000fe40003f46070 */
[----:B------:R-:W-:-:S04]  /*1d110*/  LOP3.LUT R2, R3, R7, RZ, 0x3c, !PT ;  /* 0x0000000703027212 */ /* 0x000fc800078e3cff */
[----:B------:R-:W-:-:S07]  /*1d120*/  ISETP.GE.AND P1, PT, R2, RZ, PT ;  /* 0x000000ff0200720c */ /* 0x000fce0003f26270 */
[----:B------:R-:W-:Y:S02]  /*1d130*/  @P2 IADD3 R0, R0, 0x1, RZ ;  /* 0x0000000100002810 */ /* 0x000fe40007ffe0ff */
[----:B-1----:R-:W-:Y:S02]  /*1d140*/  IADD3 R2, RZ, -R9, RZ ;  /* 0x80000009ff027210 */ /* 0x002fe40007ffe0ff */
[----:B------:R-:W-:Y:S02]  /*1d150*/  MOV R8, RZ ;  /* 0x000000ff00087202 */ /* 0x000fe40000000f00 */
[----:B------:R-:W-:Y:S01]  /*1d160*/  @!P1 IMAD.MOV R0, RZ, RZ, -R0 ;  /* 0x000000ffff009224 */ /* 0x000fe200078e0a00 */
[----:B------:R-:W-:Y:S01]  /*1d170*/  @!P0 LOP3.LUT R0, RZ, R7, RZ, 0x33, !PT ;  /* 0x00000007ff008212 */ /* 0x000fe200078e33ff */
[----:B------:R-:W-:Y:S01]  /*1d180*/  IMAD.MOV.U32 R6, RZ, RZ, R2 ;  /* 0x000000ffff067224 */ /* 0x000fe200078e0002 */
[----:B------:R-:W-:Y:S02]  /*1d190*/  IABS R2, R5 ;  /* 0x0000000500027213 */ /* 0x000fe40000000000 */
[----:B------:R-:W-:Y:S01]  /*1d1a0*/  IABS R11, R0 ;  /* 0x00000000000b7213 */ /* 0x000fe20000000000 */
[----:B------:R-:W-:-:S02]  /*1d1b0*/  IMAD R6, R6, R4, RZ ;  /* 0x0000000406067224 */ /* 0x000fc400078e02ff */
        /* <DEDUP_REMOVED lines=10> */
[----:B------:R-:W-:Y:S01]  /*1d260*/  ISETP.GE.U32.AND P2, PT, R6, R4, PT ;  /* 0x000000040600720c */ /* 0x000fe20003f46070 */
[----:B------:R-:W-:Y:S01]  /*1d270*/  IMAD.MOV R6, RZ, RZ, -R0 ;  /* 0x000000ffff067224 */ /* 0x000fe200078e0a00 */
        /* <DEDUP_REMOVED lines=11> */
.L_x_1469:
[----:B--2---:R-:W-:-:S04]  /*1d330*/  IMAD.MOV.U32 R4, RZ, RZ, 0x4 ;  /* 0x00000004ff047424 */ /* 0x004fc800078e00ff */
[----:B------:R-:W-:-:S05]  /*1d340*/  IMAD.WIDE R4, R247, R4, c[0x0][0x590] ;  /* 0x00016400f7047625 */ /* 0x000fca00078e0204 */
[----:B------:R1:W2:Y:S01]  /*1d350*/  LDG.E R6, [R4.64] ;  /* 0x0000000804067981 */ /* 0x0002a2000c1e1900 */
[----:B------:R-:W-:Y:S01]  /*1d360*/  IABS R2, R3 ;  /* 0x0000000300027213 */ /* 0x000fe20000000000 */
[----:B-1----:R-:W-:Y:S02]  /*1d370*/  IMAD.MOV.U32 R4, RZ, RZ, RZ ;  /* 0x000000ffff047224 */ /* 0x002fe400078e00ff */
[----:B--2-4-:R-:W-:-:S05]  /*1d380*/  IMAD R11, R6, R7, RZ ;  /* 0x00000007060b7224 */ /* 0x014fca00078e02ff */
        /* <DEDUP_REMOVED lines=8> */
[----:B------:R-:W-:-:S04]  /*1d410*/  IMAD R0, R0, R8, RZ ;  /* 0x0000000800007224 */ /* 0x000fc800078e02ff */
[----:B------:R-:W-:-:S04]  /*1d420*/  IMAD.HI.U32 R0, R5, R0, R4 ;  /* 0x0000000005007227 */ /* 0x000fc800078e0004 */
[----:B------:R-:W-:Y:S02]  /*1d430*/  IMAD.MOV R4, RZ, RZ, -R9 ;  /* 0x000000ffff047224 */ /* 0x000fe400078e0a09 */
[----:B------:R-:W-:-:S04]  /*1d440*/  IMAD.HI.U32 R0, R0, R2, RZ ;  /* 0x0000000200007227 */ /* 0x000fc800078e00ff */
[----:B------:R-:W-:-:S05]  /*1d450*/  IMAD R2, R0, R4, R2 ;  /* 0x0000000400027224 */ /* 0x000fca00078e0202 */
[----:B------:R-:W-:-:S13]  /*1d460*/  ISETP.GT.U32.AND P0, PT, R8, R2, PT ;  /* 0x000000020800720c */ /* 0x000fda0003f04070 */
[-C--:B------:R-:W-:Y:S02]  /*1d470*/  @!P0 IADD3 R2, R2, -R8.reuse, RZ ;  /* 0x8000000802028210 */ /* 0x080fe40007ffe0ff */
[----:B------:R-:W-:Y:S02]  /*1d480*/  @!P0 IADD3 R0, R0, 0x1, RZ ;  /* 0x0000000100008810 */ /* 0x000fe40007ffe0ff */
[----:B------:R-:W-:Y:S01]  /*1d490*/  ISETP.GE.U32.AND P2, PT, R2, R8, PT ;  /* 0x000000080200720c */ /* 0x000fe20003f46070 */
[----:B------:R-:W-:Y:S01]  /*1d4a0*/  IMAD.MOV.U32 R8, RZ, RZ, RZ ;  /* 0x000000ffff087224 */ /* 0x000fe200078e00ff */
[----:B------:R-:W-:Y:S02]  /*1d4b0*/  LOP3.LUT R2, R3, R11, RZ, 0x3c, !PT ;  /* 0x0000000b03027212 */ /* 0x000fe400078e3cff */
[----:B------:R-:W-:Y:S02]  /*1d4c0*/  ISETP.NE.AND P0, PT, R11, RZ, PT ;  /* 0x000000ff0b00720c */ /* 0x000fe40003f05270 */
[----:B------:R-:W-:-:S07]  /*1d4d0*/  ISETP.GE.AND P1, PT, R2, RZ, PT ;  /* 0x000000ff0200720c */ /* 0x000fce0003f26270 */
[----:B------:R-:W-:-:S05]  /*1d4e0*/  @P2 IADD3 R0, R0, 0x1, RZ ;  /* 0x0000000100002810 */ /* 0x000fca0007ffe0ff */
[----:B------:R-:W-:-:S04]  /*1d4f0*/  IMAD.MOV.U32 R2, RZ, RZ, R0 ;  /* 0x000000ffff027224 */ /* 0x000fc800078e0000 */
[----:B------:R-:W-:Y:S01]  /*1d500*/  @!P1 IMAD.MOV R2, RZ, RZ, -R2 ;  /* 0x000000ffff029224 */ /* 0x000fe200078e0a02 */
[----:B------:R-:W-:-:S05]  /*1d510*/  @!P0 LOP3.LUT R2, RZ, R11, RZ, 0x33, !PT ;  /* 0x0000000bff028212 */ /* 0x000fca00078e33ff */
[----:B------:R-:W-:Y:S02]  /*1d520*/  IMAD R10, R6, R2, RZ ;  /* 0x00000002060a7224 */ /* 0x000fe400078e02ff */
[----:B------:R-:W-:-:S03]  /*1d530*/  IMAD.MOV R2, RZ, RZ, -R2 ;  /* 0x000000ffff027224 */ /* 0x000fc600078e0a02 */
[----:B------:R-:W-:-:S04]  /*1d540*/  IADD3 R0, -R10, c[0x0][0x538], RZ ;  /* 0x00014e000a007a10 */ /* 0x000fc80007ffe1ff */
[----:B------:R-:W-:-:S04]  /*1d550*/  IMNMX R0, R6, R0, PT ;  /* 0x0000000006007217 */ /* 0x000fc80003800200 */
[----:B------:R-:W-:-:S04]  /*1d560*/  IABS R4, R0 ;  /* 0x0000000000047213 */ /* 0x000fc80000000000 */
[----:B------:R-:W1:Y:S08]  /*1d570*/  I2F.RP R5, R4 ;  /* 0x0000000400057306 */ /* 0x000e700000209400 */
[----:B-1----:R-:W1:Y:S02]  /*1d580*/  MUFU.RCP R5, R5 ;  /* 0x0000000500057308 */ /* 0x002e640000001000 */
[----:B-1----:R-:W-:-:S06]  /*1d590*/  IADD3 R5, R5, 0xffffffe, RZ ;  /* 0x0ffffffe05057810 */ /* 0x002fcc0007ffe0ff */
[----:B------:R-:W1:Y:S02]  /*1d5a0*/  F2I.FTZ.U32.TRUNC.NTZ R9, R5 ;  /* 0x0000000500097305 */ /* 0x000e64000021f000 */
[----:B-1----:R-:W-:Y:S02]  /*1d5b0*/  IMAD.MOV R6, RZ, RZ, -R9 ;  /* 0x000000ffff067224 */ /* 0x002fe400078e0a09 */
[----:B------:R-:W-:-:S03]  /*1d5c0*/  IMAD R5, R11, R2, R3 ;  /* 0x000000020b057224 */ /* 0x000fc600078e0203 */
[----:B------:R-:W-:Y:S02]  /*1d5d0*/  MOV R2, R6 ;  /* 0x0000000600027202 */ /* 0x000fe40000000f00 */
[----:B------:R-:W-:Y:S02]  /*1d5e0*/  IABS R6, R0 ;  /* 0x0000000000067213 */ /* 0x000fe40000000000 */
[----:B------:R-:W-:Y:S01]  /*1d5f0*/  IABS R3, R5 ;  /* 0x0000000500037213 */ /* 0x000fe20000000000 */
        /* <DEDUP_REMOVED lines=19> */
.L_x_1470:
[----:B------:R-:W-:Y:S05]  /*1d730*/  BSYNC B0 ;  /* 0x0000000000007941 */ /* 0x000fea0003800000 */
.L_x_1468:
[----:B------:R-:W-:-:S04]  /*1d740*/  LOP3.LUT R2, RZ, R2, RZ, 0x33, !PT ;  /* 0x00000002ff027212 */ /* 0x000fc800078e33ff */
[----:B------:R-:W-:Y:S01]  /*1d750*/  IADD3 R245, R2, R7, RZ ;  /* 0x0000000702f57210 */ /* 0x000fe20007ffe0ff */
[----:B------:R-:W-:Y:S05]  /*1d760*/  BRA `(.L_x_1471) ;  /* 0x0000004000007947 */ /* 0x000fea0003800000 */
.L_x_1459:
[----:B------:R-:W-:Y:S01]  /*1d770*/  IMAD.MOV.U32 R244, RZ, RZ, R9 ;  /* 0x000000fffff47224 */ /* 0x000fe200078e0009 */
[----:B------:R-:W-:Y:S01]  /*1d780*/  MOV R246, RZ ;  /* 0x000000ff00f67202 */ /* 0x000fe20000000f00 */
[----:B------:R-:W-:Y:S01]  /*1d790*/  IMAD.MOV.U32 R245, RZ, RZ, RZ ;  /* 0x000000fffff57224 */ /* 0x000fe200078e00ff */
[----:B------:R-:W-:Y:S02]  /*1d7a0*/  MOV R247, c[0x0][0x53c] ;  /* 0x00014f0000f77a02 */ /* 0x000fe40000000f00 */
.L_x_1471:
[----:B------:R-:W-:Y:S05]  /*1d7b0*/  BSYNC B1 ;  /* 0x0000000000017941 */ /* 0x000fea0003800000 */
.L_x_1457:
[----:B------:R-:W-:Y:S01]  /*1d7c0*/  WARPSYNC 0xffffffff ;  /* 0xffffffff00007948 */ /* 0x000fe20003800000 */
[----:B------:R-:W-:Y:S01]  /*1d7d0*/  BAR.SYNC.DEFER_BLOCKING 0x4, 0x100 ;  /* 0x0104000000007b1d */ /* 0x000fe20000010000 */
[----:B------:R-:W-:-:S13]  /*1d7e0*/  ISETP.NE.AND P0, PT, R13, RZ, PT ;  /* 0x000000ff0d00720c */ /* 0x000fda0003f05270 */
[----:B------:R2:W-:Y:S04]  /*1d7f0*/  @!P0 STS.128 [0x18100], R244 ;  /* 0x018100f4ff008388 */ /* 0x0005e80000000c00 */
[----:B------:R-:W-:Y:S06]  /*1d800*/  BAR.ARV 0x5, 0x100 ;  /* 0x0144000000007b1d */ /* 0x000fec0000002000 */
.L_x_1452:
[----:B-1----:R-:W-:-:S13]  /*1d810*/  ISETP.GE.AND P0, PT, R247, c[0x0][0x53c], PT ;  /* 0x00014f00f7007a0c */ /* 0x002fda0003f06270 */
[----:B--234-:R-:W-:Y:S01]  /*1d820*/  @P0 CALL.REL.NOINC `(.L_x_1472) ;  /* 0x0000001000000944 */ /* 0x01cfe20003c00000 */
[----:B------:R-:W-:Y:S05]  /*1d830*/  BRA `(.L_x_1473) ;  /* 0xfffe487000007947 */ /* 0x000fea000383ffff */
.L_x_1472:
[----:B------:R-:W-:Y:S05]  /*1d840*/  EXIT ;  /* 0x000000000000794d */ /* 0x000fea0003800000 */
.L_x_1283:
[----:B------:R-:W-:Y:S01]  /*1d850*/  IMAD.MOV.U32 R0, RZ, RZ, R5 ;  /* 0x000000ffff007224 */ /* 0x000fe200078e0005 */
[----:B------:R-:W-:Y:S02]  /*1d860*/  MOV R3, 0x1 ;  /* 0x0000000100037802 */ /* 0x000fe40000000f00 */
[----:B------:R-:W-:Y:S02]  /*1d870*/  MOV R2, 0x1d890 ;  /* 0x0001d89000027802 */ /* 0x000fe40000000f00 */
[----:B--2---:R-:W-:Y:S05]  /*1d880*/  CALL.REL.NOINC `($__internal_24_$__cuda_sm70_shflsync_up_p) ;  /* 0x00002e3000007944 */ /* 0x004fea0003c00000 */
[----:B------:R-:W-:Y:S01]  /*1d890*/  MOV R0, R4 ;  /* 0x0000000400007202 */ /* 0x000fe20000000f00 */
[----:B------:R-:W-:Y:S05]  /*1d8a0*/  BRA `(.L_x_1474) ;  /* 0xfffe2b9000007947 */ /* 0x000fea000383ffff */
.L_x_1284:
[----:B------:R-:W-:Y:S01]  /*1d8b0*/  IMAD.MOV.U32 R0, RZ, RZ, R5 ;  /* 0x000000ffff007224 */ /* 0x000fe200078e0005 */
[----:B------:R-:W-:Y:S02]  /*1d8c0*/  MOV R3, 0x2 ;  /* 0x0000000200037802 */ /* 0x000fe40000000f00 */
[----:B------:R-:W-:Y:S02]  /*1d8d0*/  MOV R2, 0x1d8f0 ;  /* 0x0001d8f000027802 */ /* 0x000fe40000000f00 */
[----:B--2---:R-:W-:Y:S05]  /*1d8e0*/  CALL.REL.NOINC `($__internal_24_$__cuda_sm70_shflsync_up_p) ;  /* 0x00002dd000007944 */ /* 0x004fea0003c00000 */
[----:B------:R-:W-:Y:S01]  /*1d8f0*/  SEL R4, R4, RZ, P4 ;  /* 0x000000ff04047207 */ /* 0x000fe20002000000 */
[----:B------:R-:W-:Y:S01]  /*1d900*/  IMAD.MOV.U32 R3, RZ, RZ, 0x4 ;  /* 0x00000004ff037424 */ /* 0x000fe200078e00ff */
[----:B------:R-:W-:-:S03]  /*1d910*/  MOV R2, 0x1d940 ;  /* 0x0001d94000027802 */ /* 0x000fc60000000f00 */
[----:B------:R-:W-:Y:S02]  /*1d920*/  IMAD.IADD R0, R5, 0x1, R4 ;  /* 0x0000000105007824 */ /* 0x000fe400078e0204 */
[----:B------:R-:W-:Y:S05]  /*1d930*/  CALL.REL.NOINC `($__internal_24_$__cuda_sm70_shflsync_up_p) ;  /* 0x00002d8000007944 */ /* 0x000fea0003c00000 */
        /* <DEDUP_REMOVED lines=10> */
[----:B------:R-:W-:Y:S02]  /*1d9e0*/  SEL R4, R4, RZ, P1 ;  /* 0x000000ff04047207 */ /* 0x000fe40000800000 */
[----:B------:R-:W-:Y:S02]  /*1d9f0*/  MOV R3, 0x1f ;  /* 0x0000001f00037802 */ /* 0x000fe40000000f00 */
[----:B------:R-:W-:Y:S01]  /*1da00*/  MOV R2, 0x1da50 ;  /* 0x0001da5000027802 */ /* 0x000fe20000000f00 */
[----:B------:R-:W-:Y:S02]  /*1da10*/  IMAD.IADD R4, R0, 0x1, R4 ;  /* 0x0000000100047824 */ /* 0x000fe400078e0204 */
[----:B------:R-:W-:Y:S02]  /*1da20*/  IMAD.MOV.U32 R0, RZ, RZ, 0x1f ;  /* 0x0000001fff007424 */ /* 0x000fe400078e00ff */
[----:B------:R-:W-:Y:S02]  /*1da30*/  IMAD.MOV.U32 R199, RZ, RZ, R4 ;  /* 0x000000ffffc77224 */ /* 0x000fe400078e0004 */
[----:B------:R-:W-:Y:S05]  /*1da40*/  CALL.REL.NOINC `($__internal_23_$__cuda_sm70_shflsync_idx_p) ;  /* 0x00002c2000007944 */ /* 0x000fea0003c00000 */
[----:B------:R-:W-:Y:S05]  /*1da50*/  BRA `(.L_x_1475) ;  /* 0xfffe2ae000007947 */ /* 0x000fea000383ffff */
.L_x_1286:
[----:B------:R-:W-:Y:S02]  /*1da60*/  SEL R0, RZ, 0x1, P0 ;  /* 0x00000001ff007807 */ /* 0x000fe40000000000 */
[----:B------:R-:W-:-:S02]  /*1da70*/  MOV R2, 0x1da90 ;  /* 0x0001da9000027802 */ /* 0x000fc40000000f00 */
[----:B--2---:R-:W-:Y:S05]  /*1da80*/  CALL.REL.NOINC `($__internal_25_$__cuda_sm70_votesync_ballot) ;  /* 0x00002c9000007944 */ /* 0x004fea0003c00000 */
[----:B------:R-:W-:Y:S01]  /*1da90*/  MOV R10, R0 ;  /* 0x00000000000a7202 */ /* 0x000fe20000000f00 */
[----:B------:R-:W-:Y:S05]  /*1daa0*/  BRA `(.L_x_1476) ;  /* 0xfffe2b2000007947 */ /* 0x000fea000383ffff */
.L_x_1287:
[----:B------:R-:W-:Y:S01]  /*1dab0*/  IMAD.MOV.U32 R199, RZ, RZ, R9 ;  /* 0x000000ffffc77224 */ /* 0x000fe200078e0009 */
[----:B------:R-:W-:Y:S01]  /*1dac0*/  MOV R0, R5 ;  /* 0x0000000500007202 */ /* 0x000fe20000000f00 */
[----:B------:R-:W-:Y:S01]  /*1dad0*/  IMAD.MOV.U32 R3, RZ, RZ, 0x1f ;  /* 0x0000001fff037424 */ /* 0x000fe200078e00ff */
[----:B------:R-:W-:-:S02]  /*1dae0*/  MOV R2, 0x1db00 ;  /* 0x0001db0000027802 */ /* 0x000fc40000000f00 */
[----:B------:R-:W-:Y:S05]  /*1daf0*/  CALL.REL.NOINC `($__internal_23_$__cuda_sm70_shflsync_idx_p) ;  /* 0x00002b7000007944 */ /* 0x000fea0003c00000 */
[----:B------:R-:W-:Y:S01]  /*1db00*/  IMAD.MOV.U32 R12, RZ, RZ, R0 ;  /* 0x000000ffff0c7224 */ /* 0x000fe200078e0000 */
[----:B------:R-:W-:Y:S01]  /*1db10*/  MOV R199, R8 ;  /* 0x0000000800c77202 */ /* 0x000fe20000000f00 */
[----:B------:R-:W-:Y:S01]  /*1db20*/  IMAD.MOV.U32 R6, RZ, RZ, RZ ;  /* 0x000000ffff067224 */ /* 0x000fe200078e00ff */
[----:B------:R-:W-:Y:S01]  /*1db30*/  MOV R0, R5 ;  /* 0x0000000500007202 */ /* 0x000fe20000000f00 */
[----:B------:R-:W-:Y:S01]  /*1db40*/  IMAD.MOV.U32 R3, RZ, RZ, 0x1f ;  /* 0x0000001fff037424 */ /* 0x000fe200078e00ff */
[----:B------:R-:W-:-:S02]  /*1db50*/  MOV R2, 0x1db70 ;  /* 0x0001db7000027802 */ /* 0x000fc40000000f00 */
[----:B------:R-:W-:Y:S05]  /*1db60*/  CALL.REL.NOINC `($__internal_23_$__cuda_sm70_shflsync_idx_p) ;  /* 0x00002b0000007944 */ /* 0x000fea0003c00000 */
[----:B------:R-:W-:Y:S01]  /*1db70*/  MOV R9, R0 ;  /* 0x0000000000097202 */ /* 0x000fe20000000f00 */
[----:B------:R-:W-:Y:S05]  /*1db80*/  BRA `(.L_x_1477) ;  /* 0xfffe2aa000007947 */ /* 0x000fea000383ffff */
.L_x_1290:
[----:B------:R-:W-:Y:S01]  /*1db90*/  IMAD.MOV.U32 R199, RZ, RZ, R4 ;  /* 0x000000ffffc77224 */ /* 0x000fe200078e0004 */
[----:B------:R-:W-:-:S02]  /*1dba0*/  MOV R3, 0x1f ;  /* 0x0000001f00037802 */ /* 0x000fc40000000f00 */
[----:B------:R-:W-:Y:S02]  /*1dbb0*/  MOV R2, 0x1dbd0 ;  /* 0x0001dbd000027802 */ /* 0x000fe40000000f00 */
[----:B-123--:R-:W-:Y:S05]  /*1dbc0*/  CALL.REL.NOINC `($__internal_23_$__cuda_sm70_shflsync_idx_p) ;  /* 0x00002aa000007944 */ /* 0x00efea0003c00000 */
[----:B------:R-:W-:Y:S01]  /*1dbd0*/  MOV R6, R0 ;  /* 0x0000000000067202 */ /* 0x000fe20000000f00 */
[----:B------:R-:W-:Y:S05]  /*1dbe0*/  BRA `(.L_x_1289) ;  /* 0xfffe2aa000007947 */ /* 0x000fea000383ffff */
.L_x_1329:
[----:B------:R-:W-:Y:S01]  /*1dbf0*/  IMAD.MOV.U32 R199, RZ, RZ, R5 ;  /* 0x000000ffffc77224 */ /* 0x000fe200078e0005 */
[----:B------:R-:W-:Y:S01]  /*1dc00*/  MOV R0, RZ ;  /* 0x000000ff00007202 */ /* 0x000fe20000000f00 */
[----:B------:R-:W-:Y:S01]  /*1dc10*/  IMAD.MOV.U32 R3, RZ, RZ, 0x181f ;  /* 0x0000181fff037424 */ /* 0x000fe200078e00ff */
[----:B------:R-:W-:Y:S02]  /*1dc20*/  MOV R2, 0x1dc40 ;  /* 0x0001dc4000027802 */ /* 0x000fe40000000f00 */
[----:B-----5:R-:W-:Y:S05]  /*1dc30*/  CALL.REL.NOINC `($__internal_23_$__cuda_sm70_shflsync_idx_p) ;  /* 0x00002a3000007944 */ /* 0x020fea0003c00000 */
[----:B------:R-:W-:Y:S01]  /*1dc40*/  MOV R6, R0 ;  /* 0x0000000000067202 */ /* 0x000fe20000000f00 */
[----:B------:R-:W-:Y:S05]  /*1dc50*/  BRA `(.L_x_1478) ;  /* 0xfffea7a000007947 */ /* 0x000fea000383ffff */
.L_x_1330:
[----:B------:R-:W-:Y:S01]  /*1dc60*/  IMAD.MOV.U32 R199, RZ, RZ, R7 ;  /* 0x000000ffffc77224 */ /* 0x000fe200078e0007 */
[----:B------:R-:W-:Y:S01]  /*1dc70*/  MOV R0, RZ ;  /* 0x000000ff00007202 */ /* 0x000fe20000000f00 */
[----:B------:R-:W-:Y:S01]  /*1dc80*/  IMAD.MOV.U32 R3, RZ, RZ, 0x181f ;  /* 0x0000181fff037424 */ /* 0x000fe200078e00ff */
[----:B------:R-:W-:Y:S02]  /*1dc90*/  MOV R2, 0x1dcb0 ;  /* 0x0001dcb000027802 */ /* 0x000fe40000000f00 */
[----:B-12--5:R-:W-:Y:S05]  /*1dca0*/  CALL.REL.NOINC `($__internal_23_$__cuda_sm70_shflsync_idx_p) ;  /* 0x000029c000007944 */ /* 0x026fea0003c00000 */
[----:B------:R-:W-:Y:S05]  /*1dcb0*/  BRA `(.L_x_1479) ;  /* 0xfffea76000007947 */ /* 0x000fea000383ffff */
.L_x_1333:
[----:B------:R-:W-:Y:S01]  /*1dcc0*/  IMAD.MOV.U32 R199, RZ, RZ, R5 ;  /* 0x000000ffffc77224 */ /* 0x000fe200078e0005 */
[----:B----4-:R-:W-:Y:S01]  /*1dcd0*/  MOV R0, 0x1 ;  /* 0x0000000100007802 */ /* 0x010fe20000000f00 */
[----:B--2---:R-:W-:Y:S01]  /*1dce0*/  IMAD.MOV.U32 R3, RZ, RZ, 0x181f ;  /* 0x0000181fff037424 */ /* 0x004fe200078e00ff */
[----:B------:R-:W-:-:S02]  /*1dcf0*/  MOV R2, 0x1dd10 ;  /* 0x0001dd1000027802 */ /* 0x000fc40000000f00 */
[----:B-1-3-5:R-:W-:Y:S05]  /*1dd00*/  CALL.REL.NOINC `($__internal_23_$__cuda_sm70_shflsync_idx_p) ;  /* 0x0000296000007944 */ /* 0x02afea0003c00000 */
[----:B------:R-:W-:Y:S01]  /*1dd10*/  IMAD.MOV.U32 R6, RZ, RZ, R0 ;  /* 0x000000ffff067224 */ /* 0x000fe200078e0000 */
[----:B------:R-:W-:Y:S01]  /*1dd20*/  MOV R0, 0x1 ;  /* 0x0000000100007802 */ /* 0x000fe20000000f00 */
[----:B------:R-:W-:Y:S01]  /*1dd30*/  IMAD.MOV.U32 R199, RZ, RZ, R7 ;  /* 0x000000ffffc77224 */ /* 0x000fe200078e0007 */
[----:B------:R-:W-:-:S02]  /*1dd40*/  MOV R3, 0x181f ;  /* 0x0000181f00037802 */ /* 0x000fc40000000f00 */
[----:B------:R-:W-:Y:S02]  /*1dd50*/  MOV R2, 0x1dd70 ;  /* 0x0001dd7000027802 */ /* 0x000fe40000000f00 */
[----:B------:R-:W-:Y:S05]  /*1dd60*/  CALL.REL.NOINC `($__internal_23_$__cuda_sm70_shflsync_idx_p) ;  /* 0x0000290000007944 */ /* 0x000fea0003c00000 */
[----:B------:R-:W-:Y:S05]  /*1dd70*/  BRA `(.L_x_1480) ;  /* 0xfffea7e000007947 */ /* 0x000fea000383ffff */
.L_x_1336:
[----:B------:R-:W-:Y:S01]  /*1dd80*/  IMAD.MOV.U32 R199, RZ, RZ, R5 ;  /* 0x000000ffffc77224 */ /* 0x000fe200078e0005 */
[----:B----4-:R-:W-:Y:S01]  /*1dd90*/  MOV R0, 0x2 ;  /* 0x0000000200007802 */ /* 0x010fe20000000f00 */
[----:B-1----:R-:W-:Y:S01]  /*1dda0*/  IMAD.MOV.U32 R3, RZ, RZ, 0x181f ;  /* 0x0000181fff037424 */ /* 0x002fe200078e00ff */
[----:B------:R-:W-:Y:S02]  /*1ddb0*/  MOV R2, 0x1ddd0 ;  /* 0x0001ddd000027802 */ /* 0x000fe40000000f00 */
[----:B--23-5:R-:W-:Y:S05]  /*1ddc0*/  CALL.REL.NOINC `($__internal_23_$__cuda_sm70_shflsync_idx_p) ;  /* 0x000028a000007944 */ /* 0x02cfea0003c00000 */
[----:B------:R-:W-:Y:S01]  /*1ddd0*/  MOV R6, R0 ;  /* 0x0000000000067202 */ /* 0x000fe20000000f00 */
[----:B------:R-:W-:Y:S05]  /*1dde0*/  BRA `(.L_x_1481) ;  /* 0xfffea8a000007947 */ /* 0x000fea000383ffff */
.L_x_1337:
[----:B------:R-:W-:Y:S01]  /*1ddf0*/  IMAD.MOV.U32 R199, RZ, RZ, R7 ;  /* 0x000000ffffc77224 */ /* 0x000fe200078e0007 */
[----:B----4-:R-:W-:Y:S01]  /*1de00*/  MOV R0, 0x2 ;  /* 0x0000000200007802 */ /* 0x010fe20000000f00 */
[----:B------:R-:W-:Y:S01]  /*1de10*/  IMAD.MOV.U32 R3, RZ, RZ, 0x181f ;  /* 0x0000181fff037424 */ /* 0x000fe200078e00ff */
[----:B------:R-:W-:Y:S02]  /*1de20*/  MOV R2, 0x1de40 ;  /* 0x0001de4000027802 */ /* 0x000fe40000000f00 */
[----:B-123-5:R-:W-:Y:S05]  /*1de30*/  CALL.REL.NOINC `($__internal_23_$__cuda_sm70_shflsync_idx_p) ;  /* 0x0000283000007944 */ /* 0x02efea0003c00000 */
[----:B------:R-:W-:Y:S05]  /*1de40*/  BRA `(.L_x_1482) ;  /* 0xfffea86000007947 */ /* 0x000fea000383ffff */
.L_x_1340:
[----:B------:R-:W-:Y:S01]  /*1de50*/  IMAD.MOV.U32 R199, RZ, RZ, R5 ;  /* 0x000000ffffc77224 */ /* 0x000fe200078e0005 */
[----:B-1----:R-:W-:Y:S01]  /*1de60*/  MOV R0, 0x3 ;  /* 0x0000000300007802 */ /* 0x002fe20000000f00 */
[----:B------:R-:W-:Y:S01]  /*1de70*/  IMAD.MOV.U32 R3, RZ, RZ, 0x181f ;  /* 0x0000181fff037424 */ /* 0x000fe200078e00ff */
[----:B------:R-:W-:-:S02]  /*1de80*/  MOV R2, 0x1dea0 ;  /* 0x0001dea000027802 */ /* 0x000fc40000000f00 */
[----:B--2345:R-:W-:Y:S05]  /*1de90*/  CALL.REL.NOINC `($__internal_23_$__cuda_sm70_shflsync_idx_p) ;  /* 0x000027d000007944 */ /* 0x03cfea0003c00000 */
[----:B------:R-:W-:Y:S01]  /*1dea0*/  IMAD.MOV.U32 R5, RZ, RZ, R0 ;  /* 0x000000ffff057224 */ /* 0x000fe200078e0000 */
[----:B------:R-:W-:Y:S01]  /*1deb0*/  MOV R0, 0x3 ;  /* 0x0000000300007802 */ /* 0x000fe20000000f00 */
[----:B------:R-:W-:Y:S01]  /*1dec0*/  IMAD.MOV.U32 R199, RZ, RZ, R7 ;  /* 0x000000ffffc77224 */ /* 0x000fe200078e0007 */
[----:B------:R-:W-:-:S02]  /*1ded0*/  MOV R3, 0x181f ;  /* 0x0000181f00037802 */ /* 0x000fc40000000f00 */
[----:B------:R-:W-:Y:S02]  /*1dee0*/  MOV R2, 0x1df00 ;  /* 0x0001df0000027802 */ /* 0x000fe40000000f00 */
[----:B------:R-:W-:Y:S05]  /*1def0*/  CALL.REL.NOINC `($__internal_23_$__cuda_sm70_shflsync_idx_p) ;  /* 0x0000277000007944 */ /* 0x000fea0003c00000 */
[----:B------:R-:W-:Y:S05]  /*1df00*/  BRA `(.L_x_1483) ;  /* 0xfffea8e000007947 */ /* 0x000fea000383ffff */
.L_x_1387:
[----:B------:R-:W-:Y:S01]  /*1df10*/  IMAD.MOV.U32 R199, RZ, RZ, R5 ;  /* 0x000000ffffc77224 */ /* 0x000fe200078e0005 */
[----:B------:R-:W-:Y:S01]  /*1df20*/  MOV R0, RZ ;  /* 0x000000ff00007202 */ /* 0x000fe20000000f00 */
[----:B------:R-:W-:Y:S01]  /*1df30*/  IMAD.MOV.U32 R3, RZ, RZ, 0x181f ;  /* 0x0000181fff037424 */ /* 0x000fe200078e00ff */
[----:B------:R-:W-:Y:S02]  /*1df40*/  MOV R2, 0x1df60 ;  /* 0x0001df6000027802 */ /* 0x000fe40000000f00 */
[----:B------:R-:W-:Y:S05]  /*1df50*/  CALL.REL.NOINC `($__internal_23_$__cuda_sm70_shflsync_idx_p) ;  /* 0x0000271000007944 */ /* 0x000fea0003c00000 */
[----:B------:R-:W-:Y:S01]  /*1df60*/  MOV R4, R0 ;  /* 0x0000000000047202 */ /* 0x000fe20000000f00 */
[----:B------:R-:W-:Y:S05]  /*1df70*/  BRA `(.L_x_1484) ;  /* 0xffff2ba000007947 */ /* 0x000fea000383ffff */
.L_x_1388:
[----:B------:R-:W-:Y:S01]  /*1df80*/  IMAD.MOV.U32 R199, RZ, RZ, R12 ;  /* 0x000000ffffc77224 */ /* 0x000fe200078e000c */
[----:B------:R-:W-:Y:S01]  /*1df90*/  MOV R0, RZ ;  /* 0x000000ff00007202 */ /* 0x000fe20000000f00 */
[----:B------:R-:W-:Y:S01]  /*1dfa0*/  IMAD.MOV.U32 R3, RZ, RZ, 0x181f ;  /* 0x0000181fff037424 */ /* 0x000fe200078e00ff */
[----:B------:R-:W-:Y:S02]  /*1dfb0*/  MOV R2, 0x1dfd0 ;  /* 0x0001dfd000027802 */ /* 0x000fe40000000f00 */
[----:B-12---:R-:W-:Y:S05]  /*1dfc0*/  CALL.REL.NOINC `($__internal_23_$__cuda_sm70_shflsync_idx_p) ;  /* 0x000026a000007944 */ /* 0x006fea0003c00000 */
[----:B------:R-:W-:Y:S01]  /*1dfd0*/  ISETP.GE.AND P2, PT, R204, c[0x0][0x1d4], PT ;  /* 0x00007500cc007a0c */ /* 0x000fe20003f46270 */
[----:B------:R-:W-:Y:S01]  /*1dfe0*/  IMAD.MOV.U32 R199, RZ, RZ, R5 ;  /* 0x000000ffffc77224 */ /* 0x000fe200078e0005 */
[----:B------:R-:W-:Y:S02]  /*1dff0*/  IADD3 R2, P0, R0, R92, RZ ;  /* 0x0000005c00027210 */ /* 0x000fe40007f1e0ff */
[----:B------:R-:W-:-:S02]  /*1e000*/  ISETP.GE.AND P1, PT, R206, c[0x0][0x1d4], PT ;  /* 0x00007500ce007a0c */ /* 0x000fc40003f26270 */
[----:B------:R-:W-:Y:S01]  /*1e010*/  SEL R11, RZ, 0x10, P2 ;  /* 0x00000010ff0b7807 */ /* 0x000fe20001000000 */
[----:B------:R-:W-:Y:S01]  /*1e020*/  IMAD.X R3, R4, 0x1, R95, P0 ;  /* 0x0000000104037824 */ /* 0x000fe200000e065f */
[----:B------:R-:W-:-:S05]  /*1e030*/  SEL R10, RZ, 0x10, P1 ;  /* 0x00000010ff0a7807 */ /* 0x000fca0000800000 */
[----:B------:R-:W-:Y:S01]  /*1e040*/  @!PT LDS RZ, [RZ] ;  /* 0x00000000fffff984 */ /* 0x000fe20000000800 */
[----:B------:R-:W-:Y:S01]  /*1e050*/  @!PT LDS RZ, [RZ] ;  /* 0x00000000fffff984 */ /* 0x000fe20000000800 */
[----:B------:R-:W-:Y:S01]  /*1e060*/  @!PT LDS RZ, [RZ] ;  /* 0x00000000fffff984 */ /* 0x000fe20000000800 */
[----:B------:R1:W-:Y:S02]  /*1e070*/  LDGSTS.E.BYPASS.LTC128B.128 [R194+0x6100], [R2.64], !P2 ;  /* 0x0610000002c27fae */ /* 0x0003e4000d101d48 */
[----:B-1----:R-:W-:-:S05]  /*1e080*/  IADD3 R2, P0, R0, R93, RZ ;  /* 0x0000005d00027210 */ /* 0x002fca0007f1e0ff */
[----:B------:R-:W-:Y:S01]  /*1e090*/  IMAD.X R3, R4, 0x1, R96, P0 ;  /* 0x0000000104037824 */ /* 0x000fe200000e0660 */
[----:B------:R-:W-:-:S04]  /*1e0a0*/  ISETP.GE.AND P0, PT, R207, c[0x0][0x1d4], PT ;  /* 0x00007500cf007a0c */ /* 0x000fc80003f06270 */
[----:B------:R1:W-:Y:S01]  /*1e0b0*/  LDGSTS.E.BYPASS.LTC128B.128 [R194+0x8100], [R2.64], !P1 ;  /* 0x0810000002c27fae */ /* 0x0003e2000c901d48 */
[----:B------:R-:W-:Y:S02]  /*1e0c0*/  SEL R5, RZ, 0x10, P0 ;  /* 0x00000010ff057807 */ /* 0x000fe40000000000 */
[----:B-1----:R-:W-:Y:S01]  /*1e0d0*/  IADD3 R2, P3, R0, R94, RZ ;  /* 0x0000005e00027210 */ /* 0x002fe20007f7e0ff */
[----:B------:R-:W-:-:S04]  /*1e0e0*/  IMAD.MOV.U32 R0, RZ, RZ, 0x1 ;  /* 0x00000001ff007424 */ /* 0x000fc800078e00ff */
[----:B------:R-:W-:-:S05]  /*1e0f0*/  IMAD.X R3, R4, 0x1, R97, P3 ;  /* 0x0000000104037824 */ /* 0x000fca00018e0661 */
[----:B------:R1:W-:Y:S02]  /*1e100*/  LDGSTS.E.BYPASS.LTC128B.128 [R194+0xa100], [R2.64], !P0 ;  /* 0x0a10000002c27fae */ /* 0x0003e4000c101d48 */
[----:B-1----:R-:W-:Y:S01]  /*1e110*/  IMAD.MOV.U32 R3, RZ, RZ, 0x181f ;  /* 0x0000181fff037424 */ /* 0x002fe200078e00ff */
[----:B------:R-:W-:Y:S02]  /*1e120*/  MOV R2, 0x1e140 ;  /* 0x0001e14000027802 */ /* 0x000fe40000000f00 */
[----:B------:R-:W-:Y:S05]  /*1e130*/  CALL.REL.NOINC `($__internal_23_$__cuda_sm70_shflsync_idx_p) ;  /* 0x0000253000007944 */ /* 0x000fea0003c00000 */
[----:B------:R-:W-:Y:S01]  /*1e140*/  IMAD.MOV.U32 R4, RZ, RZ, R0 ;  /* 0x000000ffff047224 */ /* 0x000fe200078e0000 */
[----:B------:R-:W-:Y:S01]  /*1e150*/  MOV R0, 0x1 ;  /* 0x0000000100007802 */ /* 0x000fe20000000f00 */
[----:B------:R-:W-:Y:S01]  /*1e160*/  IMAD.MOV.U32 R199, RZ, RZ, R12 ;  /* 0x000000ffffc77224 */ /* 0x000fe200078e000c */
[----:B------:R-:W-:Y:S02]  /*1e170*/  MOV R3, 0x181f ;  /* 0x0000181f00037802 */ /* 0x000fe40000000f00 */
[----:B------:R-:W-:Y:S02]  /*1e180*/  MOV R2, 0x1e1a0 ;  /* 0x0001e1a000027802 */ /* 0x000fe40000000f00 */
[----:B------:R-:W-:Y:S05]  /*1e190*/  CALL.REL.NOINC `($__internal_23_$__cuda_sm70_shflsync_idx_p) ;  /* 0x000024d000007944 */ /* 0x000fea0003c00000 */
[----:B------:R-:W-:Y:S05]  /*1e1a0*/  BRA `(.L_x_1485) ;  /* 0xffff2ac000007947 */ /* 0x000fea000383ffff */
.L_x_1389:
[----:B------:R-:W-:Y:S01]  /*1e1b0*/  IMAD.MOV.U32 R199, RZ, RZ, R4 ;  /* 0x000000ffffc77224 */ /* 0x000fe200078e0004 */
[----:B------:R-:W-:Y:S01]  /*1e1c0*/  MOV R0, RZ ;  /* 0x000000ff00007202 */ /* 0x000fe20000000f00 */
[----:B------:R-:W-:Y:S01]  /*1e1d0*/  IMAD.MOV.U32 R3, RZ, RZ, 0x1c1f ;  /* 0x00001c1fff037424 */ /* 0x000fe200078e00ff */
[----:B------:R-:W-:-:S02]  /*1e1e0*/  MOV R2, 0x1e200 ;  /* 0x0001e20000027802 */ /* 0x000fc40000000f00 */
[----:B------:R-:W-:Y:S05]  /*1e1f0*/  CALL.REL.NOINC `($__internal_23_$__cuda_sm70_shflsync_idx_p) ;  /* 0x0000247000007944 */ /* 0x000fea0003c00000 */
[----:B------:R-:W-:Y:S05]  /*1e200*/  BRA `(.L_x_1486) ;  /* 0xffff2ca000007947 */ /* 0x000fea000383ffff */
.L_x_1390:
[----:B------:R-:W-:Y:S01]  /*1e210*/  IMAD.MOV.U32 R199, RZ, RZ, R4 ;  /* 0x000000ffffc77224 */ /* 0x000fe200078e0004 */
[----:B------:R-:W-:Y:S01]  /*1e220*/  MOV R0, 0x1 ;  /* 0x0000000100007802 */ /* 0x000fe20000000f00 */
[----:B------:R-:W-:Y:S01]  /*1e230*/  IMAD.MOV.U32 R3, RZ, RZ, 0x1c1f ;  /* 0x00001c1fff037424 */ /* 0x000fe200078e00ff */
[----:B------:R-:W-:-:S02]  /*1e240*/  MOV R2, 0x1e260 ;  /* 0x0001e26000027802 */ /* 0x000fc40000000f00 */
[----:B-1----:R-:W-:Y:S05]  /*1e250*/  CALL.REL.NOINC `($__internal_23_$__cuda_sm70_shflsync_idx_p) ;  /* 0x0000241000007944 */ /* 0x002fea0003c00000 */
[----:B------:R-:W-:Y:S01]  /*1e260*/  IMAD.IADD R0, R5, 0x1, R0 ;  /* 0x0000000105007824 */ /* 0x000fe200078e0200 */
[----:B------:R-:W-:-:S04]  /*1e270*/  FMNMX.FTZ R3, R8, R9, !PT ;  /* 0x0000000908037209 */ /* 0x000fc80007810000 */
[----:B------:R-:W-:Y:S02]  /*1e280*/  IMNMX R0, R6, R0, PT ;  /* 0x0000000006007217 */ /* 0x000fe40003800200 */
[----:B------:R-:W-:Y:S02]  /*1e290*/  FMNMX.FTZ R3, R10, R3, !PT ;  /* 0x000000030a037209 */ /* 0x000fe40007810000 */
[C---:B------:R-:W-:Y:S02]  /*1e2a0*/  ISETP.GT.AND P3, PT, R0.reuse, RZ, PT ;  /* 0x000000ff0000720c */ /* 0x040fe40003f64270 */
        /* <DEDUP_REMOVED lines=27> */
[----:B------:R-:W-:Y:S02]  /*1e460*/  FMNMX.FTZ R0, R6, R7, !PT ;  /* 0x0000000706007209 */ /* 0x000fe40007810000 */
[----:B------:R-:W-:Y:S02]  /*1e470*/  FMNMX.FTZ R3, R11, R3, !PT ;  /* 0x000000030b037209 */ /* 0x000fe40007810000 */
[----:B------:R-:W-:Y:S02]  /*1e480*/  FMNMX.FTZ R0, R12, R0, !PT ;  /* 0x000000000c007209 */ /* 0x000fe40007810000 */
[----:B------:R-:W-:Y:S02]  /*1e490*/  FMNMX.FTZ R3, R14, R3, !PT ;  /* 0x000000030e037209 */ /* 0x000fe40007810000 */
[----:B------:R-:W-:Y:S02]  /*1e4a0*/  FMNMX.FTZ R0, R13, R0, !PT ;  /* 0x000000000d007209 */ /* 0x000fe40007810000 */
[----:B------:R-:W-:-:S02]  /*1e4b0*/  FMNMX.FTZ R3, R15, R3, !PT ;  /* 0x000000030f037209 */ /* 0x000fc40007810000 */
        /* <DEDUP_REMOVED lines=9> */
[----:B------:R-:W-:Y:S02]  /*1e550*/  FSEL R71, R26, -INF , P3 ;  /* 0xff8000001a477808 */ /* 0x000fe40001800000 */
[----:B------:R-:W-:Y:S02]  /*1e560*/  FMNMX.FTZ R2, R74, R0, !PT ;  /* 0x000000004a027209 */ /* 0x000fe40007810000 */
[----:B------:R-:W-:-:S02]  /*1e570*/  FMNMX.FTZ R0, R81, R3, !PT ;  /* 0x0000000351007209 */ /* 0x000fc40007810000 */
[----:B------:R-:W-:Y:S02]  /*1e580*/  FMNMX.FTZ R3, R73, R2, !PT ;  /* 0x0000000249037209 */ /* 0x000fe40007810000 */
[----:B------:R-:W-:Y:S02]  /*1e590*/  FMNMX.FTZ R0, R80, R0, !PT ;  /* 0x0000000050007209 */ /* 0x000fe40007810000 */
[----:B------:R-:W-:Y:S02]  /*1e5a0*/  FMNMX.FTZ R4, R72, R3, !PT ;  /* 0x0000000348047209 */ /* 0x000fe40007810000 */
[----:B------:R-:W-:Y:S02]  /*1e5b0*/  FMNMX.FTZ R0, R79, R0, !PT ;  /* 0x000000004f007209 */ /* 0x000fe40007810000 */
[----:B------:R-:W-:Y:S02]  /*1e5c0*/  FSEL R70, R27, -INF , P2 ;  /* 0xff8000001b467808 */ /* 0x000fe40001000000 */
[----:B------:R-:W-:-:S02]  /*1e5d0*/  FMNMX.FTZ R0, R78, R0, !PT ;  /* 0x000000004e007209 */ /* 0x000fc40007810000 */
[----:B------:R-:W-:Y:S02]  /*1e5e0*/  FMNMX.FTZ R4, R71, R4, !PT ;  /* 0x0000000447047209 */ /* 0x000fe40007810000 */
[----:B------:R-:W-:Y:S02]  /*1e5f0*/  FMNMX.FTZ R0, R77, R0, !PT ;  /* 0x000000004d007209 */ /* 0x000fe40007810000 */
[----:B------:R-:W-:Y:S02]  /*1e600*/  FSEL R69, R38, -INF , P1 ;  /* 0xff80000026457808 */ /* 0x000fe40000800000 */
[----:B------:R-:W-:Y:S02]  /*1e610*/  FMNMX.FTZ R4, R70, R4, !PT ;  /* 0x0000000446047209 */ /* 0x000fe40007810000 */
[----:B------:R-:W-:Y:S01]  /*1e620*/  FMNMX.FTZ R101, R76, R0, !PT ;  /* 0x000000004c657209 */ /* 0x000fe20007810000 */
[----:B------:R-:W-:Y:S01]  /*1e630*/  IMAD.MOV.U32 R0, RZ, RZ, 0x2 ;  /* 0x00000002ff007424 */ /* 0x000fe200078e00ff */
[----:B------:R-:W-:-:S02]  /*1e640*/  FSEL R68, R39, -INF , P0 ;  /* 0xff80000027447808 */ /* 0x000fc40000000000 */
[----:B------:R-:W-:Y:S01]  /*1e650*/  FMNMX.FTZ R4, R69, R4, !PT ;  /* 0x0000000445047209 */ /* 0x000fe20007810000 */
[----:B------:R-:W-:Y:S01]  /*1e660*/  IMAD.MOV.U32 R100, RZ, RZ, R101 ;  /* 0x000000ffff647224 */ /* 0x000fe200078e0065 */
[----:B------:R-:W-:Y:S02]  /*1e670*/  MOV R2, 0x1e6a0 ;  /* 0x0001e6a000027802 */ /* 0x000fe40000000f00 */
[----:B------:R-:W-:Y:S02]  /*1e680*/  FMNMX.FTZ R4, R68, R4, !PT ;  /* 0x0000000444047209 */ /* 0x000fe40007810000 */
[----:B------:R-:W-:Y:S05]  /*1e690*/  CALL.REL.NOINC `($__internal_22_$__cuda_sm70_shflsync_bfly_p) ;  /* 0x00001f7000007944 */ /* 0x000fea0003c00000 */
[----:B------:R-:W-:Y:S01]  /*1e6a0*/  FMNMX.FTZ R101, R101, R0, !PT ;  /* 0x0000000065657209 */ /* 0x000fe20007810000 */
[----:B------:R-:W-:Y:S01]  /*1e6b0*/  IMAD.MOV.U32 R0, RZ, RZ, 0x1 ;  /* 0x00000001ff007424 */ /* 0x000fe200078e00ff */
[----:B------:R-:W-:-:S03]  /*1e6c0*/  MOV R2, 0x1e6f0 ;  /* 0x0001e6f000027802 */ /* 0x000fc60000000f00 */
[----:B------:R-:W-:Y:S02]  /*1e6d0*/  IMAD.MOV.U32 R100, RZ, RZ, R101 ;  /* 0x000000ffff647224 */ /* 0x000fe400078e0065 */
[----:B------:R-:W-:Y:S05]  /*1e6e0*/  CALL.REL.NOINC `($__internal_22_$__cuda_sm70_shflsync_bfly_p) ;  /* 0x00001f2000007944 */ /* 0x000fea0003c00000 */
[----:B------:R-:W-:Y:S01]  /*1e6f0*/  FMNMX.FTZ R101, R101, R0, !PT ;  /* 0x0000000065657209 */ /* 0x000fe20007810000 */
[----:B------:R-:W-:Y:S01]  /*1e700*/  IMAD.MOV.U32 R100, RZ, RZ, R4 ;  /* 0x000000ffff647224 */ /* 0x000fe200078e0004 */
[----:B------:R-:W-:Y:S01]  /*1e710*/  MOV R2, 0x1e740 ;  /* 0x0001e74000027802 */ /* 0x000fe20000000f00 */
[----:B------:R-:W-:Y:S02]  /*1e720*/  IMAD.MOV.U32 R0, RZ, RZ, 0x2 ;  /* 0x00000002ff007424 */ /* 0x000fe400078e00ff */
[----:B------:R-:W-:Y:S05]  /*1e730*/  CALL.REL.NOINC `($__internal_22_$__cuda_sm70_shflsync_bfly_p) ;  /* 0x00001ed000007944 */ /* 0x000fea0003c00000 */
[----:B------:R-:W-:Y:S01]  /*1e740*/  FMNMX.FTZ R4, R4, R0, !PT ;  /* 0x0000000004047209 */ /* 0x000fe20007810000 */
[----:B------:R-:W-:Y:S01]  /*1e750*/  IMAD.MOV.U32 R0, RZ, RZ, 0x1 ;  /* 0x00000001ff007424 */ /* 0x000fe200078e00ff */
[----:B------:R-:W-:-:S03]  /*1e760*/  MOV R2, 0x1e790 ;  /* 0x0001e79000027802 */ /* 0x000fc60000000f00 */
[----:B------:R-:W-:Y:S02]  /*1e770*/  IMAD.MOV.U32 R100, RZ, RZ, R4 ;  /* 0x000000ffff647224 */ /* 0x000fe400078e0004 */
[----:B------:R-:W-:Y:S05]  /*1e780*/  CALL.REL.NOINC `($__internal_22_$__cuda_sm70_shflsync_bfly_p) ;  /* 0x00001e8000007944 */ /* 0x000fea0003c00000 */
[----:B------:R-:W-:Y:S01]  /*1e790*/  MOV R5, R0 ;  /* 0x0000000000057202 */ /* 0x000fe20000000f00 */
[----:B------:R-:W-:Y:S05]  /*1e7a0*/  BRA `(.L_x_1487) ;  /* 0xffff2db000007947 */ /* 0x000fea000383ffff */
.L_x_1394:
[----:B------:R-:W-:Y:S01]  /*1e7b0*/  MOV R0, RZ ;  /* 0x000000ff00007202 */ /* 0x000fe20000000f00 */
[----:B------:R-:W-:Y:S01]  /*1e7c0*/  IMAD.MOV.U32 R199, RZ, RZ, R5 ;  /* 0x000000ffffc77224 */ /* 0x000fe200078e0005 */
[----:B------:R-:W-:Y:S01]  /*1e7d0*/  MOV R2, 0x1e800 ;  /* 0x0001e80000027802 */ /* 0x000fe20000000f00 */
[----:B------:R-:W-:Y:S02]  /*1e7e0*/  IMAD.MOV.U32 R3, RZ, RZ, 0x181f ;  /* 0x0000181fff037424 */ /* 0x000fe400078e00ff */
[----:B-1234-:R-:W-:Y:S05]  /*1e7f0*/  CALL.REL.NOINC `($__internal_23_$__cuda_sm70_shflsync_idx_p) ;  /* 0x00001e7000007944 */ /* 0x01efea0003c00000 */
[----:B------:R-:W-:Y:S01]  /*1e800*/  MOV R4, R0 ;  /* 0x0000000000047202 */ /* 0x000fe20000000f00 */
[----:B------:R-:W-:-:S05]  /*1e810*/  BRA `(.L_x_1488) ;  /* 0xffff414000007947 */ /* 0x000fca000383ffff */
.L_x_1395:
[----:B------:R-:W-:Y:S01]  /*1e820*/  MOV R0, RZ ;  /* 0x000000ff00007202 */ /* 0x000fe20000000f00 */
[----:B------:R-:W-:Y:S01]  /*1e830*/  IMAD.MOV.U32 R199, RZ, RZ, R13 ;  /* 0x000000ffffc77224 */ /* 0x000fe200078e000d */
[----:B------:R-:W-:Y:S01]  /*1e840*/  MOV R2, 0x1e870 ;  /* 0x0001e87000027802 */ /* 0x000fe20000000f00 */
[----:B------:R-:W-:Y:S02]  /*1e850*/  IMAD.MOV.U32 R3, RZ, RZ, 0x181f ;  /* 0x0000181fff037424 */ /* 0x000fe400078e00ff */
[----:B-1234-:R-:W-:Y:S05]  /*1e860*/  CALL.REL.NOINC `($__internal_23_$__cuda_sm70_shflsync_idx_p) ;  /* 0x00001e0000007944 */ /* 0x01efea0003c00000 */
[----:B------:R-:W-:Y:S01]  /*1e870*/  ISETP.GE.AND P2, PT, R204, c[0x0][0x1d4], PT ;  /* 0x00007500cc007a0c */ /* 0x000fe20003f46270 */
[----:B------:R-:W-:Y:S01]  /*1e880*/  IMAD.MOV.U32 R199, RZ, RZ, R5 ;  /* 0x000000ffffc77224 */ /* 0x000fe200078e0005 */
[----:B------:R-:W-:Y:S02]  /*1e890*/  IADD3 R2, P0, R0, R14, RZ ;  /* 0x0000000e00027210 */ /* 0x000fe40007f1e0ff */
[----:B------:R-:W-:Y:S02]  /*1e8a0*/  ISETP.GE.AND P1, PT, R206, c[0x0][0x1d4], PT ;  /* 0x00007500ce007a0c */ /* 0x000fe40003f26270 */
[----:B------:R-:W-:Y:S01]  /*1e8b0*/  IADD3 R6, P3, R0, R20, RZ ;  /* 0x0000001400067210 */ /* 0x000fe20007f7e0ff */
[C---:B------:R-:W-:Y:S01]  /*1e8c0*/  IMAD.X R3, R4.reuse, 0x1, R15, P0 ;  /* 0x0000000104037824 */ /* 0x040fe200000e060f */
[----:B------:R-:W-:Y:S02]  /*1e8d0*/  ISETP.GE.AND P0, PT, R207, c[0x0][0x1d4], PT ;  /* 0x00007500cf007a0c */ /* 0x000fe40003f06270 */
[----:B------:R-:W-:Y:S01]  /*1e8e0*/  SEL R5, RZ, 0x10, P2 ;  /* 0x00000010ff057807 */ /* 0x000fe20001000000 */
[----:B------:R-:W-:Y:S01]  /*1e8f0*/  IMAD.X R7, R4, 0x1, R21, P3 ;  /* 0x0000000104077824 */ /* 0x000fe200018e0615 */
[----:B------:R-:W-:Y:S01]  /*1e900*/  SEL R12, RZ, 0x10, P1 ;  /* 0x00000010ff0c7807 */ /* 0x000fe20000800000 */
[----:B------:R-:W-:Y:S01]  /*1e910*/  @!PT LDS RZ, [RZ] ;  /* 0x00000000fffff984 */ /* 0x000fe20000000800 */
[----:B------:R-:W-:Y:S01]  /*1e920*/  @!PT LDS RZ, [RZ] ;  /* 0x00000000fffff984 */ /* 0x000fe20000000800 */
[----:B------:R-:W-:Y:S01]  /*1e930*/  @!PT LDS RZ, [RZ] ;  /* 0x00000000fffff984 */ /* 0x000fe20000000800 */
[----:B------:R1:W-:Y:S04]  /*1e940*/  LDGSTS.E.BYPASS.LTC128B.128 [R194+0x100], [R2.64], !P2 ;  /* 0x0010000002c27fae */ /* 0x0003e8000d101d48 */
[----:B------:R2:W-:Y:S01]  /*1e950*/  LDGSTS.E.BYPASS.LTC128B.128 [R194+0x2100], [R6.64], !P1 ;  /* 0x0210000006c27fae */ /* 0x0005e2000c901d48 */
[----:B-1----:R-:W-:Y:S01]  /*1e960*/  IADD3 R2, P3, R0, R22, RZ ;  /* 0x0000001600027210 */ /* 0x002fe20007f7e0ff */
[----:B------:R-:W-:Y:S01]  /*1e970*/  IMAD.MOV.U32 R0, RZ, RZ, 0x1 ;  /* 0x00000001ff007424 */ /* 0x000fe200078e00ff */
[----:B--2---:R-:W-:Y:S03]  /*1e980*/  SEL R7, RZ, 0x10, P0 ;  /* 0x00000010ff077807 */ /* 0x004fe60000000000 */
[----:B------:R-:W-:Y:S05]  /*1e990*/  IMAD.X R3, R4, 0x1, R23, P3 ;  /* 0x0000000104037824 */ /* 0x000fea00018e0617 */
[----:B------:R1:W-:Y:S02]  /*1e9a0*/  LDGSTS.E.BYPASS.LTC128B.128 [R194+0x4100], [R2.64], !P0 ;  /* 0x0410000002c27fae */ /* 0x0003e4000c101d48 */
[----:B-1----:R-:W-:Y:S01]  /*1e9b0*/  MOV R2, 0x1e9e0 ;  /* 0x0001e9e000027802 */ /* 0x002fe20000000f00 */
[----:B------:R-:W-:Y:S02]  /*1e9c0*/  IMAD.MOV.U32 R3, RZ, RZ, 0x181f ;  /* 0x0000181fff037424 */ /* 0x000fe400078e00ff */
[----:B------:R-:W-:Y:S05]  /*1e9d0*/  CALL.REL.NOINC `($__internal_23_$__cuda_sm70_shflsync_idx_p) ;  /* 0x00001c9000007944 */ /* 0x000fea0003c00000 */
[----:B------:R-:W-:Y:S01]  /*1e9e0*/  MOV R3, 0x181f ;  /* 0x0000181f00037802 */ /* 0x000fe20000000f00 */
[----:B------:R-:W-:Y:S01]  /*1e9f0*/  IMAD.MOV.U32 R4, RZ, RZ, R0 ;  /* 0x000000ffff047224 */ /* 0x000fe200078e0000 */
[----:B------:R-:W-:Y:S01]  /*1ea00*/  MOV R0, 0x1 ;  /* 0x0000000100007802 */ /* 0x000fe20000000f00 */
[----:B------:R-:W-:Y:S01]  /*1ea10*/  IMAD.MOV.U32 R199, RZ, RZ, R13 ;  /* 0x000000ffffc77224 */ /* 0x000fe200078e000d */
[----:B------:R-:W-:Y:S02]  /*1ea20*/  MOV R2, 0x1ea40 ;  /* 0x0001ea4000027802 */ /* 0x000fe40000000f00 */
[----:B------:R-:W-:Y:S05]  /*1ea30*/  CALL.REL.NOINC `($__internal_23_$__cuda_sm70_shflsync_idx_p) ;  /* 0x00001c3000007944 */ /* 0x000fea0003c00000 */
[----:B------:R-:W-:-:S05]  /*1ea40*/  BRA `(.L_x_1489) ;  /* 0xffff406000007947 */ /* 0x000fca000383ffff */
.L_x_1398:
[----:B------:R-:W-:Y:S01]  /*1ea50*/  MOV R0, RZ ;  /* 0x000000ff00007202 */ /* 0x000fe20000000f00 */
[----:B------:R-:W-:Y:S01]  /*1ea60*/  IMAD.MOV.U32 R199, RZ, RZ, R101 ;  /* 0x000000ffffc77224 */ /* 0x000fe200078e0065 */
[----:B------:R-:W-:Y:S01]  /*1ea70*/  MOV R2, 0x1eaa0 ;  /* 0x0001eaa000027802 */ /* 0x000fe20000000f00 */
[----:B------:R-:W-:Y:S02]  /*1ea80*/  IMAD.MOV.U32 R3, RZ, RZ, 0x181f ;  /* 0x0000181fff037424 */ /* 0x000fe400078e00ff */
[----:B------:R-:W-:Y:S05]  /*1ea90*/  CALL.REL.NOINC `($__internal_23_$__cuda_sm70_shflsync_idx_p) ;  /* 0x00001bd000007944 */ /* 0x000fea0003c00000 */
[----:B------:R-:W-:Y:S01]  /*1eaa0*/  MOV R100, R0 ;  /* 0x0000000000647202 */ /* 0x000fe20000000f00 */
[----:B------:R-:W-:-:S05]  /*1eab0*/  BRA `(.L_x_1490) ;  /* 0xffff4d4000007947 */ /* 0x000fca000383ffff */
.L_x_1399:
[----:B------:R-:W-:Y:S01]  /*1eac0*/  MOV R0, RZ ;  /* 0x000000ff00007202 */ /* 0x000fe20000000f00 */
[----:B------:R-:W-:Y:S01]  /*1ead0*/  IMAD.MOV.U32 R199, RZ, RZ, R150 ;  /* 0x000000ffffc77224 */ /* 0x000fe200078e0096 */
[----:B------:R-:W-:Y:S01]  /*1eae0*/  MOV R2, 0x1eb10 ;  /* 0x0001eb1000027802 */ /* 0x000fe20000000f00 */
[----:B------:R-:W-:Y:S02]  /*1eaf0*/  IMAD.MOV.U32 R3, RZ, RZ, 0x181f ;  /* 0x0000181fff037424 */ /* 0x000fe400078e00ff */
[----:B-12---:R-:W-:Y:S05]  /*1eb00*/  CALL.REL.NOINC `($__internal_23_$__cuda_sm70_shflsync_idx_p) ;  /* 0x00001b6000007944 */ /* 0x006fea0003c00000 */
        /* <DEDUP_REMOVED lines=8> */
[----:B------:R-:W-:Y:S02]  /*1eb90*/  IMAD.X R149, R100, 0x1, R154, P3 ;  /* 0x0000000164957824 */ /* 0x000fe400018e069a */
        /* <DEDUP_REMOVED lines=8> */
[----:B------:R-:W-:Y:S01]  /*1ec20*/  IMAD.X R3, R100, 0x1, R156, P3 ;  /* 0x0000000164037824 */ /* 0x000fe200018e069c */
[----:B------:R-:W-:Y:S04]  /*1ec30*/  SEL R149, RZ, 0x10, P0 ;  /* 0x00000010ff957807 */ /* 0x000fe80000000000 */
        /* <DEDUP_REMOVED lines=11> */
.L_x_1400:
[----:B------:R-:W-:Y:S01]  /*1ecf0*/  MOV R0, RZ ;  /* 0x000000ff00007202 */ /* 0x000fe20000000f00 */
[----:B------:R-:W-:Y:S01]  /*1ed00*/  IMAD.MOV.U32 R199, RZ, RZ, R100 ;  /* 0x000000ffffc77224 */ /* 0x000fe200078e0064 */
[----:B-1----:R-:W-:Y:S01]  /*1ed10*/  MOV R2, 0x1ed40 ;  /* 0x0001ed4000027802 */ /* 0x002fe20000000f00 */
[----:B------:R-:W-:Y:S02]  /*1ed20*/  IMAD.MOV.U32 R3, RZ, RZ, 0x1c1f ;  /* 0x00001c1fff037424 */ /* 0x000fe400078e00ff */
[----:B------:R-:W-:Y:S05]  /*1ed30*/  CALL.REL.NOINC `($__internal_23_$__cuda_sm70_shflsync_idx_p) ;  /* 0x0000193000007944 */ /* 0x000fea0003c00000 */
[----:B------:R-:W-:-:S05]  /*1ed40*/  BRA `(.L_x_1492) ;  /* 0xffff4e3000007947 */ /* 0x000fca000383ffff */
.L_x_1401:
[----:B------:R-:W-:Y:S01]  /*1ed50*/  MOV R0, 0x1 ;  /* 0x0000000100007802 */ /* 0x000fe20000000f00 */
[----:B------:R-:W-:Y:S01]  /*1ed60*/  IMAD.MOV.U32 R199, RZ, RZ, R100 ;  /* 0x000000ffffc77224 */ /* 0x000fe200078e0064 */
[----:B------:R-:W-:Y:S01]  /*1ed70*/  MOV R2, 0x1eda0 ;  /* 0x0001eda000027802 */ /* 0x000fe20000000f00 */
[----:B------:R-:W-:Y:S02]  /*1ed80*/  IMAD.MOV.U32 R3, RZ, RZ, 0x1c1f ;  /* 0x00001c1fff037424 */ /* 0x000fe400078e00ff */
[----:B--2---:R-:W-:Y:S05]  /*1ed90*/  CALL.REL.NOINC `($__internal_23_$__cuda_sm70_shflsync_idx_p) ;  /* 0x000018d000007944 */ /* 0x004fea0003c00000 */
        /* <DEDUP_REMOVED lines=67> */
[----:B------:R-:W-:Y:S05]  /*1f1d0*/  CALL.REL.NOINC `($__internal_22_$__cuda_sm70_shflsync_bfly_p) ;  /* 0x0000143000007944 */ /* 0x000fea0003c00000 */
[----:B------:R-:W-:Y:S01]  /*1f1e0*/  FMNMX.FTZ R100, R100, R0, !PT ;  /* 0x0000000064647209 */ /* 0x000fe20007810000 */
[----:B------:R-:W-:Y:S01]  /*1f1f0*/  IMAD.MOV.U32 R0, RZ, RZ, 0x1 ;  /* 0x00000001ff007424 */ /* 0x000fe200078e00ff */
[----:B------:R-:W-:Y:S02]  /*1f200*/  MOV R2, 0x1f220 ;  /* 0x0001f22000027802 */ /* 0x000fe40000000f00 */
        /* <DEDUP_REMOVED lines=8> */
[----:B------:R-:W-:Y:S02]  /*1f290*/  MOV R2, 0x1f2b0 ;  /* 0x0001f2b000027802 */ /* 0x000fe40000000f00 */
[----:B------:R-:W-:Y:S05]  /*1f2a0*/  CALL.REL.NOINC `($__internal_22_$__cuda_sm70_shflsync_bfly_p) ;  /* 0x0000136000007944 */ /* 0x000fea0003c00000 */
[----:B------:R-:W-:-:S05]  /*1f2b0*/  BRA `(.L_x_1493) ;  /* 0xffff4f7000007947 */ /* 0x000fca000383ffff */
.L_x_1404:
[----:B------:R-:W-:Y:S01]  /*1f2c0*/  MOV R0, RZ ;  /* 0x000000ff00007202 */ /* 0x000fe20000000f00 */
[----:B------:R-:W-:Y:S01]  /*1f2d0*/  IMAD.MOV.U32 R199, RZ, RZ, R7 ;  /* 0x000000ffffc77224 */ /* 0x000fe200078e0007 */
[----:B------:R-:W-:Y:S01]  /*1f2e0*/  MOV R2, 0x1f310 ;  /* 0x0001f31000027802 */ /* 0x000fe20000000f00 */
[----:B------:R-:W-:Y:S02]  /*1f2f0*/  IMAD.MOV.U32 R3, RZ, RZ, 0x181f ;  /* 0x0000181fff037424 */ /* 0x000fe400078e00ff */
[----:B-1234-:R-:W-:Y:S05]  /*1f300*/  CALL.REL.NOINC `($__internal_23_$__cuda_sm70_shflsync_idx_p) ;  /* 0x0000136000007944 */ /* 0x01efea0003c00000 */
[----:B------:R-:W-:-:S05]  /*1f310*/  BRA `(.L_x_1494) ;  /* 0xffff68d000007947 */ /* 0x000fca000383ffff */
.L_x_1407:
[----:B------:R-:W-:Y:S01]  /*1f320*/  MOV R0, RZ ;  /* 0x000000ff00007202 */ /* 0x000fe20000000f00 */
[----:B------:R-:W-:Y:S01]  /*1f330*/  IMAD.MOV.U32 R199, RZ, RZ, R101 ;  /* 0x000000ffffc77224 */ /* 0x000fe200078e0065 */
[----:B------:R-:W-:Y:S01]  /*1f340*/  MOV R2, 0x1f370 ;  /* 0x0001f37000027802 */ /* 0x000fe20000000f00 */
[----:B------:R-:W-:Y:S02]  /*1f350*/  IMAD.MOV.U32 R3, RZ, RZ, 0x181f ;  /* 0x0000181fff037424 */ /* 0x000fe400078e00ff */
[----:B------:R-:W-:Y:S05]  /*1f360*/  CALL.REL.NOINC `($__internal_23_$__cuda_sm70_shflsync_idx_p) ;  /* 0x0000130000007944 */ /* 0x000fea0003c00000 */
[----:B------:R-:W-:Y:S01]  /*1f370*/  MOV R100, R0 ;  /* 0x0000000000647202 */ /* 0x000fe20000000f00 */
[----:B------:R-:W-:-:S05]  /*1f380*/  BRA `(.L_x_1495) ;  /* 0xffff768000007947 */ /* 0x000fca000383ffff */
.L_x_1408:
[----:B------:R-:W-:Y:S01]  /*1f390*/  MOV R0, RZ ;  /* 0x000000ff00007202 */ /* 0x000fe20000000f00 */
[----:B------:R-:W-:Y:S01]  /*1f3a0*/  IMAD.MOV.U32 R199, RZ, RZ, R150 ;  /* 0x000000ffffc77224 */ /* 0x000fe200078e0096 */
[----:B------:R-:W-:Y:S01]  /*1f3b0*/  MOV R2, 0x1f3e0 ;  /* 0x0001f3e000027802 */ /* 0x000fe20000000f00 */
[----:B------:R-:W-:Y:S02]  /*1f3c0*/  IMAD.MOV.U32 R3, RZ, RZ, 0x181f ;  /* 0x0000181fff037424 */ /* 0x000fe400078e00ff */
[----:B-12---:R-:W-:Y:S05]  /*1f3d0*/  CALL.REL.NOINC `($__internal_23_$__cuda_sm70_shflsync_idx_p) ;  /* 0x0000129000007944 */ /* 0x006fea0003c00000 */
[C---:B------:R-:W-:Y:S01]  /*1f3e0*/  IADD3 R2, -R195.reuse, 0x10, RZ ;  /* 0x00000010c3027810 */ /* 0x040fe20007ffe1ff */
[----:B------:R-:W-:Y:S01]  /*1f3f0*/  IMAD.MOV.U32 R199, RZ, RZ, R101 ;  /* 0x000000ffffc77224 */ /* 0x000fe200078e0065 */
        /* <DEDUP_REMOVED lines=17> */
[----:B--2---:R-:W-:Y:S05]  /*1f510*/  CALL.REL.NOINC `($__internal_23_$__cuda_sm70_shflsync_idx_p) ;  /* 0x0000115000007944 */ /* 0x004fea0003c00000 */
[----:B------:R-:W-:Y:S01]  /*1f520*/  MOV R3, 0x181f ;  /* 0x0000181f00037802 */ /* 0x000fe20000000f00 */
[----:B------:R-:W-:Y:S01]  /*1f530*/  IMAD.MOV.U32 R100, RZ, RZ, R0 ;  /* 0x000000ffff647224 */ /* 0x000fe200078e0000 */
[----:B------:R-:W-:Y:S01]  /*1f540*/  MOV R0, 0x1 ;  /* 0x0000000100007802 */ /* 0x000fe20000000f00 */
[----:B------:R-:W-:Y:S01]  /*1f550*/  IMAD.MOV.U32 R199, RZ, RZ, R150 ;  /* 0x000000ffffc77224 */ /* 0x000fe200078e0096 */
[----:B------:R-:W-:Y:S02]  /*1f560*/  MOV R2, 0x1f580 ;  /* 0x0001f58000027802 */ /* 0x000fe40000000f00 */
[----:B------:R-:W-:Y:S05]  /*1f570*/  CALL.REL.NOINC `($__internal_23_$__cuda_sm70_shflsync_idx_p) ;  /* 0x000010f000007944 */ /* 0x000fea0003c00000 */
[----:B------:R-:W-:-:S05]  /*1f580*/  BRA `(.L_x_1496) ;  /* 0xffff75a000007947 */ /* 0x000fca000383ffff */
.L_x_1409:
[----:B------:R-:W-:Y:S02]  /*1f590*/  MOV R0, 0x2 ;  /* 0x0000000200007802 */ /* 0x000fe40000000f00 */
[----:B------:R-:W-:Y:S02]  /*1f5a0*/  MOV R2, 0x1f5c0 ;  /* 0x0001f5c000027802 */ /* 0x000fe40000000f00 */
[----:B-1----:R-:W-:Y:S05]  /*1f5b0*/  CALL.REL.NOINC `($__internal_22_$__cuda_sm70_shflsync_bfly_p) ;  /* 0x0000105000007944 */ /* 0x002fea0003c00000 */
        /* <DEDUP_REMOVED lines=14> */
.L_x_1411:
[----:B------:R-:W-:Y:S01]  /*1f6a0*/  IMAD.MOV.U32 R100, RZ, RZ, R209 ;  /* 0x000000ffff647224 */ /* 0x000fe200078e00d1 */
[----:B------:R-:W-:-:S02]  /*1f6b0*/  MOV R0, 0x2 ;  /* 0x0000000200007802 */ /* 0x000fc40000000f00 */
[----:B------:R-:W-:Y:S02]  /*1f6c0*/  MOV R2, 0x1f6e0 ;  /* 0x0001f6e000027802 */ /* 0x000fe40000000f00 */
[----:B------:R-:W-:Y:S05]  /*1f6d0*/  CALL.REL.NOINC `($__internal_22_$__cuda_sm70_shflsync_bfly_p) ;  /* 0x00000f3000007944 */ /* 0x000fea0003c00000 */
[----:B------:R-:W-:Y:S05]  /*1f6e0*/  BRA `(.L_x_1498) ;  /* 0xffff8f1000007947 */ /* 0x000fea000383ffff */
.L_x_1412:
[----:B------:R-:W-:Y:S01]  /*1f6f0*/  IMAD.MOV.U32 R100, RZ, RZ, R4 ;  /* 0x000000ffff647224 */ /* 0x000fe200078e0004 */
[----:B------:R-:W-:Y:S02]  /*1f700*/  MOV R0, 0x1 ;  /* 0x0000000100007802 */ /* 0x000fe40000000f00 */
[----:B------:R-:W-:Y:S02]  /*1f710*/  MOV R2, 0x1f730 ;  /* 0x0001f73000027802 */ /* 0x000fe40000000f00 */
[----:B-1----:R-:W-:Y:S05]  /*1f720*/  CALL.REL.NOINC `($__internal_22_$__cuda_sm70_shflsync_bfly_p) ;  /* 0x00000ee000007944 */ /* 0x002fea0003c00000 */
[----:B------:R-:W-:Y:S01]  /*1f730*/  FADD.FTZ R4, R4, R0 ;  /* 0x0000000004047221 */ /* 0x000fe20000010000 */
[----:B------:R-:W-:Y:S02]  /*1f740*/  MOV R100, R203 ;  /* 0x000000cb00647202 */ /* 0x000fe40000000f00 */
[----:B------:R-:W-:Y:S02]  /*1f750*/  MOV R0, 0x2 ;  /* 0x0000000200007802 */ /* 0x000fe40000000f00 */
[----:B------:R-:W-:Y:S02]  /*1f760*/  MOV R2, 0x1f780 ;  /* 0x0001f78000027802 */ /* 0x000fe40000000f00 */
[----:B------:R-:W-:Y:S05]  /*1f770*/  CALL.REL.NOINC `($__internal_22_$__cuda_sm70_shflsync_bfly_p) ;  /* 0x00000e9000007944 */ /* 0x000fea0003c00000 */
[----:B------:R-:W-:Y:S01]  /*1f780*/  FADD.FTZ R5, R203, R0 ;  /* 0x00000000cb057221 */ /* 0x000fe20000010000 */
[----:B------:R-:W-:Y:S02]  /*1f790*/  MOV R0, 0x1 ;  /* 0x0000000100007802 */ /* 0x000fe40000000f00 */
[----:B------:R-:W-:-:S02]  /*1f7a0*/  MOV R2, 0x1f7d0 ;  /* 0x0001f7d000027802 */ /* 0x000fc40000000f00 */
[----:B------:R-:W-:Y:S02]  /*1f7b0*/  MOV R100, R5 ;  /* 0x0000000500647202 */ /* 0x000fe40000000f00 */
[----:B------:R-:W-:Y:S05]  /*1f7c0*/  CALL.REL.NOINC `($__internal_22_$__cuda_sm70_shflsync_bfly_p) ;  /* 0x00000e4000007944 */ /* 0x000fea0003c00000 */
[----:B------:R-:W-:Y:S01]  /*1f7d0*/  MOV R3, R0 ;  /* 0x0000000000037202 */ /* 0x000fe20000000f00 */
[----:B------:R-:W-:Y:S05]  /*1f7e0*/  BRA `(.L_x_1499) ;  /* 0xffff8e8000007947 */ /* 0x000fea000383ffff */
.L_x_1419:
[----:B-1234-:R-:W-:Y:S01]  /*1f7f0*/  IMAD.MOV.U32 R199, RZ, RZ, R6 ;  /* 0x000000ffffc77224 */ /* 0x01efe200078e0006 */
[----:B------:R-:W-:Y:S01]  /*1f800*/  MOV R0, RZ ;  /* 0x000000ff00007202 */ /* 0x000fe20000000f00 */
[----:B------:R-:W-:Y:S01]  /*1f810*/  IMAD.MOV.U32 R3, RZ, RZ, 0x181f ;  /* 0x0000181fff037424 */ /* 0x000fe200078e00ff */
[----:B------:R-:W-:Y:S02]  /*1f820*/  MOV R2, 0x1f840 ;  /* 0x0001f84000027802 */ /* 0x000fe40000000f00 */
[----:B------:R-:W-:Y:S05]  /*1f830*/  CALL.REL.NOINC `($__internal_23_$__cuda_sm70_shflsync_idx_p) ;  /* 0x00000e3000007944 */ /* 0x000fea0003c00000 */
[----:B------:R-:W-:Y:S01]  /*1f840*/  MOV R8, R0 ;  /* 0x0000000000087202 */ /* 0x000fe20000000f00 */
[----:B------:R-:W-:Y:S05]  /*1f850*/  BRA `(.L_x_1500) ;  /* 0xffffa63000007947 */ /* 0x000fea000383ffff */
.L_x_1420:
[----:B------:R-:W-:Y:S01]  /*1f860*/  IMAD.MOV.U32 R199, RZ, RZ, R7 ;  /* 0x000000ffffc77224 */ /* 0x000fe200078e0007 */
[----:B------:R-:W-:Y:S01]  /*1f870*/  MOV R0, RZ ;  /* 0x000000ff00007202 */ /* 0x000fe20000000f00 */
[----:B------:R-:W-:Y:S01]  /*1f880*/  IMAD.MOV.U32 R3, RZ, RZ, 0x181f ;  /* 0x0000181fff037424 */ /* 0x000fe200078e00ff */
[----:B------:R-:W-:Y:S02]  /*1f890*/  MOV R2, 0x1f8b0 ;  /* 0x0001f8b000027802 */ /* 0x000fe40000000f00 */
[----:B-12---:R-:W-:Y:S05]  /*1f8a0*/  CALL.REL.NOINC `($__internal_23_$__cuda_sm70_shflsync_idx_p) ;  /* 0x00000dc000007944 */ /* 0x006fea0003c00000 */
[----:B------:R-:W-:Y:S05]  /*1f8b0*/  BRA `(.L_x_1501) ;  /* 0xffffa5f000007947 */ /* 0x000fea000383ffff */
.L_x_1423:
[----:B------:R-:W-:Y:S01]  /*1f8c0*/  IMAD.MOV.U32 R199, RZ, RZ, R6 ;  /* 0x000000ffffc77224 */ /* 0x000fe200078e0006 */
[----:B----4-:R-:W-:Y:S01]  /*1f8d0*/  MOV R0, 0x1 ;  /* 0x0000000100007802 */ /* 0x010fe20000000f00 */
[----:B--2---:R-:W-:Y:S01]  /*1f8e0*/  IMAD.MOV.U32 R3, RZ, RZ, 0x181f ;  /* 0x0000181fff037424 */ /* 0x004fe200078e00ff */
[----:B------:R-:W-:-:S02]  /*1f8f0*/  MOV R2, 0x1f910 ;  /* 0x0001f91000027802 */ /* 0x000fc40000000f00 */
[----:B-1-3--:R-:W-:Y:S05]  /*1f900*/  CALL.REL.NOINC `($__internal_23_$__cuda_sm70_shflsync_idx_p) ;  /* 0x00000d6000007944 */ /* 0x00afea0003c00000 */
[----:B------:R-:W-:Y:S01]  /*1f910*/  IMAD.MOV.U32 R8, RZ, RZ, R0 ;  /* 0x000000ffff087224 */ /* 0x000fe200078e0000 */
[----:B------:R-:W-:Y:S01]  /*1f920*/  MOV R0, 0x1 ;  /* 0x0000000100007802 */ /* 0x000fe20000000f00 */
[----:B------:R-:W-:Y:S01]  /*1f930*/  IMAD.MOV.U32 R199, RZ, RZ, R7 ;  /* 0x000000ffffc77224 */ /* 0x000fe200078e0007 */
[----:B------:R-:W-:-:S02]  /*1f940*/  MOV R3, 0x181f ;  /* 0x0000181f00037802 */ /* 0x000fc40000000f00 */
[----:B------:R-:W-:Y:S02]  /*1f950*/  MOV R2, 0x1f970 ;  /* 0x0001f97000027802 */ /* 0x000fe40000000f00 */
[----:B------:R-:W-:Y:S05]  /*1f960*/  CALL.REL.NOINC `($__internal_23_$__cuda_sm70_shflsync_idx_p) ;  /* 0x00000d0000007944 */ /* 0x000fea0003c00000 */
[----:B------:R-:W-:Y:S05]  /*1f970*/  BRA `(.L_x_1502) ;  /* 0xffffa66000007947 */ /* 0x000fea000383ffff */
.L_x_1426:
[----:B------:R-:W-:Y:S01]  /*1f980*/  IMAD.MOV.U32 R199, RZ, RZ, R6 ;  /* 0x000000ffffc77224 */ /* 0x000fe200078e0006 */
[----:B----4-:R-:W-:Y:S01]  /*1f990*/  MOV R0, 0x2 ;  /* 0x0000000200007802 */ /* 0x010fe20000000f00 */
[----:B-1----:R-:W-:Y:S01]  /*1f9a0*/  IMAD.MOV.U32 R3, RZ, RZ, 0x181f ;  /* 0x0000181fff037424 */ /* 0x002fe200078e00ff */
[----:B------:R-:W-:Y:S02]  /*1f9b0*/  MOV R2, 0x1f9d0 ;  /* 0x0001f9d000027802 */ /* 0x000fe40000000f00 */
[----:B--23--:R-:W-:Y:S05]  /*1f9c0*/  CALL.REL.NOINC `($__internal_23_$__cuda_sm70_shflsync_idx_p) ;  /* 0x00000ca000007944 */ /* 0x00cfea0003c00000 */
[----:B------:R-:W-:Y:S01]  /*1f9d0*/  MOV R8, R0 ;  /* 0x0000000000087202 */ /* 0x000fe20000000f00 */
[----:B------:R-:W-:Y:S05]  /*1f9e0*/  BRA `(.L_x_1503) ;  /* 0xffffa72000007947 */ /* 0x000fea000383ffff */
.L_x_1427:
[----:B------:R-:W-:Y:S01]  /*1f9f0*/  IMAD.MOV.U32 R199, RZ, RZ, R7 ;  /* 0x000000ffffc77224 */ /* 0x000fe200078e0007 */
[----:B----4-:R-:W-:Y:S01]  /*1fa00*/  MOV R0, 0x2 ;  /* 0x0000000200007802 */ /* 0x010fe20000000f00 */
[----:B------:R-:W-:Y:S01]  /*1fa10*/  IMAD.MOV.U32 R3, RZ, RZ, 0x181f ;  /* 0x0000181fff037424 */ /* 0x000fe200078e00ff */
[----:B------:R-:W-:Y:S02]  /*1fa20*/  MOV R2, 0x1fa40 ;  /* 0x0001fa4000027802 */ /* 0x000fe40000000f00 */
[----:B-123--:R-:W-:Y:S05]  /*1fa30*/  CALL.REL.NOINC `($__internal_23_$__cuda_sm70_shflsync_idx_p) ;  /* 0x00000c3000007944 */ /* 0x00efea0003c00000 */
[----:B------:R-:W-:Y:S05]  /*1fa40*/  BRA `(.L_x_1504) ;  /* 0xffffa6e000007947 */ /* 0x000fea000383ffff */
.L_x_1430:
[----:B------:R-:W-:Y:S01]  /*1fa50*/  IMAD.MOV.U32 R199, RZ, RZ, R6 ;  /* 0x000000ffffc77224 */ /* 0x000fe200078e0006 */
[----:B-1----:R-:W-:Y:S01]  /*1fa60*/  MOV R0, 0x3 ;  /* 0x0000000300007802 */ /* 0x002fe20000000f00 */
[----:B------:R-:W-:Y:S01]  /*1fa70*/  IMAD.MOV.U32 R3, RZ, RZ, 0x181f ;  /* 0x0000181fff037424 */ /* 0x000fe200078e00ff */
[----:B------:R-:W-:-:S02]  /*1fa80*/  MOV R2, 0x1faa0 ;  /* 0x0001faa000027802 */ /* 0x000fc40000000f00 */
[----:B--234-:R-:W-:Y:S05]  /*1fa90*/  CALL.REL.NOINC `($__internal_23_$__cuda_sm70_shflsync_idx_p) ;  /* 0x00000bd000007944 */ /* 0x01cfea0003c00000 */
[----:B------:R-:W-:Y:S01]  /*1faa0*/  IMAD.MOV.U32 R6, RZ, RZ, R0 ;  /* 0x000000ffff067224 */ /* 0x000fe200078e0000 */
[----:B------:R-:W-:Y:S01]  /*1fab0*/  MOV R0, 0x3 ;  /* 0x0000000300007802 */ /* 0x000fe20000000f00 */
[----:B------:R-:W-:Y:S01]  /*1fac0*/  IMAD.MOV.U32 R199, RZ, RZ, R7 ;  /* 0x000000ffffc77224 */ /* 0x000fe200078e0007 */
[----:B------:R-:W-:-:S02]  /*1fad0*/  MOV R3, 0x181f ;  /* 0x0000181f00037802 */ /* 0x000fc40000000f00 */
[----:B------:R-:W-:Y:S02]  /*1fae0*/  MOV R2, 0x1fb00 ;  /* 0x0001fb0000027802 */ /* 0x000fe40000000f00 */
[----:B------:R-:W-:Y:S05]  /*1faf0*/  CALL.REL.NOINC `($__internal_23_$__cuda_sm70_shflsync_idx_p) ;  /* 0x00000b7000007944 */ /* 0x000fea0003c00000 */
[----:B------:R-:W-:Y:S05]  /*1fb00*/  BRA `(.L_x_1505) ;  /* 0xffffa76000007947 */ /* 0x000fea000383ffff */
.L_x_1432:
[----:B------:R-:W-:Y:S01]  /*1fb10*/  IMAD.MOV.U32 R199, RZ, RZ, R5 ;  /* 0x000000ffffc77224 */ /* 0x000fe200078e0005 */
[----:B------:R-:W-:Y:S01]  /*1fb20*/  MOV R0, RZ ;  /* 0x000000ff00007202 */ /* 0x000fe20000000f00 */
[----:B------:R-:W-:Y:S01]  /*1fb30*/  IMAD.MOV.U32 R3, RZ, RZ, 0x1c1f ;  /* 0x00001c1fff037424 */ /* 0x000fe200078e00ff */
[----:B------:R-:W-:Y:S02]  /*1fb40*/  MOV R2, 0x1fb60 ;  /* 0x0001fb6000027802 */ /* 0x000fe40000000f00 */
[----:B--2---:R-:W-:Y:S05]  /*1fb50*/  CALL.REL.NOINC `($__internal_23_$__cuda_sm70_shflsync_idx_p) ;  /* 0x00000b1000007944 */ /* 0x004fea0003c00000 */
[----:B------:R-:W-:Y:S01]  /*1fb60*/  MOV R4, R0 ;  /* 0x0000000000047202 */ /* 0x000fe20000000f00 */
[----:B------:R-:W-:Y:S05]  /*1fb70*/  BRA `(.L_x_1506) ;  /* 0xffffaa3000007947 */ /* 0x000fea000383ffff */
.L_x_1433:
[----:B------:R-:W-:Y:S01]  /*1fb80*/  IMAD.MOV.U32 R199, RZ, RZ, R12 ;  /* 0x000000ffffc77224 */ /* 0x000fe200078e000c */
[----:B------:R-:W-:Y:S01]  /*1fb90*/  MOV R0, RZ ;  /* 0x000000ff00007202 */ /* 0x000fe20000000f00 */
[----:B------:R-:W-:Y:S01]  /*1fba0*/  IMAD.MOV.U32 R3, RZ, RZ, 0x1c1f ;  /* 0x00001c1fff037424 */ /* 0x000fe200078e00ff */
[----:B------:R-:W-:Y:S02]  /*1fbb0*/  MOV R2, 0x1fbd0 ;  /* 0x0001fbd000027802 */ /* 0x000fe40000000f00 */
[----:B-123--:R-:W-:Y:S05]  /*1fbc0*/  CALL.REL.NOINC `($__internal_23_$__cuda_sm70_shflsync_idx_p) ;  /* 0x00000aa000007944 */ /* 0x00efea0003c00000 */
[----:B------:R-:W-:Y:S05]  /*1fbd0*/  BRA `(.L_x_1507) ;  /* 0xffffa9f000007947 */ /* 0x000fea000383ffff */
.L_x_1436:
[----:B------:R-:W-:Y:S01]  /*1fbe0*/  IMAD.MOV.U32 R199, RZ, RZ, R5 ;  /* 0x000000ffffc77224 */ /* 0x000fe200078e0005 */
[----:B-1----:R-:W-:Y:S01]  /*1fbf0*/  MOV R0, 0x1 ;  /* 0x0000000100007802 */ /* 0x002fe20000000f00 */
[----:B---3--:R-:W-:Y:S01]  /*1fc00*/  IMAD.MOV.U32 R3, RZ, RZ, 0x1c1f ;  /* 0x00001c1fff037424 */ /* 0x008fe200078e00ff */
[----:B------:R-:W-:-:S02]  /*1fc10*/  MOV R2, 0x1fc30 ;  /* 0x0001fc3000027802 */ /* 0x000fc40000000f00 */
[----:B--2-4-:R-:W-:Y:S05]  /*1fc20*/  CALL.REL.NOINC `($__internal_23_$__cuda_sm70_shflsync_idx_p) ;  /* 0x00000a4000007944 */ /* 0x014fea0003c00000 */
[----:B------:R-:W-:Y:S01]  /*1fc30*/  IMAD.MOV.U32 R4, RZ, RZ, R0 ;  /* 0x000000ffff047224 */ /* 0x000fe200078e0000 */
[----:B------:R-:W-:Y:S01]  /*1fc40*/  MOV R0, 0x1 ;  /* 0x0000000100007802 */ /* 0x000fe20000000f00 */
[----:B------:R-:W-:Y:S01]  /*1fc50*/  IMAD.MOV.U32 R199, RZ, RZ, R12 ;  /* 0x000000ffffc77224 */ /* 0x000fe200078e000c */
[----:B------:R-:W-:-:S02]  /*1fc60*/  MOV R3, 0x1c1f ;  /* 0x00001c1f00037802 */ /* 0x000fc40000000f00 */
[----:B------:R-:W-:Y:S02]  /*1fc70*/  MOV R2, 0x1fc90 ;  /* 0x0001fc9000027802 */ /* 0x000fe40000000f00 */
[----:B------:R-:W-:Y:S05]  /*1fc80*/  CALL.REL.NOINC `($__internal_23_$__cuda_sm70_shflsync_idx_p) ;  /* 0x000009e000007944 */ /* 0x000fea0003c00000 */
[----:B------:R-:W-:Y:S05]  /*1fc90*/  BRA `(.L_x_1508) ;  /* 0xffffb3f000007947 */ /* 0x000fea000383ffff */
.L_x_1440:
[----:B------:R-:W-:Y:S01]  /*1fca0*/  IMAD.MOV.U32 R199, RZ, RZ, R6 ;  /* 0x000000ffffc77224 */ /* 0x000fe200078e0006 */
[----:B------:R-:W-:Y:S01]  /*1fcb0*/  MOV R0, RZ ;  /* 0x000000ff00007202 */ /* 0x000fe20000000f00 */
[----:B------:R-:W-:Y:S01]  /*1fcc0*/  IMAD.MOV.U32 R3, RZ, RZ, 0x181f ;  /* 0x0000181fff037424 */ /* 0x000fe200078e00ff */
[----:B------:R-:W-:Y:S02]  /*1fcd0*/  MOV R2, 0x1fcf0 ;  /* 0x0001fcf000027802 */ /* 0x000fe40000000f00 */
[----:B------:R-:W-:Y:S05]  /*1fce0*/  CALL.REL.NOINC `($__internal_23_$__cuda_sm70_shflsync_idx_p) ;  /* 0x0000098000007944 */ /* 0x000fea0003c00000 */
[----:B------:R-:W-:Y:S01]  /*1fcf0*/  MOV R8, R0 ;  /* 0x0000000000087202 */ /* 0x000fe20000000f00 */
[----:B------:R-:W-:Y:S05]  /*1fd00*/  BRA `(.L_x_1509) ;  /* 0xffffc64000007947 */ /* 0x000fea000383ffff */
.L_x_1441:
[----:B------:R-:W-:Y:S01]  /*1fd10*/  IMAD.MOV.U32 R199, RZ, RZ, R7 ;  /* 0x000000ffffc77224 */ /* 0x000fe200078e0007 */
[----:B------:R-:W-:Y:S01]  /*1fd20*/  MOV R0, RZ ;  /* 0x000000ff00007202 */ /* 0x000fe20000000f00 */
[----:B------:R-:W-:Y:S01]  /*1fd30*/  IMAD.MOV.U32 R3, RZ, RZ, 0x181f ;  /* 0x0000181fff037424 */ /* 0x000fe200078e00ff */
[----:B------:R-:W-:Y:S02]  /*1fd40*/  MOV R2, 0x1fd60 ;  /* 0x0001fd6000027802 */ /* 0x000fe40000000f00 */
[----:B-12---:R-:W-:Y:S05]  /*1fd50*/  CALL.REL.NOINC `($__internal_23_$__cuda_sm70_shflsync_idx_p) ;  /* 0x0000091000007944 */ /* 0x006fea0003c00000 */
[----:B------:R-:W-:Y:S05]  /*1fd60*/  BRA `(.L_x_1510) ;  /* 0xffffc60000007947 */ /* 0x000fea000383ffff */
.L_x_1444:
        /* <DEDUP_REMOVED lines=12> */
.L_x_1447:
[----:B------:R-:W-:Y:S01]  /*1fe30*/  IMAD.MOV.U32 R199, RZ, RZ, R6 ;  /* 0x000000ffffc77224 */ /* 0x000fe200078e0006 */
[----:B----4-:R-:W-:Y:S01]  /*1fe40*/  MOV R0, 0x2 ;  /* 0x0000000200007802 */ /* 0x010fe20000000f00 */
[----:B-1----:R-:W-:Y:S01]  /*1fe50*/  IMAD.MOV.U32 R3, RZ, RZ, 0x181f ;  /* 0x0000181fff037424 */ /* 0x002fe200078e00ff */
[----:B------:R-:W-:Y:S02]  /*1fe60*/  MOV R2, 0x1fe80 ;  /* 0x0001fe8000027802 */ /* 0x000fe40000000f00 */
[----:B--23--:R-:W-:Y:S05]  /*1fe70*/  CALL.REL.NOINC `($__internal_23_$__cuda_sm70_shflsync_idx_p) ;  /* 0x000007f000007944 */ /* 0x00cfea0003c00000 */
[----:B------:R-:W-:Y:S01]  /*1fe80*/  MOV R8, R0 ;  /* 0x0000000000087202 */ /* 0x000fe20000000f00 */
[----:B------:R-:W-:Y:S05]  /*1fe90*/  BRA `(.L_x_1512) ;  /* 0xffffc74000007947 */ /* 0x000fea000383ffff */
.L_x_1448:
[----:B------:R-:W-:Y:S01]  /*1fea0*/  IMAD.MOV.U32 R199, RZ, RZ, R7 ;  /* 0x000000ffffc77224 */ /* 0x000fe200078e0007 */
[----:B----4-:R-:W-:Y:S01]  /*1feb0*/  MOV R0, 0x2 ;  /* 0x0000000200007802 */ /* 0x010fe20000000f00 */
[----:B------:R-:W-:Y:S01]  /*1fec0*/  IMAD.MOV.U32 R3, RZ, RZ, 0x181f ;  /* 0x0000181fff037424 */ /* 0x000fe200078e00ff */
[----:B------:R-:W-:Y:S02]  /*1fed0*/  MOV R2, 0x1fef0 ;  /* 0x0001fef000027802 */ /* 0x000fe40000000f00 */
[----:B-123--:R-:W-:Y:S05]  /*1fee0*/  CALL.REL.NOINC `($__internal_23_$__cuda_sm70_shflsync_idx_p) ;  /* 0x0000078000007944 */ /* 0x00efea0003c00000 */
[----:B------:R-:W-:Y:S05]  /*1fef0*/  BRA `(.L_x_1513) ;  /* 0xffffc70000007947 */ /* 0x000fea000383ffff */
.L_x_1451:
        /* <DEDUP_REMOVED lines=11> */
[----:B------:R-:W-:Y:S01]  /*1ffb0*/  MOV R7, R0 ;  /* 0x0000000000077202 */ /* 0x000fe20000000f00 */
[----:B------:R-:W-:Y:S05]  /*1ffc0*/  BRA `(.L_x_1514) ;  /* 0xffffc77000007947 */ /* 0x000fea000383ffff */
.L_x_1453:
[----:B------:R-:W-:Y:S01]  /*1ffd0*/  IMAD.MOV.U32 R199, RZ, RZ, R86 ;  /* 0x000000ffffc77224 */ /* 0x000fe200078e0056 */
[----:B------:R-:W-:Y:S01]  /*1ffe0*/  MOV R0, RZ ;  /* 0x000000ff00007202 */ /* 0x000fe20000000f00 */
[----:B------:R-:W-:Y:S01]  /*1fff0*/  IMAD.MOV.U32 R3, RZ, RZ, 0x1f ;  /* 0x0000001fff037424 */ /* 0x000fe200078e00ff */
[----:B------:R-:W-:Y:S02]  /*20000*/  MOV R2, 0x20020 ;  /* 0x0002002000027802 */ /* 0x000fe40000000f00 */
[----:B-12-4-:R-:W-:Y:S05]  /*20010*/  CALL.REL.NOINC `($__internal_23_$__cuda_sm70_shflsync_idx_p) ;  /* 0x0000065000007944 */ /* 0x016fea0003c00000 */
[----:B------:R-:W-:Y:S01]  /*20020*/  MOV R9, R0 ;  /* 0x0000000000097202 */ /* 0x000fe20000000f00 */
[----:B------:R-:W-:Y:S05]  /*20030*/  BRA `(.L_x_1515) ;  /* 0xffffc8d000007947 */ /* 0x000fea000383ffff */
.L_x_1454:
[----:B------:R-:W-:Y:S01]  /*20040*/  IMAD.MOV.U32 R199, RZ, RZ, R86 ;  /* 0x000000ffffc77224 */ /* 0x000fe200078e0056 */
[----:B------:R-:W-:Y:S01]  /*20050*/  MOV R0, 0x1 ;  /* 0x0000000100007802 */ /* 0x000fe20000000f00 */
[----:B------:R-:W-:Y:S01]  /*20060*/  IMAD.MOV.U32 R3, RZ, RZ, 0x1f ;  /* 0x0000001fff037424 */ /* 0x000fe200078e00ff */
[----:B------:R-:W-:Y:S02]  /*20070*/  MOV R2, 0x20090 ;  /* 0x0002009000027802 */ /* 0x000fe40000000f00 */
[----:B-1234-:R-:W-:Y:S05]  /*20080*/  CALL.REL.NOINC `($__internal_23_$__cuda_sm70_shflsync_idx_p) ;  /* 0x000005e000007944 */ /* 0x01efea0003c00000 */
[----:B------:R-:W-:Y:S01]  /*20090*/  MOV R6, R0 ;  /* 0x0000000000067202 */ /* 0x000fe20000000f00 */
[----:B------:R-:W-:Y:S05]  /*200a0*/  BRA `(.L_x_1516) ;  /* 0xffffc88000007947 */ /* 0x000fea000383ffff */
.L_x_1455:
[----:B------:R-:W-:Y:S02]  /*200b0*/  MOV R3, 0x1 ;  /* 0x0000000100037802 */ /* 0x000fe40000000f00 */
[----:B------:R-:W-:-:S02]  /*200c0*/  MOV R2, 0x200e0 ;  /* 0x000200e000027802 */ /* 0x000fc40000000f00 */
[----:B---3--:R-:W-:Y:S05]  /*200d0*/  CALL.REL.NOINC `($__internal_24_$__cuda_sm70_shflsync_up_p) ;  /* 0x000005e000007944 */ /* 0x008fea0003c00000 */
[----:B------:R-:W-:Y:S05]  /*200e0*/  BRA `(.L_x_1517) ;  /* 0xffffc96000007947 */ /* 0x000fea000383ffff */
.L_x_1456:
[----:B------:R-:W-:Y:S02]  /*200f0*/  MOV R3, 0x2 ;  /* 0x0000000200037802 */ /* 0x000fe40000000f00 */
[----:B------:R-:W-:-:S02]  /*20100*/  MOV R2, 0x20120 ;  /* 0x0002012000027802 */ /* 0x000fc40000000f00 */
[----:B---3--:R-:W-:Y:S05]  /*20110*/  CALL.REL.NOINC `($__internal_24_$__cuda_sm70_shflsync_up_p) ;  /* 0x000005a000007944 */ /* 0x008fea0003c00000 */
        /* <DEDUP_REMOVED lines=23> */
.L_x_1460:
[----:B------:R-:W-:Y:S02]  /*20290*/  MOV R3, 0x1 ;  /* 0x0000000100037802 */ /* 0x000fe40000000f00 */
[----:B------:R-:W-:-:S02]  /*202a0*/  MOV R2, 0x202c0 ;  /* 0x000202c000027802 */ /* 0x000fc40000000f00 */
[----:B---3--:R-:W-:Y:S05]  /*202b0*/  CALL.REL.NOINC `($__internal_24_$__cuda_sm70_shflsync_up_p) ;  /* 0x0000040000007944 */ /* 0x008fea0003c00000 */
[----:B------:R-:W-:Y:S01]  /*202c0*/  MOV R2, R4 ;  /* 0x0000000400027202 */ /* 0x000fe20000000f00 */
[----:B------:R-:W-:Y:S05]  /*202d0*/  BRA `(.L_x_1519) ;  /* 0xffffc9d000007947 */ /* 0x000fea000383ffff */
.L_x_1461:
        /* <DEDUP_REMOVED lines=26> */
.L_x_1463:
[----:B------:R-:W-:Y:S02]  /*20480*/  SEL R0, RZ, 0x1, P0 ;  /* 0x00000001ff007807 */ /* 0x000fe40000000000 */
[----:B------:R-:W-:-:S02]  /*20490*/  MOV R2, 0x204b0 ;  /* 0x000204b000027802 */ /* 0x000fc40000000f00 */
[----:B-1-3--:R-:W-:Y:S05]  /*204a0*/  CALL.REL.NOINC `($__internal_25_$__cuda_sm70_votesync_ballot) ;  /* 0x0000027000007944 */ /* 0x00afea0003c00000 */
[----:B------:R-:W-:Y:S01]  /*204b0*/  MOV R10, R0 ;  /* 0x00000000000a7202 */ /* 0x000fe20000000f00 */
[----:B------:R-:W-:Y:S05]  /*204c0*/  BRA `(.L_x_1521) ;  /* 0xffffc97000007947 */ /* 0x000fea000383ffff */
.L_x_1464:
[----:B------:R-:W-:Y:S01]  /*204d0*/  IMAD.MOV.U32 R199, RZ, RZ, R7 ;  /* 0x000000ffffc77224 */ /* 0x000fe200078e0007 */
[----:B------:R-:W-:Y:S01]  /*204e0*/  MOV R0, R6 ;  /* 0x0000000600007202 */ /* 0x000fe20000000f00 */
[----:B------:R-:W-:Y:S01]  /*204f0*/  IMAD.MOV.U32 R3, RZ, RZ, 0x1f ;  /* 0x0000001fff037424 */ /* 0x000fe200078e00ff */
[----:B------:R-:W-:-:S02]  /*20500*/  MOV R2, 0x20520 ;  /* 0x0002052000027802 */ /* 0x000fc40000000f00 */
[----:B-1-3--:R-:W-:Y:S05]  /*20510*/  CALL.REL.NOINC `($__internal_23_$__cuda_sm70_shflsync_idx_p) ;  /* 0x0000015000007944 */ /* 0x00afea0003c00000 */
[----:B------:R-:W-:Y:S01]  /*20520*/  IMAD.MOV.U32 R7, RZ, RZ, R0 ;  /* 0x000000ffff077224 */ /* 0x000fe200078e0000 */
[----:B------:R-:W-:Y:S01]  /*20530*/  MOV R0, R6 ;  /* 0x0000000600007202 */ /* 0x000fe20000000f00 */
[----:B------:R-:W-:Y:S01]  /*20540*/  IMAD.MOV.U32 R199, RZ, RZ, R8 ;  /* 0x000000ffffc77224 */ /* 0x000fe200078e0008 */
[----:B------:R-:W-:-:S02]  /*20550*/  MOV R3, 0x1f ;  /* 0x0000001f00037802 */ /* 0x000fc40000000f00 */
[----:B------:R-:W-:Y:S02]  /*20560*/  MOV R2, 0x20580 ;  /* 0x0002058000027802 */ /* 0x000fe40000000f00 */
[----:B------:R-:W-:Y:S05]  /*20570*/  CALL.REL.NOINC `($__internal_23_$__cuda_sm70_shflsync_idx_p) ;  /* 0x000000f000007944 */ /* 0x000fea0003c00000 */
[----:B------:R-:W-:Y:S01]  /*20580*/  MOV R5, R0 ;  /* 0x0000000000057202 */ /* 0x000fe20000000f00 */
[----:B------:R-:W-:Y:S05]  /*20590*/  BRA `(.L_x_1522) ;  /* 0xffffc8f000007947 */ /* 0x000fea000383ffff */
.L_x_1467:
[----:B------:R-:W-:Y:S01]  /*205a0*/  IMAD.MOV.U32 R199, RZ, RZ, R4 ;  /* 0x000000ffffc77224 */ /* 0x000fe200078e0004 */
[----:B------:R-:W-:Y:S01]  /*205b0*/  MOV R0, R6 ;  /* 0x0000000600007202 */ /* 0x000fe20000000f00 */
[----:B------:R-:W-:Y:S01]  /*205c0*/  IMAD.MOV.U32 R3, RZ, RZ, 0x1f ;  /* 0x0000001fff037424 */ /* 0x000fe200078e00ff */
[----:B------:R-:W-:Y:S02]  /*205d0*/  MOV R2, 0x205f0 ;  /* 0x000205f000027802 */ /* 0x000fe40000000f00 */
[----:B-1-34-:R-:W-:Y:S05]  /*205e0*/  CALL.REL.NOINC `($__internal_23_$__cuda_sm70_shflsync_idx_p) ;  /* 0x0000008000007944 */ /* 0x01afea0003c00000 */
[----:B------:R-:W-:Y:S01]  /*205f0*/  MOV R12, R0 ;  /* 0x00000000000c7202 */ /* 0x000fe20000000f00 */
[----:B------:R-:W-:Y:S05]  /*20600*/  BRA `(.L_x_1466) ;  /* 0xffffc8e000007947 */ /* 0x000fea000383ffff */
        .weak           $__internal_22_$__cuda_sm70_shflsync_bfly_p
        .type           $__internal_22_$__cuda_sm70_shflsync_bfly_p,@function
        .size           $__internal_22_$__cuda_sm70_shflsync_bfly_p,($__internal_23_$__cuda_sm70_shflsync_idx_p - $__internal_22_$__cuda_sm70_shflsync_bfly_p)
$__internal_22_$__cuda_sm70_shflsync_bfly_p:
[----:B------:R-:W-:Y:S02]  /*20610*/  MOV R160, 0xffffffff ;  /* 0xffffffff00a07802 */ /* 0x000fe40000000f00 */
[----:B------:R-:W-:Y:S02]  /*20620*/  MOV R3, 0x1f ;  /* 0x0000001f00037802 */ /* 0x000fe40000000f00 */
[----:B------:R-:W-:Y:S04]  /*20630*/  WARPSYNC R160 ;  /* 0x000000a000007348 */ /* 0x000fe80003800000 */
[----:B------:R1:W2:Y:S02]  /*20640*/  SHFL.BFLY PT, R0, R100, R0, R3 ;  /* 0x0c00000064007389 */ /* 0x0002a400000e0003 */
[----:B-1----:R-:W-:-:S04]  /*20650*/  MOV R3, 0x0 ;  /* 0x0000000000037802 */ /* 0x002fc80000000f00 */
[----:B--2---:R-:W-:Y:S05]  /*20660*/  RET.REL.NODEC R2 `(_ZN7cutlass13device_kernelIN5flash19enable_sm80_to_sm89INS1_16FlashAttnFwdSm80INS1_25CollectiveMainloopFwdSm80ILi8ELi1ELb0EN4cute5tupleIJNS5_1CILi128EEENS7_ILi64EEENS7_ILi192EEEEEELi192ENS_10bfloat16_tEfNS_4arch4Sm80ELb1ELb0ELb0ELb1ELb1ELb1ELb1ELb1EEENS1_21CollectiveEpilogueFwdINS6_IJS8_SA_S9_EEENS6_IJNS7_ILi1EEESI_SI_EEESC_SE_Li256ELb1ELb1ELb1ELb0EEENS1_36VarlenDynamicPersistentTileSchedulerILi128ELi64ELi256ELi256ELb1ELb1ELb0ELb1ELb1ELb1EEEEEEEEEvNT_6ParamsE) ;  /* 0xfffdf99002007950 */ /* 0x004fea0003c3ffff */
        .weak           $__internal_23_$__cuda_sm70_shflsync_idx_p
        .type           $__internal_23_$__cuda_sm70_shflsync_idx_p,@function
        .size           $__internal_23_$__cuda_sm70_shflsync_idx_p,($__internal_24_$__cuda_sm70_shflsync_up_p - $__internal_23_$__cuda_sm70_shflsync_idx_p)
$__internal_23_$__cuda_sm70_shflsync_idx_p:
[----:B------:R-:W-:-:S04]  /*20670*/  MOV R200, 0xffffffff ;  /* 0xffffffff00c87802 */ /* 0x000fc80000000f00 */
[----:B------:R-:W-:Y:S04]  /*20680*/  WARPSYNC R200 ;  /* 0x000000c800007348 */ /* 0x000fe80003800000 */
[----:B------:R1:W2:Y:S02]  /*20690*/  SHFL.IDX PT, R0, R199, R0, R3 ;  /* 0x00000000c7007389 */ /* 0x0002a400000e0003 */
[----:B-1----:R-:W-:-:S04]  /*206a0*/  MOV R3, 0x0 ;  /* 0x0000000000037802 */ /* 0x002fc80000000f00 */
[----:B--2---:R-:W-:Y:S05]  /*206b0*/  RET.REL.NODEC R2 `(_ZN7cutlass13device_kernelIN5flash19enable_sm80_to_sm89INS1_16FlashAttnFwdSm80INS1_25CollectiveMainloopFwdSm80ILi8ELi1ELb0EN4cute5tupleIJNS5_1CILi128EEENS7_ILi64EEENS7_ILi192EEEEEELi192ENS_10bfloat16_tEfNS_4arch4Sm80ELb1ELb0ELb0ELb1ELb1ELb1ELb1ELb1EEENS1_21CollectiveEpilogueFwdINS6_IJS8_SA_S9_EEENS6_IJNS7_ILi1EEESI_SI_EEESC_SE_Li256ELb1ELb1ELb1ELb0EEENS1_36VarlenDynamicPersistentTileSchedulerILi128ELi64ELi256ELi256ELb1ELb1ELb0ELb1ELb1ELb1EEEEEEEEEvNT_6ParamsE) ;  /* 0xfffdf94002007950 */ /* 0x004fea0003c3ffff */
        .weak           $__internal_24_$__cuda_sm70_shflsync_up_p
        .type           $__internal_24_$__cuda_sm70_shflsync_up_p,@function
        .size           $__internal_24_$__cuda_sm70_shflsync_up_p,($__internal_25_$__cuda_sm70_votesync_ballot - $__internal_24_$__cuda_sm70_shflsync_up_p)
$__internal_24_$__cuda_sm70_shflsync_up_p:
[----:B------:R-:W-:Y:S02]  /*206c0*/  MOV R4, RZ ;  /* 0x000000ff00047202 */ /* 0x000fe40000000f00 */
[----:B------:R-:W-:-:S04]  /*206d0*/  MOV R10, 0xffffffff ;  /* 0xffffffff000a7802 */ /* 0x000fc80000000f00 */
[----:B------:R-:W-:Y:S04]  /*206e0*/  WARPSYNC R10 ;  /* 0x0000000a00007348 */ /* 0x000fe80003800000 */
[----:B------:R1:W2:Y:S02]  /*206f0*/  SHFL.UP PT, R4, R0, R3, R4 ;  /* 0x0400000300047389 */ /* 0x0002a400000e0004 */
[----:B-1----:R-:W-:-:S04]  /*20700*/  MOV R3, 0x0 ;  /* 0x0000000000037802 */ /* 0x002fc80000000f00 */
[----:B--2---:R-:W-:Y:S05]  /*20710*/  RET.REL.NODEC R2 `(_ZN7cutlass13device_kernelIN5flash19enable_sm80_to_sm89INS1_16FlashAttnFwdSm80INS1_25CollectiveMainloopFwdSm80ILi8ELi1ELb0EN4cute5tupleIJNS5_1CILi128EEENS7_ILi64EEENS7_ILi192EEEEEELi192ENS_10bfloat16_tEfNS_4arch4Sm80ELb1ELb0ELb0ELb1ELb1ELb1ELb1ELb1EEENS1_21CollectiveEpilogueFwdINS6_IJS8_SA_S9_EEENS6_IJNS7_ILi1EEESI_SI_EEESC_SE_Li256ELb1ELb1ELb1ELb0EEENS1_36VarlenDynamicPersistentTileSchedulerILi128ELi64ELi256ELi256ELb1ELb1ELb0ELb1ELb1ELb1EEEEEEEEEvNT_6ParamsE) ;  /* 0xfffdf8e002007950 */ /* 0x004fea0003c3ffff */
        .weak           $__internal_25_$__cuda_sm70_votesync_ballot
        .type           $__internal_25_$__cuda_sm70_votesync_ballot,@function
        .size           $__internal_25_$__cuda_sm70_votesync_ballot,(.L_x_3136 - $__internal_25_$__cuda_sm70_votesync_ballot)
$__internal_25_$__cuda_sm70_votesync_ballot:
[----:B------:R-:W-:Y:S01]  /*20720*/  ISETP.NE.U32.AND P0, PT, R0, 0x1, PT ;  /* 0x000000010000780c */ /* 0x000fe20003f05070 */
[----:B------:R-:W-:-:S04]  /*20730*/  IMAD.MOV.U32 R3, RZ, RZ, -0x1 ;  /* 0xffffffffff037424 */ /* 0x000fc800078e00ff */
[----:B------:R-:W-:Y:S08]  /*20740*/  WARPSYNC R3 ;  /* 0x0000000300007348 */ /* 0x000ff00003800000 */
[----:B------:R-:W-:-:S04]  /*20750*/  VOTE.ANY R0, PT, !P0 ;  /* 0x0000000000007806 */ /* 0x000fc800040e0100 */
[----:B------:R-:W-:Y:S01]  /*20760*/  LOP3.LUT R0, R0, R3, RZ, 0xc0, !PT ;  /* 0x0000000300007212 */ /* 0x000fe200078ec0ff */
[----:B------:R-:W-:-:S04]  /*20770*/  IMAD.MOV.U32 R3, RZ, RZ, 0x0 ;  /* 0x00000000ff037424 */ /* 0x000fc800078e00ff */
[----:B------:R-:W-:Y:S05]  /*20780*/  RET.REL.NODEC R2 `(_ZN7cutlass13device_kernelIN5flash19enable_sm80_to_sm89INS1_16FlashAttnFwdSm80INS1_25CollectiveMainloopFwdSm80ILi8ELi1ELb0EN4cute5tupleIJNS5_1CILi128EEENS7_ILi64EEENS7_ILi192EEEEEELi192ENS_10bfloat16_tEfNS_4arch4Sm80ELb1ELb0ELb0ELb1ELb1ELb1ELb1ELb1EEENS1_21CollectiveEpilogueFwdINS6_IJS8_SA_S9_EEENS6_IJNS7_ILi1EEESI_SI_EEESC_SE_Li256ELb1ELb1ELb1ELb0EEENS1_36VarlenDynamicPersistentTileSchedulerILi128ELi64ELi256ELi256ELb1ELb1ELb0ELb1ELb1ELb1EEEEEEEEEvNT_6ParamsE) ;  /* 0xfffdf87002007950 */ /* 0x000fea0003c3ffff */
.L_x_1523:
        /* <DEDUP_REMOVED lines=15> */
.L_x_3136:


//--------------------- .text._ZN7cutlass13device_kernelIN5flash19enable_sm80_to_sm89INS1_16FlashAttnFwdSm80INS1_25CollectiveMainloopFwdSm80ILi8ELi2ELb0EN4cute5tupleIJNS5_1CILi128EEENS7_ILi64EEENS7_ILi192EEEEEELi192ENS_10bfloat16_tEfNS_4arch4Sm80ELb0ELb0ELb0ELb0ELb1ELb0ELb1ELb1EEENS1_21CollectiveEpilogueFwdINS6_IJS8_SA_S9_EEENS6_IJNS7_ILi1EEESI_SI_EEESC_SE_Li256ELb0ELb1ELb1ELb0EEENS1_19SingleTileSchedulerILb0ELb1ELb1ELi128EEEEEEEEEvNT_6ParamsE --------------------------
	.section	.text._ZN7cutlass13device_kernelIN5flash19enable_sm80_to_sm89INS1_16FlashAttnFwdSm80INS1_25CollectiveMainloopFwdSm80ILi8ELi2ELb0EN4cute5tupleIJNS5_1CILi128EEENS7_ILi64EEENS7_ILi192EEEEEELi192ENS_10bfloat16_tEfNS_4arch4Sm80ELb0ELb0ELb0ELb0ELb1ELb0ELb1ELb1EEENS1_21CollectiveEpilogueFwdINS6_IJS8_SA_S9_EEENS6_IJNS7_ILi1EEESI_SI_EEESC_SE_Li256ELb0ELb1ELb1ELb0EEENS1_19SingleTileSchedulerILb0ELb1ELb1ELi128EEEEEEEEEvNT_6ParamsE,"ax",@progbits
	.sectioninfo	@"SHI_REGISTERS=245"
	.align	128
.text._ZN7cutlass13device_kernelIN5flash19enable_sm80_to_sm89INS1_16FlashAttnFwdSm80INS1_25CollectiveMainloopFwdSm80ILi8ELi2ELb0EN4cute5tupleIJNS5_1CILi128EEENS7_ILi64EEENS7_ILi192EEEEEELi192ENS_10bfloat16_tEfNS_4arch4Sm80ELb0ELb0ELb0ELb0ELb1ELb0ELb1ELb1EEENS1_21CollectiveEpilogueFwdINS6_IJS8_SA_S9_EEENS6_IJNS7_ILi1EEESI_SI_EEESC_SE_Li256ELb0ELb1ELb1ELb0EEENS1_19SingleTileSchedulerILb0ELb1ELb1ELi128EEEEEEEEEvNT_6ParamsE:
        .type           _ZN7cutlass13device_kernelIN5flash19enable_sm80_to_sm89INS1_16FlashAttnFwdSm80INS1_25CollectiveMainloopFwdSm80ILi8ELi2ELb0EN4cute5tupleIJNS5_1CILi128EEENS7_ILi64EEENS7_ILi192EEEEEELi192ENS_10bfloat16_tEfNS_4arch4Sm80ELb0ELb0ELb0ELb0ELb1ELb0ELb1ELb1EEENS1_21CollectiveEpilogueFwdINS6_IJS8_SA_S9_EEENS6_IJNS7_ILi1EEESI_SI_EEESC_SE_Li256ELb0ELb1ELb1ELb0EEENS1_19SingleTileSchedulerILb0ELb1ELb1ELi128EEEEEEEEEvNT_6ParamsE,@function
        .size           _ZN7cutlass13device_kernelIN5flash19enable_sm80_to_sm89INS1_16FlashAttnFwdSm80INS1_25CollectiveMainloopFwdSm80ILi8ELi2ELb0EN4cute5tupleIJNS5_1CILi128EEENS7_ILi64EEENS7_ILi192EEEEEELi192ENS_10bfloat16_tEfNS_4arch4Sm80ELb0ELb0ELb0ELb0ELb1ELb0ELb1ELb1EEENS1_21CollectiveEpilogueFwdINS6_IJS8_SA_S9_EEENS6_IJNS7_ILi1EEESI_SI_EEESC_SE_Li256ELb0ELb1ELb1ELb0EEENS1_19SingleTileSchedulerILb0ELb1ELb1ELi128EEEEEEEEEvNT_6ParamsE,(.L_x_3141 - _ZN7cutlass13device_kernelIN5flash19enable_sm80_to_sm89INS1_16FlashAttnFwdSm80INS1_25CollectiveMainloopFwdSm80ILi8ELi2ELb0EN4cute5tupleIJNS5_1CILi128EEENS7_ILi64EEENS7_ILi192EEEEEELi192ENS_10bfloat16_tEfNS_4arch4Sm80ELb0ELb0ELb0ELb0ELb1ELb0ELb1ELb1EEENS1_21CollectiveEpilogueFwdINS6_IJS8_SA_S9_EEENS6_IJNS7_ILi1EEESI_SI_EEESC_SE_Li256ELb0ELb1ELb1ELb0EEENS1_19SingleTileSchedulerILb0ELb1ELb1ELi128EEEEEEEEEvNT_6ParamsE)
        .other          _ZN7cutlass13device_kernelIN5flash19enable_sm80_to_sm89INS1_16FlashAttnFwdSm80INS1_25CollectiveMainloopFwdSm80ILi8ELi2ELb0EN4cute5tupleIJNS5_1CILi128EEENS7_ILi64EEENS7_ILi192EEEEEELi192ENS_10bfloat16_tEfNS_4arch4Sm80ELb0ELb0ELb0ELb0ELb1ELb0ELb1ELb1EEENS1_21CollectiveEpilogueFwdINS6_IJS8_SA_S9_EEENS6_IJNS7_ILi1EEESI_SI_EEESC_SE_Li256ELb0ELb1ELb1ELb0EEENS1_19SingleTileSchedulerILb0ELb1ELb1ELi128EEEEEEEEEvNT_6ParamsE,@"STO_CUDA_ENTRY STV_DEFAULT"
_ZN7cutlass13device_kernelIN5flash19enable_sm80_to_sm89INS1_16FlashAttnFwdSm80INS1_25CollectiveMainloopFwdSm80ILi8ELi2ELb0EN4cute5tupleIJNS5_1CILi128EEENS7_ILi64EEENS7_ILi192EEEEEELi192ENS_10bfloat16_tEfNS_4arch4Sm80ELb0ELb0ELb0ELb0ELb1ELb0ELb1ELb1EEENS1_21CollectiveEpilogueFwdINS6_IJS8_SA_S9_EEENS6_IJNS7_ILi1EEESI_SI_EEESC_SE_Li256ELb0ELb1ELb1ELb0EEENS1_19SingleTileSchedulerILb0ELb1ELb1ELi128EEEEEEEEEvNT_6ParamsE:
[----:B------:R-:W-:Y:S02]  /*0000*/  MOV R1, c[0x0][0x28] ;  /* 0x00000a0000017a02 */ /* 0x000fe40000000f00 */
[----:B------:R-:W1:Y:S04]  /*0010*/  S2R R6, SR_TID.X ;  /* 0x0000000000067919 */ /* 0x000e680000002100 */
[----:B------:R-:W2:Y:S04]  /*0020*/  S2R R3, SR_CTAID.Y ;  /* 0x0000000000037919 */ /* 0x000ea80000002600 */
[----:B------:R-:W3:Y:S01]  /*0030*/  S2R R0, SR_CTAID.Z ;  /* 0x0000000000007919 */ /* 0x000ee20000002700 */
[----:B-1----:R-:W-:-:S06]  /*0040*/  SHF.R.U32.HI R2, RZ, 0x5, R6 ;  /* 0x00000005ff027819 */ /* 0x002fcc0000011606 */
[----:B------:R-:W1:Y:S02]  /*0050*/  SHFL.IDX PT, R2, R2, RZ, 0x1f ;  /* 0x00001fff02027589 */ /* 0x000e6400000e0000 */
[----:B-1----:R-:W-:-:S13]  /*0060*/  ISETP.NE.AND P0, PT, R2, RZ, PT ;  /* 0x000000ff0200720c */ /* 0x002fda0003f05270 */
[----:B------:R-:W-:Y:S05]  /*0070*/  @!P0 BRA `(.L_x_1524) ;  /* 0x0000007000008947 */ /* 0x000fea0003800000 */
[----:B--23--:R-:W-:Y:S01]  /*0080*/  IMAD.MOV.U32 R2, RZ, RZ, c[0x0][0x550] ;  /* 0x00015400ff027624 */ /* 0x00cfe200078e00ff */
[----:B------:R-:W-:-:S04]  /*0090*/  MOV R197, R3 ;  /* 0x0000000300c57202 */ /* 0x000fc80000000f00 */
[----:B------:R-:W-:-:S13]  /*00a0*/  ISETP.NE.AND P0, PT, R2, 0x1, PT ;  /* 0x000000010200780c */ /* 0x000fda0003f05270 */
[----:B------:R-:W-:Y:S05]  /*00b0*/  @!P0 BRA `(.L_x_1525) ;  /* 0x0000008000008947 */ /* 0x000fea0003800000 */
[----:B------:R-:W-:-:S05]  /*00c0*/  IMAD.HI.U32 R197, R3, c[0x0][0x554], RZ ;  /* 0x0001550003c57a27 */ /* 0x000fca00078e00ff */
[----:B------:R-:W-:Y:S01]  /*00d0*/  SHF.R.U32.HI R197, RZ, c[0x0][0x558], R197 ;  /* 0x00015600ffc57a19 */ /* 0x000fe200000116c5 */
[----:B------:R-:W-:Y:S05]  /*00e0*/  BRA `(.L_x_1525) ;  /* 0x0000005000007947 */ /* 0x000fea0003800000 */
.L_x_1524:
[----:B--23--:R-:W-:Y:S01]  /*00f0*/  IMAD.MOV.U32 R2, RZ, RZ, c[0x0][0x550] ;  /* 0x00015400ff027624 */ /* 0x00cfe200078e00ff */
[----:B------:R-:W-:-:S04]  /*0100*/  MOV R197, R3 ;  /* 0x0000000300c57202 */ /* 0x000fc80000000f00 */
[----:B------:R-:W-:-:S13]  /*0110*/  ISETP.NE.AND P0, PT, R2, 0x1, PT ;  /* 0x000000010200780c */ /* 0x000fda0003f05270 */
[----:B------:R-:W-:-:S05]  /*0120*/  @P0 IMAD.HI.U32 R2, R3, c[0x0][0x554], RZ ;  /* 0x0001550003020a27 */ /* 0x000fca00078e00ff */
[----:B------:R-:W-:Y:S02]  /*0130*/  @P0 SHF.R.U32.HI R197, RZ, c[0x0][0x558], R2 ;  /* 0x00015600ffc50a19 */ /* 0x000fe40000011602 */
.L_x_1525:
[----:B------:R-:W-:Y:S02]  /*0140*/  ISETP.GE.AND P0, PT, R0, RZ, PT ;  /* 0x000000ff0000720c */ /* 0x000fe40003f06270 */
[----:B------:R-:W-:-:S05]  /*0150*/  IADD3 R2, -R197, RZ, RZ ;  /* 0x000000ffc5027210 */ /* 0x000fca0007ffe1ff */
[----:B------:R-:W-:-:S06]  /*0160*/  IMAD R7, R2, c[0x0][0x550], R3 ;  /* 0x0001540002077a24 */ /* 0x000fcc00078e0203 */
[----:B------:R-:W-:Y:S05]  /*0170*/  @!P0 EXIT ;  /* 0x000000000000894d */ /* 0x000fea0003800000 */
[----:B------:R-:W-:Y:S01]  /*0180*/  ISETP.NE.U32.AND P0, PT, RZ, c[0x0][0x370], PT ;  /* 0x0000dc00ff007a0c */ /* 0x000fe20003f05070 */
[----:B------:R-:W-:Y:S01]  /*0190*/  IMAD.MOV.U32 R196, RZ, RZ, RZ ;  /* 0x000000ffffc47224 */ /* 0x000fe200078e00ff */
[----:B------:R-:W-:Y:S02]  /*01a0*/  ULDC.64 UR6, c[0x0][0x118] ;  /* 0x0000460000067ab9 */ /* 0x000fe40000000a00 */
[----:B------:R-:W-:-:S13]  /*01b0*/  ISETP.NE.AND.EX P0, PT, RZ, c[0x0][0x374], PT, P0 ;  /* 0x0000dd00ff007a0c */ /* 0x000fda0003f05300 */
[----:B------:R-:W-:-:S04]  /*01c0*/  @P0 IMAD.MOV.U32 R3, RZ, RZ, 0x4 ;  /* 0x00000004ff030424 */ /* 0x000fc800078e00ff */
[----:B------:R-:W-:-:S04]  /*01d0*/  @P0 IMAD.WIDE R8, R0, R3, c[0x0][0x370] ;  /* 0x0000dc0000080625 */ /* 0x000fc800078e0203 */
[----:B------:R-:W-:Y:S01]  /*01e0*/  IMAD.MOV.U32 R3, RZ, RZ, c[0x0][0x2ac] ;  /* 0x0000ab00ff037624 */ /* 0x000fe200078e00ff */
[----:B------:R1:W5:Y:S01]  /*01f0*/  @P0 LDG.E R196, [R8.64] ;  /* 0x0000000608c40981 */ /* 0x000362000c1e1900 */
[----:B------:R-:W-:Y:S02]  /*0200*/  IMAD.MOV.U32 R11, RZ, RZ, RZ ;  /* 0x000000ffff0b7224 */ /* 0x000fe400078e00ff */
[----:B------:R-:W-:-:S05]  /*0210*/  IMAD R3, R3, c[0x0][0x1d0], RZ ;  /* 0x0000740003037a24 */ /* 0x000fca00078e02ff */
[C---:B------:R-:W-:Y:S02]  /*0220*/  ISETP.GE.AND P0, PT, R3.reuse, 0x1, PT ;  /* 0x000000010300780c */ /* 0x040fe40003f06270 */
[----:B------:R-:W-:-:S04]  /*0230*/  IADD3 R5, R3, 0x3f, RZ ;  /* 0x0000003f03057810 */ /* 0x000fc80007ffe0ff */
[----:B------:R-:W-:-:S04]  /*0240*/  SHF.R.S32.HI R144, RZ, 0x1f, R5 ;  /* 0x0000001fff907819 */ /* 0x000fc80000011405 */
[----:B------:R-:W-:-:S04]  /*0250*/  LEA.HI R144, R144, R5, RZ, 0x6 ;  /* 0x0000000590907211 */ /* 0x000fc800078f30ff */
[----:B------:R-:W-:Y:S01]  /*0260*/  SHF.R.S32.HI R144, RZ, 0x6, R144 ;  /* 0x00000006ff907819 */ /* 0x000fe20000011490 */
[----:B------:R-:W-:Y:S05]  /*0270*/  @!P0 BRA `(.L_x_1526) ;  /* 0x000001c000008947 */ /* 0x000fea0003800000 */
[----:B------:R-:W-:-:S04]  /*0280*/  SHF.R.U32.HI R5, RZ, 0x10, R7 ;  /* 0x00000010ff057819 */ /* 0x000fc80000011607 */
[----:B------:R-:W-:-:S04]  /*0290*/  ISETP.NE.AND P0, PT, R5, RZ, PT ;  /* 0x000000ff0500720c */ /* 0x000fc80003f05270 */
[----:B------:R-:W-:-:S04]  /*02a0*/  SEL R5, R5, c[0x0][0x338], P0 ;  /* 0x0000ce0005057a07 */ /* 0x000fc80000000000 */
[-C--:B-1----:R-:W-:Y:S02]  /*02b0*/  IABS R9, R5.reuse ;  /* 0x0000000500097213 */ /* 0x082fe40000000000 */
[----:B------:R-:W-:Y:S02]  /*02c0*/  IADD3 R10, R144, -0x1, R5 ;  /* 0xffffffff900a7810 */ /* 0x000fe40007ffe005 */
[----:B------:R-:W1:Y:S01]  /*02d0*/  I2F.RP R11, R9 ;  /* 0x00000009000b7306 */ /* 0x000e620000209400 */
[-C--:B------:R-:W-:Y:S02]  /*02e0*/  IABS R2, R5.reuse ;  /* 0x0000000500027213 */ /* 0x080fe40000000000 */
[----:B------:R-:W-:Y:S02]  /*02f0*/  IABS R4, R10 ;  /* 0x0000000a00047213 */ /* 0x000fe40000000000 */
[----:B------:R-:W-:Y:S01]  /*0300*/  LOP3.LUT R10, R10, R5, RZ, 0x3c, !PT ;  /* 0x000000050a0a7212 */ /* 0x000fe200078e3cff */
[----:B------:R-:W-:-:S03]  /*0310*/  IMAD.MOV R2, RZ, RZ, -R2 ;  /* 0x000000ffff027224 */ /* 0x000fc600078e0a02 */
[----:B------:R-:W-:Y:S01]  /*0320*/  ISETP.GE.AND P1, PT, R10, RZ, PT ;  /* 0x000000ff0a00720c */ /* 0x000fe20003f26270 */
[----:B-1----:R-:W1:Y:S02]  /*0330*/  MUFU.RCP R12, R11 ;  /* 0x0000000b000c7308 */ /* 0x002e640000001000 */
[----:B-1----:R-:W-:-:S06]  /*0340*/  IADD3 R12, R12, 0xffffffe, RZ ;  /* 0x0ffffffe0c0c7810 */ /* 0x002fcc0007ffe0ff */
[----:B------:R-:W1:Y:S02]  /*0350*/  F2I.FTZ.U32.TRUNC.NTZ R13, R12 ;  /* 0x0000000c000d7305 */ /* 0x000e64000021f000 */
[----:B-1----:R-:W-:Y:S02]  /*0360*/  IMAD.MOV R8, RZ, RZ, -R13 ;  /* 0x000000ffff087224 */ /* 0x002fe400078e0a0d */
[----:B------:R-:W-:Y:S02]  /*0370*/  IMAD.MOV.U32 R12, RZ, RZ, RZ ;  /* 0x000000ffff0c7224 */ /* 0x000fe400078e00ff */
[----:B------:R-:W-:-:S04]  /*0380*/  IMAD R8, R8, R9, RZ ;  /* 0x0000000908087224 */ /* 0x000fc800078e02ff */
[----:B------:R-:W-:-:S06]  /*0390*/  IMAD.HI.U32 R8, R13, R8, R12 ;  /* 0x000000080d087227 */ /* 0x000fcc00078e000c */
        /* <DEDUP_REMOVED lines=10> */
.L_x_1526:
[----:B------:R-:W-:Y:S01]  /*0440*/  LOP3.LUT R2, R7, 0xffff, RZ, 0xc0, !PT ;  /* 0x0000ffff07027812 */ /* 0x000fe200078ec0ff */
[----:B------:R-:W-:Y:S01]  /*0450*/  IMAD.MOV.U32 R5, RZ, RZ, RZ ;  /* 0x000000ffff057224 */ /* 0x000fe200078e00ff */
[----:B------:R-:W-:Y:S01]  /*0460*/  PLOP3.LUT P2, PT, PT, PT, PT, 0x80, 0x0 ;  /* 0x000000000000781c */ /* 0x000fe20003f4f070 */
[----:B------:R-:W-:Y:S01]  /*0470*/  CS2R R112, SRZ ;  /* 0x0000000000707805 */ /* 0x000fe2000001ff00 */
[----:B------:R-:W-:Y:S01]  /*0480*/  CS2R R118, SRZ ;  /* 0x0000000000767805 */ /* 0x000fe2000001ff00 */
[----:B------:R-:W-:Y:S01]  /*0490*/  IMAD R189, R2, R11, RZ ;  /* 0x0000000b02bd7224 */ /* 0x000fe200078e02ff */
[----:B------:R-:W-:Y:S01]  /*04a0*/  CS2R R116, SRZ ;  /* 0x0000000000747805 */ /* 0x000fe2000001ff00 */
[----:B------:R-:W-:Y:S01]  /*04b0*/  IMAD.MOV.U32 R2, RZ, RZ, RZ ;  /* 0x000000ffff027224 */ /* 0x000fe200078e00ff */
        /* <DEDUP_REMOVED lines=51> */
[----:B------:R-:W-:-:S04]  /*07f0*/  @P2 IMAD.MOV.U32 R5, RZ, RZ, 0x4 ;  /* 0x00000004ff052424 */ /* 0x000fc800078e00ff */
[----:B------:R-:W-:-:S06]  /*0800*/  @P2 IMAD.WIDE R202, R0, R5, c[0x0][0x340] ;  /* 0x0000d00000ca2625 */ /* 0x000fcc00078e0205 */
[----:B------:R2:W5:Y:S01]  /*0810*/  @P2 LDG.E R202, [R202.64] ;  /* 0x00000006caca2981 */ /* 0x000562000c1e1900 */
[----:B------:R-:W-:Y:S01]  /*0820*/  SHF.R.S32.HI R11, RZ, 0x1f, R6 ;  /* 0x0000001fff0b7819 */ /* 0x000fe20000011406 */
[----:B------:R-:W-:Y:S01]  /*0830*/  IMAD.MOV.U32 R2, RZ, RZ, c[0x0][0x2c4] ;  /* 0x0000b100ff027624 */ /* 0x000fe200078e00ff */
[----:B------:R-:W-:Y:S01]  /*0840*/  ULDC UR5, c[0x0][0x2c4] ;  /* 0x0000b10000057ab9 */ /* 0x000fe20000000800 */
[----:B-1----:R-:W1:Y:S01]  /*0850*/  S2R R9, SR_CTAID.X ;  /* 0x0000000000097919 */ /* 0x002e620000002500 */
[----:B------:R-:W-:Y:S01]  /*0860*/  LEA.HI R4, R11, R6, RZ, 0x3 ;  /* 0x000000060b047211 */ /* 0x000fe200078f18ff */
[----:B------:R-:W-:Y:S01]  /*0870*/  IMAD.WIDE.U32 R14, R197, c[0x0][0x1b8], RZ ;  /* 0x00006e00c50e7a25 */ /* 0x000fe200078e00ff */
[----:B------:R-:W-:Y:S01]  /*0880*/  ISETP.NE.AND P0, PT, R2, 0x1, PT ;  /* 0x000000010200780c */ /* 0x000fe20003f05270 */
[----:B------:R-:W-:Y:S01]  /*0890*/  ULDC UR4, c[0x0][0x168] ;  /* 0x00005a0000047ab9 */ /* 0x000fe20000000800 */
[----:B------:R-:W-:Y:S01]  /*08a0*/  LOP3.LUT R5, R4, 0xfffffff8, RZ, 0xc0, !PT ;  /* 0xfffffff804057812 */ /* 0x000fe200078ec0ff */
[----:B------:R-:W-:Y:S01]  /*08b0*/  UIMAD UR4, UR5, UR4, URZ ;  /* 0x00000004050472a4 */ /* 0x000fe2000f8e023f */
[----:B------:R-:W-:Y:S01]  /*08c0*/  SHF.R.S32.HI R4, RZ, 0x3, R4 ;  /* 0x00000003ff047819 */ /* 0x000fe20000011404 */
[----:B------:R-:W-:Y:S01]  /*08d0*/  BSSY B0, `(.L_x_1528) ;  /* 0x0000048000007945 */ /* 0x000fe20003800000 */
[----:B------:R-:W-:Y:S01]  /*08e0*/  SHF.R.S32.HI R2, RZ, 0x1f, R197 ;  /* 0x0000001fff027819 */ /* 0x000fe200000114c5 */
[----:B------:R-:W-:Y:S01]  /*08f0*/  IMAD.IADD R8, R6, 0x1, -R5 ;  /* 0x0000000106087824 */ /* 0x000fe200078e0a05 */
[----:B------:R-:W-:Y:S01]  /*0900*/  SHF.R.S32.HI R5, RZ, 0x1f, R0 ;  /* 0x0000001fff057819 */ /* 0x000fe20000011400 */
[----:B------:R-:W-:-:S02]  /*0910*/  IMAD.SHL.U32 R194, R4, 0x40, RZ ;  /* 0x0000004004c27824 */ /* 0x000fc400078e00ff */
[----:B------:R-:W-:Y:S02]  /*0920*/  IMAD R195, R8, 0x20, R4 ;  /* 0x0000002008c37824 */ /* 0x000fe400078e0204 */
[----:B------:R-:W-:Y:S01]  /*0930*/  IMAD R2, R2, c[0x0][0x1b8], RZ ;  /* 0x00006e0002027a24 */ /* 0x000fe200078e02ff */
[----:B------:R-:W-:Y:S01]  /*0940*/  LOP3.LUT R194, R194, 0x1c0, RZ, 0xc0, !PT ;  /* 0x000001c0c2c27812 */ /* 0x000fe200078ec0ff */
[----:B------:R-:W-:Y:S02]  /*0950*/  IMAD R5, R5, c[0x0][0x1c0], RZ ;  /* 0x0000700005057a24 */ /* 0x000fe400078e02ff */
[----:B------:R-:W-:Y:S02]  /*0960*/  IMAD R7, R197, c[0x0][0x1bc], R2 ;  /* 0x00006f00c5077a24 */ /* 0x000fe400078e0202 */
[----:B------:R-:W-:Y:S02]  /*0970*/  IMAD R5, R0, c[0x0][0x1c4], R5 ;  /* 0x0000710000057a24 */ /* 0x000fe400078e0205 */
[C---:B-1----:R-:W-:Y:S01]  /*0980*/  IMAD R13, R9.reuse, 0x80, R195 ;  /* 0x00000080090d7824 */ /* 0x042fe200078e02c3 */
[----:B------:R-:W-:Y:S01]  /*0990*/  LEA R9, R9, R4, 0x7 ;  /* 0x0000000409097211 */ /* 0x000fe200078e38ff */
[----:B------:R-:W-:-:S02]  /*09a0*/  IMAD.IADD R15, R15, 0x1, R7 ;  /* 0x000000010f0f7824 */ /* 0x000fc400078e0207 */
[----:B------:R-:W-:Y:S01]  /*09b0*/  @P0 IMAD.HI.U32 R2, R13, c[0x0][0x2c8], RZ ;  /* 0x0000b2000d020a27 */ /* 0x000fe200078e00ff */
[----:B------:R-:W-:-:S03]  /*09c0*/  ISETP.GE.AND P1, PT, R9, UR4, PT ;  /* 0x0000000409007c0c */ /* 0x000fc6000bf26270 */
[----:B------:R-:W-:Y:S01]  /*09d0*/  IMAD.MOV.U32 R10, RZ, RZ, R13 ;  /* 0x000000ffff0a7224 */ /* 0x000fe200078e000d */
[----:B------:R-:W-:Y:S01]  /*09e0*/  @P0 SHF.R.U32.HI R10, RZ, c[0x0][0x2cc], R2 ;  /* 0x0000b300ff0a0a19 */ /* 0x000fe20000011602 */
[----:B------:R-:W-:-:S03]  /*09f0*/  IMAD.WIDE.U32 R14, R0, c[0x0][0x1c0], R14 ;  /* 0x00007000000e7a25 */ /* 0x000fc600078e000e */
[--C-:B------:R-:W-:Y:S01]  /*0a00*/  SHF.R.S32.HI R7, RZ, 0x1f, R10.reuse ;  /* 0x0000001fff077819 */ /* 0x100fe2000001140a */
[----:B------:R-:W-:Y:S02]  /*0a10*/  IMAD.MOV R2, RZ, RZ, -R10 ;  /* 0x000000ffff027224 */ /* 0x000fe400078e0a0a */
[----:B------:R-:W-:Y:S02]  /*0a20*/  IMAD.IADD R15, R15, 0x1, R5 ;  /* 0x000000010f0f7824 */ /* 0x000fe400078e0205 */
[----:B------:R-:W-:Y:S02]  /*0a30*/  IMAD R7, R7, c[0x0][0x1b0], RZ ;  /* 0x00006c0007077a24 */ /* 0x000fe400078e02ff */
[----:B------:R-:W-:Y:S02]  /*0a40*/  IMAD R2, R2, c[0x0][0x2c4], R13 ;  /* 0x0000b10002027a24 */ /* 0x000fe400078e020d */
[----:B------:R-:W-:-:S03]  /*0a50*/  IMAD.WIDE.U32 R14, R10, c[0x0][0x1b0], R14 ;  /* 0x00006c000a0e7a25 */ /* 0x000fc600078e000e */
[----:B------:R-:W-:Y:S01]  /*0a60*/  SHF.R.S32.HI R5, RZ, 0x1f, R2 ;  /* 0x0000001fff057819 */ /* 0x000fe20000011402 */
[----:B------:R-:W-:Y:S01]  /*0a70*/  IMAD R7, R10, c[0x0][0x1b4], R7 ;  /* 0x00006d000a077a24 */ /* 0x000fe200078e0207 */
[-C--:B------:R-:W-:Y:S01]  /*0a80*/  LEA.HI R10, R11, R6.reuse, RZ, 0x4 ;  /* 0x000000060b0a7211 */ /* 0x080fe200078f20ff */
[----:B------:R-:W-:Y:S02]  /*0a90*/  IMAD.SHL.U32 R149, R8, 0x8, RZ ;  /* 0x0000000808957824 */ /* 0x000fe400078e00ff */
[----:B------:R-:W-:Y:S01]  /*0aa0*/  IMAD R5, R5, c[0x0][0x1a8], RZ ;  /* 0x00006a0005057a24 */ /* 0x000fe200078e02ff */
[----:B------:R-:W-:Y:S02]  /*0ab0*/  IADD3 R15, R15, R7, RZ ;  /* 0x000000070f0f7210 */ /* 0x000fe40007ffe0ff */
[----:B------:R-:W-:Y:S01]  /*0ac0*/  SHF.R.U32.HI R7, RZ, 0x3, R194 ;  /* 0x00000003ff077819 */ /* 0x000fe200000116c2 */
[----:B------:R-:W-:Y:S01]  /*0ad0*/  IMAD R5, R2, c[0x0][0x1ac], R5 ;  /* 0x00006b0002057a24 */ /* 0x000fe200078e0205 */
[----:B------:R-:W-:Y:S01]  /*0ae0*/  LOP3.LUT R194, R194, 0x38, R149, 0xf8, !PT ;  /* 0x00000038c2c27812 */ /* 0x000fe200078ef895 */
[----:B------:R-:W-:Y:S01]  /*0af0*/  IMAD.WIDE.U32 R12, R2, c[0x0][0x1a8], R14 ;  /* 0x00006a00020c7a25 */ /* 0x000fe200078e000e */
[----:B------:R-:W-:-:S02]  /*0b00*/  LEA.HI R15, R11, R6, RZ, 0x6 ;  /* 0x000000060b0f7211 */ /* 0x000fc400078f30ff */
[----:B------:R-:W-:Y:S01]  /*0b10*/  LOP3.LUT R194, R194, R7, RZ, 0x3c, !PT ;  /* 0x00000007c2c27212 */ /* 0x000fe200078e3cff */
[----:B------:R-:W-:Y:S01]  /*0b20*/  IMAD.IADD R5, R13, 0x1, R5 ;  /* 0x000000010d057824 */ /* 0x000fe200078e0205 */
[C---:B------:R-:W-:Y:S01]  /*0b30*/  LEA R14, P0, R12.reuse, c[0x0][0x160], 0x1 ;  /* 0x000058000c0e7a11 */ /* 0x040fe200078008ff */
[----:B------:R-:W-:Y:S01]  /*0b40*/  IMAD.SHL.U32 R15, R15, 0x8, RZ ;  /* 0x000000080f0f7824 */ /* 0x000fe200078e00ff */
[C---:B------:R-:W-:Y:S02]  /*0b50*/  IADD3 R13, R149.reuse, 0x40, RZ ;  /* 0x00000040950d7810 */ /* 0x040fe40007ffe0ff */
[----:B------:R-:W-:Y:S01]  /*0b60*/  LEA.HI.X R2, R12, c[0x0][0x164], R5, 0x1, P0 ;  /* 0x000059000c027a11 */ /* 0x000fe200000f0c05 */
[----:B------:R2:W1:Y:S01]  /*0b70*/  SHFL.IDX PT, R16, R14, RZ, 0x181f ;  /* 0x00181fff0e107589 */ /* 0x00046200000e0000 */
[----:B------:R-:W-:Y:S02]  /*0b80*/  LOP3.LUT R5, R10, 0xfffffff0, RZ, 0xc0, !PT ;  /* 0xfffffff00a057812 */ /* 0x000fe400078ec0ff */
[C---:B------:R-:W-:Y:S01]  /*0b90*/  IADD3 R12, R149.reuse, 0x80, RZ ;  /* 0x00000080950c7810 */ /* 0x040fe20007ffe0ff */
[----:B------:R2:W3:Y:S01]  /*0ba0*/  SHFL.IDX PT, R17, R2, RZ, 0x181f ;  /* 0x00181fff02117589 */ /* 0x0004e200000e0000 */
[----:B------:R-:W-:Y:S01]  /*0bb0*/  LOP3.LUT P0, RZ, R8, 0x2, RZ, 0xc0, !PT ;  /* 0x0000000208ff7812 */ /* 0x000fe2000780c0ff */
[----:B------:R-:W-:Y:S01]  /*0bc0*/  IMAD.IADD R18, R6, 0x1, -R5 ;  /* 0x0000000106127824 */ /* 0x000fe200078e0a05 */
[----:B------:R-:W-:-:S02]  /*0bd0*/  ISETP.GE.AND P5, PT, R149, c[0x0][0x198], PT ;  /* 0x0000660095007a0c */ /* 0x000fc40003fa6270 */
[----:B------:R-:W-:Y:S02]  /*0be0*/  ISETP.GE.AND P4, PT, R13, c[0x0][0x198], PT ;  /* 0x000066000d007a0c */ /* 0x000fe40003f86270 */
[----:B------:R-:W-:Y:S02]  /*0bf0*/  SHF.R.S32.HI R7, RZ, 0x1f, R18 ;  /* 0x0000001fff077819 */ /* 0x000fe40000011412 */
[----:B------:R-:W-:Y:S02]  /*0c00*/  ISETP.GE.AND P3, PT, R12, c[0x0][0x198], PT ;  /* 0x000066000c007a0c */ /* 0x000fe40003f66270 */
[----:B------:R-:W-:Y:S02]  /*0c10*/  LEA.HI R7, R7, R18, RZ, 0x3 ;  /* 0x0000001207077211 */ /* 0x000fe400078f18ff */
[----:B------:R-:W-:Y:S02]  /*0c20*/  LOP3.LUT R194, R194, 0xfffffe00, R15, 0xf8, !PT ;  /* 0xfffffe00c2c27812 */ /* 0x000fe400078ef80f */
[----:B------:R-:W-:-:S05]  /*0c30*/  LOP3.LUT R5, R7, 0xfffffff8, RZ, 0xc0, !PT ;  /* 0xfffffff807057812 */ /* 0x000fca00078ec0ff */
[----:B------:R-:W-:Y:S02]  /*0c40*/  IMAD.IADD R5, R18, 0x1, -R5 ;  /* 0x0000000112057824 */ /* 0x000fe400078e0a05 */
[----:B------:R-:W-:Y:S01]  /*0c50*/  @!P2 IMAD.MOV.U32 R202, RZ, RZ, R0 ;  /* 0x000000ffffcaa224 */ /* 0x000fe200078e0000 */
[----:B------:R-:W-:Y:S05]  /*0c60*/  @P1 BRA `(.L_x_1529) ;  /* 0x000000e000001947 */ /* 0x000fea0003800000 */
[----:B-123--:R-:W-:Y:S01]  /*0c70*/  SHF.R.S32.HI R0, RZ, 0x1f, R13 ;  /* 0x0000001fff007819 */ /* 0x00efe2000001140d */
[----:B------:R-:W-:Y:S01]  /*0c80*/  IMAD.WIDE R20, R149, 0x2, R16 ;  /* 0x0000000295147825 */ /* 0x000fe200078e0210 */
[----:B------:R-:W-:Y:S02]  /*0c90*/  SHF.R.S32.HI R15, RZ, 0x1f, R12 ;  /* 0x0000001fff0f7819 */ /* 0x000fe4000001140c */
[----:B------:R-:W-:Y:S01]  /*0ca0*/  LEA.HI R19, R0, R13, RZ, 0x3 ;  /* 0x0000000d00137211 */ /* 0x000fe200078f18ff */
[----:B------:R-:W-:Y:S01]  /*0cb0*/  IMAD.SHL.U32 R0, R194, 0x2, RZ ;  /* 0x00000002c2007824 */ /* 0x000fe200078e00ff */
[----:B------:R-:W-:Y:S02]  /*0cc0*/  LEA.HI R15, R15, R12, RZ, 0x3 ;  /* 0x0000000c0f0f7211 */ /* 0x000fe400078f18ff */
[----:B------:R-:W-:-:S02]  /*0cd0*/  LOP3.LUT R19, R19, 0xfffffff8, RZ, 0xc0, !PT ;  /* 0xfffffff813137812 */ /* 0x000fc400078ec0ff */
[----:B------:R-:W-:Y:S01]  /*0ce0*/  LOP3.LUT R15, R15, 0xfffffff8, RZ, 0xc0, !PT ;  /* 0xfffffff80f0f7812 */ /* 0x000fe200078ec0ff */
[----:B------:R-:W-:Y:S01]  /*0cf0*/  @!PT LDS RZ, [RZ] ;  /* 0x00000000fffff984 */ /* 0x000fe20000000800 */
[----:B------:R1:W-:Y:S02]  /*0d00*/  LDGSTS.E.BYPASS.LTC128B.128 [R0+0x18100], [R20.64], !P5 ;  /* 0x1810000014007fae */ /* 0x0003e4000e901d46 */
[----:B------:R-:W-:-:S04]  /*0d10*/  IMAD.WIDE R18, R19, 0x2, R16 ;  /* 0x0000000213127825 */ /* 0x000fc800078e0210 */
[----:B------:R-:W-:Y:S01]  /*0d20*/  IMAD.WIDE R16, R15, 0x2, R16 ;  /* 0x000000020f107825 */ /* 0x000fe200078e0210 */
[----:B------:R1:W-:Y:S04]  /*0d30*/  LDGSTS.E.BYPASS.LTC128B.128 [R0+0x1c100], [R18.64], !P4 ;  /* 0x1c10000012007fae */ /* 0x0003e8000e101d46 */
[----:B------:R1:W-:Y:S02]  /*0d40*/  LDGSTS.E.BYPASS.LTC128B.128 [R0+0x20100], [R16.64], !P3 ;  /* 0x2010000010007fae */ /* 0x0003e4000d901d46 */
.L_x_1529:
[----:B-123--:R-:W-:Y:S05]  /*0d50*/  BSYNC B0 ;  /* 0x0000000000007941 */ /* 0x00efea0003800000 */
.L_x_1528:
        /* <DEDUP_REMOVED lines=20> */
.L_x_1531:
[----:B------:R-:W-:Y:S05]  /*0ea0*/  BSYNC B0 ;  /* 0x0000000000007941 */ /* 0x000fea0003800000 */
.L_x_1530:
        /* <DEDUP_REMOVED lines=20> */
.L_x_1533:
[----:B------:R-:W-:Y:S05]  /*0ff0*/  BSYNC B0 ;  /* 0x0000000000007941 */ /* 0x000fea0003800000 */
.L_x_1532:
[----:B------:R-:W-:Y:S01]  /*1000*/  IMAD.MOV.U32 R190, RZ, RZ, c[0x0][0x2b8] ;  /* 0x0000ae00ffbe7624 */ /* 0x000fe200078e00ff */
[----:B------:R-:W-:Y:S01]  /*1010*/  IADD3 R0, R144, -0x1, RZ ;  /* 0xffffffff90007810 */ /* 0x000fe20007ffe0ff */
[----:B------:R-:W-:Y:S01]  /*1020*/  SHFL.IDX PT, R24, R14, 0x3, 0x181f ;  /* 0x00781f000e187f89 */ /* 0x000fe200000e0000 */
[----:B------:R-:W-:Y:S01]  /*1030*/  IADD3 R9, R9, 0x60, RZ ;  /* 0x0000006009097810 */ /* 0x000fe20007ffe0ff */
[----:B------:R-:W-:Y:S01]  /*1040*/  IMAD.MOV.U32 R192, RZ, RZ, RZ ;  /* 0x000000ffffc07224 */ /* 0x000fe200078e00ff */
[----:B------:R-:W-:Y:S01]  /*1050*/  ISETP.NE.AND P6, PT, R190, 0x1, PT ;  /* 0x00000001be00780c */ /* 0x000fe20003fc5270 */
[----:B------:R1:W2:Y:S01]  /*1060*/  SHFL.IDX PT, R25, R2, 0x3, 0x181f ;  /* 0x00781f0002197f89 */ /* 0x0002a200000e0000 */
[----:B------:R-:W-:Y:S01]  /*1070*/  IMAD R193, R0, 0x40, R195 ;  /* 0x0000004000c17824 */ /* 0x000fe200078e02c3 */
[----:B------:R-:W-:Y:S01]  /*1080*/  ISETP.GE.AND P1, PT, R9, UR4, PT ;  /* 0x0000000409007c0c */ /* 0x000fe2000bf26270 */
[----:B------:R-:W-:Y:S01]  /*1090*/  IMAD.SHL.U32 R9, R194, 0x2, RZ ;  /* 0x00000002c2097824 */ /* 0x000fe200078e00ff */
[----:B------:R-:W-:-:S02]  /*10a0*/  SHF.R.S32.HI R134, RZ, 0x1f, R13 ;  /* 0x0000001fff867819 */ /* 0x000fc4000001140d */
[C---:B------:R-:W-:Y:S01]  /*10b0*/  ISETP.GE.AND P2, PT, R193.reuse, R3, PT ;  /* 0x00000003c100720c */ /* 0x040fe20003f46270 */
[----:B-----5:R-:W-:Y:S01]  /*10c0*/  IMAD.IADD R193, R193, 0x1, R196 ;  /* 0x00000001c1c17824 */ /* 0x020fe200078e02c4 */
[----:B---34-:R-:W-:Y:S02]  /*10d0*/  SHF.R.S32.HI R19, RZ, 0x1f, R12 ;  /* 0x0000001fff137819 */ /* 0x018fe4000001140c */
[----:B------:R-:W-:Y:S01]  /*10e0*/  LEA.HI R134, R134, R13, RZ, 0x3 ;  /* 0x0000000d86867211 */ /* 0x000fe200078f18ff */
[----:B------:R-:W-:Y:S01]  /*10f0*/  IMAD.MOV.U32 R15, RZ, RZ, R193 ;  /* 0x000000ffff0f7224 */ /* 0x000fe200078e00c1 */
[----:B------:R-:W-:Y:S02]  /*1100*/  SHF.R.S32.HI R17, RZ, 0x1f, R202 ;  /* 0x0000001fff117819 */ /* 0x000fe400000114ca */
[----:B------:R-:W-:Y:S02]  /*1110*/  LOP3.LUT R134, R134, 0xfffffff8, RZ, 0xc0, !PT ;  /* 0xfffffff886867812 */ /* 0x000fe400078ec0ff */
[----:B------:R-:W-:Y:S01]  /*1120*/  ISETP.GT.OR P2, PT, R195, 0x3f, P2 ;  /* 0x0000003fc300780c */ /* 0x000fe20001744670 */
[----:B------:R-:W-:-:S04]  /*1130*/  IMAD R17, R17, c[0x0][0x2b0], RZ ;  /* 0x0000ac0011117a24 */ /* 0x000fc800078e02ff */
[----:B------:R-:W-:Y:S01]  /*1140*/  IMAD R17, R202, c[0x0][0x2b4], R17 ;  /* 0x0000ad00ca117a24 */ /* 0x000fe200078e0211 */
[----:B-12---:R-:W-:Y:S01]  /*1150*/  P2R R2, PR, RZ, 0x40 ;  /* 0x00000040ff027803 */ /* 0x006fe20000000000 */
[----:B------:R-:W-:-:S04]  /*1160*/  @!P1 IMAD.WIDE R22, R149, 0x2, R24 ;  /* 0x0000000295169825 */ /* 0x000fc800078e0218 */
[----:B------:R-:W-:Y:S01]  /*1170*/  @P6 IMAD.HI.U32 R2, R193, c[0x0][0x2bc], RZ ;  /* 0x0000af00c1026a27 */ /* 0x000fe200078e00ff */
[----:B------:R-:W-:Y:S01]  /*1180*/  @!PT LDS RZ, [RZ] ;  /* 0x00000000fffff984 */ /* 0x000fe20000000800 */
[----:B------:R1:W-:Y:S03]  /*1190*/  @!P1 LDGSTS.E.BYPASS.LTC128B.128 [R9+0x1b100], [R22.64], !P5 ;  /* 0x1b10000016099fae */ /* 0x0003e6000e901d46 */
[----:B------:R-:W-:Y:S01]  /*11a0*/  IMAD.WIDE.U32 R202, R202, c[0x0][0x2b0], RZ ;  /* 0x0000ac00caca7a25 */ /* 0x000fe200078e00ff */
[----:B------:R-:W-:Y:S02]  /*11b0*/  @P6 SHF.R.U32.HI R15, RZ, c[0x0][0x2c0], R2 ;  /* 0x0000b000ff0f6a19 */ /* 0x000fe40000011602 */
[----:B------:R-:W-:Y:S01]  /*11c0*/  LEA.HI R2, R19, R12, RZ, 0x3 ;  /* 0x0000000c13027211 */ /* 0x000fe200078f18ff */
[----:B------:R-:W-:-:S03]  /*11d0*/  @!P1 IMAD.WIDE R18, R134, 0x2, R24 ;  /* 0x0000000286129825 */ /* 0x000fc600078e0218 */
[----:B------:R-:W-:Y:S01]  /*11e0*/  LOP3.LUT R2, R2, 0xfffffff8, RZ, 0xc0, !PT ;  /* 0xfffffff802027812 */ /* 0x000fe200078ec0ff */
[----:B------:R-:W-:Y:S01]  /*11f0*/  IMAD.IADD R188, R203, 0x1, R17 ;  /* 0x00000001cbbc7824 */ /* 0x000fe200078e0211 */
[----:B------:R2:W-:Y:S01]  /*1200*/  @!P1 LDGSTS.E.BYPASS.LTC128B.128 [R9+0x1f100], [R18.64], !P4 ;  /* 0x1f10000012099fae */ /* 0x0005e2000e101d46 */
[C---:B------:R-:W-:Y:S02]  /*1210*/  @!P2 IADD3 R17, P5, R15.reuse, R202, RZ ;  /* 0x000000ca0f11a210 */ /* 0x040fe40007fbe0ff */
[----:B------:R-:W-:Y:S02]  /*1220*/  @!P1 IMAD.WIDE R24, R2, 0x2, R24 ;  /* 0x0000000202189825 */ /* 0x000fe400078e0218 */
[----:B------:R-:W-:Y:S02]  /*1230*/  @!P2 LEA.HI.X.SX32 R14, R15, R188, 0x1, P5 ;  /* 0x000000bc0f0ea211 */ /* 0x000fe400028f0eff */
[C---:B------:R-:W-:Y:S01]  /*1240*/  @!P2 LEA R20, P4, R17.reuse, c[0x0][0x2a0], 0x2 ;  /* 0x0000a8001114aa11 */ /* 0x040fe200078810ff */
[----:B------:R3:W-:Y:S03]  /*1250*/  @!P1 LDGSTS.E.BYPASS.LTC128B.128 [R9+0x23100], [R24.64], !P3 ;  /* 0x2310000018099fae */ /* 0x0007e6000d901d46 */
[----:B------:R-:W-:Y:S01]  /*1260*/  @!P2 LEA.HI.X R21, R17, c[0x0][0x2a4], R14, 0x2, P4 ;  /* 0x0000a9001115aa11 */ /* 0x000fe200020f140e */
[----:B------:R-:W0:Y:S04]  /*1270*/  LDGDEPBAR ;  /* 0x00000000000079af */ /* 0x000e280000000000 */
[----:B------:R-:W-:Y:S06]  /*1280*/  BAR.SYNC.DEFER_BLOCKING 0x0 ;  /* 0x0000000000007b1d */ /* 0x000fec0000010000 */
[----:B------:R4:W3:Y:S01]  /*1290*/  @!P2 LDG.E R192, [R20.64] ;  /* 0x0000000614c0a981 */ /* 0x0008e2000c1e1900 */
[----:B------:R-:W-:Y:S01]  /*12a0*/  IMAD.MOV R14, RZ, RZ, -R15 ;  /* 0x000000ffff0e7224 */ /* 0x000fe200078e0a0f */
[----:B------:R-:W-:Y:S01]  /*12b0*/  ISETP.GE.AND P5, PT, R149, c[0x0][0x1d4], PT ;  /* 0x0000750095007a0c */ /* 0x000fe20003fa6270 */
[----:B------:R-:W-:Y:S01]  /*12c0*/  IMAD.WIDE.U32 R200, R197, c[0x0][0x1e8], RZ ;  /* 0x00007a00c5c87a25 */ /* 0x000fe200078e00ff */
[----:B------:R-:W-:-:S02]  /*12d0*/  ISETP.GE.AND P4, PT, R13, c[0x0][0x1d4], PT ;  /* 0x000075000d007a0c */ /* 0x000fc40003f86270 */
[----:B------:R-:W-:Y:S01]  /*12e0*/  ISETP.GE.AND P6, PT, R12, c[0x0][0x1d4], PT ;  /* 0x000075000c007a0c */ /* 0x000fe20003fc6270 */
[----:B------:R-:W-:Y:S01]  /*12f0*/  IMAD R193, R14, c[0x0][0x2b8], R193 ;  /* 0x0000ae000ec17a24 */ /* 0x000fe200078e02c1 */
[----:B------:R-:W-:Y:S01]  /*1300*/  SHF.R.S32.HI R14, RZ, 0x1f, R197 ;  /* 0x0000001fff0e7819 */ /* 0x000fe200000114c5 */
[----:B------:R-:W-:Y:S01]  /*1310*/  IMAD.WIDE.U32 R198, R197, c[0x0][0x210], RZ ;  /* 0x00008400c5c67a25 */ /* 0x000fe200078e00ff */
[----:B------:R-:W-:Y:S02]  /*1320*/  ISETP.GE.AND P3, PT, R149, c[0x0][0x1d4], PT ;  /* 0x0000750095007a0c */ /* 0x000fe40003f66270 */
[----:B------:R-:W-:Y:S01]  /*1330*/  SHF.R.S32.HI R26, RZ, 0x1f, R193 ;  /* 0x0000001fff1a7819 */ /* 0x000fe200000114c1 */
[----:B--2---:R-:W-:Y:S01]  /*1340*/  IMAD.WIDE.U32 R18, R193, c[0x0][0x1e0], RZ ;  /* 0x00007800c1127a25 */ /* 0x004fe200078e00ff */
[----:B------:R-:W-:Y:S02]  /*1350*/  SHF.R.S32.HI R146, RZ, 0x1f, R149 ;  /* 0x0000001fff927819 */ /* 0x000fe40000011495 */
[----:B------:R-:W-:Y:S01]  /*1360*/  SEL R147, RZ, 0x10, P6 ;  /* 0x00000010ff937807 */ /* 0x000fe20003000000 */
[----:B-1----:R-:W-:Y:S01]  /*1370*/  IMAD R22, R26, c[0x0][0x1e0], RZ ;  /* 0x000078001a167a24 */ /* 0x002fe200078e02ff */
[----:B------:R-:W-:Y:S01]  /*1380*/  IADD3 R191, R9, 0x100, RZ ;  /* 0x0000010009bf7810 */ /* 0x000fe20007ffe0ff */
[----:B------:R-:W-:Y:S01]  /*1390*/  IMAD R16, R14, c[0x0][0x1e8], RZ ;  /* 0x00007a000e107a24 */ /* 0x000fe200078e02ff */
[----:B------:R-:W-:Y:S01]  /*13a0*/  SHF.R.S32.HI R145, RZ, 0x1f, R134 ;  /* 0x0000001fff917819 */ /* 0x000fe20000011486 */
[----:B------:R-:W-:Y:S01]  /*13b0*/  IMAD R22, R193, c[0x0][0x1e4], R22 ;  /* 0x00007900c1167a24 */ /* 0x000fe200078e0216 */
[----:B------:R-:W-:Y:S01]  /*13c0*/  SHF.R.S32.HI R133, RZ, 0x1f, R2 ;  /* 0x0000001fff857819 */ /* 0x000fe20000011402 */
[----:B------:R-:W-:-:S02]  /*13d0*/  IMAD R187, R197, c[0x0][0x1ec], R16 ;  /* 0x00007b00c5bb7a24 */ /* 0x000fc400078e0210 */
[----:B------:R-:W-:Y:S02]  /*13e0*/  IMAD.IADD R23, R19, 0x1, R22 ;  /* 0x0000000113177824 */ /* 0x000fe400078e0216 */
[----:B------:R-:W-:Y:S02]  /*13f0*/  IMAD.MOV.U32 R22, RZ, RZ, R18 ;  /* 0x000000ffff167224 */ /* 0x000fe400078e0012 */
[----:B------:R-:W-:Y:S02]  /*1400*/  IMAD.IADD R187, R201, 0x1, R187 ;  /* 0x00000001c9bb7824 */ /* 0x000fe400078e02bb */
[----:B------:R-:W-:Y:S02]  /*1410*/  IMAD R26, R26, c[0x0][0x208], RZ ;  /* 0x000082001a1a7a24 */ /* 0x000fe400078e02ff */
[----:B----4-:R-:W-:-:S04]  /*1420*/  IMAD.WIDE.U32 R20, R193, c[0x0][0x208], RZ ;  /* 0x00008200c1147a25 */ /* 0x010fc800078e00ff */
[----:B------:R-:W-:Y:S02]  /*1430*/  IMAD R26, R193, c[0x0][0x20c], R26 ;  /* 0x00008300c11a7a24 */ /* 0x000fe400078e021a */
[----:B------:R-:W-:Y:S02]  /*1440*/  IMAD R14, R14, c[0x0][0x210], RZ ;  /* 0x000084000e0e7a24 */ /* 0x000fe400078e02ff */
[----:B------:R-:W-:Y:S02]  /*1450*/  IMAD.IADD R27, R21, 0x1, R26 ;  /* 0x00000001151b7824 */ /* 0x000fe400078e021a */
[----:B------:R-:W-:Y:S02]  /*1460*/  IMAD.MOV.U32 R26, RZ, RZ, R20 ;  /* 0x000000ffff1a7224 */ /* 0x000fe400078e0014 */
[----:B------:R-:W-:Y:S02]  /*1470*/  IMAD R3, R0, -0x40, R3 ;  /* 0xffffffc000037824 */ /* 0x000fe400078e0203 */
[----:B------:R-:W-:-:S04]  /*1480*/  IMAD.WIDE R204, R149, 0x2, RZ ;  /* 0x0000000295cc7825 */ /* 0x000fc800078e02ff */
[----:B------:R-:W-:Y:S01]  /*1490*/  IMAD.MOV.U32 R181, RZ, RZ, 0x10 ;  /* 0x00000010ffb57424 */ /* 0x000fe200078e00ff */
[----:B---3--:R-:W-:Y:S01]  /*14a0*/  SHF.R.S32.HI R17, RZ, 0x1f, R192 ;  /* 0x0000001fff117819 */ /* 0x008fe200000114c0 */
[----:B------:R-:W-:-:S04]  /*14b0*/  IMAD.WIDE.U32 R22, R192, c[0x0][0x1f0], R22 ;  /* 0x00007c00c0167a25 */ /* 0x000fc800078e0016 */
[C---:B------:R-:W-:Y:S02]  /*14c0*/  IMAD R15, R17.reuse, c[0x0][0x1f0], RZ ;  /* 0x00007c00110f7a24 */ /* 0x040fe400078e02ff */
[----:B------:R-:W-:Y:S02]  /*14d0*/  IMAD R17, R17, c[0x0][0x218], RZ ;  /* 0x0000860011117a24 */ /* 0x000fe400078e02ff */
[----:B------:R-:W-:Y:S01]  /*14e0*/  IMAD R18, R192, c[0x0][0x1f4], R15 ;  /* 0x00007d00c0127a24 */ /* 0x000fe200078e020f */
[----:B------:R-:W-:Y:S01]  /*14f0*/  IADD3 R15, P1, R200, R22, RZ ;  /* 0x00000016c80f7210 */ /* 0x000fe20007f3e0ff */
[----:B------:R-:W-:-:S03]  /*1500*/  IMAD.WIDE.U32 R26, R192, c[0x0][0x218], R26 ;  /* 0x00008600c01a7a25 */ /* 0x000fc600078e001a */
[----:B------:R-:W-:Y:S01]  /*1510*/  IADD3.X R18, R187, R23, R18, P1, !PT ;  /* 0x00000017bb127210 */ /* 0x000fe20000ffe412 */
[----:B------:R-:W-:Y:S01]  /*1520*/  IMAD R17, R192, c[0x0][0x21c], R17 ;  /* 0x00008700c0117a24 */ /* 0x000fe200078e0211 */
[----:B------:R-:W-:-:S04]  /*1530*/  LEA R24, P1, R15, c[0x0][0x1c8], 0x1 ;  /* 0x000072000f187a11 */ /* 0x000fc800078208ff */
[----:B------:R-:W-:Y:S01]  /*1540*/  LEA.HI.X R18, R15, c[0x0][0x1cc], R18, 0x1, P1 ;  /* 0x000073000f127a11 */ /* 0x000fe200008f0c12 */
[----:B------:R-:W-:Y:S01]  /*1550*/  IMAD R15, R197, c[0x0][0x214], R14 ;  /* 0x00008500c50f7a24 */ /* 0x000fe200078e020e */
[----:B------:R-:W-:Y:S01]  /*1560*/  SHFL.IDX PT, R22, R24, RZ, 0x181f ;  /* 0x00181fff18167589 */ /* 0x000fe200000e0000 */
[----:B------:R-:W-:Y:S02]  /*1570*/  IMAD.IADD R14, R3, 0x1, -R4 ;  /* 0x00000001030e7824 */ /* 0x000fe400078e0a04 */
[----:B------:R-:W-:Y:S01]  /*1580*/  IMAD.IADD R186, R199, 0x1, R15 ;  /* 0x00000001c7ba7824 */ /* 0x000fe200078e020f */
[----:B------:R-:W1:Y:S01]  /*1590*/  SHFL.IDX PT, R23, R18, RZ, 0x181f ;  /* 0x00181fff12177589 */ /* 0x000e6200000e0000 */
[----:B------:R-:W-:Y:S02]  /*15a0*/  IADD3 R15, P1, R198, R26, RZ ;  /* 0x0000001ac60f7210 */ /* 0x000fe40007f3e0ff */
[----:B------:R-:W-:Y:S01]  /*15b0*/  ISETP.GE.AND P2, PT, R14, 0x1, PT ;  /* 0x000000010e00780c */ /* 0x000fe20003f46270 */
[----:B------:R-:W-:Y:S01]  /*15c0*/  SHFL.IDX PT, R20, R24, 0x1, 0x181f ;  /* 0x00381f0018147f89 */ /* 0x000fe200000e0000 */
[----:B------:R-:W-:-:S02]  /*15d0*/  IADD3.X R26, R186, R27, R17, P1, !PT ;  /* 0x0000001bba1a7210 */ /* 0x000fc40000ffe411 */
[C---:B------:R-:W-:Y:S01]  /*15e0*/  LEA R16, P1, R15.reuse, c[0x0][0x1f8], 0x1 ;  /* 0x00007e000f107a11 */ /* 0x040fe200078208ff */
[----:B------:R-:W2:Y:S03]  /*15f0*/  SHFL.IDX PT, R21, R18, 0x1, 0x181f ;  /* 0x00381f0012157f89 */ /* 0x000ea600000e0000 */
[----:B------:R-:W-:Y:S01]  /*1600*/  LEA.HI.X R15, R15, c[0x0][0x1fc], R26, 0x1, P1 ;  /* 0x00007f000f0f7a11 */ /* 0x000fe200008f0c1a */
[----:B------:R-:W3:Y:S01]  /*1610*/  SHFL.IDX PT, R17, R16, RZ, 0x181f ;  /* 0x00181fff10117589 */ /* 0x000ee200000e0000 */
[----:B------:R-:W-:-:S03]  /*1620*/  ISETP.GT.AND P1, PT, R14, 0x20, PT ;  /* 0x000000200e00780c */ /* 0x000fc60003f24270 */
[----:B------:R-:W4:Y:S04]  /*1630*/  SHFL.IDX PT, R19, R15, RZ, 0x181f ;  /* 0x00181fff0f137589 */ /* 0x000f2800000e0000 */
[----:B------:R-:W-:Y:S01]  /*1640*/  SHFL.IDX PT, R15, R15, 0x1, 0x181f ;  /* 0x00381f000f0f7f89 */ /* 0x000fe200000e0000 */
[----:B-1----:R-:W-:-:S04]  /*1650*/  @P2 IMAD.WIDE R34, R149, 0x2, R22 ;  /* 0x0000000295222825 */ /* 0x002fc800078e0216 */
[--C-:B------:R-:W-:Y:S01]  /*1660*/  @P2 IMAD.WIDE R32, R134, 0x2, R22.reuse ;  /* 0x0000000286202825 */ /* 0x100fe200078e0216 */
[----:B------:R1:W-:Y:S03]  /*1670*/  @P2 LDGSTS.E.BYPASS.LTC128B.128 [R9+0xc100], [R34.64], !P5 ;  /* 0x0c10000022092fae */ /* 0x0003e6000e901d46 */
[----:B------:R-:W-:Y:S01]  /*1680*/  @P2 IMAD.WIDE R26, R2, 0x2, R22 ;  /* 0x00000002021a2825 */ /* 0x000fe200078e0216 */
[----:B------:R1:W-:Y:S03]  /*1690*/  @P2 LDGSTS.E.BYPASS.LTC128B.128 [R9+0xe100], [R32.64], !P4 ;  /* 0x0e10000020092fae */ /* 0x0003e6000e101d46 */
[----:B--2---:R-:W-:Y:S01]  /*16a0*/  @P1 IMAD.WIDE R24, R149, 0x2, R20 ;  /* 0x0000000295181825 */ /* 0x004fe200078e0214 */
[----:B------:R2:W-:Y:S01]  /*16b0*/  @P2 LDGSTS.E.BYPASS.LTC128B.128 [R9+0x10100], [R26.64], !P6 ;  /* 0x101000001a092fae */ /* 0x0005e2000f101d46 */
[----:B---3--:R-:W-:-:S02]  /*16c0*/  IADD3 R30, P2, R17, R204, RZ ;  /* 0x000000cc111e7210 */ /* 0x008fc40007f5e0ff */
[--C-:B------:R-:W-:Y:S01]  /*16d0*/  @P1 IMAD.WIDE R22, R134, 0x2, R20.reuse ;  /* 0x0000000286161825 */ /* 0x100fe200078e0214 */
[----:B------:R3:W-:Y:S03]  /*16e0*/  @P1 LDGSTS.E.BYPASS.LTC128B.128 [R9+0xd100], [R24.64], !P5 ;  /* 0x0d10000018091fae */ /* 0x0007e6000e901d46 */
[----:B------:R-:W-:Y:S01]  /*16f0*/  @P1 IMAD.WIDE R28, R2, 0x2, R20 ;  /* 0x00000002021c1825 */ /* 0x000fe200078e0214 */
[----:B------:R2:W-:Y:S03]  /*1700*/  @P1 LDGSTS.E.BYPASS.LTC128B.128 [R9+0xf100], [R22.64], !P4 ;  /* 0x0f10000016091fae */ /* 0x0005e6000e101d46 */
[----:B----4-:R-:W-:Y:S01]  /*1710*/  IMAD.X R31, R19, 0x1, R205, P2 ;  /* 0x00000001131f7824 */ /* 0x010fe200010e06cd */
[----:B------:R4:W-:Y:S01]  /*1720*/  @P1 LDGSTS.E.BYPASS.LTC128B.128 [R9+0x11100], [R28.64], !P6 ;  /* 0x111000001c091fae */ /* 0x0009e2000f101d46 */
[----:B------:R-:W-:-:S02]  /*1730*/  ISETP.LT.OR P1, PT, R14, 0x1, P3 ;  /* 0x000000010e00780c */ /* 0x000fc40001f21670 */
[----:B------:R-:W-:Y:S01]  /*1740*/  ISETP.GE.AND P3, PT, R13, c[0x0][0x1d4], PT ;  /* 0x000075000d007a0c */ /* 0x000fe20003f66270 */
[----:B------:R-:W4:Y:S04]  /*1750*/  SHFL.IDX PT, R21, R16, 0x1, 0x181f ;  /* 0x00381f0010157f89 */ /* 0x000f2800000e0000 */
[----:B------:R-:W0:Y:S01]  /*1760*/  LDGDEPBAR ;  /* 0x00000000000079af */ /* 0x000e220000000000 */
[----:B-1----:R-:W-:-:S05]  /*1770*/  IMAD.WIDE R32, R134, 0x2, RZ ;  /* 0x0000000286207825 */ /* 0x002fca00078e02ff */
[----:B------:R1:W-:Y:S01]  /*1780*/  LDGSTS.E.BYPASS.LTC128B.128 [R9+0x100], [R30.64], !P1 ;  /* 0x001000001e097fae */ /* 0x0003e2000c901d46 */
[----:B---3--:R-:W-:Y:S01]  /*1790*/  IMAD.WIDE R24, R2, 0x2, RZ ;  /* 0x0000000202187825 */ /* 0x008fe200078e02ff */
[----:B--2---:R-:W-:-:S05]  /*17a0*/  IADD3 R22, P1, R17, R32, RZ ;  /* 0x0000002011167210 */ /* 0x004fca0007f3e0ff */
[----:B------:R-:W-:Y:S01]  /*17b0*/  IMAD.X R23, R19, 0x1, R33, P1 ;  /* 0x0000000113177824 */ /* 0x000fe200008e0621 */
[----:B------:R-:W-:-:S05]  /*17c0*/  IADD3 R18, P1, R17, R24, RZ ;  /* 0x0000001811127210 */ /* 0x000fca0007f3e0ff */
[----:B------:R-:W-:Y:S01]  /*17d0*/  IMAD.X R19, R19, 0x1, R25, P1 ;  /* 0x0000000113137824 */ /* 0x000fe200008e0619 */
[----:B----4-:R-:W-:-:S05]  /*17e0*/  IADD3 R26, P1, R32, R21, RZ ;  /* 0x00000015201a7210 */ /* 0x010fca0007f3e0ff */
[----:B------:R-:W-:Y:S01]  /*17f0*/  IMAD.X R27, R33, 0x1, R15, P1 ;  /* 0x00000001211b7824 */ /* 0x000fe200008e060f */
[----:B------:R-:W-:-:S05]  /*1800*/  IADD3 R16, P1, R24, R21, RZ ;  /* 0x0000001518107210 */ /* 0x000fca0007f3e0ff */
[----:B------:R-:W-:Y:S01]  /*1810*/  IMAD.X R17, R25, 0x1, R15, P1 ;  /* 0x0000000119117824 */ /* 0x000fe200008e060f */
[----:B------:R-:W-:-:S13]  /*1820*/  ISETP.LT.OR P1, PT, R14, 0x1, P3 ;  /* 0x000000010e00780c */ /* 0x000fda0001f21670 */
[----:B------:R1:W-:Y:S01]  /*1830*/  LDGSTS.E.BYPASS.LTC128B.128 [R9+0x2100], [R22.64], !P1 ;  /* 0x0210000016097fae */ /* 0x0003e2000c901d46 */
[----:B------:R-:W-:-:S04]  /*1840*/  ISETP.GE.AND P1, PT, R12, c[0x0][0x1d4], PT ;  /* 0x000075000c007a0c */ /* 0x000fc80003f26270 */
[C---:B------:R-:W-:Y:S02]  /*1850*/  ISETP.LT.OR P2, PT, R14.reuse, 0x1, P1 ;  /* 0x000000010e00780c */ /* 0x040fe40000f41670 */
[----:B------:R-:W-:-:S11]  /*1860*/  ISETP.LT.OR P1, PT, R14, 0x21, P1 ;  /* 0x000000210e00780c */ /* 0x000fd60000f21670 */
[----:B------:R1:W-:Y:S01]  /*1870*/  LDGSTS.E.BYPASS.LTC128B.128 [R9+0x4100], [R18.64], !P2 ;  /* 0x0410000012097fae */ /* 0x0003e2000d101d46 */
[----:B------:R-:W-:-:S05]  /*1880*/  IADD3 R12, P2, R204, R21, RZ ;  /* 0x00000015cc0c7210 */ /* 0x000fca0007f5e0ff */
[----:B------:R-:W-:Y:S01]  /*1890*/  IMAD.X R13, R205, 0x1, R15, P2 ;  /* 0x00000001cd0d7824 */ /* 0x000fe200010e060f */
[----:B------:R-:W-:-:S04]  /*18a0*/  ISETP.GE.AND P2, PT, R149, c[0x0][0x1d4], PT ;  /* 0x0000750095007a0c */ /* 0x000fc80003f46270 */
[----:B------:R-:W-:-:S13]  /*18b0*/  ISETP.LT.OR P2, PT, R14, 0x21, P2 ;  /* 0x000000210e00780c */ /* 0x000fda0001741670 */
[----:B------:R1:W-:Y:S01]  /*18c0*/  LDGSTS.E.BYPASS.LTC128B.128 [R9+0x1100], [R12.64], !P2 ;  /* 0x011000000c097fae */ /* 0x0003e2000d101d46 */
[----:B------:R-:W-:Y:S02]  /*18d0*/  ISETP.LT.OR P2, PT, R14, 0x21, P3 ;  /* 0x000000210e00780c */ /* 0x000fe40001f41670 */
[----:B------:R-:W-:-:S11]  /*18e0*/  ISETP.GT.AND P3, PT, R195, 0x3f, PT ;  /* 0x0000003fc300780c */ /* 0x000fd60003f64270 */
[----:B------:R1:W-:Y:S01]  /*18f0*/  LDGSTS.E.BYPASS.LTC128B.128 [R9+0x3100], [R26.64], !P2 ;  /* 0x031000001a097fae */ /* 0x0003e2000d101d46 */
[----:B------:R-:W-:-:S03]  /*1900*/  ISETP.GT.AND P2, PT, R0, R189, PT ;  /* 0x000000bd0000720c */ /* 0x000fc60003f44270 */
[----:B------:R1:W-:Y:S01]  /*1910*/  LDGSTS.E.BYPASS.LTC128B.128 [R9+0x5100], [R16.64], !P1 ;  /* 0x0510000010097fae */ /* 0x0003e2000c901d46 */
[----:B------:R-:W-:Y:S02]  /*1920*/  LOP3.LUT P1, RZ, R5, 0x2, RZ, 0xc0, !PT ;  /* 0x0000000205ff7812 */ /* 0x000fe4000782c0ff */
[----:B------:R-:W-:Y:S01]  /*1930*/  P2R R24, PR, RZ, 0x4 ;  /* 0x00000004ff187803 */ /* 0x000fe20000000000 */
[----:B------:R-:W0:Y:S01]  /*1940*/  LDGDEPBAR ;  /* 0x00000000000079af */ /* 0x000e220000000000 */
[----:B------:R-:W-:-:S05]  /*1950*/  SEL R181, R181, 0xfffffff0, !P1 ;  /* 0xfffffff0b5b57807 */ /* 0x000fca0004800000 */
[----:B------:R-:W-:Y:S05]  /*1960*/  @!P2 BRA `(.L_x_1534) ;  /* 0x000004300000a947 */ /* 0x000fea0003800000 */
[----:B------:R-:W-:Y:S01]  /*1970*/  ISETP.NE.AND P2, PT, R190, 0x1, PT ;  /* 0x00000001be00780c */ /* 0x000fe20003f45270 */
[----:B------:R-:W-:Y:S02]  /*1980*/  IMAD R0, R0, 0x40, R196 ;  /* 0x0000004000007824 */ /* 0x000fe400078e02c4 */
[----:B------:R-:W-:-:S03]  /*1990*/  IMAD.MOV.U32 R192, RZ, RZ, RZ ;  /* 0x000000ffffc07224 */ /* 0x000fc600078e00ff */
[----:B------:R-:W-:-:S05]  /*19a0*/  IADD3 R193, R0, -0x40, R195 ;  /* 0xffffffc000c17810 */ /* 0x000fca0007ffe0c3 */
[----:B-1----:R-:W-:Y:S02]  /*19b0*/  IMAD.MOV.U32 R13, RZ, RZ, R193 ;  /* 0x000000ffff0d7224 */ /* 0x002fe400078e00c1 */
[----:B------:R-:W-:-:S05]  /*19c0*/  @P2 IMAD.HI.U32 R0, R193, c[0x0][0x2bc], RZ ;  /* 0x0000af00c1002a27 */ /* 0x000fca00078e00ff */
[----:B------:R-:W-:-:S04]  /*19d0*/  @P2 SHF.R.U32.HI R13, RZ, c[0x0][0x2c0], R0 ;  /* 0x0000b000ff0d2a19 */ /* 0x000fc80000011600 */
[----:B------:R-:W-:-:S04]  /*19e0*/  @!P3 IADD3 R15, P1, R13, R202, RZ ;  /* 0x000000ca0d0fb210 */ /* 0x000fc80007f3e0ff */
[----:B------:R-:W-:Y:S02]  /*19f0*/  @!P3 LEA.HI.X.SX32 R0, R13, R188, 0x1, P1 ;  /* 0x000000bc0d00b211 */ /* 0x000fe400008f0eff */
[----:B------:R-:W-:-:S04]  /*1a00*/  @!P3 LEA R14, P1, R15, c[0x0][0x2a0], 0x2 ;  /* 0x0000a8000f0eba11 */ /* 0x000fc800078210ff */
[----:B------:R-:W-:-:S05]  /*1a10*/  @!P3 LEA.HI.X R15, R15, c[0x0][0x2a4], R0, 0x2, P1 ;  /* 0x0000a9000f0fba11 */ /* 0x000fca00008f1400 */
[----:B------:R-:W2:Y:S01]  /*1a20*/  @!P3 LDG.E R192, [R14.64] ;  /* 0x000000060ec0b981 */ /* 0x000ea2000c1e1900 */
[----:B------:R-:W-:Y:S01]  /*1a30*/  IMAD.MOV R0, RZ, RZ, -R13 ;  /* 0x000000ffff007224 */ /* 0x000fe200078e0a0d */
[----:B------:R-:W-:Y:S02]  /*1a40*/  SHF.L.U64.HI R18, R149, 0x1, R146 ;  /* 0x0000000195127819 */ /* 0x000fe40000010292 */
[----:B------:R-:W-:Y:S01]  /*1a50*/  IADD3 R21, -R147, 0x10, RZ ;  /* 0x0000001093157810 */ /* 0x000fe20007ffe1ff */
[----:B------:R-:W-:-:S03]  /*1a60*/  IMAD R193, R0, c[0x0][0x2b8], R193 ;  /* 0x0000ae0000c17a24 */ /* 0x000fc600078e02c1 */
[----:B------:R-:W-:Y:S01]  /*1a70*/  LOP3.LUT R21, R21, 0xf, RZ, 0xc0, !PT ;  /* 0x0000000f15157812 */ /* 0x000fe200078ec0ff */
[----:B------:R-:W-:Y:S01]  /*1a80*/  IMAD.WIDE.U32 R12, R193, c[0x0][0x1e0], RZ ;  /* 0x00007800c10c7a25 */ /* 0x000fe200078e00ff */
[----:B------:R-:W-:-:S03]  /*1a90*/  SHF.R.S32.HI R0, RZ, 0x1f, R193 ;  /* 0x0000001fff007819 */ /* 0x000fc600000114c1 */
[----:B------:R-:W-:Y:S02]  /*1aa0*/  IMAD.MOV.U32 R16, RZ, RZ, R12 ;  /* 0x000000ffff107224 */ /* 0x000fe400078e000c */
[----:B------:R-:W-:-:S04]  /*1ab0*/  IMAD R0, R0, c[0x0][0x1e0], RZ ;  /* 0x0000780000007a24 */ /* 0x000fc800078e02ff */
[----:B------:R-:W-:-:S04]  /*1ac0*/  IMAD R0, R193, c[0x0][0x1e4], R0 ;  /* 0x00007900c1007a24 */ /* 0x000fc800078e0200 */
[----:B------:R-:W-:Y:S01]  /*1ad0*/  IMAD.IADD R17, R13, 0x1, R0 ;  /* 0x000000010d117824 */ /* 0x000fe200078e0200 */
[----:B--2---:R-:W-:-:S03]  /*1ae0*/  SHF.R.S32.HI R0, RZ, 0x1f, R192 ;  /* 0x0000001fff007819 */ /* 0x004fc600000114c0 */
[----:B------:R-:W-:Y:S01]  /*1af0*/  IMAD.WIDE.U32 R14, R192, c[0x0][0x1f0], R16 ;  /* 0x00007c00c00e7a25 */ /* 0x000fe200078e0010 */
[----:B------:R-:W-:-:S03]  /*1b00*/  SEL R16, RZ, 0x10, P5 ;  /* 0x00000010ff107807 */ /* 0x000fc60002800000 */
[----:B------:R-:W-:Y:S01]  /*1b10*/  IMAD R13, R0, c[0x0][0x1f0], RZ ;  /* 0x00007c00000d7a24 */ /* 0x000fe200078e02ff */
[----:B------:R-:W-:Y:S01]  /*1b20*/  IADD3 R0, P1, R200, R14, RZ ;  /* 0x0000000ec8007210 */ /* 0x000fe20007f3e0ff */
[----:B------:R-:W-:Y:S01]  /*1b30*/  IMAD.SHL.U32 R17, R149, 0x2, RZ ;  /* 0x0000000295117824 */ /* 0x000fe200078e00ff */
[----:B------:R-:W-:Y:S01]  /*1b40*/  IADD3 R28, -R16, 0x10, RZ ;  /* 0x00000010101c7810 */ /* 0x000fe20007ffe1ff */
[----:B------:R-:W-:Y:S01]  /*1b50*/  IMAD R12, R192, c[0x0][0x1f4], R13 ;  /* 0x00007d00c00c7a24 */ /* 0x000fe200078e020d */
[----:B------:R-:W-:Y:S01]  /*1b60*/  SEL R13, RZ, 0x10, P4 ;  /* 0x00000010ff0d7807 */ /* 0x000fe20002000000 */
[----:B------:R-:W-:Y:S01]  /*1b70*/  IMAD.SHL.U32 R14, R134, 0x2, RZ ;  /* 0x00000002860e7824 */ /* 0x000fe200078e00ff */
[----:B------:R-:W-:Y:S02]  /*1b80*/  LOP3.LUT R28, R28, 0xf, RZ, 0xc0, !PT ;  /* 0x0000000f1c1c7812 */ /* 0x000fe400078ec0ff */
[----:B------:R-:W-:Y:S02]  /*1b90*/  IADD3.X R19, R187, R15, R12, P1, !PT ;  /* 0x0000000fbb137210 */ /* 0x000fe40000ffe40c */
[----:B------:R-:W-:-:S02]  /*1ba0*/  LEA R20, P1, R0, c[0x0][0x1c8], 0x1 ;  /* 0x0000720000147a11 */ /* 0x000fc400078208ff */
[----:B------:R-:W-:Y:S02]  /*1bb0*/  IADD3 R27, -R13, 0x10, RZ ;  /* 0x000000100d1b7810 */ /* 0x000fe40007ffe1ff */
[----:B------:R-:W-:Y:S01]  /*1bc0*/  LEA.HI.X R19, R0, c[0x0][0x1cc], R19, 0x1, P1 ;  /* 0x0000730000137a11 */ /* 0x000fe200008f0c13 */
[----:B------:R-:W1:Y:S01]  /*1bd0*/  SHFL.IDX PT, R22, R20, 0x1, 0x181f ;  /* 0x00381f0014167f89 */ /* 0x000e6200000e0000 */
[----:B------:R-:W-:Y:S01]  /*1be0*/  LOP3.LUT R27, R27, 0xf, RZ, 0xc0, !PT ;  /* 0x0000000f1b1b7812 */ /* 0x000fe200078ec0ff */
[----:B------:R-:W-:Y:S01]  /*1bf0*/  IMAD.SHL.U32 R0, R2, 0x2, RZ ;  /* 0x0000000202007824 */ /* 0x000fe200078e00ff */
[----:B------:R-:W-:Y:S01]  /*1c00*/  SHF.L.U64.HI R15, R134, 0x1, R145 ;  /* 0x00000001860f7819 */ /* 0x000fe20000010291 */
[----:B------:R-:W2:Y:S01]  /*1c10*/  SHFL.IDX PT, R23, R19, 0x1, 0x181f ;  /* 0x00381f0013177f89 */ /* 0x000ea200000e0000 */
[----:B------:R-:W-:-:S03]  /*1c20*/  SHF.L.U64.HI R12, R2, 0x1, R133 ;  /* 0x00000001020c7819 */ /* 0x000fc60000010285 */
[----:B------:R-:W-:Y:S01]  /*1c30*/  SHFL.IDX PT, R19, R19, RZ, 0x181f ;  /* 0x00181fff13137589 */ /* 0x000fe200000e0000 */
[----:B-1----:R-:W-:-:S04]  /*1c40*/  IADD3 R28, P2, P1, R28, R22, R17 ;  /* 0x000000161c1c7210 */ /* 0x002fc8000795e011 */
[----:B--2---:R-:W-:Y:S02]  /*1c50*/  IADD3.X R29, RZ, R23, R18, P2, P1 ;  /* 0x00000017ff1d7210 */ /* 0x004fe400017e2412 */
[----:B------:R-:W-:-:S04]  /*1c60*/  IADD3 R26, P2, P1, R27, R22, R14 ;  /* 0x000000161b1a7210 */ /* 0x000fc8000795e00e */
[-C--:B------:R-:W-:Y:S02]  /*1c70*/  IADD3.X R27, RZ, R23.reuse, R15, P2, P1 ;  /* 0x00000017ff1b7210 */ /* 0x080fe400017e240f */
[----:B------:R-:W-:Y:S02]  /*1c80*/  IADD3 R22, P2, P1, R21, R22, R0 ;  /* 0x0000001615167210 */ /* 0x000fe4000795e000 */
[----:B------:R-:W1:Y:S02]  /*1c90*/  SHFL.IDX PT, R21, R20, RZ, 0x181f ;  /* 0x00181fff14157589 */ /* 0x000e6400000e0000 */
[----:B------:R-:W-:Y:S02]  /*1ca0*/  IADD3.X R23, RZ, R23, R12, P2, P1 ;  /* 0x00000017ff177210 */ /* 0x000fe400017e240c */
[----:B-1----:R-:W-:-:S05]  /*1cb0*/  IADD3 R30, P1, R21, R17, RZ ;  /* 0x00000011151e7210 */ /* 0x002fca0007f3e0ff */
[----:B------:R-:W-:Y:S01]  /*1cc0*/  IMAD.X R31, R19, 0x1, R18, P1 ;  /* 0x00000001131f7824 */ /* 0x000fe200008e0612 */
[----:B------:R-:W-:-:S04]  /*1cd0*/  IADD3 R14, P1, R21, R14, RZ ;  /* 0x0000000e150e7210 */ /* 0x000fc80007f3e0ff */
[----:B------:R1:W-:Y:S01]  /*1ce0*/  LDGSTS.E.BYPASS.LTC128B.128 [R9+0x12100], [R30.64], !P5 ;  /* 0x121000001e097fae */ /* 0x0003e2000e901d46 */
[----:B------:R-:W-:Y:S01]  /*1cf0*/  IMAD.X R15, R19, 0x1, R15, P1 ;  /* 0x00000001130f7824 */ /* 0x000fe200008e060f */
[----:B------:R-:W-:-:S04]  /*1d00*/  IADD3 R32, P1, R21, R0, RZ ;  /* 0x0000000015207210 */ /* 0x000fc80007f3e0ff */
[----:B------:R1:W-:Y:S01]  /*1d10*/  LDGSTS.E.BYPASS.LTC128B.128 [R9+0x14100], [R14.64], !P4 ;  /* 0x141000000e097fae */ /* 0x0003e2000e101d46 */
[----:B------:R-:W-:Y:S01]  /*1d20*/  IMAD.X R33, R19, 0x1, R12, P1 ;  /* 0x0000000113217824 */ /* 0x000fe200008e060c */
[----:B------:R-:W-:-:S04]  /*1d30*/  ISETP.NE.U32.AND P1, PT, R16, RZ, PT ;  /* 0x000000ff1000720c */ /* 0x000fc80003f25070 */
[----:B------:R1:W-:Y:S09]  /*1d40*/  LDGSTS.E.BYPASS.LTC128B.128 [R9+0x16100], [R32.64], !P6 ;  /* 0x1610000020097fae */ /* 0x0003f2000f101d46 */
[----:B------:R1:W-:Y:S01]  /*1d50*/  LDGSTS.E.BYPASS.LTC128B.128.ZFILL [R9+0x13100], [R28.64], P1 ;  /* 0x131000001c097fae */ /* 0x0003e20008941d46 */
[----:B------:R-:W-:-:S13]  /*1d60*/  ISETP.NE.U32.AND P1, PT, R13, RZ, PT ;  /* 0x000000ff0d00720c */ /* 0x000fda0003f25070 */
[----:B------:R1:W-:Y:S01]  /*1d70*/  LDGSTS.E.BYPASS.LTC128B.128.ZFILL [R9+0x15100], [R26.64], P1 ;  /* 0x151000001a097fae */ /* 0x0003e20008941d46 */
[----:B------:R-:W-:-:S13]  /*1d80*/  ISETP.NE.U32.AND P1, PT, R147, RZ, PT ;  /* 0x000000ff9300720c */ /* 0x000fda0003f25070 */
[----:B------:R1:W-:Y:S02]  /*1d90*/  LDGSTS.E.BYPASS.LTC128B.128.ZFILL [R9+0x17100], [R22.64], P1 ;  /* 0x1710000016097fae */ /* 0x0003e40008941d46 */
.L_x_1534:
[----:B------:R-:W0:Y:S01]  /*1da0*/  LDGDEPBAR ;  /* 0x00000000000079af */ /* 0x000e220000000000 */
[----:B-1----:R-:W-:Y:S01]  /*1db0*/  SHF.R.S32.HI R13, RZ, 0x4, R10 ;  /* 0x00000004ff0d7819 */ /* 0x002fe2000001140a */
[----:B------:R-:W-:Y:S01]  /*1dc0*/  IMAD.SHL.U32 R0, R8, 0x40, RZ ;  /* 0x0000004008007824 */ /* 0x000fe200078e00ff */
[----:B------:R-:W-:Y:S01]  /*1dd0*/  LEA.HI R84, R11, R6, RZ, 0x5 ;  /* 0x000000060b547211 */ /* 0x000fe200078f28ff */
[----:B------:R-:W-:Y:S01]  /*1de0*/  IMAD.SHL.U32 R4, R4, 0x8, RZ ;  /* 0x0000000804047824 */ /* 0x000fe200078e00ff */
[----:B------:R-:W-:Y:S01]  /*1df0*/  LEA.HI R12, R10, R13, RZ, 0x1 ;  /* 0x0000000d0a0c7211 */ /* 0x000fe200078f08ff */
[----:B------:R-:W-:Y:S01]  /*1e00*/  IMAD.SHL.U32 R10, R5, 0x40, RZ ;  /* 0x00000040050a7824 */ /* 0x000fe200078e00ff */
[----:B------:R-:W-:Y:S01]  /*1e10*/  LOP3.LUT R15, R0, 0x1c0, RZ, 0xc0, !PT ;  /* 0x000001c0000f7812 */ /* 0x000fe200078ec0ff */
[----:B------:R-:W-:Y:S01]  /*1e20*/  IMAD.SHL.U32 R7, R7, 0x40, RZ ;  /* 0x0000004007077824 */ /* 0x000fe200078e00ff */
[----:B------:R-:W-:Y:S01]  /*1e30*/  LOP3.LUT R12, R12, 0xfffffffe, RZ, 0xc0, !PT ;  /* 0xfffffffe0c0c7812 */ /* 0x000fe200078ec0ff */
[----:B------:R-:W-:Y:S01]  /*1e40*/  IMAD.SHL.U32 R0, R84, 0x20, RZ ;  /* 0x0000002054007824 */ /* 0x000fe200078e00ff */
[----:B------:R-:W-:Y:S01]  /*1e50*/  LOP3.LUT R4, R15, 0x8, R4, 0xf8, !PT ;  /* 0x000000080f047812 */ /* 0x000fe200078ef804 */
[----:B------:R-:W-:Y:S01]  /*1e60*/  IMAD.MOV.U32 R11, RZ, RZ, 0x20 ;  /* 0x00000020ff0b7424 */ /* 0x000fe200078e00ff */
[----:B------:R-:W-:Y:S01]  /*1e70*/  SHF.R.U32.HI R15, RZ, 0x3, R15 ;  /* 0x00000003ff0f7819 */ /* 0x000fe2000001160f */
[----:B------:R-:W-:Y:S01]  /*1e80*/  IMAD.IADD R12, R13, 0x1, -R12 ;  /* 0x000000010d0c7824 */ /* 0x000fe200078e0a0c */
[----:B------:R-:W-:Y:S01]  /*1e90*/  LOP3.LUT R10, R10, 0x1c0, RZ, 0xc0, !PT ;  /* 0x000001c00a0a7812 */ /* 0x000fe200078ec0ff */
[----:B------:R-:W-:Y:S01]  /*1ea0*/  IMAD.SHL.U32 R181, R181, 0x2, RZ ;  /* 0x00000002b5b57824 */ /* 0x000fe200078e00ff */
[----:B------:R-:W-:Y:S01]  /*1eb0*/  LOP3.LUT R15, R4, R15, RZ, 0x3c, !PT ;  /* 0x0000000f040f7212 */ /* 0x000fe200078e3cff */
[----:B------:R-:W-:Y:S01]  /*1ec0*/  IMAD.SHL.U32 R13, R12, 0x8, RZ ;  /* 0x000000080c0d7824 */ /* 0x000fe200078e00ff */
[----:B------:R-:W-:-:S02]  /*1ed0*/  LOP3.LUT R7, R7, 0xfffffe00, RZ, 0xc0, !PT ;  /* 0xfffffe0007077812 */ /* 0x000fc400078ec0ff */
[----:B------:R-:W-:Y:S01]  /*1ee0*/  LOP3.LUT R0, R0, 0x7ffffc00, RZ, 0xc0, !PT ;  /* 0x7ffffc0000007812 */ /* 0x000fe200078ec0ff */
[----:B------:R-:W-:Y:S01]  /*1ef0*/  IMAD R182, R12, 0x200, R15 ;  /* 0x000002000cb67824 */ /* 0x000fe200078e020f */
[----:B------:R-:W-:Y:S01]  /*1f00*/  LOP3.LUT R4, R10, 0x8, R13, 0xf8, !PT ;  /* 0x000000080a047812 */ /* 0x000fe200078ef80d */
[----:B------:R-:W-:-:S04]  /*1f10*/  DEPBAR.LE SB0, 0x3 ;  /* 0x000080c00000791a */ /* 0x000fc80000000000 */
[----:B------:R-:W-:-:S04]  /*1f20*/  DEPBAR.LE SB0, 0x2 ;  /* 0x000080800000791a */ /* 0x000fc80000000000 */
[----:B------:R-:W-:Y:S01]  /*1f30*/  SHF.R.U32.HI R13, RZ, 0x3, R10 ;  /* 0x00000003ff0d7819 */ /* 0x000fe2000001160a */
[----:B------:R-:W-:Y:S01]  /*1f40*/  IMAD.SHL.U32 R182, R182, 0x2, RZ ;  /* 0x00000002b6b67824 */ /* 0x000fe200078e00ff */
[----:B------:R-:W-:Y:S01]  /*1f50*/  BAR.SYNC.DEFER_BLOCKING 0x0 ;  /* 0x0000000000007b1d */ /* 0x000fe20000010000 */
[----:B------:R-:W-:Y:S02]  /*1f60*/  ISETP.NE.AND P1, PT, R24, RZ, PT ;  /* 0x000000ff1800720c */ /* 0x000fe40003f25270 */
[----:B------:R-:W-:Y:S02]  /*1f70*/  LOP3.LUT R4, R4, R13, RZ, 0x3c, !PT ;  /* 0x0000000d04047212 */ /* 0x000fe400078e3cff */
[----:B------:R-:W-:Y:S02]  /*1f80*/  SEL R11, R11, 0xffffffe0, !P0 ;  /* 0xffffffe00b0b7807 */ /* 0x000fe40004000000 */
[----:B------:R-:W-:-:S03]  /*1f90*/  IADD3 R0, R4, R7, R0 ;  /* 0x0000000704007210 */ /* 0x000fc60007ffe000 */
[----:B------:R-:W-:Y:S01]  /*1fa0*/  IMAD.IADD R86, R182, 0x1, R11 ;  /* 0x00000001b6567824 */ /* 0x000fe200078e020b */
[C---:B------:R-:W-:Y:S01]  /*1fb0*/  LEA R184, R0.reuse, 0x18100, 0x1 ;  /* 0x0001810000b87811 */ /* 0x040fe200078e08ff */
[----:B------:R-:W-:-:S04]  /*1fc0*/  IMAD.SHL.U32 R32, R0, 0x2, RZ ;  /* 0x0000000200207824 */ /* 0x000fc800078e00ff */
[----:B------:R-:W-:Y:S01]  /*1fd0*/  IMAD.IADD R180, R184, 0x1, R181 ;  /* 0x00000001b8b47824 */ /* 0x000fe200078e02b5 */
[----:B------:R1:W2:Y:S04]  /*1fe0*/  LDSM.16.M88.4 R16, [R182+0xc100] ;  /* 0x00c10000b610783b */ /* 0x0002a80000000200 */
[----:B------:R1:W3:Y:S04]  /*1ff0*/  LDSM.16.M88.4 R60, [R182+0xc900] ;  /* 0x00c90000b63c783b */ /* 0x0002e80000000200 */
[----:B------:R1:W4:Y:S04]  /*2000*/  LDSM.16.M88.4 R52, [R182+0xd100] ;  /* 0x00d10000b634783b */ /* 0x0003280000000200 */
[----:B------:R1:W1:Y:S04]  /*2010*/  LDSM.16.M88.4 R28, [R182+0xd900] ;  /* 0x00d90000b61c783b */ /* 0x0002680000000200 */
[----:B------:R1:W1:Y:S04]  /*2020*/  LDSM.16.M88.4 R12, [R86+0xc100] ;  /* 0x00c10000560c783b */ /* 0x0002680000000200 */
[----:B------:R1:W1:Y:S04]  /*2030*/  LDSM.16.M88.4 R80, [R86+0xc900] ;  /* 0x00c900005650783b */ /* 0x0002680000000200 */
[----:B------:R1:W1:Y:S04]  /*2040*/  LDSM.16.M88.4 R40, [R86+0xd100] ;  /* 0x00d100005628783b */ /* 0x0002680000000200 */
[----:B------:R1:W1:Y:S04]  /*2050*/  LDSM.16.M88.4 R36, [R86+0xd900] ;  /* 0x00d900005624783b */ /* 0x0002680000000200 */
[----:B------:R-:W1:Y:S04]  /*2060*/  LDSM.16.M88.4 R32, [R32+0x18100] ;  /* 0x018100002020783b */ /* 0x000e680000000200 */
[----:B------:R1:W1:Y:S01]  /*2070*/  LDSM.16.M88.4 R44, [R180] ;  /* 0x00000000b42c783b */ /* 0x0002620000000200 */
[----:B------:R-:W-:Y:S05]  /*2080*/  @!P1 BRA `(.L_x_1535) ;  /* 0x0000034000009947 */ /* 0x000fea0003800000 */
[----:B------:R-:W-:Y:S01]  /*2090*/  SHF.R.S32.HI R0, RZ, 0x1f, R193 ;  /* 0x0000001fff007819 */ /* 0x000fe200000114c1 */
[----:B------:R-:W-:Y:S01]  /*20a0*/  IMAD.WIDE.U32 R20, R193, c[0x0][0x208], RZ ;  /* 0x00008200c1147a25 */ /* 0x000fe200078e00ff */
[----:B------:R-:W-:-:S02]  /*20b0*/  SEL R22, RZ, 0x10, P5 ;  /* 0x00000010ff167807 */ /* 0x000fc40002800000 */
[C---:B------:R-:W-:Y:S01]  /*20c0*/  SHF.L.U64.HI R24, R149.reuse, 0x1, R146 ;  /* 0x0000000195187819 */ /* 0x040fe20000010292 */
[----:B------:R-:W-:Y:S01]  /*20d0*/  IMAD R0, R0, c[0x0][0x208], RZ ;  /* 0x0000820000007a24 */ /* 0x000fe200078e02ff */
[----:B------:R-:W-:Y:S01]  /*20e0*/  IADD3 R56, -R22, 0x10, RZ ;  /* 0x0000001016387810 */ /* 0x000fe20007ffe1ff */
[----:B------:R-:W-:Y:S01]  /*20f0*/  IMAD.SHL.U32 R23, R149, 0x2, RZ ;  /* 0x0000000295177824 */ /* 0x000fe200078e00ff */
[----:B------:R-:W-:Y:S01]  /*2100*/  IADD3 R27, -R147, 0x10, RZ ;  /* 0x00000010931b7810 */ /* 0x000fe20007ffe1ff */
[----:B------:R-:W-:Y:S01]  /*2110*/  IMAD R10, R193, c[0x0][0x20c], R0 ;  /* 0x00008300c10a7a24 */ /* 0x000fe200078e0200 */
[----:B------:R-:W-:Y:S02]  /*2120*/  SHF.R.S32.HI R0, RZ, 0x1f, R192 ;  /* 0x0000001fff007819 */ /* 0x000fe400000114c0 */
[----:B------:R-:W-:Y:S01]  /*2130*/  LOP3.LUT R56, R56, 0xf, RZ, 0xc0, !PT ;  /* 0x0000000f38387812 */ /* 0x000fe200078ec0ff */
[----:B------:R-:W-:Y:S01]  /*2140*/  IMAD.IADD R21, R21, 0x1, R10 ;  /* 0x0000000115157824 */ /* 0x000fe200078e020a */
[----:B------:R-:W-:Y:S01]  /*2150*/  LOP3.LUT R27, R27, 0xf, RZ, 0xc0, !PT ;  /* 0x0000000f1b1b7812 */ /* 0x000fe200078ec0ff */
[----:B------:R-:W-:-:S02]  /*2160*/  IMAD R25, R0, c[0x0][0x218], RZ ;  /* 0x0000860000197a24 */ /* 0x000fc400078e02ff */
[----:B------:R-:W-:Y:S01]  /*2170*/  IMAD.WIDE.U32 R10, R192, c[0x0][0x218], R20 ;  /* 0x00008600c00a7a25 */ /* 0x000fe200078e0014 */
[----:B------:R-:W-:-:S03]  /*2180*/  SHF.L.U64.HI R21, R134, 0x1, R145 ;  /* 0x0000000186157819 */ /* 0x000fc60000010291 */
[----:B------:R-:W-:Y:S01]  /*2190*/  IMAD R25, R192, c[0x0][0x21c], R25 ;  /* 0x00008700c0197a24 */ /* 0x000fe200078e0219 */
[----:B------:R-:W-:Y:S01]  /*21a0*/  IADD3 R0, P1, R198, R10, RZ ;  /* 0x0000000ac6007210 */ /* 0x000fe20007f3e0ff */
[----:B------:R-:W-:Y:S01]  /*21b0*/  IMAD.SHL.U32 R20, R134, 0x2, RZ ;  /* 0x0000000286147824 */ /* 0x000fe200078e00ff */
[----:B------:R-:W-:Y:S02]  /*21c0*/  SHF.L.U64.HI R10, R2, 0x1, R133 ;  /* 0x00000001020a7819 */ /* 0x000fe40000010285 */
[----:B------:R-:W-:Y:S02]  /*21d0*/  IADD3.X R25, R186, R11, R25, P1, !PT ;  /* 0x0000000bba197210 */ /* 0x000fe40000ffe419 */
[C---:B------:R-:W-:Y:S02]  /*21e0*/  LEA R26, P1, R0.reuse, c[0x0][0x1f8], 0x1 ;  /* 0x00007e00001a7a11 */ /* 0x040fe400078208ff */
[----:B------:R-:W-:Y:S02]  /*21f0*/  SEL R11, RZ, 0x10, P4 ;  /* 0x00000010ff0b7807 */ /* 0x000fe40002000000 */
[----:B------:R-:W-:Y:S01]  /*2200*/  LEA.HI.X R25, R0, c[0x0][0x1fc], R25, 0x1, P1 ;  /* 0x00007f0000197a11 */ /* 0x000fe200008f0c19 */
[----:B------:R-:W5:Y:S01]  /*2210*/  SHFL.IDX PT, R48, R26, 0x1, 0x181f ;  /* 0x00381f001a307f89 */ /* 0x000f6200000e0000 */
[----:B------:R-:W-:Y:S01]  /*2220*/  IADD3 R51, -R11, 0x10, RZ ;  /* 0x000000100b337810 */ /* 0x000fe20007ffe1ff */
[----:B------:R-:W-:-:S02]  /*2230*/  IMAD.SHL.U32 R0, R2, 0x2, RZ ;  /* 0x0000000202007824 */ /* 0x000fc400078e00ff */
[----:B------:R-:W4:Y:S01]  /*2240*/  SHFL.IDX PT, R49, R25, 0x1, 0x181f ;  /* 0x00381f0019317f89 */ /* 0x000f2200000e0000 */
[----:B------:R-:W-:-:S03]  /*2250*/  LOP3.LUT R51, R51, 0xf, RZ, 0xc0, !PT ;  /* 0x0000000f33337812 */ /* 0x000fc600078ec0ff */
[----:B------:R-:W-:Y:S01]  /*2260*/  SHFL.IDX PT, R25, R25, RZ, 0x181f ;  /* 0x00181fff19197589 */ /* 0x000fe200000e0000 */
[----:B-----5:R-:W-:-:S04]  /*2270*/  IADD3 R56, P2, P1, R56, R48, R23 ;  /* 0x0000003038387210 */ /* 0x020fc8000795e017 */
[----:B----4-:R-:W-:Y:S02]  /*2280*/  IADD3.X R57, RZ, R49, R24, P2, P1 ;  /* 0x00000031ff397210 */ /* 0x010fe400017e2418 */
[----:B------:R-:W-:-:S04]  /*2290*/  IADD3 R50, P2, P1, R51, R48, R20 ;  /* 0x0000003033327210 */ /* 0x000fc8000795e014 */
[-C--:B------:R-:W-:Y:S02]  /*22a0*/  IADD3.X R51, RZ, R49.reuse, R21, P2, P1 ;  /* 0x00000031ff337210 */ /* 0x080fe400017e2415 */
[----:B------:R-:W-:Y:S02]  /*22b0*/  IADD3 R48, P2, P1, R27, R48, R0 ;  /* 0x000000301b307210 */ /* 0x000fe4000795e000 */
[----:B------:R-:W4:Y:S02]  /*22c0*/  SHFL.IDX PT, R27, R26, RZ, 0x181f ;  /* 0x00181fff1a1b7589 */ /* 0x000f2400000e0000 */
[----:B------:R-:W-:Y:S02]  /*22d0*/  IADD3.X R49, RZ, R49, R10, P2, P1 ;  /* 0x00000031ff317210 */ /* 0x000fe400017e240a */
[----:B----4-:R-:W-:-:S05]  /*22e0*/  IADD3 R58, P1, R27, R23, RZ ;  /* 0x000000171b3a7210 */ /* 0x010fca0007f3e0ff */
        /* <DEDUP_REMOVED lines=14> */
.L_x_1535:
[----:B------:R-:W-:Y:S01]  /*23d0*/  IMAD.MOV.U32 R0, RZ, RZ, 0x40 ;  /* 0x00000040ff007424 */ /* 0x000fe200078e00ff */
[----:B------:R-:W-:Y:S01]  /*23e0*/  LOP3.LUT P1, RZ, R5, 0x4, RZ, 0xc0, !PT ;  /* 0x0000000405ff7812 */ /* 0x000fe2000782c0ff */
[C---:B-12-4-:R-:W-:Y:S01]  /*23f0*/  HMMA.16816.F32.BF16 R20, R32.reuse, R16, RZ ;  /* 0x000000102014723c */ /* 0x056fe200000418ff */
[----:B------:R-:W0:Y:S01]  /*2400*/  LDGDEPBAR ;  /* 0x00000000000079af */ /* 0x000e220000000000 */
[----:B------:R-:W-:Y:S01]  /*2410*/  IMAD.IADD R176, R7, 0x1, R4 ;  /* 0x0000000107b07824 */ /* 0x000fe200078e0204 */
[----:B------:R-:W-:Y:S02]  /*2420*/  SEL R5, R0, 0xffffffc0, !P1 ;  /* 0xffffffc000057807 */ /* 0x000fe40004800000 */
[----:B------:R-:W-:Y:S01]  /*2430*/  LOP3.LUT P1, RZ, R8, 0x4, RZ, 0xc0, !PT ;  /* 0x0000000408ff7812 */ /* 0x000fe2000782c0ff */
[----:B------:R-:W-:Y:S02]  /*2440*/  IMAD.SHL.U32 R176, R176, 0x2, RZ ;  /* 0x00000002b0b07824 */ /* 0x000fe400078e00ff */
[--C-:B------:R-:W-:Y:S01]  /*2450*/  IMAD.IADD R178, R184, 0x1, R5.reuse ;  /* 0x00000001b8b27824 */ /* 0x100fe200078e0205 */
[----:B------:R-:W-:Y:S01]  /*2460*/  SEL R179, R0, 0xffffffc0, !P1 ;  /* 0xffffffc000b37807 */ /* 0x000fe20004800000 */
[----:B------:R-:W-:Y:S01]  /*2470*/  HMMA.16816.F32.BF16 R16, R32, R18, RZ ;  /* 0x000000122010723c */ /* 0x000fe200000418ff */
[----:B------:R-:W-:-:S02]  /*2480*/  IMAD.IADD R177, R180, 0x1, R5 ;  /* 0x00000001b4b17824 */ /* 0x000fc400078e0205 */
[----:B------:R-:W-:Y:S01]  /*2490*/  LDSM.16.M88.4 R24, [R178] ;  /* 0x00000000b218783b */ /* 0x000fe20000000200 */
[----:B------:R-:W-:Y:S02]  /*24a0*/  IMAD.IADD R85, R182, 0x1, R179 ;  /* 0x00000001b6557824 */ /* 0x000fe400078e02b3 */
[----:B------:R-:W-:Y:S02]  /*24b0*/  IMAD.IADD R0, R179, 0x1, R86 ;  /* 0x00000001b3007824 */ /* 0x000fe400078e0256 */
[----:B---3--:R-:W-:Y:S01]  /*24c0*/  HMMA.16816.F32.BF16 R64, R32, R60, RZ ;  /* 0x0000003c2040723c */ /* 0x008fe200000418ff */
[----:B------:R-:W1:Y:S01]  /*24d0*/  LDSM.16.M88.4 R8, [R85+0xc100] ;  /* 0x00c100005508783b */ /* 0x000e620000000200 */
[--C-:B------:R-:W-:Y:S02]  /*24e0*/  IMAD.IADD R135, R5, 0x1, R176.reuse ;  /* 0x0000000105877824 */ /* 0x100fe400078e02b0 */
[C---:B------:R-:W-:Y:S01]  /*24f0*/  IMAD.IADD R172, R181.reuse, 0x1, R176 ;  /* 0x00000001b5ac7824 */ /* 0x040fe200078e02b0 */
[----:B------:R-:W2:Y:S01]  /*2500*/  LDSM.16.M88.4 R76, [R85+0xc900] ;  /* 0x00c90000554c783b */ /* 0x000ea20000000200 */
[----:B------:R-:W-:-:S02]  /*2510*/  IMAD.IADD R162, R181, 0x1, R135 ;  /* 0x00000001b5a27824 */ /* 0x000fc400078e0287 */
[----:B------:R-:W-:Y:S01]  /*2520*/  HMMA.16816.F32.BF16 R56, R32, R52, RZ ;  /* 0x000000342038723c */ /* 0x000fe200000418ff */
[----:B------:R-:W-:Y:S01]  /*2530*/  LDSM.16.M88.4 R68, [R85+0xd900] ;  /* 0x00d900005544783b */ /* 0x000fe20000000200 */
[----:B------:R-:W-:-:S03]  /*2540*/  IMAD.IADD R5, R5, 0x1, R172 ;  /* 0x0000000105057824 */ /* 0x000fc600078e02ac */
[----:B------:R-:W-:Y:S03]  /*2550*/  LDSM.16.M88.4 R72, [R85+0xd100] ;  /* 0x00d100005548783b */ /* 0x000fe60000000200 */
[----:B------:R-:W-:Y:S08]  /*2560*/  HMMA.16816.F32.BF16 R20, R44, R12, R20 ;  /* 0x0000000c2c14723c */ /* 0x000ff00000041814 */
[C---:B------:R-:W-:Y:S08]  /*2570*/  HMMA.16816.F32.BF16 R60, R32.reuse, R62, RZ ;  /* 0x0000003e203c723c */ /* 0x040ff000000418ff */
[C---:B------:R-:W-:Y:S08]  /*2580*/  HMMA.16816.F32.BF16 R52, R32.reuse, R54, RZ ;  /* 0x000000362034723c */ /* 0x040ff000000418ff */
[C---:B------:R-:W-:Y:S08]  /*2590*/  HMMA.16816.F32.BF16 R48, R32.reuse, R28, RZ ;  /* 0x0000001c2030723c */ /* 0x040ff000000418ff */
[----:B------:R-:W-:Y:S01]  /*25a0*/  HMMA.16816.F32.BF16 R32, R32, R30, RZ ;  /* 0x0000001e2020723c */ /* 0x000fe200000418ff */
[----:B------:R-:W-:Y:S07]  /*25b0*/  LDSM.16.M88.4 R28, [R177] ;  /* 0x00000000b11c783b */ /* 0x000fee0000000200 */
[C---:B------:R-:W-:Y:S01]  /*25c0*/  HMMA.16816.F32.BF16 R16, R44.reuse, R14, R16 ;  /* 0x0000000e2c10723c */ /* 0x040fe20000041810 */
[----:B------:R-:W3:Y:S07]  /*25d0*/  LDSM.16.M88.4 R12, [R0+0xc100] ;  /* 0x00c10000000c783b */ /* 0x000eee0000000200 */
[----:B------:R-:W-:Y:S08]  /*25e0*/  HMMA.16816.F32.BF16 R64, R44, R80, R64 ;  /* 0x000000502c40723c */ /* 0x000ff00000041840 */
[----:B-1----:R-:W-:Y:S08]  /*25f0*/  HMMA.16816.F32.BF16 R20, R24, R8, R20 ;  /* 0x000000081814723c */ /* 0x002ff00000041814 */
[C---:B------:R-:W-:Y:S01]  /*2600*/  HMMA.16816.F32.BF16 R60, R44.reuse, R82, R60 ;  /* 0x000000522c3c723c */ /* 0x040fe2000004183c */
[----:B------:R-:W1:Y:S07]  /*2610*/  LDSM.16.M88.4 R80, [R0+0xc900] ;  /* 0x00c900000050783b */ /* 0x000e6e0000000200 */
[C---:B------:R-:W-:Y:S08]  /*2620*/  HMMA.16816.F32.BF16 R56, R44.reuse, R40, R56 ;  /* 0x000000282c38723c */ /* 0x040ff00000041838 */
[C---:B------:R-:W-:Y:S01]  /*2630*/  HMMA.16816.F32.BF16 R52, R44.reuse, R42, R52 ;  /* 0x0000002a2c34723c */ /* 0x040fe20000041834 */
[----:B------:R-:W-:Y:S07]  /*2640*/  LDSM.16.M88.4 R40, [R0+0xd100] ;  /* 0x00d100000028783b */ /* 0x000fee0000000200 */
[C---:B------:R-:W-:Y:S08]  /*2650*/  HMMA.16816.F32.BF16 R48, R44.reuse, R36, R48 ;  /* 0x000000242c30723c */ /* 0x040ff00000041830 */
[----:B------:R-:W-:Y:S01]  /*2660*/  HMMA.16816.F32.BF16 R44, R44, R38, R32 ;  /* 0x000000262c2c723c */ /* 0x000fe20000041820 */
[----:B------:R-:W-:Y:S04]  /*2670*/  LDSM.16.M88.4 R36, [R184+0x4000] ;  /* 0x00400000b824783b */ /* 0x000fe80000000200 */
[----:B------:R-:W-:Y:S03]  /*2680*/  LDSM.16.M88.4 R32, [R0+0xd900] ;  /* 0x00d900000020783b */ /* 0x000fe60000000200 */
[C---:B------:R-:W-:Y:S01]  /*2690*/  HMMA.16816.F32.BF16 R16, R24.reuse, R10, R16 ;  /* 0x0000000a1810723c */ /* 0x040fe20000041810 */
[----:B------:R-:W4:Y:S07]  /*26a0*/  LDSM.16.M88.4 R8, [R182+0xe100] ;  /* 0x00e10000b608783b */ /* 0x000f2e0000000200 */
[----:B--2---:R-:W-:Y:S08]  /*26b0*/  HMMA.16816.F32.BF16 R64, R24, R76, R64 ;  /* 0x0000004c1840723c */ /* 0x004ff00000041840 */
[----:B---3--:R-:W-:Y:S08]  /*26c0*/  HMMA.16816.F32.BF16 R20, R28, R12, R20 ;  /* 0x0000000c1c14723c */ /* 0x008ff00000041814 */
[C---:B------:R-:W-:Y:S08]  /*26d0*/  HMMA.16816.F32.BF16 R48, R24.reuse, R68, R48 ;  /* 0x000000441830723c */ /* 0x040ff00000041830 */
[C---:B------:R-:W-:Y:S01]  /*26e0*/  HMMA.16816.F32.BF16 R44, R24.reuse, R70, R44 ;  /* 0x00000046182c723c */ /* 0x040fe2000004182c */
[----:B------:R-:W-:Y:S07]  /*26f0*/  LDSM.16.M88.4 R68, [R182+0xf900] ;  /* 0x00f90000b644783b */ /* 0x000fee0000000200 */
[C---:B------:R-:W-:Y:S08]  /*2700*/  HMMA.16816.F32.BF16 R56, R24.reuse, R72, R56 ;  /* 0x000000481838723c */ /* 0x040ff00000041838 */
[C---:B------:R-:W-:Y:S01]  /*2710*/  HMMA.16816.F32.BF16 R52, R24.reuse, R74, R52 ;  /* 0x0000004a1834723c */ /* 0x040fe20000041834 */
[----:B------:R-:W-:Y:S07]  /*2720*/  LDSM.16.M88.4 R72, [R182+0xf100] ;  /* 0x00f10000b648783b */ /* 0x000fee0000000200 */
[----:B------:R-:W-:Y:S01]  /*2730*/  HMMA.16816.F32.BF16 R60, R24, R78, R60 ;  /* 0x0000004e183c723c */ /* 0x000fe2000004183c */
[----:B------:R-:W2:Y:S04]  /*2740*/  LDSM.16.M88.4 R76, [R182+0xe900] ;  /* 0x00e90000b64c783b */ /* 0x000ea80000000200 */
[----:B------:R-:W-:Y:S03]  /*2750*/  LDSM.16.M88.4 R24, [R180+0x4000] ;  /* 0x00400000b418783b */ /* 0x000fe60000000200 */
[C---:B------:R-:W-:Y:S01]  /*2760*/  HMMA.16816.F32.BF16 R16, R28.reuse, R14, R16 ;  /* 0x0000000e1c10723c */ /* 0x040fe20000041810 */
[----:B------:R-:W3:Y:S07]  /*2770*/  LDSM.16.M88.4 R12, [R86+0xe100] ;  /* 0x00e10000560c783b */ /* 0x000eee0000000200 */
[----:B-1----:R-:W-:Y:S08]  /*2780*/  HMMA.16816.F32.BF16 R64, R28, R80, R64 ;  /* 0x000000501c40723c */ /* 0x002ff00000041840 */
[----:B----4-:R-:W-:Y:S08]  /*2790*/  HMMA.16816.F32.BF16 R20, R36, R8, R20 ;  /* 0x000000082414723c */ /* 0x010ff00000041814 */
[C---:B------:R-:W-:Y:S08]  /*27a0*/  HMMA.16816.F32.BF16 R48, R28.reuse, R32, R48 ;  /* 0x000000201c30723c */ /* 0x040ff00000041830 */
[C---:B------:R-:W-:Y:S01]  /*27b0*/  HMMA.16816.F32.BF16 R44, R28.reuse, R34, R44 ;  /* 0x000000221c2c723c */ /* 0x040fe2000004182c */
[----:B------:R-:W-:Y:S07]  /*27c0*/  LDSM.16.M88.4 R32, [R86+0xf100] ;  /* 0x00f100005620783b */ /* 0x000fee0000000200 */
[C---:B------:R-:W-:Y:S08]  /*27d0*/  HMMA.16816.F32.BF16 R56, R28.reuse, R40, R56 ;  /* 0x000000281c38723c */ /* 0x040ff00000041838 */
[C---:B------:R-:W-:Y:S01]  /*27e0*/  HMMA.16816.F32.BF16 R52, R28.reuse, R42, R52 ;  /* 0x0000002a1c34723c */ /* 0x040fe20000041834 */
[----:B------:R-:W-:Y:S07]  /*27f0*/  LDSM.16.M88.4 R40, [R178+0x4000] ;  /* 0x00400000b228783b */ /* 0x000fee0000000200 */
[----:B------:R-:W-:Y:S01]  /*2800*/  HMMA.16816.F32.BF16 R60, R28, R82, R60 ;  /* 0x000000521c3c723c */ /* 0x000fe2000004183c */
[----:B------:R-:W1:Y:S04]  /*2810*/  LDSM.16.M88.4 R80, [R86+0xe900] ;  /* 0x00e900005650783b */ /* 0x000e680000000200 */
        /* <DEDUP_REMOVED lines=23> */
[----:B------:R-:W1:Y:S07]  /*2990*/  LDSM.16.M88.4 R32, [R0+0xe900] ;  /* 0x00e900000020783b */ /* 0x000e6e0000000200 */
        /* <DEDUP_REMOVED lines=35> */
[----:B------:R-:W2:Y:S07]  /*2bd0*/  LDSM.16.M88.4 R68, [R85+0x10900] ;  /* 0x010900005544783b */ /* 0x000eae0000000200 */
[C---:B------:R-:W-:Y:S08]  /*2be0*/  HMMA.16816.F32.BF16 R56, R80.reuse, R72, R56 ;  /* 0x000000485038723c */ /* 0x040ff00000041838 */
[----:B------:R-:W-:Y:S08]  /*2bf0*/  HMMA.16816.F32.BF16 R52, R80, R74, R52 ;  /* 0x0000004a5034723c */ /* 0x000ff00000041834 */
[----:B------:R-:W-:Y:S01]  /*2c00*/  HMMA.16816.F32.BF16 R72, R40, R38, R16 ;  /* 0x000000262848723c */ /* 0x000fe20000041810 */
[----:B------:R-:W-:Y:S04]  /*2c10*/  LDSM.16.M88.4 R36, [R177+0x8000] ;  /* 0x00800000b124783b */ /* 0x000fe80000000200 */
[----:B------:R-:W3:Y:S03]  /*2c20*/  LDSM.16.M88.4 R16, [R0+0x10100] ;  /* 0x010100000010783b */ /* 0x000ee60000000200 */
[----:B------:R-:W-:Y:S08]  /*2c30*/  HMMA.16816.F32.BF16 R60, R80, R78, R60 ;  /* 0x0000004e503c723c */ /* 0x000ff0000004183c */
[----:B-1----:R-:W-:Y:S08]  /*2c40*/  HMMA.16816.F32.BF16 R64, R40, R32, R64 ;  /* 0x000000202840723c */ /* 0x002ff00000041840 */
[----:B----4-:R-:W-:Y:S08]  /*2c50*/  HMMA.16816.F32.BF16 R20, R12, R8, R20 ;  /* 0x000000080c14723c */ /* 0x010ff00000041814 */
[C---:B------:R-:W-:Y:S08]  /*2c60*/  HMMA.16816.F32.BF16 R48, R40.reuse, R24, R48 ;  /* 0x000000182830723c */ /* 0x040ff00000041830 */
[----:B------:R-:W-:Y:S01]  /*2c70*/  HMMA.16816.F32.BF16 R44, R40, R26, R44 ;  /* 0x0000001a282c723c */ /* 0x000fe2000004182c */
[----:B------:R-:W1:Y:S07]  /*2c80*/  LDSM.16.M88.4 R24, [R85+0x11100] ;  /* 0x011100005518783b */ /* 0x000e6e0000000200 */
[----:B------:R-:W-:Y:S01]  /*2c90*/  HMMA.16816.F32.BF16 R72, R12, R10, R72 ;  /* 0x0000000a0c48723c */ /* 0x000fe20000041848 */
[----:B------:R-:W4:Y:S07]  /*2ca0*/  LDSM.16.M88.4 R8, [R0+0x10900] ;  /* 0x010900000008783b */ /* 0x000f2e0000000200 */
[C---:B------:R-:W-:Y:S01]  /*2cb0*/  HMMA.16816.F32.BF16 R60, R40.reuse, R34, R60 ;  /* 0x00000022283c723c */ /* 0x040fe2000004183c */
[----:B------:R-:W-:Y:S07]  /*2cc0*/  LDSM.16.M88.4 R32, [R0+0x11100] ;  /* 0x011100000020783b */ /* 0x000fee0000000200 */
[C---:B------:R-:W-:Y:S07]  /*2cd0*/  HMMA.16816.F32.BF16 R56, R40.reuse, R28, R56 ;  /* 0x0000001c2838723c */ /* 0x040fee0000041838 */
[----:B------:R-:W-:Y:S01]  /*2ce0*/  LOP3.LUT R29, R84, 0xffffffe0, RZ, 0xc0, !PT ;  /* 0xffffffe0541d7812 */ /* 0x000fe200078ec0ff */
[----:B------:R-:W-:Y:S04]  /*2cf0*/  HMMA.16816.F32.BF16 R52, R40, R30, R52 ;  /* 0x0000001e2834723c */ /* 0x000fe80000041834 */
[----:B------:R-:W-:-:S02]  /*2d00*/  IMAD.IADD R6, R6, 0x1, -R29 ;  /* 0x0000000106067824 */ /* 0x000fc400078e0a1d */
[----:B------:R-:W5:Y:S02]  /*2d10*/  LDSM.16.M88.4 R28, [R85+0x11900] ;  /* 0x01190000551c783b */ /* 0x000f640000000200 */
[----:B--2---:R-:W-:Y:S08]  /*2d20*/  HMMA.16816.F32.BF16 R64, R12, R68, R64 ;  /* 0x000000440c40723c */ /* 0x004ff00000041840 */
[----:B---3--:R-:W-:Y:S07]  /*2d30*/  HMMA.16816.F32.BF16 R20, R36, R16, R20 ;  /* 0x000000102414723c */ /* 0x008fee0000041814 */
[----:B------:R-:W-:Y:S01]  /*2d40*/  SHF.R.S32.HI R17, RZ, 0x1f, R6 ;  /* 0x0000001fff117819 */ /* 0x000fe20000011406 */
[----:B------:R-:W-:Y:S03]  /*2d50*/  HMMA.16816.F32.BF16 R60, R12, R70, R60 ;  /* 0x000000460c3c723c */ /* 0x000fe6000004183c */
[----:B------:R-:W-:-:S04]  /*2d60*/  LEA.HI R16, R17, R6, RZ, 0x2 ;  /* 0x0000000611107211 */ /* 0x000fc800078f10ff */
[----:B------:R-:W-:Y:S01]  /*2d70*/  LOP3.LUT R17, R16, 0x7ffffffc, RZ, 0xc0, !PT ;  /* 0x7ffffffc10117812 */ /* 0x000fe200078ec0ff */
[----:B------:R-:W-:Y:S04]  /*2d80*/  HMMA.16816.F32.BF16 R72, R36, R18, R72 ;  /* 0x000000122448723c */ /* 0x000fe80000041848 */
[----:B------:R-:W-:Y:S02]  /*2d90*/  IMAD.IADD R6, R6, 0x1, -R17 ;  /* 0x0000000106067824 */ /* 0x000fe400078e0a11 */
[----:B------:R2:W3:Y:S01]  /*2da0*/  LDSM.16.M88.4 R16, [R0+0x11900] ;  /* 0x011900000010783b */ /* 0x0004e20000000200 */
[----:B------:R-:W-:-:S04]  /*2db0*/  DEPBAR.LE SB0, 0x2 ;  /* 0x000080800000791a */ /* 0x000fc80000000000 */
[----:B------:R-:W-:Y:S01]  /*2dc0*/  IMAD R3, R6, -0x2, R3 ;  /* 0xfffffffe06037824 */ /* 0x000fe200078e0203 */
[----:B-1----:R-:W-:Y:S01]  /*2dd0*/  HMMA.16816.F32.BF16 R56, R12, R24, R56 ;  /* 0x000000180c38723c */ /* 0x002fe20000041838 */
[----:B------:R-:W-:Y:S03]  /*2de0*/  BAR.SYNC.DEFER_BLOCKING 0x0 ;  /* 0x0000000000007b1d */ /* 0x000fe60000010000 */
[----:B------:R-:W-:-:S04]  /*2df0*/  ISETP.GT.AND P1, PT, R3, RZ, PT ;  /* 0x000000ff0300720c */ /* 0x000fc80003f24270 */
[----:B----4-:R-:W-:Y:S01]  /*2e00*/  HMMA.16816.F32.BF16 R64, R36, R8, R64 ;  /* 0x000000082440723c */ /* 0x010fe20000041840 */
[----:B------:R-:W-:Y:S02]  /*2e10*/  FSEL R22, R22, -INF , P1 ;  /* 0xff80000016167808 */ /* 0x000fe40000800000 */
[----:B------:R-:W-:Y:S02]  /*2e20*/  FSEL R25, R20, -INF , P1 ;  /* 0xff80000014197808 */ /* 0x000fe40000800000 */
[----:B------:R-:W-:-:S03]  /*2e30*/  ISETP.GT.AND P1, PT, R3, 0x1, PT ;  /* 0x000000010300780c */ /* 0x000fc60003f24270 */
[----:B------:R-:W-:Y:S01]  /*2e40*/  HMMA.16816.F32.BF16 R52, R12, R26, R52 ;  /* 0x0000001a0c34723c */ /* 0x000fe20000041834 */
[----:B------:R-:W-:Y:S02]  /*2e50*/  FSEL R23, R23, -INF , P1 ;  /* 0xff80000017177808 */ /* 0x000fe40000800000 */
[----:B------:R-:W-:Y:S02]  /*2e60*/  FSEL R24, R21, -INF , P1 ;  /* 0xff80000015187808 */ /* 0x000fe40000800000 */
[----:B------:R-:W-:-:S03]  /*2e70*/  ISETP.GT.AND P1, PT, R3, 0x8, PT ;  /* 0x000000080300780c */ /* 0x000fc60003f24270 */
[----:B------:R-:W-:Y:S01]  /*2e80*/  HMMA.16816.F32.BF16 R60, R36, R10, R60 ;  /* 0x0000000a243c723c */ /* 0x000fe2000004183c */
[----:B------:R-:W-:Y:S01]  /*2e90*/  FSEL R74, R74, -INF , P1 ;  /* 0xff8000004a4a7808 */ /* 0x000fe20000800000 */
[----:B------:R-:W-:Y:S01]  /*2ea0*/  LDSM.16.MT88.4 R80, [R135+0x2100] ;  /* 0x002100008750783b */ /* 0x000fe20000004200 */
[----:B------:R-:W-:Y:S02]  /*2eb0*/  FSEL R27, R72, -INF , P1 ;  /* 0xff800000481b7808 */ /* 0x000fe40000800000 */
[----:B------:R-:W-:Y:S01]  /*2ec0*/  ISETP.GT.AND P1, PT, R3, 0x9, PT ;  /* 0x000000090300780c */ /* 0x000fe20003f24270 */
[----:B------:R-:W-:Y:S02]  /*2ed0*/  LDSM.16.MT88.4 R124, [R176+0x100] ;  /* 0x00010000b07c783b */ /* 0x000fe40000004200 */
[----:B-----5:R-:W-:Y:S01]  /*2ee0*/  HMMA.16816.F32.BF16 R48, R12, R28, R48 ;  /* 0x0000001c0c30723c */ /* 0x020fe20000041830 */
[----:B------:R-:W-:Y:S01]  /*2ef0*/  FSEL R6, R75, -INF , P1 ;  /* 0xff8000004b067808 */ /* 0x000fe20000800000 */
[----:B------:R-:W-:Y:S01]  /*2f00*/  LDSM.16.MT88.4 R40, [R172+0x100] ;  /* 0x00010000ac28783b */ /* 0x000fe20000004200 */
[----:B------:R-:W-:-:S02]  /*2f10*/  FSEL R73, R73, -INF , P1 ;  /* 0xff80000049497808 */ /* 0x000fc40000800000 */
[C---:B------:R-:W-:Y:S01]  /*2f20*/  ISETP.GT.AND P1, PT, R3.reuse, 0x10, PT ;  /* 0x000000100300780c */ /* 0x040fe20003f24270 */
[----:B------:R-:W-:Y:S02]  /*2f30*/  LDSM.16.MT88.4 R88, [R162+0x2100] ;  /* 0x00210000a258783b */ /* 0x000fe40000004200 */
[----:B------:R-:W-:Y:S01]  /*2f40*/  HMMA.16816.F32.BF16 R56, R36, R32, R56 ;  /* 0x000000202438723c */ /* 0x000fe20000041838 */
[----:B------:R-:W-:Y:S01]  /*2f50*/  FSEL R20, R66, -INF , P1 ;  /* 0xff80000042147808 */ /* 0x000fe20000800000 */
[----:B------:R-:W-:Y:S01]  /*2f60*/  LDSM.16.MT88.4 R96, [R176+0x4100] ;  /* 0x00410000b060783b */ /* 0x000fe20000004200 */
[----:B------:R-:W-:Y:S02]  /*2f70*/  FSEL R21, R64, -INF , P1 ;  /* 0xff80000040157808 */ /* 0x000fe40000800000 */
[----:B------:R-:W-:Y:S01]  /*2f80*/  ISETP.GT.AND P1, PT, R3, 0x11, PT ;  /* 0x000000110300780c */ /* 0x000fe20003f24270 */
[----:B------:R-:W-:Y:S02]  /*2f90*/  LDSM.16.MT88.4 R100, [R172+0x4100] ;  /* 0x00410000ac64783b */ /* 0x000fe40000004200 */
[----:B------:R-:W-:Y:S01]  /*2fa0*/  HMMA.16816.F32.BF16 R44, R12, R30, R44 ;  /* 0x0000001e0c2c723c */ /* 0x000fe2000004182c */
[----:B------:R-:W-:Y:S01]  /*2fb0*/  FSEL R10, R67, -INF , P1 ;  /* 0xff800000430a7808 */ /* 0x000fe20000800000 */
[----:B------:R-:W-:Y:S01]  /*2fc0*/  LDSM.16.MT88.4 R108, [R135+0x4100] ;  /* 0x00410000876c783b */ /* 0x000fe20000004200 */
[----:B------:R-:W-:-:S02]  /*2fd0*/  FSEL R11, R65, -INF , P1 ;  /* 0xff800000410b7808 */ /* 0x000fc40000800000 */
[----:B------:R-:W-:Y:S01]  /*2fe0*/  ISETP.GT.AND P1, PT, R3, 0x18, PT ;  /* 0x000000180300780c */ /* 0x000fe20003f24270 */
[----:B------:R-:W-:Y:S01]  /*2ff0*/  LDSM.16.MT88.4 R64, [R176+0x2100] ;  /* 0x00210000b040783b */ /* 0x000fe20000004200 */
[----:B------:R-:W-:Y:S01]  /*3000*/  FMNMX.FTZ R12, R25, R24, !PT ;  /* 0x00000018190c7209 */ /* 0x000fe20007810000 */
[C---:B------:R-:W-:Y:S01]  /*3010*/  HMMA.16816.F32.BF16 R52, R36.reuse, R34, R52 ;  /* 0x000000222434723c */ /* 0x040fe20000041834 */
[----:B--2---:R-:W-:Y:S01]  /*3020*/  FSEL R0, R62, -INF , P1 ;  /* 0xff8000003e007808 */ /* 0x004fe20000800000 */
[----:B------:R-:W-:Y:S01]  /*3030*/  LDSM.16.MT88.4 R136, [R172+0x900] ;  /* 0x00090000ac88783b */ /* 0x000fe20000004200 */
[----:B------:R-:W-:Y:S02]  /*3040*/  FSEL R9, R60, -INF , P1 ;  /* 0xff8000003c097808 */ /* 0x000fe40000800000 */
[----:B------:R-:W-:Y:S01]  /*3050*/  ISETP.GT.AND P1, PT, R3, 0x19, PT ;  /* 0x000000190300780c */ /* 0x000fe20003f24270 */
[----:B------:R-:W-:Y:S01]  /*3060*/  LDSM.16.MT88.4 R32, [R135+0x900] ;  /* 0x000900008720783b */ /* 0x000fe20000004200 */
[----:B------:R-:W-:Y:S01]  /*3070*/  FMNMX.FTZ R12, R27, R12, !PT ;  /* 0x0000000c1b0c7209 */ /* 0x000fe20007810000 */
[----:B---3--:R-:W-:Y:S01]  /*3080*/  HMMA.16816.F32.BF16 R48, R36, R16, R48 ;  /* 0x000000102430723c */ /* 0x008fe20000041830 */
[----:B------:R-:W-:Y:S01]  /*3090*/  FSEL R8, R63, -INF , P1 ;  /* 0xff8000003f087808 */ /* 0x000fe20000800000 */
[----:B------:R-:W-:Y:S01]  /*30a0*/  LDSM.16.MT88.4 R28, [R162+0x900] ;  /* 0x00090000a21c783b */ /* 0x000fe20000004200 */
[----:B------:R-:W-:-:S02]  /*30b0*/  FSEL R13, R61, -INF , P1 ;  /* 0xff8000003d0d7808 */ /* 0x000fc40000800000 */
[C---:B------:R-:W-:Y:S02]  /*30c0*/  ISETP.GT.AND P1, PT, R3.reuse, 0x20, PT ;  /* 0x000000200300780c */ /* 0x040fe40003f24270 */
[----:B------:R-:W-:Y:S01]  /*30d0*/  FMNMX.FTZ R15, R22, R23, !PT ;  /* 0x00000017160f7209 */ /* 0x000fe20007810000 */
[----:B------:R-:W-:Y:S01]  /*30e0*/  HMMA.16816.F32.BF16 R44, R36, R18, R44 ;  /* 0x00000012242c723c */ /* 0x000fe2000004182c */
[----:B------:R-:W-:Y:S02]  /*30f0*/  FSEL R170, R58, -INF , P1 ;  /* 0xff8000003aaa7808 */ /* 0x000fe40000800000 */
[----:B------:R-:W-:Y:S02]  /*3100*/  FSEL R175, R56, -INF , P1 ;  /* 0xff80000038af7808 */ /* 0x000fe40000800000 */
[----:B------:R-:W-:Y:S02]  /*3110*/  ISETP.GT.AND P1, PT, R3, 0x21, PT ;  /* 0x000000210300780c */ /* 0x000fe40003f24270 */
[----:B------:R-:W-:-:S02]  /*3120*/  FMNMX.FTZ R12, R73, R12, !PT ;  /* 0x0000000c490c7209 */ /* 0x000fc40007810000 */
[----:B------:R-:W-:Y:S02]  /*3130*/  FSEL R212, R59, -INF , P1 ;  /* 0xff8000003bd47808 */ /* 0x000fe40000800000 */
[----:B------:R-:W-:Y:S02]  /*3140*/  FSEL R167, R57, -INF , P1 ;  /* 0xff80000039a77808 */ /* 0x000fe40000800000 */
[----:B------:R-:W-:Y:S01]  /*3150*/  ISETP.GT.AND P1, PT, R3, 0x28, PT ;  /* 0x000000280300780c */ /* 0x000fe20003f24270 */
[----:B------:R-:W-:Y:S01]  /*3160*/  LDSM.16.MT88.4 R56, [R5+0x100] ;  /* 0x000100000538783b */ /* 0x000fe20000004200 */
[----:B------:R-:W-:Y:S02]  /*3170*/  FMNMX.FTZ R15, R74, R15, !PT ;  /* 0x0000000f4a0f7209 */ /* 0x000fe40007810000 */
[----:B------:R-:W-:Y:S02]  /*3180*/  FSEL R174, R54, -INF , P1 ;  /* 0xff80000036ae7808 */ /* 0x000fe40000800000 */
[----:B------:R-:W-:-:S02]  /*3190*/  FSEL R169, R52, -INF , P1 ;  /* 0xff80000034a97808 */ /* 0x000fc40000800000 */
[----:B------:R-:W-:Y:S02]  /*31a0*/  FMNMX.FTZ R12, R21, R12, !PT ;  /* 0x0000000c150c7209 */ /* 0x000fe40007810000 */
[----:B------:R-:W-:Y:S02]  /*31b0*/  ISETP.GT.AND P1, PT, R3, 0x29, PT ;  /* 0x000000290300780c */ /* 0x000fe40003f24270 */
[----:B------:R-:W-:Y:S02]  /*31c0*/  FMNMX.FTZ R15, R6, R15, !PT ;  /* 0x0000000f060f7209 */ /* 0x000fe40007810000 */
[----:B------:R-:W-:Y:S02]  /*31d0*/  FMNMX.FTZ R12, R11, R12, !PT ;  /* 0x0000000c0b0c7209 */ /* 0x000fe40007810000 */
[----:B------:R-:W-:Y:S02]  /*31e0*/  FSEL R210, R55, -INF , P1 ;  /* 0xff80000037d27808 */ /* 0x000fe40000800000 */
[----:B------:R-:W-:-:S02]  /*31f0*/  FSEL R173, R53, -INF , P1 ;  /* 0xff80000035ad7808 */ /* 0x000fc40000800000 */
[----:B------:R-:W-:Y:S02]  /*3200*/  ISETP.GT.AND P1, PT, R3, 0x30, PT ;  /* 0x000000300300780c */ /* 0x000fe40003f24270 */
[----:B------:R-:W-:Y:S02]  /*3210*/  FMNMX.FTZ R15, R20, R15, !PT ;  /* 0x0000000f140f7209 */ /* 0x000fe40007810000 */
[----:B------:R-:W-:Y:S02]  /*3220*/  FMNMX.FTZ R12, R9, R12, !PT ;  /* 0x0000000c090c7209 */ /* 0x000fe40007810000 */
        /* <DEDUP_REMOVED lines=8> */
[----:B------:R-:W-:Y:S01]  /*32b0*/  ISETP.GT.AND P1, PT, R3, 0x38, PT ;  /* 0x000000380300780c */ /* 0x000fe20003f24270 */
[----:B------:R-:W-:Y:S01]  /*32c0*/  LDSM.16.MT88.4 R48, [R135+0x100] ;  /* 0x000100008730783b */ /* 0x000fe20000004200 */
[----:B------:R-:W-:-:S02]  /*32d0*/  FMNMX.FTZ R12, R175, R12, !PT ;  /* 0x0000000caf0c7209 */ /* 0x000fc40007810000 */
[----:B------:R-:W-:Y:S02]  /*32e0*/  FMNMX.FTZ R15, R8, R15, !PT ;  /* 0x0000000f080f7209 */ /* 0x000fe40007810000 */
[----:B------:R-:W-:Y:S02]  /*32f0*/  FSEL R140, R46, -INF , P1 ;  /* 0xff8000002e8c7808 */ /* 0x000fe40000800000 */
[----:B------:R-:W-:Y:S02]  /*3300*/  FSEL R143, R44, -INF , P1 ;  /* 0xff8000002c8f7808 */ /* 0x000fe40000800000 */
[----:B------:R-:W-:Y:S02]  /*3310*/  FMNMX.FTZ R12, R167, R12, !PT ;  /* 0x0000000ca70c7209 */ /* 0x000fe40007810000 */
[----:B------:R-:W-:Y:S02]  /*3320*/  ISETP.GT.AND P1, PT, R3, 0x39, PT ;  /* 0x000000390300780c */ /* 0x000fe40003f24270 */
        /* <DEDUP_REMOVED lines=9> */
[----:B------:R-:W-:Y:S02]  /*33c0*/  FSEL R141, R45, -INF , P1 ;  /* 0xff8000002d8d7808 */ /* 0x000fe40000800000 */
[----:B------:R-:W-:Y:S02]  /*33d0*/  FMNMX.FTZ R12, R143, R12, !PT ;  /* 0x0000000c8f0c7209 */ /* 0x000fe40007810000 */
[----:B------:R-:W-:Y:S02]  /*33e0*/  FMNMX.FTZ R3, R142, R3, !PT ;  /* 0x000000038e037209 */ /* 0x000fe40007810000 */
[----:B------:R-:W-:-:S02]  /*33f0*/  FMNMX.FTZ R16, R141, R12, !PT ;  /* 0x0000000c8d107209 */ /* 0x000fc40007810000 */
[----:B------:R-:W-:Y:S02]  /*3400*/  FSEL R168, R47, -INF , P1 ;  /* 0xff8000002fa87808 */ /* 0x000fe40000800000 */
[----:B------:R-:W-:Y:S01]  /*3410*/  FMNMX.FTZ R3, R140, R3, !PT ;  /* 0x000000038c037209 */ /* 0x000fe20007810000 */
[----:B------:R-:W1:Y:S03]  /*3420*/  SHFL.BFLY PT, R15, R16, 0x2, 0x1f ;  /* 0x0c401f00100f7f89 */ /* 0x000e6600000e0000 */
[----:B------:R-:W-:-:S05]  /*3430*/  FMNMX.FTZ R14, R168, R3, !PT ;  /* 0x00000003a80e7209 */ /* 0x000fca0007810000 */
[----:B------:R-:W2:Y:S01]  /*3440*/  SHFL.BFLY PT, R3, R14, 0x2, 0x1f ;  /* 0x0c401f000e037f89 */ /* 0x000ea200000e0000 */
[----:B-1----:R-:W-:-:S03]  /*3450*/  FMNMX.FTZ R15, R16, R15, !PT ;  /* 0x0000000f100f7209 */ /* 0x002fc60007810000 */
[----:B------:R-:W-:Y:S04]  /*3460*/  LDSM.16.MT88.4 R16, [R135+0x2900] ;  /* 0x002900008710783b */ /* 0x000fe80000004200 */
[----:B------:R-:W1:Y:S01]  /*3470*/  SHFL.BFLY PT, R132, R15, 0x1, 0x1f ;  /* 0x0c201f000f847f89 */ /* 0x000e6200000e0000 */
[----:B--2---:R-:W-:-:S05]  /*3480*/  FMNMX.FTZ R12, R14, R3, !PT ;  /* 0x000000030e0c7209 */ /* 0x004fca0007810000 */
[----:B------:R-:W2:Y:S01]  /*3490*/  SHFL.BFLY PT, R3, R12, 0x1, 0x1f ;  /* 0x0c201f000c037f89 */ /* 0x000ea200000e0000 */
[----:B-1----:R-:W-:-:S04]  /*34a0*/  FMNMX.FTZ R132, R15, R132, !PT ;  /* 0x000000840f847209 */ /* 0x002fc80007810000 */
[C---:B------:R-:W-:Y:S01]  /*34b0*/  FSETP.NEU.FTZ.AND P1, PT, R132.reuse, -INF , PT ;  /* 0xff8000008400780b */ /* 0x040fe20003f3d000 */
[----:B------:R-:W-:Y:S01]  /*34c0*/  FMUL.FTZ R208, R132, c[0x0][0x2d0] ;  /* 0x0000b40084d07a20 */ /* 0x000fe20000410000 */
[----:B--2---:R-:W-:-:S04]  /*34d0*/  FMNMX.FTZ R3, R12, R3, !PT ;  /* 0x000000030c037209 */ /* 0x004fc80007810000 */
[----:B------:R-:W-:Y:S01]  /*34e0*/  FSEL R208, R208, RZ, P1 ;  /* 0x000000ffd0d07208 */ /* 0x000fe20000800000 */
[C---:B------:R-:W-:Y:S01]  /*34f0*/  FMUL.FTZ R171, R3.reuse, c[0x0][0x2d0] ;  /* 0x0000b40003ab7a20 */ /* 0x040fe20000410000 */
[----:B------:R-:W-:-:S03]  /*3500*/  FSETP.NEU.FTZ.AND P1, PT, R3, -INF , PT ;  /* 0xff8000000300780b */ /* 0x000fc60003f3d000 */
[--C-:B------:R-:W-:Y:S01]  /*3510*/  FFMA.FTZ R161, R25, c[0x0][0x2d0], -R208.reuse ;  /* 0x0000b40019a17a23 */ /* 0x100fe200000108d0 */
[----:B------:R-:W-:Y:S01]  /*3520*/  FSEL R171, R171, RZ, P1 ;  /* 0x000000ffabab7208 */ /* 0x000fe20000800000 */
[--C-:B------:R-:W-:Y:S02]  /*3530*/  FFMA.FTZ R158, R24, c[0x0][0x2d0], -R208.reuse ;  /* 0x0000b400189e7a23 */ /* 0x100fe400000108d0 */
[--C-:B------:R-:W-:Y:S02]  /*3540*/  FFMA.FTZ R159, R27, c[0x0][0x2d0], -R208.reuse ;  /* 0x0000b4001b9f7a23 */ /* 0x100fe400000108d0 */
[----:B------:R-:W-:Y:S01]  /*3550*/  MUFU.EX2 R161, R161 ;  /* 0x000000a100a17308 */ /* 0x000fe20000000800 */
[----:B------:R-:W-:Y:S01]  /*3560*/  FFMA.FTZ R154, R73, c[0x0][0x2d0], -R208 ;  /* 0x0000b400499a7a23 */ /* 0x000fe200000108d0 */
[----:B------:R-:W-:Y:S01]  /*3570*/  LDSM.16.MT88.4 R24, [R172+0x2900] ;  /* 0x00290000ac18783b */ /* 0x000fe20000004200 */
[--C-:B------:R-:W-:Y:S02]  /*3580*/  FFMA.FTZ R163, R22, c[0x0][0x2d0], -R171.reuse ;  /* 0x0000b40016a37a23 */ /* 0x100fe400000108ab */
[----:B------:R-:W-:-:S02]  /*3590*/  FFMA.FTZ R160, R23, c[0x0][0x2d0], -R171 ;  /* 0x0000b40017a07a23 */ /* 0x000fc400000108ab */
[--C-:B------:R-:W-:Y:S01]  /*35a0*/  FFMA.FTZ R165, R74, c[0x0][0x2d0], -R171.reuse ;  /* 0x0000b4004aa57a23 */ /* 0x100fe200000108ab */
[----:B------:R-:W1:Y:S01]  /*35b0*/  MUFU.EX2 R158, R158 ;  /* 0x0000009e009e7308 */ /* 0x000e620000000800 */
[--C-:B------:R-:W-:Y:S01]  /*35c0*/  FFMA.FTZ R156, R6, c[0x0][0x2d0], -R171.reuse ;  /* 0x0000b400069c7a23 */ /* 0x100fe200000108ab */
[----:B------:R-:W2:Y:S01]  /*35d0*/  LDSM.16.MT88.4 R72, [R172+0x2100] ;  /* 0x00210000ac48783b */ /* 0x000ea20000004200 */
[--C-:B------:R-:W-:Y:S02]  /*35e0*/  FFMA.FTZ R151, R0, c[0x0][0x2d0], -R171.reuse ;  /* 0x0000b40000977a23 */ /* 0x100fe400000108ab */
[--C-:B------:R-:W-:Y:S01]  /*35f0*/  FFMA.FTZ R152, R11, c[0x0][0x2d0], -R208.reuse ;  /* 0x0000b4000b987a23 */ /* 0x100fe200000108d0 */
[----:B------:R-:W3:Y:S01]  /*3600*/  LDSM.16.MT88.4 R4, [R5+0x4100] ;  /* 0x004100000504783b */ /* 0x000ee20000004200 */
[----:B------:R-:W-:Y:S01]  /*3610*/  FFMA.FTZ R153, R9, c[0x0][0x2d0], -R208 ;  /* 0x0000b40009997a23 */ /* 0x000fe200000108d0 */
[----:B------:R-:W-:Y:S01]  /*3620*/  MUFU.EX2 R159, R159 ;  /* 0x0000009f009f7308 */ /* 0x000fe20000000800 */
[----:B------:R-:W-:-:S02]  /*3630*/  FFMA.FTZ R150, R10, c[0x0][0x2d0], -R171 ;  /* 0x0000b4000a967a23 */ /* 0x000fc400000108ab */
[--C-:B------:R-:W-:Y:S02]  /*3640*/  FFMA.FTZ R0, R8, c[0x0][0x2d0], -R171.reuse ;  /* 0x0000b40008007a23 */ /* 0x100fe400000108ab */
[----:B------:R-:W4:Y:S01]  /*3650*/  LDSM.16.MT88.4 R8, [R176+0x2900] ;  /* 0x00290000b008783b */ /* 0x000f220000004200 */
[--C-:B------:R-:W-:Y:S02]  /*3660*/  FFMA.FTZ R157, R21, c[0x0][0x2d0], -R208.reuse ;  /* 0x0000b400159d7a23 */ /* 0x100fe400000108d0 */
[----:B------:R-:W5:Y:S01]  /*3670*/  MUFU.EX2 R154, R154 ;  /* 0x0000009a009a7308 */ /* 0x000f620000000800 */
[----:B-1----:R-:W-:Y:S01]  /*3680*/  F2FP.BF16.PACK_AB R112, R158, R161 ;  /* 0x000000a19e70723e */ /* 0x002fe200000010ff */
[--C-:B------:R-:W-:Y:S02]  /*3690*/  FFMA.FTZ R148, R13, c[0x0][0x2d0], -R208.reuse ;  /* 0x0000b4000d947a23 */ /* 0x100fe400000108d0 */
[----:B------:R-:W-:Y:S01]  /*36a0*/  FFMA.FTZ R155, R20, c[0x0][0x2d0], -R171 ;  /* 0x0000b400149b7a23 */ /* 0x000fe200000108ab */
[----:B------:R-:W-:Y:S01]  /*36b0*/  LDSM.16.MT88.4 R12, [R162+0x2900] ;  /* 0x00290000a20c783b */ /* 0x000fe20000004200 */
[----:B------:R-:W-:-:S02]  /*36c0*/  FFMA.FTZ R166, R169, c[0x0][0x2d0], -R208 ;  /* 0x0000b400a9a67a23 */ /* 0x000fc400000108d0 */
[----:B------:R-:W-:Y:S01]  /*36d0*/  MUFU.EX2 R163, R163 ;  /* 0x000000a300a37308 */ /* 0x000fe20000000800 */
[----:B------:R-:W1:Y:S01]  /*36e0*/  LDSM.16.MT88.4 R20, [R176+0x900] ;  /* 0x00090000b014783b */ /* 0x000e620000004200 */
[--C-:B------:R-:W-:Y:S02]  /*36f0*/  FFMA.FTZ R164, R175, c[0x0][0x2d0], -R208.reuse ;  /* 0x0000b400afa47a23 */ /* 0x100fe400000108d0 */
[--C-:B------:R-:W-:Y:S02]  /*3700*/  FFMA.FTZ R169, R173, c[0x0][0x2d0], -R208.reuse ;  /* 0x0000b400ada97a23 */ /* 0x100fe400000108d0 */
[----:B------:R-:W-:Y:S02]  /*3710*/  FFMA.FTZ R167, R167, c[0x0][0x2d0], -R208 ;  /* 0x0000b400a7a77a23 */ /* 0x000fe400000108d0 */
[----:B------:R-:W2:Y:S01]  /*3720*/  MUFU.EX2 R160, R160 ;  /* 0x000000a000a07308 */ /* 0x000ea20000000800 */
[----:B-----5:R-:W-:Y:S01]  /*3730*/  F2FP.BF16.PACK_AB R114, R154, R159 ;  /* 0x0000009f9a72723e */ /* 0x020fe200000010ff */
[----:B------:R-:W-:-:S02]  /*3740*/  FFMA.FTZ R170, R170, c[0x0][0x2d0], -R171 ;  /* 0x0000b400aaaa7a23 */ /* 0x000fc400000108ab */
[--C-:B------:R-:W-:Y:S02]  /*3750*/  FFMA.FTZ R173, R212, c[0x0][0x2d0], -R171.reuse ;  /* 0x0000b400d4ad7a23 */ /* 0x100fe400000108ab */
[--C-:B------:R-:W-:Y:S02]  /*3760*/  FFMA.FTZ R174, R174, c[0x0][0x2d0], -R171.reuse ;  /* 0x0000b400aeae7a23 */ /* 0x100fe400000108ab */
[----:B------:R-:W-:Y:S01]  /*3770*/  MUFU.EX2 R165, R165 ;  /* 0x000000a500a57308 */ /* 0x000fe20000000800 */
[----:B------:R-:W-:Y:S02]  /*3780*/  FFMA.FTZ R175, R210, c[0x0][0x2d0], -R171 ;  /* 0x0000b400d2af7a23 */ /* 0x000fe400000108ab */
[--C-:B------:R-:W-:Y:S02]  /*3790*/  FFMA.FTZ R210, R183, c[0x0][0x2d0], -R208.reuse ;  /* 0x0000b400b7d27a23 */ /* 0x100fe400000108d0 */
[--C-:B------:R-:W-:Y:S02]  /*37a0*/  FFMA.FTZ R185, R185, c[0x0][0x2d0], -R208.reuse ;  /* 0x0000b400b9b97a23 */ /* 0x100fe400000108d0 */
[--C-:B------:R-:W-:Y:S01]  /*37b0*/  FFMA.FTZ R183, R143, c[0x0][0x2d0], -R208.reuse ;  /* 0x0000b4008fb77a23 */ /* 0x100fe200000108d0 */
[----:B------:R-:W5:Y:S01]  /*37c0*/  MUFU.EX2 R156, R156 ;  /* 0x0000009c009c7308 */ /* 0x000f620000000800 */
[----:B--2---:R-:W-:Y:S01]  /*37d0*/  F2FP.BF16.PACK_AB R113, R160, R163 ;  /* 0x000000a3a071723e */ /* 0x004fe200000010ff */
[----:B------:R-:W-:-:S02]  /*37e0*/  FFMA.FTZ R208, R141, c[0x0][0x2d0], -R208 ;  /* 0x0000b4008dd07a23 */ /* 0x000fc400000108d0 */
[--C-:B------:R-:W-:Y:S02]  /*37f0*/  FFMA.FTZ R206, R206, c[0x0][0x2d0], -R171.reuse ;  /* 0x0000b400cece7a23 */ /* 0x100fe400000108ab */
[--C-:B------:R-:W-:Y:S02]  /*3800*/  FFMA.FTZ R207, R142, c[0x0][0x2d0], -R171.reuse ;  /* 0x0000b4008ecf7a23 */ /* 0x100fe400000108ab */
[----:B------:R-:W-:Y:S01]  /*3810*/  MUFU.EX2 R157, R157 ;  /* 0x0000009d009d7308 */ /* 0x000fe20000000800 */
[--C-:B------:R-:W-:Y:S02]  /*3820*/  FFMA.FTZ R209, R140, c[0x0][0x2d0], -R171.reuse ;  /* 0x0000b4008cd17a23 */ /* 0x100fe400000108ab */
[----:B------:R-:W-:Y:S01]  /*3830*/  FFMA.FTZ R168, R168, c[0x0][0x2d0], -R171 ;  /* 0x0000b400a8a87a23 */ /* 0x000fe200000108ab */
[----:B------:R-:W-:Y:S01]  /*3840*/  LDSM.16.MT88.4 R140, [R172+0x3900] ;  /* 0x00390000ac8c783b */ /* 0x000fe20000004200 */
[----:B------:R-:W-:Y:S02]  /*3850*/  FADD.FTZ R158, R161, R158 ;  /* 0x0000009ea19e7221 */ /* 0x000fe40000010000 */
[----:B------:R-:W-:Y:S01]  /*3860*/  FADD.FTZ R160, R163, R160 ;  /* 0x000000a0a3a07221 */ /* 0x000fe20000010000 */
[----:B-----5:R-:W-:Y:S01]  /*3870*/  F2FP.BF16.PACK_AB R115, R156, R165 ;  /* 0x000000a59c73723e */ /* 0x020fe200000010ff */
[----:B------:R-:W2:Y:S01]  /*3880*/  MUFU.EX2 R152, R152 ;  /* 0x0000009800987308 */ /* 0x000ea20000000800 */
[----:B------:R-:W-:-:S02]  /*3890*/  FADD.FTZ R159, R159, R158 ;  /* 0x0000009e9f9f7221 */ /* 0x000fc40000010000 */
[----:B------:R-:W-:Y:S02]  /*38a0*/  FADD.FTZ R165, R165, R160 ;  /* 0x000000a0a5a57221 */ /* 0x000fe40000010000 */
[----:B------:R-:W-:Y:S01]  /*38b0*/  FADD.FTZ R154, R154, R159 ;  /* 0x0000009f9a9a7221 */ /* 0x000fe20000010000 */
[C---:B------:R-:W-:Y:S01]  /*38c0*/  HMMA.16816.F32.BF16 R60, R112.reuse, R64, RZ ;  /* 0x00000040703c723c */ /* 0x040fe200000418ff */
[----:B------:R-:W-:Y:S01]  /*38d0*/  FADD.FTZ R156, R156, R165 ;  /* 0x000000a59c9c7221 */ /* 0x000fe20000010000 */
        /* <DEDUP_REMOVED lines=18> */
[----:B------:R-:W-:Y:S06]  /*3a00*/  MUFU.EX2 R169, R169 ;  /* 0x000000a900a97308 */ /* 0x000fec0000000800 */
        /* <DEDUP_REMOVED lines=24> */
[C---:B---3--:R-:W-:Y:S07]  /*3b90*/  HMMA.16816.F32.BF16 R116, R112.reuse, R4, RZ ;  /* 0x000000047074723c */ /* 0x048fee00000418ff */
[----:B--2---:R-:W-:Y:S01]  /*3ba0*/  F2FP.BF16.PACK_AB R4, R152, R157 ;  /* 0x0000009d9804723e */ /* 0x004fe200000010ff */
        /* <DEDUP_REMOVED lines=11> */
[----:B----4-:R-:W-:Y:S01]  /*3c60*/  HMMA.16816.F32.BF16 R60, R4, R8, R60 ;  /* 0x00000008043c723c */ /* 0x010fe2000004183c */
[----:B------:R-:W-:Y:S01]  /*3c70*/  FADD.FTZ R151, R0, R151 ;  /* 0x0000009700977221 */ /* 0x000fe20000010000 */
[----:B------:R-:W-:-:S04]  /*3c80*/  IADD3 R0, R144, -0x3, RZ ;  /* 0xfffffffd90007810 */ /* 0x000fc80007ffe0ff */
[----:B------:R-:W-:Y:S02]  /*3c90*/  ISETP.GE.AND P1, PT, R0, R189, PT ;  /* 0x000000bd0000720c */ /* 0x000fe40003f26270 */
        /* <DEDUP_REMOVED lines=37> */
[----:B------:R-:W-:Y:S01]  /*3ef0*/  F2FP.BF16.PACK_AB R5, R173, R170 ;  /* 0x000000aaad05723e */ /* 0x000fe200000010ff */
[----:B------:R-:W-:Y:S01]  /*3f00*/  FADD.FTZ R170, R170, R151 ;  /* 0x00000097aaaa7221 */ /* 0x000fe20000010000 */
[----:B------:R-:W-:Y:S01]  /*3f10*/  F2FP.BF16.PACK_AB R6, R169, R166 ;  /* 0x000000a6a906723e */ /* 0x000fe200000010ff */
[----:B------:R-:W-:Y:S01]  /*3f20*/  FADD.FTZ R167, R167, R164 ;  /* 0x000000a4a7a77221 */ /* 0x000fe20000010000 */
[----:B------:R-:W-:Y:S01]  /*3f30*/  F2FP.BF16.PACK_AB R7, R175, R174 ;  /* 0x000000aeaf07723e */ /* 0x000fe200000010ff */
[----:B------:R-:W-:-:S02]  /*3f40*/  FADD.FTZ R173, R173, R170 ;  /* 0x000000aaadad7221 */ /* 0x000fc40000010000 */
[----:B------:R-:W-:Y:S02]  /*3f50*/  FADD.FTZ R166, R166, R167 ;  /* 0x000000a7a6a67221 */ /* 0x000fe40000010000 */
[----:B------:R-:W-:Y:S02]  /*3f60*/  FADD.FTZ R174, R174, R173 ;  /* 0x000000adaeae7221 */ /* 0x000fe40000010000 */
[----:B-1----:R-:W-:Y:S01]  /*3f70*/  HMMA.16816.F32.BF16 R128, R4, R8, R128 ;  /* 0x000000080480723c */ /* 0x002fe20000041880 */
[----:B------:R-:W-:Y:S02]  /*3f80*/  FADD.FTZ R166, R169, R166 ;  /* 0x000000a6a9a67221 */ /* 0x000fe40000010000 */
[----:B------:R-:W-:-:S05]  /*3f90*/  FADD.FTZ R175, R175, R174 ;  /* 0x000000aeafaf7221 */ /* 0x000fca0000010000 */
        /* <DEDUP_REMOVED lines=37> */
[C---:B------:R-:W-:Y:S01]  /*41f0*/  F2FP.BF16.PACK_AB R5, R207.reuse, R206 ;  /* 0x000000cecf05723e */ /* 0x040fe200000010ff */
[----:B------:R-:W-:Y:S01]  /*4200*/  FADD.FTZ R206, R206, R175 ;  /* 0x000000afcece7221 */ /* 0x000fe20000010000 */
[----:B------:R-:W-:Y:S01]  /*4210*/  F2FP.BF16.PACK_AB R6, R208, R183 ;  /* 0x000000b7d006723e */ /* 0x000fe200000010ff */
[----:B------:R-:W-:Y:S01]  /*4220*/  FADD.FTZ R210, R210, R185 ;  /* 0x000000b9d2d27221 */ /* 0x000fe20000010000 */
[----:B------:R-:W-:Y:S01]  /*4230*/  F2FP.BF16.PACK_AB R7, R168, R209 ;  /* 0x000000d1a807723e */ /* 0x000fe200000010ff */
[----:B------:R-:W-:-:S02]  /*4240*/  FADD.FTZ R206, R207, R206 ;  /* 0x000000cecfce7221 */ /* 0x000fc40000010000 */
[----:B------:R-:W-:Y:S02]  /*4250*/  FADD.FTZ R183, R183, R210 ;  /* 0x000000d2b7b77221 */ /* 0x000fe40000010000 */
[----:B------:R-:W-:Y:S02]  /*4260*/  FADD.FTZ R209, R209, R206 ;  /* 0x000000ced1d17221 */ /* 0x000fe40000010000 */
[----:B---3--:R-:W-:Y:S01]  /*4270*/  HMMA.16816.F32.BF16 R36, R4, R12, R36 ;  /* 0x0000000c0424723c */ /* 0x008fe20000041824 */
[----:B------:R-:W-:Y:S02]  /*4280*/  FADD.FTZ R213, R208, R183 ;  /* 0x000000b7d0d57221 */ /* 0x000fe40000010000 */
[----:B------:R-:W-:-:S05]  /*4290*/  FADD.FTZ R211, R168, R209 ;  /* 0x000000d1a8d37221 */ /* 0x000fca0000010000 */
        /* <DEDUP_REMOVED lines=26> */
[----:B------:R-:W-:Y:S07]  /*4440*/  @!P1 BRA `(.L_x_1536) ;  /* 0x0000045000009947 */ /* 0x000fee0003800000 */
[----:B------:R-:W-:Y:S01]  /*4450*/  IADD3 R5, R144, -0x1, RZ ;  /* 0xffffffff90057810 */ /* 0x000fe20007ffe0ff */
[----:B------:R-:W-:Y:S01]  /*4460*/  IMAD.MOV.U32 R192, RZ, RZ, RZ ;  /* 0x000000ffffc07224 */ /* 0x000fe200078e00ff */
[----:B------:R-:W-:-:S03]  /*4470*/  ISETP.NE.AND P2, PT, R190, 0x1, PT ;  /* 0x00000001be00780c */ /* 0x000fc60003f45270 */
[----:B------:R-:W-:-:S05]  /*4480*/  IMAD R0, R5, 0x40, R196 ;  /* 0x0000004005007824 */ /* 0x000fca00078e02c4 */
        /* <DEDUP_REMOVED lines=10> */
[----:B------:R-:W-:Y:S01]  /*4530*/  SEL R11, RZ, 0x10, P4 ;  /* 0x00000010ff0b7807 */ /* 0x000fe20002000000 */
[----:B------:R-:W-:Y:S01]  /*4540*/  IMAD.SHL.U32 R12, R134, 0x2, RZ ;  /* 0x00000002860c7824 */ /* 0x000fe200078e00ff */
[----:B------:R-:W-:Y:S01]  /*4550*/  IADD3 R14, -R147, 0x10, RZ ;  /* 0x00000010930e7810 */ /* 0x000fe20007ffe1ff */
[----:B------:R-:W-:Y:S01]  /*4560*/  IMAD R193, R0, c[0x0][0x2b8], R193 ;  /* 0x0000ae0000c17a24 */ /* 0x000fe200078e02c1 */
[----:B------:R-:W-:Y:S01]  /*4570*/  IADD3 R16, -R11, 0x10, RZ ;  /* 0x000000100b107810 */ /* 0x000fe20007ffe1ff */
[----:B------:R-:W-:Y:S01]  /*4580*/  IMAD.SHL.U32 R10, R2, 0x2, RZ ;  /* 0x00000002020a7824 */ /* 0x000fe200078e00ff */
[----:B------:R-:W-:Y:S01]  /*4590*/  SHF.L.U64.HI R13, R134, 0x1, R145 ;  /* 0x00000001860d7819 */ /* 0x000fe20000010291 */
[----:B------:R-:W-:Y:S01]  /*45a0*/  IMAD.WIDE.U32 R4, R193, c[0x0][0x1e0], RZ ;  /* 0x00007800c1047a25 */ /* 0x000fe200078e00ff */
[----:B------:R-:W-:-:S02]  /*45b0*/  SHF.R.S32.HI R0, RZ, 0x1f, R193 ;  /* 0x0000001fff007819 */ /* 0x000fc400000114c1 */
[----:B------:R-:W-:Y:S01]  /*45c0*/  LOP3.LUT R16, R16, 0xf, RZ, 0xc0, !PT ;  /* 0x0000000f10107812 */ /* 0x000fe200078ec0ff */
[----:B------:R-:W-:Y:S01]  /*45d0*/  IMAD.MOV.U32 R8, RZ, RZ, R4 ;  /* 0x000000ffff087224 */ /* 0x000fe200078e0004 */
[----:B------:R-:W-:Y:S01]  /*45e0*/  LOP3.LUT R14, R14, 0xf, RZ, 0xc0, !PT ;  /* 0x0000000f0e0e7812 */ /* 0x000fe200078ec0ff */
[----:B------:R-:W-:-:S04]  /*45f0*/  IMAD R0, R0, c[0x0][0x1e0], RZ ;  /* 0x0000780000007a24 */ /* 0x000fc800078e02ff */
[----:B------:R-:W-:-:S04]  /*4600*/  IMAD R0, R193, c[0x0][0x1e4], R0 ;  /* 0x00007900c1007a24 */ /* 0x000fc800078e0200 */
[----:B------:R-:W-:Y:S01]  /*4610*/  IMAD.IADD R9, R5, 0x1, R0 ;  /* 0x0000000105097824 */ /* 0x000fe200078e0200 */
[----:B--2---:R-:W-:-:S03]  /*4620*/  SHF.R.S32.HI R5, RZ, 0x1f, R192 ;  /* 0x0000001fff057819 */ /* 0x004fc600000114c0 */
[----:B------:R-:W-:Y:S01]  /*4630*/  IMAD.WIDE.U32 R6, R192, c[0x0][0x1f0], R8 ;  /* 0x00007c00c0067a25 */ /* 0x000fe200078e0008 */
[----:B------:R-:W-:-:S03]  /*4640*/  SHF.L.U64.HI R9, R2, 0x1, R133 ;  /* 0x0000000102097819 */ /* 0x000fc60000010285 */
[----:B------:R-:W-:Y:S01]  /*4650*/  IMAD R5, R5, c[0x0][0x1f0], RZ ;  /* 0x00007c0005057a24 */ /* 0x000fe200078e02ff */
[----:B------:R-:W-:-:S03]  /*4660*/  IADD3 R0, P1, R200, R6, RZ ;  /* 0x00000006c8007210 */ /* 0x000fc60007f3e0ff */
[----:B------:R-:W-:-:S05]  /*4670*/  IMAD R4, R192, c[0x0][0x1f4], R5 ;  /* 0x00007d00c0047a24 */ /* 0x000fca00078e0205 */
[----:B------:R-:W-:Y:S01]  /*4680*/  IADD3.X R5, R187, R7, R4, P1, !PT ;  /* 0x00000007bb057210 */ /* 0x000fe20000ffe404 */
[C---:B------:R-:W-:Y:S01]  /*4690*/  IMAD.SHL.U32 R4, R149.reuse, 0x2, RZ ;  /* 0x0000000295047824 */ /* 0x040fe200078e00ff */
[C---:B------:R-:W-:Y:S02]  /*46a0*/  LEA R6, P1, R0.reuse, c[0x0][0x1c8], 0x1 ;  /* 0x0000720000067a11 */ /* 0x040fe400078208ff */
[----:B------:R-:W-:Y:S02]  /*46b0*/  SHF.L.U64.HI R149, R149, 0x1, R146 ;  /* 0x0000000195957819 */ /* 0x000fe40000010292 */
[----:B------:R-:W-:Y:S01]  /*46c0*/  LEA.HI.X R5, R0, c[0x0][0x1cc], R5, 0x1, P1 ;  /* 0x0000730000057a11 */ /* 0x000fe200008f0c05 */
[----:B------:R-:W1:Y:S01]  /*46d0*/  SHFL.IDX PT, R7, R6, 0x1, 0x181f ;  /* 0x00381f0006077f89 */ /* 0x000e6200000e0000 */
[----:B------:R-:W-:-:S03]  /*46e0*/  SEL R0, RZ, 0x10, P5 ;  /* 0x00000010ff007807 */ /* 0x000fc60002800000 */
[----:B------:R-:W2:Y:S01]  /*46f0*/  SHFL.IDX PT, R8, R5, 0x1, 0x181f ;  /* 0x00381f0005087f89 */ /* 0x000ea200000e0000 */
[----:B------:R-:W-:-:S04]  /*4700*/  IADD3 R18, -R0, 0x10, RZ ;  /* 0x0000001000127810 */ /* 0x000fc80007ffe1ff */
[----:B------:R-:W-:-:S04]  /*4710*/  LOP3.LUT R18, R18, 0xf, RZ, 0xc0, !PT ;  /* 0x0000000f12127812 */ /* 0x000fc800078ec0ff */
[----:B-1----:R-:W-:-:S04]  /*4720*/  IADD3 R18, P2, P1, R18, R7, R4 ;  /* 0x0000000712127210 */ /* 0x002fc8000795e004 */
[----:B--2---:R-:W-:Y:S02]  /*4730*/  IADD3.X R19, RZ, R8, R149, P2, P1 ;  /* 0x00000008ff137210 */ /* 0x004fe400017e2495 */
[----:B------:R-:W-:-:S04]  /*4740*/  IADD3 R16, P2, P1, R16, R7, R12 ;  /* 0x0000000710107210 */ /* 0x000fc8000795e00c */
[-C--:B------:R-:W-:Y:S02]  /*4750*/  IADD3.X R17, RZ, R8.reuse, R13, P2, P1 ;  /* 0x00000008ff117210 */ /* 0x080fe400017e240d */
[----:B------:R-:W-:Y:S02]  /*4760*/  IADD3 R14, P2, P1, R14, R7, R10 ;  /* 0x000000070e0e7210 */ /* 0x000fe4000795e00a */
[----:B------:R-:W1:Y:S02]  /*4770*/  SHFL.IDX PT, R7, R6, RZ, 0x181f ;  /* 0x00181fff06077589 */ /* 0x000e6400000e0000 */
[----:B------:R-:W-:Y:S02]  /*4780*/  IADD3.X R15, RZ, R8, R9, P2, P1 ;  /* 0x00000008ff0f7210 */ /* 0x000fe400017e2409 */
[----:B------:R-:W2:Y:S01]  /*4790*/  SHFL.IDX PT, R8, R5, RZ, 0x181f ;  /* 0x00181fff05087589 */ /* 0x000ea200000e0000 */
[----:B-1----:R-:W-:-:S05]  /*47a0*/  IADD3 R20, P1, R7, R4, RZ ;  /* 0x0000000407147210 */ /* 0x002fca0007f3e0ff */
[----:B--2---:R-:W-:Y:S01]  /*47b0*/  IMAD.X R21, R8, 0x1, R149, P1 ;  /* 0x0000000108157824 */ /* 0x004fe200008e0695 */
[----:B------:R-:W-:-:S05]  /*47c0*/  IADD3 R12, P1, R7, R12, RZ ;  /* 0x0000000c070c7210 */ /* 0x000fca0007f3e0ff */
[----:B------:R-:W-:Y:S01]  /*47d0*/  IMAD.X R13, R8, 0x1, R13, P1 ;  /* 0x00000001080d7824 */ /* 0x000fe200008e060d */
[----:B------:R-:W-:Y:S01]  /*47e0*/  IADD3 R22, P1, R7, R10, RZ ;  /* 0x0000000a07167210 */ /* 0x000fe20007f3e0ff */
[----:B------:R-:W-:-:S04]  /*47f0*/  IMAD.SHL.U32 R7, R194, 0x2, RZ ;  /* 0x00000002c2077824 */ /* 0x000fc800078e00ff */
[----:B------:R-:W-:Y:S01]  /*4800*/  IMAD.X R23, R8, 0x1, R9, P1 ;  /* 0x0000000108177824 */ /* 0x000fe200008e0609 */
[----:B------:R-:W-:Y:S01]  /*4810*/  ISETP.NE.U32.AND P1, PT, R0, RZ, PT ;  /* 0x000000ff0000720c */ /* 0x000fe20003f25070 */
[----:B------:R1:W-:Y:S04]  /*4820*/  LDGSTS.E.BYPASS.LTC128B.128 [R7+0xc100], [R20.64], !P5 ;  /* 0x0c10000014077fae */ /* 0x0003e8000e901d46 */
[----:B------:R1:W-:Y:S04]  /*4830*/  LDGSTS.E.BYPASS.LTC128B.128 [R7+0xe100], [R12.64], !P4 ;  /* 0x0e1000000c077fae */ /* 0x0003e8000e101d46 */
[----:B------:R1:W-:Y:S04]  /*4840*/  LDGSTS.E.BYPASS.LTC128B.128 [R7+0x10100], [R22.64], !P6 ;  /* 0x1010000016077fae */ /* 0x0003e8000f101d46 */
[----:B------:R1:W-:Y:S01]  /*4850*/  LDGSTS.E.BYPASS.LTC128B.128.ZFILL [R7+0xd100], [R18.64], P1 ;  /* 0x0d10000012077fae */ /* 0x0003e20008941d46 */
[----:B------:R-:W-:-:S13]  /*4860*/  ISETP.NE.U32.AND P1, PT, R11, RZ, PT ;  /* 0x000000ff0b00720c */ /* 0x000fda0003f25070 */
[----:B------:R1:W-:Y:S01]  /*4870*/  LDGSTS.E.BYPASS.LTC128B.128.ZFILL [R7+0xf100], [R16.64], P1 ;  /* 0x0f10000010077fae */ /* 0x0003e20008941d46 */
[----:B------:R-:W-:-:S13]  /*4880*/  ISETP.NE.U32.AND P1, PT, R147, RZ, PT ;  /* 0x000000ff9300720c */ /* 0x000fda0003f25070 */
[----:B------:R1:W-:Y:S02]  /*4890*/  LDGSTS.E.BYPASS.LTC128B.128.ZFILL [R7+0x11100], [R14.64], P1 ;  /* 0x111000000e077fae */ /* 0x0003e40008941d46 */
.L_x_1536:
[----:B------:R-:W-:Y:S01]  /*48a0*/  IADD3 R212, R144, -0x2, RZ ;  /* 0xfffffffe90d47810 */ /* 0x000fe20007ffe0ff */
[----:B------:R-:W0:Y:S03]  /*48b0*/  LDGDEPBAR ;  /* 0x00000000000079af */ /* 0x000e260000000000 */
[----:B------:R-:W-:-:S13]  /*48c0*/  ISETP.GE.AND P1, PT, R212, R189, PT ;  /* 0x000000bdd400720c */ /* 0x000fda0003f26270 */
[----:B------:R-:W-:Y:S05]  /*48d0*/  @!P1 BRA `(.L_x_1537) ;  /* 0x00002c5000009947 */ /* 0x000fea0003800000 */
[C---:B------:R-:W-:Y:S01]  /*48e0*/  SHF.L.U64.HI R209, R134.reuse, 0x1, R145 ;  /* 0x0000000186d17819 */ /* 0x040fe20000010291 */
[----:B------:R-:W-:Y:S01]  /*48f0*/  IMAD.SHL.U32 R208, R134, 0x2, RZ ;  /* 0x0000000286d07824 */ /* 0x000fe200078e00ff */
[----:B------:R-:W-:Y:S01]  /*4900*/  MOV R134, 0x20 ;  /* 0x0000002000867802 */ /* 0x000fe20000000f00 */
[C---:B------:R-:W-:Y:S01]  /*4910*/  IMAD.SHL.U32 R206, R2.reuse, 0x2, RZ ;  /* 0x0000000202ce7824 */ /* 0x040fe200078e00ff */
[----:B------:R-:W-:Y:S01]  /*4920*/  SHF.L.U64.HI R207, R2, 0x1, R133 ;  /* 0x0000000102cf7819 */ /* 0x000fe20000010285 */
[----:B------:R-:W-:Y:S01]  /*4930*/  IMAD.MOV.U32 R0, RZ, RZ, R3 ;  /* 0x000000ffff007224 */ /* 0x000fe200078e0003 */
[----:B------:R-:W-:Y:S01]  /*4940*/  MOV R133, R132 ;  /* 0x0000008400857202 */ /* 0x000fe20000000f00 */
[----:B------:R-:W-:Y:S01]  /*4950*/  IMAD.MOV.U32 R210, RZ, RZ, RZ ;  /* 0x000000ffffd27224 */ /* 0x000fe200078e00ff */
[----:B------:R-:W-:Y:S01]  /*4960*/  SEL R134, R134, 0xffffffe0, !P0 ;  /* 0xffffffe086867807 */ /* 0x000fe20004000000 */
[----:B------:R-:W-:Y:S02]  /*4970*/  UMOV UR5, 0x1 ;  /* 0x0000000100057882 */ /* 0x000fe40000000000 */
.L_x_1540:
[----:B------:R-:W-:Y:S04]  /*4980*/  DEPBAR.LE SB0, 0x2 ;  /* 0x000080800000791a */ /* 0x000fe80000000000 */
[----:B------:R-:W-:Y:S01]  /*4990*/  BAR.SYNC.DEFER_BLOCKING 0x0 ;  /* 0x0000000000007b1d */ /* 0x000fe20000010000 */
[----:B------:R-:W-:Y:S01]  /*49a0*/  UIMAD UR4, UR5, 0x6000, URZ ;  /* 0x00006000050478a4 */ /* 0x000fe2000f8e023f */
[----:B------:R-:W-:Y:S05]  /*49b0*/  ISETP.GE.AND P0, PT, R189, R212, PT ;  /* 0x000000d4bd00720c */ /* 0x000fea0003f06270 */
[----:B------:R-:W-:Y:S05]  /*49c0*/  IADD3 R185, R182, UR4, RZ ;  /* 0x00000004b6b97c10 */ /* 0x000fea000fffe0ff */
[----:B------:R-:W-:Y:S01]  /*49d0*/  IMAD.IADD R132, R134, 0x1, R185 ;  /* 0x0000000186847824 */ /* 0x000fe200078e02b9 */
[----:B------:R2:W3:Y:S04]  /*49e0*/  LDSM.16.M88.4 R136, [R184] ;  /* 0x00000000b888783b */ /* 0x0004e80000000200 */
[----:B------:R2:W4:Y:S04]  /*49f0*/  LDSM.16.M88.4 R140, [R182+UR4+0xc100] ;  /* 0x00c10004b68c783b */ /* 0x0005280008000200 */
[----:B-1----:R2:W1:Y:S04]  /*4a00*/  LDSM.16.M88.4 R144, [R182+UR4+0xc900] ;  /* 0x00c90004b690783b */ /* 0x0024680008000200 */
[----:B------:R2:W1:Y:S04]  /*4a10*/  LDSM.16.M88.4 R148, [R182+UR4+0xd100] ;  /* 0x00d10004b694783b */ /* 0x0004680008000200 */
[----:B------:R2:W1:Y:S04]  /*4a20*/  LDSM.16.M88.4 R152, [R182+UR4+0xd900] ;  /* 0x00d90004b698783b */ /* 0x0004680008000200 */
[----:B------:R2:W1:Y:S04]  /*4a30*/  LDSM.16.M88.4 R156, [R180] ;  /* 0x00000000b49c783b */ /* 0x0004680000000200 */
[----:B------:R2:W1:Y:S04]  /*4a40*/  LDSM.16.M88.4 R160, [R132+0xc100] ;  /* 0x00c1000084a0783b */ /* 0x0004680000000200 */
[----:B------:R2:W1:Y:S04]  /*4a50*/  LDSM.16.M88.4 R164, [R132+0xc900] ;  /* 0x00c9000084a4783b */ /* 0x0004680000000200 */
[----:B------:R2:W1:Y:S04]  /*4a60*/  LDSM.16.M88.4 R168, [R132+0xd100] ;  /* 0x00d1000084a8783b */ /* 0x0004680000000200 */
[----:B------:R2:W1:Y:S01]  /*4a70*/  LDSM.16.M88.4 R172, [R132+0xd900] ;  /* 0x00d9000084ac783b */ /* 0x0004620000000200 */
[----:B------:R-:W-:-:S05]  /*4a80*/  @P0 BRA `(.L_x_1538) ;  /* 0x0000030000000947 */ /* 0x000fca0003800000 */
[----:B------:R-:W-:Y:S01]  /*4a90*/  SHF.R.S32.HI R2, RZ, 0x1f, R193 ;  /* 0x0000001fff027819 */ /* 0x000fe200000114c1 */
[----:B-1----:R-:W-:Y:S01]  /*4aa0*/  IMAD.WIDE.U32 R6, R193, c[0x0][0x208], RZ ;  /* 0x00008200c1067a25 */ /* 0x002fe200078e00ff */
[----:B------:R-:W-:Y:S02]  /*4ab0*/  SHF.R.S32.HI R5, RZ, 0x1f, R192 ;  /* 0x0000001fff057819 */ /* 0x000fe400000114c0 */
[----:B------:R-:W-:Y:S01]  /*4ac0*/  SEL R4, RZ, 0x10, P5 ;  /* 0x00000010ff047807 */ /* 0x000fe20002800000 */
[----:B------:R-:W-:Y:S02]  /*4ad0*/  IMAD R2, R2, c[0x0][0x208], RZ ;  /* 0x0000820002027a24 */ /* 0x000fe400078e02ff */
[----:B------:R-:W-:Y:S01]  /*4ae0*/  IMAD R5, R5, c[0x0][0x218], RZ ;  /* 0x0000860005057a24 */ /* 0x000fe200078e02ff */
[----:B------:R-:W-:Y:S01]  /*4af0*/  ISETP.NE.U32.AND P2, PT, R4, RZ, PT ;  /* 0x000000ff0400720c */ /* 0x000fe20003f45070 */
[----:B------:R-:W-:Y:S02]  /*4b00*/  IMAD R2, R193, c[0x0][0x20c], R2 ;  /* 0x00008300c1027a24 */ /* 0x000fe400078e0202 */
[C---:B------:R-:W-:Y:S02]  /*4b10*/  IMAD R5, R192.reuse, c[0x0][0x21c], R5 ;  /* 0x00008700c0057a24 */ /* 0x040fe400078e0205 */
[----:B------:R-:W-:Y:S04]  /*4b20*/  IMAD.IADD R7, R7, 0x1, R2 ;  /* 0x0000000107077824 */ /* 0x000fe800078e0202 */
[----:B------:R-:W-:Y:S05]  /*4b30*/  IMAD.WIDE.U32 R6, R192, c[0x0][0x218], R6 ;  /* 0x00008600c0067a25 */ /* 0x000fea00078e0006 */
[----:B------:R-:W-:Y:S04]  /*4b40*/  IADD3 R3, P0, R198, R6, RZ ;  /* 0x00000006c6037210 */ /* 0x000fe80007f1e0ff */
[----:B------:R-:W-:Y:S02]  /*4b50*/  IADD3.X R2, R186, R7, R5, P0, !PT ;  /* 0x00000007ba027210 */ /* 0x000fe400007fe405 */
[C---:B------:R-:W-:Y:S02]  /*4b60*/  LEA R14, P0, R3.reuse, c[0x0][0x1f8], 0x1 ;  /* 0x00007e00030e7a11 */ /* 0x040fe400078008ff */
[----:B------:R-:W-:Y:S02]  /*4b70*/  IADD3 R5, -R4, 0x10, RZ ;  /* 0x0000001004057810 */ /* 0x000fe40007ffe1ff */
[----:B------:R-:W-:Y:S01]  /*4b80*/  LEA.HI.X R10, R3, c[0x0][0x1fc], R2, 0x1, P0 ;  /* 0x00007f00030a7a11 */ /* 0x000fe200000f0c02 */
[----:B------:R-:W1:Y:S01]  /*4b90*/  SHFL.IDX PT, R9, R14, 0x1, 0x181f ;  /* 0x00381f000e097f89 */ /* 0x000e6200000e0000 */
[----:B------:R-:W-:Y:S02]  /*4ba0*/  SEL R3, RZ, 0x10, P4 ;  /* 0x00000010ff037807 */ /* 0x000fe40002000000 */
[----:B------:R-:W-:Y:S01]  /*4bb0*/  LOP3.LUT R5, R5, 0xf, RZ, 0xc0, !PT ;  /* 0x0000000f05057812 */ /* 0x000fe200078ec0ff */
[----:B------:R-:W5:Y:S01]  /*4bc0*/  SHFL.IDX PT, R6, R10, 0x1, 0x181f ;  /* 0x00381f000a067f89 */ /* 0x000f6200000e0000 */
[----:B------:R-:W-:Y:S02]  /*4bd0*/  SEL R2, RZ, 0x10, P6 ;  /* 0x00000010ff027807 */ /* 0x000fe40003000000 */
[----:B------:R-:W-:Y:S01]  /*4be0*/  IADD3 R7, -R3, 0x10, RZ ;  /* 0x0000001003077810 */ /* 0x000fe20007ffe1ff */
[----:B------:R2:W4:Y:S03]  /*4bf0*/  SHFL.IDX PT, R11, R14, RZ, 0x181f ;  /* 0x00181fff0e0b7589 */ /* 0x00052600000e0000 */
[----:B------:R-:W-:Y:S01]  /*4c00*/  LOP3.LUT R7, R7, 0xf, RZ, 0xc0, !PT ;  /* 0x0000000f07077812 */ /* 0x000fe200078ec0ff */
[----:B------:R-:W3:Y:S01]  /*4c10*/  SHFL.IDX PT, R8, R10, RZ, 0x181f ;  /* 0x00181fff0a087589 */ /* 0x000ee200000e0000 */
[-C--:B-1----:R-:W-:Y:S02]  /*4c20*/  IADD3 R12, P1, P0, R5, R9.reuse, R204 ;  /* 0x00000009050c7210 */ /* 0x082fe4000783e0cc */
[----:B------:R-:W-:Y:S02]  /*4c30*/  IADD3 R5, -R2, 0x10, RZ ;  /* 0x0000001002057810 */ /* 0x000fe40007ffe1ff */
[-C--:B-----5:R-:W-:Y:S02]  /*4c40*/  IADD3.X R13, RZ, R6.reuse, R205, P1, P0 ;  /* 0x00000006ff0d7210 */ /* 0x0a0fe40000fe04cd */
[----:B------:R-:W-:Y:S02]  /*4c50*/  LOP3.LUT R5, R5, 0xf, RZ, 0xc0, !PT ;  /* 0x0000000f05057812 */ /* 0x000fe400078ec0ff */
[-C--:B--2---:R-:W-:Y:S04]  /*4c60*/  IADD3 R14, P1, P0, R7, R9.reuse, R208 ;  /* 0x00000009070e7210 */ /* 0x084fe8000783e0d0 */
[-C--:B------:R-:W-:Y:S02]  /*4c70*/  IADD3.X R15, RZ, R6.reuse, R209, P1, P0 ;  /* 0x00000006ff0f7210 */ /* 0x080fe40000fe04d1 */
[----:B------:R-:W-:Y:S01]  /*4c80*/  IADD3 R16, P1, P0, R5, R9, R206 ;  /* 0x0000000905107210 */ /* 0x000fe2000783e0ce */
[----:B------:R-:W-:Y:S03]  /*4c90*/  IMAD R5, R210, 0x6000, R191 ;  /* 0x00006000d2057824 */ /* 0x000fe600078e02bf */
[----:B------:R-:W-:Y:S02]  /*4ca0*/  IADD3.X R17, RZ, R6, R207, P1, P0 ;  /* 0x00000006ff117210 */ /* 0x000fe40000fe04cf */
[----:B----4-:R-:W-:Y:S02]  /*4cb0*/  IADD3 R18, P1, R204, R11, RZ ;  /* 0x0000000bcc127210 */ /* 0x010fe40007f3e0ff */
[----:B------:R-:W-:Y:S03]  /*4cc0*/  IADD3 R6, P0, R11, R208, RZ ;  /* 0x000000d00b067210 */ /* 0x000fe60007f1e0ff */
[----:B---3--:R-:W-:Y:S01]  /*4cd0*/  IMAD.X R19, R205, 0x1, R8, P1 ;  /* 0x00000001cd137824 */ /* 0x008fe200008e0608 */
[----:B------:R-:W-:Y:S01]  /*4ce0*/  ISETP.NE.U32.AND P1, PT, R3, RZ, PT ;  /* 0x000000ff0300720c */ /* 0x000fe20003f25070 */
[C---:B------:R-:W-:Y:S01]  /*4cf0*/  IMAD.X R7, R8.reuse, 0x1, R209, P0 ;  /* 0x0000000108077824 */ /* 0x040fe200000e06d1 */
[----:B------:R-:W-:Y:S02]  /*4d00*/  IADD3 R10, P0, R11, R206, RZ ;  /* 0x000000ce0b0a7210 */ /* 0x000fe40007f1e0ff */
[----:B------:R1:W-:Y:S03]  /*4d10*/  LDGSTS.E.BYPASS.LTC128B.128 [R5], [R18.64], !P5 ;  /* 0x0000000012057fae */ /* 0x0003e6000e901d46 */
[----:B------:R-:W-:Y:S01]  /*4d20*/  IMAD.X R11, R8, 0x1, R207, P0 ;  /* 0x00000001080b7824 */ /* 0x000fe200000e06cf */
[----:B------:R1:W-:Y:S01]  /*4d30*/  LDGSTS.E.BYPASS.LTC128B.128 [R5+0x2000], [R6.64], !P4 ;  /* 0x0200000006057fae */ /* 0x0003e2000e101d46 */
[----:B------:R-:W-:Y:S03]  /*4d40*/  ISETP.NE.U32.AND P0, PT, R2, RZ, PT ;  /* 0x000000ff0200720c */ /* 0x000fe60003f05070 */
[----:B------:R1:W-:Y:S04]  /*4d50*/  LDGSTS.E.BYPASS.LTC128B.128 [R5+0x4000], [R10.64], !P6 ;  /* 0x040000000a057fae */ /* 0x0003e8000f101d46 */
[----:B------:R1:W-:Y:S04]  /*4d60*/  LDGSTS.E.BYPASS.LTC128B.128.ZFILL [R5+0x1000], [R12.64], P2 ;  /* 0x010000000c057fae */ /* 0x0003e80009141d46 */
[----:B------:R1:W-:Y:S04]  /*4d70*/  LDGSTS.E.BYPASS.LTC128B.128.ZFILL [R5+0x3000], [R14.64], P1 ;  /* 0x030000000e057fae */ /* 0x0003e80008941d46 */
[----:B------:R1:W-:Y:S02]  /*4d80*/  LDGSTS.E.BYPASS.LTC128B.128.ZFILL [R5+0x5000], [R16.64], P0 ;  /* 0x0500000010057fae */ /* 0x0003e40008141d46 */
.L_x_1538:
[C---:B-1-34-:R-:W-:Y:S01]  /*4d90*/  HMMA.16816.F32.BF16 R4, R136.reuse, R140, RZ ;  /* 0x0000008c8804723c */ /* 0x05afe200000418ff */
[----:B------:R-:W0:Y:S02]  /*4da0*/  LDGDEPBAR ;  /* 0x00000000000079af */ /* 0x000e240000000000 */
[----:B------:R-:W-:Y:S02]  /*4db0*/  ISETP.GE.AND P1, PT, R210, 0x1, PT ;  /* 0x00000001d200780c */ /* 0x000fe40003f26270 */
[CC--:B------:R-:W-:Y:S02]  /*4dc0*/  IADD3 R183, R179.reuse, R185.reuse, RZ ;  /* 0x000000b9b3b77210 */ /* 0x0c0fe40007ffe0ff */
[----:B------:R-:W-:Y:S01]  /*4dd0*/  IADD3 R2, R179, R132, RZ ;  /* 0x00000084b3027210 */ /* 0x000fe20007ffe0ff */
[C---:B------:R-:W-:Y:S01]  /*4de0*/  HMMA.16816.F32.BF16 R8, R136.reuse, R142, RZ ;  /* 0x0000008e8808723c */ /* 0x040fe200000418ff */
[----:B------:R-:W-:Y:S01]  /*4df0*/  IADD3 R185, R134, R185, R179 ;  /* 0x000000b986b97210 */ /* 0x000fe20007ffe0b3 */
[----:B------:R-:W-:Y:S02]  /*4e00*/  LDSM.16.M88.4 R140, [R183+0xc100] ;  /* 0x00c10000b78c783b */ /* 0x000fe40000000200 */
[----:B------:R-:W-:Y:S04]  /*4e10*/  IADD3 R210, R210, 0x1, RZ ;  /* 0x00000001d2d27810 */ /* 0x000fe80007ffe0ff */
[C---:B------:R-:W-:Y:S01]  /*4e20*/  HMMA.16816.F32.BF16 R12, R136.reuse, R144, RZ ;  /* 0x00000090880c723c */ /* 0x040fe200000418ff */
[----:B------:R-:W-:Y:S07]  /*4e30*/  SEL R210, R210, RZ, !P1 ;  /* 0x000000ffd2d27207 */ /* 0x000fee0004800000 */
[C---:B------:R-:W-:Y:S01]  /*4e40*/  HMMA.16816.F32.BF16 R16, R136.reuse, R146, RZ ;  /* 0x000000928810723c */ /* 0x040fe200000418ff */
[----:B------:R-:W-:Y:S07]  /*4e50*/  LDSM.16.M88.4 R144, [R183+0xc900] ;  /* 0x00c90000b790783b */ /* 0x000fee0000000200 */
[C---:B------:R-:W-:Y:S08]  /*4e60*/  HMMA.16816.F32.BF16 R20, R136.reuse, R148, RZ ;  /* 0x000000948814723c */ /* 0x040ff000000418ff */
[C---:B------:R-:W-:Y:S01]  /*4e70*/  HMMA.16816.F32.BF16 R24, R136.reuse, R150, RZ ;  /* 0x000000968818723c */ /* 0x040fe200000418ff */
[----:B------:R-:W-:Y:S07]  /*4e80*/  LDSM.16.M88.4 R148, [R183+0xd100] ;  /* 0x00d10000b794783b */ /* 0x000fee0000000200 */
[C---:B------:R-:W-:Y:S08]  /*4e90*/  HMMA.16816.F32.BF16 R28, R136.reuse, R152, RZ ;  /* 0x00000098881c723c */ /* 0x040ff000000418ff */
[----:B------:R-:W-:Y:S01]  /*4ea0*/  HMMA.16816.F32.BF16 R32, R136, R154, RZ ;  /* 0x0000009a8820723c */ /* 0x000fe200000418ff */
[----:B------:R-:W1:Y:S07]  /*4eb0*/  LDSM.16.M88.4 R136, [R178] ;  /* 0x00000000b288783b */ /* 0x000e6e0000000200 */
[C---:B------:R-:W-:Y:S01]  /*4ec0*/  HMMA.16816.F32.BF16 R4, R156.reuse, R160, R4 ;  /* 0x000000a09c04723c */ /* 0x040fe20000041804 */
[----:B------:R-:W3:Y:S07]  /*4ed0*/  LDSM.16.M88.4 R152, [R183+0xd900] ;  /* 0x00d90000b798783b */ /* 0x000eee0000000200 */
[C---:B------:R-:W-:Y:S01]  /*4ee0*/  HMMA.16816.F32.BF16 R8, R156.reuse, R162, R8 ;  /* 0x000000a29c08723c */ /* 0x040fe20000041808 */
[----:B------:R-:W-:Y:S07]  /*4ef0*/  LDSM.16.M88.4 R160, [R177] ;  /* 0x00000000b1a0783b */ /* 0x000fee0000000200 */
[C---:B------:R-:W-:Y:S08]  /*4f00*/  HMMA.16816.F32.BF16 R12, R156.reuse, R164, R12 ;  /* 0x000000a49c0c723c */ /* 0x040ff0000004180c */
[C---:B------:R-:W-:Y:S01]  /*4f10*/  HMMA.16816.F32.BF16 R16, R156.reuse, R166, R16 ;  /* 0x000000a69c10723c */ /* 0x040fe20000041810 */
[----:B------:R-:W4:Y:S07]  /*4f20*/  LDSM.16.M88.4 R164, [R2+0xc100] ;  /* 0x00c1000002a4783b */ /* 0x000f2e0000000200 */
[C---:B------:R-:W-:Y:S08]  /*4f30*/  HMMA.16816.F32.BF16 R20, R156.reuse, R168, R20 ;  /* 0x000000a89c14723c */ /* 0x040ff00000041814 */
[C---:B------:R-:W-:Y:S01]  /*4f40*/  HMMA.16816.F32.BF16 R24, R156.reuse, R170, R24 ;  /* 0x000000aa9c18723c */ /* 0x040fe20000041818 */
[----:B------:R-:W-:Y:S07]  /*4f50*/  LDSM.16.M88.4 R168, [R2+0xd100] ;  /* 0x00d1000002a8783b */ /* 0x000fee0000000200 */
[C---:B------:R-:W-:Y:S08]  /*4f60*/  HMMA.16816.F32.BF16 R28, R156.reuse, R172, R28 ;  /* 0x000000ac9c1c723c */ /* 0x040ff0000004181c */
[----:B------:R-:W-:Y:S01]  /*4f70*/  HMMA.16816.F32.BF16 R32, R156, R174, R32 ;  /* 0x000000ae9c20723c */ /* 0x000fe20000041820 */
[----:B------:R-:W5:Y:S07]  /*4f80*/  LDSM.16.M88.4 R156, [R2+0xc900] ;  /* 0x00c90000029c783b */ /* 0x000f6e0000000200 */
[C---:B-1----:R-:W-:Y:S01]  /*4f90*/  HMMA.16816.F32.BF16 R4, R136.reuse, R140, R4 ;  /* 0x0000008c8804723c */ /* 0x042fe20000041804 */
[----:B------:R-:W-:Y:S07]  /*4fa0*/  LDSM.16.M88.4 R172, [R2+0x10100] ;  /* 0x0101000002ac783b */ /* 0x000fee0000000200 */
[C---:B------:R-:W-:Y:S01]  /*4fb0*/  HMMA.16816.F32.BF16 R8, R136.reuse, R142, R8 ;  /* 0x0000008e8808723c */ /* 0x040fe20000041808 */
[----:B------:R-:W1:Y:S07]  /*4fc0*/  LDSM.16.M88.4 R140, [R2+0xd900] ;  /* 0x00d90000028c783b */ /* 0x000e6e0000000200 */
[C---:B------:R-:W-:Y:S08]  /*4fd0*/  HMMA.16816.F32.BF16 R12, R136.reuse, R144, R12 ;  /* 0x00000090880c723c */ /* 0x040ff0000004180c */
[C---:B------:R-:W-:Y:S01]  /*4fe0*/  HMMA.16816.F32.BF16 R16, R136.reuse, R146, R16 ;  /* 0x000000928810723c */ /* 0x040fe20000041810 */
[----:B------:R-:W-:Y:S07]  /*4ff0*/  LDSM.16.M88.4 R144, [R182+UR4+0xe100] ;  /* 0x00e10004b690783b */ /* 0x000fee0008000200 */
[C---:B------:R-:W-:Y:S08]  /*5000*/  HMMA.16816.F32.BF16 R20, R136.reuse, R148, R20 ;  /* 0x000000948814723c */ /* 0x040ff00000041814 */
[C---:B------:R-:W-:Y:S01]  /*5010*/  HMMA.16816.F32.BF16 R24, R136.reuse, R150, R24 ;  /* 0x000000968818723c */ /* 0x040fe20000041818 */
[----:B------:R-:W-:Y:S07]  /*5020*/  LDSM.16.M88.4 R148, [R182+UR4+0xe900] ;  /* 0x00e90004b694783b */ /* 0x000fee0008000200 */
[C---:B---3--:R-:W-:Y:S08]  /*5030*/  HMMA.16816.F32.BF16 R28, R136.reuse, R152, R28 ;  /* 0x00000098881c723c */ /* 0x048ff0000004181c */
[----:B------:R-:W-:Y:S01]  /*5040*/  HMMA.16816.F32.BF16 R32, R136, R154, R32 ;  /* 0x0000009a8820723c */ /* 0x000fe20000041820 */
[----:B------:R-:W3:Y:S07]  /*5050*/  LDSM.16.M88.4 R136, [R184+0x4000] ;  /* 0x00400000b888783b */ /* 0x000eee0000000200 */
[C---:B----4-:R-:W-:Y:S01]  /*5060*/  HMMA.16816.F32.BF16 R4, R160.reuse, R164, R4 ;  /* 0x000000a4a004723c */ /* 0x050fe20000041804 */
[----:B------:R-:W4:Y:S07]  /*5070*/  LDSM.16.M88.4 R152, [R182+UR4+0xf100] ;  /* 0x00f10004b698783b */ /* 0x000f2e0008000200 */
[C---:B------:R-:W-:Y:S01]  /*5080*/  HMMA.16816.F32.BF16 R8, R160.reuse, R166, R8 ;  /* 0x000000a6a008723c */ /* 0x040fe20000041808 */
[----:B------:R-:W-:Y:S07]  /*5090*/  LDSM.16.M88.4 R164, [R180+0x4000] ;  /* 0x00400000b4a4783b */ /* 0x000fee0000000200 */
[C---:B-----5:R-:W-:Y:S08]  /*50a0*/  HMMA.16816.F32.BF16 R12, R160.reuse, R156, R12 ;  /* 0x0000009ca00c723c */ /* 0x060ff0000004180c */
[C---:B------:R-:W-:Y:S01]  /*50b0*/  HMMA.16816.F32.BF16 R16, R160.reuse, R158, R16 ;  /* 0x0000009ea010723c */ /* 0x040fe20000041810 */
[----:B------:R-:W5:Y:S07]  /*50c0*/  LDSM.16.M88.4 R156, [R182+UR4+0xf900] ;  /* 0x00f90004b69c783b */ /* 0x000f6e0008000200 */
[C---:B------:R-:W-:Y:S08]  /*50d0*/  HMMA.16816.F32.BF16 R20, R160.reuse, R168, R20 ;  /* 0x000000a8a014723c */ /* 0x040ff00000041814 */
[C---:B------:R-:W-:Y:S01]  /*50e0*/  HMMA.16816.F32.BF16 R24, R160.reuse, R170, R24 ;  /* 0x000000aaa018723c */ /* 0x040fe20000041818 */
[----:B------:R-:W2:Y:S07]  /*50f0*/  LDSM.16.M88.4 R168, [R132+0xe100] ;  /* 0x00e1000084a8783b */ /* 0x000eae0000000200 */
[C---:B-1----:R-:W-:Y:S08]  /*5100*/  HMMA.16816.F32.BF16 R28, R160.reuse, R140, R28 ;  /* 0x0000008ca01c723c */ /* 0x042ff0000004181c */
[----:B------:R-:W-:Y:S01]  /*5110*/  HMMA.16816.F32.BF16 R32, R160, R142, R32 ;  /* 0x0000008ea020723c */ /* 0x000fe20000041820 */
[----:B------:R-:W1:Y:S07]  /*5120*/  LDSM.16.M88.4 R140, [R132+0xe900] ;  /* 0x00e90000848c783b */ /* 0x000e6e0000000200 */
[C---:B---3--:R-:W-:Y:S01]  /*5130*/  HMMA.16816.F32.BF16 R4, R136.reuse, R144, R4 ;  /* 0x000000908804723c */ /* 0x048fe20000041804 */
[----:B------:R-:W-:Y:S07]  /*5140*/  LDSM.16.M88.4 R160, [R132+0xf900] ;  /* 0x00f9000084a0783b */ /* 0x000fee0000000200 */
[C---:B------:R-:W-:Y:S01]  /*5150*/  HMMA.16816.F32.BF16 R8, R136.reuse, R146, R8 ;  /* 0x000000928808723c */ /* 0x040fe20000041808 */
[----:B------:R-:W3:Y:S07]  /*5160*/  LDSM.16.M88.4 R144, [R132+0xf100] ;  /* 0x00f100008490783b */ /* 0x000eee0000000200 */
[C---:B------:R-:W-:Y:S08]  /*5170*/  HMMA.16816.F32.BF16 R12, R136.reuse, R148, R12 ;  /* 0x00000094880c723c */ /* 0x040ff0000004180c */
[C---:B------:R-:W-:Y:S01]  /*5180*/  HMMA.16816.F32.BF16 R16, R136.reuse, R150, R16 ;  /* 0x000000968810723c */ /* 0x040fe20000041810 */
[----:B------:R-:W-:Y:S07]  /*5190*/  LDSM.16.M88.4 R148, [R178+0x4000] ;  /* 0x00400000b294783b */ /* 0x000fee0000000200 */
[C---:B----4-:R-:W-:Y:S08]  /*51a0*/  HMMA.16816.F32.BF16 R20, R136.reuse, R152, R20 ;  /* 0x000000988814723c */ /* 0x050ff00000041814 */
[C---:B------:R-:W-:Y:S01]  /*51b0*/  HMMA.16816.F32.BF16 R24, R136.reuse, R154, R24 ;  /* 0x0000009a8818723c */ /* 0x040fe20000041818 */
[----:B------:R-:W4:Y:S07]  /*51c0*/  LDSM.16.M88.4 R152, [R183+0xe100] ;  /* 0x00e10000b798783b */ /* 0x000f2e0000000200 */
[C---:B-----5:R-:W-:Y:S08]  /*51d0*/  HMMA.16816.F32.BF16 R28, R136.reuse, R156, R28 ;  /* 0x0000009c881c723c */ /* 0x060ff0000004181c */
[----:B------:R-:W-:Y:S01]  /*51e0*/  HMMA.16816.F32.BF16 R32, R136, R158, R32 ;  /* 0x0000009e8820723c */ /* 0x000fe20000041820 */
[----:B------:R-:W5:Y:S07]  /*51f0*/  LDSM.16.M88.4 R136, [R183+0xe900] ;  /* 0x00e90000b788783b */ /* 0x000f6e0000000200 */
[C---:B--2---:R-:W-:Y:S01]  /*5200*/  HMMA.16816.F32.BF16 R4, R164.reuse, R168, R4 ;  /* 0x000000a8a404723c */ /* 0x044fe20000041804 */
[----:B------:R-:W-:Y:S07]  /*5210*/  LDSM.16.M88.4 R156, [R177+0x4000] ;  /* 0x00400000b19c783b */ /* 0x000fee0000000200 */
[C---:B------:R-:W-:Y:S01]  /*5220*/  HMMA.16816.F32.BF16 R8, R164.reuse, R170, R8 ;  /* 0x000000aaa408723c */ /* 0x040fe20000041808 */
[----:B------:R-:W-:Y:S07]  /*5230*/  LDSM.16.M88.4 R168, [R2+0xe100] ;  /* 0x00e1000002a8783b */ /* 0x000fee0000000200 */
[C---:B-1----:R-:W-:Y:S08]  /*5240*/  HMMA.16816.F32.BF16 R12, R164.reuse, R140, R12 ;  /* 0x0000008ca40c723c */ /* 0x042ff0000004180c */
[C---:B------:R-:W-:Y:S01]  /*5250*/  HMMA.16816.F32.BF16 R16, R164.reuse, R142, R16 ;  /* 0x0000008ea410723c */ /* 0x040fe20000041810 */
[----:B------:R-:W1:Y:S07]  /*5260*/  LDSM.16.M88.4 R140, [R183+0xf100] ;  /* 0x00f10000b78c783b */ /* 0x000e6e0000000200 */
[C---:B---3--:R-:W-:Y:S08]  /*5270*/  HMMA.16816.F32.BF16 R20, R164.reuse, R144, R20 ;  /* 0x00000090a414723c */ /* 0x048ff00000041814 */
[C---:B------:R-:W-:Y:S01]  /*5280*/  HMMA.16816.F32.BF16 R24, R164.reuse, R146, R24 ;  /* 0x00000092a418723c */ /* 0x040fe20000041818 */
[----:B------:R-:W2:Y:S07]  /*5290*/  LDSM.16.M88.4 R144, [R183+0xf900] ;  /* 0x00f90000b790783b */ /* 0x000eae0000000200 */
[C---:B------:R-:W-:Y:S08]  /*52a0*/  HMMA.16816.F32.BF16 R28, R164.reuse, R160, R28 ;  /* 0x000000a0a41c723c */ /* 0x040ff0000004181c */
[----:B------:R-:W-:Y:S01]  /*52b0*/  HMMA.16816.F32.BF16 R32, R164, R162, R32 ;  /* 0x000000a2a420723c */ /* 0x000fe20000041820 */
[----:B------:R-:W3:Y:S07]  /*52c0*/  LDSM.16.M88.4 R160, [R185+0xe900] ;  /* 0x00e90000b9a0783b */ /* 0x000eee0000000200 */
[C---:B----4-:R-:W-:Y:S01]  /*52d0*/  HMMA.16816.F32.BF16 R4, R148.reuse, R152, R4 ;  /* 0x000000989404723c */ /* 0x050fe20000041804 */
[----:B------:R-:W-:Y:S07]  /*52e0*/  LDSM.16.M88.4 R164, [R182+UR4+0x11100] ;  /* 0x01110004b6a4783b */ /* 0x000fee0008000200 */
[C---:B------:R-:W-:Y:S01]  /*52f0*/  HMMA.16816.F32.BF16 R8, R148.reuse, R154, R8 ;  /* 0x0000009a9408723c */ /* 0x040fe20000041808 */
[----:B------:R-:W-:Y:S07]  /*5300*/  LDSM.16.M88.4 R152, [R182+UR4+0x10900] ;  /* 0x01090004b698783b */ /* 0x000fee0008000200 */
[C---:B-----5:R-:W-:Y:S08]  /*5310*/  HMMA.16816.F32.BF16 R12, R148.reuse, R136, R12 ;  /* 0x00000088940c723c */ /* 0x060ff0000004180c */
[C---:B------:R-:W-:Y:S01]  /*5320*/  HMMA.16816.F32.BF16 R16, R148.reuse, R138, R16 ;  /* 0x0000008a9410723c */ /* 0x040fe20000041810 */
[----:B------:R-:W4:Y:S07]  /*5330*/  LDSM.16.M88.4 R136, [R185+0xf100] ;  /* 0x00f10000b988783b */ /* 0x000f2e0000000200 */
[C---:B-1----:R-:W-:Y:S08]  /*5340*/  HMMA.16816.F32.BF16 R20, R148.reuse, R140, R20 ;  /* 0x0000008c9414723c */ /* 0x042ff00000041814 */
[C---:B------:R-:W-:Y:S01]  /*5350*/  HMMA.16816.F32.BF16 R24, R148.reuse, R142, R24 ;  /* 0x0000008e9418723c */ /* 0x040fe20000041818 */
[----:B------:R-:W1:Y:S07]  /*5360*/  LDSM.16.M88.4 R140, [R185+0xf900] ;  /* 0x00f90000b98c783b */ /* 0x000e6e0000000200 */
[C---:B--2---:R-:W-:Y:S08]  /*5370*/  HMMA.16816.F32.BF16 R28, R148.reuse, R144, R28 ;  /* 0x00000090941c723c */ /* 0x044ff0000004181c */
[----:B------:R-:W-:Y:S01]  /*5380*/  HMMA.16816.F32.BF16 R32, R148, R146, R32 ;  /* 0x000000929420723c */ /* 0x000fe20000041820 */
[----:B------:R-:W-:Y:S07]  /*5390*/  LDSM.16.M88.4 R144, [R184+0x8000] ;  /* 0x00800000b890783b */ /* 0x000fee0000000200 */
[C---:B------:R-:W-:Y:S01]  /*53a0*/  HMMA.16816.F32.BF16 R4, R156.reuse, R168, R4 ;  /* 0x000000a89c04723c */ /* 0x040fe20000041804 */
[----:B------:R-:W2:Y:S07]  /*53b0*/  LDSM.16.M88.4 R148, [R182+UR4+0x10100] ;  /* 0x01010004b694783b */ /* 0x000eae0008000200 */
[C---:B------:R-:W-:Y:S01]  /*53c0*/  HMMA.16816.F32.BF16 R8, R156.reuse, R170, R8 ;  /* 0x000000aa9c08723c */ /* 0x040fe20000041808 */
[----:B------:R-:W-:Y:S07]  /*53d0*/  LDSM.16.M88.4 R168, [R132+0x10100] ;  /* 0x0101000084a8783b */ /* 0x000fee0000000200 */
[C---:B---3--:R-:W-:Y:S08]  /*53e0*/  HMMA.16816.F32.BF16 R12, R156.reuse, R160, R12 ;  /* 0x000000a09c0c723c */ /* 0x048ff0000004180c */
[C---:B------:R-:W-:Y:S01]  /*53f0*/  HMMA.16816.F32.BF16 R16, R156.reuse, R162, R16 ;  /* 0x000000a29c10723c */ /* 0x040fe20000041810 */
[----:B------:R-:W3:Y:S07]  /*5400*/  LDSM.16.M88.4 R160, [R182+UR4+0x11900] ;  /* 0x01190004b6a0783b */ /* 0x000eee0008000200 */
[C---:B----4-:R-:W-:Y:S08]  /*5410*/  HMMA.16816.F32.BF16 R20, R156.reuse, R136, R20 ;  /* 0x000000889c14723c */ /* 0x050ff00000041814 */
[C---:B------:R-:W-:Y:S01]  /*5420*/  HMMA.16816.F32.BF16 R24, R156.reuse, R138, R24 ;  /* 0x0000008a9c18723c */ /* 0x040fe20000041818 */
[----:B------:R-:W4:Y:S07]  /*5430*/  LDSM.16.M88.4 R136, [R180+0x8000] ;  /* 0x00800000b488783b */ /* 0x000f2e0000000200 */
[C---:B-1----:R-:W-:Y:S08]  /*5440*/  HMMA.16816.F32.BF16 R28, R156.reuse, R140, R28 ;  /* 0x0000008c9c1c723c */ /* 0x042ff0000004181c */
[----:B------:R-:W-:Y:S01]  /*5450*/  HMMA.16816.F32.BF16 R32, R156, R142, R32 ;  /* 0x0000008e9c20723c */ /* 0x000fe20000041820 */
[----:B------:R-:W1:Y:S07]  /*5460*/  LDSM.16.M88.4 R140, [R132+0x10900] ;  /* 0x01090000848c783b */ /* 0x000e6e0000000200 */
[C---:B--2---:R-:W-:Y:S01]  /*5470*/  HMMA.16816.F32.BF16 R4, R144.reuse, R148, R4 ;  /* 0x000000949004723c */ /* 0x044fe20000041804 */
[----:B------:R-:W-:Y:S07]  /*5480*/  LDSM.16.M88.4 R156, [R178+0x8000] ;  /* 0x00800000b29c783b */ /* 0x000fee0000000200 */
[C---:B------:R-:W-:Y:S01]  /*5490*/  HMMA.16816.F32.BF16 R8, R144.reuse, R150, R8 ;  /* 0x000000969008723c */ /* 0x040fe20000041808 */
[----:B------:R-:W2:Y:S07]  /*54a0*/  LDSM.16.M88.4 R148, [R132+0x11100] ;  /* 0x011100008494783b */ /* 0x000eae0000000200 */
[C---:B------:R-:W-:Y:S08]  /*54b0*/  HMMA.16816.F32.BF16 R12, R144.reuse, R152, R12 ;  /* 0x00000098900c723c */ /* 0x040ff0000004180c */
[C---:B------:R-:W-:Y:S01]  /*54c0*/  HMMA.16816.F32.BF16 R16, R144.reuse, R154, R16 ;  /* 0x0000009a9010723c */ /* 0x040fe20000041810 */
[----:B------:R-:W5:Y:S07]  /*54d0*/  LDSM.16.M88.4 R152, [R132+0x11900] ;  /* 0x011900008498783b */ /* 0x000f6e0000000200 */
[C---:B------:R-:W-:Y:S08]  /*54e0*/  HMMA.16816.F32.BF16 R20, R144.reuse, R164, R20 ;  /* 0x000000a49014723c */ /* 0x040ff00000041814 */
[C---:B------:R-:W-:Y:S01]  /*54f0*/  HMMA.16816.F32.BF16 R24, R144.reuse, R166, R24 ;  /* 0x000000a69018723c */ /* 0x040fe20000041818 */
[----:B------:R-:W2:Y:S07]  /*5500*/  LDSM.16.M88.4 R164, [R183+0x10100] ;  /* 0x01010000b7a4783b */ /* 0x000eae0000000200 */
[C---:B---3--:R-:W-:Y:S08]  /*5510*/  HMMA.16816.F32.BF16 R28, R144.reuse, R160, R28 ;  /* 0x000000a0901c723c */ /* 0x048ff0000004181c */
[----:B------:R-:W-:Y:S01]  /*5520*/  HMMA.16816.F32.BF16 R32, R144, R162, R32 ;  /* 0x000000a29020723c */ /* 0x000fe20000041820 */
[----:B------:R-:W3:Y:S07]  /*5530*/  LDSM.16.M88.4 R144, [R183+0x10900] ;  /* 0x01090000b790783b */ /* 0x000eee0000000200 */
[C---:B----4-:R-:W-:Y:S01]  /*5540*/  HMMA.16816.F32.BF16 R4, R136.reuse, R168, R4 ;  /* 0x000000a88804723c */ /* 0x050fe20000041804 */
[----:B------:R-:W4:Y:S07]  /*5550*/  LDSM.16.M88.4 R160, [R183+0x11100] ;  /* 0x01110000b7a0783b */ /* 0x000f2e0000000200 */
[C---:B------:R-:W-:Y:S01]  /*5560*/  HMMA.16816.F32.BF16 R8, R136.reuse, R170, R8 ;  /* 0x000000aa8808723c */ /* 0x040fe20000041808 */
[----:B------:R-:W-:Y:S07]  /*5570*/  LDSM.16.M88.4 R168, [R177+0x8000] ;  /* 0x00800000b1a8783b */ /* 0x000fee0000000200 */
[C---:B-1----:R-:W-:Y:S08]  /*5580*/  HMMA.16816.F32.BF16 R12, R136.reuse, R140, R12 ;  /* 0x0000008c880c723c */ /* 0x042ff0000004180c */
[C---:B------:R-:W-:Y:S01]  /*5590*/  HMMA.16816.F32.BF16 R16, R136.reuse, R142, R16 ;  /* 0x0000008e8810723c */ /* 0x040fe20000041810 */
[----:B------:R-:W1:Y:S07]  /*55a0*/  LDSM.16.M88.4 R140, [R183+0x11900] ;  /* 0x01190000b78c783b */ /* 0x000e6e0000000200 */
[C---:B--2---:R-:W-:Y:S08]  /*55b0*/  HMMA.16816.F32.BF16 R20, R136.reuse, R148, R20 ;  /* 0x000000948814723c */ /* 0x044ff00000041814 */
[C---:B------:R-:W-:Y:S08]  /*55c0*/  HMMA.16816.F32.BF16 R24, R136.reuse, R150, R24 ;  /* 0x000000968818723c */ /* 0x040ff00000041818 */
[C---:B-----5:R-:W-:Y:S08]  /*55d0*/  HMMA.16816.F32.BF16 R28, R136.reuse, R152, R28 ;  /* 0x00000098881c723c */ /* 0x060ff0000004181c */
[----:B------:R-:W-:Y:S01]  /*55e0*/  HMMA.16816.F32.BF16 R32, R136, R154, R32 ;  /* 0x0000009a8820723c */ /* 0x000fe20000041820 */
[----:B------:R-:W2:Y:S07]  /*55f0*/  LDSM.16.M88.4 R136, [R185+0x10900] ;  /* 0x01090000b988783b */ /* 0x000eae0000000200 */
[C---:B------:R-:W-:Y:S08]  /*5600*/  HMMA.16816.F32.BF16 R4, R156.reuse, R164, R4 ;  /* 0x000000a49c04723c */ /* 0x040ff00000041804 */
[C---:B------:R-:W-:Y:S08]  /*5610*/  HMMA.16816.F32.BF16 R8, R156.reuse, R166, R8 ;  /* 0x000000a69c08723c */ /* 0x040ff00000041808 */
[C---:B---3--:R-:W-:Y:S08]  /*5620*/  HMMA.16816.F32.BF16 R12, R156.reuse, R144, R12 ;  /* 0x000000909c0c723c */ /* 0x048ff0000004180c */
[C---:B------:R-:W-:Y:S01]  /*5630*/  HMMA.16816.F32.BF16 R16, R156.reuse, R146, R16 ;  /* 0x000000929c10723c */ /* 0x040fe20000041810 */
[----:B------:R-:W3:Y:S07]  /*5640*/  LDSM.16.M88.4 R144, [R185+0x11100] ;  /* 0x01110000b990783b */ /* 0x000eee0000000200 */
[C---:B----4-:R-:W-:Y:S08]  /*5650*/  HMMA.16816.F32.BF16 R20, R156.reuse, R160, R20 ;  /* 0x000000a09c14723c */ /* 0x050ff00000041814 */
[C---:B------:R-:W-:Y:S08]  /*5660*/  HMMA.16816.F32.BF16 R24, R156.reuse, R162, R24 ;  /* 0x000000a29c18723c */ /* 0x040ff00000041818 */
[C---:B-1----:R-:W-:Y:S08]  /*5670*/  HMMA.16816.F32.BF16 R28, R156.reuse, R140, R28 ;  /* 0x0000008c9c1c723c */ /* 0x042ff0000004181c */
[----:B------:R-:W-:Y:S01]  /*5680*/  HMMA.16816.F32.BF16 R32, R156, R142, R32 ;  /* 0x0000008e9c20723c */ /* 0x000fe20000041820 */
[----:B------:R-:W1:Y:S01]  /*5690*/  LDSM.16.M88.4 R140, [R185+0x11900] ;  /* 0x01190000b98c783b */ /* 0x000e620000000200 */
[----:B------:R-:W-:Y:S06]  /*56a0*/  DEPBAR.LE SB0, 0x2 ;  /* 0x000080800000791a */ /* 0x000fec0000000000 */
[C---:B------:R-:W-:Y:S01]  /*56b0*/  HMMA.16816.F32.BF16 R4, R168.reuse, R172, R4 ;  /* 0x000000aca804723c */ /* 0x040fe20000041804 */
[----:B------:R-:W-:Y:S07]  /*56c0*/  BAR.SYNC.DEFER_BLOCKING 0x0 ;  /* 0x0000000000007b1d */ /* 0x000fee0000010000 */
[C---:B------:R-:W-:Y:S08]  /*56d0*/  HMMA.16816.F32.BF16 R8, R168.reuse, R174, R8 ;  /* 0x000000aea808723c */ /* 0x040ff00000041808 */
[C---:B--2---:R-:W-:Y:S08]  /*56e0*/  HMMA.16816.F32.BF16 R12, R168.reuse, R136, R12 ;  /* 0x00000088a80c723c */ /* 0x044ff0000004180c */
[C---:B------:R-:W-:Y:S01]  /*56f0*/  HMMA.16816.F32.BF16 R16, R168.reuse, R138, R16 ;  /* 0x0000008aa810723c */ /* 0x040fe20000041810 */
[----:B------:R-:W-:Y:S03]  /*5700*/  LDSM.16.MT88.4 R136, [R176+UR4+0x100] ;  /* 0x00010004b088783b */ /* 0x000fe60008004200 */
[----:B------:R-:W-:Y:S02]  /*5710*/  FMNMX.FTZ R2, R4, R133, !PT ;  /* 0x0000008504027209 */ /* 0x000fe40007810000 */
[----:B------:R-:W-:Y:S02]  /*5720*/  FMNMX.FTZ R132, R6, R0, !PT ;  /* 0x0000000006847209 */ /* 0x000fe40007810000 */
[C---:B---3--:R-:W-:Y:S01]  /*5730*/  HMMA.16816.F32.BF16 R20, R168.reuse, R144, R20 ;  /* 0x00000090a814723c */ /* 0x048fe20000041814 */
[----:B------:R-:W-:Y:S03]  /*5740*/  LDSM.16.MT88.4 R148, [R176+UR4+0x2900] ;  /* 0x00290004b094783b */ /* 0x000fe60008004200 */
[----:B------:R-:W-:Y:S02]  /*5750*/  FMNMX.FTZ R3, R5, R2, !PT ;  /* 0x0000000205037209 */ /* 0x000fe40007810000 */
[----:B------:R-:W-:Y:S02]  /*5760*/  FMNMX.FTZ R163, R7, R132, !PT ;  /* 0x0000008407a37209 */ /* 0x000fe40007810000 */
[C---:B------:R-:W-:Y:S01]  /*5770*/  HMMA.16816.F32.BF16 R24, R168.reuse, R146, R24 ;  /* 0x00000092a818723c */ /* 0x040fe20000041818 */
[----:B------:R-:W-:Y:S03]  /*5780*/  LDSM.16.MT88.4 R156, [R135+UR4+0x2900] ;  /* 0x00290004879c783b */ /* 0x000fe60008004200 */
[----:B------:R-:W-:Y:S02]  /*5790*/  FMNMX.FTZ R2, R8, R3, !PT ;  /* 0x0000000308027209 */ /* 0x000fe40007810000 */
[----:B------:R-:W-:Y:S02]  /*57a0*/  FMNMX.FTZ R132, R10, R163, !PT ;  /* 0x000000a30a847209 */ /* 0x000fe40007810000 */
[C---:B-1----:R-:W-:Y:S04]  /*57b0*/  HMMA.16816.F32.BF16 R28, R168.reuse, R140, R28 ;  /* 0x0000008ca81c723c */ /* 0x042fe8000004181c */
[----:B------:R-:W-:Y:S02]  /*57c0*/  FMNMX.FTZ R3, R9, R2, !PT ;  /* 0x0000000209037209 */ /* 0x000fe40007810000 */
[----:B------:R-:W-:Y:S02]  /*57d0*/  FMNMX.FTZ R163, R11, R132, !PT ;  /* 0x000000840ba37209 */ /* 0x000fe40007810000 */
[----:B------:R-:W-:Y:S04]  /*57e0*/  HMMA.16816.F32.BF16 R32, R168, R142, R32 ;  /* 0x0000008ea820723c */ /* 0x000fe80000041820 */
[----:B------:R-:W-:Y:S02]  /*57f0*/  FMNMX.FTZ R2, R12, R3, !PT ;  /* 0x000000030c027209 */ /* 0x000fe40007810000 */
[----:B------:R-:W-:Y:S02]  /*5800*/  FMNMX.FTZ R132, R14, R163, !PT ;  /* 0x000000a30e847209 */ /* 0x000fe40007810000 */
[----:B------:R-:W-:Y:S04]  /*5810*/  FMNMX.FTZ R3, R13, R2, !PT ;  /* 0x000000020d037209 */ /* 0x000fe80007810000 */
        /* <DEDUP_REMOVED lines=16> */
[----:B------:R-:W-:Y:S02]  /*5920*/  IADD3 R140, R176, UR4, RZ ;  /* 0x00000004b08c7c10 */ /* 0x000fe4000fffe0ff */
[----:B------:R-:W-:Y:S02]  /*5930*/  FMNMX.FTZ R2, R32, R3, !PT ;  /* 0x0000000320027209 */ /* 0x000fe40007810000 */
[----:B------:R-:W-:Y:S02]  /*5940*/  FMNMX.FTZ R3, R31, R132, !PT ;  /* 0x000000841f037209 */ /* 0x000fe40007810000 */
[----:B------:R-:W-:Y:S02]  /*5950*/  FMNMX.FTZ R165, R33, R2, !PT ;  /* 0x0000000221a57209 */ /* 0x000fe40007810000 */
[----:B------:R-:W-:Y:S03]  /*5960*/  FMNMX.FTZ R132, R34, R3, !PT ;  /* 0x0000000322847209 */ /* 0x000fe60007810000 */
[----:B------:R-:W1:Y:S01]  /*5970*/  SHFL.BFLY PT, R2, R165, 0x2, 0x1f ;  /* 0x0c401f00a5027f89 */ /* 0x000e6200000e0000 */
[----:B------:R-:W-:Y:S07]  /*5980*/  FMNMX.FTZ R164, R35, R132, !PT ;  /* 0x0000008423a47209 */ /* 0x000fee0007810000 */
[----:B------:R-:W2:Y:S01]  /*5990*/  SHFL.BFLY PT, R3, R164, 0x2, 0x1f ;  /* 0x0c401f00a4037f89 */ /* 0x000ea200000e0000 */
[----:B-1----:R-:W-:Y:S07]  /*59a0*/  FMNMX.FTZ R163, R165, R2, !PT ;  /* 0x00000002a5a37209 */ /* 0x002fee0007810000 */
[----:B------:R-:W1:Y:S01]  /*59b0*/  SHFL.BFLY PT, R132, R163, 0x1, 0x1f ;  /* 0x0c201f00a3847f89 */ /* 0x000e6200000e0000 */
[----:B--2---:R-:W-:Y:S07]  /*59c0*/  FMNMX.FTZ R162, R164, R3, !PT ;  /* 0x00000003a4a27209 */ /* 0x004fee0007810000 */
[----:B------:R-:W2:Y:S08]  /*59d0*/  SHFL.BFLY PT, R3, R162, 0x1, 0x1f ;  /* 0x0c201f00a2037f89 */ /* 0x000eb000000e0000 */
[----:B------:R-:W-:Y:S01]  /*59e0*/  LDSM.16.MT88.4 R164, [R176+UR4+0x5900] ;  /* 0x00590004b0a4783b */ /* 0x000fe20008004200 */
[----:B-1----:R-:W-:Y:S05]  /*59f0*/  FMNMX.FTZ R132, R163, R132, !PT ;  /* 0x00000084a3847209 */ /* 0x002fea0007810000 */
[C---:B------:R-:W-:Y:S02]  /*5a00*/  FADD.FTZ R133, -R132.reuse, R133 ;  /* 0x0000008584857221 */ /* 0x040fe40000010100 */
[----:B------:R-:W-:Y:S01]  /*5a10*/  FMUL.FTZ R163, R132, c[0x0][0x2d0] ;  /* 0x0000b40084a37a20 */ /* 0x000fe20000410000 */
[----:B--2---:R-:W-:Y:S01]  /*5a20*/  FMNMX.FTZ R3, R162, R3, !PT ;  /* 0x00000003a2037209 */ /* 0x004fe20007810000 */
[----:B------:R-:W-:Y:S02]  /*5a30*/  FMUL.FTZ R2, R133, c[0x0][0x2d0] ;  /* 0x0000b40085027a20 */ /* 0x000fe40000410000 */
[--C-:B------:R-:W-:Y:S02]  /*5a40*/  FFMA.FTZ R173, R4, c[0x0][0x2d0], -R163.reuse ;  /* 0x0000b40004ad7a23 */ /* 0x100fe400000108a3 */
[C---:B------:R-:W-:Y:S02]  /*5a50*/  FADD.FTZ R133, -R3.reuse, R0 ;  /* 0x0000000003857221 */ /* 0x040fe40000010100 */
[----:B------:R-:W-:Y:S01]  /*5a60*/  FMUL.FTZ R162, R3, c[0x0][0x2d0] ;  /* 0x0000b40003a27a20 */ /* 0x000fe20000410000 */
[----:B------:R-:W1:Y:S01]  /*5a70*/  MUFU.EX2 R2, R2 ;  /* 0x0000000200027308 */ /* 0x000e620000000800 */
[----:B------:R-:W-:Y:S01]  /*5a80*/  FMUL.FTZ R0, R133, c[0x0][0x2d0] ;  /* 0x0000b40085007a20 */ /* 0x000fe20000410000 */
[----:B------:R-:W-:Y:S01]  /*5a90*/  IADD3 R133, R181, R140, RZ ;  /* 0x0000008cb5857210 */ /* 0x000fe20007ffe0ff */
[--C-:B------:R-:W-:Y:S02]  /*5aa0*/  FFMA.FTZ R174, R5, c[0x0][0x2d0], -R163.reuse ;  /* 0x0000b40005ae7a23 */ /* 0x100fe400000108a3 */
[--C-:B------:R-:W-:Y:S02]  /*5ab0*/  FFMA.FTZ R175, R8, c[0x0][0x2d0], -R163.reuse ;  /* 0x0000b40008af7a23 */ /* 0x100fe400000108a3 */
[--C-:B------:R-:W-:Y:S01]  /*5ac0*/  FFMA.FTZ R214, R9, c[0x0][0x2d0], -R163.reuse ;  /* 0x0000b40009d67a23 */ /* 0x100fe200000108a3 */
[----:B------:R-:W2:Y:S01]  /*5ad0*/  LDSM.16.MT88.4 R140, [R133+0x100] ;  /* 0x00010000858c783b */ /* 0x000ea20000004200 */
[--C-:B------:R-:W-:Y:S01]  /*5ae0*/  FFMA.FTZ R215, R6, c[0x0][0x2d0], -R162.reuse ;  /* 0x0000b40006d77a23 */ /* 0x100fe200000108a2 */
[----:B------:R-:W3:Y:S01]  /*5af0*/  MUFU.EX2 R0, R0 ;  /* 0x0000000000007308 */ /* 0x000ee20000000800 */
[--C-:B------:R-:W-:Y:S02]  /*5b00*/  FFMA.FTZ R216, R7, c[0x0][0x2d0], -R162.reuse ;  /* 0x0000b40007d87a23 */ /* 0x100fe400000108a2 */
[--C-:B------:R-:W-:Y:S02]  /*5b10*/  FFMA.FTZ R217, R10, c[0x0][0x2d0], -R162.reuse ;  /* 0x0000b4000ad97a23 */ /* 0x100fe400000108a2 */
[--C-:B------:R-:W-:Y:S01]  /*5b20*/  FFMA.FTZ R218, R11, c[0x0][0x2d0], -R162.reuse ;  /* 0x0000b4000bda7a23 */ /* 0x100fe200000108a2 */
[----:B------:R-:W-:Y:S01]  /*5b30*/  LDSM.16.MT88.4 R152, [R133+0x2900] ;  /* 0x002900008598783b */ /* 0x000fe20000004200 */
[--C-:B------:R-:W-:Y:S02]  /*5b40*/  FFMA.FTZ R219, R12, c[0x0][0x2d0], -R163.reuse ;  /* 0x0000b4000cdb7a23 */ /* 0x100fe400000108a3 */
[--C-:B------:R-:W-:Y:S01]  /*5b50*/  FFMA.FTZ R220, R13, c[0x0][0x2d0], -R163.reuse ;  /* 0x0000b4000ddc7a23 */ /* 0x100fe200000108a3 */
[----:B------:R-:W-:Y:S01]  /*5b60*/  MUFU.EX2 R173, R173 ;  /* 0x000000ad00ad7308 */ /* 0x000fe20000000800 */
[--C-:B------:R-:W-:Y:S02]  /*5b70*/  FFMA.FTZ R221, R14, c[0x0][0x2d0], -R162.reuse ;  /* 0x0000b4000edd7a23 */ /* 0x100fe400000108a2 */
[--C-:B------:R-:W-:Y:S01]  /*5b80*/  FFMA.FTZ R222, R15, c[0x0][0x2d0], -R162.reuse ;  /* 0x0000b4000fde7a23 */ /* 0x100fe200000108a2 */
[----:B------:R-:W-:Y:S01]  /*5b90*/  LDSM.16.MT88.4 R168, [R133+0x5900] ;  /* 0x0059000085a8783b */ /* 0x000fe20000004200 */
[C---:B-1----:R-:W-:Y:S02]  /*5ba0*/  FMUL.FTZ R4, R2.reuse, R128 ;  /* 0x0000008002047220 */ /* 0x042fe40000410000 */
[C---:B------:R-:W-:Y:S02]  /*5bb0*/  FMUL.FTZ R5, R2.reuse, R129 ;  /* 0x0000008102057220 */ /* 0x040fe40000410000 */
[C---:B------:R-:W-:Y:S01]  /*5bc0*/  FMUL.FTZ R8, R2.reuse, R124 ;  /* 0x0000007c02087220 */ /* 0x040fe20000410000 */
[----:B------:R-:W1:Y:S01]  /*5bd0*/  MUFU.EX2 R174, R174 ;  /* 0x000000ae00ae7308 */ /* 0x000e620000000800 */
[C---:B------:R-:W-:Y:S02]  /*5be0*/  FMUL.FTZ R9, R2.reuse, R125 ;  /* 0x0000007d02097220 */ /* 0x040fe40000410000 */
[----:B------:R-:W-:Y:S02]  /*5bf0*/  FMUL.FTZ R36, R2, R36 ;  /* 0x0000002402247220 */ /* 0x000fe40000410000 */
[C---:B---3--:R-:W-:Y:S02]  /*5c00*/  FMUL.FTZ R6, R0.reuse, R130 ;  /* 0x0000008200067220 */ /* 0x048fe40000410000 */
[C---:B------:R-:W-:Y:S02]  /*5c10*/  FMUL.FTZ R7, R0.reuse, R131 ;  /* 0x0000008300077220 */ /* 0x040fe40000410000 */
[C---:B------:R-:W-:Y:S01]  /*5c20*/  FMUL.FTZ R10, R0.reuse, R126 ;  /* 0x0000007e000a7220 */ /* 0x040fe20000410000 */
[----:B------:R-:W-:Y:S01]  /*5c30*/  MUFU.EX2 R175, R175 ;  /* 0x000000af00af7308 */ /* 0x000fe20000000800 */
[----:B------:R-:W-:Y:S02]  /*5c40*/  FMUL.FTZ R11, R0, R127 ;  /* 0x0000007f000b7220 */ /* 0x000fe40000410000 */
[----:B------:R-:W3:Y:S01]  /*5c50*/  LDSM.16.MT88.4 R124, [R135+UR4+0x100] ;  /* 0x00010004877c783b */ /* 0x000ee20008004200 */
[----:B------:R-:W-:Y:S02]  /*5c60*/  FMUL.FTZ R37, R2, R37 ;  /* 0x0000002502257220 */ /* 0x000fe40000410000 */
[C---:B------:R-:W-:Y:S02]  /*5c70*/  FMUL.FTZ R38, R0.reuse, R38 ;  /* 0x0000002600267220 */ /* 0x040fe40000410000 */
[----:B------:R-:W-:Y:S02]  /*5c80*/  FMUL.FTZ R39, R0, R39 ;  /* 0x0000002700277220 */ /* 0x000fe40000410000 */
[----:B------:R-:W4:Y:S01]  /*5c90*/  MUFU.EX2 R214, R214 ;  /* 0x000000d600d67308 */ /* 0x000f220000000800 */
[C---:B------:R-:W-:Y:S02]  /*5ca0*/  FMUL.FTZ R40, R2.reuse, R40 ;  /* 0x0000002802287220 */ /* 0x040fe40000410000 */
[----:B------:R-:W-:Y:S01]  /*5cb0*/  FMUL.FTZ R41, R2, R41 ;  /* 0x0000002902297220 */ /* 0x000fe20000410000 */
[----:B-1----:R-:W-:Y:S01]  /*5cc0*/  F2FP.BF16.PACK_AB R128, R174, R173 ;  /* 0x000000adae80723e */ /* 0x002fe200000010ff */
        /* <DEDUP_REMOVED lines=9> */
[----:B------:R-:W1:Y:S01]  /*5d60*/  MUFU.EX2 R216, R216 ;  /* 0x000000d800d87308 */ /* 0x000e620000000800 */
[C---:B------:R-:W-:Y:S02]  /*5d70*/  FMUL.FTZ R46, R0.reuse, R46 ;  /* 0x0000002e002e7220 */ /* 0x040fe40000410000 */
[----:B------:R-:W-:Y:S01]  /*5d80*/  FMUL.FTZ R47, R0, R47 ;  /* 0x0000002f002f7220 */ /* 0x000fe20000410000 */
[----:B----4-:R-:W-:Y:S01]  /*5d90*/  F2FP.BF16.PACK_AB R130, R214, R175 ;  /* 0x000000afd682723e */ /* 0x010fe200000010ff */
        /* <DEDUP_REMOVED lines=30> */
[C---:B------:R-:W-:Y:S05]  /*5f80*/  HMMA.16816.F32.BF16 R4, R128.reuse, R136, R4 ;  /* 0x000000888004723c */ /* 0x040fea0000041804 */
[----:B------:R-:W-:Y:S02]  /*5f90*/  FMUL.FTZ R71, R0, R71 ;  /* 0x0000004700477220 */ /* 0x000fe40000410000 */
[----:B------:R-:W-:Y:S01]  /*5fa0*/  IADD3 R136, R135, UR4, RZ ;  /* 0x0000000487887c10 */ /* 0x000fe2000fffe0ff */
[C---:B------:R-:W-:Y:S01]  /*5fb0*/  HMMA.16816.F32.BF16 R8, R128.reuse, R138, R8 ;  /* 0x0000008a8008723c */ /* 0x040fe20000041808 */
[----:B------:R-:W4:Y:S03]  /*5fc0*/  MUFU.EX2 R222, R222 ;  /* 0x000000de00de7308 */ /* 0x000f260000000800 */
[----:B------:R-:W-:Y:S01]  /*5fd0*/  IADD3 R172, R181, R136, RZ ;  /* 0x00000088b5ac7210 */ /* 0x000fe20007ffe0ff */
[C---:B------:R-:W-:Y:S02]  /*5fe0*/  FMUL.FTZ R72, R2.reuse, R72 ;  /* 0x0000004802487220 */ /* 0x040fe40000410000 */
[----:B------:R-:W-:Y:S01]  /*5ff0*/  FMUL.FTZ R73, R2, R73 ;  /* 0x0000004902497220 */ /* 0x000fe20000410000 */
[C---:B--2---:R-:W-:Y:S01]  /*6000*/  HMMA.16816.F32.BF16 R36, R128.reuse, R140, R36 ;  /* 0x0000008c8024723c */ /* 0x044fe20000041824 */
[----:B------:R-:W2:Y:S03]  /*6010*/  LDSM.16.MT88.4 R136, [R172+0x100] ;  /* 0x00010000ac88783b */ /* 0x000ea60000004200 */
[C---:B------:R-:W-:Y:S02]  /*6020*/  FMUL.FTZ R74, R0.reuse, R74 ;  /* 0x0000004a004a7220 */ /* 0x040fe40000410000 */
[----:B------:R-:W-:Y:S02]  /*6030*/  FMUL.FTZ R75, R0, R75 ;  /* 0x0000004b004b7220 */ /* 0x000fe40000410000 */
[C---:B------:R-:W-:Y:S01]  /*6040*/  HMMA.16816.F32.BF16 R40, R128.reuse, R142, R40 ;  /* 0x0000008e8028723c */ /* 0x040fe20000041828 */
[----:B------:R-:W5:Y:S03]  /*6050*/  LDSM.16.MT88.4 R140, [R176+UR4+0x2100] ;  /* 0x00210004b08c783b */ /* 0x000f660008004200 */
[C---:B------:R-:W-:Y:S02]  /*6060*/  FMUL.FTZ R76, R2.reuse, R76 ;  /* 0x0000004c024c7220 */ /* 0x040fe40000410000 */
[----:B------:R-:W-:Y:S02]  /*6070*/  FMUL.FTZ R77, R2, R77 ;  /* 0x0000004d024d7220 */ /* 0x000fe40000410000 */
[C---:B---3--:R-:W-:Y:S01]  /*6080*/  HMMA.16816.F32.BF16 R44, R128.reuse, R124, R44 ;  /* 0x0000007c802c723c */ /* 0x048fe2000004182c */
[----:B------:R-:W-:Y:S03]  /*6090*/  LDSM.16.MT88.4 R120, [R172+0x4100] ;  /* 0x00410000ac78783b */ /* 0x000fe60000004200 */
[C---:B------:R-:W-:Y:S02]  /*60a0*/  FMUL.FTZ R78, R0.reuse, R78 ;  /* 0x0000004e004e7220 */ /* 0x040fe40000410000 */
[----:B------:R-:W-:Y:S02]  /*60b0*/  FMUL.FTZ R79, R0, R79 ;  /* 0x0000004f004f7220 */ /* 0x000fe40000410000 */
[C---:B------:R-:W-:Y:S01]  /*60c0*/  HMMA.16816.F32.BF16 R48, R128.reuse, R126, R48 ;  /* 0x0000007e8030723c */ /* 0x040fe20000041830 */
[----:B------:R-:W3:Y:S03]  /*60d0*/  LDSM.16.MT88.4 R124, [R133+0x2100] ;  /* 0x00210000857c783b */ /* 0x000ee60000004200 */
[C---:B------:R-:W-:Y:S02]  /*60e0*/  FMUL.FTZ R80, R2.reuse, R80 ;  /* 0x0000005002507220 */ /* 0x040fe40000410000 */
[----:B------:R-:W-:Y:S02]  /*60f0*/  FMUL.FTZ R81, R2, R81 ;  /* 0x0000005102517220 */ /* 0x000fe40000410000 */
[C---:B------:R-:W-:Y:S01]  /*6100*/  FMUL.FTZ R82, R0.reuse, R82 ;  /* 0x0000005200527220 */ /* 0x040fe20000410000 */
[----:B------:R-:W-:Y:S03]  /*6110*/  LDSM.16.MT88.4 R144, [R172+0x900] ;  /* 0x00090000ac90783b */ /* 0x000fe60000004200 */
        /* <DEDUP_REMOVED lines=8> */
[----:B------:R-:W2:Y:S03]  /*61a0*/  LDSM.16.MT88.4 R136, [R135+UR4+0x2100] ;  /* 0x002100048788783b */ /* 0x000ea60008004200 */
[----:B------:R-:W-:Y:S02]  /*61b0*/  FMUL.FTZ R89, R2, R89 ;  /* 0x0000005902597220 */ /* 0x000fe40000410000 */
[C---:B------:R-:W-:Y:S02]  /*61c0*/  FMUL.FTZ R90, R0.reuse, R90 ;  /* 0x0000005a005a7220 */ /* 0x040fe40000410000 */
[C---:B-----5:R-:W-:Y:S04]  /*61d0*/  HMMA.16816.F32.BF16 R60, R128.reuse, R140, R60 ;  /* 0x0000008c803c723c */ /* 0x060fe8000004183c */
[----:B------:R-:W-:Y:S02]  /*61e0*/  FMUL.FTZ R91, R0, R91 ;  /* 0x0000005b005b7220 */ /* 0x000fe40000410000 */
[C---:B------:R-:W-:Y:S02]  /*61f0*/  FMUL.FTZ R92, R2.reuse, R92 ;  /* 0x0000005c025c7220 */ /* 0x040fe40000410000 */
[C---:B------:R-:W-:Y:S01]  /*6200*/  HMMA.16816.F32.BF16 R64, R128.reuse, R142, R64 ;  /* 0x0000008e8040723c */ /* 0x040fe20000041840 */
[----:B------:R-:W5:Y:S03]  /*6210*/  LDSM.16.MT88.4 R140, [R172+0x2100] ;  /* 0x00210000ac8c783b */ /* 0x000f660000004200 */
[----:B------:R-:W-:Y:S02]  /*6220*/  FMUL.FTZ R93, R2, R93 ;  /* 0x0000005d025d7220 */ /* 0x000fe40000410000 */
[C---:B------:R-:W-:Y:S02]  /*6230*/  FMUL.FTZ R94, R0.reuse, R94 ;  /* 0x0000005e005e7220 */ /* 0x040fe40000410000 */
[C---:B---3--:R-:W-:Y:S04]  /*6240*/  HMMA.16816.F32.BF16 R68, R128.reuse, R124, R68 ;  /* 0x0000007c8044723c */ /* 0x048fe80000041844 */
[----:B------:R-:W-:Y:S02]  /*6250*/  FMUL.FTZ R95, R0, R95 ;  /* 0x0000005f005f7220 */ /* 0x000fe40000410000 */
[C---:B------:R-:W-:Y:S02]  /*6260*/  FMUL.FTZ R96, R2.reuse, R96 ;  /* 0x0000006002607220 */ /* 0x040fe40000410000 */
[C---:B------:R-:W-:Y:S01]  /*6270*/  HMMA.16816.F32.BF16 R72, R128.reuse, R126, R72 ;  /* 0x0000007e8048723c */ /* 0x040fe20000041848 */
[----:B------:R-:W3:Y:S03]  /*6280*/  LDSM.16.MT88.4 R124, [R176+UR4+0x4100] ;  /* 0x00410004b07c783b */ /* 0x000ee60008004200 */
        /* <DEDUP_REMOVED lines=8> */
[----:B------:R-:W2:Y:S03]  /*6310*/  LDSM.16.MT88.4 R136, [R133+0x4100] ;  /* 0x004100008588783b */ /* 0x000ea60000004200 */
[----:B------:R-:W-:Y:S02]  /*6320*/  FMUL.FTZ R103, R0, R103 ;  /* 0x0000006700677220 */ /* 0x000fe40000410000 */
[C---:B------:R-:W-:Y:S02]  /*6330*/  FMUL.FTZ R104, R2.reuse, R104 ;  /* 0x0000006802687220 */ /* 0x040fe40000410000 */
[C---:B-----5:R-:W-:Y:S04]  /*6340*/  HMMA.16816.F32.BF16 R84, R128.reuse, R140, R84 ;  /* 0x0000008c8054723c */ /* 0x060fe80000041854 */
[----:B------:R-:W-:Y:S02]  /*6350*/  FMUL.FTZ R105, R2, R105 ;  /* 0x0000006902697220 */ /* 0x000fe40000410000 */
[C---:B------:R-:W-:Y:S02]  /*6360*/  FMUL.FTZ R106, R0.reuse, R106 ;  /* 0x0000006a006a7220 */ /* 0x040fe40000410000 */
[C---:B------:R-:W-:Y:S01]  /*6370*/  HMMA.16816.F32.BF16 R88, R128.reuse, R142, R88 ;  /* 0x0000008e8058723c */ /* 0x040fe20000041858 */
[----:B------:R-:W5:Y:S03]  /*6380*/  LDSM.16.MT88.4 R140, [R135+UR4+0x4100] ;  /* 0x00410004878c783b */ /* 0x000f660008004200 */
[----:B------:R-:W-:Y:S02]  /*6390*/  FMUL.FTZ R107, R0, R107 ;  /* 0x0000006b006b7220 */ /* 0x000fe40000410000 */
[--C-:B------:R-:W-:Y:S02]  /*63a0*/  FFMA.FTZ R223, R16, c[0x0][0x2d0], -R163.reuse ;  /* 0x0000b40010df7a23 */ /* 0x100fe400000108a3 */
[C---:B---3--:R-:W-:Y:S04]  /*63b0*/  HMMA.16816.F32.BF16 R92, R128.reuse, R124, R92 ;  /* 0x0000007c805c723c */ /* 0x048fe8000004185c */
[--C-:B------:R-:W-:Y:S01]  /*63c0*/  FFMA.FTZ R224, R17, c[0x0][0x2d0], -R163.reuse ;  /* 0x0000b40011e07a23 */ /* 0x100fe200000108a3 */
[----:B------:R-:W-:Y:S01]  /*63d0*/  MUFU.EX2 R223, R223 ;  /* 0x000000df00df7308 */ /* 0x000fe20000000800 */
[--C-:B------:R-:W-:Y:S02]  /*63e0*/  FFMA.FTZ R225, R18, c[0x0][0x2d0], -R162.reuse ;  /* 0x0000b40012e17a23 */ /* 0x100fe400000108a2 */
[C---:B------:R-:W-:Y:S01]  /*63f0*/  HMMA.16816.F32.BF16 R96, R128.reuse, R126, R96 ;  /* 0x0000007e8060723c */ /* 0x040fe20000041860 */
[----:B------:R-:W3:Y:S03]  /*6400*/  LDSM.16.MT88.4 R124, [R176+UR4+0x900] ;  /* 0x00090004b07c783b */ /* 0x000ee60008004200 */
[--C-:B------:R-:W-:Y:S02]  /*6410*/  FFMA.FTZ R226, R19, c[0x0][0x2d0], -R162.reuse ;  /* 0x0000b40013e27a23 */ /* 0x100fe400000108a2 */
[C---:B------:R-:W-:Y:S01]  /*6420*/  FMUL.FTZ R108, R2.reuse, R108 ;  /* 0x0000006c026c7220 */ /* 0x040fe20000410000 */
[----:B------:R-:W5:Y:S01]  /*6430*/  MUFU.EX2 R224, R224 ;  /* 0x000000e000e07308 */ /* 0x000f620000000800 */
[----:B------:R-:W-:Y:S01]  /*6440*/  FMUL.FTZ R109, R2, R109 ;  /* 0x0000006d026d7220 */ /* 0x000fe20000410000 */
[C---:B--2---:R-:W-:Y:S03]  /*6450*/  HMMA.16816.F32.BF16 R12, R128.reuse, R136, R12 ;  /* 0x00000088800c723c */ /* 0x044fe6000004180c */
[C---:B------:R-:W-:Y:S02]  /*6460*/  FMUL.FTZ R110, R0.reuse, R110 ;  /* 0x0000006e006e7220 */ /* 0x040fe40000410000 */
[----:B------:R-:W-:Y:S02]  /*6470*/  FMUL.FTZ R111, R0, R111 ;  /* 0x0000006f006f7220 */ /* 0x000fe40000410000 */
[C---:B------:R-:W-:Y:S01]  /*6480*/  FMUL.FTZ R16, R2.reuse, R116 ;  /* 0x0000007402107220 */ /* 0x040fe20000410000 */
[C---:B------:R-:W-:Y:S01]  /*6490*/  HMMA.16816.F32.BF16 R100, R128.reuse, R138, R100 ;  /* 0x0000008a8064723c */ /* 0x040fe20000041864 */
[----:B------:R-:W2:Y:S01]  /*64a0*/  LDSM.16.MT88.4 R136, [R133+0x900] ;  /* 0x000900008588783b */ /* 0x000ea20000004200 */
[----:B------:R-:W-:Y:S02]  /*64b0*/  MUFU.EX2 R225, R225 ;  /* 0x000000e100e17308 */ /* 0x000fe40000000800 */
[----:B------:R-:W-:Y:S01]  /*64c0*/  FMUL.FTZ R17, R2, R117 ;  /* 0x0000007502117220 */ /* 0x000fe20000410000 */
[----:B-1----:R-:W-:Y:S01]  /*64d0*/  F2FP.BF16.PACK_AB R116, R220, R219 ;  /* 0x000000dbdc74723e */ /* 0x002fe200000010ff */
[----:B------:R-:W-:Y:S01]  /*64e0*/  FMUL.FTZ R18, R0, R118 ;  /* 0x0000007600127220 */ /* 0x000fe20000410000 */
[----:B----4-:R-:W-:Y:S01]  /*64f0*/  F2FP.BF16.PACK_AB R117, R222, R221 ;  /* 0x000000ddde75723e */ /* 0x010fe200000010ff */
[C---:B-----5:R-:W-:Y:S04]  /*6500*/  HMMA.16816.F32.BF16 R104, R128.reuse, R140, R104 ;  /* 0x0000008c8068723c */ /* 0x060fe80000041868 */
[----:B------:R-:W1:Y:S01]  /*6510*/  MUFU.EX2 R226, R226 ;  /* 0x000000e200e27308 */ /* 0x000e620000000800 */
[----:B------:R-:W-:Y:S01]  /*6520*/  FMUL.FTZ R19, R0, R119 ;  /* 0x0000007700137220 */ /* 0x000fe20000410000 */
[----:B------:R-:W-:Y:S01]  /*6530*/  F2FP.BF16.PACK_AB R118, R224, R223 ;  /* 0x000000dfe076723e */ /* 0x000fe200000010ff */
[C---:B------:R-:W-:Y:S01]  /*6540*/  FMUL.FTZ R112, R2.reuse, R112 ;  /* 0x0000007002707220 */ /* 0x040fe20000410000 */
[C---:B------:R-:W-:Y:S01]  /*6550*/  HMMA.16816.F32.BF16 R108, R128.reuse, R142, R108 ;  /* 0x0000008e806c723c */ /* 0x040fe2000004186c */
[----:B------:R-:W4:Y:S03]  /*6560*/  LDSM.16.MT88.4 R140, [R135+UR4+0x900] ;  /* 0x00090004878c783b */ /* 0x000f260008004200 */
[----:B------:R-:W-:Y:S02]  /*6570*/  FMUL.FTZ R113, R2, R113 ;  /* 0x0000007102717220 */ /* 0x000fe40000410000 */
[C---:B------:R-:W-:Y:S02]  /*6580*/  FMUL.FTZ R114, R0.reuse, R114 ;  /* 0x0000007200727220 */ /* 0x040fe40000410000 */
[C---:B------:R-:W-:Y:S04]  /*6590*/  HMMA.16816.F32.BF16 R16, R128.reuse, R120, R16 ;  /* 0x000000788010723c */ /* 0x040fe80000041810 */
[----:B------:R-:W-:Y:S02]  /*65a0*/  FMUL.FTZ R115, R0, R115 ;  /* 0x0000007300737220 */ /* 0x000fe40000410000 */
[--C-:B------:R-:W-:Y:S02]  /*65b0*/  FFMA.FTZ R227, R20, c[0x0][0x2d0], -R163.reuse ;  /* 0x0000b40014e37a23 */ /* 0x100fe400000108a3 */
[--C-:B------:R-:W-:Y:S03]  /*65c0*/  FFMA.FTZ R228, R21, c[0x0][0x2d0], -R163.reuse ;  /* 0x0000b40015e47a23 */ /* 0x100fe600000108a3 */
[----:B------:R-:W-:Y:S01]  /*65d0*/  HMMA.16816.F32.BF16 R112, R128, R122, R112 ;  /* 0x0000007a8070723c */ /* 0x000fe20000041870 */
[----:B------:R-:W5:Y:S01]  /*65e0*/  LDSM.16.MT88.4 R120, [R172+0x2900] ;  /* 0x00290000ac78783b */ /* 0x000f620000004200 */
[----:B------:R-:W-:Y:S01]  /*65f0*/  MUFU.EX2 R227, R227 ;  /* 0x000000e300e37308 */ /* 0x000fe20000000800 */
[----:B-1----:R-:W-:Y:S01]  /*6600*/  F2FP.BF16.PACK_AB R119, R226, R225 ;  /* 0x000000e1e277723e */ /* 0x002fe200000010ff */
[--C-:B------:R-:W-:Y:S02]  /*6610*/  FFMA.FTZ R229, R22, c[0x0][0x2d0], -R162.reuse ;  /* 0x0000b40016e57a23 */ /* 0x100fe400000108a2 */
[--C-:B------:R-:W-:Y:S02]  /*6620*/  FFMA.FTZ R230, R23, c[0x0][0x2d0], -R162.reuse ;  /* 0x0000b40017e67a23 */ /* 0x100fe400000108a2 */
[--C-:B------:R-:W-:Y:S01]  /*6630*/  FFMA.FTZ R231, R24, c[0x0][0x2d0], -R163.reuse ;  /* 0x0000b40018e77a23 */ /* 0x100fe200000108a3 */
[----:B------:R-:W-:Y:S01]  /*6640*/  LDSM.16.MT88.4 R128, [R133+0x4900] ;  /* 0x004900008580783b */ /* 0x000fe20000004200 */
[C---:B---3--:R-:W-:Y:S02]  /*6650*/  HMMA.16816.F32.BF16 R4, R116.reuse, R124, R4 ;  /* 0x0000007c7404723c */ /* 0x048fe40000041804 */
[----:B------:R-:W1:Y:S03]  /*6660*/  MUFU.EX2 R228, R228 ;  /* 0x000000e400e47308 */ /* 0x000e660000000800 */
[--C-:B------:R-:W-:Y:S02]  /*6670*/  FFMA.FTZ R232, R25, c[0x0][0x2d0], -R163.reuse ;  /* 0x0000b40019e87a23 */ /* 0x100fe400000108a3 */
[--C-:B------:R-:W-:Y:S01]  /*6680*/  FFMA.FTZ R233, R26, c[0x0][0x2d0], -R162.reuse ;  /* 0x0000b4001ae97a23 */ /* 0x100fe200000108a2 */
[C---:B------:R-:W-:Y:S01]  /*6690*/  HMMA.16816.F32.BF16 R8, R116.reuse, R126, R8 ;  /* 0x0000007e7408723c */ /* 0x040fe20000041808 */
[----:B------:R-:W3:Y:S03]  /*66a0*/  LDSM.16.MT88.4 R124, [R176+UR4+0x4900] ;  /* 0x00490004b07c783b */ /* 0x000ee60008004200 */
[--C-:B------:R-:W-:Y:S01]  /*66b0*/  FFMA.FTZ R234, R27, c[0x0][0x2d0], -R162.reuse ;  /* 0x0000b4001bea7a23 */ /* 0x100fe200000108a2 */
[----:B------:R-:W-:Y:S01]  /*66c0*/  MUFU.EX2 R229, R229 ;  /* 0x000000e500e57308 */ /* 0x000fe20000000800 */
[--C-:B------:R-:W-:Y:S02]  /*66d0*/  FFMA.FTZ R235, R28, c[0x0][0x2d0], -R163.reuse ;  /* 0x0000b4001ceb7a23 */ /* 0x100fe400000108a3 */
[C---:B--2---:R-:W-:Y:S04]  /*66e0*/  HMMA.16816.F32.BF16 R36, R116.reuse, R136, R36 ;  /* 0x000000887424723c */ /* 0x044fe80000041824 */
[--C-:B------:R-:W-:Y:S02]  /*66f0*/  FFMA.FTZ R236, R29, c[0x0][0x2d0], -R163.reuse ;  /* 0x0000b4001dec7a23 */ /* 0x100fe400000108a3 */
[--C-:B------:R-:W-:Y:S01]  /*6700*/  FFMA.FTZ R237, R30, c[0x0][0x2d0], -R162.reuse ;  /* 0x0000b4001eed7a23 */ /* 0x100fe200000108a2 */
[----:B------:R-:W2:Y:S01]  /*6710*/  MUFU.EX2 R230, R230 ;  /* 0x000000e600e67308 */ /* 0x000ea20000000800 */
[C---:B------:R-:W-:Y:S01]  /*6720*/  HMMA.16816.F32.BF16 R40, R116.reuse, R138, R40 ;  /* 0x0000008a7428723c */ /* 0x040fe20000041828 */
[----:B------:R-:W1:Y:S03]  /*6730*/  LDSM.16.MT88.4 R136, [R135+UR4+0x4900] ;  /* 0x004900048788783b */ /* 0x000e660008004200 */
[--C-:B------:R-:W-:Y:S02]  /*6740*/  FFMA.FTZ R238, R31, c[0x0][0x2d0], -R162.reuse ;  /* 0x0000b4001fee7a23 */ /* 0x100fe400000108a2 */
[--C-:B------:R-:W-:Y:S02]  /*6750*/  FFMA.FTZ R239, R32, c[0x0][0x2d0], -R163.reuse ;  /* 0x0000b40020ef7a23 */ /* 0x100fe400000108a3 */
[C---:B----4-:R-:W-:Y:S01]  /*6760*/  HMMA.16816.F32.BF16 R44, R116.reuse, R140, R44 ;  /* 0x0000008c742c723c */ /* 0x050fe2000004182c */
[----:B------:R-:W-:Y:S03]  /*6770*/  MUFU.EX2 R231, R231 ;  /* 0x000000e700e77308 */ /* 0x000fe60000000800 */
[----:B------:R-:W-:Y:S02]  /*6780*/  FFMA.FTZ R163, R33, c[0x0][0x2d0], -R163 ;  /* 0x0000b40021a37a23 */ /* 0x000fe400000108a3 */
[--C-:B------:R-:W-:Y:S02]  /*6790*/  FFMA.FTZ R241, R34, c[0x0][0x2d0], -R162.reuse ;  /* 0x0000b40022f17a23 */ /* 0x100fe400000108a2 */
[C---:B------:R-:W-:Y:S01]  /*67a0*/  HMMA.16816.F32.BF16 R48, R116.reuse, R142, R48 ;  /* 0x0000008e7430723c */ /* 0x040fe20000041830 */
[----:B------:R-:W-:Y:S02]  /*67b0*/  LDSM.16.MT88.4 R140, [R133+0x1100] ;  /* 0x00110000858c783b */ /* 0x000fe40000004200 */
[----:B------:R-:W-:Y:S01]  /*67c0*/  MUFU.EX2 R240, R163 ;  /* 0x000000a300f07308 */ /* 0x000fe20000000800 */
[----:B------:R-:W-:Y:S02]  /*67d0*/  FFMA.FTZ R162, R35, c[0x0][0x2d0], -R162 ;  /* 0x0000b40023a27a23 */ /* 0x000fe400000108a2 */
[----:B------:R-:W-:Y:S02]  /*67e0*/  FFMA.FTZ R173, R2, R213, R173 ;  /* 0x000000d502ad7223 */ /* 0x000fe400000100ad */
[C---:B------:R-:W-:Y:S04]  /*67f0*/  HMMA.16816.F32.BF16 R52, R116.reuse, R144, R52 ;  /* 0x000000907434723c */ /* 0x040fe80000041834 */
[----:B------:R-:W-:Y:S01]  /*6800*/  FFMA.FTZ R215, R0, R211, R215 ;  /* 0x000000d300d77223 */ /* 0x000fe200000100d7 */
[----:B------:R4:W-:Y:S01]  /*6810*/  MUFU.EX2 R242, R162 ;  /* 0x000000a200f27308 */ /* 0x0009e20000000800 */
[----:B------:R-:W-:Y:S01]  /*6820*/  IADD3 R0, R212, -0x2, RZ ;  /* 0xfffffffed4007810 */ /* 0x000fe20007ffe0ff */
[----:B------:R-:W-:Y:S01]  /*6830*/  FADD.FTZ R174, R174, R173 ;  /* 0x000000adaeae7221 */ /* 0x000fe20000010000 */
[C---:B------:R-:W-:Y:S01]  /*6840*/  HMMA.16816.F32.BF16 R56, R116.reuse, R146, R56 ;  /* 0x000000927438723c */ /* 0x040fe20000041838 */
[----:B------:R-:W-:Y:S02]  /*6850*/  LDSM.16.MT88.4 R144, [R135+UR4+0x1100] ;  /* 0x001100048790783b */ /* 0x000fe40008004200 */
[----:B------:R-:W-:Y:S01]  /*6860*/  ISETP.GE.AND P0, PT, R0, R189, PT ;  /* 0x000000bd0000720c */ /* 0x000fe20003f06270 */
[----:B------:R-:W-:Y:S02]  /*6870*/  FADD.FTZ R216, R216, R215 ;  /* 0x000000d7d8d87221 */ /* 0x000fe40000010000 */
[----:B------:R-:W-:Y:S01]  /*6880*/  FADD.FTZ R175, R175, R174 ;  /* 0x000000aeafaf7221 */ /* 0x000fe20000010000 */
[----:B------:R-:W1:Y:S01]  /*6890*/  MUFU.EX2 R232, R232 ;  /* 0x000000e800e87308 */ /* 0x000e620000000800 */
[C---:B------:R-:W-:Y:S04]  /*68a0*/  HMMA.16816.F32.BF16 R60, R116.reuse, R148, R60 ;  /* 0x00000094743c723c */ /* 0x040fe8000004183c */
[----:B------:R-:W-:Y:S02]  /*68b0*/  FADD.FTZ R217, R217, R216 ;  /* 0x000000d8d9d97221 */ /* 0x000fe40000010000 */
[----:B------:R-:W-:Y:S02]  /*68c0*/  FADD.FTZ R214, R214, R175 ;  /* 0x000000afd6d67221 */ /* 0x000fe40000010000 */
[C---:B------:R-:W-:Y:S01]  /*68d0*/  HMMA.16816.F32.BF16 R64, R116.reuse, R150, R64 ;  /* 0x000000967440723c */ /* 0x040fe20000041840 */
[----:B------:R-:W-:Y:S01]  /*68e0*/  LDSM.16.MT88.4 R148, [R172+0x1900] ;  /* 0x00190000ac94783b */ /* 0x000fe20000004200 */
[----:B------:R-:W-:Y:S02]  /*68f0*/  MUFU.EX2 R233, R233 ;  /* 0x000000e900e97308 */ /* 0x000fe40000000800 */
[----:B------:R-:W-:Y:S02]  /*6900*/  FADD.FTZ R218, R218, R217 ;  /* 0x000000d9dada7221 */ /* 0x000fe40000010000 */
[----:B------:R-:W-:Y:S02]  /*6910*/  FADD.FTZ R219, R219, R214 ;  /* 0x000000d6dbdb7221 */ /* 0x000fe40000010000 */
[C---:B------:R-:W-:Y:S01]  /*6920*/  HMMA.16816.F32.BF16 R68, R116.reuse, R152, R68 ;  /* 0x000000987444723c */ /* 0x040fe20000041844 */
[----:B----4-:R-:W-:Y:S03]  /*6930*/  LDSM.16.MT88.4 R160, [R172+0x3900] ;  /* 0x00390000aca0783b */ /* 0x010fe60000004200 */
[----:B------:R-:W4:Y:S01]  /*6940*/  MUFU.EX2 R234, R234 ;  /* 0x000000ea00ea7308 */ /* 0x000f220000000800 */
[----:B------:R-:W-:Y:S02]  /*6950*/  FADD.FTZ R221, R221, R218 ;  /* 0x000000dadddd7221 */ /* 0x000fe40000010000 */
[----:B------:R-:W-:Y:S01]  /*6960*/  FADD.FTZ R220, R220, R219 ;  /* 0x000000dbdcdc7221 */ /* 0x000fe20000010000 */
[C---:B------:R-:W-:Y:S01]  /*6970*/  HMMA.16816.F32.BF16 R72, R116.reuse, R154, R72 ;  /* 0x0000009a7448723c */ /* 0x040fe20000041848 */
[----:B------:R-:W-:Y:S03]  /*6980*/  LDSM.16.MT88.4 R152, [R176+UR4+0x3900] ;  /* 0x00390004b098783b */ /* 0x000fe60008004200 */
[----:B------:R-:W-:Y:S02]  /*6990*/  FADD.FTZ R222, R222, R221 ;  /* 0x000000dddede7221 */ /* 0x000fe40000010000 */
[----:B------:R-:W-:Y:S01]  /*69a0*/  MUFU.EX2 R235, R235 ;  /* 0x000000eb00eb7308 */ /* 0x000fe20000000800 */
[----:B------:R-:W-:Y:S01]  /*69b0*/  FADD.FTZ R223, R223, R220 ;  /* 0x000000dcdfdf7221 */ /* 0x000fe20000010000 */
[C---:B------:R-:W-:Y:S04]  /*69c0*/  HMMA.16816.F32.BF16 R76, R116.reuse, R156, R76 ;  /* 0x0000009c744c723c */ /* 0x040fe8000004184c */
[----:B------:R-:W-:Y:S02]  /*69d0*/  FADD.FTZ R225, R225, R222 ;  /* 0x000000dee1e17221 */ /* 0x000fe40000010000 */
[----:B------:R-:W-:Y:S02]  /*69e0*/  FADD.FTZ R224, R224, R223 ;  /* 0x000000dfe0e07221 */ /* 0x000fe40000010000 */
[C---:B------:R-:W-:Y:S01]  /*69f0*/  HMMA.16816.F32.BF16 R80, R116.reuse, R158, R80 ;  /* 0x0000009e7450723c */ /* 0x040fe20000041850 */
[----:B------:R-:W-:Y:S01]  /*6a00*/  LDSM.16.MT88.4 R156, [R135+UR4+0x3900] ;  /* 0x00390004879c783b */ /* 0x000fe20008004200 */
[----:B------:R-:W1:Y:S02]  /*6a10*/  MUFU.EX2 R236, R236 ;  /* 0x000000ec00ec7308 */ /* 0x000e640000000800 */
[----:B------:R-:W-:Y:S04]  /*6a20*/  FADD.FTZ R226, R226, R225 ;  /* 0x000000e1e2e27221 */ /* 0x000fe80000010000 */
[C---:B-----5:R-:W-:Y:S04]  /*6a30*/  HMMA.16816.F32.BF16 R84, R116.reuse, R120, R84 ;  /* 0x000000787454723c */ /* 0x060fe80000041854 */
[----:B------:R-:W-:Y:S04]  /*6a40*/  MUFU.EX2 R237, R237 ;  /* 0x000000ed00ed7308 */ /* 0x000fe80000000800 */
[C---:B------:R-:W-:Y:S01]  /*6a50*/  HMMA.16816.F32.BF16 R88, R116.reuse, R122, R88 ;  /* 0x0000007a7458723c */ /* 0x040fe20000041858 */
[----:B------:R-:W5:Y:S05]  /*6a60*/  LDSM.16.MT88.4 R120, [R172+0x4900] ;  /* 0x00490000ac78783b */ /* 0x000f6a0000004200 */
[----:B------:R-:W1:Y:S02]  /*6a70*/  MUFU.EX2 R238, R238 ;  /* 0x000000ee00ee7308 */ /* 0x000e640000000800 */
[C---:B---3--:R-:W-:Y:S08]  /*6a80*/  HMMA.16816.F32.BF16 R92, R116.reuse, R124, R92 ;  /* 0x0000007c745c723c */ /* 0x048ff0000004185c */
[C---:B------:R-:W-:Y:S01]  /*6a90*/  HMMA.16816.F32.BF16 R96, R116.reuse, R126, R96 ;  /* 0x0000007e7460723c */ /* 0x040fe20000041860 */
[----:B------:R-:W3:Y:S01]  /*6aa0*/  LDSM.16.MT88.4 R124, [R176+UR4+0x1100] ;  /* 0x00110004b07c783b */ /* 0x000ee20008004200 */
[----:B------:R-:W2:Y:S06]  /*6ab0*/  MUFU.EX2 R239, R239 ;  /* 0x000000ef00ef7308 */ /* 0x000eac0000000800 */
[C---:B------:R-:W-:Y:S04]  /*6ac0*/  HMMA.16816.F32.BF16 R12, R116.reuse, R128, R12 ;  /* 0x00000080740c723c */ /* 0x040fe8000004180c */
[----:B------:R-:W2:Y:S04]  /*6ad0*/  MUFU.EX2 R241, R241 ;  /* 0x000000f100f17308 */ /* 0x000ea80000000800 */
[C---:B------:R-:W-:Y:S01]  /*6ae0*/  HMMA.16816.F32.BF16 R100, R116.reuse, R130, R100 ;  /* 0x000000827464723c */ /* 0x040fe20000041864 */
[----:B------:R-:W2:Y:S07]  /*6af0*/  LDSM.16.MT88.4 R128, [R172+0x1100] ;  /* 0x00110000ac80783b */ /* 0x000eae0000004200 */
[C---:B-1----:R-:W-:Y:S08]  /*6b00*/  HMMA.16816.F32.BF16 R104, R116.reuse, R136, R104 ;  /* 0x000000887468723c */ /* 0x042ff00000041868 */
[C---:B------:R-:W-:Y:S01]  /*6b10*/  HMMA.16816.F32.BF16 R108, R116.reuse, R138, R108 ;  /* 0x0000008a746c723c */ /* 0x040fe2000004186c */
[----:B------:R-:W1:Y:S07]  /*6b20*/  LDSM.16.MT88.4 R136, [R176+UR4+0x3100] ;  /* 0x00310004b088783b */ /* 0x000e6e0008004200 */
[C---:B-----5:R-:W-:Y:S08]  /*6b30*/  HMMA.16816.F32.BF16 R16, R116.reuse, R120, R16 ;  /* 0x000000787410723c */ /* 0x060ff00000041810 */
[----:B------:R-:W-:Y:S01]  /*6b40*/  HMMA.16816.F32.BF16 R112, R116, R122, R112 ;  /* 0x0000007a7470723c */ /* 0x000fe20000041870 */
[----:B------:R-:W5:Y:S06]  /*6b50*/  LDSM.16.MT88.4 R120, [R133+0x3100] ;  /* 0x003100008578783b */ /* 0x000f6c0000004200 */
[----:B------:R-:W-:Y:S01]  /*6b60*/  F2FP.BF16.PACK_AB R116, R228, R227 ;  /* 0x000000e3e474723e */ /* 0x000fe200000010ff */
[----:B------:R-:W-:Y:S01]  /*6b70*/  FADD.FTZ R227, R227, R224 ;  /* 0x000000e0e3e37221 */ /* 0x000fe20000010000 */
[----:B--2---:R-:W-:Y:S03]  /*6b80*/  F2FP.BF16.PACK_AB R117, R230, R229 ;  /* 0x000000e5e675723e */ /* 0x004fe600000010ff */
        /* <DEDUP_REMOVED lines=11> */
[----:B------:R-:W2:Y:S07]  /*6c40*/  LDSM.16.MT88.4 R124, [R135+UR4+0x3100] ;  /* 0x00310004877c783b */ /* 0x000eae0008004200 */
[C---:B------:R-:W-:Y:S08]  /*6c50*/  HMMA.16816.F32.BF16 R36, R116.reuse, R140, R36 ;  /* 0x0000008c7424723c */ /* 0x040ff00000041824 */
[C---:B------:R-:W-:Y:S01]  /*6c60*/  HMMA.16816.F32.BF16 R40, R116.reuse, R142, R40 ;  /* 0x0000008e7428723c */ /* 0x040fe20000041828 */
[----:B------:R-:W-:Y:S07]  /*6c70*/  LDSM.16.MT88.4 R140, [R133+0x1900] ;  /* 0x00190000858c783b */ /* 0x000fee0000004200 */
[C---:B------:R-:W-:Y:S08]  /*6c80*/  HMMA.16816.F32.BF16 R44, R116.reuse, R144, R44 ;  /* 0x00000090742c723c */ /* 0x040ff0000004182c */
[C---:B------:R-:W-:Y:S01]  /*6c90*/  HMMA.16816.F32.BF16 R48, R116.reuse, R146, R48 ;  /* 0x000000927430723c */ /* 0x040fe20000041830 */
[----:B------:R-:W-:Y:S07]  /*6ca0*/  LDSM.16.MT88.4 R144, [R135+UR4+0x1900] ;  /* 0x001900048790783b */ /* 0x000fee0008004200 */
[C---:B------:R-:W-:Y:S08]  /*6cb0*/  HMMA.16816.F32.BF16 R52, R116.reuse, R128, R52 ;  /* 0x000000807434723c */ /* 0x040ff00000041834 */
[C---:B------:R-:W-:Y:S01]  /*6cc0*/  HMMA.16816.F32.BF16 R56, R116.reuse, R130, R56 ;  /* 0x000000827438723c */ /* 0x040fe20000041838 */
[----:B------:R-:W3:Y:S07]  /*6cd0*/  LDSM.16.MT88.4 R128, [R172+0x3100] ;  /* 0x00310000ac80783b */ /* 0x000eee0000004200 */
[C---:B-1----:R-:W-:Y:S08]  /*6ce0*/  HMMA.16816.F32.BF16 R60, R116.reuse, R136, R60 ;  /* 0x00000088743c723c */ /* 0x042ff0000004183c */
[C---:B------:R-:W-:Y:S01]  /*6cf0*/  HMMA.16816.F32.BF16 R64, R116.reuse, R138, R64 ;  /* 0x0000008a7440723c */ /* 0x040fe20000041840 */
[----:B------:R-:W1:Y:S07]  /*6d00*/  LDSM.16.MT88.4 R136, [R176+UR4+0x5100] ;  /* 0x00510004b088783b */ /* 0x000e6e0008004200 */
[C---:B-----5:R-:W-:Y:S08]  /*6d10*/  HMMA.16816.F32.BF16 R68, R116.reuse, R120, R68 ;  /* 0x000000787444723c */ /* 0x060ff00000041844 */
[C---:B------:R-:W-:Y:S01]  /*6d20*/  HMMA.16816.F32.BF16 R72, R116.reuse, R122, R72 ;  /* 0x0000007a7448723c */ /* 0x040fe20000041848 */
[----:B------:R-:W4:Y:S07]  /*6d30*/  LDSM.16.MT88.4 R120, [R133+0x5100] ;  /* 0x005100008578783b */ /* 0x000f2e0000004200 */
[C---:B--2---:R-:W-:Y:S08]  /*6d40*/  HMMA.16816.F32.BF16 R76, R116.reuse, R124, R76 ;  /* 0x0000007c744c723c */ /* 0x044ff0000004184c */
[C---:B------:R-:W-:Y:S01]  /*6d50*/  HMMA.16816.F32.BF16 R80, R116.reuse, R126, R80 ;  /* 0x0000007e7450723c */ /* 0x040fe20000041850 */
[----:B------:R-:W2:Y:S07]  /*6d60*/  LDSM.16.MT88.4 R124, [R135+UR4+0x5100] ;  /* 0x00510004877c783b */ /* 0x000eae0008004200 */
[C---:B---3--:R-:W-:Y:S08]  /*6d70*/  HMMA.16816.F32.BF16 R84, R116.reuse, R128, R84 ;  /* 0x000000807454723c */ /* 0x048ff00000041854 */
[C---:B------:R-:W-:Y:S01]  /*6d80*/  HMMA.16816.F32.BF16 R88, R116.reuse, R130, R88 ;  /* 0x000000827458723c */ /* 0x040fe20000041858 */
[----:B------:R-:W3:Y:S07]  /*6d90*/  LDSM.16.MT88.4 R128, [R172+0x5100] ;  /* 0x00510000ac80783b */ /* 0x000eee0000004200 */
[C---:B-1----:R-:W-:Y:S07]  /*6da0*/  HMMA.16816.F32.BF16 R92, R116.reuse, R136, R92 ;  /* 0x00000088745c723c */ /* 0x042fee000004185c */
[----:B------:R-:W-:Y:S01]  /*6db0*/  F2FP.BF16.PACK_AB R136, R236, R235 ;  /* 0x000000ebec88723e */ /* 0x000fe200000010ff */
[C---:B------:R-:W-:Y:S04]  /*6dc0*/  HMMA.16816.F32.BF16 R96, R116.reuse, R138, R96 ;  /* 0x0000008a7460723c */ /* 0x040fe80000041860 */
[----:B------:R-:W-:Y:S01]  /*6dd0*/  F2FP.BF16.PACK_AB R137, R238, R237 ;  /* 0x000000edee89723e */ /* 0x000fe200000010ff */
[----:B------:R-:W-:Y:S02]  /*6de0*/  FADD.FTZ R235, R235, R232 ;  /* 0x000000e8ebeb7221 */ /* 0x000fe40000010000 */
[----:B------:R-:W-:Y:S01]  /*6df0*/  F2FP.BF16.PACK_AB R138, R240, R239 ;  /* 0x000000eff08a723e */ /* 0x000fe200000010ff */
[C---:B----4-:R-:W-:Y:S04]  /*6e00*/  HMMA.16816.F32.BF16 R12, R116.reuse, R120, R12 ;  /* 0x00000078740c723c */ /* 0x050fe8000004180c */
[----:B------:R-:W-:Y:S01]  /*6e10*/  F2FP.BF16.PACK_AB R139, R242, R241 ;  /* 0x000000f1f28b723e */ /* 0x000fe200000010ff */
[----:B------:R-:W-:Y:S02]  /*6e20*/  FADD.FTZ R237, R237, R234 ;  /* 0x000000eaeded7221 */ /* 0x000fe40000010000 */
[----:B------:R-:W-:Y:S01]  /*6e30*/  FADD.FTZ R236, R236, R235 ;  /* 0x000000ebecec7221 */ /* 0x000fe20000010000 */
[C---:B------:R-:W-:Y:S01]  /*6e40*/  HMMA.16816.F32.BF16 R100, R116.reuse, R122, R100 ;  /* 0x0000007a7464723c */ /* 0x040fe20000041864 */
[----:B------:R-:W1:Y:S03]  /*6e50*/  LDSM.16.MT88.4 R120, [R176+UR4+0x1900] ;  /* 0x00190004b078783b */ /* 0x000e660008004200 */
[----:B------:R-:W-:Y:S02]  /*6e60*/  FADD.FTZ R238, R238, R237 ;  /* 0x000000edeeee7221 */ /* 0x000fe40000010000 */
[----:B------:R-:W-:Y:S02]  /*6e70*/  FADD.FTZ R213, R239, R236 ;  /* 0x000000ecefd57221 */ /* 0x000fe40000010000 */
[C---:B--2---:R-:W-:Y:S04]  /*6e80*/  HMMA.16816.F32.BF16 R104, R116.reuse, R124, R104 ;  /* 0x0000007c7468723c */ /* 0x044fe80000041868 */
[----:B------:R-:W-:Y:S02]  /*6e90*/  FADD.FTZ R211, R241, R238 ;  /* 0x000000eef1d37221 */ /* 0x000fe40000010000 */
[----:B------:R-:W-:Y:S02]  /*6ea0*/  FADD.FTZ R213, R240, R213 ;  /* 0x000000d5f0d57221 */ /* 0x000fe40000010000 */
[C---:B------:R-:W-:Y:S04]  /*6eb0*/  HMMA.16816.F32.BF16 R108, R116.reuse, R126, R108 ;  /* 0x0000007e746c723c */ /* 0x040fe8000004186c */
[----:B------:R-:W-:Y:S04]  /*6ec0*/  FADD.FTZ R211, R242, R211 ;  /* 0x000000d3f2d37221 */ /* 0x000fe80000010000 */
[C---:B---3--:R-:W-:Y:S08]  /*6ed0*/  HMMA.16816.F32.BF16 R16, R116.reuse, R128, R16 ;  /* 0x000000807410723c */ /* 0x048ff00000041810 */
[----:B------:R-:W-:Y:S01]  /*6ee0*/  HMMA.16816.F32.BF16 R112, R116, R130, R112 ;  /* 0x000000827470723c */ /* 0x000fe20000041870 */
[----:B------:R-:W2:Y:S07]  /*6ef0*/  LDSM.16.MT88.4 R116, [R133+0x3900] ;  /* 0x003900008574783b */ /* 0x000eae0000004200 */
[C---:B-1----:R-:W-:Y:S08]  /*6f00*/  HMMA.16816.F32.BF16 R128, R136.reuse, R120, R4 ;  /* 0x000000788880723c */ /* 0x042ff00000041804 */
[C---:B------:R-:W-:Y:S08]  /*6f10*/  HMMA.16816.F32.BF16 R124, R136.reuse, R122, R8 ;  /* 0x0000007a887c723c */ /* 0x040ff00000041808 */
[C---:B------:R-:W-:Y:S08]  /*6f20*/  HMMA.16816.F32.BF16 R36, R136.reuse, R140, R36 ;  /* 0x0000008c8824723c */ /* 0x040ff00000041824 */
[C---:B------:R-:W-:Y:S01]  /*6f30*/  HMMA.16816.F32.BF16 R40, R136.reuse, R142, R40 ;  /* 0x0000008e8828723c */ /* 0x040fe20000041828 */
[----:B------:R-:W1:Y:S07]  /*6f40*/  LDSM.16.MT88.4 R140, [R135+UR4+0x5900] ;  /* 0x00590004878c783b */ /* 0x000e6e0008004200 */
[C---:B------:R-:W-:Y:S08]  /*6f50*/  HMMA.16816.F32.BF16 R44, R136.reuse, R144, R44 ;  /* 0x00000090882c723c */ /* 0x040ff0000004182c */
[C---:B------:R-:W-:Y:S01]  /*6f60*/  HMMA.16816.F32.BF16 R48, R136.reuse, R146, R48 ;  /* 0x000000928830723c */ /* 0x040fe20000041830 */
[----:B------:R-:W3:Y:S07]  /*6f70*/  LDSM.16.MT88.4 R144, [R172+0x5900] ;  /* 0x00590000ac90783b */ /* 0x000eee0000004200 */
[C---:B------:R-:W-:Y:S08]  /*6f80*/  HMMA.16816.F32.BF16 R52, R136.reuse, R148, R52 ;  /* 0x000000948834723c */ /* 0x040ff00000041834 */
[C---:B------:R-:W-:Y:S08]  /*6f90*/  HMMA.16816.F32.BF16 R56, R136.reuse, R150, R56 ;  /* 0x000000968838723c */ /* 0x040ff00000041838 */
[C---:B------:R-:W-:Y:S08]  /*6fa0*/  HMMA.16816.F32.BF16 R60, R136.reuse, R152, R60 ;  /* 0x00000098883c723c */ /* 0x040ff0000004183c */
[C---:B------:R-:W-:Y:S08]  /*6fb0*/  HMMA.16816.F32.BF16 R64, R136.reuse, R154, R64 ;  /* 0x0000009a8840723c */ /* 0x040ff00000041840 */
        /* <DEDUP_REMOVED lines=12> */
[C---:B---3--:R-:W-:Y:S08]  /*7080*/  HMMA.16816.F32.BF16 R116, R136.reuse, R144, R16 ;  /* 0x000000908874723c */ /* 0x048ff00000041810 */
[----:B------:R-:W-:Y:S01]  /*7090*/  HMMA.16816.F32.BF16 R112, R136, R146, R112 ;  /* 0x000000928870723c */ /* 0x000fe20000041870 */
[----:B------:R-:W-:-:S07]  /*70a0*/  @!P0 BRA `(.L_x_1539) ;  /* 0x000003f000008947 */ /* 0x000fce0003800000 */
[----:B------:R-:W-:Y:S01]  /*70b0*/  ISETP.NE.AND P2, PT, R190, 0x1, PT ;  /* 0x00000001be00780c */ /* 0x000fe20003f45270 */
[----:B------:R-:W-:Y:S01]  /*70c0*/  IMAD R0, R212, 0x40, R196 ;  /* 0x00000040d4007824 */ /* 0x000fe200078e02c4 */
[----:B------:R-:W-:Y:S01]  /*70d0*/  SEL R4, RZ, 0x10, P5 ;  /* 0x00000010ff047807 */ /* 0x000fe20002800000 */
[----:B------:R-:W-:Y:S01]  /*70e0*/  IMAD.MOV.U32 R192, RZ, RZ, RZ ;  /* 0x000000ffffc07224 */ /* 0x000fe200078e00ff */
[----:B------:R-:W-:Y:S02]  /*70f0*/  SEL R2, RZ, 0x10, P4 ;  /* 0x00000010ff027807 */ /* 0x000fe40002000000 */
[----:B------:R-:W-:Y:S05]  /*7100*/  IADD3 R193, R0, -0x80, R195 ;  /* 0xffffff8000c17810 */ /* 0x000fea0007ffe0c3 */
[----:B------:R-:W-:Y:S02]  /*7110*/  IMAD.MOV.U32 R5, RZ, RZ, R193 ;  /* 0x000000ffff057224 */ /* 0x000fe400078e00c1 */
[----:B------:R-:W-:Y:S05]  /*7120*/  @P2 IMAD.HI.U32 R0, R193, c[0x0][0x2bc], RZ ;  /* 0x0000af00c1002a27 */ /* 0x000fea00078e00ff */
[----:B------:R-:W-:Y:S02]  /*7130*/  @P2 SHF.R.U32.HI R5, RZ, c[0x0][0x2c0], R0 ;  /* 0x0000b000ff052a19 */ /* 0x000fe40000011600 */
[----:B------:R-:W-:Y:S02]  /*7140*/  ISETP.NE.U32.AND P2, PT, R4, RZ, PT ;  /* 0x000000ff0400720c */ /* 0x000fe40003f45070 */
[C---:B------:R-:W-:Y:S04]  /*7150*/  @!P3 IADD3 R7, P0, R5.reuse, R202, RZ ;  /* 0x000000ca0507b210 */ /* 0x040fe80007f1e0ff */
[----:B------:R-:W-:Y:S02]  /*7160*/  @!P3 LEA.HI.X.SX32 R0, R5, R188, 0x1, P0 ;  /* 0x000000bc0500b211 */ /* 0x000fe400000f0eff */
[C---:B------:R-:W-:Y:S04]  /*7170*/  @!P3 LEA R8, P0, R7.reuse, c[0x0][0x2a0], 0x2 ;  /* 0x0000a8000708ba11 */ /* 0x040fe800078010ff */
[----:B------:R-:W-:Y:S01]  /*7180*/  @!P3 LEA.HI.X R9, R7, c[0x0][0x2a4], R0, 0x2, P0 ;  /* 0x0000a9000709ba11 */ /* 0x000fe200000f1400 */
[----:B------:R-:W-:Y:S04]  /*7190*/  IMAD.MOV R0, RZ, RZ, -R5 ;  /* 0x000000ffff007224 */ /* 0x000fe800078e0a05 */
[----:B------:R-:W2:Y:S01]  /*71a0*/  @!P3 LDG.E R192, [R8.64] ;  /* 0x0000000608c0b981 */ /* 0x000ea2000c1e1900 */
[----:B------:R-:W-:Y:S04]  /*71b0*/  IMAD R193, R0, c[0x0][0x2b8], R193 ;  /* 0x0000ae0000c17a24 */ /* 0x000fe800078e02c1 */
[C---:B------:R-:W-:Y:S01]  /*71c0*/  IMAD.WIDE.U32 R6, R193.reuse, c[0x0][0x1e0], RZ ;  /* 0x00007800c1067a25 */ /* 0x040fe200078e00ff */
[----:B------:R-:W-:Y:S05]  /*71d0*/  SHF.R.S32.HI R0, RZ, 0x1f, R193 ;  /* 0x0000001fff007819 */ /* 0x000fea00000114c1 */
        /* <DEDUP_REMOVED lines=9> */
[C---:B------:R-:W-:Y:S02]  /*7270*/  LEA R14, P0, R5.reuse, c[0x0][0x1c8], 0x1 ;  /* 0x00007200050e7a11 */ /* 0x040fe400078008ff */
[----:B------:R-:W-:Y:S02]  /*7280*/  IADD3 R7, -R2, 0x10, RZ ;  /* 0x0000001002077810 */ /* 0x000fe40007ffe1ff */
[----:B------:R-:W-:Y:S01]  /*7290*/  LEA.HI.X R10, R5, c[0x0][0x1cc], R0, 0x1, P0 ;  /* 0x00007300050a7a11 */ /* 0x000fe200000f0c00 */
[----:B------:R-:W1:Y:S01]  /*72a0*/  SHFL.IDX PT, R9, R14, 0x1, 0x181f ;  /* 0x00381f000e097f89 */ /* 0x000e6200000e0000 */
[----:B------:R-:W-:Y:S02]  /*72b0*/  SEL R0, RZ, 0x10, P6 ;  /* 0x00000010ff007807 */ /* 0x000fe40003000000 */
[----:B------:R-:W-:Y:S01]  /*72c0*/  LOP3.LUT R7, R7, 0xf, RZ, 0xc0, !PT ;  /* 0x0000000f07077812 */ /* 0x000fe200078ec0ff */
[----:B------:R-:W2:Y:S01]  /*72d0*/  SHFL.IDX PT, R6, R10, 0x1, 0x181f ;  /* 0x00381f000a067f89 */ /* 0x000ea200000e0000 */
[----:B------:R-:W-:Y:S03]  /*72e0*/  IADD3 R5, -R4, 0x10, RZ ;  /* 0x0000001004057810 */ /* 0x000fe60007ffe1ff */
[----:B------:R3:W4:Y:S01]  /*72f0*/  SHFL.IDX PT, R11, R14, RZ, 0x181f ;  /* 0x00181fff0e0b7589 */ /* 0x00072200000e0000 */
[----:B------:R-:W-:Y:S03]  /*7300*/  LOP3.LUT R5, R5, 0xf, RZ, 0xc0, !PT ;  /* 0x0000000f05057812 */ /* 0x000fe600078ec0ff */
[----:B------:R-:W5:Y:S01]  /*7310*/  SHFL.IDX PT, R8, R10, RZ, 0x181f ;  /* 0x00181fff0a087589 */ /* 0x000f6200000e0000 */
[-C--:B-1----:R-:W-:Y:S02]  /*7320*/  IADD3 R12, P1, P0, R5, R9.reuse, R204 ;  /* 0x00000009050c7210 */ /* 0x082fe4000783e0cc */
[----:B------:R-:W-:Y:S02]  /*7330*/  IADD3 R5, -R0, 0x10, RZ ;  /* 0x0000001000057810 */ /* 0x000fe40007ffe1ff */
[-C--:B--2---:R-:W-:Y:S02]  /*7340*/  IADD3.X R13, RZ, R6.reuse, R205, P1, P0 ;  /* 0x00000006ff0d7210 */ /* 0x084fe40000fe04cd */
[----:B------:R-:W-:Y:S02]  /*7350*/  LOP3.LUT R5, R5, 0xf, RZ, 0xc0, !PT ;  /* 0x0000000f05057812 */ /* 0x000fe400078ec0ff */
[-C--:B---3--:R-:W-:Y:S04]  /*7360*/  IADD3 R14, P1, P0, R7, R9.reuse, R208 ;  /* 0x00000009070e7210 */ /* 0x088fe8000783e0d0 */
[-C--:B------:R-:W-:Y:S02]  /*7370*/  IADD3.X R15, RZ, R6.reuse, R209, P1, P0 ;  /* 0x00000006ff0f7210 */ /* 0x080fe40000fe04d1 */
[----:B------:R-:W-:Y:S01]  /*7380*/  IADD3 R16, P1, P0, R5, R9, R206 ;  /* 0x0000000905107210 */ /* 0x000fe2000783e0ce */
[----:B------:R-:W-:Y:S03]  /*7390*/  IMAD R5, R210, 0x3000, R194 ;  /* 0x00003000d2057824 */ /* 0x000fe600078e02c2 */
[----:B------:R-:W-:Y:S01]  /*73a0*/  IADD3.X R17, RZ, R6, R207, P1, P0 ;  /* 0x00000006ff117210 */ /* 0x000fe20000fe04cf */
[----:B------:R-:W-:Y:S01]  /*73b0*/  IMAD.SHL.U32 R7, R5, 0x2, RZ ;  /* 0x0000000205077824 */ /* 0x000fe200078e00ff */
[----:B----4-:R-:W-:Y:S02]  /*73c0*/  IADD3 R20, P1, R204, R11, RZ ;  /* 0x0000000bcc147210 */ /* 0x010fe40007f3e0ff */
[----:B------:R-:W-:Y:S03]  /*73d0*/  IADD3 R18, P0, R11, R208, RZ ;  /* 0x000000d00b127210 */ /* 0x000fe60007f1e0ff */
[----:B-----5:R-:W-:Y:S01]  /*73e0*/  IMAD.X R21, R205, 0x1, R8, P1 ;  /* 0x00000001cd157824 */ /* 0x020fe200008e0608 */
[----:B------:R-:W-:Y:S01]  /*73f0*/  ISETP.NE.U32.AND P1, PT, R2, RZ, PT ;  /* 0x000000ff0200720c */ /* 0x000fe20003f25070 */
[C---:B------:R-:W-:Y:S01]  /*7400*/  IMAD.X R19, R8.reuse, 0x1, R209, P0 ;  /* 0x0000000108137824 */ /* 0x040fe200000e06d1 */
[----:B------:R-:W-:Y:S02]  /*7410*/  IADD3 R10, P0, R11, R206, RZ ;  /* 0x000000ce0b0a7210 */ /* 0x000fe40007f1e0ff */
[----:B------:R1:W-:Y:S03]  /*7420*/  LDGSTS.E.BYPASS.LTC128B.128 [R7+0xc100], [R20.64], !P5 ;  /* 0x0c10000014077fae */ /* 0x0003e6000e901d46 */
[----:B------:R-:W-:Y:S01]  /*7430*/  IMAD.X R11, R8, 0x1, R207, P0 ;  /* 0x00000001080b7824 */ /* 0x000fe200000e06cf */
[----:B------:R1:W-:Y:S01]  /*7440*/  LDGSTS.E.BYPASS.LTC128B.128 [R7+0xe100], [R18.64], !P4 ;  /* 0x0e10000012077fae */ /* 0x0003e2000e101d46 */
[----:B------:R-:W-:Y:S03]  /*7450*/  ISETP.NE.U32.AND P0, PT, R0, RZ, PT ;  /* 0x000000ff0000720c */ /* 0x000fe60003f05070 */
[----:B------:R1:W-:Y:S04]  /*7460*/  LDGSTS.E.BYPASS.LTC128B.128 [R7+0x10100], [R10.64], !P6 ;  /* 0x101000000a077fae */ /* 0x0003e8000f101d46 */
[----:B------:R1:W-:Y:S04]  /*7470*/  LDGSTS.E.BYPASS.LTC128B.128.ZFILL [R7+0xd100], [R12.64], P2 ;  /* 0x0d1000000c077fae */ /* 0x0003e80009141d46 */
[----:B------:R1:W-:Y:S04]  /*7480*/  LDGSTS.E.BYPASS.LTC128B.128.ZFILL [R7+0xf100], [R14.64], P1 ;  /* 0x0f1000000e077fae */ /* 0x0003e80008941d46 */
[----:B------:R1:W-:Y:S02]  /*7490*/  LDGSTS.E.BYPASS.LTC128B.128.ZFILL [R7+0x11100], [R16.64], P0 ;  /* 0x1110000010077fae */ /* 0x0003e40008141d46 */
.L_x_1539:
[----:B------:R-:W-:Y:S01]  /*74a0*/  UIADD3 UR4, UR5, 0x1, URZ ;  /* 0x0000000105047890 */ /* 0x000fe2000fffe03f */
[----:B------:R-:W0:Y:S01]  /*74b0*/  LDGDEPBAR ;  /* 0x00000000000079af */ /* 0x000e220000000000 */
[----:B------:R-:W-:Y:S01]  /*74c0*/  UISETP.GE.AND UP0, UPT, UR5, 0x1, UPT ;  /* 0x000000010500788c */ /* 0x000fe2000bf06270 */
[----:B------:R-:W-:Y:S01]  /*74d0*/  ISETP.GE.AND P0, PT, R189, R212, PT ;  /* 0x000000d4bd00720c */ /* 0x000fe20003f06270 */
[----:B------:R-:W-:Y:S01]  /*74e0*/  IMAD.MOV.U32 R0, RZ, RZ, R3 ;  /* 0x000000ffff007224 */ /* 0x000fe200078e0003 */
[----:B------:R-:W-:Y:S01]  /*74f0*/  IADD3 R212, R212, -0x1, RZ ;  /* 0xffffffffd4d47810 */ /* 0x000fe20007ffe0ff */
[----:B------:R-:W-:Y:S01]  /*7500*/  USEL UR5, UR4, URZ, !UP0 ;  /* 0x0000003f04057287 */ /* 0x000fe2000c000000 */
[----:B------:R-:W-:Y:S09]  /*7510*/  IMAD.MOV.U32 R133, RZ, RZ, R132 ;  /* 0x000000ffff857224 */ /* 0x000ff200078e0084 */
[----:B------:R-:W-:-:S05]  /*7520*/  @!P0 BRA `(.L_x_1540) ;  /* 0xffffd45000008947 */ /* 0x000fca000383ffff */
.L_x_1537:
[----:B------:R-:W2:Y:S01]  /*7530*/  SHFL.BFLY PT, R6, R213, 0x2, 0x1f ;  /* 0x0c401f00d5067f89 */ /* 0x000ea200000e0000 */
[----:B------:R-:W-:-:S03]  /*7540*/  PLOP3.LUT P2, PT, PT, PT, PT, 0x8, 0x0 ;  /* 0x000000000000781c */ /* 0x000fc60003f4e170 */
[----:B------:R-:W3:Y:S01]  /*7550*/  SHFL.BFLY PT, R0, R211, 0x2, 0x1f ;  /* 0x0c401f00d3007f89 */ /* 0x000ee200000e0000 */
[----:B--2---:R-:W-:Y:S02]  /*7560*/  FADD.FTZ R6, R6, R213 ;  /* 0x000000d506067221 */ /* 0x004fe40000010000 */
[----:B-1-3--:R-:W-:-:S03]  /*7570*/  FADD.FTZ R7, R0, R211 ;  /* 0x000000d300077221 */ /* 0x00afc60000010000 */
        /* <DEDUP_REMOVED lines=118> */
.L_x_1527:
[----:B------:R-:W-:Y:S05]  /*7ce0*/  @P2 BRA `(.L_x_1541) ;  /* 0x000018f000002947 */ /* 0x000fea0003800000 */
[----:B-1----:R-:W1:Y:S01]  /*7cf0*/  S2R R9, SR_TID.X ;  /* 0x0000000000097919 */ /* 0x002e620000002100 */
[----:B------:R-:W-:Y:S01]  /*7d00*/  SHF.R.S32.HI R8, RZ, 0x1f, R197 ;  /* 0x0000001fff087819 */ /* 0x000fe200000114c5 */
[----:B------:R-:W-:Y:S01]  /*7d10*/  IMAD.WIDE.U32 R14, R197, c[0x0][0x4d0], RZ ;  /* 0x00013400c50e7a25 */ /* 0x000fe200078e00ff */
[----:B------:R-:W-:Y:S01]  /*7d20*/  BSSY B0, `(.L_x_1542) ;  /* 0x00000f8000007945 */ /* 0x000fe20003800000 */
[----:B------:R-:W2:Y:S02]  /*7d30*/  S2R R3, SR_CTAID.Y ;  /* 0x0000000000037919 */ /* 0x000ea40000002600 */
[----:B------:R-:W-:-:S02]  /*7d40*/  IMAD R0, R8, c[0x0][0x4d0], RZ ;  /* 0x0001340008007a24 */ /* 0x000fc400078e02ff */
[----:B------:R-:W3:Y:S01]  /*7d50*/  S2R R7, SR_CTAID.Z ;  /* 0x0000000000077919 */ /* 0x000ee20000002700 */
[----:B------:R-:W-:Y:S02]  /*7d60*/  IMAD.MOV R6, RZ, RZ, -R197 ;  /* 0x000000ffff067224 */ /* 0x000fe400078e0ac5 */
[----:B------:R-:W-:Y:S01]  /*7d70*/  IMAD R11, R197, c[0x0][0x4d4], R0 ;  /* 0x00013500c50b7a24 */ /* 0x000fe200078e0200 */
[----:B------:R-:W-:Y:S01]  /*7d80*/  BAR.SYNC.DEFER_BLOCKING 0x1, 0x100 ;  /* 0x0044000000007b1d */ /* 0x000fe20000010000 */
[----:B------:R-:W-:Y:S02]  /*7d90*/  IMAD R8, R8, c[0x0][0x438], RZ ;  /* 0x00010e0008087a24 */ /* 0x000fe400078e02ff */
[----:B------:R-:W-:Y:S02]  /*7da0*/  IMAD.IADD R15, R15, 0x1, R11 ;  /* 0x000000010f0f7824 */ /* 0x000fe400078e020b */
[C---:B------:R-:W-:Y:S01]  /*7db0*/  IMAD R8, R197.reuse, c[0x0][0x43c], R8 ;  /* 0x00010f00c5087a24 */ /* 0x040fe200078e0208 */
[----:B------:R-:W4:Y:S01]  /*7dc0*/  S2R R0, SR_CTAID.X ;  /* 0x0000000000007919 */ /* 0x000f220000002500 */
[----:B------:R-:W-:-:S04]  /*7dd0*/  IMAD.WIDE.U32 R18, R197, c[0x0][0x438], RZ ;  /* 0x00010e00c5127a25 */ /* 0x000fc800078e00ff */
[----:B------:R-:W-:Y:S01]  /*7de0*/  IMAD.IADD R19, R19, 0x1, R8 ;  /* 0x0000000113137824 */ /* 0x000fe200078e0208 */
[----:B-1----:R-:W-:-:S04]  /*7df0*/  SHF.R.S32.HI R12, RZ, 0x1f, R9 ;  /* 0x0000001fff0c7819 */ /* 0x002fc80000011409 */
[-C--:B------:R-:W-:Y:S01]  /*7e00*/  LEA.HI R4, R12, R9.reuse, RZ, 0x5 ;  /* 0x000000090c047211 */ /* 0x080fe200078f28ff */
[----:B--2---:R-:W-:Y:S01]  /*7e10*/  IMAD R6, R6, c[0x0][0x550], R3 ;  /* 0x0001540006067a24 */ /* 0x004fe200078e0203 */
[----:B------:R-:W-:Y:S02]  /*7e20*/  LEA.HI R12, R12, R9, RZ, 0x2 ;  /* 0x000000090c0c7211 */ /* 0x000fe400078f10ff */
[----:B------:R-:W-:Y:S01]  /*7e30*/  SHF.R.S32.HI R11, RZ, 0x5, R4 ;  /* 0x00000005ff0b7819 */ /* 0x000fe20000011404 */
[C---:B---3--:R-:W-:Y:S01]  /*7e40*/  IMAD.WIDE.U32 R14, R7.reuse, c[0x0][0x4d8], R14 ;  /* 0x00013600070e7a25 */ /* 0x048fe200078e000e */
[----:B------:R-:W-:Y:S02]  /*7e50*/  SHF.R.S32.HI R10, RZ, 0x1f, R4 ;  /* 0x0000001fff0a7819 */ /* 0x000fe40000011404 */
[----:B------:R-:W-:Y:S01]  /*7e60*/  LOP3.LUT R4, R4, 0xffffffe0, RZ, 0xc0, !PT ;  /* 0xffffffe004047812 */ /* 0x000fe200078ec0ff */
[----:B------:R-:W-:Y:S01]  /*7e70*/  IMAD.WIDE.U32 R18, R7, c[0x0][0x440], R18 ;  /* 0x0001100007127a25 */ /* 0x000fe200078e0012 */
[----:B------:R-:W-:-:S02]  /*7e80*/  LOP3.LUT R12, R12, 0xfffffffc, RZ, 0xc0, !PT ;  /* 0xfffffffc0c0c7812 */ /* 0x000fc400078ec0ff */
[----:B------:R-:W-:Y:S02]  /*7e90*/  IADD3 R4, -R4, R9, RZ ;  /* 0x0000000904047210 */ /* 0x000fe40007ffe1ff */
[----:B------:R-:W-:Y:S01]  /*7ea0*/  LEA.HI R10, R10, R11, RZ, 0x3 ;  /* 0x0000000b0a0a7211 */ /* 0x000fe200078f18ff */
[----:B------:R-:W-:Y:S01]  /*7eb0*/  IMAD.IADD R9, R9, 0x1, -R12 ;  /* 0x0000000109097824 */ /* 0x000fe200078e0a0c */
[----:B------:R-:W-:Y:S02]  /*7ec0*/  SHF.R.S32.HI R3, RZ, 0x1f, R4 ;  /* 0x0000001fff037819 */ /* 0x000fe40000011404 */
[----:B------:R-:W-:Y:S02]  /*7ed0*/  LOP3.LUT R10, R10, 0xffffff8, RZ, 0xc0, !PT ;  /* 0x0ffffff80a0a7812 */ /* 0x000fe400078ec0ff */
[----:B------:R-:W-:Y:S02]  /*7ee0*/  LEA.HI R3, R3, R4, RZ, 0x2 ;  /* 0x0000000403037211 */ /* 0x000fe400078f10ff */
[----:B------:R-:W-:Y:S01]  /*7ef0*/  LEA.HI R16, R9, R9, RZ, 0x1 ;  /* 0x0000000909107211 */ /* 0x000fe200078f08ff */
[----:B------:R-:W-:Y:S01]  /*7f00*/  IMAD.IADD R10, R11, 0x1, -R10 ;  /* 0x000000010b0a7824 */ /* 0x000fe200078e0a0a */
[----:B------:R-:W-:-:S02]  /*7f10*/  SHF.R.S32.HI R13, RZ, 0x2, R3 ;  /* 0x00000002ff0d7819 */ /* 0x000fc40000011403 */
[----:B------:R-:W-:Y:S02]  /*7f20*/  LOP3.LUT R16, R16, 0x1ffffffe, RZ, 0xc0, !PT ;  /* 0x1ffffffe10107812 */ /* 0x000fe400078ec0ff */
[----:B------:R-:W-:Y:S01]  /*7f30*/  MOV R12, c[0x0][0x4e8] ;  /* 0x00013a00000c7a02 */ /* 0x000fe20000000f00 */
[----:B------:R-:W-:Y:S01]  /*7f40*/  IMAD R13, R10, 0x10, R13 ;  /* 0x000000100a0d7824 */ /* 0x000fe200078e020d */
[----:B------:R-:W-:Y:S02]  /*7f50*/  SHF.R.S32.HI R11, RZ, 0x1f, R7 ;  /* 0x0000001fff0b7819 */ /* 0x000fe40000011407 */
[----:B------:R-:W-:Y:S02]  /*7f60*/  IADD3 R16, R9, -R16, RZ ;  /* 0x8000001009107210 */ /* 0x000fe40007ffe0ff */
[----:B------:R-:W-:Y:S01]  /*7f70*/  ISETP.NE.AND P1, PT, R12, 0x1, PT ;  /* 0x000000010c00780c */ /* 0x000fe20003f25270 */
[C---:B------:R-:W-:Y:S01]  /*7f80*/  IMAD R8, R11.reuse, c[0x0][0x4d8], RZ ;  /* 0x000136000b087a24 */ /* 0x040fe200078e02ff */
[----:B------:R-:W-:Y:S01]  /*7f90*/  LEA R9, R16, R13, 0x3 ;  /* 0x0000000d10097211 */ /* 0x000fe200078e18ff */
[----:B------:R-:W-:Y:S01]  /*7fa0*/  IMAD R10, R11, c[0x0][0x440], RZ ;  /* 0x000110000b0a7a24 */ /* 0x000fe200078e02ff */
[----:B------:R-:W-:Y:S01]  /*7fb0*/  LOP3.LUT R3, R3, 0x7ffffffc, RZ, 0xc0, !PT ;  /* 0x7ffffffc03037812 */ /* 0x000fe200078ec0ff */
[----:B------:R-:W-:-:S02]  /*7fc0*/  IMAD R8, R7, c[0x0][0x4dc], R8 ;  /* 0x0001370007087a24 */ /* 0x000fc400078e0208 */
[C---:B----4-:R-:W-:Y:S01]  /*7fd0*/  IMAD R9, R0.reuse, 0x80, R9 ;  /* 0x0000008000097824 */ /* 0x050fe200078e0209 */
[----:B------:R-:W-:Y:S01]  /*7fe0*/  LEA R0, R0, R13, 0x7 ;  /* 0x0000000d00007211 */ /* 0x000fe200078e38ff */
[----:B------:R-:W-:Y:S01]  /*7ff0*/  IMAD R10, R7, c[0x0][0x444], R10 ;  /* 0x00011100070a7a24 */ /* 0x000fe200078e020a */
[----:B------:R-:W-:Y:S01]  /*8000*/  IADD3 R15, R15, R8, RZ ;  /* 0x000000080f0f7210 */ /* 0x000fe20007ffe0ff */
[----:B------:R-:W-:Y:S01]  /*8010*/  IMAD R13, R12, c[0x0][0x388], RZ ;  /* 0x0000e2000c0d7a24 */ /* 0x000fe200078e02ff */
[----:B------:R-:W-:Y:S01]  /*8020*/  SHF.R.S32.HI R7, RZ, 0x1f, R6 ;  /* 0x0000001fff077819 */ /* 0x000fe20000011406 */
[----:B------:R-:W-:-:S04]  /*8030*/  @P1 IMAD.HI.U32 R8, R9, c[0x0][0x4ec], RZ ;  /* 0x00013b0009081a27 */ /* 0x000fc800078e00ff */
[----:B------:R-:W-:Y:S01]  /*8040*/  IMAD.IADD R19, R19, 0x1, R10 ;  /* 0x0000000113137824 */ /* 0x000fe200078e020a */
[----:B------:R-:W-:Y:S01]  /*8050*/  MOV R10, R9 ;  /* 0x00000009000a7202 */ /* 0x000fe20000000f00 */
[C---:B------:R-:W-:Y:S01]  /*8060*/  IMAD R11, R7.reuse, c[0x0][0x4e0], RZ ;  /* 0x00013800070b7a24 */ /* 0x040fe200078e02ff */
[----:B------:R-:W-:Y:S01]  /*8070*/  @P1 SHF.R.U32.HI R10, RZ, c[0x0][0x4f0], R8 ;  /* 0x00013c00ff0a1a19 */ /* 0x000fe20000011608 */
[----:B------:R-:W-:Y:S02]  /*8080*/  IMAD R7, R7, c[0x0][0x448], RZ ;  /* 0x0001120007077a24 */ /* 0x000fe400078e02ff */
[C---:B------:R-:W-:Y:S02]  /*8090*/  IMAD R11, R6.reuse, c[0x0][0x4e4], R11 ;  /* 0x00013900060b7a24 */ /* 0x040fe400078e020b */
[----:B------:R-:W-:Y:S02]  /*80a0*/  IMAD.MOV R8, RZ, RZ, -R10 ;  /* 0x000000ffff087224 */ /* 0x000fe400078e0a0a */
[----:B------:R-:W-:-:S02]  /*80b0*/  IMAD R7, R6, c[0x0][0x44c], R7 ;  /* 0x0001130006077a24 */ /* 0x000fc400078e0207 */
[----:B------:R-:W-:-:S04]  /*80c0*/  IMAD.WIDE.U32 R18, R6, c[0x0][0x448], R18 ;  /* 0x0001120006127a25 */ /* 0x000fc800078e0012 */
[----:B------:R-:W-:Y:S01]  /*80d0*/  IMAD.WIDE.U32 R16, R6, c[0x0][0x4e0], R14 ;  /* 0x0001380006107a25 */ /* 0x000fe200078e000e */
[----:B------:R-:W-:-:S03]  /*80e0*/  MOV R14, R9 ;  /* 0x00000009000e7202 */ /* 0x000fc60000000f00 */
[----:B------:R-:W-:-:S04]  /*80f0*/  @P1 IMAD.HI.U32 R6, R9, c[0x0][0x4ec], RZ ;  /* 0x00013b0009061a27 */ /* 0x000fc800078e00ff */
[----:B------:R-:W-:Y:S01]  /*8100*/  IMAD R8, R8, c[0x0][0x4e8], R9 ;  /* 0x00013a0008087a24 */ /* 0x000fe200078e0209 */
[----:B------:R-:W-:Y:S01]  /*8110*/  @P1 SHF.R.U32.HI R14, RZ, c[0x0][0x4f0], R6 ;  /* 0x00013c00ff0e1a19 */ /* 0x000fe20000011606 */
[----:B------:R-:W-:Y:S01]  /*8120*/  IMAD.IADD R19, R19, 0x1, R7 ;  /* 0x0000000113137824 */ /* 0x000fe200078e0207 */
[----:B------:R-:W-:Y:S01]  /*8130*/  SHF.R.S32.HI R7, RZ, 0x1f, R10 ;  /* 0x0000001fff077819 */ /* 0x000fe2000001140a */
[----:B------:R-:W-:Y:S01]  /*8140*/  IMAD.IADD R3, R4, 0x1, -R3 ;  /* 0x0000000104037824 */ /* 0x000fe200078e0a03 */
[----:B------:R-:W-:Y:S01]  /*8150*/  IADD3 R10, P0, R10, R16, RZ ;  /* 0x000000100a0a7210 */ /* 0x000fe20007f1e0ff */
[C---:B------:R-:W-:Y:S01]  /*8160*/  IMAD.WIDE.U32 R18, R14.reuse, c[0x0][0x430], R18 ;  /* 0x00010c000e127a25 */ /* 0x040fe200078e0012 */
[----:B------:R-:W-:Y:S02]  /*8170*/  SHF.R.S32.HI R6, RZ, 0x1f, R8 ;  /* 0x0000001fff067819 */ /* 0x000fe40000011408 */
[----:B------:R-:W-:Y:S02]  /*8180*/  IADD3.X R11, R7, R17, R11, P0, !PT ;  /* 0x00000011070b7210 */ /* 0x000fe400007fe40b */
[----:B------:R-:W-:Y:S01]  /*8190*/  IADD3 R16, -R14, RZ, RZ ;  /* 0x000000ff0e107210 */ /* 0x000fe20007ffe1ff */
[----:B------:R-:W-:Y:S01]  /*81a0*/  IMAD R7, R6, c[0x0][0x4c8], RZ ;  /* 0x0001320006077a24 */ /* 0x000fe200078e02ff */
[----:B------:R-:W-:Y:S01]  /*81b0*/  SHF.R.S32.HI R6, RZ, 0x1f, R14 ;  /* 0x0000001fff067819 */ /* 0x000fe2000001140e */
[----:B------:R-:W-:-:S04]  /*81c0*/  IMAD.WIDE.U32 R10, R8, c[0x0][0x4c8], R10 ;  /* 0x00013200080a7a25 */ /* 0x000fc800078e000a */
[----:B------:R-:W-:Y:S02]  /*81d0*/  IMAD R7, R8, c[0x0][0x4cc], R7 ;  /* 0x0001330008077a24 */ /* 0x000fe400078e0207 */
[----:B------:R-:W-:Y:S02]  /*81e0*/  IMAD R16, R16, c[0x0][0x4e8], R9 ;  /* 0x00013a0010107a24 */ /* 0x000fe400078e0209 */
[----:B------:R-:W-:Y:S01]  /*81f0*/  IMAD R9, R6, c[0x0][0x430], RZ ;  /* 0x00010c0006097a24 */ /* 0x000fe200078e02ff */
[----:B------:R-:W-:Y:S01]  /*8200*/  LEA R6, P0, R10, c[0x0][0x4a8], 0x2 ;  /* 0x00012a000a067a11 */ /* 0x000fe200078010ff */
[----:B------:R-:W-:Y:S01]  /*8210*/  IMAD.IADD R7, R11, 0x1, R7 ;  /* 0x000000010b077824 */ /* 0x000fe200078e0207 */
[----:B------:R-:W-:Y:S01]  /*8220*/  SHF.R.S32.HI R8, RZ, 0x1f, R16 ;  /* 0x0000001fff087819 */ /* 0x000fe20000011410 */
[----:B------:R-:W-:Y:S02]  /*8230*/  IMAD R9, R14, c[0x0][0x434], R9 ;  /* 0x00010d000e097a24 */ /* 0x000fe400078e0209 */
[----:B------:R-:W-:Y:S01]  /*8240*/  SHFL.IDX PT, R14, R6, 0x1, 0x1c1f ;  /* 0x003c1f00060e7f89 */ /* 0x000fe200000e0000 */
[----:B------:R-:W-:Y:S01]  /*8250*/  LEA.HI.X R7, R10, c[0x0][0x4ac], R7, 0x2, P0 ;  /* 0x00012b000a077a11 */ /* 0x000fe200000f1407 */
[----:B------:R-:W-:Y:S01]  /*8260*/  IMAD.IADD R19, R19, 0x1, R9 ;  /* 0x0000000113137824 */ /* 0x000fe200078e0209 */
[----:B------:R-:W-:Y:S01]  /*8270*/  LOP3.LUT P0, RZ, R4, 0x3, RZ, 0xc0, !PT ;  /* 0x0000000304ff7812 */ /* 0x000fe2000780c0ff */
[----:B------:R-:W-:Y:S01]  /*8280*/  SHFL.IDX PT, R10, R6, RZ, 0x1c1f ;  /* 0x001c1fff060a7589 */ /* 0x000fe200000e0000 */
[----:B------:R-:W-:Y:S01]  /*8290*/  IMAD R9, R8, c[0x0][0x428], RZ ;  /* 0x00010a0008097a24 */ /* 0x000fe200078e02ff */
[----:B------:R-:W-:-:S02]  /*82a0*/  IADD3 R8, R0, 0x8, RZ ;  /* 0x0000000800087810 */ /* 0x000fc40007ffe0ff */
[----:B------:R-:W1:Y:S01]  /*82b0*/  SHFL.IDX PT, R11, R7, RZ, 0x1c1f ;  /* 0x001c1fff070b7589 */ /* 0x000e6200000e0000 */
[-C--:B------:R-:W-:Y:S01]  /*82c0*/  ISETP.GE.OR P2, PT, R0, R13.reuse, P0 ;  /* 0x0000000d0000720c */ /* 0x080fe20000746670 */
[----:B------:R-:W-:Y:S01]  /*82d0*/  IMAD R9, R16, c[0x0][0x42c], R9 ;  /* 0x00010b0010097a24 */ /* 0x000fe200078e0209 */
[----:B------:R-:W-:Y:S01]  /*82e0*/  ISETP.GE.OR P0, PT, R8, R13, P0 ;  /* 0x0000000d0800720c */ /* 0x000fe20000706670 */
[----:B------:R-:W2:Y:S01]  /*82f0*/  SHFL.IDX PT, R15, R7, 0x1, 0x1c1f ;  /* 0x003c1f00070f7f89 */ /* 0x000ea200000e0000 */
[----:B------:R-:W-:-:S05]  /*8300*/  IMAD.WIDE.U32 R16, R16, c[0x0][0x428], R18 ;  /* 0x00010a0010107a25 */ /* 0x000fca00078e0012 */
[----:B------:R-:W-:Y:S02]  /*8310*/  IADD3 R12, R17, R9, RZ ;  /* 0x00000009110c7210 */ /* 0x000fe40007ffe0ff */
[----:B------:R-:W-:-:S04]  /*8320*/  LEA R9, P1, R16, c[0x0][0x400], 0x2 ;  /* 0x0001000010097a11 */ /* 0x000fc800078210ff */
[----:B------:R-:W-:Y:S01]  /*8330*/  LEA.HI.X R12, R16, c[0x0][0x404], R12, 0x2, P1 ;  /* 0x00010100100c7a11 */ /* 0x000fe200008f140c */
[----:B------:R3:W4:Y:S01]  /*8340*/  SHFL.IDX PT, R6, R9, RZ, 0x1c1f ;  /* 0x001c1fff09067589 */ /* 0x00072200000e0000 */
[----:B------:R-:W-:-:S03]  /*8350*/  ISETP.GE.AND P1, PT, R8, R13, PT ;  /* 0x0000000d0800720c */ /* 0x000fc60003f26270 */
[----:B------:R3:W3:Y:S01]  /*8360*/  SHFL.IDX PT, R7, R12, RZ, 0x1c1f ;  /* 0x001c1fff0c077589 */ /* 0x0006e200000e0000 */
[----:B------:R-:W-:-:S03]  /*8370*/  P2R R8, PR, RZ, 0x2 ;  /* 0x00000002ff087803 */ /* 0x000fc60000000000 */
[----:B-1----:R1:W-:Y:S04]  /*8380*/  @!P2 ST.E [R10.64], R2 ;  /* 0x000000020a00a985 */ /* 0x0023e8000c101906 */
[----:B--2---:R1:W-:Y:S01]  /*8390*/  @!P0 ST.E [R14.64], R5 ;  /* 0x000000050e008985 */ /* 0x0043e2000c101906 */
[----:B------:R-:W-:Y:S02]  /*83a0*/  ISETP.GE.AND P0, PT, R0, R13, PT ;  /* 0x0000000d0000720c */ /* 0x000fe40003f06270 */
[----:B------:R-:W-:-:S11]  /*83b0*/  SHF.L.U32 R13, R3, 0x1, RZ ;  /* 0x00000001030d7819 */ /* 0x000fd600000006ff */
[----:B------:R-:W-:Y:S05]  /*83c0*/  @P0 BRA `(.L_x_1543) ;  /* 0x000008d000000947 */ /* 0x000fea0003800000 */
[C---:B-1--4-:R-:W-:Y:S02]  /*83d0*/  IADD3 R5, R13.reuse, 0x8, RZ ;  /* 0x000000080d057810 */ /* 0x052fe40007ffe0ff */
[C---:B------:R-:W-:Y:S02]  /*83e0*/  IADD3 R4, R13.reuse, 0x10, RZ ;  /* 0x000000100d047810 */ /* 0x040fe40007ffe0ff */
[----:B------:R-:W-:Y:S02]  /*83f0*/  IADD3 R3, R13, 0x18, RZ ;  /* 0x000000180d037810 */ /* 0x000fe40007ffe0ff */
[----:B------:R-:W-:Y:S02]  /*8400*/  ISETP.GE.AND P3, PT, R5, c[0x0][0x3c8], PT ;  /* 0x0000f20005007a0c */ /* 0x000fe40003f66270 */
[----:B------:R-:W-:Y:S02]  /*8410*/  IADD3 R2, R13, 0x20, RZ ;  /* 0x000000200d027810 */ /* 0x000fe40007ffe0ff */
[----:B------:R-:W-:-:S02]  /*8420*/  ISETP.GE.AND P2, PT, R4, c[0x0][0x3c8], PT ;  /* 0x0000f20004007a0c */ /* 0x000fc40003f46270 */
[----:B------:R-:W-:Y:S02]  /*8430*/  ISETP.GE.AND P4, PT, R13, c[0x0][0x3c8], PT ;  /* 0x0000f2000d007a0c */ /* 0x000fe40003f86270 */
[----:B------:R-:W-:Y:S02]  /*8440*/  ISETP.GE.AND P1, PT, R3, c[0x0][0x3c8], PT ;  /* 0x0000f20003007a0c */ /* 0x000fe40003f26270 */
[----:B------:R-:W-:Y:S02]  /*8450*/  ISETP.GE.AND P0, PT, R2, c[0x0][0x3c8], PT ;  /* 0x0000f20002007a0c */ /* 0x000fe40003f06270 */
[----:B------:R-:W-:Y:S02]  /*8460*/  IADD3 R0, R13, 0x28, RZ ;  /* 0x000000280d007810 */ /* 0x000fe40007ffe0ff */
[----:B------:R-:W-:Y:S02]  /*8470*/  @!P3 LEA.HI R5, R5, R5, RZ, 0x1 ;  /* 0x000000050505b211 */ /* 0x000fe400078f08ff */
[----:B------:R-:W-:-:S02]  /*8480*/  ISETP.GE.AND P5, PT, R0, c[0x0][0x3c8], PT ;  /* 0x0000f20000007a0c */ /* 0x000fc40003fa6270 */
[----:B------:R-:W-:Y:S01]  /*8490*/  @!P2 LEA.HI R4, R4, R4, RZ, 0x1 ;  /* 0x000000040404a211 */ /* 0x000fe200078f08ff */
[--C-:B---3--:R-:W-:Y:S01]  /*84a0*/  @!P4 IMAD.WIDE R10, R13, 0x4, R6.reuse ;  /* 0x000000040d0ac825 */ /* 0x108fe200078e0206 */
[----:B------:R-:W-:Y:S02]  /*84b0*/  @!P3 LOP3.LUT R5, R5, 0xfffffffe, RZ, 0xc0, !PT ;  /* 0xfffffffe0505b812 */ /* 0x000fe400078ec0ff */
[----:B------:R-:W-:Y:S02]  /*84c0*/  @!P1 LEA.HI R3, R3, R3, RZ, 0x1 ;  /* 0x0000000303039211 */ /* 0x000fe400078f08ff */
[----:B------:R-:W-:Y:S01]  /*84d0*/  @!P0 LEA.HI R2, R2, R2, RZ, 0x1 ;  /* 0x0000000202028211 */ /* 0x000fe200078f08ff */
[----:B------:R1:W-:Y:S01]  /*84e0*/  @!P4 ST.E.64 [R10.64], R128 ;  /* 0x000000800a00c985 */ /* 0x0003e2000c101b06 */
[----:B------:R-:W-:Y:S01]  /*84f0*/  @!P2 LOP3.LUT R15, R4, 0xfffffffe, RZ, 0xc0, !PT ;  /* 0xfffffffe040fa812 */ /* 0x000fe200078ec0ff */
[----:B------:R-:W-:Y:S01]  /*8500*/  @!P3 IMAD.WIDE R4, R5, 0x4, R6 ;  /* 0x000000040504b825 */ /* 0x000fe200078e0206 */
[----:B------:R-:W-:-:S02]  /*8510*/  IADD3 R14, R13, 0x30, RZ ;  /* 0x000000300d0e7810 */ /* 0x000fc40007ffe0ff */
[----:B------:R-:W-:Y:S02]  /*8520*/  @!P1 LOP3.LUT R3, R3, 0xfffffffe, RZ, 0xc0, !PT ;  /* 0xfffffffe03039812 */ /* 0x000fe400078ec0ff */
[----:B------:R-:W-:Y:S01]  /*8530*/  @!P0 LOP3.LUT R17, R2, 0xfffffffe, RZ, 0xc0, !PT ;  /* 0xfffffffe02118812 */ /* 0x000fe200078ec0ff */
[----:B------:R2:W-:Y:S01]  /*8540*/  @!P3 ST.E.64 [R4.64], R124 ;  /* 0x0000007c0400b985 */ /* 0x0005e2000c101b06 */
[----:B------:R-:W-:Y:S01]  /*8550*/  ISETP.GE.AND P4, PT, R14, c[0x0][0x3c8], PT ;  /* 0x0000f2000e007a0c */ /* 0x000fe20003f86270 */
[--C-:B------:R-:W-:Y:S01]  /*8560*/  @!P1 IMAD.WIDE R2, R3, 0x4, R6.reuse ;  /* 0x0000000403029825 */ /* 0x100fe200078e0206 */
[----:B------:R-:W-:Y:S02]  /*8570*/  @!P5 LEA.HI R0, R0, R0, RZ, 0x1 ;  /* 0x000000000000d211 */ /* 0x000fe400078f08ff */
[----:B------:R-:W-:Y:S01]  /*8580*/  IADD3 R19, R13, 0x40, RZ ;  /* 0x000000400d137810 */ /* 0x000fe20007ffe0ff */
[----:B------:R-:W-:Y:S01]  /*8590*/  @!P0 IMAD.WIDE R16, R17, 0x4, R6 ;  /* 0x0000000411108825 */ /* 0x000fe200078e0206 */
[----:B------:R-:W-:-:S02]  /*85a0*/  IADD3 R20, R13, 0x38, RZ ;  /* 0x000000380d147810 */ /* 0x000fc40007ffe0ff */
[----:B------:R-:W-:Y:S02]  /*85b0*/  IADD3 R18, R13, 0x48, RZ ;  /* 0x000000480d127810 */ /* 0x000fe40007ffe0ff */
[----:B------:R-:W-:-:S03]  /*85c0*/  ISETP.GE.AND P3, PT, R20, c[0x0][0x3c8], PT ;  /* 0x0000f20014007a0c */ /* 0x000fc60003f66270 */
[----:B------:R-:W-:Y:S01]  /*85d0*/  @!P4 LEA.HI R14, R14, R14, RZ, 0x1 ;  /* 0x0000000e0e0ec211 */ /* 0x000fe200078f08ff */
[----:B-1----:R-:W-:Y:S01]  /*85e0*/  @!P2 IMAD.WIDE R10, R15, 0x4, R6 ;  /* 0x000000040f0aa825 */ /* 0x002fe200078e0206 */
[----:B------:R-:W-:-:S08]  /*85f0*/  IADD3 R15, R13, 0x50, RZ ;  /* 0x000000500d0f7810 */ /* 0x000fd00007ffe0ff */
[----:B------:R-:W-:Y:S01]  /*8600*/  @!P3 LEA.HI R20, R20, R20, RZ, 0x1 ;  /* 0x000000141414b211 */ /* 0x000fe200078f08ff */
[----:B------:R1:W-:Y:S01]  /*8610*/  @!P2 ST.E.64 [R10.64], R36 ;  /* 0x000000240a00a985 */ /* 0x0003e2000c101b06 */
[----:B------:R-:W-:Y:S02]  /*8620*/  ISETP.GE.AND P2, PT, R19, c[0x0][0x3c8], PT ;  /* 0x0000f20013007a0c */ /* 0x000fe40003f46270 */
[----:B--2---:R-:W-:Y:S01]  /*8630*/  @!P5 LOP3.LUT R5, R0, 0xfffffffe, RZ, 0xc0, !PT ;  /* 0xfffffffe0005d812 */ /* 0x004fe200078ec0ff */
[----:B------:R2:W-:Y:S01]  /*8640*/  @!P1 ST.E.64 [R2.64], R40 ;  /* 0x0000002802009985 */ /* 0x0005e2000c101b06 */
[----:B------:R-:W-:Y:S02]  /*8650*/  ISETP.GE.AND P1, PT, R18, c[0x0][0x3c8], PT ;  /* 0x0000f20012007a0c */ /* 0x000fe40003f26270 */
[----:B------:R-:W-:Y:S01]  /*8660*/  IADD3 R0, R13, 0x58, RZ ;  /* 0x000000580d007810 */ /* 0x000fe20007ffe0ff */
[----:B------:R3:W-:Y:S01]  /*8670*/  @!P0 ST.E.64 [R16.64], R44 ;  /* 0x0000002c10008985 */ /* 0x0007e2000c101b06 */
[----:B------:R-:W-:Y:S01]  /*8680*/  ISETP.GE.AND P0, PT, R15, c[0x0][0x3c8], PT ;  /* 0x0000f2000f007a0c */ /* 0x000fe20003f06270 */
[----:B------:R-:W-:-:S04]  /*8690*/  @!P5 IMAD.WIDE R4, R5, 0x4, R6 ;  /* 0x000000040504d825 */ /* 0x000fc800078e0206 */
[----:B------:R-:W-:Y:S01]  /*86a0*/  @!P2 LEA.HI R19, R19, R19, RZ, 0x1 ;  /* 0x000000131313a211 */ /* 0x000fe200078f08ff */
[----:B------:R4:W-:Y:S01]  /*86b0*/  @!P5 ST.E.64 [R4.64], R48 ;  /* 0x000000300400d985 */ /* 0x0009e2000c101b06 */
[----:B------:R-:W-:Y:S02]  /*86c0*/  ISETP.GE.AND P5, PT, R0, c[0x0][0x3c8], PT ;  /* 0x0000f20000007a0c */ /* 0x000fe40003fa6270 */
[----:B------:R-:W-:Y:S02]  /*86d0*/  @!P1 LEA.HI R18, R18, R18, RZ, 0x1 ;  /* 0x0000001212129211 */ /* 0x000fe400078f08ff */
[----:B------:R-:W-:Y:S02]  /*86e0*/  @!P2 LOP3.LUT R19, R19, 0xfffffffe, RZ, 0xc0, !PT ;  /* 0xfffffffe1313a812 */ /* 0x000fe400078ec0ff */
[----:B------:R-:W-:-:S04]  /*86f0*/  @!P0 LEA.HI R15, R15, R15, RZ, 0x1 ;  /* 0x0000000f0f0f8211 */ /* 0x000fc800078f08ff */
[----:B------:R-:W-:Y:S02]  /*8700*/  @!P0 LOP3.LUT R15, R15, 0xfffffffe, RZ, 0xc0, !PT ;  /* 0xfffffffe0f0f8812 */ /* 0x000fe400078ec0ff */
[----:B-1----:R-:W-:Y:S02]  /*8710*/  IADD3 R10, R13, 0x60, RZ ;  /* 0x000000600d0a7810 */ /* 0x002fe40007ffe0ff */
[----:B------:R-:W-:Y:S02]  /*8720*/  @!P3 LOP3.LUT R11, R20, 0xfffffffe, RZ, 0xc0, !PT ;  /* 0xfffffffe140bb812 */ /* 0x000fe400078ec0ff */
[----:B--2---:R-:W-:Y:S01]  /*8730*/  @!P4 LOP3.LUT R3, R14, 0xfffffffe, RZ, 0xc0, !PT ;  /* 0xfffffffe0e03c812 */ /* 0x004fe200078ec0ff */
[--C-:B------:R-:W-:Y:S01]  /*8740*/  @!P0 IMAD.WIDE R14, R15, 0x4, R6.reuse ;  /* 0x000000040f0e8825 */ /* 0x100fe200078e0206 */
[----:B------:R-:W-:Y:S02]  /*8750*/  ISETP.GE.AND P6, PT, R10, c[0x0][0x3c8], PT ;  /* 0x0000f2000a007a0c */ /* 0x000fe40003fc6270 */
[----:B---3--:R-:W-:Y:S01]  /*8760*/  @!P1 LOP3.LUT R17, R18, 0xfffffffe, RZ, 0xc0, !PT ;  /* 0xfffffffe12119812 */ /* 0x008fe200078ec0ff */
[----:B------:R-:W-:Y:S01]  /*8770*/  @!P4 IMAD.WIDE R2, R3, 0x4, R6 ;  /* 0x000000040302c825 */ /* 0x000fe200078e0206 */
[----:B------:R-:W-:-:S02]  /*8780*/  @!P5 LEA.HI R0, R0, R0, RZ, 0x1 ;  /* 0x000000000000d211 */ /* 0x000fc400078f08ff */
[----:B------:R-:W-:Y:S01]  /*8790*/  IADD3 R18, R13, 0x70, RZ ;  /* 0x000000700d127810 */ /* 0x000fe20007ffe0ff */
[--C-:B------:R-:W-:Y:S01]  /*87a0*/  @!P1 IMAD.WIDE R16, R17, 0x4, R6.reuse ;  /* 0x0000000411109825 */ /* 0x100fe200078e0206 */
[----:B------:R1:W-:Y:S01]  /*87b0*/  @!P4 ST.E.64 [R2.64], R52 ;  /* 0x000000340200c985 */ /* 0x0003e2000c101b06 */
[----:B------:R-:W-:Y:S02]  /*87c0*/  @!P5 LOP3.LUT R21, R0, 0xfffffffe, RZ, 0xc0, !PT ;  /* 0xfffffffe0015d812 */ /* 0x000fe400078ec0ff */
[----:B----4-:R-:W-:Y:S01]  /*87d0*/  @!P2 IMAD.WIDE R4, R19, 0x4, R6 ;  /* 0x000000041304a825 */ /* 0x010fe200078e0206 */
[C---:B------:R-:W-:Y:S02]  /*87e0*/  IADD3 R19, R13.reuse, 0x68, RZ ;  /* 0x000000680d137810 */ /* 0x040fe40007ffe0ff */
[----:B------:R-:W-:Y:S02]  /*87f0*/  IADD3 R20, R13, 0x80, RZ ;  /* 0x000000800d147810 */ /* 0x000fe40007ffe0ff */
[----:B------:R-:W-:-:S02]  /*8800*/  ISETP.GE.AND P4, PT, R19, c[0x0][0x3c8], PT ;  /* 0x0000f20013007a0c */ /* 0x000fc40003f86270 */
[----:B------:R-:W-:Y:S02]  /*8810*/  IADD3 R0, R13, 0x88, RZ ;  /* 0x000000880d007810 */ /* 0x000fe40007ffe0ff */
[----:B------:R-:W-:-:S09]  /*8820*/  @!P6 LEA.HI R10, R10, R10, RZ, 0x1 ;  /* 0x0000000a0a0ae211 */ /* 0x000fd200078f08ff */
[----:B------:R-:W-:-:S04]  /*8830*/  @!P4 LEA.HI R19, R19, R19, RZ, 0x1 ;  /* 0x000000131313c211 */ /* 0x000fc800078f08ff */
[----:B------:R-:W-:Y:S01]  /*8840*/  @!P4 LOP3.LUT R19, R19, 0xfffffffe, RZ, 0xc0, !PT ;  /* 0xfffffffe1313c812 */ /* 0x000fe200078ec0ff */
        /* <DEDUP_REMOVED lines=15> */
[----:B-1----:R-:W-:Y:S01]  /*8940*/  @!P6 LOP3.LUT R3, R10, 0xfffffffe, RZ, 0xc0, !PT ;  /* 0xfffffffe0a03e812 */ /* 0x002fe200078ec0ff */
[----:B------:R-:W-:-:S04]  /*8950*/  @!P2 IMAD.WIDE R10, R11, 0x4, R6 ;  /* 0x000000040b0aa825 */ /* 0x000fc800078e0206 */
[----:B--2---:R-:W-:-:S04]  /*8960*/  @!P5 IMAD.WIDE R4, R21, 0x4, R6 ;  /* 0x000000041504d825 */ /* 0x004fc800078e0206 */
[--C-:B------:R-:W-:Y:S01]  /*8970*/  @!P6 IMAD.WIDE R2, R3, 0x4, R6.reuse ;  /* 0x000000040302e825 */ /* 0x100fe200078e0206 */
[----:B------:R1:W-:Y:S01]  /*8980*/  @!P5 ST.E.64 [R4.64], R72 ;  /* 0x000000480400d985 */ /* 0x0003e2000c101b06 */
[----:B---3--:R-:W-:Y:S02]  /*8990*/  @!P3 LOP3.LUT R15, R18, 0xfffffffe, RZ, 0xc0, !PT ;  /* 0xfffffffe120fb812 */ /* 0x008fe400078ec0ff */
[--C-:B------:R-:W-:Y:S01]  /*89a0*/  @!P4 IMAD.WIDE R16, R19, 0x4, R6.reuse ;  /* 0x000000041310c825 */ /* 0x100fe200078e0206 */
[----:B------:R2:W-:Y:S01]  /*89b0*/  @!P6 ST.E.64 [R2.64], R76 ;  /* 0x0000004c0200e985 */ /* 0x0005e2000c101b06 */
[----:B------:R-:W-:Y:S02]  /*89c0*/  IADD3 R18, R13, 0x98, RZ ;  /* 0x000000980d127810 */ /* 0x000fe40007ffe0ff */
[----:B------:R-:W-:Y:S01]  /*89d0*/  @!P3 IMAD.WIDE R14, R15, 0x4, R6 ;  /* 0x000000040f0eb825 */ /* 0x000fe200078e0206 */
[----:B------:R3:W-:Y:S01]  /*89e0*/  @!P4 ST.E.64 [R16.64], R80 ;  /* 0x000000501000c985 */ /* 0x0007e2000c101b06 */
[----:B------:R-:W-:-:S02]  /*89f0*/  IADD3 R19, R13, 0xa8, RZ ;  /* 0x000000a80d137810 */ /* 0x000fc40007ffe0ff */
[----:B------:R-:W-:Y:S01]  /*8a00*/  ISETP.GE.AND P4, PT, R18, c[0x0][0x3c8], PT ;  /* 0x0000f20012007a0c */ /* 0x000fe20003f86270 */
[----:B------:R-:W-:Y:S04]  /*8a10*/  @!P3 ST.E.64 [R14.64], R84 ;  /* 0x000000540e00b985 */ /* 0x000fe8000c101b06 */
[----:B------:R4:W-:Y:S01]  /*8a20*/  @!P2 ST.E.64 [R10.64], R88 ;  /* 0x000000580a00a985 */ /* 0x0009e2000c101b06 */
[----:B------:R-:W-:-:S07]  /*8a30*/  ISETP.GE.AND P2, PT, R19, c[0x0][0x3c8], PT ;  /* 0x0000f20013007a0c */ /* 0x000fce0003f46270 */
[----:B------:R-:W-:Y:S02]  /*8a40*/  @!P4 LEA.HI R18, R18, R18, RZ, 0x1 ;  /* 0x000000121212c211 */ /* 0x000fe400078f08ff */
[----:B-1----:R-:W-:Y:S02]  /*8a50*/  @!P1 LOP3.LUT R5, R20, 0xfffffffe, RZ, 0xc0, !PT ;  /* 0xfffffffe14059812 */ /* 0x002fe400078ec0ff */
[----:B------:R-:W-:Y:S02]  /*8a60*/  IADD3 R20, R13, 0xa0, RZ ;  /* 0x000000a00d147810 */ /* 0x000fe40007ffe0ff */
[----:B--2---:R-:W-:Y:S01]  /*8a70*/  @!P0 LOP3.LUT R3, R0, 0xfffffffe, RZ, 0xc0, !PT ;  /* 0xfffffffe00038812 */ /* 0x004fe200078ec0ff */
[--C-:B------:R-:W-:Y:S01]  /*8a80*/  @!P1 IMAD.WIDE R4, R5, 0x4, R6.reuse ;  /* 0x0000000405049825 */ /* 0x100fe200078e0206 */
[C---:B------:R-:W-:Y:S02]  /*8a90*/  IADD3 R0, R13.reuse, 0x90, RZ ;  /* 0x000000900d007810 */ /* 0x040fe40007ffe0ff */
[----:B---3--:R-:W-:Y:S01]  /*8aa0*/  IADD3 R17, R13, 0xb0, RZ ;  /* 0x000000b00d117810 */ /* 0x008fe20007ffe0ff */
[----:B------:R-:W-:Y:S01]  /*8ab0*/  @!P0 IMAD.WIDE R2, R3, 0x4, R6 ;  /* 0x0000000403028825 */ /* 0x000fe200078e0206 */
[----:B------:R-:W-:Y:S01]  /*8ac0*/  ISETP.GE.AND P5, PT, R0, c[0x0][0x3c8], PT ;  /* 0x0000f20000007a0c */ /* 0x000fe20003fa6270 */
[----:B------:R1:W-:Y:S01]  /*8ad0*/  @!P1 ST.E.64 [R4.64], R92 ;  /* 0x0000005c04009985 */ /* 0x0003e2000c101b06 */
[----:B------:R-:W-:-:S02]  /*8ae0*/  IADD3 R16, R13, 0xb8, RZ ;  /* 0x000000b80d107810 */ /* 0x000fc40007ffe0ff */
[----:B------:R-:W-:Y:S01]  /*8af0*/  ISETP.GE.AND P3, PT, R20, c[0x0][0x3c8], PT ;  /* 0x0000f20014007a0c */ /* 0x000fe20003f66270 */
[----:B------:R2:W-:Y:S01]  /*8b00*/  @!P0 ST.E.64 [R2.64], R96 ;  /* 0x0000006002008985 */ /* 0x0005e2000c101b06 */
[----:B------:R-:W-:Y:S02]  /*8b10*/  ISETP.GE.AND P1, PT, R17, c[0x0][0x3c8], PT ;  /* 0x0000f20011007a0c */ /* 0x000fe40003f26270 */
[----:B------:R-:W-:Y:S02]  /*8b20*/  ISETP.GE.AND P0, PT, R16, c[0x0][0x3c8], PT ;  /* 0x0000f20010007a0c */ /* 0x000fe40003f06270 */
[----:B------:R-:W-:-:S03]  /*8b30*/  @!P2 LEA.HI R19, R19, R19, RZ, 0x1 ;  /* 0x000000131313a211 */ /* 0x000fc600078f08ff */
[----:B------:R-:W-:Y:S02]  /*8b40*/  @!P5 LEA.HI R0, R0, R0, RZ, 0x1 ;  /* 0x000000000000d211 */ /* 0x000fe400078f08ff */
[----:B------:R-:W-:Y:S02]  /*8b50*/  @!P2 LOP3.LUT R19, R19, 0xfffffffe, RZ, 0xc0, !PT ;  /* 0xfffffffe1313a812 */ /* 0x000fe400078ec0ff */
[----:B------:R-:W-:Y:S02]  /*8b60*/  @!P3 LEA.HI R20, R20, R20, RZ, 0x1 ;  /* 0x000000141414b211 */ /* 0x000fe400078f08ff */
[----:B------:R-:W-:Y:S02]  /*8b70*/  @!P1 LEA.HI R17, R17, R17, RZ, 0x1 ;  /* 0x0000001111119211 */ /* 0x000fe400078f08ff */
[----:B------:R-:W-:Y:S02]  /*8b80*/  @!P0 LEA.HI R16, R16, R16, RZ, 0x1 ;  /* 0x0000001010108211 */ /* 0x000fe400078f08ff */
[----:B----4-:R-:W-:-:S02]  /*8b90*/  @!P3 LOP3.LUT R11, R20, 0xfffffffe, RZ, 0xc0, !PT ;  /* 0xfffffffe140bb812 */ /* 0x010fc400078ec0ff */
[----:B------:R-:W-:Y:S02]  /*8ba0*/  @!P1 LOP3.LUT R17, R17, 0xfffffffe, RZ, 0xc0, !PT ;  /* 0xfffffffe11119812 */ /* 0x000fe400078ec0ff */
[----:B------:R-:W-:Y:S01]  /*8bb0*/  @!P0 LOP3.LUT R15, R16, 0xfffffffe, RZ, 0xc0, !PT ;  /* 0xfffffffe100f8812 */ /* 0x000fe200078ec0ff */
[----:B------:R-:W-:Y:S01]  /*8bc0*/  @!P3 IMAD.WIDE R10, R11, 0x4, R6 ;  /* 0x000000040b0ab825 */ /* 0x000fe200078e0206 */
[----:B-1----:R-:W-:-:S03]  /*8bd0*/  @!P4 LOP3.LUT R5, R18, 0xfffffffe, RZ, 0xc0, !PT ;  /* 0xfffffffe1205c812 */ /* 0x002fc600078ec0ff */
[----:B------:R-:W-:Y:S01]  /*8be0*/  @!P2 IMAD.WIDE R18, R19, 0x4, R6 ;  /* 0x000000041312a825 */ /* 0x000fe200078e0206 */
[----:B--2---:R-:W-:-:S03]  /*8bf0*/  @!P5 LOP3.LUT R3, R0, 0xfffffffe, RZ, 0xc0, !PT ;  /* 0xfffffffe0003d812 */ /* 0x004fc600078ec0ff */
[----:B------:R-:W-:-:S04]  /*8c00*/  @!P4 IMAD.WIDE R4, R5, 0x4, R6 ;  /* 0x000000040504c825 */ /* 0x000fc800078e0206 */
[----:B------:R-:W-:-:S04]  /*8c10*/  @!P5 IMAD.WIDE R2, R3, 0x4, R6 ;  /* 0x000000040302d825 */ /* 0x000fc800078e0206 */
[--C-:B------:R-:W-:Y:S01]  /*8c20*/  @!P1 IMAD.WIDE R16, R17, 0x4, R6.reuse ;  /* 0x0000000411109825 */ /* 0x100fe200078e0206 */
[----:B------:R1:W-:Y:S03]  /*8c30*/  @!P5 ST.E.64 [R2.64], R120 ;  /* 0x000000780200d985 */ /* 0x0003e6000c101b06 */
[----:B------:R-:W-:Y:S01]  /*8c40*/  @!P0 IMAD.WIDE R6, R15, 0x4, R6 ;  /* 0x000000040f068825 */ /* 0x000fe200078e0206 */
[----:B------:R1:W-:Y:S04]  /*8c50*/  @!P4 ST.E.64 [R4.64], R100 ;  /* 0x000000640400c985 */ /* 0x0003e8000c101b06 */
[----:B------:R1:W-:Y:S04]  /*8c60*/  @!P3 ST.E.64 [R10.64], R104 ;  /* 0x000000680a00b985 */ /* 0x0003e8000c101b06 */
[----:B------:R1:W-:Y:S04]  /*8c70*/  @!P2 ST.E.64 [R18.64], R108 ;  /* 0x0000006c1200a985 */ /* 0x0003e8000c101b06 */
[----:B------:R1:W-:Y:S04]  /*8c80*/  @!P1 ST.E.64 [R16.64], R116 ;  /* 0x0000007410009985 */ /* 0x0003e8000c101b06 */
[----:B------:R1:W-:Y:S02]  /*8c90*/  @!P0 ST.E.64 [R6.64], R112 ;  /* 0x0000007006008985 */ /* 0x0003e4000c101b06 */
.L_x_1543:
[----:B----4-:R-:W-:Y:S05]  /*8ca0*/  BSYNC B0 ;  /* 0x0000000000007941 */ /* 0x010fea0003800000 */
.L_x_1542:
[----:B------:R-:W-:Y:S01]  /*8cb0*/  ISETP.NE.AND P0, PT, R8, RZ, PT ;  /* 0x000000ff0800720c */ /* 0x000fe20003f05270 */
[----:B-1----:R1:W2:Y:S04]  /*8cc0*/  SHFL.IDX PT, R5, R12, 0x1, 0x1c1f ;  /* 0x003c1f000c057f89 */ /* 0x0022a800000e0000 */
[----:B------:R1:W4:Y:S08]  /*8cd0*/  SHFL.IDX PT, R4, R9, 0x1, 0x1c1f ;  /* 0x003c1f0009047f89 */ /* 0x00033000000e0000 */
        /* <DEDUP_REMOVED lines=8> */
[C---:B-1-3--:R-:W-:Y:S01]  /*8d60*/  IADD3 R9, R13.reuse, 0x20, RZ ;  /* 0x000000200d097810 */ /* 0x04afe20007ffe0ff */
[C---:B--2-4-:R-:W-:Y:S01]  /*8d70*/  @!P1 IMAD.WIDE R10, R13.reuse, 0x4, R4 ;  /* 0x000000040d0a9825 */ /* 0x054fe200078e0204 */
[----:B------:R-:W-:-:S02]  /*8d80*/  IADD3 R8, R13, 0x28, RZ ;  /* 0x000000280d087810 */ /* 0x000fc40007ffe0ff */
        /* <DEDUP_REMOVED lines=15> */
[----:B------:R-:W-:Y:S02]  /*8e80*/  @!P4 LEA.HI R9, R9, R9, RZ, 0x1 ;  /* 0x000000090909c211 */ /* 0x000fe400078f08ff */
[----:B------:R-:W-:Y:S02]  /*8e90*/  @!P3 LEA.HI R8, R8, R8, RZ, 0x1 ;  /* 0x000000080808b211 */ /* 0x000fe400078f08ff */
[----:B------:R-:W-:Y:S02]  /*8ea0*/  @!P2 LEA.HI R7, R7, R7, RZ, 0x1 ;  /* 0x000000070707a211 */ /* 0x000fe400078f08ff */
[----:B------:R-:W-:Y:S02]  /*8eb0*/  @!P1 LEA.HI R6, R6, R6, RZ, 0x1 ;  /* 0x0000000606069211 */ /* 0x000fe400078f08ff */
[----:B-1----:R-:W-:Y:S02]  /*8ec0*/  @!P6 LOP3.LUT R11, R2, 0xfffffffe, RZ, 0xc0, !PT ;  /* 0xfffffffe020be812 */ /* 0x002fe400078ec0ff */
[----:B------:R-:W-:-:S02]  /*8ed0*/  IADD3 R2, R13, 0x48, RZ ;  /* 0x000000480d027810 */ /* 0x000fc40007ffe0ff */
[----:B------:R-:W-:Y:S01]  /*8ee0*/  @!P0 LEA.HI R3, R3, R3, RZ, 0x1 ;  /* 0x0000000303038211 */ /* 0x000fe200078f08ff */
[--C-:B------:R-:W-:Y:S01]  /*8ef0*/  @!P6 IMAD.WIDE R10, R11, 0x4, R4.reuse ;  /* 0x000000040b0ae825 */ /* 0x100fe200078e0204 */
[----:B------:R-:W-:Y:S02]  /*8f00*/  @!P4 LOP3.LUT R9, R9, 0xfffffffe, RZ, 0xc0, !PT ;  /* 0xfffffffe0909c812 */ /* 0x000fe400078ec0ff */
[----:B------:R-:W-:Y:S02]  /*8f10*/  @!P3 LOP3.LUT R17, R8, 0xfffffffe, RZ, 0xc0, !PT ;  /* 0xfffffffe0811b812 */ /* 0x000fe400078ec0ff */
[----:B------:R1:W-:Y:S01]  /*8f20*/  @!P6 ST.E.64 [R10.64], R38 ;  /* 0x000000260a00e985 */ /* 0x0003e2000c101b06 */
[----:B------:R-:W-:Y:S01]  /*8f30*/  ISETP.GE.AND P6, PT, R2, c[0x0][0x3c8], PT ;  /* 0x0000f20002007a0c */ /* 0x000fe20003fc6270 */
[----:B------:R-:W-:Y:S01]  /*8f40*/  @!P4 IMAD.WIDE R8, R9, 0x4, R4 ;  /* 0x000000040908c825 */ /* 0x000fe200078e0204 */
[----:B--2---:R-:W-:Y:S02]  /*8f50*/  @!P5 LOP3.LUT R15, R0, 0xfffffffe, RZ, 0xc0, !PT ;  /* 0xfffffffe000fd812 */ /* 0x004fe400078ec0ff */
[----:B------:R-:W-:-:S02]  /*8f60*/  IADD3 R0, R13, 0x50, RZ ;  /* 0x000000500d007810 */ /* 0x000fc40007ffe0ff */
[----:B------:R-:W-:Y:S01]  /*8f70*/  @!P2 LOP3.LUT R7, R7, 0xfffffffe, RZ, 0xc0, !PT ;  /* 0xfffffffe0707a812 */ /* 0x000fe200078ec0ff */
[----:B------:R-:W-:Y:S01]  /*8f80*/  @!P5 IMAD.WIDE R14, R15, 0x4, R4 ;  /* 0x000000040f0ed825 */ /* 0x000fe200078e0204 */
[----:B------:R-:W-:Y:S02]  /*8f90*/  @!P0 LOP3.LUT R3, R3, 0xfffffffe, RZ, 0xc0, !PT ;  /* 0xfffffffe03038812 */ /* 0x000fe400078ec0ff */
[C---:B------:R-:W-:Y:S02]  /*8fa0*/  IADD3 R20, R13.reuse, 0x58, RZ ;  /* 0x000000580d147810 */ /* 0x040fe40007ffe0ff */
[----:B------:R2:W-:Y:S01]  /*8fb0*/  @!P5 ST.E.64 [R14.64], R42 ;  /* 0x0000002a0e00d985 */ /* 0x0005e2000c101b06 */
[----:B------:R-:W-:Y:S02]  /*8fc0*/  ISETP.GE.AND P5, PT, R0, c[0x0][0x3c8], PT ;  /* 0x0000f20000007a0c */ /* 0x000fe40003fa6270 */
[C---:B------:R-:W-:Y:S01]  /*8fd0*/  IADD3 R19, R13.reuse, 0x60, RZ ;  /* 0x000000600d137810 */ /* 0x040fe20007ffe0ff */
[----:B------:R3:W-:Y:S01]  /*8fe0*/  @!P4 ST.E.64 [R8.64], R46 ;  /* 0x0000002e0800c985 */ /* 0x0007e2000c101b06 */
[----:B------:R-:W-:-:S02]  /*8ff0*/  IADD3 R18, R13, 0x68, RZ ;  /* 0x000000680d127810 */ /* 0x000fc40007ffe0ff */
[----:B------:R-:W-:Y:S02]  /*9000*/  IADD3 R12, R13, 0x70, RZ ;  /* 0x000000700d0c7810 */ /* 0x000fe40007ffe0ff */
[----:B------:R-:W-:Y:S02]  /*9010*/  ISETP.GE.AND P4, PT, R20, c[0x0][0x3c8], PT ;  /* 0x0000f20014007a0c */ /* 0x000fe40003f86270 */
[----:B------:R-:W-:-:S03]  /*9020*/  @!P6 LEA.HI R2, R2, R2, RZ, 0x1 ;  /* 0x000000020202e211 */ /* 0x000fc600078f08ff */
[----:B------:R-:W-:Y:S02]  /*9030*/  @!P5 LEA.HI R0, R0, R0, RZ, 0x1 ;  /* 0x000000000000d211 */ /* 0x000fe400078f08ff */
[----:B-1----:R-:W-:Y:S01]  /*9040*/  @!P1 LOP3.LUT R11, R6, 0xfffffffe, RZ, 0xc0, !PT ;  /* 0xfffffffe060b9812 */ /* 0x002fe200078ec0ff */
[----:B------:R-:W-:-:S04]  /*9050*/  @!P2 IMAD.WIDE R6, R7, 0x4, R4 ;  /* 0x000000040706a825 */ /* 0x000fc800078e0204 */
[----:B------:R-:W-:Y:S01]  /*9060*/  @!P1 IMAD.WIDE R10, R11, 0x4, R4 ;  /* 0x000000040b0a9825 */ /* 0x000fe200078e0204 */
[----:B------:R-:W-:-:S03]  /*9070*/  @!P4 LEA.HI R20, R20, R20, RZ, 0x1 ;  /* 0x000000141414c211 */ /* 0x000fc600078f08ff */
[----:B--2---:R-:W-:-:S04]  /*9080*/  @!P3 IMAD.WIDE R14, R17, 0x4, R4 ;  /* 0x00000004110eb825 */ /* 0x004fc800078e0204 */
[----:B------:R-:W-:Y:S01]  /*9090*/  @!P0 IMAD.WIDE R16, R3, 0x4, R4 ;  /* 0x0000000403108825 */ /* 0x000fe200078e0204 */
[----:B------:R1:W-:Y:S01]  /*90a0*/  @!P3 ST.E.64 [R14.64], R50 ;  /* 0x000000320e00b985 */ /* 0x0003e2000c101b06 */
[----:B------:R-:W-:Y:S02]  /*90b0*/  IADD3 R3, R13, 0x78, RZ ;  /* 0x000000780d037810 */ /* 0x000fe40007ffe0ff */
[----:B------:R-:W-:Y:S01]  /*90c0*/  ISETP.GE.AND P3, PT, R19, c[0x0][0x3c8], PT ;  /* 0x0000f20013007a0c */ /* 0x000fe20003f66270 */
[----:B------:R2:W-:Y:S01]  /*90d0*/  @!P2 ST.E.64 [R6.64], R54 ;  /* 0x000000360600a985 */ /* 0x0005e2000c101b06 */
[----:B------:R-:W-:Y:S02]  /*90e0*/  ISETP.GE.AND P2, PT, R18, c[0x0][0x3c8], PT ;  /* 0x0000f20012007a0c */ /* 0x000fe40003f46270 */
[----:B---3--:R-:W-:Y:S01]  /*90f0*/  @!P5 LOP3.LUT R9, R0, 0xfffffffe, RZ, 0xc0, !PT ;  /* 0xfffffffe0009d812 */ /* 0x008fe200078ec0ff */
[----:B------:R3:W-:Y:S01]  /*9100*/  @!P1 ST.E.64 [R10.64], R58 ;  /* 0x0000003a0a009985 */ /* 0x0007e2000c101b06 */
[----:B------:R-:W-:-:S02]  /*9110*/  ISETP.GE.AND P1, PT, R12, c[0x0][0x3c8], PT ;  /* 0x0000f2000c007a0c */ /* 0x000fc40003f26270 */
[----:B------:R-:W-:Y:S01]  /*9120*/  IADD3 R0, R13, 0x88, RZ ;  /* 0x000000880d007810 */ /* 0x000fe20007ffe0ff */
[----:B------:R4:W-:Y:S01]  /*9130*/  @!P0 ST.E.64 [R16.64], R62 ;  /* 0x0000003e10008985 */ /* 0x0009e2000c101b06 */
[----:B------:R-:W-:Y:S01]  /*9140*/  ISETP.GE.AND P0, PT, R3, c[0x0][0x3c8], PT ;  /* 0x0000f20003007a0c */ /* 0x000fe20003f06270 */
[----:B------:R-:W-:Y:S02]  /*9150*/  @!P5 IMAD.WIDE R8, R9, 0x4, R4 ;  /* 0x000000040908d825 */ /* 0x000fe400078e0204 */
[----:B------:R-:W-:Y:S02]  /*9160*/  @!P3 LEA.HI R19, R19, R19, RZ, 0x1 ;  /* 0x000000131313b211 */ /* 0x000fe400078f08ff */
[----:B------:R-:W-:Y:S02]  /*9170*/  @!P2 LEA.HI R18, R18, R18, RZ, 0x1 ;  /* 0x000000121212a211 */ /* 0x000fe400078f08ff */
[----:B------:R-:W-:Y:S02]  /*9180*/  @!P3 LOP3.LUT R19, R19, 0xfffffffe, RZ, 0xc0, !PT ;  /* 0xfffffffe1313b812 */ /* 0x000fe400078ec0ff */
[----:B------:R-:W-:-:S04]  /*9190*/  @!P1 LEA.HI R12, R12, R12, RZ, 0x1 ;  /* 0x0000000c0c0c9211 */ /* 0x000fc800078f08ff */
[----:B------:R-:W-:Y:S01]  /*91a0*/  @!P0 LEA.HI R3, R3, R3, RZ, 0x1 ;  /* 0x0000000303038211 */ /* 0x000fe200078f08ff */
[----:B-1----:R-:W-:-:S03]  /*91b0*/  @!P3 IMAD.WIDE R14, R19, 0x4, R4 ;  /* 0x00000004130eb825 */ /* 0x002fc600078e0204 */
[----:B------:R-:W-:Y:S02]  /*91c0*/  @!P0 LOP3.LUT R3, R3, 0xfffffffe, RZ, 0xc0, !PT ;  /* 0xfffffffe03038812 */ /* 0x000fe400078ec0ff */
[C---:B------:R-:W-:Y:S02]  /*91d0*/  IADD3 R19, R13.reuse, 0x98, RZ ;  /* 0x000000980d137810 */ /* 0x040fe40007ffe0ff */
[----:B--2---:R-:W-:Y:S02]  /*91e0*/  @!P6 LOP3.LUT R7, R2, 0xfffffffe, RZ, 0xc0, !PT ;  /* 0xfffffffe0207e812 */ /* 0x004fe400078ec0ff */
[----:B------:R-:W-:Y:S02]  /*91f0*/  IADD3 R2, R13, 0x80, RZ ;  /* 0x000000800d027810 */ /* 0x000fe40007ffe0ff */
[----:B---3--:R-:W-:Y:S01]  /*9200*/  @!P4 LOP3.LUT R11, R20, 0xfffffffe, RZ, 0xc0, !PT ;  /* 0xfffffffe140bc812 */ /* 0x008fe200078ec0ff */
[----:B------:R-:W-:Y:S01]  /*9210*/  @!P6 IMAD.WIDE R6, R7, 0x4, R4 ;  /* 0x000000040706e825 */ /* 0x000fe200078e0204 */
[----:B------:R-:W-:-:S03]  /*9220*/  IADD3 R20, R13, 0x90, RZ ;  /* 0x000000900d147810 */ /* 0x000fc60007ffe0ff */
[--C-:B------:R-:W-:Y:S01]  /*9230*/  @!P4 IMAD.WIDE R10, R11, 0x4, R4.reuse ;  /* 0x000000040b0ac825 */ /* 0x100fe200078e0204 */
[----:B------:R1:W-:Y:S01]  /*9240*/  @!P6 ST.E.64 [R6.64], R66 ;  /* 0x000000420600e985 */ /* 0x0003e2000c101b06 */
[----:B------:R-:W-:Y:S02]  /*9250*/  ISETP.GE.AND P6, PT, R2, c[0x0][0x3c8], PT ;  /* 0x0000f20002007a0c */ /* 0x000fe40003fc6270 */
[----:B----4-:R-:W-:Y:S01]  /*9260*/  @!P0 IMAD.WIDE R16, R3, 0x4, R4 ;  /* 0x0000000403108825 */ /* 0x010fe200078e0204 */
        /* <DEDUP_REMOVED lines=55> */
.L_x_1541:
[----:B------:R-:W2:Y:S02]  /*95e0*/  S2R R7, SR_TID.X ;  /* 0x0000000000077919 */ /* 0x000ea40000002100 */
[----:B--2---:R-:W-:-:S13]  /*95f0*/  ISETP.GT.AND P0, PT, R7, 0x7f, PT ;  /* 0x0000007f0700780c */ /* 0x004fda0003f04270 */
[----:B------:R-:W-:Y:S05]  /*9600*/  @P0 EXIT ;  /* 0x000000000000094d */ /* 0x000fea0003800000 */
[----:B------:R-:W2:Y:S01]  /*9610*/  S2R R4, SR_CTAID.X ;  /* 0x0000000000047919 */ /* 0x000ea20000002500 */
[----:B------:R-:W-:-:S05]  /*9620*/  MOV R3, c[0x0][0x4e8] ;  /* 0x00013a0000037a02 */ /* 0x000fca0000000f00 */
[----:B------:R-:W-:Y:S01]  /*9630*/  IMAD R5, R3, c[0x0][0x388], RZ ;  /* 0x0000e20003057a24 */ /* 0x000fe200078e02ff */
[----:B--2---:R-:W-:-:S04]  /*9640*/  LEA R4, R4, R7, 0x7 ;  /* 0x0000000704047211 */ /* 0x004fc800078e38ff */
[----:B------:R-:W-:-:S13]  /*9650*/  ISETP.GE.AND P0, PT, R4, R5, PT ;  /* 0x000000050400720c */ /* 0x000fda0003f06270 */
[----:B------:R-:W-:Y:S05]  /*9660*/  @P0 EXIT ;  /* 0x000000000000094d */ /* 0x000fea0003800000 */
[----:B------:R-:W2:Y:S01]  /*9670*/  S2R R2, SR_CTAID.Z ;  /* 0x0000000000027919 */ /* 0x000ea20000002700 */
[----:B-1----:R-:W-:Y:S01]  /*9680*/  SHF.R.S32.HI R8, RZ, 0x1f, R197 ;  /* 0x0000001fff087819 */ /* 0x002fe200000114c5 */
[----:B------:R-:W-:Y:S01]  /*9690*/  IMAD.WIDE.U32 R6, R197, c[0x0][0x4d0], RZ ;  /* 0x00013400c5067a25 */ /* 0x000fe200078e00ff */
[----:B------:R-:W-:Y:S01]  /*96a0*/  ISETP.NE.AND P0, PT, R3, 0x1, PT ;  /* 0x000000010300780c */ /* 0x000fe20003f05270 */
[----:B------:R-:W1:Y:S01]  /*96b0*/  S2R R0, SR_CTAID.Y ;  /* 0x0000000000007919 */ /* 0x000e620000002600 */
[----:B------:R-:W-:Y:S01]  /*96c0*/  MOV R9, R4 ;  /* 0x0000000400097202 */ /* 0x000fe20000000f00 */
[----:B------:R-:W-:-:S04]  /*96d0*/  IMAD R8, R8, c[0x0][0x4d0], RZ ;  /* 0x0001340008087a24 */ /* 0x000fc800078e02ff */
[C---:B------:R-:W-:Y:S01]  /*96e0*/  IMAD R3, R197.reuse, c[0x0][0x4d4], R8 ;  /* 0x00013500c5037a24 */ /* 0x040fe200078e0208 */
[----:B------:R-:W-:-:S04]  /*96f0*/  IADD3 R197, -R197, RZ, RZ ;  /* 0x000000ffc5c57210 */ /* 0x000fc80007ffe1ff */
[----:B------:R-:W-:Y:S01]  /*9700*/  IADD3 R7, R7, R3, RZ ;  /* 0x0000000307077210 */ /* 0x000fe20007ffe0ff */
[----:B------:R-:W-:-:S05]  /*9710*/  @P0 IMAD.HI.U32 R8, R4, c[0x0][0x4ec], RZ ;  /* 0x00013b0004080a27 */ /* 0x000fca00078e00ff */
[----:B------:R-:W-:Y:S02]  /*9720*/  @P0 SHF.R.U32.HI R9, RZ, c[0x0][0x4f0], R8 ;  /* 0x00013c00ff090a19 */ /* 0x000fe40000011608 */
[----:B--2---:R-:W-:Y:S01]  /*9730*/  SHF.R.S32.HI R5, RZ, 0x1f, R2 ;  /* 0x0000001fff057819 */ /* 0x004fe20000011402 */
[----:B------:R-:W-:Y:S01]  /*9740*/  IMAD.WIDE.U32 R6, R2, c[0x0][0x4d8], R6 ;  /* 0x0001360002067a25 */ /* 0x000fe200078e0006 */
[----:B------:R-:W-:-:S03]  /*9750*/  IADD3 R3, -R9, RZ, RZ ;  /* 0x000000ff09037210 */ /* 0x000fc60007ffe1ff */
[----:B------:R-:W-:Y:S02]  /*9760*/  IMAD R5, R5, c[0x0][0x4d8], RZ ;  /* 0x0001360005057a24 */ /* 0x000fe400078e02ff */
[----:B-1----:R-:W-:Y:S02]  /*9770*/  IMAD R0, R197, c[0x0][0x550], R0 ;  /* 0x00015400c5007a24 */ /* 0x002fe400078e0200 */
[----:B------:R-:W-:Y:S02]  /*9780*/  IMAD R5, R2, c[0x0][0x4dc], R5 ;  /* 0x0001370002057a24 */ /* 0x000fe400078e0205 */
[----:B------:R-:W-:Y:S01]  /*9790*/  IMAD R3, R3, c[0x0][0x4e8], R4 ;  /* 0x00013a0003037a24 */ /* 0x000fe200078e0204 */
[----:B------:R-:W-:Y:S02]  /*97a0*/  SHF.R.S32.HI R2, RZ, 0x1f, R0 ;  /* 0x0000001fff027819 */ /* 0x000fe40000011400 */
[----:B------:R-:W-:-:S03]  /*97b0*/  IADD3 R7, R5, R7, RZ ;  /* 0x0000000705077210 */ /* 0x000fc60007ffe0ff */
[----:B------:R-:W-:Y:S01]  /*97c0*/  IMAD R5, R2, c[0x0][0x4e0], RZ ;  /* 0x0001380002057a24 */ /* 0x000fe200078e02ff */
[----:B------:R-:W-:Y:S01]  /*97d0*/  SHF.R.S32.HI R2, RZ, 0x1f, R3 ;  /* 0x0000001fff027819 */ /* 0x000fe20000011403 */
[----:B------:R-:W-:-:S04]  /*97e0*/  IMAD.WIDE.U32 R6, R0, c[0x0][0x4e0], R6 ;  /* 0x0001380000067a25 */ /* 0x000fc800078e0006 */
[----:B------:R-:W-:Y:S01]  /*97f0*/  IMAD R5, R0, c[0x0][0x4e4], R5 ;  /* 0x0001390000057a24 */ /* 0x000fe200078e0205 */
[----:B------:R-:W-:Y:S01]  /*9800*/  SHF.R.S32.HI R0, RZ, 0x1f, R9 ;  /* 0x0000001fff007819 */ /* 0x000fe20000011409 */
[----:B------:R-:W-:Y:S01]  /*9810*/  IMAD R2, R2, c[0x0][0x4c8], RZ ;  /* 0x0001320002027a24 */ /* 0x000fe200078e02ff */
[----:B------:R-:W-:-:S03]  /*9820*/  IADD3 R4, P0, R9, R6, RZ ;  /* 0x0000000609047210 */ /* 0x000fc60007f1e0ff */
[----:B------:R-:W-:Y:S01]  /*9830*/  IMAD R2, R3, c[0x0][0x4cc], R2 ;  /* 0x0001330003027a24 */ /* 0x000fe200078e0202 */
[----:B------:R-:W-:-:S05]  /*9840*/  IADD3.X R5, R0, R7, R5, P0, !PT ;  /* 0x0000000700057210 */ /* 0x000fca00007fe405 */
[----:B------:R-:W-:-:S05]  /*9850*/  IMAD.WIDE.U32 R4, R3, c[0x0][0x4c8], R4 ;  /* 0x0001320003047a25 */ /* 0x000fca00078e0004 */
[----:B------:R-:W-:Y:S02]  /*9860*/  IADD3 R3, R5, R2, RZ ;  /* 0x0000000205037210 */ /* 0x000fe40007ffe0ff */
[C---:B------:R-:W-:Y:S02]  /*9870*/  LEA R2, P0, R4.reuse, c[0x0][0x4a8], 0x2 ;  /* 0x00012a0004027a11 */ /* 0x040fe400078010ff */
[----:B------:R-:W-:Y:S02]  /*9880*/  MOV R5, 0xff800000 ;  /* 0xff80000000057802 */ /* 0x000fe40000000f00 */
[----:B------:R-:W-:-:S05]  /*9890*/  LEA.HI.X R3, R4, c[0x0][0x4ac], R3, 0x2, P0 ;  /* 0x00012b0004037a11 */ /* 0x000fca00000f1403 */
[----:B------:R-:W-:Y:S01]  /*98a0*/  STG.E [R2.64], R5 ;  /* 0x0000000502007986 */ /* 0x000fe2000c101906 */
[----:B------:R-:W-:Y:S05]  /*98b0*/  EXIT ;  /* 0x000000000000794d */ /* 0x000fea0003800000 */
.L_x_1544:
        /* <DEDUP_REMOVED lines=12> */
.L_x_3141:


//--------------------- .text._ZN7cutlass13device_kernelIN5flash19enable_sm80_to_sm89INS1_16FlashAttnFwdSm80INS1_25CollectiveMainloopFwdSm80ILi8ELi2ELb0EN4cute5tupleIJNS5_1CILi128EEENS7_ILi64EEENS7_ILi192EEEEEELi192ENS_10bfloat16_tEfNS_4arch4Sm80ELb0ELb0ELb0ELb1ELb1ELb0ELb1ELb1EEENS1_21CollectiveEpilogueFwdINS6_IJS8_SA_S9_EEENS6_IJNS7_ILi1EEESI_SI_EEESC_SE_Li256ELb1ELb1ELb1ELb0EEENS1_36VarlenDynamicPersistentTileSchedulerILi128ELi64ELi256ELi256ELb1ELb1ELb0ELb0ELb1ELb1EEEEEEEEEvNT_6ParamsE --------------------------
	.section	.text._ZN7cutlass13device_kernelIN5flash19enable_sm80_to_sm89INS1_16FlashAttnFwdSm80INS1_25CollectiveMainloopFwdSm80ILi8ELi2ELb0EN4cute5tupleIJNS5_1CILi128EEENS7_ILi64EEENS7_ILi192EEEEEELi192ENS_10bfloat16_tEfNS_4arch4Sm80ELb0ELb0ELb0ELb1ELb1ELb0ELb1ELb1EEENS1_21CollectiveEpilogueFwdINS6_IJS8_SA_S9_EEENS6_IJNS7_ILi1EEESI_SI_EEESC_SE_Li256ELb1ELb1ELb1ELb0EEENS1_36VarlenDynamicPersistentTileSchedulerILi128ELi64ELi256ELi256ELb1ELb1ELb0ELb0ELb1ELb1EEEEEEEEEvNT_6ParamsE,"ax",@progbits
	.sectioninfo	@"SHI_REGISTERS=255"
	.align	128
.text._ZN7cutlass13device_kernelIN5flash19enable_sm80_to_sm89INS1_16FlashAttnFwdSm80INS1_25CollectiveMainloopFwdSm80ILi8ELi2ELb0EN4cute5tupleIJNS5_1CILi128EEENS7_ILi64EEENS7_ILi192EEEEEELi192ENS_10bfloat16_tEfNS_4arch4Sm80ELb0ELb0ELb0ELb1ELb1ELb0ELb1ELb1EEENS1_21CollectiveEpilogueFwdINS6_IJS8_SA_S9_EEENS6_IJNS7_ILi1EEESI_SI_EEESC_SE_Li256ELb1ELb1ELb1ELb0EEENS1_36VarlenDynamicPersistentTileSchedulerILi128ELi64ELi256ELi256ELb1ELb1ELb0ELb0ELb1ELb1EEEEEEEEEvNT_6ParamsE:
        .type           _ZN7cutlass13device_kernelIN5flash19enable_sm80_to_sm89INS1_16FlashAttnFwdSm80INS1_25CollectiveMainloopFwdSm80ILi8ELi2ELb0EN4cute5tupleIJNS5_1CILi128EEENS7_ILi64EEENS7_ILi192EEEEEELi192ENS_10bfloat16_tEfNS_4arch4Sm80ELb0ELb0ELb0ELb1ELb1ELb0ELb1ELb1EEENS1_21CollectiveEpilogueFwdINS6_IJS8_SA_S9_EEENS6_IJNS7_ILi1EEESI_SI_EEESC_SE_Li256ELb1ELb1ELb1ELb0EEENS1_36VarlenDynamicPersistentTileSchedulerILi128ELi64ELi256ELi256ELb1ELb1ELb0ELb0ELb1ELb1EEEEEEEEEvNT_6ParamsE,@function
        .size           _ZN7cutlass13device_kernelIN5flash19enable_sm80_to_sm89INS1_16FlashAttnFwdSm80INS1_25CollectiveMainloopFwdSm80ILi8ELi2ELb0EN4cute5tupleIJNS5_1CILi128EEENS7_ILi64EEENS7_ILi192EEEEEELi192ENS_10bfloat16_tEfNS_4arch4Sm80ELb0ELb0ELb0ELb1ELb1ELb0ELb1ELb1EEENS1_21CollectiveEpilogueFwdINS6_IJS8_SA_S9_EEENS6_IJNS7_ILi1EEESI_SI_EEESC_SE_Li256ELb1ELb1ELb1ELb0EEENS1_36VarlenDynamicPersistentTileSchedulerILi128ELi64ELi256ELi256ELb1ELb1ELb0ELb0ELb1ELb1EEEEEEEEEvNT_6ParamsE,(.L_x_3142 - _ZN7cutlass13device_kernelIN5flash19enable_sm80_to_sm89INS1_16FlashAttnFwdSm80INS1_25CollectiveMainloopFwdSm80ILi8ELi2ELb0EN4cute5tupleIJNS5_1CILi128EEENS7_ILi64EEENS7_ILi192EEEEEELi192ENS_10bfloat16_tEfNS_4arch4Sm80ELb0ELb0ELb0ELb1ELb1ELb0ELb1ELb1EEENS1_21CollectiveEpilogueFwdINS6_IJS8_SA_S9_EEENS6_IJNS7_ILi1EEESI_SI_EEESC_SE_Li256ELb1ELb1ELb1ELb0EEENS1_36VarlenDynamicPersistentTileSchedulerILi128ELi64ELi256ELi256ELb1ELb1ELb0ELb0ELb1ELb1EEEEEEEEEvNT_6ParamsE)
        .other          _ZN7cutlass13device_kernelIN5flash19enable_sm80_to_sm89INS1_16FlashAttnFwdSm80INS1_25CollectiveMainloopFwdSm80ILi8ELi2ELb0EN4cute5tupleIJNS5_1CILi128EEENS7_ILi64EEENS7_ILi192EEEEEELi192ENS_10bfloat16_tEfNS_4arch4Sm80ELb0ELb0ELb0ELb1ELb1ELb0ELb1ELb1EEENS1_21CollectiveEpilogueFwdINS6_IJS8_SA_S9_EEENS6_IJNS7_ILi1EEESI_SI_EEESC_SE_Li256ELb1ELb1ELb1ELb0EEENS1_36VarlenDynamicPersistentTileSchedulerILi128ELi64ELi256ELi256ELb1ELb1ELb0ELb0ELb1ELb1EEEEEEEEEvNT_6ParamsE,@"STO_CUDA_ENTRY STV_DEFAULT"
_ZN7cutlass13device_kernelIN5flash19enable_sm80_to_sm89INS1_16FlashAttnFwdSm80INS1_25CollectiveMainloopFwdSm80ILi8ELi2ELb0EN4cute5tupleIJNS5_1CILi128EEENS7_ILi64EEENS7_ILi192EEEEEELi192ENS_10bfloat16_tEfNS_4arch4Sm80ELb0ELb0ELb0ELb1ELb1ELb0ELb1ELb1EEENS1_21CollectiveEpilogueFwdINS6_IJS8_SA_S9_EEENS6_IJNS7_ILi1EEESI_SI_EEESC_SE_Li256ELb1ELb1ELb1ELb0EEENS1_36VarlenDynamicPersistentTileSchedulerILi128ELi64ELi256ELi256ELb1ELb1ELb0ELb0ELb1ELb1EEEEEEEEEvNT_6ParamsE:
        /* <DEDUP_REMOVED lines=52> */
.L_x_1550:
        /* <DEDUP_REMOVED lines=17> */
.L_x_1659:
        /* <DEDUP_REMOVED lines=16> */
.L_x_1660:
[----:B---3--:R-:W-:-:S05]  /*0550*/  IMAD R0, R0, c[0x0][0x538], RZ ;  /* 0x00014e0000007a24 */ /* 0x008fca00078e02ff */
[----:B------:R-:W-:-:S04]  /*0560*/  IADD3 R6, R0, R6, RZ ;  /* 0x0000000600067210 */ /* 0x000fc80007ffe0ff */
[----:B------:R-:W-:-:S13]  /*0570*/  ISETP.GT.AND P0, PT, R6, UR4, PT ;  /* 0x0000000406007c0c */ /* 0x000fda000bf04270 */
[----:B-12---:R-:W-:Y:S05]  /*0580*/  @!P0 BRA `(.L_x_1550) ;  /* 0xfffffdb000008947 */ /* 0x006fea000383ffff */
.L_x_1546:
[----:B--2---:R-:W-:-:S05]  /*0590*/  IADD3 R200, -R0, R6, RZ ;  /* 0x0000000600c87210 */ /* 0x004fca0007ffe1ff */
[----:B------:R-:W-:-:S05]  /*05a0*/  IMAD R0, R4, c[0x0][0x538], R200 ;  /* 0x00014e0004007a24 */ /* 0x000fca00078e02c8 */
[----:B------:R-:W-:Y:S01]  /*05b0*/  ISETP.GT.AND P0, PT, R0, UR4, PT ;  /* 0x0000000400007c0c */ /* 0x000fe2000bf04270 */
[----:B------:R-:W-:-:S12]  /*05c0*/  BRA.DIV ~URZ, `(.L_x_1551) ;  /* 0x0000d0f27f007947 */ /* 0x000fd8000b800000 */
[----:B------:R-:W-:-:S04]  /*05d0*/  VOTE.ANY R0, PT, !P0 ;  /* 0x0000000000007806 */ /* 0x000fc800040e0100 */
.L_x_1661:
[----:B------:R1:W2:Y:S01]  /*05e0*/  POPC R203, R0 ;  /* 0x0000000000cb7309 */ /* 0x0002a20000000000 */
[----:B------:R-:W-:Y:S05]  /*05f0*/  BRA.DIV ~URZ, `(.L_x_1552) ;  /* 0x0000d1027f007947 */ /* 0x000fea000b800000 */
[----:B--2---:R2:W3:Y:S01]  /*0600*/  SHFL.IDX PT, R11, R8, R203, 0x1f ;  /* 0x00001fcb080b7589 */ /* 0x0044e200000e0000 */
[----:B------:R-:W-:-:S03]  /*0610*/  MOV R5, RZ ;  /* 0x000000ff00057202 */ /* 0x000fc60000000f00 */
[----:B------:R2:W4:Y:S04]  /*0620*/  SHFL.IDX PT, R10, R7, R203, 0x1f ;  /* 0x00001fcb070a7589 */ /* 0x00052800000e0000 */
.L_x_1662:
[----:B------:R-:W-:Y:S01]  /*0630*/  ISETP.NE.AND P0, PT, R0, RZ, PT ;  /* 0x000000ff0000720c */ /* 0x000fe20003f05270 */
[----:B------:R-:W-:-:S12]  /*0640*/  BSSY B0, `(.L_x_1553) ;  /* 0x0000005000007945 */ /* 0x000fd80003800000 */
[----:B------:R-:W-:Y:S05]  /*0650*/  @!P0 BRA `(.L_x_1554) ;  /* 0x0000003000008947 */ /* 0x000fea0003800000 */
[----:B------:R-:W-:Y:S01]  /*0660*/  IADD3 R30, R203, -0x1, RZ ;  /* 0xffffffffcb1e7810 */ /* 0x000fe20007ffe0ff */
[----:B------:R-:W-:Y:S05]  /*0670*/  BRA.DIV ~URZ, `(.L_x_1555) ;  /* 0x0000d1627f007947 */ /* 0x000fea000b800000 */
[----:B------:R1:W2:Y:S02]  /*0680*/  SHFL.IDX PT, R5, R4, R30, 0x1f ;  /* 0x00001f1e04057589 */ /* 0x0002a400000e0000 */
.L_x_1554:
[----:B------:R-:W-:Y:S05]  /*0690*/  BSYNC B0 ;  /* 0x0000000000007941 */ /* 0x000fea0003800000 */
.L_x_1553:
[-C--:B-1-3--:R-:W-:Y:S01]  /*06a0*/  IABS R4, R11.reuse ;  /* 0x0000000b00047213 */ /* 0x08afe20000000000 */
[----:B--2---:R-:W-:Y:S01]  /*06b0*/  IMAD R200, R5, c[0x0][0x538], R200 ;  /* 0x00014e0005c87a24 */ /* 0x004fe200078e02c8 */
[----:B----4-:R-:W-:Y:S01]  /*06c0*/  IABS R0, R10 ;  /* 0x0000000a00007213 */ /* 0x010fe20000000000 */
[----:B------:R-:W-:Y:S01]  /*06d0*/  IMAD.IADD R203, R203, 0x1, R9 ;  /* 0x00000001cbcb7824 */ /* 0x000fe200078e0209 */
[----:B------:R-:W1:Y:S02]  /*06e0*/  I2F.RP R2, R4 ;  /* 0x0000000400027306 */ /* 0x000e640000209400 */
[----:B------:R-:W-:Y:S01]  /*06f0*/  IADD3 R201, -R200, UR4, RZ ;  /* 0x00000004c8c97c10 */ /* 0x000fe2000fffe1ff */
[----:B------:R-:W-:Y:S01]  /*0700*/  IMAD.MOV.U32 R6, RZ, RZ, R0 ;  /* 0x000000ffff067224 */ /* 0x000fe200078e0000 */
[----:B------:R-:W-:Y:S02]  /*0710*/  IABS R0, R11 ;  /* 0x0000000b00007213 */ /* 0x000fe40000000000 */
[----:B------:R-:W-:-:S02]  /*0720*/  IABS R7, R201 ;  /* 0x000000c900077213 */ /* 0x000fc40000000000 */
[----:B------:R-:W-:Y:S08]  /*0730*/  I2F.RP R8, R6 ;  /* 0x0000000600087306 */ /* 0x000ff00000209400 */
[----:B-1----:R-:W1:Y:S02]  /*0740*/  MUFU.RCP R2, R2 ;  /* 0x0000000200027308 */ /* 0x002e640000001000 */
[----:B-1----:R-:W-:-:S06]  /*0750*/  IADD3 R2, R2, 0xffffffe, RZ ;  /* 0x0ffffffe02027810 */ /* 0x002fcc0007ffe0ff */
[----:B------:R-:W1:Y:S02]  /*0760*/  F2I.FTZ.U32.TRUNC.NTZ R3, R2 ;  /* 0x0000000200037305 */ /* 0x000e64000021f000 */
[----:B-1----:R-:W-:-:S04]  /*0770*/  IMAD.MOV R2, RZ, RZ, -R3 ;  /* 0x000000ffff027224 */ /* 0x002fc800078e0a03 */
[----:B------:R-:W-:Y:S02]  /*0780*/  IMAD R5, R2, R4, RZ ;  /* 0x0000000402057224 */ /* 0x000fe400078e02ff */
[----:B------:R-:W-:-:S04]  /*0790*/  IMAD.MOV.U32 R2, RZ, RZ, RZ ;  /* 0x000000ffff027224 */ /* 0x000fc800078e00ff */
[----:B------:R-:W-:-:S04]  /*07a0*/  IMAD.HI.U32 R5, R3, R5, R2 ;  /* 0x0000000503057227 */ /* 0x000fc800078e0002 */
[----:B------:R-:W-:Y:S01]  /*07b0*/  IMAD.MOV R2, RZ, RZ, -R0 ;  /* 0x000000ffff027224 */ /* 0x000fe200078e0a00 */
[----:B------:R-:W-:-:S03]  /*07c0*/  MOV R0, R7 ;  /* 0x0000000700007202 */ /* 0x000fc60000000f00 */
[----:B------:R-:W-:Y:S02]  /*07d0*/  IMAD.MOV.U32 R3, RZ, RZ, R2 ;  /* 0x000000ffff037224 */ /* 0x000fe400078e0002 */
        /* <DEDUP_REMOVED lines=45> */
.L_x_1547:
[----:B--2---:R-:W-:Y:S01]  /*0ab0*/  IMAD.MOV.U32 R201, RZ, RZ, RZ ;  /* 0x000000ffffc97224 */ /* 0x004fe200078e00ff */
[----:B------:R-:W-:Y:S01]  /*0ac0*/  MOV R202, RZ ;  /* 0x000000ff00ca7202 */ /* 0x000fe20000000f00 */
[----:B------:R-:W-:Y:S01]  /*0ad0*/  IMAD.U32 R200, RZ, RZ, UR4 ;  /* 0x00000004ffc87e24 */ /* 0x000fe2000f8e00ff */
[----:B------:R-:W-:Y:S02]  /*0ae0*/  MOV R203, c[0x0][0x53c] ;  /* 0x00014f0000cb7a02 */ /* 0x000fe40000000f00 */
.L_x_1556:
[----:B------:R-:W-:Y:S01]  /*0af0*/  ISETP.NE.AND P0, PT, R12, RZ, PT ;  /* 0x000000ff0c00720c */ /* 0x000fe20003f05270 */
[----:B------:R-:W-:-:S12]  /*0b00*/  WARPSYNC 0xffffffff ;  /* 0xffffffff00007948 */ /* 0x000fd80003800000 */
[----:B------:R1:W-:Y:S04]  /*0b10*/  @!P0 STS.128 [0x24100], R200 ;  /* 0x024100c8ff008388 */ /* 0x0003e80000000c00 */
[----:B------:R-:W-:Y:S06]  /*0b20*/  BAR.ARV 0x5, 0x100 ;  /* 0x0144000000007b1d */ /* 0x000fec0000002000 */
.L_x_1545:
[----:B-12---:R-:W-:-:S13]  /*0b30*/  ISETP.GE.AND P0, PT, R203, c[0x0][0x53c], PT ;  /* 0x00014f00cb007a0c */ /* 0x006fda0003f06270 */
[----:B------:R-:W-:Y:S05]  /*0b40*/  @P0 EXIT ;  /* 0x000000000000094d */ /* 0x000fea0003800000 */
[----:B------:R-:W-:Y:S01]  /*0b50*/  SHF.R.S32.HI R9, RZ, 0x1f, R172 ;  /* 0x0000001fff097819 */ /* 0x000fe200000114ac */
[----:B------:R-:W-:Y:S02]  /*0b60*/  ULDC UR5, c[0x0][0x2ac] ;  /* 0x0000ab0000057ab9 */ /* 0x000fe40000000800 */
[----:B------:R-:W-:Y:S01]  /*0b70*/  ULDC UR4, c[0x0][0x1d0] ;  /* 0x0000740000047ab9 */ /* 0x000fe20000000800 */
[CC--:B------:R-:W-:Y:S01]  /*0b80*/  LEA.HI R2, R9.reuse, R172.reuse, RZ, 0x4 ;  /* 0x000000ac09027211 */ /* 0x0c0fe200078f20ff */
[----:B------:R-:W-:Y:S01]  /*0b90*/  UIMAD UR5, UR5, UR4, URZ ;  /* 0x00000004050572a4 */ /* 0x000fe2000f8e023f */
[----:B------:R-:W-:Y:S02]  /*0ba0*/  LEA.HI R13, R9, R172, RZ, 0x2 ;  /* 0x000000ac090d7211 */ /* 0x000fe400078f10ff */
[----:B------:R-:W-:Y:S02]  /*0bb0*/  SHF.R.S32.HI R3, RZ, 0x4, R2 ;  /* 0x00000004ff037819 */ /* 0x000fe40000011402 */
[----:B------:R-:W-:-:S02]  /*0bc0*/  SHF.R.S32.HI R7, RZ, 0x2, R13 ;  /* 0x00000002ff077819 */ /* 0x000fc4000001140d */
[C---:B------:R-:W-:Y:S02]  /*0bd0*/  LEA.HI R0, R2.reuse, R3, RZ, 0x1 ;  /* 0x0000000302007211 */ /* 0x040fe400078f08ff */
[----:B------:R-:W-:Y:S02]  /*0be0*/  LOP3.LUT R2, R2, 0xfffffff0, RZ, 0xc0, !PT ;  /* 0xfffffff002027812 */ /* 0x000fe400078ec0ff */
[----:B------:R-:W-:Y:S02]  /*0bf0*/  LOP3.LUT R0, R0, 0xfffffffe, RZ, 0xc0, !PT ;  /* 0xfffffffe00007812 */ /* 0x000fe400078ec0ff */
[CC--:B------:R-:W-:Y:S01]  /*0c00*/  LEA.HI R8, R9.reuse, R172.reuse, RZ, 0x3 ;  /* 0x000000ac09087211 */ /* 0x0c0fe200078f18ff */
[----:B------:R-:W-:Y:S01]  /*0c10*/  IMAD.IADD R2, R172, 0x1, -R2 ;  /* 0x00000001ac027824 */ /* 0x000fe200078e0a02 */
[----:B------:R-:W-:Y:S01]  /*0c20*/  LEA.HI R6, R9, R172, RZ, 0x5 ;  /* 0x000000ac09067211 */ /* 0x000fe200078f28ff */
[----:B------:R-:W-:Y:S01]  /*0c30*/  IMAD.IADD R14, R3, 0x1, -R0 ;  /* 0x00000001030e7824 */ /* 0x000fe200078e0a00 */
[----:B------:R-:W-:-:S02]  /*0c40*/  SHF.R.S32.HI R3, RZ, 0x1f, R13 ;  /* 0x0000001fff037819 */ /* 0x000fc4000001140d */
[----:B------:R-:W-:Y:S02]  /*0c50*/  SHF.R.S32.HI R206, RZ, 0x3, R8 ;  /* 0x00000003ffce7819 */ /* 0x000fe40000011408 */
[----:B------:R-:W-:Y:S02]  /*0c60*/  LEA.HI R3, R3, R7, RZ, 0x3 ;  /* 0x0000000703037211 */ /* 0x000fe400078f18ff */
[----:B------:R-:W-:Y:S01]  /*0c70*/  SHF.R.S32.HI R10, RZ, 0x1f, R2 ;  /* 0x0000001fff0a7819 */ /* 0x000fe20000011402 */
[----:B------:R-:W-:Y:S01]  /*0c80*/  IMAD.SHL.U32 R4, R206, 0x40, RZ ;  /* 0x00000040ce047824 */ /* 0x000fe200078e00ff */
[----:B------:R-:W-:Y:S02]  /*0c90*/  LOP3.LUT R0, R8, 0xfffffff8, RZ, 0xc0, !PT ;  /* 0xfffffff808007812 */ /* 0x000fe400078ec0ff */
[----:B------:R-:W-:Y:S02]  /*0ca0*/  LOP3.LUT R3, R3, 0xfffffff8, RZ, 0xc0, !PT ;  /* 0xfffffff803037812 */ /* 0x000fe400078ec0ff */
[----:B------:R-:W-:Y:S01]  /*0cb0*/  LEA.HI R10, R10, R2, RZ, 0x3 ;  /* 0x000000020a0a7211 */ /* 0x000fe200078f18ff */
[----:B------:R-:W-:Y:S01]  /*0cc0*/  IMAD.IADD R162, R172, 0x1, -R0 ;  /* 0x00000001aca27824 */ /* 0x000fe200078e0a00 */
[----:B------:R-:W-:Y:S01]  /*0cd0*/  LOP3.LUT R0, R4, 0x1c0, RZ, 0xc0, !PT ;  /* 0x000001c004007812 */ /* 0x000fe200078ec0ff */
[----:B------:R-:W-:Y:S01]  /*0ce0*/  IMAD.IADD R7, R7, 0x1, -R3 ;  /* 0x0000000107077824 */ /* 0x000fe200078e0a03 */
[----:B------:R-:W-:Y:S01]  /*0cf0*/  LOP3.LUT R3, R10, 0xfffffff8, RZ, 0xc0, !PT ;  /* 0xfffffff80a037812 */ /* 0x000fe200078ec0ff */
[C---:B------:R-:W-:Y:S01]  /*0d00*/  IMAD.SHL.U32 R177, R162.reuse, 0x8, RZ ;  /* 0x00000008a2b17824 */ /* 0x040fe200078e00ff */
[----:B------:R-:W-:Y:S01]  /*0d10*/  SHF.R.U32.HI R4, RZ, 0x3, R0 ;  /* 0x00000003ff047819 */ /* 0x000fe20000011600 */
[----:B------:R-:W-:Y:S01]  /*0d20*/  IMAD R189, R162, 0x20, R206 ;  /* 0x00000020a2bd7824 */ /* 0x000fe200078e02ce */
[----:B------:R-:W-:Y:S01]  /*0d30*/  LOP3.LUT R5, R7, 0x1, RZ, 0xc0, !PT ;  /* 0x0000000107057812 */ /* 0x000fe200078ec0ff */
[----:B------:R-:W-:Y:S01]  /*0d40*/  IMAD.IADD R2, R2, 0x1, -R3 ;  /* 0x0000000102027824 */ /* 0x000fe200078e0a03 */
[----:B------:R-:W-:-:S02]  /*0d50*/  LOP3.LUT R3, R6, 0xffffffe0, RZ, 0xc0, !PT ;  /* 0xffffffe006037812 */ /* 0x000fc400078ec0ff */
[----:B------:R-:W-:Y:S02]  /*0d60*/  LOP3.LUT R0, R0, 0x38, R177, 0xf8, !PT ;  /* 0x0000003800007812 */ /* 0x000fe400078ef8b1 */
[----:B------:R-:W-:Y:S01]  /*0d70*/  ISETP.NE.U32.AND P3, PT, R5, 0x1, PT ;  /* 0x000000010500780c */ /* 0x000fe20003f65070 */
[----:B------:R-:W-:Y:S01]  /*0d80*/  IMAD.IADD R16, R172, 0x1, -R3 ;  /* 0x00000001ac107824 */ /* 0x000fe200078e0a03 */
[----:B------:R-:W-:Y:S01]  /*0d90*/  LOP3.LUT R11, R0, R4, RZ, 0x3c, !PT ;  /* 0x00000004000b7212 */ /* 0x000fe200078e3cff */
[----:B------:R-:W-:Y:S01]  /*0da0*/  IMAD.SHL.U32 R3, R162, 0x40, RZ ;  /* 0x00000040a2037824 */ /* 0x000fe200078e00ff */
[--C-:B------:R-:W-:Y:S02]  /*0db0*/  SHF.R.S32.HI R0, RZ, 0x5, R6.reuse ;  /* 0x00000005ff007819 */ /* 0x100fe40000011406 */
[----:B------:R-:W-:Y:S02]  /*0dc0*/  SHF.R.S32.HI R4, RZ, 0x1f, R6 ;  /* 0x0000001fff047819 */ /* 0x000fe40000011406 */
[----:B------:R-:W-:-:S02]  /*0dd0*/  LOP3.LUT R3, R3, 0x1c0, RZ, 0xc0, !PT ;  /* 0x000001c003037812 */ /* 0x000fc400078ec0ff */
[----:B------:R-:W-:Y:S02]  /*0de0*/  LEA.HI R4, R4, R0, RZ, 0x3 ;  /* 0x0000000004047211 */ /* 0x000fe400078f18ff */
[----:B------:R-:W-:Y:S02]  /*0df0*/  SHF.R.S32.HI R12, RZ, 0x1f, R16 ;  /* 0x0000001fff0c7819 */ /* 0x000fe40000011410 */
[----:B------:R-:W-:Y:S02]  /*0e00*/  LOP3.LUT R4, R4, 0xffffff8, RZ, 0xc0, !PT ;  /* 0x0ffffff804047812 */ /* 0x000fe400078ec0ff */
[----:B------:R-:W-:Y:S02]  /*0e10*/  LOP3.LUT R8, R3, 0x8, R8, 0xf8, !PT ;  /* 0x0000000803087812 */ /* 0x000fe400078ef808 */
[----:B------:R-:W-:Y:S01]  /*0e20*/  SHF.R.U32.HI R6, RZ, 0x3, R3 ;  /* 0x00000003ff067819 */ /* 0x000fe20000011603 */
[----:B------:R-:W-:Y:S01]  /*0e30*/  IMAD.IADD R5, R0, 0x1, -R4 ;  /* 0x0000000100057824 */ /* 0x000fe200078e0a04 */
[----:B------:R-:W-:-:S02]  /*0e40*/  LEA.HI R12, R12, R16, RZ, 0x2 ;  /* 0x000000100c0c7211 */ /* 0x000fc400078f10ff */
[----:B------:R-:W-:Y:S02]  /*0e50*/  LOP3.LUT R3, R13, 0xfffffffc, RZ, 0xc0, !PT ;  /* 0xfffffffc0d037812 */ /* 0x000fe400078ec0ff */
[----:B------:R-:W-:Y:S02]  /*0e60*/  SHF.R.S32.HI R4, RZ, 0x2, R12 ;  /* 0x00000002ff047819 */ /* 0x000fe4000001140c */
[----:B------:R-:W-:Y:S01]  /*0e70*/  LOP3.LUT R13, R8, R6, RZ, 0x3c, !PT ;  /* 0x00000006080d7212 */ /* 0x000fe200078e3cff */
[----:B------:R-:W-:Y:S01]  /*0e80*/  IMAD.IADD R3, R172, 0x1, -R3 ;  /* 0x00000001ac037824 */ /* 0x000fe200078e0a03 */
[----:B------:R-:W-:Y:S01]  /*0e90*/  LOP3.LUT P0, RZ, R2, 0x2, RZ, 0xc0, !PT ;  /* 0x0000000202ff7812 */ /* 0x000fe2000780c0ff */
[----:B------:R-:W-:Y:S01]  /*0ea0*/  IMAD.SHL.U32 R8, R0, 0x400, RZ ;  /* 0x0000040000087824 */ /* 0x000fe200078e00ff */
[C---:B------:R-:W-:Y:S01]  /*0eb0*/  LOP3.LUT P4, RZ, R2.reuse, 0x4, RZ, 0xc0, !PT ;  /* 0x0000000402ff7812 */ /* 0x040fe2000788c0ff */
[----:B------:R-:W-:Y:S01]  /*0ec0*/  IMAD.SHL.U32 R0, R2, 0x40, RZ ;  /* 0x0000004002007824 */ /* 0x000fe200078e00ff */
[----:B------:R-:W-:Y:S01]  /*0ed0*/  LEA.HI R9, R9, R172, RZ, 0x6 ;  /* 0x000000ac09097211 */ /* 0x000fe200078f30ff */
[----:B------:R-:W-:Y:S01]  /*0ee0*/  IMAD R15, R5, 0x10, R4 ;  /* 0x00000010050f7824 */ /* 0x000fe200078e0204 */
[----:B------:R-:W-:Y:S01]  /*0ef0*/  LEA.HI R4, R3, R3, RZ, 0x1 ;  /* 0x0000000303047211 */ /* 0x000fe200078f08ff */
[----:B------:R-:W-:Y:S01]  /*0f00*/  IMAD.SHL.U32 R5, R7, 0x40, RZ ;  /* 0x0000004007057824 */ /* 0x000fe200078e00ff */
[----:B------:R-:W-:Y:S01]  /*0f10*/  LOP3.LUT R0, R0, 0x1c0, RZ, 0xc0, !PT ;  /* 0x000001c000007812 */ /* 0x000fe200078ec0ff */
[----:B------:R-:W-:Y:S01]  /*0f20*/  IMAD.SHL.U32 R6, R14, 0x8, RZ ;  /* 0x000000080e067824 */ /* 0x000fe200078e00ff */
[----:B------:R-:W-:Y:S01]  /*0f30*/  LOP3.LUT R2, R4, 0x1ffffffe, RZ, 0xc0, !PT ;  /* 0x1ffffffe04027812 */ /* 0x000fe200078ec0ff */
[----:B------:R-:W-:Y:S01]  /*0f40*/  IMAD.SHL.U32 R9, R9, 0x8, RZ ;  /* 0x0000000809097824 */ /* 0x000fe200078e00ff */
[----:B------:R-:W-:Y:S01]  /*0f50*/  R2P PR, R7, 0x6 ;  /* 0x0000000607007804 */ /* 0x000fe20000000000 */
[----:B------:R-:W-:Y:S01]  /*0f60*/  IMAD.SHL.U32 R7, R10, 0x40, RZ ;  /* 0x000000400a077824 */ /* 0x000fe200078e00ff */
[----:B------:R-:W-:Y:S01]  /*0f70*/  LOP3.LUT R4, R5, 0x1c0, RZ, 0xc0, !PT ;  /* 0x000001c005047812 */ /* 0x000fe200078ec0ff */
[C---:B------:R-:W-:Y:S01]  /*0f80*/  IMAD.IADD R10, R3.reuse, 0x1, -R2 ;  /* 0x00000001030a7824 */ /* 0x040fe200078e0a02 */
[----:B------:R-:W-:Y:S01]  /*0f90*/  LOP3.LUT R6, R0, 0x8, R6, 0xf8, !PT ;  /* 0x0000000800067812 */ /* 0x000fe200078ef806 */
[----:B------:R-:W-:Y:S01]  /*0fa0*/  IMAD R5, R3, 0x2, R8 ;  /* 0x0000000203057824 */ /* 0x000fe200078e0208 */
[----:B------:R-:W-:Y:S01]  /*0fb0*/  SHF.R.U32.HI R0, RZ, 0x3, R0 ;  /* 0x00000003ff007819 */ /* 0x000fe20000011600 */
[----:B------:R-:W-:Y:S01]  /*0fc0*/  STL [R1+0x8], R15 ;  /* 0x0000080f01007387 */ /* 0x000fe20000100800 */
[----:B------:R-:W-:-:S02]  /*0fd0*/  LEA.HI R2, R4, R4, RZ, 0x1d ;  /* 0x0000000404027211 */ /* 0x000fc400078fe8ff */
[----:B------:R-:W-:Y:S01]  /*0fe0*/  LOP3.LUT R3, R6, R0, RZ, 0x3c, !PT ;  /* 0x0000000006037212 */ /* 0x000fe200078e3cff */
[----:B------:R-:W-:Y:S01]  /*0ff0*/  IMAD R0, R14, 0x200, R13 ;  /* 0x000002000e007824 */ /* 0x000fe200078e020d */
[----:B------:R-:W-:Y:S02]  /*1000*/  LOP3.LUT R4, R7, 0xfffffe00, RZ, 0xc0, !PT ;  /* 0xfffffe0007047812 */ /* 0x000fe400078ec0ff */
[----:B------:R-:W-:Y:S01]  /*1010*/  LOP3.LUT R11, R11, 0x7ffffe00, R9, 0xf8, !PT ;  /* 0x7ffffe000b0b7812 */ /* 0x000fe200078ef809 */
[----:B------:R-:W-:Y:S01]  /*1020*/  IMAD.IADD R9, R5, 0x1, R2 ;  /* 0x0000000105097824 */ /* 0x000fe200078e0202 */
[CC--:B------:R-:W-:Y:S01]  /*1030*/  IADD3 R2, R3.reuse, R4.reuse, R8 ;  /* 0x0000000403027210 */ /* 0x0c0fe20007ffe008 */
[----:B------:R-:W-:Y:S01]  /*1040*/  IMAD.MOV.U32 R8, RZ, RZ, 0x40 ;  /* 0x00000040ff087424 */ /* 0x000fe200078e00ff */
[----:B------:R-:W-:Y:S01]  /*1050*/  LOP3.LUT R3, R3, R4, RZ, 0xfc, !PT ;  /* 0x0000000403037212 */ /* 0x000fe200078efcff */
[----:B------:R-:W-:Y:S01]  /*1060*/  IMAD.MOV.U32 R4, RZ, RZ, 0x20 ;  /* 0x00000020ff047424 */ /* 0x000fe200078e00ff */
[----:B------:R-:W-:Y:S01]  /*1070*/  LOP3.LUT R5, R12, 0x7ffffffc, RZ, 0xc0, !PT ;  /* 0x7ffffffc0c057812 */ /* 0x000fe200078ec0ff */
[----:B------:R-:W-:Y:S01]  /*1080*/  IMAD.SHL.U32 R188, R11, 0x2, RZ ;  /* 0x000000020bbc7824 */ /* 0x000fe200078e00ff */
[----:B------:R-:W-:-:S02]  /*1090*/  LEA R163, R2, 0x18100, 0x1 ;  /* 0x0001810002a37811 */ /* 0x000fc400078e08ff */
[----:B------:R-:W-:Y:S02]  /*10a0*/  SEL R168, R4, 0xffffffe0, !P0 ;  /* 0xffffffe004a87807 */ /* 0x000fe40004000000 */
[----:B------:R-:W-:Y:S02]  /*10b0*/  LEA R170, R3, 0x100, 0x1 ;  /* 0x0000010003aa7811 */ /* 0x000fe400078e08ff */
[----:B------:R-:W-:Y:S01]  /*10c0*/  SHF.R.S32.HI R7, RZ, 0x1f, R177 ;  /* 0x0000001fff077819 */ /* 0x000fe200000114b1 */
[----:B------:R-:W-:Y:S01]  /*10d0*/  IMAD.IADD R7, R16, 0x1, -R5 ;  /* 0x0000000110077824 */ /* 0x000fe200078e0a05 */
[----:B------:R-:W-:Y:S01]  /*10e0*/  LEA R169, R0, 0xc100, 0x1 ;  /* 0x0000c10000a97811 */ /* 0x000fe200078e08ff */
[----:B------:R-:W-:Y:S01]  /*10f0*/  IMAD.IADD R164, R163, 0x1, R168 ;  /* 0x00000001a3a47824 */ /* 0x000fe200078e02a8 */
[----:B------:R-:W-:Y:S01]  /*1100*/  SEL R0, R8, 0xffffffc0, !P4 ;  /* 0xffffffc008007807 */ /* 0x000fe20006000000 */
[--C-:B------:R-:W-:Y:S01]  /*1110*/  IMAD.IADD R208, R168, 0x1, R170.reuse ;  /* 0x00000001a8d07824 */ /* 0x100fe200078e02aa */
[----:B------:R-:W-:Y:S01]  /*1120*/  IADD3 R185, R177, 0x40, RZ ;  /* 0x00000040b1b97810 */ /* 0x000fe20007ffe0ff */
[----:B------:R-:W-:Y:S01]  /*1130*/  IMAD.SHL.U32 R220, R7, 0x2, RZ ;  /* 0x0000000207dc7824 */ /* 0x000fe200078e00ff */
[----:B------:R-:W-:Y:S01]  /*1140*/  LEA R221, R9, 0x80, 0x1 ;  /* 0x0000008009dd7811 */ /* 0x000fe200078e08ff */
[----:B------:R-:W-:Y:S01]  /*1150*/  IMAD R7, R10, 0x8, R15 ;  /* 0x000000080a077824 */ /* 0x000fe200078e020f */
[----:B------:R-:W-:Y:S01]  /*1160*/  SHF.R.S32.HI R6, RZ, 0x1f, R185 ;  /* 0x0000001fff067819 */ /* 0x000fe200000114b9 */
[----:B------:R-:W-:Y:S01]  /*1170*/  IMAD.IADD R171, R0, 0x1, R170 ;  /* 0x0000000100ab7824 */ /* 0x000fe200078e02aa */
[----:B------:R-:W-:Y:S01]  /*1180*/  IADD3 R246, R220, 0x10, RZ ;  /* 0x00000010dcf67810 */ /* 0x000fe20007ffe0ff */
[--C-:B------:R-:W-:Y:S01]  /*1190*/  IMAD.IADD R166, R163, 0x1, R0.reuse ;  /* 0x00000001a3a67824 */ /* 0x100fe200078e0200 */
[----:B------:R1:W-:Y:S01]  /*11a0*/  STL [R1+0xc], R7 ;  /* 0x00000c0701007387 */ /* 0x0003e20000100800 */
[----:B------:R-:W-:Y:S01]  /*11b0*/  IMAD.IADD R165, R164, 0x1, R0 ;  /* 0x00000001a4a57824 */ /* 0x000fe200078e0200 */
[----:B------:R-:W-:Y:S01]  /*11c0*/  IADD3 R247, R220, 0x8, RZ ;  /* 0x00000008dcf77810 */ /* 0x000fe20007ffe0ff */
[----:B------:R-:W-:Y:S01]  /*11d0*/  IMAD.IADD R0, R0, 0x1, R208 ;  /* 0x0000000100007824 */ /* 0x000fe200078e02d0 */
[----:B------:R-:W-:Y:S01]  /*11e0*/  IADD3 R243, R220, 0x28, RZ ;  /* 0x00000028dcf37810 */ /* 0x000fe20007ffe0ff */
[----:B------:R-:W-:Y:S01]  /*11f0*/  IMAD.IADD R211, R168, 0x1, R171 ;  /* 0x00000001a8d37824 */ /* 0x000fe200078e02ab */
[----:B------:R-:W-:-:S02]  /*1200*/  IADD3 R244, R220, 0x20, RZ ;  /* 0x00000020dcf47810 */ /* 0x000fc40007ffe0ff */
[----:B------:R2:W-:Y:S01]  /*1210*/  STL [R1], R0 ;  /* 0x0000000001007387 */ /* 0x0005e20000100800 */
[----:B------:R-:W-:Y:S02]  /*1220*/  IADD3 R240, R220, 0x40, RZ ;  /* 0x00000040dcf07810 */ /* 0x000fe40007ffe0ff */
[C---:B------:R-:W-:Y:S02]  /*1230*/  IADD3 R222, R221.reuse, -0x10, RZ ;  /* 0xfffffff0ddde7810 */ /* 0x040fe40007ffe0ff */
[----:B------:R-:W-:Y:S02]  /*1240*/  SEL R6, R4, 0xffffffe0, !P1 ;  /* 0xffffffe004067807 */ /* 0x000fe40004800000 */
[C---:B------:R-:W-:Y:S02]  /*1250*/  IADD3 R245, R220.reuse, 0x18, RZ ;  /* 0x00000018dcf57810 */ /* 0x040fe40007ffe0ff */
[C---:B------:R-:W-:Y:S01]  /*1260*/  IADD3 R241, R220.reuse, 0x38, RZ ;  /* 0x00000038dcf17810 */ /* 0x040fe20007ffe0ff */
[----:B------:R-:W-:Y:S01]  /*1270*/  IMAD.IADD R224, R221, 0x1, R6 ;  /* 0x00000001dde07824 */ /* 0x000fe200078e0206 */
[----:B------:R-:W-:-:S02]  /*1280*/  IADD3 R237, R220, 0x58, RZ ;  /* 0x00000058dced7810 */ /* 0x000fc40007ffe0ff */
[----:B------:R-:W-:Y:S02]  /*1290*/  @P3 IADD3 R222, R221, 0x10, RZ ;  /* 0x00000010ddde3810 */ /* 0x000fe40007ffe0ff */
[C---:B------:R-:W-:Y:S02]  /*12a0*/  IADD3 R242, R220.reuse, 0x30, RZ ;  /* 0x00000030dcf27810 */ /* 0x040fe40007ffe0ff */
[----:B------:R-:W-:Y:S01]  /*12b0*/  IADD3 R238, R220, 0x50, RZ ;  /* 0x00000050dcee7810 */ /* 0x000fe20007ffe0ff */
[----:B------:R-:W-:Y:S01]  /*12c0*/  IMAD.IADD R223, R6, 0x1, R222 ;  /* 0x0000000106df7824 */ /* 0x000fe200078e02de */
[C---:B------:R-:W-:Y:S02]  /*12d0*/  IADD3 R234, R220.reuse, 0x70, RZ ;  /* 0x00000070dcea7810 */ /* 0x040fe40007ffe0ff */
[----:B------:R-:W-:Y:S02]  /*12e0*/  SHF.R.S32.HI R4, RZ, 0x1f, R246 ;  /* 0x0000001fff047819 */ /* 0x000fe400000114f6 */
[----:B------:R-:W-:-:S02]  /*12f0*/  IADD3 R239, R220, 0x48, RZ ;  /* 0x00000048dcef7810 */ /* 0x000fc40007ffe0ff */
[C---:B------:R-:W-:Y:S02]  /*1300*/  IADD3 R235, R220.reuse, 0x68, RZ ;  /* 0x00000068dceb7810 */ /* 0x040fe40007ffe0ff */
[----:B------:R-:W-:Y:S02]  /*1310*/  IADD3 R231, R220, 0x88, RZ ;  /* 0x00000088dce77810 */ /* 0x000fe40007ffe0ff */
[----:B-1----:R-:W-:Y:S02]  /*1320*/  SHF.R.S32.HI R7, RZ, 0x1f, R247 ;  /* 0x0000001fff077819 */ /* 0x002fe400000114f7 */
[----:B------:R-:W-:Y:S02]  /*1330*/  SHF.R.S32.HI R4, RZ, 0x1f, R243 ;  /* 0x0000001fff047819 */ /* 0x000fe400000114f3 */
[----:B------:R-:W-:Y:S02]  /*1340*/  SEL R5, R8, 0xffffffc0, !P2 ;  /* 0xffffffc008057807 */ /* 0x000fe40005000000 */
[----:B------:R-:W-:-:S02]  /*1350*/  IADD3 R236, R220, 0x60, RZ ;  /* 0x00000060dcec7810 */ /* 0x000fc40007ffe0ff */
[C---:B------:R-:W-:Y:S01]  /*1360*/  IADD3 R232, R220.reuse, 0x80, RZ ;  /* 0x00000080dce87810 */ /* 0x040fe20007ffe0ff */
[--C-:B------:R-:W-:Y:S01]  /*1370*/  IMAD.IADD R251, R221, 0x1, R5.reuse ;  /* 0x00000001ddfb7824 */ /* 0x100fe200078e0205 */
[----:B------:R-:W-:Y:S01]  /*1380*/  IADD3 R228, R220, 0xa0, RZ ;  /* 0x000000a0dce47810 */ /* 0x000fe20007ffe0ff */
[--C-:B------:R-:W-:Y:S01]  /*1390*/  IMAD.IADD R250, R224, 0x1, R5.reuse ;  /* 0x00000001e0fa7824 */ /* 0x100fe200078e0205 */
        /* <DEDUP_REMOVED lines=9> */
[----:B------:R-:W-:Y:S02]  /*1430*/  SHF.R.S32.HI R4, RZ, 0x1f, R237 ;  /* 0x0000001fff047819 */ /* 0x000fe400000114ed */
[----:B------:R-:W-:Y:S02]  /*1440*/  IADD3 R186, R177, 0x80, RZ ;  /* 0x00000080b1ba7810 */ /* 0x000fe40007ffe0ff */
[----:B------:R-:W-:-:S02]  /*1450*/  IADD3 R230, R220, 0x90, RZ ;  /* 0x00000090dce67810 */ /* 0x000fc40007ffe0ff */
[C---:B------:R-:W-:Y:S02]  /*1460*/  IADD3 R227, R220.reuse, 0xa8, RZ ;  /* 0x000000a8dce37810 */ /* 0x040fe40007ffe0ff */
[----:B------:R-:W-:Y:S02]  /*1470*/  IADD3 R225, R220, 0xb8, RZ ;  /* 0x000000b8dce17810 */ /* 0x000fe40007ffe0ff */
        /* <DEDUP_REMOVED lines=13> */
[C---:B------:R-:W-:Y:S02]  /*1550*/  IADD3 R205, R188.reuse, 0xc100, RZ ;  /* 0x0000c100bccd7810 */ /* 0x040fe40007ffe0ff */
[----:B------:R-:W-:Y:S02]  /*1560*/  IADD3 R204, R188, 0x100, RZ ;  /* 0x00000100bccc7810 */ /* 0x000fe40007ffe0ff */
[----:B------:R-:W-:-:S02]  /*1570*/  SHF.R.S32.HI R8, RZ, 0x1f, R230 ;  /* 0x0000001fff087819 */ /* 0x000fc400000114e6 */
[----:B------:R-:W-:Y:S02]  /*1580*/  SHF.R.S32.HI R7, RZ, 0x1f, R227 ;  /* 0x0000001fff077819 */ /* 0x000fe400000114e3 */
[----:B--2---:R-:W-:Y:S02]  /*1590*/  SHF.R.S32.HI R4, RZ, 0x1f, R225 ;  /* 0x0000001fff047819 */ /* 0x004fe400000114e1 */
.L_x_1658:
        /* <DEDUP_REMOVED lines=30> */
.L_x_1557:
[----:B------:R-:W-:-:S04]  /*1780*/  ISETP.NE.U32.AND P0, PT, RZ, c[0x0][0x368], PT ;  /* 0x0000da00ff007a0c */ /* 0x000fc80003f05070 */
[----:B------:R-:W-:-:S13]  /*1790*/  ISETP.NE.AND.EX P0, PT, RZ, c[0x0][0x36c], PT, P0 ;  /* 0x0000db00ff007a0c */ /* 0x000fda0003f05300 */
[----:B------:R-:W-:Y:S05]  /*17a0*/  @!P0 BRA `(.L_x_1558) ;  /* 0x0000004000008947 */ /* 0x000fea0003800000 */
[----:B-1----:R-:W-:-:S04]  /*17b0*/  IADD3 R2, P0, R209, c[0x0][0x368], RZ ;  /* 0x0000da00d1027a10 */ /* 0x002fc80007f1e0ff */
[----:B------:R-:W-:-:S05]  /*17c0*/  IADD3.X R3, R210, c[0x0][0x36c], RZ, P0, !PT ;  /* 0x0000db00d2037a10 */ /* 0x000fca00007fe4ff */
[----:B------:R1:W5:Y:S01]  /*17d0*/  LDG.E R0, [R2.64] ;  /* 0x0000000602007981 */ /* 0x000362000c1e1900 */
[----:B------:R-:W-:Y:S05]  /*17e0*/  BRA `(.L_x_1559) ;  /* 0x0000008000007947 */ /* 0x000fea0003800000 */
.L_x_1558:
        /* <DEDUP_REMOVED lines=8> */
.L_x_1559:
        /* <DEDUP_REMOVED lines=45> */
.L_x_1561:
[----:B------:R-:W-:Y:S05]  /*1b40*/  BSYNC B0 ;  /* 0x0000000000007941 */ /* 0x000fea0003800000 */
.L_x_1560:
        /* <DEDUP_REMOVED lines=66> */
[----:B------:R-:W-:Y:S02]  /*1f70*/  ISETP.NE.AND P0, PT, R4, 0x1, PT ;  /* 0x000000010400780c */ /* 0x000fe40003f05270 */
        /* <DEDUP_REMOVED lines=34> */
.L_x_1663:
[----:B------:R-:W-:Y:S05]  /*21a0*/  BRA.DIV ~URZ, `(.L_x_1564) ;  /* 0x0000b7027f007947 */ /* 0x000fea000b800000 */
[----:B------:R3:W4:Y:S02]  /*21b0*/  SHFL.IDX PT, R0, R12, RZ, 0x181f ;  /* 0x00181fff0c007589 */ /* 0x00072400000e0000 */
.L_x_1664:
        /* <DEDUP_REMOVED lines=20> */
.L_x_1566:
[----:B------:R-:W-:Y:S05]  /*2300*/  BSYNC B0 ;  /* 0x0000000000007941 */ /* 0x000fea0003800000 */
.L_x_1565:
[----:B------:R-:W-:Y:S05]  /*2310*/  BRA.DIV ~URZ, `(.L_x_1567) ;  /* 0x0000b6027f007947 */ /* 0x000fea000b800000 */
[----:B--2---:R2:W1:Y:S04]  /*2320*/  SHFL.IDX PT, R4, R5, 0x1, 0x181f ;  /* 0x00381f0005047f89 */ /* 0x00446800000e0000 */
[----:B----4-:R2:W4:Y:S02]  /*2330*/  SHFL.IDX PT, R0, R12, 0x1, 0x181f ;  /* 0x00381f000c007f89 */ /* 0x01052400000e0000 */
.L_x_1665:
        /* <DEDUP_REMOVED lines=19> */
.L_x_1569:
[----:B------:R-:W-:Y:S05]  /*2470*/  BSYNC B0 ;  /* 0x0000000000007941 */ /* 0x000fea0003800000 */
.L_x_1568:
[----:B------:R-:W-:Y:S05]  /*2480*/  BRA.DIV ~URZ, `(.L_x_1570) ;  /* 0x0000b5627f007947 */ /* 0x000fea000b800000 */
[----:B-1----:R1:W2:Y:S02]  /*2490*/  SHFL.IDX PT, R4, R5, 0x2, 0x181f ;  /* 0x00581f0005047f89 */ /* 0x0022a400000e0000 */
.L_x_1666:
[----:B------:R-:W-:Y:S05]  /*24a0*/  BRA.DIV ~URZ, `(.L_x_1571) ;  /* 0x0000b5b27f007947 */ /* 0x000fea000b800000 */
[----:B----4-:R4:W1:Y:S02]  /*24b0*/  SHFL.IDX PT, R0, R12, 0x2, 0x181f ;  /* 0x00581f000c007f89 */ /* 0x01086400000e0000 */
.L_x_1667:
        /* <DEDUP_REMOVED lines=19> */
.L_x_1573:
[----:B------:R-:W-:Y:S05]  /*25f0*/  BSYNC B0 ;  /* 0x0000000000007941 */ /* 0x000fea0003800000 */
.L_x_1572:
[----:B------:R-:W-:Y:S05]  /*2600*/  BRA.DIV ~URZ, `(.L_x_1574) ;  /* 0x0000b4c27f007947 */ /* 0x000fea000b800000 */
[----:B--2---:R2:W3:Y:S04]  /*2610*/  SHFL.IDX PT, R4, R5, 0x3, 0x181f ;  /* 0x00781f0005047f89 */ /* 0x0044e800000e0000 */
[----:B-1----:R2:W1:Y:S02]  /*2620*/  SHFL.IDX PT, R0, R12, 0x3, 0x181f ;  /* 0x00781f000c007f89 */ /* 0x00246400000e0000 */
.L_x_1668:
[----:B------:R-:W-:Y:S01]  /*2630*/  IADD3 R2, R10, 0x60, RZ ;  /* 0x000000600a027810 */ /* 0x000fe20007ffe0ff */
[----:B-----5:R-:W-:Y:S01]  /*2640*/  IMAD.WIDE.U32 R192, R14, c[0x0][0x2b0], RZ ;  /* 0x0000ac000ec07a25 */ /* 0x020fe200078e00ff */
[----:B------:R-:W-:-:S02]  /*2650*/  SHF.R.S32.HI R19, RZ, 0x1f, R177 ;  /* 0x0000001fff137819 */ /* 0x000fc400000114b1 */
[----:B------:R-:W-:Y:S02]  /*2660*/  ISETP.GE.AND P0, PT, R2, R11, PT ;  /* 0x0000000b0200720c */ /* 0x000fe40003f06270 */
[----:B------:R-:W-:Y:S02]  /*2670*/  SHF.R.S32.HI R23, RZ, 0x1f, R185 ;  /* 0x0000001fff177819 */ /* 0x000fe400000114b9 */
[----:B------:R-:W-:-:S09]  /*2680*/  SHF.R.S32.HI R22, RZ, 0x1f, R186 ;  /* 0x0000001fff167819 */ /* 0x000fd200000114ba */
[-C--:B-1----:R-:W-:Y:S02]  /*2690*/  @!P0 LEA R8, P3, R177, R0.reuse, 0x1 ;  /* 0x00000000b1088211 */ /* 0x082fe400078608ff */
[-C--:B------:R-:W-:Y:S02]  /*26a0*/  @!P0 LEA R6, P2, R185, R0.reuse, 0x1 ;  /* 0x00000000b9068211 */ /* 0x080fe400078408ff */
[----:B------:R-:W-:Y:S02]  /*26b0*/  @!P0 LEA R2, P1, R186, R0, 0x1 ;  /* 0x00000000ba028211 */ /* 0x000fe400078208ff */
[----:B------:R-:W-:Y:S02]  /*26c0*/  SHF.R.S32.HI R0, RZ, 0x1f, R14 ;  /* 0x0000001fff007819 */ /* 0x000fe4000001140e */
[-C--:B---3--:R-:W-:Y:S02]  /*26d0*/  @!P0 LEA.HI.X R9, R177, R4.reuse, R19, 0x1, P3 ;  /* 0x00000004b1098211 */ /* 0x088fe400018f0c13 */
[-C--:B------:R-:W-:Y:S01]  /*26e0*/  @!P0 LEA.HI.X R7, R185, R4.reuse, R23, 0x1, P2 ;  /* 0x00000004b9078211 */ /* 0x080fe200010f0c17 */
[----:B------:R-:W-:Y:S01]  /*26f0*/  IMAD R0, R0, c[0x0][0x2b0], RZ ;  /* 0x0000ac0000007a24 */ /* 0x000fe200078e02ff */
[C---:B------:R-:W-:Y:S01]  /*2700*/  @!P0 LEA.HI.X R3, R186.reuse, R4, R22, 0x1, P1 ;  /* 0x00000004ba038211 */ /* 0x040fe200008f0c16 */
        /* <DEDUP_REMOVED lines=8> */
[----:B------:R-:W-:Y:S01]  /*2790*/  IMAD.IADD R198, R193, 0x1, R0 ;  /* 0x00000001c1c67824 */ /* 0x000fe200078e0200 */
[----:B------:R-:W-:Y:S01]  /*27a0*/  SEL R252, RZ, 0x10, P6 ;  /* 0x00000010fffc7807 */ /* 0x000fe20003000000 */
[----:B------:R1:W-:Y:S01]  /*27b0*/  @!P0 LDGSTS.E.BYPASS.LTC128B.128 [R188+0x23100], [R2.64], !P4 ;  /* 0x2310000002bc8fae */ /* 0x0003e2000e101d46 */
[----:B------:R-:W-:-:S03]  /*27c0*/  ISETP.GE.AND P4, PT, R185, c[0x0][0x1d4], PT ;  /* 0x00007500b9007a0c */ /* 0x000fc60003f86270 */
[----:B------:R-:W0:Y:S01]  /*27d0*/  LDGDEPBAR ;  /* 0x00000000000079af */ /* 0x000e220000000000 */
[----:B------:R-:W-:Y:S03]  /*27e0*/  WARPSYNC 0xffffffff ;  /* 0xffffffff00007948 */ /* 0x000fe60003800000 */
[----:B------:R-:W-:Y:S01]  /*27f0*/  IMAD.MOV.U32 R21, RZ, RZ, c[0x0][0x2b8] ;  /* 0x0000ae00ff157624 */ /* 0x000fe200078e00ff */
[----:B------:R-:W-:Y:S01]  /*2800*/  BAR.SYNC.DEFER_BLOCKING 0x0 ;  /* 0x0000000000007b1d */ /* 0x000fe20000010000 */
[----:B-1----:R-:W-:Y:S02]  /*2810*/  IMAD R2, R18, 0x40, R189 ;  /* 0x0000004012027824 */ /* 0x002fe400078e02bd */
        /* <DEDUP_REMOVED lines=9> */
[----:B--2---:R-:W-:Y:S02]  /*28b0*/  @!P0 LEA.HI.X.SX32 R5, R0, R198, 0x1, P1 ;  /* 0x000000c600058211 */ /* 0x004fe400008f0eff */
[----:B------:R-:W-:-:S04]  /*28c0*/  @!P0 LEA R4, P1, R3, c[0x0][0x2a0], 0x2 ;  /* 0x0000a80003048a11 */ /* 0x000fc800078210ff */
[----:B------:R-:W-:-:S05]  /*28d0*/  @!P0 LEA.HI.X R5, R3, c[0x0][0x2a4], R5, 0x2, P1 ;  /* 0x0000a90003058a11 */ /* 0x000fca00008f1405 */
[----:B------:R1:W2:Y:S01]  /*28e0*/  @!P0 LDG.E R173, [R4.64] ;  /* 0x0000000604ad8981 */ /* 0x0002a2000c1e1900 */
[----:B------:R-:W-:Y:S01]  /*28f0*/  IMAD.MOV R0, RZ, RZ, -R0 ;  /* 0x000000ffff007224 */ /* 0x000fe200078e0a00 */
[----:B------:R-:W-:Y:S01]  /*2900*/  BSSY B0, `(.L_x_1575) ;  /* 0x00000a6000007945 */ /* 0x000fe20003800000 */
[----:B------:R-:W-:-:S04]  /*2910*/  IMAD.WIDE.U32 R190, R13, c[0x0][0x1e8], RZ ;  /* 0x00007a000dbe7a25 */ /* 0x000fc800078e00ff */
[----:B------:R-:W-:Y:S02]  /*2920*/  IMAD R174, R0, c[0x0][0x2b8], R2 ;  /* 0x0000ae0000ae7a24 */ /* 0x000fe400078e0202 */
[----:B------:R-:W-:Y:S02]  /*2930*/  IMAD R195, R13, c[0x0][0x1ec], R191 ;  /* 0x00007b000dc37a24 */ /* 0x000fe400078e02bf */
[----:B------:R-:W-:-:S04]  /*2940*/  IMAD.WIDE.U32 R2, R174, c[0x0][0x1e0], RZ ;  /* 0x00007800ae027a25 */ /* 0x000fc800078e00ff */
[----:B------:R-:W-:Y:S01]  /*2950*/  IMAD R96, R18, -0x40, R16 ;  /* 0xffffffc012607824 */ /* 0x000fe200078e0210 */
[----:B------:R-:W-:Y:S01]  /*2960*/  SHF.L.U64.HI R16, R177, 0x1, R19 ;  /* 0x00000001b1107819 */ /* 0x000fe20000010213 */
[----:B------:R-:W-:-:S04]  /*2970*/  IMAD.WIDE.U32 R196, R13, c[0x0][0x210], RZ ;  /* 0x000084000dc47a25 */ /* 0x000fc800078e00ff */
[----:B------:R-:W-:Y:S02]  /*2980*/  IMAD.IADD R14, R96, 0x1, -R206 ;  /* 0x00000001600e7824 */ /* 0x000fe400078e0ace */
[----:B------:R-:W-:Y:S01]  /*2990*/  IMAD R199, R13, c[0x0][0x214], R197 ;  /* 0x000085000dc77a24 */ /* 0x000fe200078e02c5 */
[----:B-1----:R-:W-:Y:S01]  /*29a0*/  SHF.R.S32.HI R5, RZ, 0x1f, R174 ;  /* 0x0000001fff057819 */ /* 0x002fe200000114ae */
[----:B------:R-:W-:Y:S01]  /*29b0*/  IMAD.SHL.U32 R20, R177, 0x2, RZ ;  /* 0x00000002b1147824 */ /* 0x000fe200078e00ff */
[----:B------:R-:W-:-:S03]  /*29c0*/  ISETP.GE.AND P1, PT, R14, 0x1, PT ;  /* 0x000000010e00780c */ /* 0x000fc60003f26270 */
[C---:B------:R-:W-:Y:S02]  /*29d0*/  IMAD R0, R5.reuse, c[0x0][0x1e0], RZ ;  /* 0x0000780005007a24 */ /* 0x040fe400078e02ff */
[----:B------:R-:W-:Y:S02]  /*29e0*/  IMAD R5, R5, c[0x0][0x208], RZ ;  /* 0x0000820005057a24 */ /* 0x000fe400078e02ff */
[C---:B------:R-:W-:Y:S02]  /*29f0*/  IMAD R0, R174.reuse, c[0x0][0x1e4], R0 ;  /* 0x00007900ae007a24 */ /* 0x040fe400078e0200 */
[----:B------:R-:W-:Y:S02]  /*2a00*/  IMAD R5, R174, c[0x0][0x20c], R5 ;  /* 0x00008300ae057a24 */ /* 0x000fe400078e0205 */
[----:B------:R-:W-:Y:S01]  /*2a10*/  IMAD.IADD R3, R3, 0x1, R0 ;  /* 0x0000000103037824 */ /* 0x000fe200078e0200 */
[----:B--2---:R-:W-:-:S03]  /*2a20*/  SHF.R.S32.HI R6, RZ, 0x1f, R173 ;  /* 0x0000001fff067819 */ /* 0x004fc600000114ad */
[----:B------:R-:W-:-:S04]  /*2a30*/  IMAD.WIDE.U32 R2, R173, c[0x0][0x1f0], R2 ;  /* 0x00007c00ad027a25 */ /* 0x000fc800078e0002 */
[----:B------:R-:W-:-:S04]  /*2a40*/  IMAD R0, R6, c[0x0][0x1f0], RZ ;  /* 0x00007c0006007a24 */ /* 0x000fc800078e02ff */
[----:B------:R-:W-:Y:S01]  /*2a50*/  IMAD R4, R173, c[0x0][0x1f4], R0 ;  /* 0x00007d00ad047a24 */ /* 0x000fe200078e0200 */
[----:B------:R-:W-:-:S04]  /*2a60*/  IADD3 R0, P0, R2, R190, RZ ;  /* 0x000000be02007210 */ /* 0x000fc80007f1e0ff */
[----:B------:R-:W-:Y:S02]  /*2a70*/  IADD3.X R2, R195, R3, R4, P0, !PT ;  /* 0x00000003c3027210 */ /* 0x000fe400007fe404 */
[----:B------:R-:W-:-:S04]  /*2a80*/  LEA R4, P0, R0, c[0x0][0x1c8], 0x1 ;  /* 0x0000720000047a11 */ /* 0x000fc800078008ff */
[----:B------:R-:W-:Y:S01]  /*2a90*/  LEA.HI.X R7, R0, c[0x0][0x1cc], R2, 0x1, P0 ;  /* 0x0000730000077a11 */ /* 0x000fe200000f0c02 */
[----:B------:R-:W-:Y:S01]  /*2aa0*/  IMAD.WIDE.U32 R2, R174, c[0x0][0x208], RZ ;  /* 0x00008200ae027a25 */ /* 0x000fe200078e00ff */
[----:B------:R-:W1:Y:S03]  /*2ab0*/  SHFL.IDX PT, R0, R4, RZ, 0x181f ;  /* 0x00181fff04007589 */ /* 0x000e6600000e0000 */
[----:B------:R-:W-:Y:S01]  /*2ac0*/  IMAD.IADD R3, R3, 0x1, R5 ;  /* 0x0000000103037824 */ /* 0x000fe200078e0205 */
[----:B------:R-:W2:Y:S01]  /*2ad0*/  SHFL.IDX PT, R9, R7, RZ, 0x181f ;  /* 0x00181fff07097589 */ /* 0x000ea200000e0000 */
[----:B------:R-:W-:Y:S02]  /*2ae0*/  IMAD R5, R6, c[0x0][0x218], RZ ;  /* 0x0000860006057a24 */ /* 0x000fe400078e02ff */
[C---:B------:R-:W-:Y:S01]  /*2af0*/  IMAD.WIDE.U32 R2, R173.reuse, c[0x0][0x218], R2 ;  /* 0x00008600ad027a25 */ /* 0x040fe200078e0002 */
[----:B----4-:R3:W4:Y:S03]  /*2b00*/  SHFL.IDX PT, R12, R4, 0x1, 0x181f ;  /* 0x00381f00040c7f89 */ /* 0x01072600000e0000 */
[----:B------:R-:W-:Y:S01]  /*2b10*/  IMAD R10, R173, c[0x0][0x21c], R5 ;  /* 0x00008700ad0a7a24 */ /* 0x000fe200078e0205 */
[----:B------:R2:W5:Y:S01]  /*2b20*/  SHFL.IDX PT, R13, R7, 0x1, 0x181f ;  /* 0x00381f00070d7f89 */ /* 0x00056200000e0000 */
[----:B-1----:R-:W-:-:S02]  /*2b30*/  @P1 LEA R6, P0, R177, R0, 0x1 ;  /* 0x00000000b1061211 */ /* 0x002fc400078008ff */
[-C--:B---3--:R-:W-:Y:S02]  /*2b40*/  @P1 LEA R4, P2, R185, R0.reuse, 0x1 ;  /* 0x00000000b9041211 */ /* 0x088fe400078408ff */
[-C--:B--2---:R-:W-:Y:S02]  /*2b50*/  @P1 LEA.HI.X R7, R177, R9.reuse, R19, 0x1, P0 ;  /* 0x00000009b1071211 */ /* 0x084fe400000f0c13 */
[----:B------:R-:W-:Y:S02]  /*2b60*/  @P1 LEA R8, P0, R186, R0, 0x1 ;  /* 0x00000000ba081211 */ /* 0x000fe400078008ff */
[-C--:B------:R-:W-:Y:S01]  /*2b70*/  @P1 LEA.HI.X R5, R185, R9.reuse, R23, 0x1, P2 ;  /* 0x00000009b9051211 */ /* 0x080fe200010f0c17 */
[----:B------:R1:W-:Y:S01]  /*2b80*/  @P1 LDGSTS.E.BYPASS.LTC128B.128 [R188+0xc100], [R6.64], !P5 ;  /* 0x0c10000006bc1fae */ /* 0x0003e2000e901d46 */
[----:B------:R-:W-:Y:S02]  /*2b90*/  IADD3 R0, P2, R2, R196, RZ ;  /* 0x000000c402007210 */ /* 0x000fe40007f5e0ff */
[----:B------:R-:W-:Y:S01]  /*2ba0*/  @P1 LEA.HI.X R9, R186, R9, R22, 0x1, P0 ;  /* 0x00000009ba091211 */ /* 0x000fe200000f0c16 */
[----:B------:R2:W-:Y:S01]  /*2bb0*/  @P1 LDGSTS.E.BYPASS.LTC128B.128 [R188+0xe100], [R4.64], !P4 ;  /* 0x0e10000004bc1fae */ /* 0x0005e2000e101d46 */
[----:B------:R-:W-:-:S02]  /*2bc0*/  IADD3.X R2, R199, R3, R10, P2, !PT ;  /* 0x00000003c7027210 */ /* 0x000fc400017fe40a */
[----:B------:R-:W-:Y:S01]  /*2bd0*/  LEA R15, P2, R0, c[0x0][0x1f8], 0x1 ;  /* 0x00007e00000f7a11 */ /* 0x000fe200078408ff */
[----:B------:R3:W-:Y:S01]  /*2be0*/  @P1 LDGSTS.E.BYPASS.LTC128B.128 [R188+0x10100], [R8.64], !P6 ;  /* 0x1010000008bc1fae */ /* 0x0007e2000f101d46 */
[----:B------:R-:W-:Y:S02]  /*2bf0*/  ISETP.GE.AND P0, PT, R14, 0x21, PT ;  /* 0x000000210e00780c */ /* 0x000fe40003f06270 */
[----:B------:R-:W-:Y:S01]  /*2c00*/  LEA.HI.X R17, R0, c[0x0][0x1fc], R2, 0x1, P2 ;  /* 0x00007f0000117a11 */ /* 0x000fe200010f0c02 */
[----:B------:R-:W3:Y:S04]  /*2c10*/  SHFL.IDX PT, R10, R15, RZ, 0x181f ;  /* 0x00181fff0f0a7589 */ /* 0x000ee800000e0000 */
[----:B------:R-:W3:Y:S04]  /*2c20*/  SHFL.IDX PT, R11, R17, RZ, 0x181f ;  /* 0x00181fff110b7589 */ /* 0x000ee800000e0000 */
[----:B------:R3:W3:Y:S02]  /*2c30*/  SHFL.IDX PT, R0, R15, 0x1, 0x181f ;  /* 0x00381f000f007f89 */ /* 0x0006e400000e0000 */
[----:B----4-:R-:W-:-:S04]  /*2c40*/  @P0 LEA R2, P1, R186, R12, 0x1 ;  /* 0x0000000cba020211 */ /* 0x010fc800078208ff */
[-C--:B-----5:R-:W-:Y:S02]  /*2c50*/  @P0 LEA.HI.X R3, R186, R13.reuse, R22, 0x1, P1 ;  /* 0x0000000dba030211 */ /* 0x0a0fe400008f0c16 */
[-C--:B-1----:R-:W-:Y:S02]  /*2c60*/  @P0 LEA R6, P3, R177, R12.reuse, 0x1 ;  /* 0x0000000cb1060211 */ /* 0x082fe400078608ff */
[----:B--2---:R-:W-:Y:S02]  /*2c70*/  @P0 LEA R4, P2, R185, R12, 0x1 ;  /* 0x0000000cb9040211 */ /* 0x004fe400078408ff */
[-C--:B------:R-:W-:Y:S01]  /*2c80*/  @P0 LEA.HI.X R7, R177, R13.reuse, R19, 0x1, P3 ;  /* 0x0000000db1070211 */ /* 0x080fe200018f0c13 */
[C---:B------:R-:W-:Y:S01]  /*2c90*/  IMAD.SHL.U32 R19, R185.reuse, 0x2, RZ ;  /* 0x00000002b9137824 */ /* 0x040fe200078e00ff */
[C-C-:B------:R-:W-:Y:S02]  /*2ca0*/  @P0 LEA.HI.X R5, R185.reuse, R13, R23.reuse, 0x1, P2 ;  /* 0x0000000db9050211 */ /* 0x140fe400010f0c17 */
[----:B------:R-:W-:Y:S01]  /*2cb0*/  SHF.L.U64.HI R13, R185, 0x1, R23 ;  /* 0x00000001b90d7819 */ /* 0x000fe20000010217 */
[----:B------:R1:W-:Y:S01]  /*2cc0*/  @P0 LDGSTS.E.BYPASS.LTC128B.128 [R188+0xd100], [R6.64], !P5 ;  /* 0x0d10000006bc0fae */ /* 0x0003e2000e901d46 */
[----:B------:R-:W-:-:S02]  /*2cd0*/  ISETP.GE.AND P3, PT, R177, c[0x0][0x1d4], PT ;  /* 0x00007500b1007a0c */ /* 0x000fc40003f66270 */
[----:B------:R-:W-:Y:S01]  /*2ce0*/  ISETP.GE.AND P2, PT, R185, c[0x0][0x1d4], PT ;  /* 0x00007500b9007a0c */ /* 0x000fe20003f46270 */
[----:B------:R2:W-:Y:S01]  /*2cf0*/  @P0 LDGSTS.E.BYPASS.LTC128B.128 [R188+0xf100], [R4.64], !P4 ;  /* 0x0f10000004bc0fae */ /* 0x0005e2000e101d46 */
[----:B------:R-:W-:Y:S02]  /*2d00*/  ISETP.LT.OR P1, PT, R14, 0x1, P3 ;  /* 0x000000010e00780c */ /* 0x000fe40001f21670 */
[----:B---3--:R-:W-:Y:S01]  /*2d10*/  SHF.L.U64.HI R15, R186, 0x1, R22 ;  /* 0x00000001ba0f7819 */ /* 0x008fe20000010216 */
[----:B------:R3:W-:Y:S04]  /*2d20*/  @P0 LDGSTS.E.BYPASS.LTC128B.128 [R188+0x11100], [R2.64], !P6 ;  /* 0x1110000002bc0fae */ /* 0x0007e8000f101d46 */
[----:B------:R-:W0:Y:S04]  /*2d30*/  LDGDEPBAR ;  /* 0x00000000000079af */ /* 0x000e280000000000 */
[----:B-1----:R1:W4:Y:S01]  /*2d40*/  SHFL.IDX PT, R6, R17, 0x1, 0x181f ;  /* 0x00381f0011067f89 */ /* 0x00232200000e0000 */
[----:B--2---:R-:W-:-:S05]  /*2d50*/  IADD3 R4, P0, R10, R20, RZ ;  /* 0x000000140a047210 */ /* 0x004fca0007f1e0ff */
[----:B------:R-:W-:Y:S01]  /*2d60*/  IMAD.X R5, R11, 0x1, R16, P0 ;  /* 0x000000010b057824 */ /* 0x000fe200000e0610 */
[----:B---3--:R-:W-:-:S04]  /*2d70*/  IADD3 R2, P0, R10, R19, RZ ;  /* 0x000000130a027210 */ /* 0x008fc80007f1e0ff */
[----:B------:R2:W-:Y:S01]  /*2d80*/  LDGSTS.E.BYPASS.LTC128B.128 [R188+0x100], [R4.64], !P1 ;  /* 0x0010000004bc7fae */ /* 0x0005e2000c901d46 */
[----:B------:R-:W-:Y:S01]  /*2d90*/  IMAD.X R3, R11, 0x1, R13, P0 ;  /* 0x000000010b037824 */ /* 0x000fe200000e060d */
[----:B------:R-:W-:Y:S02]  /*2da0*/  ISETP.LT.OR P0, PT, R14, 0x1, P2 ;  /* 0x000000010e00780c */ /* 0x000fe40001701670 */
[----:B------:R-:W-:Y:S02]  /*2db0*/  ISETP.GE.AND P1, PT, R186, c[0x0][0x1d4], PT ;  /* 0x00007500ba007a0c */ /* 0x000fe40003f26270 */
[----:B------:R-:W-:Y:S01]  /*2dc0*/  ISETP.LT.OR P2, PT, R14, 0x21, P2 ;  /* 0x000000210e00780c */ /* 0x000fe20001741670 */
[----:B-1----:R-:W-:-:S08]  /*2dd0*/  IMAD.SHL.U32 R17, R186, 0x2, RZ ;  /* 0x00000002ba117824 */ /* 0x002fd000078e00ff */
[----:B------:R1:W-:Y:S01]  /*2de0*/  LDGSTS.E.BYPASS.LTC128B.128 [R188+0x2100], [R2.64], !P0 ;  /* 0x0210000002bc7fae */ /* 0x0003e2000c101d46 */
[----:B--2---:R-:W-:-:S05]  /*2df0*/  IADD3 R4, P0, R10, R17, RZ ;  /* 0x000000110a047210 */ /* 0x004fca0007f1e0ff */
[----:B------:R-:W-:Y:S01]  /*2e00*/  IMAD.X R5, R11, 0x1, R15, P0 ;  /* 0x000000010b057824 */ /* 0x000fe200000e060f */
[----:B-1----:R-:W-:-:S05]  /*2e10*/  IADD3 R2, P0, R0, R20, RZ ;  /* 0x0000001400027210 */ /* 0x002fca0007f1e0ff */
[----:B----4-:R-:W-:Y:S01]  /*2e20*/  IMAD.X R3, R6, 0x1, R16, P0 ;  /* 0x0000000106037824 */ /* 0x010fe200000e0610 */
[C---:B------:R-:W-:Y:S02]  /*2e30*/  ISETP.LT.OR P0, PT, R14.reuse, 0x1, P1 ;  /* 0x000000010e00780c */ /* 0x040fe40000f01670 */
[----:B------:R-:W-:-:S11]  /*2e40*/  ISETP.LT.OR P1, PT, R14, 0x21, P1 ;  /* 0x000000210e00780c */ /* 0x000fd60000f21670 */
[----:B------:R1:W-:Y:S01]  /*2e50*/  LDGSTS.E.BYPASS.LTC128B.128 [R188+0x4100], [R4.64], !P0 ;  /* 0x0410000004bc7fae */ /* 0x0003e2000c101d46 */
[----:B------:R-:W-:Y:S02]  /*2e60*/  ISETP.LT.OR P0, PT, R14, 0x21, P3 ;  /* 0x000000210e00780c */ /* 0x000fe40001f01670 */
[----:B------:R-:W-:-:S11]  /*2e70*/  ISETP.GT.AND P3, PT, R189, 0x3f, PT ;  /* 0x0000003fbd00780c */ /* 0x000fd60003f64270 */
[----:B------:R2:W-:Y:S01]  /*2e80*/  LDGSTS.E.BYPASS.LTC128B.128 [R188+0x1100], [R2.64], !P0 ;  /* 0x0110000002bc7fae */ /* 0x0005e2000c101d46 */
[----:B-1----:R-:W-:-:S05]  /*2e90*/  IADD3 R4, P0, R0, R19, RZ ;  /* 0x0000001300047210 */ /* 0x002fca0007f1e0ff */
[----:B------:R-:W-:-:S05]  /*2ea0*/  IMAD.X R5, R6, 0x1, R13, P0 ;  /* 0x0000000106057824 */ /* 0x000fca00000e060d */
[----:B------:R1:W-:Y:S01]  /*2eb0*/  LDGSTS.E.BYPASS.LTC128B.128 [R188+0x3100], [R4.64], !P2 ;  /* 0x0310000004bc7fae */ /* 0x0003e2000d101d46 */
[----:B------:R-:W-:Y:S02]  /*2ec0*/  ISETP.GT.AND P2, PT, R18, R187, PT ;  /* 0x000000bb1200720c */ /* 0x000fe40003f44270 */
[----:B--2---:R-:W-:-:S05]  /*2ed0*/  IADD3 R2, P0, R0, R17, RZ ;  /* 0x0000001100027210 */ /* 0x004fca0007f1e0ff */
[----:B------:R-:W-:-:S05]  /*2ee0*/  IMAD.X R3, R6, 0x1, R15, P0 ;  /* 0x0000000106037824 */ /* 0x000fca00000e060f */
[----:B------:R1:W-:Y:S04]  /*2ef0*/  LDGSTS.E.BYPASS.LTC128B.128 [R188+0x5100], [R2.64], !P1 ;  /* 0x0510000002bc7fae */ /* 0x0003e8000c901d46 */
[----:B------:R-:W0:Y:S01]  /*2f00*/  LDGDEPBAR ;  /* 0x00000000000079af */ /* 0x000e220000000000 */
[----:B------:R-:W-:Y:S05]  /*2f10*/  @!P2 BRA `(.L_x_1576) ;  /* 0x000004400000a947 */ /* 0x000fea0003800000 */
[----:B------:R-:W-:Y:S01]  /*2f20*/  ISETP.NE.AND P0, PT, R21, 0x1, PT ;  /* 0x000000011500780c */ /* 0x000fe20003f05270 */
[----:B-1----:R-:W-:Y:S02]  /*2f30*/  IMAD R2, R18, 0x40, R194 ;  /* 0x0000004012027824 */ /* 0x002fe400078e02c2 */
        /* <DEDUP_REMOVED lines=25> */
[----:B------:R-:W-:Y:S06]  /*30d0*/  BRA.DIV ~URZ, `(.L_x_1577) ;  /* 0x0000aac27f007947 */ /* 0x000fec000b800000 */
[----:B------:R1:W2:Y:S02]  /*30e0*/  SHFL.IDX PT, R4, R5, RZ, 0x181f ;  /* 0x00181fff05047589 */ /* 0x0002a400000e0000 */
.L_x_1669:
[----:B------:R-:W-:Y:S05]  /*30f0*/  BRA.DIV ~URZ, `(.L_x_1578) ;  /* 0x0000ab127f007947 */ /* 0x000fea000b800000 */
[----:B------:R-:W3:Y:S01]  /*3100*/  SHFL.IDX PT, R0, R10, RZ, 0x181f ;  /* 0x00181fff0a007589 */ /* 0x000ee200000e0000 */
[----:B------:R-:W-:Y:S02]  /*3110*/  SEL R12, RZ, 0x10, P5 ;  /* 0x00000010ff0c7807 */ /* 0x000fe40002800000 */
[----:B------:R-:W-:Y:S02]  /*3120*/  SEL R11, RZ, 0x10, P4 ;  /* 0x00000010ff0b7807 */ /* 0x000fe40002000000 */
[----:B---3--:R-:W-:-:S05]  /*3130*/  IADD3 R8, P0, R0, R20, RZ ;  /* 0x0000001400087210 */ /* 0x008fca0007f1e0ff */
[----:B--2---:R-:W-:Y:S01]  /*3140*/  IMAD.X R9, R4, 0x1, R16, P0 ;  /* 0x0000000104097824 */ /* 0x004fe200000e0610 */
[----:B------:R-:W-:-:S04]  /*3150*/  IADD3 R6, P0, R0, R19, RZ ;  /* 0x0000001300067210 */ /* 0x000fc80007f1e0ff */
[----:B------:R-:W-:Y:S01]  /*3160*/  @!PT LDS RZ, [RZ] ;  /* 0x00000000fffff984 */ /* 0x000fe20000000800 */
[----:B------:R-:W-:Y:S01]  /*3170*/  @!PT LDS RZ, [RZ] ;  /* 0x00000000fffff984 */ /* 0x000fe20000000800 */
[----:B------:R2:W-:Y:S01]  /*3180*/  LDGSTS.E.BYPASS.LTC128B.128 [R188+0x12100], [R8.64], !P5 ;  /* 0x1210000008bc7fae */ /* 0x0005e2000e901d46 */
[----:B------:R-:W-:Y:S01]  /*3190*/  IMAD.X R7, R4, 0x1, R13, P0 ;  /* 0x0000000104077824 */ /* 0x000fe200000e060d */
[----:B------:R-:W-:Y:S02]  /*31a0*/  IADD3 R2, P0, R0, R17, RZ ;  /* 0x0000001100027210 */ /* 0x000fe40007f1e0ff */
[----:B------:R3:W4:Y:S03]  /*31b0*/  SHFL.IDX PT, R0, R10, 0x1, 0x181f ;  /* 0x00381f000a007f89 */ /* 0x00072600000e0000 */
[----:B------:R-:W-:Y:S01]  /*31c0*/  IMAD.X R3, R4, 0x1, R15, P0 ;  /* 0x0000000104037824 */ /* 0x000fe200000e060f */
[----:B------:R3:W-:Y:S04]  /*31d0*/  LDGSTS.E.BYPASS.LTC128B.128 [R188+0x14100], [R6.64], !P4 ;  /* 0x1410000006bc7fae */ /* 0x0007e8000e101d46 */
[----:B------:R3:W-:Y:S04]  /*31e0*/  LDGSTS.E.BYPASS.LTC128B.128 [R188+0x16100], [R2.64], !P6 ;  /* 0x1610000002bc7fae */ /* 0x0007e8000f101d46 */
[----:B--2---:R3:W2:Y:S01]  /*31f0*/  SHFL.IDX PT, R8, R5, 0x1, 0x181f ;  /* 0x00381f0005087f89 */ /* 0x0046a200000e0000 */
[----:B------:R-:W-:-:S03]  /*3200*/  IMAD.MOV.U32 R9, RZ, RZ, R252 ;  /* 0x000000ffff097224 */ /* 0x000fc600078e00fc */
.L_x_1670:
[----:B---34-:R-:W-:-:S04]  /*3210*/  IADD3 R2, -R11, 0x10, RZ ;  /* 0x000000100b027810 */ /* 0x018fc80007ffe1ff */
[----:B------:R-:W-:-:S04]  /*3220*/  LOP3.LUT R2, R2, 0xf, RZ, 0xc0, !PT ;  /* 0x0000000f02027812 */ /* 0x000fc800078ec0ff */
[----:B------:R-:W-:Y:S02]  /*3230*/  IADD3 R4, P1, P0, R2, R0, R19 ;  /* 0x0000000002047210 */ /* 0x000fe4000783e013 */
[----:B------:R-:W-:Y:S02]  /*3240*/  IADD3 R2, -R12, 0x10, RZ ;  /* 0x000000100c027810 */ /* 0x000fe40007ffe1ff */
[----:B-12---:R-:W-:Y:S02]  /*3250*/  IADD3.X R5, RZ, R8, R13, P1, P0 ;  /* 0x00000008ff057210 */ /* 0x006fe40000fe040d */
[----:B------:R-:W-:-:S04]  /*3260*/  LOP3.LUT R2, R2, 0xf, RZ, 0xc0, !PT ;  /* 0x0000000f02027812 */ /* 0x000fc800078ec0ff */
[----:B------:R-:W-:Y:S02]  /*3270*/  IADD3 R6, P1, P0, R2, R0, R20 ;  /* 0x0000000002067210 */ /* 0x000fe4000783e014 */
[----:B------:R-:W-:Y:S02]  /*3280*/  IADD3 R2, -R9, 0x10, RZ ;  /* 0x0000001009027810 */ /* 0x000fe40007ffe1ff */
[----:B------:R-:W-:Y:S02]  /*3290*/  IADD3.X R7, RZ, R8, R16, P1, P0 ;  /* 0x00000008ff077210 */ /* 0x000fe40000fe0410 */
[----:B------:R-:W-:-:S04]  /*32a0*/  LOP3.LUT R2, R2, 0xf, RZ, 0xc0, !PT ;  /* 0x0000000f02027812 */ /* 0x000fc800078ec0ff */
[----:B------:R-:W-:-:S04]  /*32b0*/  IADD3 R2, P1, P0, R2, R0, R17 ;  /* 0x0000000002027210 */ /* 0x000fc8000783e011 */
[----:B------:R-:W-:Y:S02]  /*32c0*/  IADD3.X R3, RZ, R8, R15, P1, P0 ;  /* 0x00000008ff037210 */ /* 0x000fe40000fe040f */
[----:B------:R-:W-:-:S13]  /*32d0*/  ISETP.NE.U32.AND P0, PT, R12, RZ, PT ;  /* 0x000000ff0c00720c */ /* 0x000fda0003f05070 */
[----:B------:R-:W-:Y:S01]  /*32e0*/  @!PT LDS RZ, [RZ] ;  /* 0x00000000fffff984 */ /* 0x000fe20000000800 */
[----:B------:R-:W-:Y:S01]  /*32f0*/  @!PT LDS RZ, [RZ] ;  /* 0x00000000fffff984 */ /* 0x000fe20000000800 */
[----:B------:R-:W-:Y:S01]  /*3300*/  @!PT LDS RZ, [RZ] ;  /* 0x00000000fffff984 */ /* 0x000fe20000000800 */
[----:B------:R1:W-:Y:S01]  /*3310*/  LDGSTS.E.BYPASS.LTC128B.128.ZFILL [R188+0x13100], [R6.64], P0 ;  /* 0x1310000006bc7fae */ /* 0x0003e20008141d46 */
[----:B------:R-:W-:-:S13]  /*3320*/  ISETP.NE.U32.AND P0, PT, R11, RZ, PT ;  /* 0x000000ff0b00720c */ /* 0x000fda0003f05070 */
[----:B------:R1:W-:Y:S01]  /*3330*/  LDGSTS.E.BYPASS.LTC128B.128.ZFILL [R188+0x15100], [R4.64], P0 ;  /* 0x1510000004bc7fae */ /* 0x0003e20008141d46 */
[----:B------:R-:W-:-:S13]  /*3340*/  ISETP.NE.U32.AND P0, PT, R9, RZ, PT ;  /* 0x000000ff0900720c */ /* 0x000fda0003f05070 */
[----:B------:R1:W-:Y:S02]  /*3350*/  LDGSTS.E.BYPASS.LTC128B.128.ZFILL [R188+0x17100], [R2.64], P0 ;  /* 0x1710000002bc7fae */ /* 0x0003e40008141d46 */
.L_x_1576:
[----:B------:R-:W-:Y:S05]  /*3360*/  BSYNC B0 ;  /* 0x0000000000007941 */ /* 0x000fea0003800000 */
.L_x_1575:
[----:B------:R-:W0:Y:S01]  /*3370*/  LDGDEPBAR ;  /* 0x00000000000079af */ /* 0x000e220000000000 */
[----:B------:R-:W-:Y:S01]  /*3380*/  IMAD.MOV.U32 R0, RZ, RZ, 0x20 ;  /* 0x00000020ff007424 */ /* 0x000fe200078e00ff */
[----:B------:R-:W-:-:S04]  /*3390*/  LOP3.LUT P0, RZ, R162, 0x2, RZ, 0xc0, !PT ;  /* 0x00000002a2ff7812 */ /* 0x000fc8000780c0ff */
[----:B------:R-:W-:-:S05]  /*33a0*/  SEL R167, R0, 0xffffffe0, !P0 ;  /* 0xffffffe000a77807 */ /* 0x000fca0004000000 */
[----:B------:R-:W-:Y:S01]  /*33b0*/  IMAD.IADD R0, R169, 0x1, R167 ;  /* 0x00000001a9007824 */ /* 0x000fe200078e02a7 */
[----:B------:R-:W-:-:S04]  /*33c0*/  DEPBAR.LE SB0, 0x3 ;  /* 0x000080c00000791a */ /* 0x000fc80000000000 */
[----:B------:R-:W-:-:S04]  /*33d0*/  DEPBAR.LE SB0, 0x2 ;  /* 0x000080800000791a */ /* 0x000fc80000000000 */
[----:B------:R-:W-:Y:S01]  /*33e0*/  WARPSYNC 0xffffffff ;  /* 0xffffffff00007948 */ /* 0x000fe20003800000 */
[----:B------:R-:W-:Y:S06]  /*33f0*/  BAR.SYNC.DEFER_BLOCKING 0x0 ;  /* 0x0000000000007b1d */ /* 0x000fec0000010000 */
[----:B------:R-:W-:Y:S01]  /*3400*/  BSSY B0, `(.L_x_1579) ;  /* 0x000004a000007945 */ /* 0x000fe20003800000 */
[----:B-1----:R1:W2:Y:S04]  /*3410*/  LDSM.16.M88.4 R4, [R163] ;  /* 0x00000000a304783b */ /* 0x0022a80000000200 */
        /* <DEDUP_REMOVED lines=9> */
[----:B------:R-:W-:Y:S05]  /*34b0*/  @!P2 BRA `(.L_x_1580) ;  /* 0x000003e00000a947 */ /* 0x000fea0003800000 */
[----:B------:R-:W-:Y:S01]  /*34c0*/  SHF.R.S32.HI R2, RZ, 0x1f, R174 ;  /* 0x0000001fff027819 */ /* 0x000fe200000114ae */
[----:B------:R-:W-:Y:S01]  /*34d0*/  IMAD.SHL.U32 R40, R186, 0x2, RZ ;  /* 0x00000002ba287824 */ /* 0x000fe200078e00ff */
[----:B------:R-:W-:Y:S01]  /*34e0*/  SHF.R.S32.HI R13, RZ, 0x1f, R173 ;  /* 0x0000001fff0d7819 */ /* 0x000fe200000114ad */
[----:B------:R-:W-:Y:S01]  /*34f0*/  IMAD.SHL.U32 R29, R185, 0x2, RZ ;  /* 0x00000002b91d7824 */ /* 0x000fe200078e00ff */
[----:B------:R-:W-:Y:S01]  /*3500*/  SHF.R.S32.HI R14, RZ, 0x1f, R186 ;  /* 0x0000001fff0e7819 */ /* 0x000fe200000114ba */
[----:B------:R-:W-:Y:S01]  /*3510*/  IMAD R12, R2, c[0x0][0x208], RZ ;  /* 0x00008200020c7a24 */ /* 0x000fe200078e02ff */
[----:B------:R-:W-:Y:S01]  /*3520*/  SHF.R.S32.HI R15, RZ, 0x1f, R185 ;  /* 0x0000001fff0f7819 */ /* 0x000fe200000114b9 */
[----:B------:R-:W-:Y:S01]  /*3530*/  IMAD.WIDE.U32 R2, R174, c[0x0][0x208], RZ ;  /* 0x00008200ae027a25 */ /* 0x000fe200078e00ff */
[----:B------:R-:W-:-:S02]  /*3540*/  SHF.L.U64.HI R23, R186, 0x1, R14 ;  /* 0x00000001ba177819 */ /* 0x000fc4000001020e */
[----:B------:R-:W-:Y:S01]  /*3550*/  SHF.R.S32.HI R14, RZ, 0x1f, R177 ;  /* 0x0000001fff0e7819 */ /* 0x000fe200000114b1 */
[----:B------:R-:W-:Y:S01]  /*3560*/  IMAD R12, R174, c[0x0][0x20c], R12 ;  /* 0x00008300ae0c7a24 */ /* 0x000fe200078e020c */
[----:B------:R-:W-:Y:S01]  /*3570*/  SHF.L.U64.HI R22, R185, 0x1, R15 ;  /* 0x00000001b9167819 */ /* 0x000fe2000001020f */
[C---:B------:R-:W-:Y:S01]  /*3580*/  IMAD.SHL.U32 R28, R177.reuse, 0x2, RZ ;  /* 0x00000002b11c7824 */ /* 0x040fe200078e00ff */
[----:B------:R-:W-:Y:S01]  /*3590*/  SHF.L.U64.HI R21, R177, 0x1, R14 ;  /* 0x00000001b1157819 */ /* 0x000fe2000001020e */
[----:B------:R-:W-:Y:S02]  /*35a0*/  IMAD.IADD R3, R3, 0x1, R12 ;  /* 0x0000000103037824 */ /* 0x000fe400078e020c */
[----:B------:R-:W-:Y:S02]  /*35b0*/  IMAD R12, R13, c[0x0][0x218], RZ ;  /* 0x000086000d0c7a24 */ /* 0x000fe400078e02ff */
[----:B------:R-:W-:-:S04]  /*35c0*/  IMAD.WIDE.U32 R2, R173, c[0x0][0x218], R2 ;  /* 0x00008600ad027a25 */ /* 0x000fc800078e0002 */
[----:B------:R-:W-:Y:S01]  /*35d0*/  IMAD R12, R173, c[0x0][0x21c], R12 ;  /* 0x00008700ad0c7a24 */ /* 0x000fe200078e020c */
[----:B------:R-:W-:-:S04]  /*35e0*/  IADD3 R2, P0, R196, R2, RZ ;  /* 0x00000002c4027210 */ /* 0x000fc80007f1e0ff */
[----:B------:R-:W-:Y:S02]  /*35f0*/  IADD3.X R3, R199, R3, R12, P0, !PT ;  /* 0x00000003c7037210 */ /* 0x000fe400007fe40c */
[----:B------:R-:W-:-:S04]  /*3600*/  LEA R20, P0, R2, c[0x0][0x1f8], 0x1 ;  /* 0x00007e0002147a11 */ /* 0x000fc800078008ff */
[----:B------:R-:W-:Y:S01]  /*3610*/  LEA.HI.X R13, R2, c[0x0][0x1fc], R3, 0x1, P0 ;  /* 0x00007f00020d7a11 */ /* 0x000fe200000f0c03 */
[----:B------:R-:W-:Y:S06]  /*3620*/  BRA.DIV ~URZ, `(.L_x_1581) ;  /* 0x0000a7f27f007947 */ /* 0x000fec000b800000 */
[----:B------:R4:W3:Y:S02]  /*3630*/  SHFL.IDX PT, R12, R13, RZ, 0x181f ;  /* 0x00181fff0d0c7589 */ /* 0x0008e400000e0000 */
.L_x_1671:
[----:B------:R-:W-:Y:S05]  /*3640*/  BRA.DIV ~URZ, `(.L_x_1582) ;  /* 0x0000a8427f007947 */ /* 0x000fea000b800000 */
[----:B------:R-:W5:Y:S02]  /*3650*/  SHFL.IDX PT, R2, R20, RZ, 0x181f ;  /* 0x00181fff14027589 */ /* 0x000f6400000e0000 */
[C---:B-----5:R-:W-:Y:S02]  /*3660*/  IADD3 R18, P0, R2.reuse, R28, RZ ;  /* 0x0000001c02127210 */ /* 0x060fe40007f1e0ff */
[----:B------:R-:W-:-:S03]  /*3670*/  IADD3 R16, P1, R2, R29, RZ ;  /* 0x0000001d02107210 */ /* 0x000fc60007f3e0ff */
[----:B---3--:R-:W-:Y:S01]  /*3680*/  IMAD.X R19, R12, 0x1, R21, P0 ;  /* 0x000000010c137824 */ /* 0x008fe200000e0615 */
[----:B------:R-:W-:Y:S01]  /*3690*/  IADD3 R14, P0, R2, R40, RZ ;  /* 0x00000028020e7210 */ /* 0x000fe20007f1e0ff */
[C---:B------:R-:W-:Y:S01]  /*36a0*/  IMAD.X R17, R12.reuse, 0x1, R22, P1 ;  /* 0x000000010c117824 */ /* 0x040fe200008e0616 */
[----:B------:R3:W4:Y:S03]  /*36b0*/  SHFL.IDX PT, R2, R20, 0x1, 0x181f ;  /* 0x00381f0014027f89 */ /* 0x00072600000e0000 */
[----:B------:R-:W-:Y:S01]  /*36c0*/  IMAD.X R15, R12, 0x1, R23, P0 ;  /* 0x000000010c0f7824 */ /* 0x000fe200000e0617 */
[----:B------:R-:W-:Y:S01]  /*36d0*/  @!PT LDS RZ, [RZ] ;  /* 0x00000000fffff984 */ /* 0x000fe20000000800 */
[----:B------:R5:W-:Y:S04]  /*36e0*/  LDGSTS.E.BYPASS.LTC128B.128 [R188+0x6100], [R18.64], !P5 ;  /* 0x0610000012bc7fae */ /* 0x000be8000e901d46 */
[----:B------:R2:W-:Y:S04]  /*36f0*/  LDGSTS.E.BYPASS.LTC128B.128 [R188+0x8100], [R16.64], !P4 ;  /* 0x0810000010bc7fae */ /* 0x0005e8000e101d46 */
[----:B------:R3:W-:Y:S04]  /*3700*/  LDGSTS.E.BYPASS.LTC128B.128 [R188+0xa100], [R14.64], !P6 ;  /* 0x0a1000000ebc7fae */ /* 0x0007e8000f101d46 */
[----:B-----5:R3:W1:Y:S01]  /*3710*/  SHFL.IDX PT, R18, R13, 0x1, 0x181f ;  /* 0x00381f000d127f89 */ /* 0x02066200000e0000 */
[----:B------:R-:W-:-:S02]  /*3720*/  SEL R19, RZ, 0x10, P5 ;  /* 0x00000010ff137807 */ /* 0x000fc40002800000 */
[----:B--2---:R-:W-:Y:S01]  /*3730*/  SEL R17, RZ, 0x10, P4 ;  /* 0x00000010ff117807 */ /* 0x004fe20002000000 */
[----:B------:R-:W-:Y:S02]  /*3740*/  IMAD.MOV.U32 R16, RZ, RZ, R252 ;  /* 0x000000ffff107224 */ /* 0x000fe400078e00fc */
.L_x_1672:
[----:B----4-:R-:W-:Y:S02]  /*3750*/  IADD3 R3, -R19, 0x10, RZ ;  /* 0x0000001013037810 */ /* 0x010fe40007ffe1ff */
[----:B------:R-:W-:Y:S02]  /*3760*/  IADD3 R12, -R17, 0x10, RZ ;  /* 0x00000010110c7810 */ /* 0x000fe40007ffe1ff */
[----:B------:R-:W-:Y:S02]  /*3770*/  LOP3.LUT R3, R3, 0xf, RZ, 0xc0, !PT ;  /* 0x0000000f03037812 */ /* 0x000fe400078ec0ff */
[----:B---3--:R-:W-:Y:S02]  /*3780*/  IADD3 R13, -R16, 0x10, RZ ;  /* 0x00000010100d7810 */ /* 0x008fe40007ffe1ff */
[----:B------:R-:W-:Y:S02]  /*3790*/  IADD3 R14, P1, P0, R3, R2, R28 ;  /* 0x00000002030e7210 */ /* 0x000fe4000783e01c */
[----:B------:R-:W-:-:S02]  /*37a0*/  LOP3.LUT R3, R12, 0xf, RZ, 0xc0, !PT ;  /* 0x0000000f0c037812 */ /* 0x000fc400078ec0ff */
[----:B-1----:R-:W-:Y:S02]  /*37b0*/  IADD3.X R15, RZ, R18, R21, P1, P0 ;  /* 0x00000012ff0f7210 */ /* 0x002fe40000fe0415 */
[----:B------:R-:W-:Y:S02]  /*37c0*/  IADD3 R12, P1, P0, R3, R2, R29 ;  /* 0x00000002030c7210 */ /* 0x000fe4000783e01d */
[----:B------:R-:W-:Y:S02]  /*37d0*/  LOP3.LUT R3, R13, 0xf, RZ, 0xc0, !PT ;  /* 0x0000000f0d037812 */ /* 0x000fe400078ec0ff */
[----:B------:R-:W-:Y:S02]  /*37e0*/  IADD3.X R13, RZ, R18, R22, P1, P0 ;  /* 0x00000012ff0d7210 */ /* 0x000fe40000fe0416 */
[----:B------:R-:W-:-:S04]  /*37f0*/  IADD3 R2, P1, P0, R3, R2, R40 ;  /* 0x0000000203027210 */ /* 0x000fc8000783e028 */
[----:B------:R-:W-:Y:S02]  /*3800*/  IADD3.X R3, RZ, R18, R23, P1, P0 ;  /* 0x00000012ff037210 */ /* 0x000fe40000fe0417 */
[----:B------:R-:W-:Y:S02]  /*3810*/  ISETP.NE.U32.AND P0, PT, R19, RZ, PT ;  /* 0x000000ff1300720c */ /* 0x000fe40003f05070 */
[----:B------:R-:W-:-:S11]  /*3820*/  ISETP.NE.U32.AND P1, PT, R17, RZ, PT ;  /* 0x000000ff1100720c */ /* 0x000fd60003f25070 */
[----:B------:R-:W-:Y:S01]  /*3830*/  @!PT LDS RZ, [RZ] ;  /* 0x00000000fffff984 */ /* 0x000fe20000000800 */
[----:B------:R-:W-:Y:S01]  /*3840*/  @!PT LDS RZ, [RZ] ;  /* 0x00000000fffff984 */ /* 0x000fe20000000800 */
[----:B------:R-:W-:Y:S01]  /*3850*/  @!PT LDS RZ, [RZ] ;  /* 0x00000000fffff984 */ /* 0x000fe20000000800 */
[----:B------:R1:W-:Y:S01]  /*3860*/  LDGSTS.E.BYPASS.LTC128B.128.ZFILL [R188+0x7100], [R14.64], P0 ;  /* 0x071000000ebc7fae */ /* 0x0003e20008141d46 */
[----:B------:R-:W-:-:S03]  /*3870*/  ISETP.NE.U32.AND P0, PT, R16, RZ, PT ;  /* 0x000000ff1000720c */ /* 0x000fc60003f05070 */
[----:B------:R1:W-:Y:S10]  /*3880*/  LDGSTS.E.BYPASS.LTC128B.128.ZFILL [R188+0x9100], [R12.64], P1 ;  /* 0x091000000cbc7fae */ /* 0x0003f40008941d46 */
[----:B------:R1:W-:Y:S02]  /*3890*/  LDGSTS.E.BYPASS.LTC128B.128.ZFILL [R188+0xb100], [R2.64], P0 ;  /* 0x0b10000002bc7fae */ /* 0x0003e40008141d46 */
.L_x_1580:
[----:B------:R-:W-:Y:S05]  /*38a0*/  BSYNC B0 ;  /* 0x0000000000007941 */ /* 0x000fea0003800000 */
.L_x_1579:
[----:B-1----:R-:W-:Y:S01]  /*38b0*/  IMAD.MOV.U32 R2, RZ, RZ, 0x40 ;  /* 0x00000040ff027424 */ /* 0x002fe200078e00ff */
[----:B------:R-:W-:Y:S01]  /*38c0*/  LOP3.LUT P0, RZ, R162, 0x4, RZ, 0xc0, !PT ;  /* 0x00000004a2ff7812 */ /* 0x000fe2000780c0ff */
[----:B------:R-:W0:Y:S01]  /*38d0*/  LDGDEPBAR ;  /* 0x00000000000079af */ /* 0x000e220000000000 */
[----:B------:R-:W-:Y:S02]  /*38e0*/  WARPSYNC 0xffffffff ;  /* 0xffffffff00007948 */ /* 0x000fe40003800000 */
[----:B------:R-:W-:-:S04]  /*38f0*/  SEL R2, R2, 0xffffffc0, !P0 ;  /* 0xffffffc002027807 */ /* 0x000fc80004000000 */
[----:B------:R-:W-:Y:S01]  /*3900*/  IADD3 R3, R2, R169, R167 ;  /* 0x000000a902037210 */ /* 0x000fe20007ffe0a7 */
[----:B------:R-:W-:-:S04]  /*3910*/  IMAD.IADD R2, R169, 0x1, R2 ;  /* 0x00000001a9027824 */ /* 0x000fc800078e0202 */
[C---:B--2-4-:R-:W-:Y:S01]  /*3920*/  HMMA.16816.F32.BF16 R12, R4.reuse, R24, RZ ;  /* 0x00000018040c723c */ /* 0x054fe200000418ff */
[----:B------:R-:W-:Y:S04]  /*3930*/  LDSM.16.M88.4 R40, [R2] ;  /* 0x000000000228783b */ /* 0x000fe80000000200 */
[----:B------:R-:W-:Y:S03]  /*3940*/  LDSM.16.M88.4 R60, [R2+0x800] ;  /* 0x00080000023c783b */ /* 0x000fe60000000200 */
[C---:B---3--:R-:W-:Y:S01]  /*3950*/  HMMA.16816.F32.BF16 R16, R4.reuse, R34, RZ ;  /* 0x000000220410723c */ /* 0x048fe200000418ff */
[----:B------:R-:W-:Y:S04]  /*3960*/  LDSM.16.M88.4 R64, [R2+0x1000] ;  /* 0x001000000240783b */ /* 0x000fe80000000200 */
[----:B------:R-:W-:Y:S03]  /*3970*/  LDSM.16.M88.4 R72, [R2+0x1800] ;  /* 0x001800000248783b */ /* 0x000fe60000000200 */
[C---:B------:R-:W-:Y:S01]  /*3980*/  HMMA.16816.F32.BF16 R24, R4.reuse, R26, RZ ;  /* 0x0000001a0418723c */ /* 0x040fe200000418ff */
[----:B------:R-:W-:Y:S04]  /*3990*/  LDSM.16.M88.4 R84, [R3+0x1000] ;  /* 0x001000000354783b */ /* 0x000fe80000000200 */
[----:B------:R-:W-:Y:S03]  /*39a0*/  LDSM.16.M88.4 R88, [R3+0x1800] ;  /* 0x001800000358783b */ /* 0x000fe60000000200 */
[C---:B------:R-:W-:Y:S01]  /*39b0*/  HMMA.16816.F32.BF16 R32, R4.reuse, R32, RZ ;  /* 0x000000200420723c */ /* 0x040fe200000418ff */
[----:B------:R-:W-:Y:S07]  /*39c0*/  LDSM.16.M88.4 R92, [R169+0x3800] ;  /* 0x00380000a95c783b */ /* 0x000fee0000000200 */
[C---:B------:R-:W-:Y:S08]  /*39d0*/  HMMA.16816.F32.BF16 R20, R4.reuse, R36, RZ ;  /* 0x000000240414723c */ /* 0x040ff000000418ff */
[C---:B------:R-:W-:Y:S08]  /*39e0*/  HMMA.16816.F32.BF16 R28, R4.reuse, R38, RZ ;  /* 0x00000026041c723c */ /* 0x040ff000000418ff */
[C---:B------:R-:W-:Y:S08]  /*39f0*/  HMMA.16816.F32.BF16 R36, R4.reuse, R44, RZ ;  /* 0x0000002c0424723c */ /* 0x040ff000000418ff */
[----:B------:R-:W-:Y:S01]  /*3a00*/  HMMA.16816.F32.BF16 R44, R4, R46, RZ ;  /* 0x0000002e042c723c */ /* 0x000fe200000418ff */
[----:B------:R-:W1:Y:S07]  /*3a10*/  LDSM.16.M88.4 R4, [R166] ;  /* 0x00000000a604783b */ /* 0x000e6e0000000200 */
[C---:B------:R-:W-:Y:S08]  /*3a20*/  HMMA.16816.F32.BF16 R48, R8.reuse, R56, R12 ;  /* 0x000000380830723c */ /* 0x040ff0000004180c */
[C---:B------:R-:W-:Y:S08]  /*3a30*/  HMMA.16816.F32.BF16 R56, R8.reuse, R58, R24 ;  /* 0x0000003a0838723c */ /* 0x040ff00000041818 */
[C---:B------:R-:W-:Y:S08]  /*3a40*/  HMMA.16816.F32.BF16 R24, R8.reuse, R68, R32 ;  /* 0x000000440818723c */ /* 0x040ff00000041820 */
[C---:B------:R-:W-:Y:S01]  /*3a50*/  HMMA.16816.F32.BF16 R52, R8.reuse, R70, R16 ;  /* 0x000000460834723c */ /* 0x040fe20000041810 */
[----:B------:R-:W-:Y:S04]  /*3a60*/  LDSM.16.M88.4 R16, [R165] ;  /* 0x00000000a510783b */ /* 0x000fe80000000200 */
[----:B------:R-:W2:Y:S03]  /*3a70*/  LDSM.16.M88.4 R68, [R3] ;  /* 0x000000000344783b */ /* 0x000ea60000000200 */
[C---:B------:R-:W-:Y:S08]  /*3a80*/  HMMA.16816.F32.BF16 R20, R8.reuse, R76, R20 ;  /* 0x0000004c0814723c */ /* 0x040ff00000041814 */
[C---:B------:R-:W-:Y:S01]  /*3a90*/  HMMA.16816.F32.BF16 R12, R8.reuse, R78, R28 ;  /* 0x0000004e080c723c */ /* 0x040fe2000004181c */
[----:B------:R-:W3:Y:S07]  /*3aa0*/  LDSM.16.M88.4 R76, [R3+0x800] ;  /* 0x00080000034c783b */ /* 0x000eee0000000200 */
[C---:B------:R-:W-:Y:S08]  /*3ab0*/  HMMA.16816.F32.BF16 R28, R8.reuse, R80, R36 ;  /* 0x00000050081c723c */ /* 0x040ff00000041824 */
[----:B------:R-:W-:Y:S01]  /*3ac0*/  HMMA.16816.F32.BF16 R32, R8, R82, R44 ;  /* 0x000000520820723c */ /* 0x000fe2000004182c */
[----:B------:R-:W-:Y:S07]  /*3ad0*/  LDSM.16.M88.4 R80, [R169+0x3000] ;  /* 0x00300000a950783b */ /* 0x000fee0000000200 */
[C---:B-1----:R-:W-:Y:S08]  /*3ae0*/  HMMA.16816.F32.BF16 R24, R4.reuse, R40, R24 ;  /* 0x000000280418723c */ /* 0x042ff00000041818 */
[C---:B------:R-:W-:Y:S01]  /*3af0*/  HMMA.16816.F32.BF16 R40, R4.reuse, R42, R52 ;  /* 0x0000002a0428723c */ /* 0x040fe20000041834 */
[----:B------:R-:W-:Y:S07]  /*3b00*/  LDSM.16.M88.4 R52, [R169+0x2000] ;  /* 0x00200000a934783b */ /* 0x000fee0000000200 */
[C---:B------:R-:W-:Y:S08]  /*3b10*/  HMMA.16816.F32.BF16 R56, R4.reuse, R62, R56 ;  /* 0x0000003e0438723c */ /* 0x040ff00000041838 */
[C---:B------:R-:W-:Y:S08]  /*3b20*/  HMMA.16816.F32.BF16 R36, R4.reuse, R64, R20 ;  /* 0x000000400424723c */ /* 0x040ff00000041814 */
[C---:B------:R-:W-:Y:S01]  /*3b30*/  HMMA.16816.F32.BF16 R48, R4.reuse, R60, R48 ;  /* 0x0000003c0430723c */ /* 0x040fe20000041830 */
[----:B------:R-:W-:Y:S07]  /*3b40*/  LDSM.16.M88.4 R60, [R169+0x2800] ;  /* 0x00280000a93c783b */ /* 0x000fee0000000200 */
[C---:B------:R-:W-:Y:S01]  /*3b50*/  HMMA.16816.F32.BF16 R20, R4.reuse, R66, R12 ;  /* 0x000000420414723c */ /* 0x040fe2000004180c */
[----:B------:R-:W1:Y:S04]  /*3b60*/  LDSM.16.M88.4 R12, [R163+0x4000] ;  /* 0x00400000a30c783b */ /* 0x000e680000000200 */
[----:B------:R-:W-:Y:S03]  /*3b70*/  LDSM.16.M88.4 R64, [R0+0x2000] ;  /* 0x002000000040783b */ /* 0x000fe60000000200 */
[C---:B------:R-:W-:Y:S08]  /*3b80*/  HMMA.16816.F32.BF16 R8, R4.reuse, R72, R28 ;  /* 0x000000480408723c */ /* 0x040ff0000004181c */
[----:B------:R-:W-:Y:S01]  /*3b90*/  HMMA.16816.F32.BF16 R4, R4, R74, R32 ;  /* 0x0000004a0404723c */ /* 0x000fe20000041820 */
[----:B------:R-:W-:Y:S07]  /*3ba0*/  LDSM.16.M88.4 R72, [R0+0x2800] ;  /* 0x002800000048783b */ /* 0x000fee0000000200 */
[C---:B--2---:R-:W-:Y:S08]  /*3bb0*/  HMMA.16816.F32.BF16 R32, R16.reuse, R70, R40 ;  /* 0x000000461020723c */ /* 0x044ff00000041828 */
[C---:B------:R-:W-:Y:S01]  /*3bc0*/  HMMA.16816.F32.BF16 R28, R16.reuse, R68, R24 ;  /* 0x00000044101c723c */ /* 0x040fe20000041818 */
[----:B------:R-:W-:Y:S07]  /*3bd0*/  LDSM.16.M88.4 R68, [R2+0x2800] ;  /* 0x002800000244783b */ /* 0x000fee0000000200 */
[C---:B---3--:R-:W-:Y:S08]  /*3be0*/  HMMA.16816.F32.BF16 R56, R16.reuse, R78, R56 ;  /* 0x0000004e1038723c */ /* 0x048ff00000041838 */
[C---:B------:R-:W-:Y:S08]  /*3bf0*/  HMMA.16816.F32.BF16 R44, R16.reuse, R84, R36 ;  /* 0x00000054102c723c */ /* 0x040ff00000041824 */
[C---:B------:R-:W-:Y:S01]  /*3c00*/  HMMA.16816.F32.BF16 R48, R16.reuse, R76, R48 ;  /* 0x0000004c1030723c */ /* 0x040fe20000041830 */
[----:B------:R-:W-:Y:S07]  /*3c10*/  LDSM.16.M88.4 R76, [R2+0x3000] ;  /* 0x00300000024c783b */ /* 0x000fee0000000200 */
[C---:B------:R-:W-:Y:S01]  /*3c20*/  HMMA.16816.F32.BF16 R36, R16.reuse, R88, R8 ;  /* 0x000000581024723c */ /* 0x040fe20000041808 */
[----:B------:R-:W2:Y:S07]  /*3c30*/  LDSM.16.M88.4 R8, [R164+0x4000] ;  /* 0x00400000a408783b */ /* 0x000eae0000000200 */
[C---:B------:R-:W-:Y:S01]  /*3c40*/  HMMA.16816.F32.BF16 R40, R16.reuse, R86, R20 ;  /* 0x000000561028723c */ /* 0x040fe20000041814 */
[----:B------:R-:W3:Y:S07]  /*3c50*/  LDSM.16.M88.4 R84, [R0+0x3000] ;  /* 0x003000000054783b */ /* 0x000eee0000000200 */
[----:B------:R-:W-:Y:S01]  /*3c60*/  HMMA.16816.F32.BF16 R24, R16, R90, R4 ;  /* 0x0000005a1018723c */ /* 0x000fe20000041804 */
[----:B------:R-:W4:Y:S04]  /*3c70*/  LDSM.16.M88.4 R88, [R0+0x3800] ;  /* 0x003800000058783b */ /* 0x000f280000000200 */
[----:B------:R-:W-:Y:S03]  /*3c80*/  LDSM.16.M88.4 R4, [R166+0x4000] ;  /* 0x00400000a604783b */ /* 0x000fe60000000200 */
[C---:B-1----:R-:W-:Y:S08]  /*3c90*/  HMMA.16816.F32.BF16 R16, R12.reuse, R54, R32 ;  /* 0x000000360c10723c */ /* 0x042ff00000041820 */
[C---:B------:R-:W-:Y:S08]  /*3ca0*/  HMMA.16816.F32.BF16 R20, R12.reuse, R52, R28 ;  /* 0x000000340c14723c */ /* 0x040ff0000004181c */
[C---:B------:R-:W-:Y:S08]  /*3cb0*/  HMMA.16816.F32.BF16 R56, R12.reuse, R62, R56 ;  /* 0x0000003e0c38723c */ /* 0x040ff00000041838 */
[C---:B------:R-:W-:Y:S01]  /*3cc0*/  HMMA.16816.F32.BF16 R32, R12.reuse, R60, R48 ;  /* 0x0000003c0c20723c */ /* 0x040fe20000041830 */
[----:B------:R-:W1:Y:S07]  /*3cd0*/  LDSM.16.M88.4 R60, [R2+0x2000] ;  /* 0x00200000023c783b */ /* 0x000e6e0000000200 */
[C---:B------:R-:W-:Y:S08]  /*3ce0*/  HMMA.16816.F32.BF16 R52, R12.reuse, R80, R44 ;  /* 0x000000500c34723c */ /* 0x040ff0000004182c */
[C---:B------:R-:W-:Y:S01]  /*3cf0*/  HMMA.16816.F32.BF16 R48, R12.reuse, R82, R40 ;  /* 0x000000520c30723c */ /* 0x040fe20000041828 */
[----:B------:R-:W5:Y:S07]  /*3d00*/  LDSM.16.M88.4 R80, [R2+0x3800] ;  /* 0x003800000250783b */ /* 0x000f6e0000000200 */
[C---:B------:R-:W-:Y:S08]  /*3d10*/  HMMA.16816.F32.BF16 R44, R12.reuse, R92, R36 ;  /* 0x0000005c0c2c723c */ /* 0x040ff00000041824 */
[----:B------:R-:W-:Y:S08]  /*3d20*/  HMMA.16816.F32.BF16 R40, R12, R94, R24 ;  /* 0x0000005e0c28723c */ /* 0x000ff00000041818 */
[C---:B--2---:R-:W-:Y:S01]  /*3d30*/  HMMA.16816.F32.BF16 R28, R8.reuse, R66, R16 ;  /* 0x00000042081c723c */ /* 0x044fe20000041810 */
[----:B------:R-:W-:Y:S07]  /*3d40*/  LDSM.16.M88.4 R16, [R165+0x4000] ;  /* 0x00400000a510783b */ /* 0x000fee0000000200 */
[C---:B------:R-:W-:Y:S01]  /*3d50*/  HMMA.16816.F32.BF16 R36, R8.reuse, R64, R20 ;  /* 0x000000400824723c */ /* 0x040fe20000041814 */
[----:B------:R-:W2:Y:S07]  /*3d60*/  LDSM.16.M88.4 R64, [R3+0x2000] ;  /* 0x002000000340783b */ /* 0x000eae0000000200 */
[C---:B------:R-:W-:Y:S08]  /*3d70*/  HMMA.16816.F32.BF16 R20, R8.reuse, R74, R56 ;  /* 0x0000004a0814723c */ /* 0x040ff00000041838 */
[C---:B------:R-:W-:Y:S01]  /*3d80*/  HMMA.16816.F32.BF16 R24, R8.reuse, R72, R32 ;  /* 0x000000480818723c */ /* 0x040fe20000041820 */
[----:B------:R-:W2:Y:S07]  /*3d90*/  LDSM.16.M88.4 R72, [R3+0x2800] ;  /* 0x002800000348783b */ /* 0x000eae0000000200 */
[C---:B---3--:R-:W-:Y:S08]  /*3da0*/  HMMA.16816.F32.BF16 R12, R8.reuse, R84, R52 ;  /* 0x00000054080c723c */ /* 0x048ff00000041834 */
[C---:B------:R-:W-:Y:S01]  /*3db0*/  HMMA.16816.F32.BF16 R32, R8.reuse, R86, R48 ;  /* 0x000000560820723c */ /* 0x040fe20000041830 */
[----:B------:R-:W-:Y:S07]  /*3dc0*/  LDSM.16.M88.4 R84, [R0+0x5000] ;  /* 0x005000000054783b */ /* 0x000fee0000000200 */
[C---:B----4-:R-:W-:Y:S08]  /*3dd0*/  HMMA.16816.F32.BF16 R44, R8.reuse, R88, R44 ;  /* 0x00000058082c723c */ /* 0x050ff0000004182c */
[----:B------:R-:W-:Y:S08]  /*3de0*/  HMMA.16816.F32.BF16 R40, R8, R90, R40 ;  /* 0x0000005a0828723c */ /* 0x000ff00000041828 */
[C---:B-1----:R-:W-:Y:S08]  /*3df0*/  HMMA.16816.F32.BF16 R28, R4.reuse, R62, R28 ;  /* 0x0000003e041c723c */ /* 0x042ff0000004181c */
[C---:B------:R-:W-:Y:S01]  /*3e00*/  HMMA.16816.F32.BF16 R48, R4.reuse, R70, R20 ;  /* 0x000000460430723c */ /* 0x040fe20000041814 */
[----:B------:R-:W1:Y:S07]  /*3e10*/  LDSM.16.M88.4 R20, [R3+0x3000] ;  /* 0x003000000314783b */ /* 0x000e6e0000000200 */
[C---:B------:R-:W-:Y:S01]  /*3e20*/  HMMA.16816.F32.BF16 R52, R4.reuse, R68, R24 ;  /* 0x000000440434723c */ /* 0x040fe20000041818 */
[----:B------:R-:W3:Y:S04]  /*3e30*/  LDSM.16.M88.4 R24, [R3+0x3800] ;  /* 0x003800000318783b */ /* 0x000ee80000000200 */
[----:B------:R-:W-:Y:S03]  /*3e40*/  LDSM.16.M88.4 R68, [R0+0x4000] ;  /* 0x004000000044783b */ /* 0x000fe60000000200 */
[C---:B------:R-:W-:Y:S01]  /*3e50*/  HMMA.16816.F32.BF16 R36, R4.reuse, R60, R36 ;  /* 0x0000003c0424723c */ /* 0x040fe20000041824 */
[----:B------:R-:W-:Y:S07]  /*3e60*/  LDSM.16.M88.4 R60, [R169+0x4800] ;  /* 0x00480000a93c783b */ /* 0x000fee0000000200 */
[C---:B------:R-:W-:Y:S08]  /*3e70*/  HMMA.16816.F32.BF16 R12, R4.reuse, R76, R12 ;  /* 0x0000004c040c723c */ /* 0x040ff0000004180c */
[C---:B------:R-:W-:Y:S01]  /*3e80*/  HMMA.16816.F32.BF16 R8, R4.reuse, R78, R32 ;  /* 0x0000004e0408723c */ /* 0x040fe20000041820 */
[----:B------:R-:W-:Y:S07]  /*3e90*/  LDSM.16.M88.4 R76, [R0+0x4800] ;  /* 0x00480000004c783b */ /* 0x000fee0000000200 */
[C---:B-----5:R-:W-:Y:S08]  /*3ea0*/  HMMA.16816.F32.BF16 R56, R4.reuse, R80, R44 ;  /* 0x000000500438723c */ /* 0x060ff0000004182c */
[----:B------:R-:W-:Y:S01]  /*3eb0*/  HMMA.16816.F32.BF16 R40, R4, R82, R40 ;  /* 0x000000520428723c */ /* 0x000fe20000041828 */
[----:B------:R-:W-:Y:S04]  /*3ec0*/  LDSM.16.M88.4 R4, [R163+0x8000] ;  /* 0x00800000a304783b */ /* 0x000fe80000000200 */
[----:B------:R-:W-:Y:S03]  /*3ed0*/  LDSM.16.M88.4 R80, [R2+0x4000] ;  /* 0x004000000250783b */ /* 0x000fe60000000200 */
[C---:B--2---:R-:W-:Y:S01]  /*3ee0*/  HMMA.16816.F32.BF16 R32, R16.reuse, R66, R28 ;  /* 0x000000421020723c */ /* 0x044fe2000004181c */
[----:B------:R-:W2:Y:S07]  /*3ef0*/  LDSM.16.M88.4 R28, [R169+0x4000] ;  /* 0x00400000a91c783b */ /* 0x000eae0000000200 */
[C---:B------:R-:W-:Y:S08]  /*3f00*/  HMMA.16816.F32.BF16 R52, R16.reuse, R72, R52 ;  /* 0x000000481034723c */ /* 0x040ff00000041834 */
[C---:B------:R-:W-:Y:S01]  /*3f10*/  HMMA.16816.F32.BF16 R48, R16.reuse, R74, R48 ;  /* 0x0000004a1030723c */ /* 0x040fe20000041830 */
[----:B------:R-:W4:Y:S07]  /*3f20*/  LDSM.16.M88.4 R72, [R169+0x5800] ;  /* 0x00580000a948783b */ /* 0x000f2e0000000200 */
[C---:B------:R-:W-:Y:S01]  /*3f30*/  HMMA.16816.F32.BF16 R36, R16.reuse, R64, R36 ;  /* 0x000000401024723c */ /* 0x040fe20000041824 */
[----:B------:R-:W5:Y:S07]  /*3f40*/  LDSM.16.M88.4 R64, [R169+0x5000] ;  /* 0x00500000a940783b */ /* 0x000f6e0000000200 */
[C---:B-1----:R-:W-:Y:S01]  /*3f50*/  HMMA.16816.F32.BF16 R44, R16.reuse, R20, R12 ;  /* 0x00000014102c723c */ /* 0x042fe2000004180c */
[----:B------:R-:W1:Y:S07]  /*3f60*/  LDSM.16.M88.4 R12, [R164+0x8000] ;  /* 0x00800000a40c783b */ /* 0x000e6e0000000200 */
[C---:B------:R-:W-:Y:S08]  /*3f70*/  HMMA.16816.F32.BF16 R20, R16.reuse, R22, R8 ;  /* 0x000000161014723c */ /* 0x040ff00000041808 */
[C---:B---3--:R-:W-:Y:S01]  /*3f80*/  HMMA.16816.F32.BF16 R8, R16.reuse, R24, R56 ;  /* 0x000000181008723c */ /* 0x048fe20000041838 */
[----:B------:R-:W-:Y:S07]  /*3f90*/  LDSM.16.M88.4 R56, [R2+0x5000] ;  /* 0x005000000238783b */ /* 0x000fee0000000200 */
[----:B------:R-:W-:Y:S08]  /*3fa0*/  HMMA.16816.F32.BF16 R16, R16, R26, R40 ;  /* 0x0000001a1010723c */ /* 0x000ff00000041828 */
[C---:B--2---:R-:W-:Y:S01]  /*3fb0*/  HMMA.16816.F32.BF16 R24, R4.reuse, R28, R36 ;  /* 0x0000001c0418723c */ /* 0x044fe20000041824 */
[----:B------:R-:W-:Y:S07]  /*3fc0*/  LDSM.16.M88.4 R36, [R2+0x4800] ;  /* 0x004800000224783b */ /* 0x000fee0000000200 */
[C---:B------:R-:W-:Y:S08]  /*3fd0*/  HMMA.16816.F32.BF16 R28, R4.reuse, R30, R32 ;  /* 0x0000001e041c723c */ /* 0x040ff00000041820 */
[C---:B------:R-:W-:Y:S08]  /*3fe0*/  HMMA.16816.F32.BF16 R32, R4.reuse, R60, R52 ;  /* 0x0000003c0420723c */ /* 0x040ff00000041834 */
[C---:B------:R-:W-:Y:S01]  /*3ff0*/  HMMA.16816.F32.BF16 R40, R4.reuse, R62, R48 ;  /* 0x0000003e0428723c */ /* 0x040fe20000041830 */
[----:B------:R2:W3:Y:S07]  /*4000*/  LDSM.16.M88.4 R60, [R0+0x5800] ;  /* 0x00580000003c783b */ /* 0x0004ee0000000200 */
[C---:B----4-:R-:W-:Y:S01]  /*4010*/  HMMA.16816.F32.BF16 R52, R4.reuse, R72, R8 ;  /* 0x000000480434723c */ /* 0x050fe20000041808 */
[----:B------:R-:W4:Y:S07]  /*4020*/  LDSM.16.M88.4 R8, [R166+0x8000] ;  /* 0x00800000a608783b */ /* 0x000f2e0000000200 */
[C---:B-----5:R-:W-:Y:S08]  /*4030*/  HMMA.16816.F32.BF16 R48, R4.reuse, R66, R20 ;  /* 0x000000420430723c */ /* 0x060ff00000041814 */
[----:B------:R-:W-:Y:S01]  /*4040*/  HMMA.16816.F32.BF16 R20, R4, R74, R16 ;  /* 0x0000004a0414723c */ /* 0x000fe20000041810 */
[----:B------:R-:W-:Y:S01]  /*4050*/  LDSM.16.M88.4 R72, [R3+0x4000] ;  /* 0x004000000348783b */ /* 0x000fe20000000200 */
[----:B--2---:R-:W-:-:S05]  /*4060*/  IMAD.IADD R0, R96, 0x1, -R220 ;  /* 0x0000000160007824 */ /* 0x004fca00078e0adc */
[C---:B------:R-:W-:Y:S01]  /*4070*/  ISETP.GT.AND P0, PT, R0.reuse, RZ, PT ;  /* 0x000000ff0000720c */ /* 0x040fe20003f04270 */
[----:B------:R-:W-:Y:S01]  /*4080*/  HMMA.16816.F32.BF16 R44, R4, R64, R44 ;  /* 0x00000040042c723c */ /* 0x000fe2000004182c */
[----:B------:R-:W2:Y:S01]  /*4090*/  LDSM.16.M88.4 R64, [R2+0x5800] ;  /* 0x005800000240783b */ /* 0x000ea20000000200 */
[C---:B------:R-:W-:Y:S02]  /*40a0*/  ISETP.GT.AND P1, PT, R0.reuse, 0x1, PT ;  /* 0x000000010000780c */ /* 0x040fe40003f24270 */
[----:B------:R-:W-:Y:S01]  /*40b0*/  ISETP.GT.AND P2, PT, R0, 0x11, PT ;  /* 0x000000110000780c */ /* 0x000fe20003f44270 */
[----:B------:R-:W5:Y:S03]  /*40c0*/  LDSM.16.M88.4 R4, [R165+0x8000] ;  /* 0x00800000a504783b */ /* 0x000f660000000200 */
[C---:B-1----:R-:W-:Y:S08]  /*40d0*/  HMMA.16816.F32.BF16 R16, R12.reuse, R68, R24 ;  /* 0x000000440c10723c */ /* 0x042ff00000041818 */
[C---:B------:R-:W-:Y:S01]  /*40e0*/  HMMA.16816.F32.BF16 R28, R12.reuse, R70, R28 ;  /* 0x000000460c1c723c */ /* 0x040fe2000004181c */
[----:B------:R-:W-:Y:S07]  /*40f0*/  LDSM.16.M88.4 R68, [R3+0x5000] ;  /* 0x005000000344783b */ /* 0x000fee0000000200 */
[C---:B------:R-:W-:Y:S08]  /*4100*/  HMMA.16816.F32.BF16 R32, R12.reuse, R76, R32 ;  /* 0x0000004c0c20723c */ /* 0x040ff00000041820 */
[C---:B---3--:R-:W-:Y:S08]  /*4110*/  HMMA.16816.F32.BF16 R52, R12.reuse, R60, R52 ;  /* 0x0000003c0c34723c */ /* 0x048ff00000041834 */
[C---:B------:R-:W-:Y:S01]  /*4120*/  HMMA.16816.F32.BF16 R24, R12.reuse, R62, R20 ;  /* 0x0000003e0c18723c */ /* 0x040fe20000041814 */
[----:B------:R-:W1:Y:S07]  /*4130*/  LDSM.16.M88.4 R60, [R3+0x4800] ;  /* 0x00480000033c783b */ /* 0x000e6e0000000200 */
[C---:B------:R-:W-:Y:S01]  /*4140*/  HMMA.16816.F32.BF16 R40, R12.reuse, R78, R40 ;  /* 0x0000004e0c28723c */ /* 0x040fe20000041828 */
[----:B------:R3:W1:Y:S07]  /*4150*/  LDSM.16.M88.4 R76, [R3+0x5800] ;  /* 0x00580000034c783b */ /* 0x00066e0000000200 */
[C---:B------:R-:W-:Y:S08]  /*4160*/  HMMA.16816.F32.BF16 R44, R12.reuse, R84, R44 ;  /* 0x000000540c2c723c */ /* 0x040ff0000004182c */
[----:B------:R-:W-:Y:S08]  /*4170*/  HMMA.16816.F32.BF16 R48, R12, R86, R48 ;  /* 0x000000560c30723c */ /* 0x000ff00000041830 */
[C---:B----4-:R-:W-:Y:S08]  /*4180*/  HMMA.16816.F32.BF16 R16, R8.reuse, R80, R16 ;  /* 0x000000500810723c */ /* 0x050ff00000041810 */
[C---:B------:R-:W-:Y:S08]  /*4190*/  HMMA.16816.F32.BF16 R12, R8.reuse, R82, R28 ;  /* 0x00000052080c723c */ /* 0x040ff0000004181c */
[C---:B------:R-:W-:Y:S08]  /*41a0*/  HMMA.16816.F32.BF16 R20, R8.reuse, R36, R32 ;  /* 0x000000240814723c */ /* 0x040ff00000041820 */
[C---:B------:R-:W-:Y:S08]  /*41b0*/  HMMA.16816.F32.BF16 R28, R8.reuse, R38, R40 ;  /* 0x00000026081c723c */ /* 0x040ff00000041828 */
[C---:B------:R-:W-:Y:S08]  /*41c0*/  HMMA.16816.F32.BF16 R36, R8.reuse, R56, R44 ;  /* 0x000000380824723c */ /* 0x040ff0000004182c */
[C---:B------:R-:W-:Y:S08]  /*41d0*/  HMMA.16816.F32.BF16 R40, R8.reuse, R58, R48 ;  /* 0x0000003a0828723c */ /* 0x040ff00000041830 */
[C---:B--2---:R-:W-:Y:S08]  /*41e0*/  HMMA.16816.F32.BF16 R44, R8.reuse, R64, R52 ;  /* 0x00000040082c723c */ /* 0x044ff00000041834 */
[----:B------:R-:W-:Y:S08]  /*41f0*/  HMMA.16816.F32.BF16 R32, R8, R66, R24 ;  /* 0x000000420820723c */ /* 0x000ff00000041818 */
[C---:B-----5:R-:W-:Y:S08]  /*4200*/  HMMA.16816.F32.BF16 R24, R4.reuse, R72, R16 ;  /* 0x000000480418723c */ /* 0x060ff00000041810 */
[C---:B------:R-:W-:Y:S08]  /*4210*/  HMMA.16816.F32.BF16 R12, R4.reuse, R74, R12 ;  /* 0x0000004a040c723c */ /* 0x040ff0000004180c */
[C---:B-1----:R-:W-:Y:S08]  /*4220*/  HMMA.16816.F32.BF16 R8, R4.reuse, R60, R20 ;  /* 0x0000003c0408723c */ /* 0x042ff00000041814 */
[----:B------:R-:W-:Y:S01]  /*4230*/  HMMA.16816.F32.BF16 R16, R4, R62, R28 ;  /* 0x0000003e0410723c */ /* 0x000fe2000004181c */
[----:B------:R-:W-:-:S02]  /*4240*/  FSEL R26, R26, -INF , P0 ;  /* 0xff8000001a1a7808 */ /* 0x000fc40000000000 */
[----:B------:R-:W-:-:S04]  /*4250*/  FSEL R27, R27, -INF , P1 ;  /* 0xff8000001b1b7808 */ /* 0x000fc80000800000 */
[----:B---3--:R-:W-:Y:S01]  /*4260*/  FMNMX.FTZ R3, R26, R27, !PT ;  /* 0x0000001b1a037209 */ /* 0x008fe20007810000 */
[C---:B------:R-:W-:Y:S08]  /*4270*/  HMMA.16816.F32.BF16 R20, R4.reuse, R68, R36 ;  /* 0x000000440414723c */ /* 0x040ff00000041824 */
[----:B------:R-:W-:Y:S01]  /*4280*/  HMMA.16816.F32.BF16 R28, R4, R70, R40 ;  /* 0x00000046041c723c */ /* 0x000fe20000041828 */
[----:B------:R-:W-:-:S06]  /*4290*/  FSEL R9, R9, -INF , P2 ;  /* 0xff80000009097808 */ /* 0x000fcc0001000000 */
[----:B------:R-:W-:Y:S01]  /*42a0*/  FSEL R41, R11, -INF , P2 ;  /* 0xff8000000b297808 */ /* 0x000fe20001000000 */
[C---:B------:R-:W-:Y:S08]  /*42b0*/  HMMA.16816.F32.BF16 R44, R4.reuse, R76, R44 ;  /* 0x0000004c042c723c */ /* 0x040ff0000004182c */
[----:B------:R-:W-:Y:S07]  /*42c0*/  HMMA.16816.F32.BF16 R32, R4, R78, R32 ;  /* 0x0000004e0420723c */ /* 0x000fee0000041820 */
[----:B------:R-:W-:-:S02]  /*42d0*/  FSEL R7, R24, -INF , P0 ;  /* 0xff80000018077808 */ /* 0x000fc40000000000 */
[C---:B------:R-:W-:Y:S02]  /*42e0*/  ISETP.GT.AND P0, PT, R0.reuse, 0x8, PT ;  /* 0x000000080000780c */ /* 0x040fe40003f04270 */
[----:B------:R-:W-:Y:S02]  /*42f0*/  FSEL R6, R25, -INF , P1 ;  /* 0xff80000019067808 */ /* 0x000fe40000800000 */
[----:B------:R-:W-:Y:S02]  /*4300*/  ISETP.GT.AND P1, PT, R0, 0x9, PT ;  /* 0x000000090000780c */ /* 0x000fe40003f24270 */
[----:B------:R-:W-:Y:S02]  /*4310*/  FSEL R12, R12, -INF , P0 ;  /* 0xff8000000c0c7808 */ /* 0x000fe40000000000 */
[----:B------:R-:W-:Y:S02]  /*4320*/  FMNMX.FTZ R2, R7, R6, !PT ;  /* 0x0000000607027209 */ /* 0x000fe40007810000 */
[----:B------:R-:W-:-:S02]  /*4330*/  FSEL R24, R14, -INF , P0 ;  /* 0xff8000000e187808 */ /* 0x000fc40000000000 */
[----:B------:R-:W-:Y:S02]  /*4340*/  ISETP.GT.AND P0, PT, R0, 0x10, PT ;  /* 0x000000100000780c */ /* 0x000fe40003f04270 */
[----:B------:R-:W-:Y:S02]  /*4350*/  FSEL R13, R13, -INF , P1 ;  /* 0xff8000000d0d7808 */ /* 0x000fe40000800000 */
[----:B------:R-:W-:Y:S02]  /*4360*/  FMNMX.FTZ R2, R12, R2, !PT ;  /* 0x000000020c027209 */ /* 0x000fe40007810000 */
[----:B------:R-:W-:Y:S02]  /*4370*/  FSEL R25, R15, -INF , P1 ;  /* 0xff8000000f197808 */ /* 0x000fe40000800000 */
[----:B------:R-:W-:Y:S02]  /*4380*/  FMNMX.FTZ R3, R24, R3, !PT ;  /* 0x0000000318037209 */ /* 0x000fe40007810000 */
[----:B------:R-:W-:-:S02]  /*4390*/  FSEL R8, R8, -INF , P0 ;  /* 0xff80000008087808 */ /* 0x000fc40000000000 */
[----:B------:R-:W-:Y:S02]  /*43a0*/  FMNMX.FTZ R2, R13, R2, !PT ;  /* 0x000000020d027209 */ /* 0x000fe40007810000 */
[----:B------:R-:W-:Y:S02]  /*43b0*/  FSEL R40, R10, -INF , P0 ;  /* 0xff8000000a287808 */ /* 0x000fe40000000000 */
[----:B------:R-:W-:Y:S02]  /*43c0*/  FMNMX.FTZ R3, R25, R3, !PT ;  /* 0x0000000319037209 */ /* 0x000fe40007810000 */
[----:B------:R-:W-:Y:S02]  /*43d0*/  ISETP.GT.AND P1, PT, R0, 0x18, PT ;  /* 0x000000180000780c */ /* 0x000fe40003f24270 */
[----:B------:R-:W-:Y:S02]  /*43e0*/  FMNMX.FTZ R2, R8, R2, !PT ;  /* 0x0000000208027209 */ /* 0x000fe40007810000 */
[----:B------:R-:W-:-:S02]  /*43f0*/  FMNMX.FTZ R3, R40, R3, !PT ;  /* 0x0000000328037209 */ /* 0x000fc40007810000 */
[----:B------:R-:W-:Y:S02]  /*4400*/  ISETP.GT.AND P0, PT, R0, 0x19, PT ;  /* 0x000000190000780c */ /* 0x000fe40003f04270 */
[----:B------:R-:W-:Y:S02]  /*4410*/  FSEL R16, R16, -INF , P1 ;  /* 0xff80000010107808 */ /* 0x000fe40000800000 */
[----:B------:R-:W-:Y:S02]  /*4420*/  FMNMX.FTZ R2, R9, R2, !PT ;  /* 0x0000000209027209 */ /* 0x000fe40007810000 */
[----:B------:R-:W-:Y:S02]  /*4430*/  FSEL R18, R18, -INF , P1 ;  /* 0xff80000012127808 */ /* 0x000fe40000800000 */
[----:B------:R-:W-:Y:S02]  /*4440*/  FMNMX.FTZ R3, R41, R3, !PT ;  /* 0x0000000329037209 */ /* 0x000fe40007810000 */
[----:B------:R-:W-:-:S02]  /*4450*/  FSEL R17, R17, -INF , P0 ;  /* 0xff80000011117808 */ /* 0x000fc40000000000 */
[----:B------:R-:W-:Y:S02]  /*4460*/  ISETP.GT.AND P1, PT, R0, 0x20, PT ;  /* 0x000000200000780c */ /* 0x000fe40003f24270 */
[----:B------:R-:W-:Y:S02]  /*4470*/  FMNMX.FTZ R2, R16, R2, !PT ;  /* 0x0000000210027209 */ /* 0x000fe40007810000 */
[----:B------:R-:W-:Y:S02]  /*4480*/  FSEL R19, R19, -INF , P0 ;  /* 0xff80000013137808 */ /* 0x000fe40000000000 */
[----:B------:R-:W-:Y:S02]  /*4490*/  FMNMX.FTZ R3, R18, R3, !PT ;  /* 0x0000000312037209 */ /* 0x000fe40007810000 */
[----:B------:R-:W-:Y:S02]  /*44a0*/  ISETP.GT.AND P0, PT, R0, 0x21, PT ;  /* 0x000000210000780c */ /* 0x000fe40003f04270 */
[----:B------:R-:W-:-:S02]  /*44b0*/  FSEL R72, R20, -INF , P1 ;  /* 0xff80000014487808 */ /* 0x000fc40000800000 */
[----:B------:R-:W-:Y:S02]  /*44c0*/  FMNMX.FTZ R2, R17, R2, !PT ;  /* 0x0000000211027209 */ /* 0x000fe40007810000 */
[----:B------:R-:W-:Y:S02]  /*44d0*/  FSEL R75, R22, -INF , P1 ;  /* 0xff800000164b7808 */ /* 0x000fe40000800000 */
[----:B------:R-:W-:Y:S02]  /*44e0*/  FMNMX.FTZ R3, R19, R3, !PT ;  /* 0x0000000313037209 */ /* 0x000fe40007810000 */
[----:B------:R-:W-:Y:S02]  /*44f0*/  FSEL R70, R21, -INF , P0 ;  /* 0xff80000015467808 */ /* 0x000fe40000000000 */
[----:B------:R-:W-:Y:S02]  /*4500*/  ISETP.GT.AND P1, PT, R0, 0x28, PT ;  /* 0x000000280000780c */ /* 0x000fe40003f24270 */
        /* <DEDUP_REMOVED lines=8> */
[----:B------:R-:W-:Y:S02]  /*4590*/  FSEL R66, R29, -INF , P0 ;  /* 0xff8000001d427808 */ /* 0x000fe40000000000 */
[----:B------:R-:W-:Y:S02]  /*45a0*/  ISETP.GT.AND P1, PT, R0, 0x30, PT ;  /* 0x000000300000780c */ /* 0x000fe40003f24270 */
[----:B------:R-:W-:Y:S02]  /*45b0*/  FMNMX.FTZ R2, R68, R2, !PT ;  /* 0x0000000244027209 */ /* 0x000fe40007810000 */
[----:B------:R-:W-:Y:S02]  /*45c0*/  FSEL R71, R31, -INF , P0 ;  /* 0xff8000001f477808 */ /* 0x000fe40000000000 */
[----:B------:R-:W-:-:S02]  /*45d0*/  FMNMX.FTZ R3, R73, R3, !PT ;  /* 0x0000000349037209 */ /* 0x000fc40007810000 */
[----:B------:R-:W-:Y:S02]  /*45e0*/  ISETP.GT.AND P0, PT, R0, 0x31, PT ;  /* 0x000000310000780c */ /* 0x000fe40003f04270 */
[----:B------:R-:W-:Y:S02]  /*45f0*/  FSEL R69, R44, -INF , P1 ;  /* 0xff8000002c457808 */ /* 0x000fe40000800000 */
[----:B------:R-:W-:Y:S02]  /*4600*/  FMNMX.FTZ R2, R66, R2, !PT ;  /* 0x0000000242027209 */ /* 0x000fe40007810000 */
[----:B------:R-:W-:Y:S02]  /*4610*/  FSEL R153, R46, -INF , P1 ;  /* 0xff8000002e997808 */ /* 0x000fe40000800000 */
[----:B------:R-:W-:Y:S02]  /*4620*/  FMNMX.FTZ R3, R71, R3, !PT ;  /* 0x0000000347037209 */ /* 0x000fe40007810000 */
[----:B------:R-:W-:-:S02]  /*4630*/  FSEL R152, R47, -INF , P0 ;  /* 0xff8000002f987808 */ /* 0x000fc40000000000 */
[----:B------:R-:W-:Y:S02]  /*4640*/  FSEL R67, R45, -INF , P0 ;  /* 0xff8000002d437808 */ /* 0x000fe40000000000 */
[C---:B------:R-:W-:Y:S02]  /*4650*/  ISETP.GT.AND P1, PT, R0.reuse, 0x38, PT ;  /* 0x000000380000780c */ /* 0x040fe40003f24270 */
[----:B------:R-:W-:Y:S02]  /*4660*/  ISETP.GT.AND P0, PT, R0, 0x39, PT ;  /* 0x000000390000780c */ /* 0x000fe40003f04270 */
[----:B------:R-:W-:Y:S02]  /*4670*/  FMNMX.FTZ R0, R69, R2, !PT ;  /* 0x0000000245007209 */ /* 0x000fe40007810000 */
[----:B------:R-:W-:Y:S02]  /*4680*/  FMNMX.FTZ R2, R153, R3, !PT ;  /* 0x0000000399027209 */ /* 0x000fe40007810000 */
[----:B------:R-:W-:-:S02]  /*4690*/  FSEL R103, R34, -INF , P1 ;  /* 0xff80000022677808 */ /* 0x000fc40000800000 */
[----:B------:R-:W-:Y:S02]  /*46a0*/  FSEL R65, R32, -INF , P1 ;  /* 0xff80000020417808 */ /* 0x000fe40000800000 */
[----:B------:R-:W-:Y:S02]  /*46b0*/  FMNMX.FTZ R0, R67, R0, !PT ;  /* 0x0000000043007209 */ /* 0x000fe40007810000 */
[----:B------:R-:W-:Y:S02]  /*46c0*/  FMNMX.FTZ R2, R152, R2, !PT ;  /* 0x0000000298027209 */ /* 0x000fe40007810000 */
[----:B------:R-:W-:Y:S02]  /*46d0*/  FSEL R102, R35, -INF , P0 ;  /* 0xff80000023667808 */ /* 0x000fe40000000000 */
[----:B------:R-:W-:Y:S02]  /*46e0*/  FSEL R64, R33, -INF , P0 ;  /* 0xff80000021407808 */ /* 0x000fe40000000000 */
[----:B------:R-:W-:-:S02]  /*46f0*/  FMNMX.FTZ R0, R65, R0, !PT ;  /* 0x0000000041007209 */ /* 0x000fc40007810000 */
[----:B------:R-:W-:Y:S02]  /*4700*/  FMNMX.FTZ R2, R103, R2, !PT ;  /* 0x0000000267027209 */ /* 0x000fe40007810000 */
[----:B------:R-:W-:Y:S02]  /*4710*/  FMNMX.FTZ R0, R64, R0, !PT ;  /* 0x0000000040007209 */ /* 0x000fe40007810000 */
[----:B------:R-:W-:Y:S01]  /*4720*/  FMNMX.FTZ R4, R102, R2, !PT ;  /* 0x0000000266047209 */ /* 0x000fe20007810000 */
[----:B------:R-:W-:Y:S05]  /*4730*/  @!PT BRA `(.L_x_1583) ;  /* 0x000099600000f947 */ /* 0x000fea0003800000 */
[----:B------:R1:W2:Y:S02]  /*4740*/  SHFL.BFLY PT, R2, R0, 0x2, 0x1f ;  /* 0x0c401f0000027f89 */ /* 0x0002a400000e0000 */
.L_x_1673:
[----:B------:R-:W3:Y:S01]  /*4750*/  LDL R158, [R1] ;  /* 0x00000000019e7983 */ /* 0x000ee20000100800 */
[----:B-12---:R-:W-:Y:S01]  /*4760*/  FMNMX.FTZ R0, R0, R2, !PT ;  /* 0x0000000200007209 */ /* 0x006fe20007810000 */
[----:B------:R-:W-:-:S04]  /*4770*/  DEPBAR.LE SB0, 0x2 ;  /* 0x000080800000791a */ /* 0x000fc80000000000 */
[----:B------:R-:W1:Y:S01]  /*4780*/  SHFL.BFLY PT, R5, R4, 0x2, 0x1f ;  /* 0x0c401f0004057f89 */ /* 0x000e6200000e0000 */
[----:B------:R-:W-:Y:S03]  /*4790*/  BSSY B0, `(.L_x_1584) ;  /* 0x0000161000007945 */ /* 0x000fe60003800000 */
[----:B------:R-:W2:Y:S04]  /*47a0*/  SHFL.BFLY PT, R3, R0, 0x1, 0x1f ;  /* 0x0c201f0000037f89 */ /* 0x000ea800000e0000 */
[----:B------:R-:W-:Y:S01]  /*47b0*/  BAR.SYNC.DEFER_BLOCKING 0x0 ;  /* 0x0000000000007b1d */ /* 0x000fe20000010000 */
[----:B-1----:R-:W-:Y:S02]  /*47c0*/  FMNMX.FTZ R2, R4, R5, !PT ;  /* 0x0000000504027209 */ /* 0x002fe40007810000 */
[----:B--2---:R-:W-:-:S03]  /*47d0*/  FMNMX.FTZ R101, R0, R3, !PT ;  /* 0x0000000300657209 */ /* 0x004fc60007810000 */
[----:B------:R-:W1:Y:S01]  /*47e0*/  SHFL.BFLY PT, R4, R2, 0x1, 0x1f ;  /* 0x0c201f0002047f89 */ /* 0x000e6200000e0000 */
[C---:B------:R-:W-:Y:S01]  /*47f0*/  FSETP.NEU.FTZ.AND P0, PT, R101.reuse, -INF , PT ;  /* 0xff8000006500780b */ /* 0x040fe20003f1d000 */
[----:B------:R-:W-:Y:S02]  /*4800*/  FMUL.FTZ R0, R101, c[0x0][0x2d0] ;  /* 0x0000b40065007a20 */ /* 0x000fe40000410000 */
[----:B------:R-:W-:Y:S03]  /*4810*/  LDSM.16.MT88.4 R36, [R171] ;  /* 0x00000000ab24783b */ /* 0x000fe60000004200 */
[----:B------:R-:W-:Y:S01]  /*4820*/  FSEL R0, R0, RZ, P0 ;  /* 0x000000ff00007208 */ /* 0x000fe20000000000 */
[----:B------:R-:W-:Y:S04]  /*4830*/  LDSM.16.MT88.4 R28, [R208+0x800] ;  /* 0x00080000d01c783b */ /* 0x000fe80000004200 */
[----:B------:R-:W-:Y:S01]  /*4840*/  FFMA.FTZ R3, R7, c[0x0][0x2d0], -R0 ;  /* 0x0000b40007037a23 */ /* 0x000fe20000010800 */
[----:B------:R-:W-:Y:S03]  /*4850*/  LDSM.16.MT88.4 R32, [R170+0x800] ;  /* 0x00080000aa20783b */ /* 0x000fe60000004200 */
[----:B------:R2:W-:Y:S01]  /*4860*/  MUFU.EX2 R156, R3 ;  /* 0x00000003009c7308 */ /* 0x0005e20000000800 */
[----:B------:R-:W-:Y:S04]  /*4870*/  LDSM.16.MT88.4 R60, [R170+0x2000] ;  /* 0x00200000aa3c783b */ /* 0x000fe80000004200 */
[----:B------:R-:W-:Y:S01]  /*4880*/  LDSM.16.MT88.4 R56, [R211+0x2000] ;  /* 0x00200000d338783b */ /* 0x000fe20000004200 */
[----:B-1----:R-:W-:-:S04]  /*4890*/  FMNMX.FTZ R100, R2, R4, !PT ;  /* 0x0000000402647209 */ /* 0x002fc80007810000 */
[C---:B------:R-:W-:Y:S01]  /*48a0*/  FSETP.NEU.FTZ.AND P0, PT, R100.reuse, -INF , PT ;  /* 0xff8000006400780b */ /* 0x040fe20003f1d000 */
[----:B------:R-:W-:Y:S02]  /*48b0*/  FMUL.FTZ R2, R100, c[0x0][0x2d0] ;  /* 0x0000b40064027a20 */ /* 0x000fe40000410000 */
[----:B--2---:R-:W-:-:S03]  /*48c0*/  FFMA.FTZ R3, R6, c[0x0][0x2d0], -R0 ;  /* 0x0000b40006037a23 */ /* 0x004fc60000010800 */
[----:B------:R-:W-:Y:S01]  /*48d0*/  FSEL R2, R2, RZ, P0 ;  /* 0x000000ff02027208 */ /* 0x000fe20000000000 */
[----:B------:R-:W1:Y:S01]  /*48e0*/  LDSM.16.MT88.4 R4, [R208] ;  /* 0x00000000d004783b */ /* 0x000e620000004200 */
[----:B------:R2:W-:Y:S02]  /*48f0*/  MUFU.EX2 R150, R3 ;  /* 0x0000000300967308 */ /* 0x0005e40000000800 */
[----:B--2---:R-:W-:-:S06]  /*4900*/  FFMA.FTZ R3, R12, c[0x0][0x2d0], -R0 ;  /* 0x0000b4000c037a23 */ /* 0x004fcc0000010800 */
[----:B------:R2:W-:Y:S02]  /*4910*/  MUFU.EX2 R149, R3 ;  /* 0x0000000300957308 */ /* 0x0005e40000000800 */
[----:B--2---:R-:W-:Y:S02]  /*4920*/  FFMA.FTZ R3, R13, c[0x0][0x2d0], -R0 ;  /* 0x0000b4000d037a23 */ /* 0x004fe40000010800 */
[----:B------:R-:W2:Y:S04]  /*4930*/  LDSM.16.MT88.4 R12, [R170] ;  /* 0x00000000aa0c783b */ /* 0x000ea80000004200 */
[----:B------:R4:W5:Y:S02]  /*4940*/  MUFU.EX2 R157, R3 ;  /* 0x00000003009d7308 */ /* 0x0009640000000800 */
[----:B----4-:R-:W-:Y:S01]  /*4950*/  FFMA.FTZ R3, R26, c[0x0][0x2d0], -R2 ;  /* 0x0000b4001a037a23 */ /* 0x010fe20000010802 */
[----:B-----5:R-:W-:-:S05]  /*4960*/  F2FP.BF16.PACK_AB R10, R157, R149 ;  /* 0x000000959d0a723e */ /* 0x020fca00000010ff */
[----:B------:R4:W-:Y:S02]  /*4970*/  MUFU.EX2 R151, R3 ;  /* 0x0000000300977308 */ /* 0x0009e40000000800 */
[----:B----4-:R-:W-:-:S06]  /*4980*/  FFMA.FTZ R3, R27, c[0x0][0x2d0], -R2 ;  /* 0x0000b4001b037a23 */ /* 0x010fcc0000010802 */
[----:B------:R4:W-:Y:S02]  /*4990*/  MUFU.EX2 R148, R3 ;  /* 0x0000000300947308 */ /* 0x0009e40000000800 */
[----:B----4-:R-:W-:-:S06]  /*49a0*/  FFMA.FTZ R3, R24, c[0x0][0x2d0], -R2 ;  /* 0x0000b40018037a23 */ /* 0x010fcc0000010802 */
[----:B------:R4:W-:Y:S02]  /*49b0*/  MUFU.EX2 R155, R3 ;  /* 0x00000003009b7308 */ /* 0x0009e40000000800 */
[----:B----4-:R-:W-:-:S06]  /*49c0*/  FFMA.FTZ R3, R25, c[0x0][0x2d0], -R2 ;  /* 0x0000b40019037a23 */ /* 0x010fcc0000010802 */
[----:B------:R4:W5:Y:S02]  /*49d0*/  MUFU.EX2 R182, R3 ;  /* 0x0000000300b67308 */ /* 0x0009640000000800 */
[----:B----4-:R-:W-:Y:S01]  /*49e0*/  FFMA.FTZ R3, R8, c[0x0][0x2d0], -R0 ;  /* 0x0000b40008037a23 */ /* 0x010fe20000010800 */
[----:B------:R-:W-:Y:S02]  /*49f0*/  F2FP.BF16.PACK_AB R8, R150, R156 ;  /* 0x0000009c9608723e */ /* 0x000fe400000010ff */
[----:B-----5:R-:W-:-:S03]  /*4a00*/  F2FP.BF16.PACK_AB R11, R182, R155 ;  /* 0x0000009bb60b723e */ /* 0x020fc600000010ff */
[----:B------:R4:W-:Y:S02]  /*4a10*/  MUFU.EX2 R183, R3 ;  /* 0x0000000300b77308 */ /* 0x0009e40000000800 */
[----:B----4-:R-:W-:Y:S01]  /*4a20*/  FFMA.FTZ R3, R9, c[0x0][0x2d0], -R0 ;  /* 0x0000b40009037a23 */ /* 0x010fe20000010800 */
[----:B------:R-:W-:-:S05]  /*4a30*/  F2FP.BF16.PACK_AB R9, R148, R151 ;  /* 0x000000979409723e */ /* 0x000fca00000010ff */
[----:B------:R4:W5:Y:S02]  /*4a40*/  MUFU.EX2 R214, R3 ;  /* 0x0000000300d67308 */ /* 0x0009640000000800 */
[C---:B-1----:R-:W-:Y:S08]  /*4a50*/  HMMA.16816.F32.BF16 R24, R8.reuse, R4, RZ ;  /* 0x000000040818723c */ /* 0x042ff000000418ff */
[----:B------:R-:W-:Y:S01]  /*4a60*/  HMMA.16816.F32.BF16 R20, R8, R6, RZ ;  /* 0x000000060814723c */ /* 0x000fe200000418ff */
[----:B----4-:R-:W-:Y:S01]  /*4a70*/  FFMA.FTZ R3, R16, c[0x0][0x2d0], -R0 ;  /* 0x0000b40010037a23 */ /* 0x010fe20000010800 */
[----:B-----5:R-:W-:-:S03]  /*4a80*/  F2FP.BF16.PACK_AB R4, R214, R183 ;  /* 0x000000b7d604723e */ /* 0x020fc600000010ff */
[----:B------:R1:W-:Y:S03]  /*4a90*/  MUFU.EX2 R213, R3 ;  /* 0x0000000300d57308 */ /* 0x0003e60000000800 */
[C---:B--2---:R-:W-:Y:S08]  /*4aa0*/  HMMA.16816.F32.BF16 R52, R8.reuse, R12, RZ ;  /* 0x0000000c0834723c */ /* 0x044ff000000418ff */
[----:B------:R-:W-:Y:S01]  /*4ab0*/  HMMA.16816.F32.BF16 R44, R8, R14, RZ ;  /* 0x0000000e082c723c */ /* 0x000fe200000418ff */
[----:B-1----:R-:W-:-:S07]  /*4ac0*/  FFMA.FTZ R3, R17, c[0x0][0x2d0], -R0 ;  /* 0x0000b40011037a23 */ /* 0x002fce0000010800 */
[----:B------:R-:W-:Y:S01]  /*4ad0*/  HMMA.16816.F32.BF16 R12, R8, R38, RZ ;  /* 0x00000026080c723c */ /* 0x000fe200000418ff */
[----:B------:R1:W2:Y:S02]  /*4ae0*/  MUFU.EX2 R217, R3 ;  /* 0x0000000300d97308 */ /* 0x0002a40000000800 */
[----:B-1----:R-:W-:Y:S01]  /*4af0*/  FFMA.FTZ R3, R40, c[0x0][0x2d0], -R2 ;  /* 0x0000b40028037a23 */ /* 0x002fe20000010802 */
[----:B--2---:R-:W-:-:S05]  /*4b00*/  F2FP.BF16.PACK_AB R6, R217, R213 ;  /* 0x000000d5d906723e */ /* 0x004fca00000010ff */
[----:B------:R1:W-:Y:S01]  /*4b10*/  MUFU.EX2 R180, R3 ;  /* 0x0000000300b47308 */ /* 0x0003e20000000800 */
[----:B---3--:R-:W-:Y:S01]  /*4b20*/  LDSM.16.MT88.4 R48, [R158] ;  /* 0x000000009e30783b */ /* 0x008fe20000004200 */
[----:B-1----:R-:W-:-:S03]  /*4b30*/  FFMA.FTZ R3, R41, c[0x0][0x2d0], -R2 ;  /* 0x0000b40029037a23 */ /* 0x002fc60000010802 */
[----:B------:R-:W1:Y:S03]  /*4b40*/  LDSM.16.MT88.4 R40, [R171+0x800] ;  /* 0x00080000ab28783b */ /* 0x000e660000004200 */
[----:B------:R2:W3:Y:S02]  /*4b50*/  MUFU.EX2 R212, R3 ;  /* 0x0000000300d47308 */ /* 0x0004e40000000800 */
[----:B--2---:R-:W-:Y:S01]  /*4b60*/  FFMA.FTZ R3, R18, c[0x0][0x2d0], -R2 ;  /* 0x0000b40012037a23 */ /* 0x004fe20000010802 */
[----:B---3--:R-:W-:-:S05]  /*4b70*/  F2FP.BF16.PACK_AB R5, R212, R180 ;  /* 0x000000b4d405723e */ /* 0x008fca00000010ff */
[----:B------:R2:W-:Y:S02]  /*4b80*/  MUFU.EX2 R181, R3 ;  /* 0x0000000300b57308 */ /* 0x0005e40000000800 */
[----:B--2---:R-:W-:Y:S02]  /*4b90*/  FFMA.FTZ R3, R19, c[0x0][0x2d0], -R2 ;  /* 0x0000b40013037a23 */ /* 0x004fe40000010802 */
[----:B------:R-:W-:Y:S01]  /*4ba0*/  HMMA.16816.F32.BF16 R16, R8, R36, RZ ;  /* 0x000000240810723c */ /* 0x000fe200000418ff */
[----:B------:R-:W-:Y:S03]  /*4bb0*/  LDSM.16.MT88.4 R36, [R208+0x2800] ;  /* 0x00280000d024783b */ /* 0x000fe60000004200 */
        /* <DEDUP_REMOVED lines=12> */
[C---:B-1----:R-:W-:Y:S08]  /*4c80*/  HMMA.16816.F32.BF16 R140, R4.reuse, R40, R16 ;  /* 0x00000028048c723c */ /* 0x042ff00000041810 */
[----:B------:R-:W-:Y:S01]  /*4c90*/  HMMA.16816.F32.BF16 R136, R4, R42, R12 ;  /* 0x0000002a0488723c */ /* 0x000fe2000004180c */
[----:B------:R-:W1:Y:S01]  /*4ca0*/  LDSM.16.MT88.4 R40, [R170+0x2800] ;  /* 0x00280000aa28783b */ /* 0x000e620000004200 */
[----:B--2---:R-:W-:-:S04]  /*4cb0*/  FFMA.FTZ R3, R68, c[0x0][0x2d0], -R0 ;  /* 0x0000b40044037a23 */ /* 0x004fc80000010800 */
[----:B------:R2:W-:Y:S02]  /*4cc0*/  MUFU.EX2 R175, R3 ;  /* 0x0000000300af7308 */ /* 0x0005e40000000800 */
[----:B------:R-:W-:Y:S08]  /*4cd0*/  HMMA.16816.F32.BF16 R16, R8, R48, RZ ;  /* 0x000000300810723c */ /* 0x000ff000000418ff */
[----:B------:R-:W-:Y:S01]  /*4ce0*/  HMMA.16816.F32.BF16 R124, R4, R34, R44 ;  /* 0x00000022047c723c */ /* 0x000fe2000004182c */
[----:B------:R-:W-:Y:S01]  /*4cf0*/  LDSM.16.MT88.4 R44, [R211+0x2800] ;  /* 0x00280000d32c783b */ /* 0x000fe20000004200 */
[----:B--2---:R-:W-:-:S06]  /*4d00*/  FFMA.FTZ R3, R66, c[0x0][0x2d0], -R0 ;  /* 0x0000b40042037a23 */ /* 0x004fcc0000010800 */
[C---:B------:R-:W-:Y:S01]  /*4d10*/  HMMA.16816.F32.BF16 R12, R8.reuse, R50, RZ ;  /* 0x00000032080c723c */ /* 0x040fe200000418ff */
[----:B------:R-:W2:Y:S01]  /*4d20*/  LDSM.16.MT88.4 R48, [R171+0x2800] ;  /* 0x00280000ab30783b */ /* 0x000ea20000004200 */
[----:B------:R5:W1:Y:S06]  /*4d30*/  MUFU.EX2 R178, R3 ;  /* 0x0000000300b27308 */ /* 0x000a6c0000000800 */
[----:B------:R-:W-:Y:S08]  /*4d40*/  HMMA.16816.F32.BF16 R32, R8, R60, RZ ;  /* 0x0000003c0820723c */ /* 0x000ff000000418ff */
[----:B---3--:R-:W-:Y:S01]  /*4d50*/  HMMA.16816.F32.BF16 R108, R4, R24, R16 ;  /* 0x00000018046c723c */ /* 0x008fe20000041810 */
[----:B-----5:R-:W-:-:S04]  /*4d60*/  FFMA.FTZ R3, R75, c[0x0][0x2d0], -R2 ;  /* 0x0000b4004b037a23 */ /* 0x020fc80000010802 */
[----:B------:R3:W-:Y:S03]  /*4d70*/  MUFU.EX2 R159, R3 ;  /* 0x00000003009f7308 */ /* 0x0007e60000000800 */
[C---:B------:R-:W-:Y:S01]  /*4d80*/  HMMA.16816.F32.BF16 R28, R8.reuse, R62, RZ ;  /* 0x0000003e081c723c */ /* 0x040fe200000418ff */
[----:B------:R-:W5:Y:S07]  /*4d90*/  LDSM.16.MT88.4 R60, [R170+0x4000] ;  /* 0x00400000aa3c783b */ /* 0x000f6e0000004200 */
[----:B----4-:R-:W-:Y:S01]  /*4da0*/  HMMA.16816.F32.BF16 R16, R8, R20, RZ ;  /* 0x000000140810723c */ /* 0x010fe200000418ff */
[----:B---3--:R-:W-:-:S07]  /*4db0*/  FFMA.FTZ R3, R74, c[0x0][0x2d0], -R2 ;  /* 0x0000b4004a037a23 */ /* 0x008fce0000010802 */
[C---:B------:R-:W-:Y:S08]  /*4dc0*/  HMMA.16816.F32.BF16 R128, R4.reuse, R26, R12 ;  /* 0x0000001a0480723c */ /* 0x040ff0000004180c */
[----:B-1----:R-:W-:Y:S01]  /*4dd0*/  HMMA.16816.F32.BF16 R120, R4, R40, R32 ;  /* 0x000000280478723c */ /* 0x002fe20000041820 */
[----:B------:R-:W1:Y:S07]  /*4de0*/  LDSM.16.MT88.4 R32, [R208+0x4000] ;  /* 0x00400000d020783b */ /* 0x000e6e0000004200 */
[C---:B------:R-:W-:Y:S08]  /*4df0*/  HMMA.16816.F32.BF16 R24, R8.reuse, R54, RZ ;  /* 0x000000360818723c */ /* 0x040ff000000418ff */
[----:B------:R-:W-:Y:S08]  /*4e00*/  HMMA.16816.F32.BF16 R12, R8, R22, RZ ;  /* 0x00000016080c723c */ /* 0x000ff000000418ff */
[C---:B------:R-:W-:Y:S01]  /*4e10*/  HMMA.16816.F32.BF16 R104, R4.reuse, R42, R28 ;  /* 0x0000002a0468723c */ /* 0x040fe2000004181c */
[----:B------:R-:W3:Y:S07]  /*4e20*/  LDSM.16.MT88.4 R40, [R170+0x4800] ;  /* 0x00480000aa28783b */ /* 0x000eee0000004200 */
[----:B------:R-:W-:Y:S08]  /*4e30*/  HMMA.16816.F32.BF16 R112, R4, R36, R16 ;  /* 0x000000240470723c */ /* 0x000ff00000041810 */
[C---:B------:R-:W-:Y:S08]  /*4e40*/  HMMA.16816.F32.BF16 R16, R8.reuse, R58, RZ ;  /* 0x0000003a0810723c */ /* 0x040ff000000418ff */
[----:B------:R-:W-:Y:S08]  /*4e50*/  HMMA.16816.F32.BF16 R28, R8, R52, RZ ;  /* 0x00000034081c723c */ /* 0x000ff000000418ff */
[C---:B--2---:R-:W-:Y:S01]  /*4e60*/  HMMA.16816.F32.BF16 R88, R4.reuse, R50, R24 ;  /* 0x000000320458723c */ /* 0x044fe20000041818 */
[----:B------:R-:W2:Y:S07]  /*4e70*/  LDSM.16.MT88.4 R24, [R208+0x4800] ;  /* 0x00480000d018783b */ /* 0x000eae0000004200 */
[----:B------:R-:W-:Y:S08]  /*4e80*/  HMMA.16816.F32.BF16 R96, R4, R38, R12 ;  /* 0x000000260460723c */ /* 0x000ff0000004180c */
[----:B-----5:R-:W-:Y:S08]  /*4e90*/  HMMA.16816.F32.BF16 R12, R8, R60, RZ ;  /* 0x0000003c080c723c */ /* 0x020ff000000418ff */
[C---:B------:R-:W-:Y:S08]  /*4ea0*/  HMMA.16816.F32.BF16 R80, R4.reuse, R46, R16 ;  /* 0x0000002e0450723c */ /* 0x040ff00000041810 */
[----:B------:R-:W-:Y:S01]  /*4eb0*/  HMMA.16816.F32.BF16 R92, R4, R48, R28 ;  /* 0x00000030045c723c */ /* 0x000fe2000004181c */
[----:B------:R-:W4:Y:S07]  /*4ec0*/  LDSM.16.MT88.4 R28, [R171+0x4000] ;  /* 0x00400000ab1c783b */ /* 0x000f2e0000004200 */
[C---:B-1----:R-:W-:Y:S08]  /*4ed0*/  HMMA.16816.F32.BF16 R16, R8.reuse, R32, RZ ;  /* 0x000000200810723c */ /* 0x042ff000000418ff */
[----:B------:R-:W-:Y:S08]  /*4ee0*/  HMMA.16816.F32.BF16 R20, R8, R56, RZ ;  /* 0x000000380814723c */ /* 0x000ff000000418ff */
[----:B---3--:R-:W-:Y:S08]  /*4ef0*/  HMMA.16816.F32.BF16 R76, R4, R40, R12 ;  /* 0x00000028044c723c */ /* 0x008ff0000004180c */
[----:B------:R-:W-:Y:S08]  /*4f00*/  HMMA.16816.F32.BF16 R12, R8, R34, RZ ;  /* 0x00000022080c723c */ /* 0x000ff000000418ff */
[C---:B--2---:R-:W-:Y:S01]  /*4f10*/  HMMA.16816.F32.BF16 R48, R4.reuse, R24, R16 ;  /* 0x000000180430723c */ /* 0x044fe20000041810 */
[----:B------:R-:W1:Y:S07]  /*4f20*/  LDSM.16.MT88.4 R16, [R171+0x4800] ;  /* 0x00480000ab10783b */ /* 0x000e6e0000004200 */
[----:B------:R-:W-:Y:S08]  /*4f30*/  HMMA.16816.F32.BF16 R84, R4, R44, R20 ;  /* 0x0000002c0454723c */ /* 0x000ff00000041814 */
[----:B------:R-:W-:Y:S08]  /*4f40*/  HMMA.16816.F32.BF16 R20, R8, R62, RZ ;  /* 0x0000003e0814723c */ /* 0x000ff000000418ff */
[----:B------:R-:W-:Y:S08]  /*4f50*/  HMMA.16816.F32.BF16 R44, R4, R26, R12 ;  /* 0x0000001a042c723c */ /* 0x000ff0000004180c */
[----:B----4-:R-:W-:Y:S08]  /*4f60*/  HMMA.16816.F32.BF16 R12, R8, R28, RZ ;  /* 0x0000001c080c723c */ /* 0x010ff000000418ff */
[C---:B------:R-:W-:Y:S11]  /*4f70*/  HMMA.16816.F32.BF16 R60, R4.reuse, R42, R20 ;  /* 0x0000002a043c723c */ /* 0x040ff60000041814 */
[----:B------:R-:W-:Y:S05]  /*4f80*/  @!UPT UIADD3 URZ, URZ, URZ, URZ ;  /* 0x0000003f3f3ff290 */ /* 0x000fea000fffe03f */
[----:B-1----:R-:W-:Y:S08]  /*4f90*/  HMMA.16816.F32.BF16 R40, R4, R16, R12 ;  /* 0x000000100428723c */ /* 0x002ff0000004180c */
[----:B------:R-:W-:Y:S11]  /*4fa0*/  HMMA.16816.F32.BF16 R12, R8, R30, RZ ;  /* 0x0000001e080c723c */ /* 0x000ff600000418ff */
[----:B------:R-:W-:Y:S11]  /*4fb0*/  @!UPT UIADD3 URZ, URZ, URZ, URZ ;  /* 0x0000003f3f3ff290 */ /* 0x000ff6000fffe03f */
[----:B------:R-:W-:Y:S02]  /*4fc0*/  @!UPT UIADD3 URZ, URZ, URZ, URZ ;  /* 0x0000003f3f3ff290 */ /* 0x000fe4000fffe03f */
[----:B------:R-:W-:Y:S01]  /*4fd0*/  HMMA.16816.F32.BF16 R32, R4, R18, R12 ;  /* 0x000000120420723c */ /* 0x000fe2000004180c */
[----:B------:R1:W2:Y:S02]  /*4fe0*/  LDSM.16.MT88.4 R12, [R158+0x4000] ;  /* 0x004000009e0c783b */ /* 0x0002a40000004200 */
[----:B-1----:R1:W3:Y:S02]  /*4ff0*/  MUFU.EX2 R158, R3 ;  /* 0x00000003009e7308 */ /* 0x0022e40000000800 */
[----:B-1----:R-:W-:-:S03]  /*5000*/  FFMA.FTZ R3, R73, c[0x0][0x2d0], -R2 ;  /* 0x0000b40049037a23 */ /* 0x002fc60000010802 */
[C---:B--2---:R-:W-:Y:S08]  /*5010*/  HMMA.16816.F32.BF16 R16, R8.reuse, R12, RZ ;  /* 0x0000000c0810723c */ /* 0x044ff000000418ff */
[----:B------:R-:W-:Y:S01]  /*5020*/  HMMA.16816.F32.BF16 R8, R8, R14, RZ ;  /* 0x0000000e0808723c */ /* 0x000fe200000418ff */
[----:B------:R-:W1:Y:S11]  /*5030*/  LDSM.16.MT88.4 R12, [R211+0x4800] ;  /* 0x00480000d30c783b */ /* 0x000e760000004200 */
[----:B------:R-:W-:Y:S04]  /*5040*/  @!UPT UIADD3 URZ, URZ, URZ, URZ ;  /* 0x0000003f3f3ff290 */ /* 0x000fe8000fffe03f */
[C---:B-1----:R-:W-:Y:S07]  /*5050*/  HMMA.16816.F32.BF16 R20, R4.reuse, R12, R16 ;  /* 0x0000000c0414723c */ /* 0x042fee0000041810 */
[--C-:B------:R-:W-:Y:S01]  /*5060*/  FFMA.FTZ R13, R67, c[0x0][0x2d0], -R0.reuse ;  /* 0x0000b400430d7a23 */ /* 0x100fe20000010800 */
[----:B------:R-:W-:Y:S01]  /*5070*/  HMMA.16816.F32.BF16 R16, R4, R14, R8 ;  /* 0x0000000e0410723c */ /* 0x000fe20000041808 */
[----:B------:R-:W1:Y:S01]  /*5080*/  LDSM.16.MT88.4 R8, [R170+0x1000] ;  /* 0x00100000aa08783b */ /* 0x000e620000004200 */
[----:B------:R-:W-:-:S03]  /*5090*/  FFMA.FTZ R12, R65, c[0x0][0x2d0], -R0 ;  /* 0x0000b400410c7a23 */ /* 0x000fc60000010800 */
[----:B------:R-:W-:Y:S02]  /*50a0*/  MUFU.EX2 R13, R13 ;  /* 0x0000000d000d7308 */ /* 0x000fe40000000800 */
[----:B------:R-:W-:Y:S01]  /*50b0*/  FADD.FTZ R4, R156, R150 ;  /* 0x000000969c047221 */ /* 0x000fe20000010000 */
[----:B------:R-:W-:Y:S01]  /*50c0*/  F2FP.BF16.PACK_AB R6, R178, R175 ;  /* 0x000000afb206723e */ /* 0x000fe200000010ff */
[----:B------:R-:W-:Y:S01]  /*50d0*/  FFMA.FTZ R14, R69, c[0x0][0x2d0], -R0 ;  /* 0x0000b400450e7a23 */ /* 0x000fe20000010800 */
[----:B---3--:R-:W-:Y:S01]  /*50e0*/  F2FP.BF16.PACK_AB R5, R158, R159 ;  /* 0x0000009f9e05723e */ /* 0x008fe200000010ff */
[----:B------:R-:W-:Y:S02]  /*50f0*/  FADD.FTZ R4, R149, R4 ;  /* 0x0000000495047221 */ /* 0x000fe40000010000 */
[----:B------:R2:W-:Y:S01]  /*5100*/  MUFU.EX2 R156, R3 ;  /* 0x00000003009c7308 */ /* 0x0005e20000000800 */
[----:B------:R-:W-:Y:S02]  /*5110*/  FFMA.FTZ R0, R64, c[0x0][0x2d0], -R0 ;  /* 0x0000b40040007a23 */ /* 0x000fe40000010800 */
[----:B------:R-:W-:Y:S01]  /*5120*/  FADD.FTZ R15, R157, R4 ;  /* 0x000000049d0f7221 */ /* 0x000fe20000010000 */
[----:B------:R-:W-:-:S04]  /*5130*/  F2FP.BF16.PACK_AB R4, R176, R161 ;  /* 0x000000a1b004723e */ /* 0x000fc800000010ff */
[----:B------:R3:W-:Y:S01]  /*5140*/  MUFU.EX2 R179, R0 ;  /* 0x0000000000b37308 */ /* 0x0007e20000000800 */
[----:B--2---:R-:W-:-:S07]  /*5150*/  FFMA.FTZ R3, R71, c[0x0][0x2d0], -R2 ;  /* 0x0000b40047037a23 */ /* 0x004fce0000010802 */
[----:B------:R-:W-:Y:S01]  /*5160*/  MUFU.EX2 R14, R14 ;  /* 0x0000000e000e7308 */ /* 0x000fe20000000800 */
[----:B---3--:R-:W-:-:S07]  /*5170*/  FFMA.FTZ R0, R153, c[0x0][0x2d0], -R2 ;  /* 0x0000b40099007a23 */ /* 0x008fce0000010802 */
[----:B------:R-:W2:Y:S08]  /*5180*/  MUFU.EX2 R160, R3 ;  /* 0x0000000300a07308 */ /* 0x000eb00000000800 */
[----:B------:R-:W3:Y:S01]  /*5190*/  MUFU.EX2 R12, R12 ;  /* 0x0000000c000c7308 */ /* 0x000ee20000000800 */
[----:B--2---:R-:W-:Y:S01]  /*51a0*/  F2FP.BF16.PACK_AB R7, R160, R156 ;  /* 0x0000009ca007723e */ /* 0x004fe200000010ff */
[----:B------:R-:W-:-:S04]  /*51b0*/  FADD.FTZ R3, R151, R148 ;  /* 0x0000009497037221 */ /* 0x000fc80000010000 */
[----:B------:R-:W-:Y:S02]  /*51c0*/  FADD.FTZ R3, R155, R3 ;  /* 0x000000039b037221 */ /* 0x000fe40000010000 */
        /* <DEDUP_REMOVED lines=18> */
[C---:B-1----:R-:W-:Y:S01]  /*52f0*/  HMMA.16816.F32.BF16 R68, R4.reuse, R8, R112 ;  /* 0x000000080444723c */ /* 0x042fe20000041870 */
[----:B------:R-:W-:Y:S07]  /*5300*/  LDSM.16.MT88.4 R112, [R171+0x1800] ;  /* 0x00180000ab70783b */ /* 0x000fee0000004200 */
[----:B------:R-:W-:Y:S01]  /*5310*/  HMMA.16816.F32.BF16 R72, R4, R10, R96 ;  /* 0x0000000a0448723c */ /* 0x000fe20000041860 */
[----:B------:R-:W1:Y:S06]  /*5320*/  LDSM.16.MT88.4 R8, [R171+0x3000] ;  /* 0x00300000ab08783b */ /* 0x000e6c0000004200 */
[----:B------:R-:W-:-:S02]  /*5330*/  F2FP.BF16.PACK_AB R96, R13, R14 ;  /* 0x0000000e0d60723e */ /* 0x000fc400000010ff */
[----:B---3--:R-:W-:Y:S01]  /*5340*/  F2FP.BF16.PACK_AB R98, R179, R12 ;  /* 0x0000000cb362723e */ /* 0x008fe200000010ff */
        /* <DEDUP_REMOVED lines=13> */
[C---:B-1----:R-:W-:Y:S01]  /*5420*/  HMMA.16816.F32.BF16 R92, R4.reuse, R8, R40 ;  /* 0x00000008045c723c */ /* 0x042fe20000041828 */
[----:B------:R-:W-:Y:S07]  /*5430*/  LDSM.16.MT88.4 R40, [R170+0x3800] ;  /* 0x00380000aa28783b */ /* 0x000fee0000004200 */
[C---:B------:R-:W-:Y:S01]  /*5440*/  HMMA.16816.F32.BF16 R32, R4.reuse, R10, R32 ;  /* 0x0000000a0420723c */ /* 0x040fe20000041820 */
[----:B------:R-:W1:Y:S07]  /*5450*/  LDSM.16.MT88.4 R8, [R211+0x5000] ;  /* 0x00500000d308783b */ /* 0x000e6e0000004200 */
[C---:B-1----:R-:W-:Y:S01]  /*5460*/  HMMA.16816.F32.BF16 R20, R4.reuse, R8, R20 ;  /* 0x000000080414723c */ /* 0x042fe20000041814 */
[----:B------:R1:W-:Y:S07]  /*5470*/  MUFU.EX2 R9, R0 ;  /* 0x0000000000097308 */ /* 0x0003ee0000000800 */
[----:B------:R-:W-:Y:S07]  /*5480*/  HMMA.16816.F32.BF16 R16, R4, R10, R16 ;  /* 0x0000000a0410723c */ /* 0x000fee0000041810 */
[----:B------:R-:W-:-:S02]  /*5490*/  FADD.FTZ R4, R182, R3 ;  /* 0x00000003b6047221 */ /* 0x000fc40000010000 */
[--C-:B-1----:R-:W-:Y:S02]  /*54a0*/  FFMA.FTZ R0, R152, c[0x0][0x2d0], -R2.reuse ;  /* 0x0000b40098007a23 */ /* 0x102fe40000010802 */
[--C-:B------:R-:W-:Y:S02]  /*54b0*/  FFMA.FTZ R3, R103, c[0x0][0x2d0], -R2.reuse ;  /* 0x0000b40067037a23 */ /* 0x100fe40000010802 */
[----:B------:R-:W-:Y:S01]  /*54c0*/  FFMA.FTZ R2, R102, c[0x0][0x2d0], -R2 ;  /* 0x0000b40066027a23 */ /* 0x000fe20000010802 */
[----:B------:R-:W1:Y:S01]  /*54d0*/  MUFU.EX2 R10, R0 ;  /* 0x00000000000a7308 */ /* 0x000e620000000800 */
[----:B------:R-:W-:-:S07]  /*54e0*/  FADD.FTZ R4, R180, R4 ;  /* 0x00000004b4047221 */ /* 0x000fce0000010000 */
[----:B------:R-:W-:Y:S08]  /*54f0*/  MUFU.EX2 R8, R3 ;  /* 0x0000000300087308 */ /* 0x000ff00000000800 */
[----:B------:R-:W2:Y:S01]  /*5500*/  MUFU.EX2 R184, R2 ;  /* 0x0000000200b87308 */ /* 0x000ea20000000800 */
[----:B-1----:R-:W-:Y:S01]  /*5510*/  F2FP.BF16.PACK_AB R97, R10, R9 ;  /* 0x000000090a61723e */ /* 0x002fe200000010ff */
[----:B------:R-:W-:Y:S01]  /*5520*/  FADD.FTZ R0, R183, R15 ;  /* 0x0000000fb7007221 */ /* 0x000fe20000010000 */
[----:B--2---:R-:W-:-:S03]  /*5530*/  F2FP.BF16.PACK_AB R99, R184, R8 ;  /* 0x00000008b863723e */ /* 0x004fc600000010ff */
[----:B------:R-:W-:Y:S02]  /*5540*/  FADD.FTZ R2, R214, R0 ;  /* 0x00000000d6027221 */ /* 0x000fe40000010000 */
[----:B------:R-:W-:Y:S02]  /*5550*/  FADD.FTZ R0, R212, R4 ;  /* 0x00000004d4007221 */ /* 0x000fe40000010000 */
[----:B------:R-:W-:Y:S01]  /*5560*/  LDSM.16.MT88.4 R4, [R211+0x5800] ;  /* 0x00580000d304783b */ /* 0x000fe20000004200 */
[----:B------:R-:W-:Y:S01]  /*5570*/  FADD.FTZ R2, R213, R2 ;  /* 0x00000002d5027221 */ /* 0x000fe20000010000 */
[----:B------:R-:W-:Y:S01]  /*5580*/  HMMA.16816.F32.BF16 R116, R96, R112, R116 ;  /* 0x000000706074723c */ /* 0x000fe20000041874 */
[----:B------:R-:W-:Y:S02]  /*5590*/  FADD.FTZ R0, R181, R0 ;  /* 0x00000000b5007221 */ /* 0x000fe40000010000 */
[----:B------:R-:W-:Y:S02]  /*55a0*/  FADD.FTZ R2, R217, R2 ;  /* 0x00000002d9027221 */ /* 0x000fe40000010000 */
[----:B------:R-:W-:-:S02]  /*55b0*/  FADD.FTZ R0, R216, R0 ;  /* 0x00000000d8007221 */ /* 0x000fc40000010000 */
[----:B------:R-:W-:Y:S01]  /*55c0*/  FADD.FTZ R2, R161, R2 ;  /* 0x00000002a1027221 */ /* 0x000fe20000010000 */
[C---:B------:R-:W-:Y:S01]  /*55d0*/  HMMA.16816.F32.BF16 R112, R96.reuse, R114, R36 ;  /* 0x000000726070723c */ /* 0x040fe20000041824 */
[----:B------:R-:W-:Y:S02]  /*55e0*/  FADD.FTZ R0, R159, R0 ;  /* 0x000000009f007221 */ /* 0x000fe40000010000 */
[----:B------:R-:W-:Y:S02]  /*55f0*/  FADD.FTZ R2, R176, R2 ;  /* 0x00000002b0027221 */ /* 0x000fe40000010000 */
[----:B------:R-:W-:Y:S02]  /*5600*/  FADD.FTZ R0, R158, R0 ;  /* 0x000000009e007221 */ /* 0x000fe40000010000 */
[----:B------:R-:W-:Y:S01]  /*5610*/  FADD.FTZ R3, R175, R2 ;  /* 0x00000002af037221 */ /* 0x000fe20000010000 */
[----:B------:R-:W-:Y:S01]  /*5620*/  HMMA.16816.F32.BF16 R36, R96, R40, R56 ;  /* 0x000000286024723c */ /* 0x000fe20000041838 */
[----:B------:R-:W-:Y:S01]  /*5630*/  LDSM.16.MT88.4 R56, [R171+0x3800] ;  /* 0x00380000ab38783b */ /* 0x000fe20000004200 */
[----:B------:R-:W-:-:S02]  /*5640*/  FADD.FTZ R2, R156, R0 ;  /* 0x000000009c027221 */ /* 0x000fc40000010000 */
[----:B------:R-:W-:Y:S01]  /*5650*/  FADD.FTZ R0, R178, R3 ;  /* 0x00000003b2007221 */ /* 0x000fe20000010000 */
[----:B------:R-:W-:Y:S01]  /*5660*/  IADD3 R3, R154, -0x3, RZ ;  /* 0xfffffffd9a037810 */ /* 0x000fe20007ffe0ff */
[----:B------:R-:W-:Y:S02]  /*5670*/  FADD.FTZ R2, R160, R2 ;  /* 0x00000002a0027221 */ /* 0x000fe40000010000 */
[----:B------:R-:W-:Y:S01]  /*5680*/  HMMA.16816.F32.BF16 R44, R96, R48, R68 ;  /* 0x00000030602c723c */ /* 0x000fe20000041844 */
[----:B------:R-:W-:Y:S01]  /*5690*/  ISETP.GE.AND P0, PT, R3, R187, PT ;  /* 0x000000bb0300720c */ /* 0x000fe20003f06270 */
[----:B------:R-:W-:Y:S02]  /*56a0*/  FADD.FTZ R0, R14, R0 ;  /* 0x000000000e007221 */ /* 0x000fe40000010000 */
[----:B------:R-:W-:Y:S02]  /*56b0*/  FADD.FTZ R2, R9, R2 ;  /* 0x0000000209027221 */ /* 0x000fe40000010000 */
[----:B------:R-:W-:-:S02]  /*56c0*/  FADD.FTZ R0, R13, R0 ;  /* 0x000000000d007221 */ /* 0x000fc40000010000 */
[C---:B------:R-:W-:Y:S01]  /*56d0*/  HMMA.16816.F32.BF16 R40, R96.reuse, R42, R64 ;  /* 0x0000002a6028723c */ /* 0x040fe20000041840 */
[----:B------:R-:W1:Y:S01]  /*56e0*/  LDSM.16.MT88.4 R64, [R211+0x3800] ;  /* 0x00380000d340783b */ /* 0x000e620000004200 */
[----:B------:R-:W-:Y:S02]  /*56f0*/  FADD.FTZ R2, R10, R2 ;  /* 0x000000020a027221 */ /* 0x000fe40000010000 */
[----:B------:R-:W-:Y:S02]  /*5700*/  FADD.FTZ R0, R12, R0 ;  /* 0x000000000c007221 */ /* 0x000fe40000010000 */
[----:B------:R-:W-:Y:S02]  /*5710*/  FADD.FTZ R2, R8, R2 ;  /* 0x0000000208027221 */ /* 0x000fe40000010000 */
[----:B------:R-:W-:Y:S01]  /*5720*/  HMMA.16816.F32.BF16 R48, R96, R50, R72 ;  /* 0x000000326030723c */ /* 0x000fe20000041848 */
[----:B------:R-:W2:Y:S01]  /*5730*/  LDSM.16.MT88.4 R72, [R170+0x5800] ;  /* 0x00580000aa48783b */ /* 0x000ea20000004200 */
[----:B------:R-:W-:-:S02]  /*5740*/  FADD.FTZ R179, R179, R0 ;  /* 0x00000000b3b37221 */ /* 0x000fc40000010000 */
[----:B------:R-:W-:-:S04]  /*5750*/  FADD.FTZ R184, R184, R2 ;  /* 0x00000002b8b87221 */ /* 0x000fc80000010000 */
[C---:B------:R-:W-:Y:S08]  /*5760*/  HMMA.16816.F32.BF16 R108, R96.reuse, R104, R108 ;  /* 0x00000068606c723c */ /* 0x040ff0000004186c */
[C---:B------:R-:W-:Y:S08]  /*5770*/  HMMA.16816.F32.BF16 R104, R96.reuse, R106, R52 ;  /* 0x0000006a6068723c */ /* 0x040ff00000041834 */
        /* <DEDUP_REMOVED lines=8> */
[C---:B------:R-:W-:Y:S08]  /*5800*/  HMMA.16816.F32.BF16 R52, R96.reuse, R56, R148 ;  /* 0x000000386034723c */ /* 0x040ff00000041894 */
[C---:B------:R-:W-:Y:S08]  /*5810*/  HMMA.16816.F32.BF16 R128, R96.reuse, R130, R24 ;  /* 0x000000826080723c */ /* 0x040ff00000041818 */
[C---:B-1----:R-:W-:Y:S08]  /*5820*/  HMMA.16816.F32.BF16 R84, R96.reuse, R88, R92 ;  /* 0x000000586054723c */ /* 0x042ff0000004185c */
[C---:B--2---:R-:W-:Y:S08]  /*5830*/  HMMA.16816.F32.BF16 R76, R96.reuse, R80, R144 ;  /* 0x00000050604c723c */ /* 0x044ff00000041890 */
[C---:B------:R-:W-:Y:S08]  /*5840*/  HMMA.16816.F32.BF16 R120, R96.reuse, R122, R28 ;  /* 0x0000007a6078723c */ /* 0x040ff0000004181c */
[C---:B------:R-:W-:Y:S08]  /*5850*/  HMMA.16816.F32.BF16 R56, R96.reuse, R58, R140 ;  /* 0x0000003a6038723c */ /* 0x040ff0000004188c */
[C---:B------:R-:W-:Y:S08]  /*5860*/  HMMA.16816.F32.BF16 R80, R96.reuse, R82, R136 ;  /* 0x000000526050723c */ /* 0x040ff00000041888 */
[C---:B------:R-:W-:Y:S08]  /*5870*/  HMMA.16816.F32.BF16 R88, R96.reuse, R90, R32 ;  /* 0x0000005a6058723c */ /* 0x040ff00000041820 */
[C---:B------:R-:W-:Y:S08]  /*5880*/  HMMA.16816.F32.BF16 R92, R96.reuse, R4, R20 ;  /* 0x00000004605c723c */ /* 0x040ff00000041814 */
[----:B------:R-:W-:Y:S01]  /*5890*/  HMMA.16816.F32.BF16 R96, R96, R6, R16 ;  /* 0x000000066060723c */ /* 0x000fe20000041810 */
[----:B------:R-:W-:Y:S07]  /*58a0*/  @!UPT UIADD3 URZ, URZ, URZ, URZ ;  /* 0x0000003f3f3ff290 */ /* 0x000fee000fffe03f */
[----:B------:R-:W-:Y:S11]  /*58b0*/  @!P0 BRA `(.L_x_1585) ;  /* 0x000004e000008947 */ /* 0x000ff60003800000 */
[----:B------:R-:W-:Y:S01]  /*58c0*/  IMAD.MOV.U32 R157, RZ, RZ, c[0x0][0x2b8] ;  /* 0x0000ae00ff9d7624 */ /* 0x000fe200078e00ff */
[----:B------:R-:W-:Y:S01]  /*58d0*/  IADD3 R0, R154, -0x1, RZ ;  /* 0xffffffff9a007810 */ /* 0x000fe20007ffe0ff */
[----:B------:R-:W-:-:S03]  /*58e0*/  IMAD.MOV.U32 R173, RZ, RZ, RZ ;  /* 0x000000ffffad7224 */ /* 0x000fc600078e00ff */
[----:B------:R-:W-:Y:S01]  /*58f0*/  ISETP.NE.AND P1, PT, R157, 0x1, PT ;  /* 0x000000019d00780c */ /* 0x000fe20003f25270 */
[----:B------:R-:W-:-:S05]  /*5900*/  IMAD R0, R0, 0x40, R194 ;  /* 0x0000004000007824 */ /* 0x000fca00078e02c2 */
        /* <DEDUP_REMOVED lines=10> */
[----:B------:R-:W-:Y:S01]  /*59b0*/  SHF.R.S32.HI R157, RZ, 0x1f, R186 ;  /* 0x0000001fff9d7819 */ /* 0x000fe200000114ba */
[----:B------:R-:W-:Y:S01]  /*59c0*/  IMAD.SHL.U32 R18, R186, 0x2, RZ ;  /* 0x00000002ba127824 */ /* 0x000fe200078e00ff */
[----:B------:R-:W-:Y:S01]  /*59d0*/  SHF.R.S32.HI R7, RZ, 0x1f, R185 ;  /* 0x0000001fff077819 */ /* 0x000fe200000114b9 */
[----:B------:R-:W-:Y:S01]  /*59e0*/  IMAD R174, R0, c[0x0][0x2b8], R2 ;  /* 0x0000ae0000ae7a24 */ /* 0x000fe200078e0202 */
[----:B------:R-:W-:Y:S01]  /*59f0*/  SHF.R.S32.HI R6, RZ, 0x1f, R177 ;  /* 0x0000001fff067819 */ /* 0x000fe200000114b1 */
[----:B------:R-:W-:Y:S01]  /*5a00*/  IMAD.SHL.U32 R17, R185, 0x2, RZ ;  /* 0x00000002b9117824 */ /* 0x000fe200078e00ff */
[----:B------:R-:W-:Y:S01]  /*5a10*/  SHF.L.U64.HI R15, R186, 0x1, R157 ;  /* 0x00000001ba0f7819 */ /* 0x000fe2000001029d */
[----:B------:R-:W-:Y:S01]  /*5a20*/  IMAD.WIDE.U32 R2, R174, c[0x0][0x1e0], RZ ;  /* 0x00007800ae027a25 */ /* 0x000fe200078e00ff */
[----:B------:R-:W-:-:S02]  /*5a30*/  SHF.R.S32.HI R0, RZ, 0x1f, R174 ;  /* 0x0000001fff007819 */ /* 0x000fc400000114ae */
[----:B------:R-:W-:Y:S01]  /*5a40*/  SHF.L.U64.HI R14, R185, 0x1, R7 ;  /* 0x00000001b90e7819 */ /* 0x000fe20000010207 */
[C---:B------:R-:W-:Y:S01]  /*5a50*/  IMAD.SHL.U32 R16, R177.reuse, 0x2, RZ ;  /* 0x00000002b1107824 */ /* 0x040fe200078e00ff */
[----:B------:R-:W-:Y:S01]  /*5a60*/  SHF.L.U64.HI R13, R177, 0x1, R6 ;  /* 0x00000001b10d7819 */ /* 0x000fe20000010206 */
        /* <DEDUP_REMOVED lines=13> */
.L_x_1674:
[----:B------:R-:W-:Y:S05]  /*5b40*/  BRA.DIV ~URZ, `(.L_x_1587) ;  /* 0x000086227f007947 */ /* 0x000fea000b800000 */
[----:B------:R-:W3:Y:S01]  /*5b50*/  SHFL.IDX PT, R0, R12, RZ, 0x181f ;  /* 0x00181fff0c007589 */ /* 0x000ee200000e0000 */
[----:B------:R-:W-:Y:S01]  /*5b60*/  IMAD.MOV.U32 R5, RZ, RZ, R252 ;  /* 0x000000ffff057224 */ /* 0x000fe200078e00fc */
[----:B------:R-:W-:Y:S02]  /*5b70*/  SEL R11, RZ, 0x10, P5 ;  /* 0x00000010ff0b7807 */ /* 0x000fe40002800000 */
[C---:B---3--:R-:W-:Y:S02]  /*5b80*/  IADD3 R2, P0, R0.reuse, R16, RZ ;  /* 0x0000001000027210 */ /* 0x048fe40007f1e0ff */
[----:B------:R-:W-:-:S03]  /*5b90*/  IADD3 R8, P1, R0, R17, RZ ;  /* 0x0000001100087210 */ /* 0x000fc60007f3e0ff */
[----:B--2---:R-:W-:Y:S01]  /*5ba0*/  IMAD.X R3, R4, 0x1, R13, P0 ;  /* 0x0000000104037824 */ /* 0x004fe200000e060d */
[----:B------:R-:W-:Y:S01]  /*5bb0*/  IADD3 R6, P0, R0, R18, RZ ;  /* 0x0000001200067210 */ /* 0x000fe20007f1e0ff */
[C---:B------:R-:W-:Y:S01]  /*5bc0*/  IMAD.X R9, R4.reuse, 0x1, R14, P1 ;  /* 0x0000000104097824 */ /* 0x040fe200008e060e */
[----:B------:R-:W2:Y:S03]  /*5bd0*/  SHFL.IDX PT, R0, R12, 0x1, 0x181f ;  /* 0x00381f000c007f89 */ /* 0x000ea600000e0000 */
[----:B------:R-:W-:Y:S01]  /*5be0*/  IMAD.X R7, R4, 0x1, R15, P0 ;  /* 0x0000000104077824 */ /* 0x000fe200000e060f */
[----:B------:R-:W-:Y:S01]  /*5bf0*/  @!PT LDS RZ, [RZ] ;  /* 0x00000000fffff984 */ /* 0x000fe20000000800 */
[----:B------:R3:W-:Y:S04]  /*5c00*/  LDGSTS.E.BYPASS.LTC128B.128 [R188+0xc100], [R2.64], !P5 ;  /* 0x0c10000002bc7fae */ /* 0x0007e8000e901d46 */
[----:B------:R3:W-:Y:S04]  /*5c10*/  LDGSTS.E.BYPASS.LTC128B.128 [R188+0xe100], [R8.64], !P4 ;  /* 0x0e10000008bc7fae */ /* 0x0007e8000e101d46 */
[----:B------:R3:W-:Y:S04]  /*5c20*/  LDGSTS.E.BYPASS.LTC128B.128 [R188+0x10100], [R6.64], !P6 ;  /* 0x1010000006bc7fae */ /* 0x0007e8000f101d46 */
[----:B------:R4:W1:Y:S02]  /*5c30*/  SHFL.IDX PT, R4, R10, 0x1, 0x181f ;  /* 0x00381f000a047f89 */ /* 0x00086400000e0000 */
[----:B-1--4-:R-:W-:-:S02]  /*5c40*/  SEL R10, RZ, 0x10, P4 ;  /* 0x00000010ff0a7807 */ /* 0x012fc40002000000 */
.L_x_1675:
[----:B--23--:R-:W-:Y:S02]  /*5c50*/  IADD3 R2, -R11, 0x10, RZ ;  /* 0x000000100b027810 */ /* 0x00cfe40007ffe1ff */
[----:B------:R-:W-:-:S02]  /*5c60*/  IADD3 R3, -R10, 0x10, RZ ;  /* 0x000000100a037810 */ /* 0x000fc40007ffe1ff */
[----:B------:R-:W-:-:S04]  /*5c70*/  LOP3.LUT R2, R2, 0xf, RZ, 0xc0, !PT ;  /* 0x0000000f02027812 */ /* 0x000fc800078ec0ff */
[----:B------:R-:W-:Y:S02]  /*5c80*/  IADD3 R8, P1, P0, R2, R0, R16 ;  /* 0x0000000002087210 */ /* 0x000fe4000783e010 */
[----:B------:R-:W-:Y:S02]  /*5c90*/  LOP3.LUT R2, R3, 0xf, RZ, 0xc0, !PT ;  /* 0x0000000f03027812 */ /* 0x000fe400078ec0ff */
[----:B------:R-:W-:Y:S02]  /*5ca0*/  IADD3 R3, -R5, 0x10, RZ ;  /* 0x0000001005037810 */ /* 0x000fe40007ffe1ff */
[----:B------:R-:W-:Y:S02]  /*5cb0*/  IADD3.X R9, RZ, R4, R13, P1, P0 ;  /* 0x00000004ff097210 */ /* 0x000fe40000fe040d */
[----:B------:R-:W-:Y:S02]  /*5cc0*/  IADD3 R6, P1, P0, R2, R0, R17 ;  /* 0x0000000002067210 */ /* 0x000fe4000783e011 */
[----:B------:R-:W-:-:S02]  /*5cd0*/  LOP3.LUT R2, R3, 0xf, RZ, 0xc0, !PT ;  /* 0x0000000f03027812 */ /* 0x000fc400078ec0ff */
        /* <DEDUP_REMOVED lines=12> */
.L_x_1585:
[----:B------:R-:W-:Y:S05]  /*5da0*/  BSYNC B0 ;  /* 0x0000000000007941 */ /* 0x000fea0003800000 */
.L_x_1584:
[----:B------:R-:W-:Y:S01]  /*5db0*/  IADD3 R0, R154, -0x2, RZ ;  /* 0xfffffffe9a007810 */ /* 0x000fe20007ffe0ff */
[----:B------:R-:W0:Y:S03]  /*5dc0*/  LDGDEPBAR ;  /* 0x00000000000079af */ /* 0x000e260000000000 */
[----:B------:R-:W-:-:S13]  /*5dd0*/  ISETP.GE.AND P0, PT, R0, R187, PT ;  /* 0x000000bb0000720c */ /* 0x000fda0003f06270 */
[----:B------:R-:W-:Y:S05]  /*5de0*/  @!P0 BRA `(.L_x_1588) ;  /* 0x00002ed000008947 */ /* 0x000fea0003800000 */
[----:B------:R-:W-:Y:S01]  /*5df0*/  MOV R175, R0 ;  /* 0x0000000000af7202 */ /* 0x000fe20000000f00 */
[----:B------:R-:W-:Y:S01]  /*5e00*/  IMAD.MOV.U32 R0, RZ, RZ, R101 ;  /* 0x000000ffff007224 */ /* 0x000fe200078e0065 */
[----:B------:R-:W-:Y:S01]  /*5e10*/  MOV R102, R100 ;  /* 0x0000006400667202 */ /* 0x000fe20000000f00 */
[----:B------:R-:W-:Y:S01]  /*5e20*/  IMAD.MOV.U32 R161, RZ, RZ, 0x1 ;  /* 0x00000001ffa17424 */ /* 0x000fe200078e00ff */
[----:B------:R-:W-:Y:S02]  /*5e30*/  MOV R176, RZ ;  /* 0x000000ff00b07202 */ /* 0x000fe40000000f00 */
.L_x_1598:
[----:B------:R-:W-:Y:S04]  /*5e40*/  DEPBAR.LE SB0, 0x2 ;  /* 0x000080800000791a */ /* 0x000fe80000000000 */
[----:B------:R-:W-:Y:S01]  /*5e50*/  WARPSYNC 0xffffffff ;  /* 0xffffffff00007948 */ /* 0x000fe20003800000 */
[----:B------:R-:W-:Y:S01]  /*5e60*/  BAR.SYNC.DEFER_BLOCKING 0x0 ;  /* 0x0000000000007b1d */ /* 0x000fe20000010000 */
[----:B------:R-:W-:Y:S01]  /*5e70*/  IMAD R160, R161, 0x6000, RZ ;  /* 0x00006000a1a07824 */ /* 0x000fe200078e02ff */
[----:B------:R-:W-:Y:S04]  /*5e80*/  ISETP.GE.AND P0, PT, R187, R175, PT ;  /* 0x000000afbb00720c */ /* 0x000fe80003f06270 */
[----:B------:R-:W-:Y:S04]  /*5e90*/  IADD3 R100, R169, R160, RZ ;  /* 0x000000a0a9647210 */ /* 0x000fe80007ffe0ff */
[----:B------:R-:W-:Y:S01]  /*5ea0*/  IADD3 R103, R167, R100, RZ ;  /* 0x00000064a7677210 */ /* 0x000fe20007ffe0ff */
[----:B------:R2:W3:Y:S01]  /*5eb0*/  LDSM.16.M88.4 R32, [R163] ;  /* 0x00000000a320783b */ /* 0x0004e20000000200 */
[----:B------:R-:W-:Y:S03]  /*5ec0*/  BSSY B0, `(.L_x_1589) ;  /* 0x000004b000007945 */ /* 0x000fe60003800000 */
[----:B-1----:R2:W1:Y:S04]  /*5ed0*/  LDSM.16.M88.4 R8, [R100] ;  /* 0x000000006408783b */ /* 0x0024680000000200 */
        /* <DEDUP_REMOVED lines=9> */
[----:B------:R-:W-:Y:S01]  /*5f70*/  IMAD.SHL.U32 R29, R186, 0x2, RZ ;  /* 0x00000002ba1d7824 */ /* 0x000fe200078e00ff */
        /* <DEDUP_REMOVED lines=8> */
[----:B------:R-:W-:Y:S02]  /*6000*/  SHF.L.U64.HI R22, R186, 0x1, R6 ;  /* 0x00000001ba167819 */ /* 0x000fe40000010206 */
[----:B------:R-:W-:Y:S01]  /*6010*/  SHF.R.S32.HI R6, RZ, 0x1f, R177 ;  /* 0x0000001fff067819 */ /* 0x000fe200000114b1 */
[----:B------:R-:W-:Y:S01]  /*6020*/  IMAD R4, R174, c[0x0][0x20c], R4 ;  /* 0x00008300ae047a24 */ /* 0x000fe200078e0204 */
[----:B------:R-:W-:Y:S02]  /*6030*/  SHF.L.U64.HI R21, R185, 0x1, R7 ;  /* 0x00000001b9157819 */ /* 0x000fe40000010207 */
[----:B------:R-:W-:Y:S01]  /*6040*/  SHF.L.U64.HI R20, R177, 0x1, R6 ;  /* 0x00000001b1147819 */ /* 0x000fe20000010206 */
[----:B------:R-:W-:Y:S02]  /*6050*/  IMAD.IADD R3, R3, 0x1, R4 ;  /* 0x0000000103037824 */ /* 0x000fe400078e0204 */
[----:B------:R-:W-:Y:S02]  /*6060*/  IMAD R4, R5, c[0x0][0x218], RZ ;  /* 0x0000860005047a24 */ /* 0x000fe400078e02ff */
[C---:B------:R-:W-:Y:S04]  /*6070*/  IMAD.WIDE.U32 R2, R173.reuse, c[0x0][0x218], R2 ;  /* 0x00008600ad027a25 */ /* 0x040fe800078e0002 */
[----:B------:R-:W-:Y:S01]  /*6080*/  IMAD R4, R173, c[0x0][0x21c], R4 ;  /* 0x00008700ad047a24 */ /* 0x000fe200078e0204 */
[----:B------:R-:W-:Y:S04]  /*6090*/  IADD3 R2, P0, R196, R2, RZ ;  /* 0x00000002c4027210 */ /* 0x000fe80007f1e0ff */
[----:B------:R-:W-:Y:S02]  /*60a0*/  IADD3.X R3, R199, R3, R4, P0, !PT ;  /* 0x00000003c7037210 */ /* 0x000fe400007fe404 */
[C---:B------:R-:W-:Y:S04]  /*60b0*/  LEA R13, P0, R2.reuse, c[0x0][0x1f8], 0x1 ;  /* 0x00007e00020d7a11 */ /* 0x040fe800078008ff */
[----:B------:R-:W-:Y:S01]  /*60c0*/  LEA.HI.X R12, R2, c[0x0][0x1fc], R3, 0x1, P0 ;  /* 0x00007f00020c7a11 */ /* 0x000fe200000f0c03 */
[----:B------:R-:W-:-:S06]  /*60d0*/  BRA.DIV ~URZ, `(.L_x_1591) ;  /* 0x000082a27f007947 */ /* 0x000fcc000b800000 */
[----:B------:R2:W4:Y:S02]  /*60e0*/  SHFL.IDX PT, R5, R12, RZ, 0x181f ;  /* 0x00181fff0c057589 */ /* 0x00052400000e0000 */
.L_x_1676:
[----:B------:R-:W-:-:S05]  /*60f0*/  BRA.DIV ~URZ, `(.L_x_1592) ;  /* 0x000082f27f007947 */ /* 0x000fca000b800000 */
[----:B------:R-:W5:Y:S01]  /*6100*/  SHFL.IDX PT, R2, R13, RZ, 0x181f ;  /* 0x00181fff0d027589 */ /* 0x000f6200000e0000 */
[----:B------:R-:W-:Y:S01]  /*6110*/  IMAD R4, R176, 0x6000, R204 ;  /* 0x00006000b0047824 */ /* 0x000fe200078e02cc */
[----:B------:R-:W-:Y:S02]  /*6120*/  SEL R15, RZ, 0x10, P4 ;  /* 0x00000010ff0f7807 */ /* 0x000fe40002000000 */
[----:B------:R-:W-:Y:S02]  /*6130*/  SEL R14, RZ, 0x10, P6 ;  /* 0x00000010ff0e7807 */ /* 0x000fe40003000000 */
[C---:B-----5:R-:W-:Y:S05]  /*6140*/  IADD3 R6, P0, R2.reuse, R23, RZ ;  /* 0x0000001702067210 */ /* 0x060fea0007f1e0ff */
[C---:B----4-:R-:W-:Y:S05]  /*6150*/  IMAD.X R7, R5.reuse, 0x1, R20, P0 ;  /* 0x0000000105077824 */ /* 0x050fea00000e0614 */
[----:B------:R-:W-:Y:S01]  /*6160*/  @!PT LDS RZ, [RZ] ;  /* 0x00000000fffff984 */ /* 0x000fe20000000800 */
[----:B------:R-:W-:Y:S01]  /*6170*/  @!PT LDS RZ, [RZ] ;  /* 0x00000000fffff984 */ /* 0x000fe20000000800 */
[----:B------:R4:W-:Y:S02]  /*6180*/  LDGSTS.E.BYPASS.LTC128B.128 [R4], [R6.64], !P5 ;  /* 0x0000000006047fae */ /* 0x0009e4000e901d46 */
[C---:B----4-:R-:W-:Y:S05]  /*6190*/  IADD3 R6, P0, R2.reuse, R28, RZ ;  /* 0x0000001c02067210 */ /* 0x050fea0007f1e0ff */
[C---:B------:R-:W-:Y:S01]  /*61a0*/  IMAD.X R7, R5.reuse, 0x1, R21, P0 ;  /* 0x0000000105077824 */ /* 0x040fe200000e0615 */
[----:B------:R-:W-:Y:S04]  /*61b0*/  IADD3 R2, P0, R2, R29, RZ ;  /* 0x0000001d02027210 */ /* 0x000fe80007f1e0ff */
[----:B------:R4:W-:Y:S01]  /*61c0*/  LDGSTS.E.BYPASS.LTC128B.128 [R4+0x2000], [R6.64], !P4 ;  /* 0x0200000006047fae */ /* 0x0009e2000e101d46 */
[----:B------:R-:W-:Y:S03]  /*61d0*/  IMAD.X R3, R5, 0x1, R22, P0 ;  /* 0x0000000105037824 */ /* 0x000fe600000e0616 */
[----:B------:R2:W3:Y:S04]  /*61e0*/  SHFL.IDX PT, R5, R12, 0x1, 0x181f ;  /* 0x00381f000c057f89 */ /* 0x0004e800000e0000 */
[----:B------:R5:W-:Y:S01]  /*61f0*/  LDGSTS.E.BYPASS.LTC128B.128 [R4+0x4000], [R2.64], !P6 ;  /* 0x0400000002047fae */ /* 0x000be2000f101d46 */
[----:B----4-:R-:W-:Y:S03]  /*6200*/  SEL R6, RZ, 0x10, P5 ;  /* 0x00000010ff067807 */ /* 0x010fe60002800000 */
[----:B-----5:R2:W4:Y:S04]  /*6210*/  SHFL.IDX PT, R2, R13, 0x1, 0x181f ;  /* 0x00381f000d027f89 */ /* 0x02052800000e0000 */
.L_x_1677:
[C---:B---3--:R-:W-:Y:S02]  /*6220*/  IADD3 R3, -R6.reuse, 0x10, RZ ;  /* 0x0000001006037810 */ /* 0x048fe40007ffe1ff */
[----:B------:R-:W-:Y:S02]  /*6230*/  ISETP.NE.U32.AND P2, PT, R6, RZ, PT ;  /* 0x000000ff0600720c */ /* 0x000fe40003f45070 */
[----:B------:R-:W-:Y:S04]  /*6240*/  LOP3.LUT R3, R3, 0xf, RZ, 0xc0, !PT ;  /* 0x0000000f03037812 */ /* 0x000fe800078ec0ff */
[-C--:B--2-4-:R-:W-:Y:S02]  /*6250*/  IADD3 R12, P1, P0, R3, R2.reuse, R23 ;  /* 0x00000002030c7210 */ /* 0x094fe4000783e017 */
[----:B------:R-:W-:Y:S02]  /*6260*/  IADD3 R3, -R15, 0x10, RZ ;  /* 0x000000100f037810 */ /* 0x000fe40007ffe1ff */
[-C--:B------:R-:W-:Y:S02]  /*6270*/  IADD3.X R13, RZ, R5.reuse, R20, P1, P0 ;  /* 0x00000005ff0d7210 */ /* 0x080fe40000fe0414 */
[----:B------:R-:W-:Y:S03]  /*6280*/  LOP3.LUT R3, R3, 0xf, RZ, 0xc0, !PT ;  /* 0x0000000f03037812 */ /* 0x000fe600078ec0ff */
[----:B------:R-:W-:Y:S01]  /*6290*/  @!PT LDS RZ, [RZ] ;  /* 0x00000000fffff984 */ /* 0x000fe20000000800 */
[----:B------:R-:W-:Y:S01]  /*62a0*/  @!PT LDS RZ, [RZ] ;  /* 0x00000000fffff984 */ /* 0x000fe20000000800 */
[----:B------:R-:W-:Y:S01]  /*62b0*/  @!PT LDS RZ, [RZ] ;  /* 0x00000000fffff984 */ /* 0x000fe20000000800 */
[----:B------:R2:W-:Y:S01]  /*62c0*/  LDGSTS.E.BYPASS.LTC128B.128.ZFILL [R4+0x1000], [R12.64], P2 ;  /* 0x010000000c047fae */ /* 0x0005e20009141d46 */
[-C--:B------:R-:W-:Y:S02]  /*62d0*/  IADD3 R6, P1, P0, R3, R2.reuse, R28 ;  /* 0x0000000203067210 */ /* 0x080fe4000783e01c */
[C---:B------:R-:W-:Y:S02]  /*62e0*/  IADD3 R3, -R14.reuse, 0x10, RZ ;  /* 0x000000100e037810 */ /* 0x040fe40007ffe1ff */
[-C--:B------:R-:W-:Y:S02]  /*62f0*/  IADD3.X R7, RZ, R5.reuse, R21, P1, P0 ;  /* 0x00000005ff077210 */ /* 0x080fe40000fe0415 */
[----:B------:R-:W-:Y:S04]  /*6300*/  LOP3.LUT R3, R3, 0xf, RZ, 0xc0, !PT ;  /* 0x0000000f03037812 */ /* 0x000fe800078ec0ff */
[----:B------:R-:W-:Y:S04]  /*6310*/  IADD3 R2, P1, P0, R3, R2, R29 ;  /* 0x0000000203027210 */ /* 0x000fe8000783e01d */
[----:B------:R-:W-:Y:S02]  /*6320*/  IADD3.X R3, RZ, R5, R22, P1, P0 ;  /* 0x00000005ff037210 */ /* 0x000fe40000fe0416 */
[----:B------:R-:W-:Y:S02]  /*6330*/  ISETP.NE.U32.AND P1, PT, R15, RZ, PT ;  /* 0x000000ff0f00720c */ /* 0x000fe40003f25070 */
[----:B------:R-:W-:Y:S11]  /*6340*/  ISETP.NE.U32.AND P0, PT, R14, RZ, PT ;  /* 0x000000ff0e00720c */ /* 0x000ff60003f05070 */
[----:B------:R2:W-:Y:S04]  /*6350*/  LDGSTS.E.BYPASS.LTC128B.128.ZFILL [R4+0x3000], [R6.64], P1 ;  /* 0x0300000006047fae */ /* 0x0005e80008941d46 */
[----:B------:R2:W-:Y:S02]  /*6360*/  LDGSTS.E.BYPASS.LTC128B.128.ZFILL [R4+0x5000], [R2.64], P0 ;  /* 0x0500000002047fae */ /* 0x0005e40008141d46 */
.L_x_1590:
[----:B------:R-:W-:Y:S05]  /*6370*/  BSYNC B0 ;  /* 0x0000000000007941 */ /* 0x000fea0003800000 */
.L_x_1589:
[----:B------:R-:W0:Y:S01]  /*6380*/  LDGDEPBAR ;  /* 0x00000000000079af */ /* 0x000e220000000000 */
[----:B------:R-:W-:Y:S01]  /*6390*/  WARPSYNC 0xffffffff ;  /* 0xffffffff00007948 */ /* 0x000fe20003800000 */
[C---:B-123--:R-:W-:Y:S01]  /*63a0*/  HMMA.16816.F32.BF16 R4, R32.reuse, R8, RZ ;  /* 0x000000082004723c */ /* 0x04efe200000418ff */
[----:B------:R-:W-:Y:S02]  /*63b0*/  IMAD.MOV.U32 R2, RZ, RZ, 0x40 ;  /* 0x00000040ff027424 */ /* 0x000fe400078e00ff */
[----:B------:R-:W-:Y:S01]  /*63c0*/  LOP3.LUT P0, RZ, R162, 0x4, RZ, 0xc0, !PT ;  /* 0x00000004a2ff7812 */ /* 0x000fe2000780c0ff */
[C-C-:B------:R-:W-:Y:S03]  /*63d0*/  IMAD.IADD R3, R167.reuse, 0x1, R100.reuse ;  /* 0x00000001a7037824 */ /* 0x140fe600078e0264 */
[----:B------:R-:W-:Y:S01]  /*63e0*/  SEL R2, R2, 0xffffffc0, !P0 ;  /* 0xffffffc002027807 */ /* 0x000fe20004000000 */
[C---:B------:R-:W-:Y:S01]  /*63f0*/  HMMA.16816.F32.BF16 R8, R32.reuse, R10, RZ ;  /* 0x0000000a2008723c */ /* 0x040fe200000418ff */
[----:B------:R-:W-:Y:S03]  /*6400*/  ISETP.GE.AND P0, PT, R176, 0x1, PT ;  /* 0x00000001b000780c */ /* 0x000fe60003f06270 */
[C---:B------:R-:W-:Y:S04]  /*6410*/  IMAD.IADD R101, R2.reuse, 0x1, R100 ;  /* 0x0000000102657824 */ /* 0x040fe800078e0264 */
        /* <DEDUP_REMOVED lines=12> */
[----:B------:R-:W-:Y:S07]  /*64e0*/  LDSM.16.M88.4 R148, [R101+0x1000] ;  /* 0x001000006594783b */ /* 0x000fee0000000200 */
[C---:B------:R-:W-:Y:S08]  /*64f0*/  HMMA.16816.F32.BF16 R20, R140.reuse, R152, R20 ;  /* 0x000000988c14723c */ /* 0x040ff00000041814 */
[C---:B------:R-:W-:Y:S01]  /*6500*/  HMMA.16816.F32.BF16 R24, R140.reuse, R154, R24 ;  /* 0x0000009a8c18723c */ /* 0x040fe20000041818 */
[----:B------:R-:W-:Y:S07]  /*6510*/  LDSM.16.M88.4 R152, [R3+0x5800] ;  /* 0x005800000398783b */ /* 0x000fee0000000200 */
[C---:B------:R-:W-:Y:S07]  /*6520*/  HMMA.16816.F32.BF16 R28, R140.reuse, R156, R28 ;  /* 0x0000009c8c1c723c */ /* 0x040fee000004181c */
[----:B------:R-:W-:Y:S01]  /*6530*/  IMAD.IADD R156, R2, 0x1, R103 ;  /* 0x00000001029c7824 */ /* 0x000fe200078e0267 */
[----:B------:R-:W-:Y:S01]  /*6540*/  HMMA.16816.F32.BF16 R32, R140, R158, R32 ;  /* 0x0000009e8c20723c */ /* 0x000fe20000041820 */
[----:B------:R-:W2:Y:S03]  /*6550*/  LDSM.16.M88.4 R140, [R101+0x800] ;  /* 0x00080000658c783b */ /* 0x000ea60000000200 */
[----:B------:R-:W-:Y:S04]  /*6560*/  IADD3 R2, R167, R100, R2 ;  /* 0x00000064a7027210 */ /* 0x000fe80007ffe002 */
[C---:B-1----:R-:W-:Y:S08]  /*6570*/  HMMA.16816.F32.BF16 R4, R136.reuse, R144, R4 ;  /* 0x000000908804723c */ /* 0x042ff00000041804 */
[C---:B------:R-:W-:Y:S01]  /*6580*/  HMMA.16816.F32.BF16 R8, R136.reuse, R146, R8 ;  /* 0x000000928808723c */ /* 0x040fe20000041808 */
[----:B------:R-:W1:Y:S07]  /*6590*/  LDSM.16.M88.4 R144, [R101+0x1800] ;  /* 0x001800006590783b */ /* 0x000e6e0000000200 */
[C---:B--2---:R-:W-:Y:S08]  /*65a0*/  HMMA.16816.F32.BF16 R12, R136.reuse, R140, R12 ;  /* 0x0000008c880c723c */ /* 0x044ff0000004180c */
[C---:B------:R-:W-:Y:S01]  /*65b0*/  HMMA.16816.F32.BF16 R16, R136.reuse, R142, R16 ;  /* 0x0000008e8810723c */ /* 0x040fe20000041810 */
[----:B------:R-:W-:Y:S07]  /*65c0*/  LDSM.16.M88.4 R140, [R165] ;  /* 0x00000000a58c783b */ /* 0x000fee0000000200 */
[C---:B------:R-:W-:Y:S08]  /*65d0*/  HMMA.16816.F32.BF16 R20, R136.reuse, R148, R20 ;  /* 0x000000948814723c */ /* 0x040ff00000041814 */
[C---:B------:R-:W-:Y:S01]  /*65e0*/  HMMA.16816.F32.BF16 R24, R136.reuse, R150, R24 ;  /* 0x000000968818723c */ /* 0x040fe20000041818 */
[----:B------:R-:W2:Y:S07]  /*65f0*/  LDSM.16.M88.4 R148, [R156] ;  /* 0x000000009c94783b */ /* 0x000eae0000000200 */
[C---:B-1----:R-:W-:Y:S08]  /*6600*/  HMMA.16816.F32.BF16 R28, R136.reuse, R144, R28 ;  /* 0x00000090881c723c */ /* 0x042ff0000004181c */
[----:B------:R-:W-:Y:S01]  /*6610*/  HMMA.16816.F32.BF16 R32, R136, R146, R32 ;  /* 0x000000928820723c */ /* 0x000fe20000041820 */
[----:B------:R-:W1:Y:S07]  /*6620*/  LDSM.16.M88.4 R136, [R156+0x800] ;  /* 0x000800009c88783b */ /* 0x000e6e0000000200 */
[----:B------:R-:W3:Y:S01]  /*6630*/  LDSM.16.M88.4 R144, [R156+0x1000] ;  /* 0x001000009c90783b */ /* 0x000ee20000000200 */
[C---:B--2---:R-:W-:Y:S08]  /*6640*/  HMMA.16816.F32.BF16 R4, R140.reuse, R148, R4 ;  /* 0x000000948c04723c */ /* 0x044ff00000041804 */
        /* <DEDUP_REMOVED lines=8> */
[C---:B-1----:R-:W-:Y:S08]  /*66d0*/  HMMA.16816.F32.BF16 R28, R140.reuse, R136, R28 ;  /* 0x000000888c1c723c */ /* 0x042ff0000004181c */
[----:B------:R-:W-:Y:S01]  /*66e0*/  HMMA.16816.F32.BF16 R32, R140, R138, R32 ;  /* 0x0000008a8c20723c */ /* 0x000fe20000041820 */
[----:B------:R-:W1:Y:S07]  /*66f0*/  LDSM.16.M88.4 R136, [R100+0x2800] ;  /* 0x002800006488783b */ /* 0x000e6e0000000200 */
[C---:B--2---:R-:W-:Y:S01]  /*6700*/  HMMA.16816.F32.BF16 R4, R148.reuse, R144, R4 ;  /* 0x000000909404723c */ /* 0x044fe20000041804 */
[----:B------:R-:W2:Y:S07]  /*6710*/  LDSM.16.M88.4 R140, [R100+0x3000] ;  /* 0x00300000648c783b */ /* 0x000eae0000000200 */
[C---:B------:R-:W-:Y:S01]  /*6720*/  HMMA.16816.F32.BF16 R8, R148.reuse, R146, R8 ;  /* 0x000000929408723c */ /* 0x040fe20000041808 */
[----:B------:R-:W3:Y:S07]  /*6730*/  LDSM.16.M88.4 R144, [R100+0x3800] ;  /* 0x003800006490783b */ /* 0x000eee0000000200 */
[C---:B-1----:R-:W-:Y:S08]  /*6740*/  HMMA.16816.F32.BF16 R12, R148.reuse, R136, R12 ;  /* 0x00000088940c723c */ /* 0x042ff0000004180c */
[C---:B------:R-:W-:Y:S01]  /*6750*/  HMMA.16816.F32.BF16 R16, R148.reuse, R138, R16 ;  /* 0x0000008a9410723c */ /* 0x040fe20000041810 */
[----:B------:R-:W-:Y:S07]  /*6760*/  LDSM.16.M88.4 R136, [R164+0x4000] ;  /* 0x00400000a488783b */ /* 0x000fee0000000200 */
[C---:B--2---:R-:W-:Y:S08]  /*6770*/  HMMA.16816.F32.BF16 R20, R148.reuse, R140, R20 ;  /* 0x0000008c9414723c */ /* 0x044ff00000041814 */
[C---:B------:R-:W-:Y:S01]  /*6780*/  HMMA.16816.F32.BF16 R24, R148.reuse, R142, R24 ;  /* 0x0000008e9418723c */ /* 0x040fe20000041818 */
[----:B------:R-:W1:Y:S07]  /*6790*/  LDSM.16.M88.4 R140, [R103+0x2000] ;  /* 0x00200000678c783b */ /* 0x000e6e0000000200 */
[C---:B---3--:R-:W-:Y:S08]  /*67a0*/  HMMA.16816.F32.BF16 R28, R148.reuse, R144, R28 ;  /* 0x00000090941c723c */ /* 0x048ff0000004181c */
[----:B------:R-:W-:Y:S01]  /*67b0*/  HMMA.16816.F32.BF16 R32, R148, R146, R32 ;  /* 0x000000929420723c */ /* 0x000fe20000041820 */
[----:B------:R-:W2:Y:S07]  /*67c0*/  LDSM.16.M88.4 R144, [R3+0x2800] ;  /* 0x002800000390783b */ /* 0x000eae0000000200 */
[----:B------:R-:W-:Y:S01]  /*67d0*/  LDSM.16.M88.4 R148, [R3+0x3800] ;  /* 0x003800000394783b */ /* 0x000fe20000000200 */
[C---:B-1----:R-:W-:Y:S08]  /*67e0*/  HMMA.16816.F32.BF16 R4, R136.reuse, R140, R4 ;  /* 0x0000008c8804723c */ /* 0x042ff00000041804 */
[C---:B------:R-:W-:Y:S01]  /*67f0*/  HMMA.16816.F32.BF16 R8, R136.reuse, R142, R8 ;  /* 0x0000008e8808723c */ /* 0x040fe20000041808 */
[----:B------:R-:W1:Y:S07]  /*6800*/  LDSM.16.M88.4 R140, [R3+0x3000] ;  /* 0x00300000038c783b */ /* 0x000e6e0000000200 */
[C---:B--2---:R-:W-:Y:S08]  /*6810*/  HMMA.16816.F32.BF16 R12, R136.reuse, R144, R12 ;  /* 0x00000090880c723c */ /* 0x044ff0000004180c */
[C---:B------:R-:W-:Y:S01]  /*6820*/  HMMA.16816.F32.BF16 R16, R136.reuse, R146, R16 ;  /* 0x000000928810723c */ /* 0x040fe20000041810 */
[----:B------:R-:W-:Y:S07]  /*6830*/  LDSM.16.M88.4 R144, [R101+0x2000] ;  /* 0x002000006590783b */ /* 0x000fee0000000200 */
[C---:B-1----:R-:W-:Y:S08]  /*6840*/  HMMA.16816.F32.BF16 R20, R136.reuse, R140, R20 ;  /* 0x0000008c8814723c */ /* 0x042ff00000041814 */
[C---:B------:R-:W-:Y:S01]  /*6850*/  HMMA.16816.F32.BF16 R24, R136.reuse, R142, R24 ;  /* 0x0000008e8818723c */ /* 0x040fe20000041818 */
[----:B------:R-:W1:Y:S07]  /*6860*/  LDSM.16.M88.4 R140, [R166+0x4000] ;  /* 0x00400000a68c783b */ /* 0x000e6e0000000200 */
[C---:B------:R-:W-:Y:S08]  /*6870*/  HMMA.16816.F32.BF16 R28, R136.reuse, R148, R28 ;  /* 0x00000094881c723c */ /* 0x040ff0000004181c */
        /* <DEDUP_REMOVED lines=28> */
[----:B------:R-:W3:Y:S01]  /*6a40*/  LDSM.16.M88.4 R148, [R100+0x5000] ;  /* 0x005000006494783b */ /* 0x000ee20000000200 */
[C---:B-1----:R-:W-:Y:S08]  /*6a50*/  HMMA.16816.F32.BF16 R4, R140.reuse, R144, R4 ;  /* 0x000000908c04723c */ /* 0x042ff00000041804 */
[C---:B------:R-:W-:Y:S01]  /*6a60*/  HMMA.16816.F32.BF16 R8, R140.reuse, R146, R8 ;  /* 0x000000928c08723c */ /* 0x040fe20000041808 */
[----:B------:R-:W1:Y:S07]  /*6a70*/  LDSM.16.M88.4 R144, [R100+0x5800] ;  /* 0x005800006490783b */ /* 0x000e6e0000000200 */
[C---:B--2---:R-:W-:Y:S08]  /*6a80*/  HMMA.16816.F32.BF16 R12, R140.reuse, R136, R12 ;  /* 0x000000888c0c723c */ /* 0x044ff0000004180c */
[C---:B------:R-:W-:Y:S01]  /*6a90*/  HMMA.16816.F32.BF16 R16, R140.reuse, R138, R16 ;  /* 0x0000008a8c10723c */ /* 0x040fe20000041810 */
[----:B------:R-:W-:Y:S07]  /*6aa0*/  LDSM.16.M88.4 R136, [R164+0x8000] ;  /* 0x00800000a488783b */ /* 0x000fee0000000200 */
[C---:B---3--:R-:W-:Y:S08]  /*6ab0*/  HMMA.16816.F32.BF16 R20, R140.reuse, R148, R20 ;  /* 0x000000948c14723c */ /* 0x048ff00000041814 */
[C---:B------:R-:W-:Y:S01]  /*6ac0*/  HMMA.16816.F32.BF16 R24, R140.reuse, R150, R24 ;  /* 0x000000968c18723c */ /* 0x040fe20000041818 */
[----:B------:R-:W2:Y:S07]  /*6ad0*/  LDSM.16.M88.4 R148, [R103+0x4000] ;  /* 0x004000006794783b */ /* 0x000eae0000000200 */
        /* <DEDUP_REMOVED lines=16> */
[----:B------:R-:W-:Y:S01]  /*6be0*/  LDSM.16.M88.4 R152, [R156+0x4000] ;  /* 0x004000009c98783b */ /* 0x000fe20000000200 */
[C---:B-1----:R-:W-:Y:S08]  /*6bf0*/  HMMA.16816.F32.BF16 R4, R140.reuse, R148, R4 ;  /* 0x000000948c04723c */ /* 0x042ff00000041804 */
[C---:B------:R-:W-:Y:S01]  /*6c00*/  HMMA.16816.F32.BF16 R8, R140.reuse, R150, R8 ;  /* 0x000000968c08723c */ /* 0x040fe20000041808 */
[----:B------:R-:W1:Y:S07]  /*6c10*/  LDSM.16.M88.4 R148, [R101+0x5800] ;  /* 0x005800006594783b */ /* 0x000e6e0000000200 */
[C---:B--2---:R-:W-:Y:S08]  /*6c20*/  HMMA.16816.F32.BF16 R12, R140.reuse, R144, R12 ;  /* 0x000000908c0c723c */ /* 0x044ff0000004180c */
[C---:B------:R-:W-:Y:S01]  /*6c30*/  HMMA.16816.F32.BF16 R16, R140.reuse, R146, R16 ;  /* 0x000000928c10723c */ /* 0x040fe20000041810 */
[----:B------:R-:W2:Y:S07]  /*6c40*/  LDSM.16.M88.4 R144, [R165+0x8000] ;  /* 0x00800000a590783b */ /* 0x000eae0000000200 */
[C---:B---3--:R-:W-:Y:S08]  /*6c50*/  HMMA.16816.F32.BF16 R20, R140.reuse, R136, R20 ;  /* 0x000000888c14723c */ /* 0x048ff00000041814 */
[C---:B------:R-:W-:Y:S01]  /*6c60*/  HMMA.16816.F32.BF16 R24, R140.reuse, R138, R24 ;  /* 0x0000008a8c18723c */ /* 0x040fe20000041818 */
[----:B------:R-:W3:Y:S07]  /*6c70*/  LDSM.16.M88.4 R136, [R2+0x4800] ;  /* 0x004800000288783b */ /* 0x000eee0000000200 */
[C---:B-1----:R-:W-:Y:S08]  /*6c80*/  HMMA.16816.F32.BF16 R28, R140.reuse, R148, R28 ;  /* 0x000000948c1c723c */ /* 0x042ff0000004181c */
[----:B------:R-:W-:Y:S01]  /*6c90*/  HMMA.16816.F32.BF16 R32, R140, R150, R32 ;  /* 0x000000968c20723c */ /* 0x000fe20000041820 */
[----:B------:R-:W1:Y:S07]  /*6ca0*/  LDSM.16.M88.4 R140, [R2+0x5000] ;  /* 0x00500000028c783b */ /* 0x000e6e0000000200 */
[C---:B--2---:R-:W-:Y:S01]  /*6cb0*/  HMMA.16816.F32.BF16 R4, R144.reuse, R152, R4 ;  /* 0x000000989004723c */ /* 0x044fe20000041804 */
[----:B------:R2:W4:Y:S07]  /*6cc0*/  LDSM.16.M88.4 R148, [R2+0x5800] ;  /* 0x005800000294783b */ /* 0x00052e0000000200 */
[C---:B------:R-:W-:Y:S08]  /*6cd0*/  HMMA.16816.F32.BF16 R8, R144.reuse, R154, R8 ;  /* 0x0000009a9008723c */ /* 0x040ff00000041808 */
[C---:B---3--:R-:W-:Y:S08]  /*6ce0*/  HMMA.16816.F32.BF16 R12, R144.reuse, R136, R12 ;  /* 0x00000088900c723c */ /* 0x048ff0000004180c */
[----:B------:R-:W-:Y:S01]  /*6cf0*/  FMNMX.FTZ R3, R4, R0, !PT ;  /* 0x0000000004037209 */ /* 0x000fe20007810000 */
[C---:B------:R-:W-:Y:S03]  /*6d00*/  HMMA.16816.F32.BF16 R16, R144.reuse, R138, R16 ;  /* 0x0000008a9010723c */ /* 0x040fe60000041810 */
[----:B--2---:R-:W-:Y:S02]  /*6d10*/  FMNMX.FTZ R2, R6, R102, !PT ;  /* 0x0000006606027209 */ /* 0x004fe40007810000 */
[----:B------:R-:W-:Y:S02]  /*6d20*/  FMNMX.FTZ R3, R5, R3, !PT ;  /* 0x0000000305037209 */ /* 0x000fe40007810000 */
[----:B------:R-:W-:Y:S01]  /*6d30*/  FMNMX.FTZ R2, R7, R2, !PT ;  /* 0x0000000207027209 */ /* 0x000fe20007810000 */
[C---:B-1----:R-:W-:Y:S04]  /*6d40*/  HMMA.16816.F32.BF16 R20, R144.reuse, R140, R20 ;  /* 0x0000008c9014723c */ /* 0x042fe80000041814 */
[----:B------:R-:W-:Y:S02]  /*6d50*/  FMNMX.FTZ R3, R8, R3, !PT ;  /* 0x0000000308037209 */ /* 0x000fe40007810000 */
[----:B------:R-:W-:Y:S02]  /*6d60*/  FMNMX.FTZ R2, R10, R2, !PT ;  /* 0x000000020a027209 */ /* 0x000fe40007810000 */
[----:B------:R-:W-:Y:S01]  /*6d70*/  FMNMX.FTZ R3, R9, R3, !PT ;  /* 0x0000000309037209 */ /* 0x000fe20007810000 */
[C---:B------:R-:W-:Y:S03]  /*6d80*/  HMMA.16816.F32.BF16 R24, R144.reuse, R142, R24 ;  /* 0x0000008e9018723c */ /* 0x040fe60000041818 */
[----:B------:R-:W-:Y:S02]  /*6d90*/  FMNMX.FTZ R2, R11, R2, !PT ;  /* 0x000000020b027209 */ /* 0x000fe40007810000 */
[----:B------:R-:W-:Y:S02]  /*6da0*/  FMNMX.FTZ R3, R12, R3, !PT ;  /* 0x000000030c037209 */ /* 0x000fe40007810000 */
[----:B------:R-:W-:Y:S01]  /*6db0*/  FMNMX.FTZ R2, R14, R2, !PT ;  /* 0x000000020e027209 */ /* 0x000fe20007810000 */
[C---:B----4-:R-:W-:Y:S04]  /*6dc0*/  HMMA.16816.F32.BF16 R28, R144.reuse, R148, R28 ;  /* 0x00000094901c723c */ /* 0x050fe8000004181c */
[----:B------:R-:W-:Y:S02]  /*6dd0*/  FMNMX.FTZ R3, R13, R3, !PT ;  /* 0x000000030d037209 */ /* 0x000fe40007810000 */
[----:B------:R-:W-:Y:S02]  /*6de0*/  FMNMX.FTZ R2, R15, R2, !PT ;  /* 0x000000020f027209 */ /* 0x000fe40007810000 */
[----:B------:R-:W-:Y:S01]  /*6df0*/  FMNMX.FTZ R3, R16, R3, !PT ;  /* 0x0000000310037209 */ /* 0x000fe20007810000 */
[----:B------:R-:W-:Y:S03]  /*6e00*/  HMMA.16816.F32.BF16 R32, R144, R150, R32 ;  /* 0x000000969020723c */ /* 0x000fe60000041820 */
[----:B------:R-:W-:Y:S02]  /*6e10*/  FMNMX.FTZ R2, R18, R2, !PT ;  /* 0x0000000212027209 */ /* 0x000fe40007810000 */
[----:B------:R-:W-:Y:S02]  /*6e20*/  FMNMX.FTZ R100, R17, R3, !PT ;  /* 0x0000000311647209 */ /* 0x000fe40007810000 */
[----:B------:R-:W-:Y:S02]  /*6e30*/  FMNMX.FTZ R3, R19, R2, !PT ;  /* 0x0000000213037209 */ /* 0x000fe40007810000 */
[----:B------:R-:W-:Y:S03]  /*6e40*/  FMNMX.FTZ R2, R20, R100, !PT ;  /* 0x0000006414027209 */ /* 0x000fe60007810000 */
        /* <DEDUP_REMOVED lines=11> */
[----:B------:R-:W-:Y:S02]  /*6f00*/  IADD3 R100, R176, 0x1, RZ ;  /* 0x00000001b0647810 */ /* 0x000fe40007ffe0ff */
[----:B------:R-:W-:Y:S02]  /*6f10*/  FMNMX.FTZ R2, R32, R2, !PT ;  /* 0x0000000220027209 */ /* 0x000fe40007810000 */
[----:B------:R-:W-:Y:S02]  /*6f20*/  FMNMX.FTZ R3, R34, R3, !PT ;  /* 0x0000000322037209 */ /* 0x000fe40007810000 */
[----:B------:R-:W-:Y:S02]  /*6f30*/  SEL R176, R100, RZ, !P0 ;  /* 0x000000ff64b07207 */ /* 0x000fe40004000000 */
[----:B------:R-:W-:Y:S02]  /*6f40*/  FMNMX.FTZ R100, R33, R2, !PT ;  /* 0x0000000221647209 */ /* 0x000fe40007810000 */
[----:B------:R-:W-:Y:S01]  /*6f50*/  FMNMX.FTZ R103, R35, R3, !PT ;  /* 0x0000000323677209 */ /* 0x000fe20007810000 */
[----:B------:R-:W-:-:S05]  /*6f60*/  BRA.DIV ~URZ, `(.L_x_1593) ;  /* 0x000076a27f007947 */ /* 0x000fca000b800000 */
[----:B------:R1:W2:Y:S02]  /*6f70*/  SHFL.BFLY PT, R2, R100, 0x2, 0x1f ;  /* 0x0c401f0064027f89 */ /* 0x0002a400000e0000 */
.L_x_1678:
[----:B--2---:R-:W-:Y:S01]  /*6f80*/  FMNMX.FTZ R2, R100, R2, !PT ;  /* 0x0000000264027209 */ /* 0x004fe20007810000 */
[----:B------:R-:W-:Y:S04]  /*6f90*/  DEPBAR.LE SB0, 0x2 ;  /* 0x000080800000791a */ /* 0x000fe80000000000 */
[----:B------:R-:W2:Y:S01]  /*6fa0*/  SHFL.BFLY PT, R3, R2, 0x1, 0x1f ;  /* 0x0c201f0002037f89 */ /* 0x000ea200000e0000 */
[----:B------:R-:W-:Y:S07]  /*6fb0*/  BSSY B0, `(.L_x_1594) ;  /* 0x00001c6000007945 */ /* 0x000fee0003800000 */
[----:B------:R-:W-:Y:S01]  /*6fc0*/  BAR.SYNC.DEFER_BLOCKING 0x0 ;  /* 0x0000000000007b1d */ /* 0x000fe20000010000 */
[----:B--2---:R-:W-:Y:S05]  /*6fd0*/  FMNMX.FTZ R101, R2, R3, !PT ;  /* 0x0000000302657209 */ /* 0x004fea0007810000 */
[C---:B------:R-:W-:Y:S02]  /*6fe0*/  FMUL.FTZ R3, R101.reuse, c[0x0][0x2d0] ;  /* 0x0000b40065037a20 */ /* 0x040fe40000410000 */
[----:B------:R-:W-:Y:S02]  /*6ff0*/  FADD.FTZ R0, -R101, R0 ;  /* 0x0000000065007221 */ /* 0x000fe40000010100 */
[--C-:B------:R-:W-:Y:S02]  /*7000*/  FFMA.FTZ R4, R4, c[0x0][0x2d0], -R3.reuse ;  /* 0x0000b40004047a23 */ /* 0x100fe40000010803 */
[----:B------:R-:W-:Y:S02]  /*7010*/  FMUL.FTZ R0, R0, c[0x0][0x2d0] ;  /* 0x0000b40000007a20 */ /* 0x000fe40000410000 */
        /* <DEDUP_REMOVED lines=9> */
[--C-:B-1----:R-:W-:Y:S02]  /*70b0*/  FFMA.FTZ R100, R9, c[0x0][0x2d0], -R3.reuse ;  /* 0x0000b40009647a23 */ /* 0x102fe40000010803 */
[--C-:B------:R-:W-:Y:S02]  /*70c0*/  FFMA.FTZ R9, R13, c[0x0][0x2d0], -R3.reuse ;  /* 0x0000b4000d097a23 */ /* 0x100fe40000010803 */
[--C-:B------:R-:W-:Y:S02]  /*70d0*/  FFMA.FTZ R149, R16, c[0x0][0x2d0], -R3.reuse ;  /* 0x0000b40010957a23 */ /* 0x100fe40000010803 */
[--C-:B------:R-:W-:Y:S02]  /*70e0*/  FFMA.FTZ R148, R17, c[0x0][0x2d0], -R3.reuse ;  /* 0x0000b40011947a23 */ /* 0x100fe40000010803 */
[--C-:B------:R-:W-:Y:S02]  /*70f0*/  FFMA.FTZ R155, R24, c[0x0][0x2d0], -R3.reuse ;  /* 0x0000b400189b7a23 */ /* 0x100fe40000010803 */
[--C-:B------:R-:W-:Y:S02]  /*7100*/  FFMA.FTZ R154, R25, c[0x0][0x2d0], -R3.reuse ;  /* 0x0000b400199a7a23 */ /* 0x100fe40000010803 */
[--C-:B------:R-:W-:Y:S02]  /*7110*/  FFMA.FTZ R178, R28, c[0x0][0x2d0], -R3.reuse ;  /* 0x0000b4001cb27a23 */ /* 0x100fe40000010803 */
[----:B------:R-:W-:Y:S02]  /*7120*/  FFMA.FTZ R180, R29, c[0x0][0x2d0], -R3 ;  /* 0x0000b4001db47a23 */ /* 0x000fe40000010803 */
[----:B------:R-:W1:Y:S01]  /*7130*/  MUFU.EX2 R3, R5 ;  /* 0x0000000500037308 */ /* 0x000e620000000800 */
[C---:B--2---:R-:W-:Y:S02]  /*7140*/  FMUL.FTZ R32, R2.reuse, R104 ;  /* 0x0000006802207220 */ /* 0x044fe40000410000 */
[C---:B------:R-:W-:Y:S02]  /*7150*/  FMUL.FTZ R33, R2.reuse, R105 ;  /* 0x0000006902217220 */ /* 0x040fe40000410000 */
[C---:B------:R-:W-:Y:S02]  /*7160*/  FMUL.FTZ R13, R2.reuse, R125 ;  /* 0x0000007d020d7220 */ /* 0x040fe40000410000 */
[C---:B---3--:R-:W-:Y:S02]  /*7170*/  FFMA.FTZ R0, R2.reuse, R179, R12 ;  /* 0x000000b302007223 */ /* 0x048fe4000001000c */
        /* <DEDUP_REMOVED lines=10> */
[C---:B-1----:R-:W-:Y:S01]  /*7220*/  F2FP.BF16.PACK_AB R136, R3.reuse, R12 ;  /* 0x0000000c0388723e */ /* 0x042fe200000010ff */
[----:B------:R-:W-:Y:S02]  /*7230*/  FADD.FTZ R4, R3, R0 ;  /* 0x0000000003047221 */ /* 0x000fe40000010000 */
[----:B------:R-:W1:Y:S01]  /*7240*/  SHFL.BFLY PT, R0, R103, 0x2, 0x1f ;  /* 0x0c401f0067007f89 */ /* 0x000e6200000e0000 */
[C---:B------:R-:W-:Y:S02]  /*7250*/  FMUL.FTZ R36, R2.reuse, R36 ;  /* 0x0000002402247220 */ /* 0x040fe40000410000 */
[----:B------:R-:W2:Y:S01]  /*7260*/  MUFU.EX2 R12, R137 ;  /* 0x00000089000c7308 */ /* 0x000ea20000000800 */
        /* <DEDUP_REMOVED lines=8> */
[C---:B------:R-:W-:Y:S02]  /*72f0*/  FMUL.FTZ R52, R2.reuse, R52 ;  /* 0x0000003402347220 */ /* 0x040fe40000410000 */
[C---:B------:R-:W-:Y:S02]  /*7300*/  FMUL.FTZ R53, R2.reuse, R53 ;  /* 0x0000003502357220 */ /* 0x040fe40000410000 */
[C---:B------:R-:W-:Y:S01]  /*7310*/  FMUL.FTZ R56, R2.reuse, R56 ;  /* 0x0000003802387220 */ /* 0x040fe20000410000 */
[----:B------:R-:W-:Y:S01]  /*7320*/  MUFU.EX2 R109, R149 ;  /* 0x00000095006d7308 */ /* 0x000fe20000000800 */
[----:B-1----:R-:W-:Y:S01]  /*7330*/  FMNMX.FTZ R0, R103, R0, !PT ;  /* 0x0000000067007209 */ /* 0x002fe20007810000 */
[C---:B------:R-:W-:Y:S01]  /*7340*/  FMUL.FTZ R57, R2.reuse, R57 ;  /* 0x0000003902397220 */ /* 0x040fe20000410000 */
[----:B--2---:R-:W-:Y:S01]  /*7350*/  F2FP.BF16.PACK_AB R138, R5, R12 ;  /* 0x0000000c058a723e */ /* 0x004fe200000010ff */
[C---:B------:R-:W-:Y:S02]  /*7360*/  FMUL.FTZ R60, R2.reuse, R60 ;  /* 0x0000003c023c7220 */ /* 0x040fe40000410000 */
[----:B------:R-:W1:Y:S01]  /*7370*/  SHFL.BFLY PT, R3, R0, 0x1, 0x1f ;  /* 0x0c201f0000037f89 */ /* 0x000e6200000e0000 */
[C---:B------:R-:W-:Y:S02]  /*7380*/  FMUL.FTZ R61, R2.reuse, R61 ;  /* 0x0000003d023d7220 */ /* 0x040fe40000410000 */
[C---:B------:R-:W-:Y:S01]  /*7390*/  FMUL.FTZ R64, R2.reuse, R64 ;  /* 0x0000004002407220 */ /* 0x040fe20000410000 */
[----:B------:R-:W2:Y:S01]  /*73a0*/  MUFU.EX2 R103, R9 ;  /* 0x0000000900677308 */ /* 0x000ea20000000800 */
[C---:B------:R-:W-:Y:S02]  /*73b0*/  FMUL.FTZ R65, R2.reuse, R65 ;  /* 0x0000004102417220 */ /* 0x040fe40000410000 */
[C---:B------:R-:W-:Y:S02]  /*73c0*/  FMUL.FTZ R68, R2.reuse, R68 ;  /* 0x0000004402447220 */ /* 0x040fe40000410000 */
[C---:B---3--:R-:W-:Y:S02]  /*73d0*/  FMUL.FTZ R8, R2.reuse, R128 ;  /* 0x0000008002087220 */ /* 0x048fe40000410000 */
        /* <DEDUP_REMOVED lines=8> */
[----:B-1----:R-:W-:Y:S01]  /*7460*/  FMNMX.FTZ R100, R0, R3, !PT ;  /* 0x0000000300647209 */ /* 0x002fe20007810000 */
[C---:B------:R-:W-:Y:S01]  /*7470*/  FMUL.FTZ R84, R2.reuse, R84 ;  /* 0x0000005402547220 */ /* 0x040fe20000410000 */
[----:B------:R-:W-:Y:S01]  /*7480*/  MUFU.EX2 R116, R154 ;  /* 0x0000009a00747308 */ /* 0x000fe20000000800 */
[----:B------:R-:W-:Y:S01]  /*7490*/  FMUL.FTZ R85, R2, R85 ;  /* 0x0000005502557220 */ /* 0x000fe20000410000 */
[----:B--2---:R-:W-:Y:S01]  /*74a0*/  F2FP.BF16.PACK_AB R108, R103, R137 ;  /* 0x00000089676c723e */ /* 0x004fe200000010ff */
[C---:B------:R-:W-:Y:S02]  /*74b0*/  FADD.FTZ R0, -R100.reuse, R102 ;  /* 0x0000006664007221 */ /* 0x040fe40000010100 */
[----:B------:R-:W-:Y:S02]  /*74c0*/  FMUL.FTZ R3, R100, c[0x0][0x2d0] ;  /* 0x0000b40064037a20 */ /* 0x000fe40000410000 */
[----:B------:R-:W-:Y:S02]  /*74d0*/  FMUL.FTZ R0, R0, c[0x0][0x2d0] ;  /* 0x0000b40000007a20 */ /* 0x000fe40000410000 */
[--C-:B------:R-:W-:Y:S02]  /*74e0*/  FFMA.FTZ R10, R10, c[0x0][0x2d0], -R3.reuse ;  /* 0x0000b4000a0a7a23 */ /* 0x100fe40000010803 */
[--C-:B------:R-:W-:Y:S02]  /*74f0*/  FFMA.FTZ R11, R11, c[0x0][0x2d0], -R3.reuse ;  /* 0x0000b4000b0b7a23 */ /* 0x100fe40000010803 */
        /* <DEDUP_REMOVED lines=16> */
[----:B------:R-:W-:Y:S02]  /*7600*/  FFMA.FTZ R7, R7, c[0x0][0x2d0], -R3 ;  /* 0x0000b40007077a23 */ /* 0x000fe40000010803 */
[----:B------:R-:W-:Y:S01]  /*7610*/  FADD.FTZ R3, R12, R4 ;  /* 0x000000040c037221 */ /* 0x000fe20000010000 */
[----:B------:R-:W2:Y:S01]  /*7620*/  MUFU.EX2 R125, R10 ;  /* 0x0000000a007d7308 */ /* 0x000ea20000000800 */
        /* <DEDUP_REMOVED lines=10> */
[----:B------:R-:W-:Y:S01]  /*76d0*/  FADD.FTZ R3, R5, R3 ;  /* 0x0000000305037221 */ /* 0x000fe20000010000 */
[----:B------:R-:W-:Y:S01]  /*76e0*/  MUFU.EX2 R121, R145 ;  /* 0x0000009100797308 */ /* 0x000fe20000000800 */
[----:B------:R-:W-:Y:S01]  /*76f0*/  FMUL.FTZ R5, R2, R133 ;  /* 0x0000008502057220 */ /* 0x000fe20000410000 */
[----:B------:R-:W-:Y:S01]  /*7700*/  IADD3 R2, R170, R160, RZ ;  /* 0x000000a0aa027210 */ /* 0x000fe20007ffe0ff */
[----:B-1----:R-:W-:Y:S01]  /*7710*/  FMUL.FTZ R34, R0, R106 ;  /* 0x0000006a00227220 */ /* 0x002fe20000410000 */
[----:B--2---:R-:W-:Y:S01]  /*7720*/  F2FP.BF16.PACK_AB R139, R128, R125 ;  /* 0x0000007d808b723e */ /* 0x004fe200000010ff */
[----:B------:R-:W-:Y:S01]  /*7730*/  FMUL.FTZ R35, R0, R107 ;  /* 0x0000006b00237220 */ /* 0x000fe20000410000 */
[----:B------:R-:W-:Y:S01]  /*7740*/  IADD3 R102, R168, R2, RZ ;  /* 0x00000002a8667210 */ /* 0x000fe20007ffe0ff */
[----:B------:R-:W1:Y:S01]  /*7750*/  LDSM.16.MT88.4 R140, [R2] ;  /* 0x00000000028c783b */ /* 0x000e620000004200 */
[C---:B------:R-:W-:Y:S02]  /*7760*/  FFMA.FTZ R6, R0.reuse, R184, R14 ;  /* 0x000000b800067223 */ /* 0x040fe4000001000e */
[----:B------:R-:W-:Y:S01]  /*7770*/  FADD.FTZ R3, R137, R3 ;  /* 0x0000000389037221 */ /* 0x000fe20000010000 */
[----:B------:R-:W-:Y:S01]  /*7780*/  MUFU.EX2 R124, R146 ;  /* 0x00000092007c7308 */ /* 0x000fe20000000800 */
[C---:B------:R-:W-:Y:S02]  /*7790*/  FMUL.FTZ R10, R0.reuse, R130 ;  /* 0x00000082000a7220 */ /* 0x040fe40000410000 */
[C---:B---3--:R-:W-:Y:S01]  /*77a0*/  FADD.FTZ R120, R7.reuse, R6 ;  /* 0x0000000607787221 */ /* 0x048fe20000010000 */
[----:B------:R-:W2:Y:S01]  /*77b0*/  LDSM.16.MT88.4 R104, [R102] ;  /* 0x000000006668783b */ /* 0x000ea20000004200 */
[----:B------:R-:W-:Y:S01]  /*77c0*/  F2FP.BF16.PACK_AB R137, R7, R14 ;  /* 0x0000000e0789723e */ /* 0x000fe200000010ff */
        /* <DEDUP_REMOVED lines=18> */
[C---:B-1----:R-:W-:Y:S05]  /*78f0*/  HMMA.16816.F32.BF16 R4, R136.reuse, R140, R4 ;  /* 0x0000008c8804723c */ /* 0x042fea0000041804 */
[C---:B------:R-:W-:Y:S01]  /*7900*/  FMUL.FTZ R39, R0.reuse, R39 ;  /* 0x0000002700277220 */ /* 0x040fe20000410000 */
[----:B------:R-:W-:Y:S01]  /*7910*/  MUFU.EX2 R110, R148 ;  /* 0x00000094006e7308 */ /* 0x000fe20000000800 */
[C---:B------:R-:W-:Y:S01]  /*7920*/  FMUL.FTZ R42, R0.reuse, R42 ;  /* 0x0000002a002a7220 */ /* 0x040fe20000410000 */
[C---:B------:R-:W-:Y:S04]  /*7930*/  HMMA.16816.F32.BF16 R8, R136.reuse, R142, R8 ;  /* 0x0000008e8808723c */ /* 0x040fe80000041808 */
[C---:B------:R-:W-:Y:S02]  /*7940*/  FMUL.FTZ R43, R0.reuse, R43 ;  /* 0x0000002b002b7220 */ /* 0x040fe40000410000 */
[C---:B------:R-:W-:Y:S02]  /*7950*/  FMUL.FTZ R46, R0.reuse, R46 ;  /* 0x0000002e002e7220 */ /* 0x040fe40000410000 */
[C---:B--2---:R-:W-:Y:S01]  /*7960*/  HMMA.16816.F32.BF16 R12, R136.reuse, R104, R12 ;  /* 0x00000068880c723c */ /* 0x044fe2000004180c */
[----:B------:R-:W1:Y:S03]  /*7970*/  MUFU.EX2 R148, R147 ;  /* 0x0000009300947308 */ /* 0x000e660000000800 */
[C---:B------:R-:W-:Y:S02]  /*7980*/  FMUL.FTZ R47, R0.reuse, R47 ;  /* 0x0000002f002f7220 */ /* 0x040fe40000410000 */
[C---:B------:R-:W-:Y:S02]  /*7990*/  FMUL.FTZ R50, R0.reuse, R50 ;  /* 0x0000003200327220 */ /* 0x040fe40000410000 */
[C---:B------:R-:W-:Y:S03]  /*79a0*/  HMMA.16816.F32.BF16 R16, R136.reuse, R106, R16 ;  /* 0x0000006a8810723c */ /* 0x040fe60000041810 */
[----:B------:R-:W-:Y:S01]  /*79b0*/  MUFU.EX2 R147, R150 ;  /* 0x0000009600937308 */ /* 0x000fe20000000800 */
[C---:B------:R-:W-:Y:S02]  /*79c0*/  FMUL.FTZ R51, R0.reuse, R51 ;  /* 0x0000003300337220 */ /* 0x040fe40000410000 */
[C---:B------:R-:W-:Y:S02]  /*79d0*/  FMUL.FTZ R54, R0.reuse, R54 ;  /* 0x0000003600367220 */ /* 0x040fe40000410000 */
[C---:B------:R-:W-:Y:S04]  /*79e0*/  FMUL.FTZ R55, R0.reuse, R55 ;  /* 0x0000003700377220 */ /* 0x040fe80000410000 */
[C---:B------:R-:W-:Y:S01]  /*79f0*/  FMUL.FTZ R58, R0.reuse, R58 ;  /* 0x0000003a003a7220 */ /* 0x040fe20000410000 */
[----:B------:R-:W-:Y:S01]  /*7a00*/  MUFU.EX2 R144, R152 ;  /* 0x0000009800907308 */ /* 0x000fe20000000800 */
        /* <DEDUP_REMOVED lines=26> */
[----:B------:R-:W-:Y:S01]  /*7bb0*/  IADD3 R0, R171, R160, RZ ;  /* 0x000000a0ab007210 */ /* 0x000fe20007ffe0ff */
[----:B------:R-:W-:Y:S03]  /*7bc0*/  FADD.FTZ R112, R103, R3 ;  /* 0x0000000367707221 */ /* 0x000fe60000010000 */
[----:B------:R-:W-:Y:S01]  /*7bd0*/  IADD3 R3, R168, R0, RZ ;  /* 0x00000000a8037210 */ /* 0x000fe20007ffe0ff */
[----:B------:R-:W1:Y:S01]  /*7be0*/  LDSM.16.MT88.4 R104, [R0] ;  /* 0x000000000068783b */ /* 0x000e620000004200 */
[----:B------:R-:W-:Y:S02]  /*7bf0*/  FADD.FTZ R103, R109, R112 ;  /* 0x000000706d677221 */ /* 0x000fe40000010000 */
[----:B------:R-:W2:Y:S02]  /*7c00*/  MUFU.EX2 R112, R156 ;  /* 0x0000009c00707308 */ /* 0x000ea40000000800 */
[C---:B------:R-:W-:Y:S01]  /*7c10*/  FADD.FTZ R103, R110.reuse, R103 ;  /* 0x000000676e677221 */ /* 0x040fe20000010000 */
[----:B------:R-:W-:Y:S02]  /*7c20*/  F2FP.BF16.PACK_AB R110, R110, R109 ;  /* 0x0000006d6e6e723e */ /* 0x000fe400000010ff */
[----:B------:R-:W-:Y:S01]  /*7c30*/  F2FP.BF16.PACK_AB R109, R122, R121 ;  /* 0x000000797a6d723e */ /* 0x000fe200000010ff */
[----:B------:R-:W-:Y:S04]  /*7c40*/  FADD.FTZ R103, R113, R103 ;  /* 0x0000006771677221 */ /* 0x000fe80000010000 */
[----:B------:R-:W3:Y:S10]  /*7c50*/  MUFU.EX2 R142, R159 ;  /* 0x0000009f008e7308 */ /* 0x000ef40000000800 */
[----:B------:R-:W4:Y:S01]  /*7c60*/  MUFU.EX2 R140, R183 ;  /* 0x000000b7008c7308 */ /* 0x000f220000000800 */
[----:B--2---:R-:W-:Y:S04]  /*7c70*/  FADD.FTZ R103, R112, R103 ;  /* 0x0000006770677221 */ /* 0x004fe80000010000 */
[----:B------:R-:W-:Y:S04]  /*7c80*/  FADD.FTZ R103, R117, R103 ;  /* 0x0000006775677221 */ /* 0x000fe80000010000 */
[----:B------:R-:W-:Y:S04]  /*7c90*/  FADD.FTZ R103, R116, R103 ;  /* 0x0000006774677221 */ /* 0x000fe80000010000 */
[----:B------:R-:W-:Y:S01]  /*7ca0*/  FADD.FTZ R103, R119, R103 ;  /* 0x0000006777677221 */ /* 0x000fe20000010000 */
        /* <DEDUP_REMOVED lines=29> */
[----:B------:R-:W1:Y:S06]  /*7e80*/  LDSM.16.MT88.4 R104, [R2+0x800] ;  /* 0x000800000268783b */ /* 0x000e6c0000004200 */
[----:B---3--:R-:W-:Y:S02]  /*7e90*/  F2FP.BF16.PACK_AB R137, R142, R143 ;  /* 0x0000008f8e89723e */ /* 0x008fe400000010ff */
[----:B----4-:R-:W-:Y:S01]  /*7ea0*/  F2FP.BF16.PACK_AB R139, R140, R141 ;  /* 0x0000008d8c8b723e */ /* 0x010fe200000010ff */
        /* <DEDUP_REMOVED lines=36> */
[----:B------:R-:W1:Y:S03]  /*80f0*/  LDSM.16.MT88.4 R108, [R2+0x1000] ;  /* 0x00100000026c783b */ /* 0x000e660000004200 */
[----:B------:R-:W-:Y:S03]  /*8100*/  F2FP.BF16.PACK_AB R105, R147, R146 ;  /* 0x000000929369723e */ /* 0x000fe600000010ff */
[----:B------:R-:W-:Y:S02]  /*8110*/  F2FP.BF16.PACK_AB R106, R116, R117 ;  /* 0x00000075746a723e */ /* 0x000fe400000010ff */
[----:B------:R-:W2:Y:S01]  /*8120*/  LDSM.16.MT88.4 R112, [R102+0x1000] ;  /* 0x001000006670783b */ /* 0x000ea20000004200 */
[----:B------:R-:W3:Y:S02]  /*8130*/  MUFU.EX2 R116, R180 ;  /* 0x000000b400747308 */ /* 0x000ee40000000800 */
[----:B------:R-:W-:Y:S08]  /*8140*/  F2FP.BF16.PACK_AB R107, R145, R144 ;  /* 0x00000090916b723e */ /* 0x000ff000000010ff */
[----:B------:R-:W4:Y:S01]  /*8150*/  MUFU.EX2 R117, R181 ;  /* 0x000000b500757308 */ /* 0x000f220000000800 */
[C---:B---3--:R-:W-:Y:S01]  /*8160*/  FADD.FTZ R103, R116.reuse, R103 ;  /* 0x0000006774677221 */ /* 0x048fe20000010000 */
[----:B------:R-:W-:Y:S03]  /*8170*/  F2FP.BF16.PACK_AB R136, R116, R119 ;  /* 0x000000777488723e */ /* 0x000fe600000010ff */
[----:B------:R-:W-:Y:S01]  /*8180*/  FADD.FTZ R103, R118, R103 ;  /* 0x0000006776677221 */ /* 0x000fe20000010000 */
[C---:B-1----:R-:W-:Y:S05]  /*8190*/  HMMA.16816.F32.BF16 R4, R104.reuse, R108, R4 ;  /* 0x0000006c6804723c */ /* 0x042fea0000041804 */
[C---:B----4-:R-:W-:Y:S01]  /*81a0*/  FADD.FTZ R179, R117.reuse, R103 ;  /* 0x0000006775b37221 */ /* 0x050fe20000010000 */
[----:B------:R-:W-:Y:S02]  /*81b0*/  F2FP.BF16.PACK_AB R138, R117, R118 ;  /* 0x00000076758a723e */ /* 0x000fe400000010ff */
        /* <DEDUP_REMOVED lines=29> */
[C---:B-1----:R-:W-:Y:S07]  /*8390*/  HMMA.16816.F32.BF16 R84, R104.reuse, R108, R84 ;  /* 0x0000006c6854723c */ /* 0x042fee0000041854 */
[----:B------:R-:W-:Y:S01]  /*83a0*/  FADD.FTZ R108, R128, R120 ;  /* 0x00000078806c7221 */ /* 0x000fe20000010000 */
[C---:B------:R-:W-:Y:S01]  /*83b0*/  HMMA.16816.F32.BF16 R88, R104.reuse, R110, R88 ;  /* 0x0000006e6858723c */ /* 0x040fe20000041858 */
[----:B------:R-:W1:Y:S03]  /*83c0*/  LDSM.16.MT88.4 R128, [R2+0x1800] ;  /* 0x001800000280783b */ /* 0x000e660000004200 */
[----:B------:R-:W-:Y:S04]  /*83d0*/  FADD.FTZ R108, R121, R108 ;  /* 0x0000006c796c7221 */ /* 0x000fe80000010000 */
[C---:B--2---:R-:W-:Y:S04]  /*83e0*/  HMMA.16816.F32.BF16 R92, R104.reuse, R112, R92 ;  /* 0x00000070685c723c */ /* 0x044fe8000004185c */
[----:B------:R-:W-:Y:S02]  /*83f0*/  FADD.FTZ R108, R122, R108 ;  /* 0x0000006c7a6c7221 */ /* 0x000fe40000010000 */
[----:B------:R-:W2:Y:S02]  /*8400*/  LDSM.16.MT88.4 R120, [R102+0x1800] ;  /* 0x001800006678783b */ /* 0x000ea40000004200 */
[----:B------:R-:W-:Y:S04]  /*8410*/  HMMA.16816.F32.BF16 R96, R104, R114, R96 ;  /* 0x000000726860723c */ /* 0x000fe80000041860 */
[----:B------:R-:W-:Y:S02]  /*8420*/  FADD.FTZ R103, R124, R108 ;  /* 0x0000006c7c677221 */ /* 0x000fe40000010000 */
[----:B------:R-:W3:Y:S08]  /*8430*/  LDSM.16.MT88.4 R108, [R0+0x1800] ;  /* 0x00180000006c783b */ /* 0x000ef00000004200 */
[----:B------:R-:W4:Y:S01]  /*8440*/  LDSM.16.MT88.4 R104, [R3+0x1800] ;  /* 0x001800000368783b */ /* 0x000f220000004200 */
[C---:B-1----:R-:W-:Y:S07]  /*8450*/  HMMA.16816.F32.BF16 R132, R136.reuse, R128, R4 ;  /* 0x000000808884723c */ /* 0x042fee0000041804 */
[----:B------:R-:W1:Y:S01]  /*8460*/  LDSM.16.MT88.4 R4, [R2+0x3800] ;  /* 0x003800000204783b */ /* 0x000e620000004200 */
[C---:B------:R-:W-:Y:S07]  /*8470*/  HMMA.16816.F32.BF16 R128, R136.reuse, R130, R8 ;  /* 0x000000828880723c */ /* 0x040fee0000041808 */
[----:B------:R-:W5:Y:S01]  /*8480*/  LDSM.16.MT88.4 R8, [R102+0x3800] ;  /* 0x003800006608783b */ /* 0x000f620000004200 */
[C---:B--2---:R-:W-:Y:S07]  /*8490*/  HMMA.16816.F32.BF16 R124, R136.reuse, R120, R12 ;  /* 0x00000078887c723c */ /* 0x044fee000004180c */
[----:B------:R-:W2:Y:S01]  /*84a0*/  LDSM.16.MT88.4 R12, [R0+0x3800] ;  /* 0x00380000000c783b */ /* 0x000ea20000004200 */
[C---:B------:R-:W-:Y:S07]  /*84b0*/  HMMA.16816.F32.BF16 R120, R136.reuse, R122, R16 ;  /* 0x0000007a8878723c */ /* 0x040fee0000041810 */
[----:B------:R-:W-:Y:S01]  /*84c0*/  LDSM.16.MT88.4 R16, [R102+0x5800] ;  /* 0x005800006610783b */ /* 0x000fe20000004200 */
[C---:B---3--:R-:W-:Y:S07]  /*84d0*/  HMMA.16816.F32.BF16 R116, R136.reuse, R108, R20 ;  /* 0x0000006c8874723c */ /* 0x048fee0000041814 */
[----:B------:R3:W-:Y:S01]  /*84e0*/  LDSM.16.MT88.4 R20, [R0+0x5800] ;  /* 0x005800000014783b */ /* 0x0007e20000004200 */
[C---:B------:R-:W-:Y:S08]  /*84f0*/  HMMA.16816.F32.BF16 R112, R136.reuse, R110, R24 ;  /* 0x0000006e8870723c */ /* 0x040ff00000041818 */
[C---:B----4-:R-:W-:Y:S08]  /*8500*/  HMMA.16816.F32.BF16 R108, R136.reuse, R104, R28 ;  /* 0x00000068886c723c */ /* 0x050ff0000004181c */
[C---:B------:R-:W-:Y:S04]  /*8510*/  HMMA.16816.F32.BF16 R104, R136.reuse, R106, R32 ;  /* 0x0000006a8868723c */ /* 0x040fe80000041820 */
[----:B---3--:R-:W-:Y:S04]  /*8520*/  FADD.FTZ R0, R148, R103 ;  /* 0x0000006794007221 */ /* 0x008fe80000010000 */
[C---:B-1----:R-:W-:Y:S04]  /*8530*/  HMMA.16816.F32.BF16 R36, R136.reuse, R4, R36 ;  /* 0x000000048824723c */ /* 0x042fe80000041824 */
[----:B------:R-:W-:Y:S04]  /*8540*/  FADD.FTZ R0, R146, R0 ;  /* 0x0000000092007221 */ /* 0x000fe80000010000 */
[C---:B------:R-:W-:Y:S01]  /*8550*/  HMMA.16816.F32.BF16 R40, R136.reuse, R6, R40 ;  /* 0x000000068828723c */ /* 0x040fe20000041828 */
[----:B------:R-:W1:Y:S03]  /*8560*/  LDSM.16.MT88.4 R4, [R3+0x3800] ;  /* 0x003800000304783b */ /* 0x000e660000004200 */
[----:B------:R-:W-:Y:S04]  /*8570*/  FADD.FTZ R0, R147, R0 ;  /* 0x0000000093007221 */ /* 0x000fe80000010000 */
[C---:B-----5:R-:W-:Y:S04]  /*8580*/  HMMA.16816.F32.BF16 R44, R136.reuse, R8, R44 ;  /* 0x00000008882c723c */ /* 0x060fe8000004182c */
[----:B------:R-:W-:Y:S04]  /*8590*/  FADD.FTZ R0, R144, R0 ;  /* 0x0000000090007221 */ /* 0x000fe80000010000 */
[C---:B------:R-:W-:Y:S01]  /*85a0*/  HMMA.16816.F32.BF16 R48, R136.reuse, R10, R48 ;  /* 0x0000000a8830723c */ /* 0x040fe20000041830 */
[----:B------:R3:W4:Y:S03]  /*85b0*/  LDSM.16.MT88.4 R8, [R2+0x5800] ;  /* 0x005800000208783b */ /* 0x0007260000004200 */
[----:B------:R-:W-:Y:S04]  /*85c0*/  FADD.FTZ R0, R145, R0 ;  /* 0x0000000091007221 */ /* 0x000fe80000010000 */
[C---:B--2---:R-:W-:Y:S04]  /*85d0*/  HMMA.16816.F32.BF16 R52, R136.reuse, R12, R52 ;  /* 0x0000000c8834723c */ /* 0x044fe80000041834 */
[----:B------:R-:W-:Y:S04]  /*85e0*/  FADD.FTZ R0, R143, R0 ;  /* 0x000000008f007221 */ /* 0x000fe80000010000 */
[C---:B------:R-:W-:Y:S01]  /*85f0*/  HMMA.16816.F32.BF16 R56, R136.reuse, R14, R56 ;  /* 0x0000000e8838723c */ /* 0x040fe20000041838 */
[----:B------:R-:W2:Y:S03]  /*8600*/  LDSM.16.MT88.4 R12, [R3+0x5800] ;  /* 0x00580000030c783b */ /* 0x000ea60000004200 */
[----:B------:R-:W-:Y:S01]  /*8610*/  FADD.FTZ R0, R142, R0 ;  /* 0x000000008e007221 */ /* 0x000fe20000010000 */
[----:B---3--:R-:W-:Y:S03]  /*8620*/  IADD3 R2, R175, -0x2, RZ ;  /* 0xfffffffeaf027810 */ /* 0x008fe60007ffe0ff */
[C---:B-1----:R-:W-:Y:S03]  /*8630*/  HMMA.16816.F32.BF16 R60, R136.reuse, R4, R60 ;  /* 0x00000004883c723c */ /* 0x042fe6000004183c */
[----:B------:R-:W-:Y:S01]  /*8640*/  ISETP.GE.AND P0, PT, R2, R187, PT ;  /* 0x000000bb0200720c */ /* 0x000fe20003f06270 */
[----:B------:R-:W-:Y:S04]  /*8650*/  FADD.FTZ R0, R141, R0 ;  /* 0x000000008d007221 */ /* 0x000fe80000010000 */
[C---:B------:R-:W-:Y:S04]  /*8660*/  HMMA.16816.F32.BF16 R64, R136.reuse, R6, R64 ;  /* 0x000000068840723c */ /* 0x040fe80000041840 */
[----:B------:R-:W-:Y:S04]  /*8670*/  FADD.FTZ R184, R140, R0 ;  /* 0x000000008cb87221 */ /* 0x000fe80000010000 */
[C---:B----4-:R-:W-:Y:S08]  /*8680*/  HMMA.16816.F32.BF16 R68, R136.reuse, R8, R68 ;  /* 0x000000088844723c */ /* 0x050ff00000041844 */
[C---:B------:R-:W-:Y:S08]  /*8690*/  HMMA.16816.F32.BF16 R72, R136.reuse, R10, R72 ;  /* 0x0000000a8848723c */ /* 0x040ff00000041848 */
[C---:B------:R-:W-:Y:S08]  /*86a0*/  HMMA.16816.F32.BF16 R76, R136.reuse, R16, R76 ;  /* 0x00000010884c723c */ /* 0x040ff0000004184c */
[C---:B------:R-:W-:Y:S08]  /*86b0*/  HMMA.16816.F32.BF16 R80, R136.reuse, R18, R80 ;  /* 0x000000128850723c */ /* 0x040ff00000041850 */
[C---:B------:R-:W-:Y:S08]  /*86c0*/  HMMA.16816.F32.BF16 R84, R136.reuse, R20, R84 ;  /* 0x000000148854723c */ /* 0x040ff00000041854 */
[C---:B------:R-:W-:Y:S08]  /*86d0*/  HMMA.16816.F32.BF16 R88, R136.reuse, R22, R88 ;  /* 0x000000168858723c */ /* 0x040ff00000041858 */
[C---:B--2---:R-:W-:Y:S08]  /*86e0*/  HMMA.16816.F32.BF16 R92, R136.reuse, R12, R92 ;  /* 0x0000000c885c723c */ /* 0x044ff0000004185c */
[----:B------:R-:W-:Y:S01]  /*86f0*/  HMMA.16816.F32.BF16 R96, R136, R14, R96 ;  /* 0x0000000e8860723c */ /* 0x000fe20000041860 */
[----:B------:R-:W-:Y:S07]  /*8700*/  @!UPT UIADD3 URZ, URZ, URZ, URZ ;  /* 0x0000003f3f3ff290 */ /* 0x000fee000fffe03f */
[----:B------:R-:W-:-:S11]  /*8710*/  @!P0 BRA `(.L_x_1595) ;  /* 0x000004f000008947 */ /* 0x000fd60003800000 */
[----:B------:R-:W-:Y:S01]  /*8720*/  IMAD.MOV.U32 R212, RZ, RZ, c[0x0][0x2b8] ;  /* 0x0000ae00ffd47624 */ /* 0x000fe200078e00ff */
[----:B------:R-:W-:Y:S01]  /*8730*/  SHF.R.S32.HI R7, RZ, 0x1f, R185 ;  /* 0x0000001fff077819 */ /* 0x000fe200000114b9 */
[----:B------:R-:W-:Y:S01]  /*8740*/  IMAD R2, R175, 0x40, R194 ;  /* 0x00000040af027824 */ /* 0x000fe200078e02c2 */
[----:B------:R-:W-:Y:S01]  /*8750*/  SHF.R.S32.HI R6, RZ, 0x1f, R177 ;  /* 0x0000001fff067819 */ /* 0x000fe200000114b1 */
[----:B------:R-:W-:Y:S01]  /*8760*/  IMAD.MOV.U32 R173, RZ, RZ, RZ ;  /* 0x000000ffffad7224 */ /* 0x000fe200078e00ff */
[----:B------:R-:W-:Y:S01]  /*8770*/  ISETP.NE.AND P1, PT, R212, 0x1, PT ;  /* 0x00000001d400780c */ /* 0x000fe20003f25270 */
[----:B------:R-:W-:Y:S01]  /*8780*/  IMAD.SHL.U32 R18, R186, 0x2, RZ ;  /* 0x00000002ba127824 */ /* 0x000fe200078e00ff */
[----:B------:R-:W-:Y:S01]  /*8790*/  IADD3 R2, R2, -0x80, R189 ;  /* 0xffffff8002027810 */ /* 0x000fe20007ffe0bd */
[----:B------:R-:W-:Y:S01]  /*87a0*/  IMAD.SHL.U32 R17, R185, 0x2, RZ ;  /* 0x00000002b9117824 */ /* 0x000fe200078e00ff */
[----:B------:R-:W-:Y:S01]  /*87b0*/  SHF.R.S32.HI R212, RZ, 0x1f, R186 ;  /* 0x0000001fffd47819 */ /* 0x000fe200000114ba */
[----:B------:R-:W-:Y:S01]  /*87c0*/  IMAD.SHL.U32 R16, R177, 0x2, RZ ;  /* 0x00000002b1107824 */ /* 0x000fe200078e00ff */
[----:B------:R-:W-:Y:S01]  /*87d0*/  SHF.L.U64.HI R14, R185, 0x1, R7 ;  /* 0x00000001b90e7819 */ /* 0x000fe20000010207 */
[----:B------:R-:W-:Y:S01]  /*87e0*/  IMAD.MOV.U32 R0, RZ, RZ, R2 ;  /* 0x000000ffff007224 */ /* 0x000fe200078e0002 */
[----:B------:R-:W-:Y:S02]  /*87f0*/  SHF.L.U64.HI R15, R186, 0x1, R212 ;  /* 0x00000001ba0f7819 */ /* 0x000fe400000102d4 */
[----:B------:R-:W-:Y:S03]  /*8800*/  SHF.L.U64.HI R13, R177, 0x1, R6 ;  /* 0x00000001b10d7819 */ /* 0x000fe60000010206 */
        /* <DEDUP_REMOVED lines=24> */
.L_x_1679:
[----:B------:R-:W-:-:S05]  /*8990*/  BRA.DIV ~URZ, `(.L_x_1597) ;  /* 0x00005d427f007947 */ /* 0x000fca000b800000 */
[----:B------:R-:W3:Y:S01]  /*89a0*/  SHFL.IDX PT, R0, R12, RZ, 0x181f ;  /* 0x00181fff0c007589 */ /* 0x000ee200000e0000 */
[----:B------:R-:W-:Y:S02]  /*89b0*/  SEL R11, RZ, 0x10, P5 ;  /* 0x00000010ff0b7807 */ /* 0x000fe40002800000 */
[----:B------:R-:W-:Y:S02]  /*89c0*/  SEL R10, RZ, 0x10, P4 ;  /* 0x00000010ff0a7807 */ /* 0x000fe40002000000 */
[C---:B---3--:R-:W-:Y:S02]  /*89d0*/  IADD3 R2, P0, R0.reuse, R16, RZ ;  /* 0x0000001000027210 */ /* 0x048fe40007f1e0ff */
[----:B------:R-:W-:Y:S03]  /*89e0*/  IADD3 R8, P1, R0, R17, RZ ;  /* 0x0000001100087210 */ /* 0x000fe60007f3e0ff */
[----:B--2---:R-:W-:Y:S01]  /*89f0*/  IMAD.X R3, R4, 0x1, R13, P0 ;  /* 0x0000000104037824 */ /* 0x004fe200000e060d */
[----:B------:R-:W-:Y:S01]  /*8a00*/  IADD3 R6, P0, R0, R18, RZ ;  /* 0x0000001200067210 */ /* 0x000fe20007f1e0ff */
[----:B------:R-:W-:Y:S02]  /*8a10*/  IMAD R0, R176, 0x6000, R205 ;  /* 0x00006000b0007824 */ /* 0x000fe400078e02cd */
[C---:B------:R-:W-:Y:S02]  /*8a20*/  IMAD.X R9, R4.reuse, 0x1, R14, P1 ;  /* 0x0000000104097824 */ /* 0x040fe400008e060e */
[----:B------:R-:W-:Y:S01]  /*8a30*/  IMAD.X R7, R4, 0x1, R15, P0 ;  /* 0x0000000104077824 */ /* 0x000fe200000e060f */
[----:B------:R-:W-:Y:S01]  /*8a40*/  @!PT LDS RZ, [RZ] ;  /* 0x00000000fffff984 */ /* 0x000fe20000000800 */
[----:B------:R-:W-:Y:S01]  /*8a50*/  @!PT LDS RZ, [RZ] ;  /* 0x00000000fffff984 */ /* 0x000fe20000000800 */
[----:B------:R2:W-:Y:S04]  /*8a60*/  LDGSTS.E.BYPASS.LTC128B.128 [R0], [R2.64], !P5 ;  /* 0x0000000002007fae */ /* 0x0005e8000e901d46 */
[----:B------:R3:W-:Y:S04]  /*8a70*/  LDGSTS.E.BYPASS.LTC128B.128 [R0+0x2000], [R8.64], !P4 ;  /* 0x0200000008007fae */ /* 0x0007e8000e101d46 */
[----:B------:R4:W1:Y:S04]  /*8a80*/  SHFL.IDX PT, R4, R5, 0x1, 0x181f ;  /* 0x00381f0005047f89 */ /* 0x00086800000e0000 */
[----:B------:R3:W-:Y:S04]  /*8a90*/  LDGSTS.E.BYPASS.LTC128B.128 [R0+0x4000], [R6.64], !P6 ;  /* 0x0400000006007fae */ /* 0x0007e8000f101d46 */
[----:B--2---:R3:W2:Y:S01]  /*8aa0*/  SHFL.IDX PT, R2, R12, 0x1, 0x181f ;  /* 0x00381f000c027f89 */ /* 0x0046a200000e0000 */
[----:B-1--4-:R-:W-:Y:S03]  /*8ab0*/  SEL R5, RZ, 0x10, P6 ;  /* 0x00000010ff057807 */ /* 0x012fe60003000000 */
.L_x_1680:
[----:B------:R-:W-:Y:S02]  /*8ac0*/  IADD3 R3, -R11, 0x10, RZ ;  /* 0x000000100b037810 */ /* 0x000fe40007ffe1ff */
[----:B---3--:R-:W-:Y:S02]  /*8ad0*/  IADD3 R6, -R10, 0x10, RZ ;  /* 0x000000100a067810 */ /* 0x008fe40007ffe1ff */
[----:B------:R-:W-:Y:S02]  /*8ae0*/  LOP3.LUT R3, R3, 0xf, RZ, 0xc0, !PT ;  /* 0x0000000f03037812 */ /* 0x000fe400078ec0ff */
[----:B------:R-:W-:Y:S02]  /*8af0*/  IADD3 R7, -R5, 0x10, RZ ;  /* 0x0000001005077810 */ /* 0x000fe40007ffe1ff */
[----:B--2---:R-:W-:Y:S02]  /*8b00*/  IADD3 R8, P1, P0, R3, R2, R16 ;  /* 0x0000000203087210 */ /* 0x004fe4000783e010 */
[----:B------:R-:W-:Y:S02]  /*8b10*/  LOP3.LUT R3, R6, 0xf, RZ, 0xc0, !PT ;  /* 0x0000000f06037812 */ /* 0x000fe400078ec0ff */
[----:B------:R-:W-:Y:S02]  /*8b20*/  IADD3.X R9, RZ, R4, R13, P1, P0 ;  /* 0x00000004ff097210 */ /* 0x000fe40000fe040d */
[----:B------:R-:W-:Y:S02]  /*8b30*/  IADD3 R6, P1, P0, R3, R2, R17 ;  /* 0x0000000203067210 */ /* 0x000fe4000783e011 */
[----:B------:R-:W-:Y:S02]  /*8b40*/  LOP3.LUT R3, R7, 0xf, RZ, 0xc0, !PT ;  /* 0x0000000f07037812 */ /* 0x000fe400078ec0ff */
[----:B------:R-:W-:Y:S02]  /*8b50*/  IADD3.X R7, RZ, R4, R14, P1, P0 ;  /* 0x00000004ff077210 */ /* 0x000fe40000fe040e */
[----:B------:R-:W-:Y:S04]  /*8b60*/  IADD3 R2, P1, P0, R3, R2, R18 ;  /* 0x0000000203027210 */ /* 0x000fe8000783e012 */
[----:B------:R-:W-:Y:S02]  /*8b70*/  IADD3.X R3, RZ, R4, R15, P1, P0 ;  /* 0x00000004ff037210 */ /* 0x000fe40000fe040f */
[----:B------:R-:W-:Y:S02]  /*8b80*/  ISETP.NE.U32.AND P0, PT, R11, RZ, PT ;  /* 0x000000ff0b00720c */ /* 0x000fe40003f05070 */
[----:B------:R-:W-:Y:S11]  /*8b90*/  ISETP.NE.U32.AND P1, PT, R10, RZ, PT ;  /* 0x000000ff0a00720c */ /* 0x000ff60003f25070 */
[----:B------:R-:W-:Y:S01]  /*8ba0*/  @!PT LDS RZ, [RZ] ;  /* 0x00000000fffff984 */ /* 0x000fe20000000800 */
[----:B------:R-:W-:Y:S01]  /*8bb0*/  @!PT LDS RZ, [RZ] ;  /* 0x00000000fffff984 */ /* 0x000fe20000000800 */
[----:B------:R-:W-:Y:S01]  /*8bc0*/  @!PT LDS RZ, [RZ] ;  /* 0x00000000fffff984 */ /* 0x000fe20000000800 */
[----:B------:R1:W-:Y:S01]  /*8bd0*/  LDGSTS.E.BYPASS.LTC128B.128.ZFILL [R0+0x1000], [R8.64], P0 ;  /* 0x0100000008007fae */ /* 0x0003e20008141d46 */
[----:B------:R-:W-:Y:S03]  /*8be0*/  ISETP.NE.U32.AND P0, PT, R5, RZ, PT ;  /* 0x000000ff0500720c */ /* 0x000fe60003f05070 */
[----:B------:R1:W-:Y:S10]  /*8bf0*/  LDGSTS.E.BYPASS.LTC128B.128.ZFILL [R0+0x3000], [R6.64], P1 ;  /* 0x0300000006007fae */ /* 0x0003f40008941d46 */
[----:B------:R1:W-:Y:S02]  /*8c00*/  LDGSTS.E.BYPASS.LTC128B.128.ZFILL [R0+0x5000], [R2.64], P0 ;  /* 0x0500000002007fae */ /* 0x0003e40008141d46 */
.L_x_1595:
[----:B------:R-:W-:Y:S05]  /*8c10*/  BSYNC B0 ;  /* 0x0000000000007941 */ /* 0x000fea0003800000 */
.L_x_1594:
[----:B------:R-:W-:Y:S01]  /*8c20*/  ISETP.GE.AND P0, PT, R187, R175, PT ;  /* 0x000000afbb00720c */ /* 0x000fe20003f06270 */
[----:B------:R-:W0:Y:S01]  /*8c30*/  LDGDEPBAR ;  /* 0x00000000000079af */ /* 0x000e220000000000 */
[----:B-1----:R-:W-:Y:S01]  /*8c40*/  IADD3 R3, R175, -0x1, RZ ;  /* 0xffffffffaf037810 */ /* 0x002fe20007ffe0ff */
[----:B------:R-:W-:Y:S01]  /*8c50*/  IMAD.MOV.U32 R102, RZ, RZ, R100 ;  /* 0x000000ffff667224 */ /* 0x000fe200078e0064 */
[C---:B------:R-:W-:Y:S01]  /*8c60*/  ISETP.GE.AND P1, PT, R161.reuse, 0x1, PT ;  /* 0x00000001a100780c */ /* 0x040fe20003f26270 */
[----:B------:R-:W-:Y:S01]  /*8c70*/  IMAD.MOV.U32 R0, RZ, RZ, R101 ;  /* 0x000000ffff007224 */ /* 0x000fe200078e0065 */
[----:B------:R-:W-:Y:S01]  /*8c80*/  IADD3 R2, R161, 0x1, RZ ;  /* 0x00000001a1027810 */ /* 0x000fe20007ffe0ff */
[----:B------:R-:W-:Y:S03]  /*8c90*/  IMAD.MOV.U32 R175, RZ, RZ, R3 ;  /* 0x000000ffffaf7224 */ /* 0x000fe600078e0003 */
[----:B------:R-:W-:Y:S03]  /*8ca0*/  SEL R161, R2, RZ, !P1 ;  /* 0x000000ff02a17207 */ /* 0x000fe60004800000 */
[----:B------:R-:W-:-:S05]  /*8cb0*/  @!P0 BRA `(.L_x_1598) ;  /* 0xffffd18000008947 */ /* 0x000fca000383ffff */
.L_x_1588:
[----:B------:R-:W-:Y:S05]  /*8cc0*/  BRA.DIV ~URZ, `(.L_x_1599) ;  /* 0x00005c327f007947 */ /* 0x000fea000b800000 */
[----:B------:R2:W3:Y:S02]  /*8cd0*/  SHFL.BFLY PT, R0, R179, 0x2, 0x1f ;  /* 0x0c401f00b3007f89 */ /* 0x0004e400000e0000 */
.L_x_1681:
[----:B---3--:R-:W-:Y:S01]  /*8ce0*/  FADD.FTZ R0, R0, R179 ;  /* 0x000000b300007221 */ /* 0x008fe20000010000 */
[----:B------:R-:W-:Y:S05]  /*8cf0*/  BRA.DIV ~URZ, `(.L_x_1600) ;  /* 0x00005c627f007947 */ /* 0x000fea000b800000 */
[----:B-1----:R-:W1:Y:S04]  /*8d00*/  SHFL.BFLY PT, R2, R184, 0x2, 0x1f ;  /* 0x0c401f00b8027f89 */ /* 0x002e6800000e0000 */
[----:B------:R-:W3:Y:S01]  /*8d10*/  SHFL.BFLY PT, R5, R0, 0x1, 0x1f ;  /* 0x0c201f0000057f89 */ /* 0x000ee200000e0000 */
[----:B-1----:R-:W-:-:S02]  /*8d20*/  FADD.FTZ R4, R2, R184 ;  /* 0x000000b802047221 */ /* 0x002fc40000010000 */
[----:B---3--:R-:W-:-:S03]  /*8d30*/  FADD.FTZ R0, R0, R5 ;  /* 0x0000000500007221 */ /* 0x008fc60000010000 */
[----:B------:R1:W3:Y:S04]  /*8d40*/  SHFL.BFLY PT, R3, R4, 0x1, 0x1f ;  /* 0x0c201f0004037f89 */ /* 0x0002e800000e0000 */
.L_x_1682:
[----:B------:R-:W-:Y:S01]  /*8d50*/  FSETP.NE.FTZ.AND P1, PT, R0, RZ, PT ;  /* 0x000000ff0000720b */ /* 0x000fe20003f35000 */
[----:B---3--:R-:W-:Y:S01]  /*8d60*/  FADD.FTZ R3, R3, R4 ;  /* 0x0000000403037221 */ /* 0x008fe20000010000 */
[----:B------:R-:W-:Y:S02]  /*8d70*/  MOV R2, RZ ;  /* 0x000000ff00027202 */ /* 0x000fe40000000f00 */
[----:B------:R-:W-:Y:S02]  /*8d80*/  MOV R23, 0xff800000 ;  /* 0xff80000000177802 */ /* 0x000fe40000000f00 */
[----:B------:R-:W-:Y:S02]  /*8d90*/  FSETP.NE.FTZ.AND P0, PT, R3, RZ, PT ;  /* 0x000000ff0300720b */ /* 0x000fe40003f15000 */
[----:B------:R-:W-:-:S05]  /*8da0*/  MOV R22, 0xff800000 ;  /* 0xff80000000167802 */ /* 0x000fca0000000f00 */
[----:B------:R-:W3:Y:S01]  /*8db0*/  @P1 MUFU.RCP R2, R0 ;  /* 0x0000000000021308 */ /* 0x000ee20000001000 */
[----:B-1----:R-:W-:-:S05]  /*8dc0*/  @P1 MOV R4, 0x3f317218 ;  /* 0x3f31721800041802 */ /* 0x002fca0000000f00 */
[----:B------:R-:W-:Y:S02]  /*8dd0*/  @P1 FMUL.FTZ R4, R4, c[0x0][0x2d0] ;  /* 0x0000b40004041a20 */ /* 0x000fe40000410000 */
[----:B------:R1:W4:Y:S01]  /*8de0*/  @P1 MUFU.LG2 R5, R0 ;  /* 0x0000000000051308 */ /* 0x0003220000000c00 */
[C---:B---3--:R-:W-:Y:S02]  /*8df0*/  FMUL.FTZ R102, R2.reuse, R112 ;  /* 0x0000007002667220 */ /* 0x048fe40000410000 */
[C---:B------:R-:W-:Y:S02]  /*8e00*/  FMUL.FTZ R103, R2.reuse, R113 ;  /* 0x0000007102677220 */ /* 0x040fe40000410000 */
[C---:B------:R-:W-:Y:S02]  /*8e10*/  FMUL.FTZ R112, R2.reuse, R68 ;  /* 0x0000004402707220 */ /* 0x040fe40000410000 */
[C---:B------:R-:W-:Y:S01]  /*8e20*/  FMUL.FTZ R113, R2.reuse, R69 ;  /* 0x0000004502717220 */ /* 0x040fe20000410000 */
[----:B-1----:R-:W-:Y:S01]  /*8e30*/  MOV R0, RZ ;  /* 0x000000ff00007202 */ /* 0x002fe20000000f00 */
[----:B------:R-:W-:-:S02]  /*8e40*/  FMUL.FTZ R68, R2, R72 ;  /* 0x0000004802447220 */ /* 0x000fc40000410000 */
[C---:B------:R-:W-:Y:S02]  /*8e50*/  FMUL.FTZ R69, R2.reuse, R73 ;  /* 0x0000004902457220 */ /* 0x040fe40000410000 */
[C---:B------:R-:W-:Y:S01]  /*8e60*/  FMUL.FTZ R72, R2.reuse, R76 ;  /* 0x0000004c02487220 */ /* 0x040fe20000410000 */
[----:B------:R-:W1:Y:S01]  /*8e70*/  @P0 MUFU.RCP R0, R3 ;  /* 0x0000000300000308 */ /* 0x000e620000001000 */
        /* <DEDUP_REMOVED lines=41> */
[----:B------:R3:W5:Y:S01]  /*9110*/  @P0 MUFU.LG2 R2, R3 ;  /* 0x0000000300020308 */ /* 0x0007620000000c00 */
[----:B----4-:R-:W-:Y:S02]  /*9120*/  @P1 FMUL.FTZ R5, R5, 0.69314718246459960938 ;  /* 0x3f31721805051820 */ /* 0x010fe40000410000 */
[----:B-1----:R-:W-:Y:S02]  /*9130*/  FMUL.FTZ R124, R0, R38 ;  /* 0x00000026007c7220 */ /* 0x002fe40000410000 */
[----:B------:R-:W-:Y:S01]  /*9140*/  @P1 FFMA.FTZ R23, R4, R101, R5 ;  /* 0x0000006504171223 */ /* 0x000fe20000010005 */
[----:B------:R-:W-:Y:S01]  /*9150*/  MOV R4, 0x1 ;  /* 0x0000000100047802 */ /* 0x000fe20000000f00 */
[C---:B------:R-:W-:Y:S02]  /*9160*/  FMUL.FTZ R125, R0.reuse, R39 ;  /* 0x00000027007d7220 */ /* 0x040fe40000410000 */
[----:B------:R-:W-:-:S02]  /*9170*/  FMUL.FTZ R84, R0, R130 ;  /* 0x0000008200547220 */ /* 0x000fc40000410000 */
[C---:B------:R-:W-:Y:S02]  /*9180*/  FMUL.FTZ R85, R0.reuse, R131 ;  /* 0x0000008300557220 */ /* 0x040fe40000410000 */
[C---:B------:R-:W-:Y:S02]  /*9190*/  FMUL.FTZ R38, R0.reuse, R46 ;  /* 0x0000002e00267220 */ /* 0x040fe40000410000 */
[----:B------:R-:W-:Y:S01]  /*91a0*/  FMUL.FTZ R39, R0, R47 ;  /* 0x0000002f00277220 */ /* 0x000fe20000410000 */
[----:B---3--:R-:W-:Y:S01]  /*91b0*/  @P0 MOV R3, 0x3f317218 ;  /* 0x3f31721800030802 */ /* 0x008fe20000000f00 */
        /* <DEDUP_REMOVED lines=46> */
.L_x_1562:
[----:B------:R-:W-:Y:S01]  /*94a0*/  LOP3.LUT P0, RZ, R172, 0xff, RZ, 0xc0, !PT ;  /* 0x000000ffacff7812 */ /* 0x000fe2000780c0ff */
[----:B------:R-:W-:-:S12]  /*94b0*/  BSSY B0, `(.L_x_1601) ;  /* 0x000000f000007945 */ /* 0x000fd80003800000 */
        /* <DEDUP_REMOVED lines=14> */
.L_x_1602:
[----:B------:R-:W-:Y:S05]  /*95a0*/  BSYNC B0 ;  /* 0x0000000000007941 */ /* 0x000fea0003800000 */
.L_x_1601:
[----:B------:R-:W-:Y:S01]  /*95b0*/  PRMT R0, R0, 0x9910, RZ ;  /* 0x0000991000007816 */ /* 0x000fe200000000ff */
[----:B------:R-:W-:Y:S01]  /*95c0*/  BSSY B1, `(.L_x_1603) ;  /* 0x0000336000017945 */ /* 0x000fe20003800000 */
[----:B------:R-:W-:Y:S02]  /*95d0*/  IMAD.MOV.U32 R82, RZ, RZ, R200 ;  /* 0x000000ffff527224 */ /* 0x000fe400078e00c8 */
[----:B------:R-:W-:-:S13]  /*95e0*/  ISETP.NE.AND P0, PT, R0, RZ, PT ;  /* 0x000000ff0000720c */ /* 0x000fda0003f05270 */
[----:B------:R-:W-:Y:S05]  /*95f0*/  @!P0 BRA `(.L_x_1604) ;  /* 0x000026b000008947 */ /* 0x000fea0003800000 */
[----:B------:R-:W-:Y:S01]  /*9600*/  WARPSYNC 0xffffffff ;  /* 0xffffffff00007948 */ /* 0x000fe20003800000 */
[----:B------:R-:W-:Y:S01]  /*9610*/  BAR.SYNC.DEFER_BLOCKING 0x1, 0x100 ;  /* 0x0044000000007b1d */ /* 0x000fe20000010000 */
[----:B------:R-:W-:Y:S01]  /*9620*/  F2FP.BF16.PACK_AB R0, R133, R132 ;  /* 0x000000848500723e */ /* 0x000fe200000010ff */
[----:B------:R-:W-:Y:S01]  /*9630*/  IMAD.MOV.U32 R14, RZ, RZ, c[0x0][0x388] ;  /* 0x0000e200ff0e7624 */ /* 0x000fe200078e00ff */
        /* <DEDUP_REMOVED lines=10> */
[----:B-1----:R-:W-:-:S02]  /*96e0*/  F2FP.BF16.PACK_AB R0, R85, R84 ;  /* 0x000000545500723e */ /* 0x002fc400000010ff */
[----:B---3--:R-:W-:-:S03]  /*96f0*/  F2FP.BF16.PACK_AB R2, R29, R28 ;  /* 0x0000001c1d02723e */ /* 0x008fc600000010ff */
[----:B------:R1:W-:Y:S01]  /*9700*/  STS [R222+0x400], R0 ;  /* 0x00040000de007388 */ /* 0x0003e20000000800 */
[----:B----4-:R-:W-:-:S03]  /*9710*/  F2FP.BF16.PACK_AB R3, R127, R126 ;  /* 0x0000007e7f03723e */ /* 0x010fc600000010ff */
[----:B------:R3:W-:Y:S04]  /*9720*/  STS [R224], R2 ;  /* 0x00000002e0007388 */ /* 0x0007e80000000800 */
[----:B------:R4:W-:Y:S01]  /*9730*/  STS [R224+0x400], R3 ;  /* 0x00040003e0007388 */ /* 0x0009e20000000800 */
[----:B-1----:R-:W-:Y:S02]  /*9740*/  F2FP.BF16.PACK_AB R0, R33, R32 ;  /* 0x000000202100723e */ /* 0x002fe400000010ff */
[----:B---3--:R-:W-:-:S03]  /*9750*/  F2FP.BF16.PACK_AB R2, R123, R122 ;  /* 0x0000007a7b02723e */ /* 0x008fc600000010ff */
[----:B------:R1:W-:Y:S01]  /*9760*/  STS [R223], R0 ;  /* 0x00000000df007388 */ /* 0x0003e20000000800 */
[----:B----4-:R-:W-:-:S03]  /*9770*/  F2FP.BF16.PACK_AB R3, R35, R34 ;  /* 0x000000222303723e */ /* 0x010fc600000010ff */
[----:B------:R3:W-:Y:S04]  /*9780*/  STS [R223+0x400], R2 ;  /* 0x00040002df007388 */ /* 0x0007e80000000800 */
[----:B------:R4:W-:Y:S01]  /*9790*/  STS [R251], R3 ;  /* 0x00000003fb007388 */ /* 0x0009e20000000800 */
[----:B-1----:R-:W-:Y:S02]  /*97a0*/  F2FP.BF16.PACK_AB R0, R89, R88 ;  /* 0x000000585900723e */ /* 0x002fe400000010ff */
        /* <DEDUP_REMOVED lines=15> */
[----:B------:R3:W-:Y:S04]  /*98a0*/  STS [R221+0x4000], R2 ;  /* 0x00400002dd007388 */ /* 0x0007e80000000800 */
[----:B------:R4:W-:Y:S01]  /*98b0*/  STS [R221+0x4400], R3 ;  /* 0x00440003dd007388 */ /* 0x0009e20000000800 */
        /* <DEDUP_REMOVED lines=23> */
[----:B------:R4:W-:Y:S04]  /*9a30*/  STS [R250+0x4400], R4 ;  /* 0x00440004fa007388 */ /* 0x0009e80000000800 */
[----:B------:R2:W-:Y:S01]  /*9a40*/  STS [R248+0x4000], R2 ;  /* 0x00400002f8007388 */ /* 0x0005e20000000800 */
[----:B-1----:R-:W-:Y:S02]  /*9a50*/  F2FP.BF16.PACK_AB R0, R67, R66 ;  /* 0x000000424300723e */ /* 0x002fe400000010ff */
[----:B---3--:R-:W-:-:S03]  /*9a60*/  F2FP.BF16.PACK_AB R3, R51, R50 ;  /* 0x000000323303723e */ /* 0x008fc600000010ff */
[----:B------:R1:W-:Y:S01]  /*9a70*/  STS [R248+0x4400], R0 ;  /* 0x00440000f8007388 */ /* 0x0003e20000000800 */
[----:B----4-:R-:W-:-:S03]  /*9a80*/  F2FP.BF16.PACK_AB R4, R113, R112 ;  /* 0x000000707104723e */ /* 0x010fc600000010ff */
[----:B------:R3:W-:Y:S01]  /*9a90*/  STS [R221+0x8400], R3 ;  /* 0x00840003dd007388 */ /* 0x0007e20000000800 */
[----:B--2---:R-:W-:-:S03]  /*9aa0*/  F2FP.BF16.PACK_AB R2, R69, R68 ;  /* 0x000000444502723e */ /* 0x004fc600000010ff */
[----:B------:R2:W-:Y:S04]  /*9ab0*/  STS [R221+0x8000], R4 ;  /* 0x00800004dd007388 */ /* 0x0005e80000000800 */
[----:B------:R4:W-:Y:S01]  /*9ac0*/  STS [R222+0x8000], R2 ;  /* 0x00800002de007388 */ /* 0x0009e20000000800 */
[----:B-1----:R-:W-:Y:S02]  /*9ad0*/  F2FP.BF16.PACK_AB R0, R59, R58 ;  /* 0x0000003a3b00723e */ /* 0x002fe400000010ff */
[----:B---3--:R-:W-:-:S03]  /*9ae0*/  F2FP.BF16.PACK_AB R3, R63, R62 ;  /* 0x0000003e3f03723e */ /* 0x008fc600000010ff */
[----:B------:R1:W-:Y:S01]  /*9af0*/  STS [R222+0x8400], R0 ;  /* 0x00840000de007388 */ /* 0x0003e20000000800 */
[----:B--2---:R-:W-:-:S03]  /*9b00*/  F2FP.BF16.PACK_AB R4, R73, R72 ;  /* 0x000000484904723e */ /* 0x004fc600000010ff */
        /* <DEDUP_REMOVED lines=9> */
[----:B------:R2:W-:Y:S01]  /*9ba0*/  STS [R251+0x8400], R4 ;  /* 0x00840004fb007388 */ /* 0x0005e20000000800 */
[----:B-1----:R-:W-:-:S05]  /*9bb0*/  F2FP.BF16.PACK_AB R0, R121, R120 ;  /* 0x000000787900723e */ /* 0x002fca00000010ff */
[----:B------:R1:W-:Y:S01]  /*9bc0*/  STS [R251+0x8000], R0 ;  /* 0x00800000fb007388 */ /* 0x0003e20000000800 */
[----:B--2---:R-:W-:-:S03]  /*9bd0*/  @P2 IADD3 R4, P0, R209, c[0x0][0x508], RZ ;  /* 0x00014200d1042a10 */ /* 0x004fc60007f1e0ff */
[----:B------:R2:W-:Y:S01]  /*9be0*/  STS [R249+0x8000], R3 ;  /* 0x00800003f9007388 */ /* 0x0005e20000000800 */
[----:B------:R-:W-:-:S03]  /*9bf0*/  @P2 IADD3.X R5, R210, c[0x0][0x50c], RZ, P0, !PT ;  /* 0x00014300d2052a10 */ /* 0x000fc600007fe4ff */
[----:B------:R3:W-:Y:S01]  /*9c00*/  STS [R249+0x8400], R2 ;  /* 0x00840002f9007388 */ /* 0x0007e20000000800 */
[----:B-1----:R-:W-:Y:S02]  /*9c10*/  F2FP.BF16.PACK_AB R0, R81, R80 ;  /* 0x000000505100723e */ /* 0x002fe400000010ff */
[----:B--2---:R-:W-:-:S03]  /*9c20*/  F2FP.BF16.PACK_AB R3, R43, R42 ;  /* 0x0000002a2b03723e */ /* 0x004fc600000010ff */
[----:B------:R1:W-:Y:S01]  /*9c30*/  STS [R250+0x8000], R0 ;  /* 0x00800000fa007388 */ /* 0x0003e20000000800 */
[----:B---3--:R-:W-:-:S05]  /*9c40*/  F2FP.BF16.PACK_AB R2, R55, R54 ;  /* 0x000000363702723e */ /* 0x008fca00000010ff */
        /* <DEDUP_REMOVED lines=17> */
.L_x_1605:
[----:B--2---:R-:W2:Y:S01]  /*9d60*/  LDL R3, [R1+0xc] ;  /* 0x00000c0001037983 */ /* 0x004ea20000100800 */
[----:B------:R-:W-:Y:S01]  /*9d70*/  IMAD.MOV.U32 R2, RZ, RZ, 0x368 ;  /* 0x00000368ff027424 */ /* 0x000fe200078e00ff */
[----:B------:R-:W-:-:S02]  /*9d80*/  ISETP.GT.AND P2, PT, R5, 0x1, PT ;  /* 0x000000010500780c */ /* 0x000fc40003f44270 */
[----:B------:R-:W3:Y:S01]  /*9d90*/  LDL R31, [R1+0x8] ;  /* 0x00000800011f7983 */ /* 0x000ee20000100800 */
[----:B------:R-:W-:Y:S02]  /*9da0*/  ISETP.NE.U32.AND P0, PT, RZ, c[0x0][0x500], PT ;  /* 0x00014000ff007a0c */ /* 0x000fe40003f05070 */
[----:B------:R-:W-:Y:S02]  /*9db0*/  SEL R2, R2, 0x328, P2 ;  /* 0x0000032802027807 */ /* 0x000fe40001000000 */
[----:B------:R-:W-:Y:S02]  /*9dc0*/  ISETP.NE.AND.EX P0, PT, RZ, c[0x0][0x504], PT, P0 ;  /* 0x00014100ff007a0c */ /* 0x000fe40003f05300 */
[----:B------:R1:W4:Y:S02]  /*9dd0*/  LDC.64 R4, c[0x0][R2+0x170] ;  /* 0x00005c0002047b82 */ /* 0x0003240000000a00 */
[----:B------:R-:W-:-:S06]  /*9de0*/  SEL R8, R207, RZ, !P0 ;  /* 0x000000ffcf087207 */ /* 0x000fcc0004000000 */
[----:B------:R1:W4:Y:S08]  /*9df0*/  LDC.64 R16, c[0x0][R2+0x168] ;  /* 0x00005a0002107b82 */ /* 0x0003300000000a00 */
[----:B------:R1:W2:Y:S08]  /*9e00*/  LDC.64 R18, c[0x0][R2+0x178] ;  /* 0x00005e0002127b82 */ /* 0x0002b00000000a00 */
[----:B------:R1:W2:Y:S01]  /*9e10*/  LDC.64 R20, c[0x0][R2+0x160] ;  /* 0x0000580002147b82 */ /* 0x0002a20000000a00 */
[----:B------:R-:W-:Y:S01]  /*9e20*/  LOP3.LUT R9, R202, 0xffff, RZ, 0xc0, !PT ;  /* 0x0000ffffca097812 */ /* 0x000fe200078ec0ff */
[----:B-1----:R-:W-:-:S05]  /*9e30*/  IMAD.MOV.U32 R2, RZ, RZ, c[0x0][0x4e8] ;  /* 0x00013a00ff027624 */ /* 0x002fca00078e00ff */
[----:B------:R-:W-:Y:S01]  /*9e40*/  ISETP.NE.AND P3, PT, R2, 0x1, PT ;  /* 0x000000010200780c */ /* 0x000fe20003f65270 */
[----:B----4-:R-:W-:Y:S02]  /*9e50*/  IMAD R2, R5, R8, RZ ;  /* 0x0000000805027224 */ /* 0x010fe400078e02ff */
[----:B------:R-:W-:-:S04]  /*9e60*/  IMAD.WIDE.U32 R6, R16, R9, RZ ;  /* 0x0000000910067225 */ /* 0x000fc800078e00ff */
        /* <DEDUP_REMOVED lines=53> */
[----:B------:R-:W-:Y:S01]  /*a1c0*/  IMAD R11, R11, c[0x0][0x3a0], RZ ;  /* 0x0000e8000b0b7a24 */ /* 0x000fe200078e02ff */
[----:B-1----:R-:W-:Y:S01]  /*a1d0*/  LEA R4, R201, R189, 0x7 ;  /* 0x000000bdc9047211 */ /* 0x002fe200078e38ff */
[C---:B------:R-:W-:Y:S01]  /*a1e0*/  IMAD.WIDE.U32 R2, R0.reuse, c[0x0][0x3a0], RZ ;  /* 0x0000e80000027a25 */ /* 0x040fe200078e00ff */
[----:B------:R-:W-:Y:S01]  /*a1f0*/  SHF.R.S32.HI R5, RZ, 0x1f, R8 ;  /* 0x0000001fff057819 */ /* 0x000fe20000011408 */
[----:B------:R1:W2:Y:S02]  /*a200*/  LDS.128 R24, [R188+0x80] ;  /* 0x00008000bc187984 */ /* 0x0002a40000000c00 */
[----:B------:R-:W-:-:S02]  /*a210*/  IMAD R0, R0, c[0x0][0x3a4], R11 ;  /* 0x0000e90000007a24 */ /* 0x000fc400078e020b */
[----:B------:R-:W-:Y:S01]  /*a220*/  @P3 IMAD.HI.U32 R6, R4, c[0x0][0x4ec], RZ ;  /* 0x00013b0004063a27 */ /* 0x000fe200078e00ff */
[----:B------:R1:W3:Y:S02]  /*a230*/  LDS.128 R40, [R188+0x1080] ;  /* 0x00108000bc287984 */ /* 0x0002e40000000c00 */
[----:B------:R-:W-:Y:S01]  /*a240*/  IADD3 R3, R3, R0, RZ ;  /* 0x0000000003037210 */ /* 0x000fe20007ffe0ff */
[----:B------:R-:W-:Y:S01]  /*a250*/  IMAD R5, R5, c[0x0][0x3f0], RZ ;  /* 0x0000fc0005057a24 */ /* 0x000fe200078e02ff */
[----:B------:R1:W4:Y:S01]  /*a260*/  LDS.128 R52, [R188+0x2080] ;  /* 0x00208000bc347984 */ /* 0x0003220000000c00 */
[----:B------:R-:W-:Y:S02]  /*a270*/  MOV R0, R4 ;  /* 0x0000000400007202 */ /* 0x000fe40000000f00 */
[----:B------:R-:W-:Y:S01]  /*a280*/  IMAD.WIDE.U32 R2, R9, c[0x0][0x3e8], R2 ;  /* 0x0000fa0009027a25 */ /* 0x000fe200078e0002 */
[----:B------:R1:W1:Y:S01]  /*a290*/  LDS.128 R60, [R188+0x3080] ;  /* 0x00308000bc3c7984 */ /* 0x0002620000000c00 */
[----:B------:R-:W-:-:S02]  /*a2a0*/  @P3 SHF.R.U32.HI R0, RZ, c[0x0][0x4f0], R6 ;  /* 0x00013c00ff003a19 */ /* 0x000fc40000011606 */
[----:B------:R-:W-:Y:S01]  /*a2b0*/  IMAD R3, R9, c[0x0][0x3ec], R3 ;  /* 0x0000fb0009037a24 */ /* 0x000fe200078e0203 */
[----:B------:R1:W1:Y:S01]  /*a2c0*/  LDS.128 R20, [R188+0x4080] ;  /* 0x00408000bc147984 */ /* 0x0002620000000c00 */
[C---:B------:R-:W-:Y:S01]  /*a2d0*/  IMAD R7, R8.reuse, c[0x0][0x3f4], R5 ;  /* 0x0000fd0008077a24 */ /* 0x040fe200078e0205 */
[----:B------:R-:W-:Y:S01]  /*a2e0*/  SHF.R.S32.HI R6, RZ, 0x1f, R0 ;  /* 0x0000001fff067819 */ /* 0x000fe20000011400 */
[----:B------:R-:W-:Y:S01]  /*a2f0*/  IMAD.WIDE.U32 R2, R8, c[0x0][0x3f0], R2 ;  /* 0x0000fc0008027a25 */ /* 0x000fe200078e0002 */
[----:B------:R1:W1:Y:S01]  /*a300*/  LDS.128 R36, [R188+0x5080] ;  /* 0x00508000bc247984 */ /* 0x0002620000000c00 */
[----:B------:R-:W-:Y:S02]  /*a310*/  IADD3 R5, -R0, RZ, RZ ;  /* 0x000000ff00057210 */ /* 0x000fe40007ffe1ff */
[----:B------:R-:W-:Y:S01]  /*a320*/  IMAD R6, R6, c[0x0][0x3e0], RZ ;  /* 0x0000f80006067a24 */ /* 0x000fe200078e02ff */
[----:B------:R1:W1:Y:S01]  /*a330*/  LDS.128 R48, [R188+0x6080] ;  /* 0x00608000bc307984 */ /* 0x0002620000000c00 */
[----:B------:R-:W-:Y:S01]  /*a340*/  IADD3 R3, R3, R7, RZ ;  /* 0x0000000703037210 */ /* 0x000fe20007ffe0ff */
[----:B------:R-:W-:-:S02]  /*a350*/  IMAD R4, R5, c[0x0][0x4e8], R4 ;  /* 0x00013a0005047a24 */ /* 0x000fc400078e0204 */
        /* <DEDUP_REMOVED lines=17> */
.L_x_1683:
[----:B------:R-:W-:Y:S05]  /*a470*/  BRA.DIV ~URZ, `(.L_x_1608) ;  /* 0x000046527f007947 */ /* 0x000fea000b800000 */
[----:B------:R4:W2:Y:S02]  /*a480*/  SHFL.IDX PT, R0, R11, RZ, 0x181f ;  /* 0x00181fff0b007589 */ /* 0x0008a400000e0000 */
.L_x_1684:
        /* <DEDUP_REMOVED lines=19> */
.L_x_1610:
[----:B------:R-:W-:Y:S05]  /*a5c0*/  BSYNC B0 ;  /* 0x0000000000007941 */ /* 0x000fea0003800000 */
.L_x_1609:
[----:B------:R-:W-:Y:S05]  /*a5d0*/  BRA.DIV ~URZ, `(.L_x_1611) ;  /* 0x000045627f007947 */ /* 0x000fea000b800000 */
[----:B---3--:R3:W4:Y:S04]  /*a5e0*/  SHFL.IDX PT, R4, R5, 0x1, 0x181f ;  /* 0x00381f0005047f89 */ /* 0x00872800000e0000 */
[----:B--2---:R3:W2:Y:S02]  /*a5f0*/  SHFL.IDX PT, R0, R11, 0x1, 0x181f ;  /* 0x00381f000b007f89 */ /* 0x0046a400000e0000 */
.L_x_1685:
        /* <DEDUP_REMOVED lines=19> */
.L_x_1613:
[----:B------:R-:W-:Y:S05]  /*a730*/  BSYNC B0 ;  /* 0x0000000000007941 */ /* 0x000fea0003800000 */
.L_x_1612:
[----:B------:R-:W-:Y:S05]  /*a740*/  BRA.DIV ~URZ, `(.L_x_1614) ;  /* 0x000044c27f007947 */ /* 0x000fea000b800000 */
[----:B----4-:R4:W3:Y:S02]  /*a750*/  SHFL.IDX PT, R4, R5, 0x2, 0x181f ;  /* 0x00581f0005047f89 */ /* 0x0108e400000e0000 */
.L_x_1686:
[----:B------:R-:W-:Y:S05]  /*a760*/  BRA.DIV ~URZ, `(.L_x_1615) ;  /* 0x000045127f007947 */ /* 0x000fea000b800000 */
[----:B--2---:R2:W4:Y:S02]  /*a770*/  SHFL.IDX PT, R0, R11, 0x2, 0x181f ;  /* 0x00581f000b007f89 */ /* 0x00452400000e0000 */
.L_x_1687:
        /* <DEDUP_REMOVED lines=19> */
.L_x_1617:
[----:B------:R-:W-:Y:S05]  /*a8b0*/  BSYNC B0 ;  /* 0x0000000000007941 */ /* 0x000fea0003800000 */
.L_x_1616:
[----:B------:R-:W-:Y:S05]  /*a8c0*/  BRA.DIV ~URZ, `(.L_x_1618) ;  /* 0x000044227f007947 */ /* 0x000fea000b800000 */
[----:B---3--:R3:W2:Y:S04]  /*a8d0*/  SHFL.IDX PT, R6, R5, 0x3, 0x181f ;  /* 0x00781f0005067f89 */ /* 0x0086a800000e0000 */
[----:B----4-:R3:W4:Y:S02]  /*a8e0*/  SHFL.IDX PT, R0, R11, 0x3, 0x181f ;  /* 0x00781f000b007f89 */ /* 0x01072400000e0000 */
.L_x_1688:
        /* <DEDUP_REMOVED lines=9> */
[-C--:B--23--:R-:W-:Y:S02]  /*a980*/  @!P1 LEA.HI.X R5, R177, R6.reuse, R8, 0x1, P3 ;  /* 0x00000006b1059211 */ /* 0x08cfe400018f0c08 */
        /* <DEDUP_REMOVED lines=10> */
.L_x_1606:
        /* <DEDUP_REMOVED lines=32> */
.L_x_1689:
[----:B------:R-:W-:Y:S05]  /*ac30*/  BRA.DIV ~URZ, `(.L_x_1621) ;  /* 0x000041f27f007947 */ /* 0x000fea000b800000 */
[----:B------:R3:W4:Y:S02]  /*ac40*/  SHFL.IDX PT, R0, R12, RZ, 0x1c1f ;  /* 0x001c1fff0c007589 */ /* 0x00072400000e0000 */
.L_x_1690:
[----:B------:R-:W-:Y:S01]  /*ac50*/  BSSY B0, `(.L_x_1622) ;  /* 0x000007a000007945 */ /* 0x000fe20003800000 */
[----:B------:R-:W-:Y:S05]  /*ac60*/  @P0 BRA `(.L_x_1623) ;  /* 0x0000078000000947 */ /* 0x000fea0003800000 */
[----:B------:R-:W-:Y:S02]  /*ac70*/  ISETP.GE.AND P1, PT, R220, c[0x0][0x3c8], PT ;  /* 0x0000f200dc007a0c */ /* 0x000fe40003f26270 */
[----:B------:R-:W-:Y:S02]  /*ac80*/  ISETP.GE.AND P0, PT, R247, c[0x0][0x3c8], PT ;  /* 0x0000f200f7007a0c */ /* 0x000fe40003f06270 */
[----:B------:R-:W-:Y:S02]  /*ac90*/  ISETP.GE.AND P3, PT, R246, c[0x0][0x3c8], PT ;  /* 0x0000f200f6007a0c */ /* 0x000fe40003f66270 */
[----:B------:R-:W-:Y:S02]  /*aca0*/  ISETP.GE.AND P4, PT, R245, c[0x0][0x3c8], PT ;  /* 0x0000f200f5007a0c */ /* 0x000fe40003f86270 */
[----:B------:R-:W-:-:S02]  /*acb0*/  SHF.R.S32.HI R8, RZ, 0x1f, R247 ;  /* 0x0000001fff087819 */ /* 0x000fc400000114f7 */
[----:B------:R-:W-:Y:S02]  /*acc0*/  SHF.R.S32.HI R9, RZ, 0x1f, R246 ;  /* 0x0000001fff097819 */ /* 0x000fe400000114f6 */
[----:B------:R-:W-:Y:S01]  /*acd0*/  ISETP.GE.AND P6, PT, R230, c[0x0][0x3c8], PT ;  /* 0x0000f200e6007a0c */ /* 0x000fe20003fc6270 */
[----:B----4-:R-:W-:Y:S01]  /*ace0*/  @!P1 IMAD.MOV.U32 R6, RZ, RZ, R0 ;  /* 0x000000ffff069224 */ /* 0x010fe200078e0000 */
[----:B------:R-:W-:Y:S01]  /*acf0*/  SHF.R.S32.HI R10, RZ, 0x1f, R232 ;  /* 0x0000001fff0a7819 */ /* 0x000fe200000114e8 */
[----:B--2---:R-:W-:Y:S01]  /*ad00*/  @!P1 IMAD.MOV.U32 R7, RZ, RZ, R4 ;  /* 0x000000ffff079224 */ /* 0x004fe200078e0004 */
[C---:B------:R-:W-:Y:S02]  /*ad10*/  @!P0 LEA R2, P2, R247.reuse, R0, 0x2 ;  /* 0x00000000f7028211 */ /* 0x040fe400078410ff */
[----:B------:R-:W-:Y:S01]  /*ad20*/  SHF.R.S32.HI R11, RZ, 0x1f, R231 ;  /* 0x0000001fff0b7819 */ /* 0x000fe200000114e7 */
[----:B------:R-:W-:Y:S01]  /*ad30*/  @!P1 IMAD.WIDE R6, R220, 0x4, R6 ;  /* 0x00000004dc069825 */ /* 0x000fe200078e0206 */
[----:B------:R-:W-:-:S02]  /*ad40*/  @!P0 LEA.HI.X R3, R247, R4, R8, 0x2, P2 ;  /* 0x00000004f7038211 */ /* 0x000fc400010f1408 */
[----:B------:R-:W-:Y:S02]  /*ad50*/  ISETP.GE.AND P2, PT, R244, c[0x0][0x3c8], PT ;  /* 0x0000f200f4007a0c */ /* 0x000fe40003f46270 */
[----:B------:R2:W-:Y:S01]  /*ad60*/  @!P1 ST.E.64 [R6.64], R132 ;  /* 0x0000008406009985 */ /* 0x0005e2000c101b06 */
[----:B------:R-:W-:Y:S02]  /*ad70*/  ISETP.GE.AND P1, PT, R243, c[0x0][0x3c8], PT ;  /* 0x0000f200f3007a0c */ /* 0x000fe40003f26270 */
[----:B------:R-:W-:Y:S01]  /*ad80*/  SHF.R.S32.HI R8, RZ, 0x1f, R245 ;  /* 0x0000001fff087819 */ /* 0x000fe200000114f5 */
[----:B------:R4:W-:Y:S01]  /*ad90*/  @!P0 ST.E.64 [R2.64], R26 ;  /* 0x0000001a02008985 */ /* 0x0009e2000c101b06 */
[----:B------:R-:W-:Y:S02]  /*ada0*/  SHF.R.S32.HI R14, RZ, 0x1f, R228 ;  /* 0x0000001fff0e7819 */ /* 0x000fe400000114e4 */
[----:B------:R-:W-:Y:S02]  /*adb0*/  SHF.R.S32.HI R16, RZ, 0x1f, R227 ;  /* 0x0000001fff107819 */ /* 0x000fe400000114e3 */
[----:B------:R-:W-:-:S02]  /*adc0*/  SHF.R.S32.HI R15, RZ, 0x1f, R226 ;  /* 0x0000001fff0f7819 */ /* 0x000fc400000114e2 */
        /* <DEDUP_REMOVED lines=64> */
[----:B------:R-:W-:Y:S01]  /*b1d0*/  @!P2 LEA R8, P0, R232, R0, 0x2 ;  /* 0x00000000e808a211 */ /* 0x000fe200078010ff */
[----:B------:R2:W-:Y:S01]  /*b1e0*/  @!P3 ST.E.64 [R6.64], R60 ;  /* 0x0000003c0600b985 */ /* 0x0005e2000c101b06 */
[----:B------:R-:W-:-:S02]  /*b1f0*/  ISETP.GE.AND P5, PT, R229, c[0x0][0x3c8], PT ;  /* 0x0000f200e5007a0c */ /* 0x000fc40003fa6270 */
[----:B------:R-:W-:Y:S01]  /*b200*/  @!P2 LEA.HI.X R9, R232, R4, R10, 0x2, P0 ;  /* 0x00000004e809a211 */ /* 0x000fe200000f140a */
[----:B------:R4:W-:Y:S01]  /*b210*/  @!P4 ST.E.64 [R2.64], R64 ;  /* 0x000000400200c985 */ /* 0x0009e2000c101b06 */
[----:B------:R-:W-:Y:S02]  /*b220*/  SHF.R.S32.HI R10, RZ, 0x1f, R230 ;  /* 0x0000001fff0a7819 */ /* 0x000fe400000114e6 */
[----:B------:R-:W-:Y:S01]  /*b230*/  ISETP.GE.AND P4, PT, R228, c[0x0][0x3c8], PT ;  /* 0x0000f200e4007a0c */ /* 0x000fe20003f86270 */
[----:B------:R-:W-:Y:S01]  /*b240*/  @!P2 ST.E.64 [R8.64], R112 ;  /* 0x000000700800a985 */ /* 0x000fe2000c101b06 */
[----:B------:R-:W-:Y:S02]  /*b250*/  ISETP.GE.AND P2, PT, R227, c[0x0][0x3c8], PT ;  /* 0x0000f200e3007a0c */ /* 0x000fe40003f46270 */
[-C--:B--2---:R-:W-:Y:S02]  /*b260*/  @!P6 LEA R6, P0, R230, R0.reuse, 0x2 ;  /* 0x00000000e606e211 */ /* 0x084fe400078010ff */
[----:B----4-:R-:W-:-:S02]  /*b270*/  @!P1 LEA R2, P3, R231, R0, 0x2 ;  /* 0x00000000e7029211 */ /* 0x010fc400078610ff */
[-C--:B------:R-:W-:Y:S02]  /*b280*/  @!P6 LEA.HI.X R7, R230, R4.reuse, R10, 0x2, P0 ;  /* 0x00000004e607e211 */ /* 0x080fe400000f140a */
[----:B------:R-:W-:Y:S02]  /*b290*/  @!P1 LEA.HI.X R3, R231, R4, R11, 0x2, P3 ;  /* 0x00000004e7039211 */ /* 0x000fe400018f140b */
[----:B------:R-:W-:Y:S02]  /*b2a0*/  ISETP.GE.AND P0, PT, R225, c[0x0][0x3c8], PT ;  /* 0x0000f200e1007a0c */ /* 0x000fe40003f06270 */
[----:B------:R-:W-:Y:S01]  /*b2b0*/  SHF.R.S32.HI R10, RZ, 0x1f, R229 ;  /* 0x0000001fff0a7819 */ /* 0x000fe200000114e5 */
        /* <DEDUP_REMOVED lines=19> */
.L_x_1623:
[----:B------:R-:W-:Y:S05]  /*b3f0*/  BSYNC B0 ;  /* 0x0000000000007941 */ /* 0x000fea0003800000 */
.L_x_1622:
[----:B------:R-:W-:Y:S05]  /*b400*/  BRA.DIV ~URZ, `(.L_x_1624) ;  /* 0x00003a927f007947 */ /* 0x000fea000b800000 */
[----:B--2---:R2:W1:Y:S04]  /*b410*/  SHFL.IDX PT, R4, R5, 0x1, 0x1c1f ;  /* 0x003c1f0005047f89 */ /* 0x00446800000e0000 */
[----:B----4-:R2:W4:Y:S02]  /*b420*/  SHFL.IDX PT, R0, R12, 0x1, 0x1c1f ;  /* 0x003c1f000c007f89 */ /* 0x01052400000e0000 */
.L_x_1691:
[----:B------:R-:W-:-:S13]  /*b430*/  ISETP.NE.AND P0, PT, R13, RZ, PT ;  /* 0x000000ff0d00720c */ /* 0x000fda0003f05270 */
[----:B------:R-:W-:Y:S05]  /*b440*/  @P0 BRA `(.L_x_1619) ;  /* 0x000014d000000947 */ /* 0x000fea0003800000 */
[----:B------:R-:W-:Y:S02]  /*b450*/  ISETP.GE.AND P4, PT, R220, c[0x0][0x3c8], PT ;  /* 0x0000f200dc007a0c */ /* 0x000fe40003f86270 */
[----:B------:R-:W-:Y:S02]  /*b460*/  ISETP.GE.AND P1, PT, R245, c[0x0][0x3c8], PT ;  /* 0x0000f200f5007a0c */ /* 0x000fe40003f26270 */
[----:B------:R-:W-:Y:S02]  /*b470*/  ISETP.GE.AND P3, PT, R247, c[0x0][0x3c8], PT ;  /* 0x0000f200f7007a0c */ /* 0x000fe40003f66270 */
[----:B------:R-:W-:Y:S02]  /*b480*/  ISETP.GE.AND P2, PT, R246, c[0x0][0x3c8], PT ;  /* 0x0000f200f6007a0c */ /* 0x000fe40003f46270 */
[----:B-12---:R-:W-:Y:S02]  /*b490*/  SHF.R.S32.HI R5, RZ, 0x1f, R247 ;  /* 0x0000001fff057819 */ /* 0x006fe400000114f7 */
[----:B------:R-:W-:-:S02]  /*b4a0*/  ISETP.GE.AND P0, PT, R244, c[0x0][0x3c8], PT ;  /* 0x0000f200f4007a0c */ /* 0x000fc40003f06270 */
[----:B------:R-:W-:Y:S01]  /*b4b0*/  SHF.R.S32.HI R10, RZ, 0x1f, R245 ;  /* 0x0000001fff0a7819 */ /* 0x000fe200000114f5 */
[----:B----4-:R-:W-:Y:S01]  /*b4c0*/  @!P4 IMAD.MOV.U32 R6, RZ, RZ, R0 ;  /* 0x000000ffff06c224 */ /* 0x010fe200078e0000 */
[----:B------:R-:W-:Y:S01]  /*b4d0*/  SHF.R.S32.HI R13, RZ, 0x1f, R228 ;  /* 0x0000001fff0d7819 */ /* 0x000fe200000114e4 */
[----:B------:R-:W-:Y:S01]  /*b4e0*/  @!P4 IMAD.MOV.U32 R7, RZ, RZ, R4 ;  /* 0x000000ffff07c224 */ /* 0x000fe200078e0004 */
[----:B---3--:R-:W-:Y:S02]  /*b4f0*/  SHF.R.S32.HI R12, RZ, 0x1f, R227 ;  /* 0x0000001fff0c7819 */ /* 0x008fe400000114e3 */
[----:B------:R-:W-:Y:S01]  /*b500*/  @!P3 LEA R2, P5, R247, R0, 0x2 ;  /* 0x00000000f702b211 */ /* 0x000fe200078a10ff */
[----:B------:R-:W-:-:S03]  /*b510*/  @!P4 IMAD.WIDE R6, R220, 0x4, R6 ;  /* 0x00000004dc06c825 */ /* 0x000fc600078e0206 */
[----:B------:R-:W-:Y:S02]  /*b520*/  @!P3 LEA.HI.X R3, R247, R4, R5, 0x2, P5 ;  /* 0x00000004f703b211 */ /* 0x000fe400028f1405 */
[----:B------:R1:W-:Y:S01]  /*b530*/  @!P4 ST.E.64 [R6.64], R92 ;  /* 0x0000005c0600c985 */ /* 0x0003e2000c101b06 */
[----:B------:R-:W-:Y:S02]  /*b540*/  SHF.R.S32.HI R5, RZ, 0x1f, R246 ;  /* 0x0000001fff057819 */ /* 0x000fe400000114f6 */
[----:B------:R-:W-:Y:S01]  /*b550*/  ISETP.GE.AND P5, PT, R243, c[0x0][0x3c8], PT ;  /* 0x0000f200f3007a0c */ /* 0x000fe20003fa6270 */
[----:B------:R2:W-:Y:S01]  /*b560*/  @!P3 ST.E.64 [R2.64], R84 ;  /* 0x000000540200b985 */ /* 0x0005e2000c101b06 */
[----:B------:R-:W-:Y:S02]  /*b570*/  @!P2 LEA R8, P3, R246, R0, 0x2 ;  /* 0x00000000f608a211 */ /* 0x000fe400078610ff */
[----:B------:R-:W-:Y:S02]  /*b580*/  ISETP.GE.AND P4, PT, R242, c[0x0][0x3c8], PT ;  /* 0x0000f200f2007a0c */ /* 0x000fe40003f86270 */
[----:B------:R-:W-:-:S02]  /*b590*/  @!P2 LEA.HI.X R9, R246, R4, R5, 0x2, P3 ;  /* 0x00000004f609a211 */ /* 0x000fc400018f1405 */
[----:B------:R-:W-:-:S03]  /*b5a0*/  SHF.R.S32.HI R5, RZ, 0x1f, R244 ;  /* 0x0000001fff057819 */ /* 0x000fc600000114f4 */
[----:B------:R3:W-:Y:S01]  /*b5b0*/  @!P2 ST.E.64 [R8.64], R126 ;  /* 0x0000007e0800a985 */ /* 0x0007e2000c101b06 */
[----:B------:R-:W-:Y:S02]  /*b5c0*/  ISETP.GE.AND P2, PT, R240, c[0x0][0x3c8], PT ;  /* 0x0000f200f0007a0c */ /* 0x000fe40003f46270 */
        /* <DEDUP_REMOVED lines=11> */
[----:B---3--:R-:W-:-:S04]  /*b680*/  @!P5 LEA R8, P0, R243, R0, 0x2 ;  /* 0x00000000f308d211 */ /* 0x008fc800078010ff */
        /* <DEDUP_REMOVED lines=98> */
.L_x_1604:
        /* <DEDUP_REMOVED lines=16> */
[----:B------:R3:W4:Y:S04]  /*bdb0*/  LDG.E R0, [R2.64] ;  /* 0x0000000602007981 */ /* 0x000728000c1e1900 */
[----:B-1-3--:R-:W4:Y:S02]  /*bdc0*/  LDG.E R2, [R2.64+0x4] ;  /* 0x0000040602027981 */ /* 0x00af24000c1e1900 */
[----:B----45:R-:W-:Y:S02]  /*bdd0*/  IADD3 R20, -R0, R2, RZ ;  /* 0x0000000200147210 */ /* 0x030fe40007ffe1ff */
.L_x_1625:
[----:B------:R-:W-:Y:S01]  /*bde0*/  ISETP.GT.AND P0, PT, R172, 0x7f, PT ;  /* 0x0000007fac00780c */ /* 0x000fe20003f04270 */
[----:B------:R-:W-:Y:S01]  /*bdf0*/  BSSY B0, `(.L_x_1626) ;  /* 0x0000035000007945 */ /* 0x000fe20003800000 */
[----:B------:R-:W-:Y:S02]  /*be00*/  LOP3.LUT R14, R202, 0xffff, RZ, 0xc0, !PT ;  /* 0x0000ffffca0e7812 */ /* 0x000fe400078ec0ff */
[----:B------:R-:W-:-:S02]  /*be10*/  SEL R15, R207, RZ, !P3 ;  /* 0x000000ffcf0f7207 */ /* 0x000fc40005800000 */
[----:B------:R-:W-:Y:S02]  /*be20*/  SEL R21, R218, RZ, !P3 ;  /* 0x000000ffda157207 */ /* 0x000fe40005800000 */
[----:B-----5:R-:W-:-:S05]  /*be30*/  SHF.R.S32.HI R18, RZ, 0x1f, R8 ;  /* 0x0000001fff127819 */ /* 0x020fca0000011408 */
        /* <DEDUP_REMOVED lines=8> */
[----:B------:R3:W4:Y:S08]  /*bec0*/  LDC.64 R6, c[0x0][R0+0x170] ;  /* 0x00005c0000067b82 */ /* 0x0007300000000a00 */
[----:B-1----:R3:W1:Y:S08]  /*bed0*/  LDC.64 R4, c[0x0][R0+0x168] ;  /* 0x00005a0000047b82 */ /* 0x0026700000000a00 */
[----:B------:R3:W5:Y:S08]  /*bee0*/  LDC.64 R12, c[0x0][R0+0x178] ;  /* 0x00005e00000c7b82 */ /* 0x0007700000000a00 */
[----:B------:R3:W2:Y:S02]  /*bef0*/  LDC.64 R10, c[0x0][R0+0x160] ;  /* 0x00005800000a7b82 */ /* 0x0006a40000000a00 */
[----:B---3--:R-:W-:-:S02]  /*bf00*/  IMAD.MOV.U32 R0, RZ, RZ, c[0x0][0x4e8] ;  /* 0x00013a00ff007624 */ /* 0x008fc400078e00ff */
[-C--:B----4-:R-:W-:Y:S02]  /*bf10*/  IMAD R7, R7, R15.reuse, RZ ;  /* 0x0000000f07077224 */ /* 0x090fe400078e02ff */
[----:B------:R-:W-:Y:S01]  /*bf20*/  IMAD.WIDE.U32 R2, R6, R15, RZ ;  /* 0x0000000f06027225 */ /* 0x000fe200078e00ff */
[----:B------:R-:W-:Y:S02]  /*bf30*/  ISETP.NE.AND P0, PT, R0, 0x1, PT ;  /* 0x000000010000780c */ /* 0x000fe40003f05270 */
[----:B------:R-:W-:Y:S01]  /*bf40*/  MOV R0, R9 ;  /* 0x0000000900007202 */ /* 0x000fe20000000f00 */
[----:B------:R-:W-:Y:S01]  /*bf50*/  IMAD R7, R6, R21, R7 ;  /* 0x0000001506077224 */ /* 0x000fe200078e0207 */
[----:B------:R-:W-:Y:S01]  /*bf60*/  SEL R6, R219, RZ, P2 ;  /* 0x000000ffdb067207 */ /* 0x000fe20001000000 */
[-C--:B-1----:R-:W-:Y:S02]  /*bf70*/  IMAD R16, R5, R14.reuse, RZ ;  /* 0x0000000e05107224 */ /* 0x082fe400078e02ff */
        /* <DEDUP_REMOVED lines=15> */
[----:B--2---:R-:W-:Y:S01]  /*c070*/  IMAD R0, R11, R2, RZ ;  /* 0x000000020b007224 */ /* 0x004fe200078e02ff */
        /* <DEDUP_REMOVED lines=12> */
.L_x_1627:
[----:B------:R-:W-:Y:S05]  /*c140*/  BSYNC B0 ;  /* 0x0000000000007941 */ /* 0x000fea0003800000 */
.L_x_1626:
[----:B------:R-:W-:-:S13]  /*c150*/  ISETP.GT.AND P0, PT, R19, 0x1, PT ;  /* 0x000000011300780c */ /* 0x000fda0003f04270 */
[----:B------:R-:W-:Y:S05]  /*c160*/  @P0 BRA `(.L_x_1619) ;  /* 0x000007b000000947 */ /* 0x000fea0003800000 */
[----:B-1----:R-:W-:Y:S01]  /*c170*/  MOV R2, c[0x0][0x4e8] ;  /* 0x00013a0000027a02 */ /* 0x002fe20000000f00 */
[----:B------:R-:W-:Y:S01]  /*c180*/  IMAD R0, R18, c[0x0][0x3a0], RZ ;  /* 0x0000e80012007a24 */ /* 0x000fe200078e02ff */
[----:B------:R-:W-:Y:S01]  /*c190*/  LEA R4, R201, R189, 0x7 ;  /* 0x000000bdc9047211 */ /* 0x000fe200078e38ff */
[----:B------:R-:W-:Y:S01]  /*c1a0*/  IMAD R5, R21, c[0x0][0x3f0], RZ ;  /* 0x0000fc0015057a24 */ /* 0x000fe200078e02ff */
[----:B------:R-:W-:Y:S01]  /*c1b0*/  ISETP.NE.AND P0, PT, R2, 0x1, PT ;  /* 0x000000010200780c */ /* 0x000fe20003f05270 */
[----:B------:R-:W-:-:S04]  /*c1c0*/  IMAD.WIDE.U32 R2, R8, c[0x0][0x3a0], RZ ;  /* 0x0000e80008027a25 */ /* 0x000fc800078e00ff */
[----:B------:R-:W-:Y:S01]  /*c1d0*/  IMAD R8, R8, c[0x0][0x3a4], R0 ;  /* 0x0000e90008087a24 */ /* 0x000fe200078e0200 */
[----:B------:R-:W-:Y:S01]  /*c1e0*/  MOV R0, R4 ;  /* 0x0000000400007202 */ /* 0x000fe20000000f00 */
[----:B------:R-:W-:-:S03]  /*c1f0*/  IMAD R7, R15, c[0x0][0x3f4], R5 ;  /* 0x0000fd000f077a24 */ /* 0x000fc600078e0205 */
[----:B------:R-:W-:-:S03]  /*c200*/  IADD3 R3, R3, R8, RZ ;  /* 0x0000000803037210 */ /* 0x000fc60007ffe0ff */
        /* <DEDUP_REMOVED lines=22> */
.L_x_1692:
[----:B------:R-:W-:Y:S05]  /*c370*/  BRA.DIV ~URZ, `(.L_x_1629) ;  /* 0x00002c627f007947 */ /* 0x000fea000b800000 */
[----:B------:R4:W1:Y:S02]  /*c380*/  SHFL.IDX PT, R0, R12, RZ, 0x181f ;  /* 0x00181fff0c007589 */ /* 0x00086400000e0000 */
.L_x_1693:
        /* <DEDUP_REMOVED lines=20> */
.L_x_1631:
[----:B------:R-:W-:Y:S05]  /*c4d0*/  BSYNC B0 ;  /* 0x0000000000007941 */ /* 0x000fea0003800000 */
.L_x_1630:
[----:B------:R-:W-:Y:S05]  /*c4e0*/  BRA.DIV ~URZ, `(.L_x_1632) ;  /* 0x00002b627f007947 */ /* 0x000fea000b800000 */
[----:B---3--:R3:W2:Y:S04]  /*c4f0*/  SHFL.IDX PT, R4, R5, 0x1, 0x181f ;  /* 0x00381f0005047f89 */ /* 0x0086a800000e0000 */
[----:B-1----:R3:W1:Y:S02]  /*c500*/  SHFL.IDX PT, R0, R12, 0x1, 0x181f ;  /* 0x00381f000c007f89 */ /* 0x00266400000e0000 */
.L_x_1694:
        /* <DEDUP_REMOVED lines=19> */
.L_x_1634:
[----:B------:R-:W-:Y:S05]  /*c640*/  BSYNC B0 ;  /* 0x0000000000007941 */ /* 0x000fea0003800000 */
.L_x_1633:
[----:B------:R-:W-:Y:S05]  /*c650*/  BRA.DIV ~URZ, `(.L_x_1635) ;  /* 0x00002ac27f007947 */ /* 0x000fea000b800000 */
[----:B--2---:R2:W3:Y:S02]  /*c660*/  SHFL.IDX PT, R4, R5, 0x2, 0x181f ;  /* 0x00581f0005047f89 */ /* 0x0044e400000e0000 */
.L_x_1695:
[----:B------:R-:W-:Y:S05]  /*c670*/  BRA.DIV ~URZ, `(.L_x_1636) ;  /* 0x00002b127f007947 */ /* 0x000fea000b800000 */
[----:B-1----:R1:W2:Y:S02]  /*c680*/  SHFL.IDX PT, R0, R12, 0x2, 0x181f ;  /* 0x00581f000c007f89 */ /* 0x0022a400000e0000 */
.L_x_1696:
        /* <DEDUP_REMOVED lines=19> */
.L_x_1638:
[----:B------:R-:W-:Y:S05]  /*c7c0*/  BSYNC B0 ;  /* 0x0000000000007941 */ /* 0x000fea0003800000 */
.L_x_1637:
[----:B------:R-:W-:Y:S05]  /*c7d0*/  BRA.DIV ~URZ, `(.L_x_1639) ;  /* 0x00002a227f007947 */ /* 0x000fea000b800000 */
[----:B---3--:R3:W1:Y:S04]  /*c7e0*/  SHFL.IDX PT, R4, R5, 0x3, 0x181f ;  /* 0x00781f0005047f89 */ /* 0x00866800000e0000 */
[----:B--2---:R3:W2:Y:S02]  /*c7f0*/  SHFL.IDX PT, R0, R12, 0x3, 0x181f ;  /* 0x00781f000c007f89 */ /* 0x0046a400000e0000 */
.L_x_1697:
[----:B------:R-:W-:-:S04]  /*c800*/  IADD3 R2, R10, 0x60, RZ ;  /* 0x000000600a027810 */ /* 0x000fc80007ffe0ff */
[----:B------:R-:W-:-:S13]  /*c810*/  ISETP.GE.AND P0, PT, R2, R11, PT ;  /* 0x0000000b0200720c */ /* 0x000fda0003f06270 */
[----:B------:R-:W-:Y:S05]  /*c820*/  @P0 BRA `(.L_x_1619) ;  /* 0x000000f000000947 */ /* 0x000fea0003800000 */
[----:B------:R-:W-:Y:S02]  /*c830*/  ISETP.GE.AND P2, PT, R177, c[0x0][0x3c8], PT ;  /* 0x0000f200b1007a0c */ /* 0x000fe40003f46270 */
[----:B------:R-:W-:Y:S02]  /*c840*/  ISETP.GE.AND P1, PT, R185, c[0x0][0x3c8], PT ;  /* 0x0000f200b9007a0c */ /* 0x000fe40003f26270 */
[----:B------:R-:W-:Y:S02]  /*c850*/  ISETP.GE.AND P0, PT, R186, c[0x0][0x3c8], PT ;  /* 0x0000f200ba007a0c */ /* 0x000fe40003f06270 */
[----:B------:R-:W-:Y:S02]  /*c860*/  SHF.R.S32.HI R13, RZ, 0x1f, R177 ;  /* 0x0000001fff0d7819 */ /* 0x000fe400000114b1 */
[----:B-1-34-:R-:W-:Y:S02]  /*c870*/  SHF.R.S32.HI R12, RZ, 0x1f, R185 ;  /* 0x0000001fff0c7819 */ /* 0x01afe400000114b9 */
[----:B------:R-:W-:-:S03]  /*c880*/  SHF.R.S32.HI R5, RZ, 0x1f, R186 ;  /* 0x0000001fff057819 */ /* 0x000fc600000114ba */
[-C--:B--2---:R-:W-:Y:S02]  /*c890*/  @!P2 LEA R8, P5, R177, R0.reuse, 0x1 ;  /* 0x00000000b108a211 */ /* 0x084fe400078a08ff */
        /* <DEDUP_REMOVED lines=8> */
.L_x_1619:
[----:B------:R-:W-:Y:S05]  /*c920*/  BSYNC B1 ;  /* 0x0000000000017941 */ /* 0x000fea0003800000 */
.L_x_1603:
[----:B-12-4-:R-:W2:Y:S02]  /*c930*/  LDL R0, [R1+0x4] ;  /* 0x0000040001007983 */ /* 0x016ea40000100800 */
[----:B--2---:R-:W-:-:S13]  /*c940*/  ISETP.NE.AND P0, PT, R0, RZ, PT ;  /* 0x000000ff0000720c */ /* 0x004fda0003f05270 */
[----:B------:R-:W-:Y:S01]  /*c950*/  @P0 WARPSYNC 0xffffffff ;  /* 0xffffffff00000948 */ /* 0x000fe20003800000 */
[----:B------:R-:W-:Y:S06]  /*c960*/  @P0 BAR.SYNC.DEFER_BLOCKING 0x5, 0x100 ;  /* 0x0144000000000b1d */ /* 0x000fec0000010000 */
[----:B------:R-:W1:Y:S04]  /*c970*/  @P0 LDS.128 R200, [0x24100] ;  /* 0x02410000ffc80984 */ /* 0x000e680000000c00 */
[----:B------:R-:W-:Y:S06]  /*c980*/  @P0 BAR.ARV 0x4, 0x100 ;  /* 0x0104000000000b1d */ /* 0x000fec0000002000 */
[----:B------:R-:W-:Y:S05]  /*c990*/  @P0 BRA `(.L_x_1640) ;  /* 0x00000ac000000947 */ /* 0x000fea0003800000 */
[----:B------:R-:W-:Y:S01]  /*c9a0*/  LOP3.LUT R13, R172, 0x1f, RZ, 0xc0, !PT ;  /* 0x0000001fac0d7812 */ /* 0x000fe200078ec0ff */
[----:B------:R-:W-:-:S03]  /*c9b0*/  IMAD.MOV.U32 R7, RZ, RZ, RZ ;  /* 0x000000ffff077224 */ /* 0x000fc600078e00ff */
[----:B------:R-:W-:Y:S01]  /*c9c0*/  ISETP.NE.AND P6, PT, R13, 0x1f, PT ;  /* 0x0000001f0d00780c */ /* 0x000fe20003fc5270 */
[----:B------:R-:W-:Y:S10]  /*c9d0*/  BRA.DIV ~URZ, `(.L_x_1641) ;  /* 0x000028f27f007947 */ /* 0x000ff4000b800000 */
[----:B------:R2:W4:Y:S02]  /*c9e0*/  SHFL.IDX PT, R9, R82, RZ, 0x1f ;  /* 0x00001fff52097589 */ /* 0x00052400000e0000 */
.L_x_1698:
[----:B------:R-:W-:Y:S05]  /*c9f0*/  BRA.DIV ~URZ, `(.L_x_1642) ;  /* 0x000029427f007947 */ /* 0x000fea000b800000 */
[----:B------:R2:W3:Y:S02]  /*ca00*/  SHFL.IDX PT, R8, R82, 0x1, 0x1f ;  /* 0x00201f0052087f89 */ /* 0x0004e400000e0000 */
.L_x_1699:
[----:B-1----:R-:W-:Y:S02]  /*ca10*/  IMAD.IADD R0, R203, 0x1, R13 ;  /* 0x00000001cb007824 */ /* 0x002fe400078e020d */
[----:B------:R-:W-:-:S03]  /*ca20*/  IMAD.MOV.U32 R6, RZ, RZ, RZ ;  /* 0x000000ffff067224 */ /* 0x000fc600078e00ff */
[----:B------:R-:W-:-:S13]  /*ca30*/  ISETP.GE.OR P0, PT, R0, c[0x0][0x53c], !P6 ;  /* 0x00014f0000007a0c */ /* 0x000fda0007706670 */
[----:B------:R-:W-:Y:S01]  /*ca40*/  @!P0 IMAD.MOV.U32 R2, RZ, RZ, 0x4 ;  /* 0x00000004ff028424 */ /* 0x000fe200078e00ff */
[----:B------:R-:W-:-:S03]  /*ca50*/  @!P0 MOV R3, 0x4 ;  /* 0x0000000400038802 */ /* 0x000fc60000000f00 */
[----:B---3--:R-:W-:-:S04]  /*ca60*/  @!P0 IMAD.WIDE R4, R0, R2, c[0x0][0x580] ;  /* 0x0001600000048625 */ /* 0x008fc800078e0202 */
[----:B------:R-:W-:Y:S01]  /*ca70*/  @!P0 IMAD.WIDE R2, R0, R3, c[0x0][0x578] ;  /* 0x00015e0000028625 */ /* 0x000fe200078e0203 */
[----:B------:R-:W3:Y:S04]  /*ca80*/  @!P0 LDG.E R6, [R4.64] ;  /* 0x0000000604068981 */ /* 0x000ee8000c1e1900 */
[----:B------:R-:W3:Y:S01]  /*ca90*/  @!P0 LDG.E R7, [R2.64] ;  /* 0x0000000602078981 */ /* 0x000ee2000c1e1900 */
[C---:B------:R-:W-:Y:S02]  /*caa0*/  ISETP.GE.U32.AND P4, PT, R13.reuse, 0x10, PT ;  /* 0x000000100d00780c */ /* 0x040fe40003f86070 */
[C---:B------:R-:W-:Y:S02]  /*cab0*/  ISETP.GE.U32.AND P3, PT, R13.reuse, 0x8, PT ;  /* 0x000000080d00780c */ /* 0x040fe40003f66070 */
[----:B------:R-:W-:-:S02]  /*cac0*/  ISETP.GE.U32.AND P2, PT, R13, 0x4, PT ;  /* 0x000000040d00780c */ /* 0x000fc40003f46070 */
[C---:B------:R-:W-:Y:S02]  /*cad0*/  ISETP.GE.U32.AND P1, PT, R13.reuse, 0x2, PT ;  /* 0x000000020d00780c */ /* 0x040fe40003f26070 */
[----:B------:R-:W-:Y:S02]  /*cae0*/  ISETP.NE.AND P5, PT, R13, RZ, PT ;  /* 0x000000ff0d00720c */ /* 0x000fe40003fa5270 */
[----:B------:R-:W-:Y:S01]  /*caf0*/  MOV R10, RZ ;  /* 0x000000ff000a7202 */ /* 0x000fe20000000f00 */
[----:B---3--:R-:W-:Y:S01]  /*cb00*/  IMAD R0, R7, R6, RZ ;  /* 0x0000000607007224 */ /* 0x008fe200078e02ff */
[----:B------:R-:W-:Y:S07]  /*cb10*/  BRA.DIV ~URZ, `(.L_x_1643) ;  /* 0x000028927f007947 */ /* 0x000fee000b800000 */
[----:B------:R1:W3:Y:S02]  /*cb20*/  SHFL.UP PT, R4, R0, 0x1, RZ ;  /* 0x0420000000047989 */ /* 0x0002e400000e00ff */
.L_x_1700:
        /* <DEDUP_REMOVED lines=16> */
.L_x_1701:
[----:B---3--:R-:W-:Y:S01]  /*cc30*/  IMAD R0, R0, c[0x0][0x538], RZ ;  /* 0x00014e0000007a24 */ /* 0x008fe200078e02ff */
[----:B------:R-:W-:Y:S04]  /*cc40*/  BSSY B1, `(.L_x_1645) ;  /* 0x000007c000017945 */ /* 0x000fe80003800000 */
[----:B------:R-:W-:-:S04]  /*cc50*/  IADD3 R8, R0, R8, RZ ;  /* 0x0000000800087210 */ /* 0x000fc80007ffe0ff */
[----:B----4-:R-:W-:-:S13]  /*cc60*/  ISETP.GT.AND P0, PT, R8, R9, PT ;  /* 0x000000090800720c */ /* 0x010fda0003f04270 */
[----:B------:R-:W-:Y:S05]  /*cc70*/  @P0 BRA `(.L_x_1646) ;  /* 0x0000024000000947 */ /* 0x000fea0003800000 */
.L_x_1650:
        /* <DEDUP_REMOVED lines=11> */
[----:B------:R-:W3:Y:S04]  /*cd30*/  @!P0 LDG.E R6, [R4.64] ;  /* 0x0000000604068981 */ /* 0x000ee8000c1e1900 */
[----:B------:R-:W3:Y:S02]  /*cd40*/  @!P0 LDG.E R7, [R2.64] ;  /* 0x0000000602078981 */ /* 0x000ee4000c1e1900 */
[----:B---3--:R-:W-:Y:S01]  /*cd50*/  IMAD R0, R7, R6, RZ ;  /* 0x0000000607007224 */ /* 0x008fe200078e02ff */
[----:B------:R-:W-:Y:S05]  /*cd60*/  BRA.DIV ~URZ, `(.L_x_1648) ;  /* 0x000028327f007947 */ /* 0x000fea000b800000 */
[----:B------:R1:W3:Y:S02]  /*cd70*/  SHFL.UP PT, R2, R0, 0x1, RZ ;  /* 0x0420000000027989 */ /* 0x0002e400000e00ff */
.L_x_1702:
        /* <DEDUP_REMOVED lines=16> */
.L_x_1703:
[----:B---3--:R-:W-:-:S05]  /*ce80*/  IMAD R0, R0, c[0x0][0x538], RZ ;  /* 0x00014e0000007a24 */ /* 0x008fca00078e02ff */
[----:B------:R-:W-:-:S04]  /*ce90*/  IADD3 R8, R0, R8, RZ ;  /* 0x0000000800087210 */ /* 0x000fc80007ffe0ff */
[----:B------:R-:W-:-:S13]  /*cea0*/  ISETP.GT.AND P0, PT, R8, R9, PT ;  /* 0x000000090800720c */ /* 0x000fda0003f04270 */
[----:B-12---:R-:W-:Y:S05]  /*ceb0*/  @!P0 BRA `(.L_x_1650) ;  /* 0xfffffdc000008947 */ /* 0x006fea000383ffff */
.L_x_1646:
[----:B------:R-:W-:-:S05]  /*cec0*/  IADD3 R8, -R0, R8, RZ ;  /* 0x0000000800087210 */ /* 0x000fca0007ffe1ff */
[----:B------:R-:W-:-:S05]  /*ced0*/  IMAD R0, R4, c[0x0][0x538], R8 ;  /* 0x00014e0004007a24 */ /* 0x000fca00078e0208 */
[----:B------:R-:W-:Y:S01]  /*cee0*/  ISETP.GT.AND P0, PT, R0, R9, PT ;  /* 0x000000090000720c */ /* 0x000fe20003f04270 */
[----:B------:R-:W-:-:S12]  /*cef0*/  BRA.DIV ~URZ, `(.L_x_1651) ;  /* 0x000028a27f007947 */ /* 0x000fd8000b800000 */
[----:B------:R-:W-:-:S04]  /*cf00*/  VOTE.ANY R0, PT, !P0 ;  /* 0x0000000000007806 */ /* 0x000fc800040e0100 */
.L_x_1704:
[----:B------:R3:W4:Y:S01]  /*cf10*/  POPC R11, R0 ;  /* 0x00000000000b7309 */ /* 0x0007220000000000 */
[----:B------:R-:W-:Y:S05]  /*cf20*/  BRA.DIV ~URZ, `(.L_x_1652) ;  /* 0x000028b27f007947 */ /* 0x000fea000b800000 */
[----:B----4-:R4:W1:Y:S04]  /*cf30*/  SHFL.IDX PT, R6, R6, R11, 0x1f ;  /* 0x00001f0b06067589 */ /* 0x01086800000e0000 */
[----:B------:R4:W2:Y:S02]  /*cf40*/  SHFL.IDX PT, R7, R7, R11, 0x1f ;  /* 0x00001f0b07077589 */ /* 0x0008a400000e0000 */
.L_x_1705:
[----:B------:R-:W-:Y:S01]  /*cf50*/  ISETP.NE.AND P0, PT, R0, RZ, PT ;  /* 0x000000ff0000720c */ /* 0x000fe20003f05270 */
[----:B------:R-:W-:-:S12]  /*cf60*/  BSSY B0, `(.L_x_1653) ;  /* 0x0000005000007945 */ /* 0x000fd80003800000 */
[----:B------:R-:W-:Y:S05]  /*cf70*/  @!P0 BRA `(.L_x_1654) ;  /* 0x0000003000008947 */ /* 0x000fea0003800000 */
[----:B---3--:R-:W-:Y:S01]  /*cf80*/  IADD3 R0, R11, -0x1, RZ ;  /* 0xffffffff0b007810 */ /* 0x008fe20007ffe0ff */
[----:B------:R-:W-:Y:S05]  /*cf90*/  BRA.DIV ~URZ, `(.L_x_1655) ;  /* 0x000029127f007947 */ /* 0x000fea000b800000 */
[----:B------:R3:W4:Y:S02]  /*cfa0*/  SHFL.IDX PT, R10, R4, R0, 0x1f ;  /* 0x00001f00040a7589 */ /* 0x00072400000e0000 */
.L_x_1654:
[----:B------:R-:W-:Y:S05]  /*cfb0*/  BSYNC B0 ;  /* 0x0000000000007941 */ /* 0x000fea0003800000 */
.L_x_1653:
[-C--:B-1-3--:R-:W-:Y:S01]  /*cfc0*/  IABS R4, R6.reuse ;  /* 0x0000000600047213 */ /* 0x08afe20000000000 */
[----:B----4-:R-:W-:Y:S01]  /*cfd0*/  IMAD R200, R10, c[0x0][0x538], R8 ;  /* 0x00014e000ac87a24 */ /* 0x010fe200078e0208 */
[----:B--2---:R-:W-:Y:S01]  /*cfe0*/  IABS R0, R7 ;  /* 0x0000000700007213 */ /* 0x004fe20000000000 */
        /* <DEDUP_REMOVED lines=61> */
.L_x_1647:
[----:B------:R-:W-:Y:S01]  /*d3c0*/  IMAD.MOV.U32 R200, RZ, RZ, R9 ;  /* 0x000000ffffc87224 */ /* 0x000fe200078e0009 */
[----:B------:R-:W-:Y:S01]  /*d3d0*/  MOV R202, RZ ;  /* 0x000000ff00ca7202 */ /* 0x000fe20000000f00 */
[----:B------:R-:W-:Y:S01]  /*d3e0*/  IMAD.MOV.U32 R201, RZ, RZ, RZ ;  /* 0x000000ffffc97224 */ /* 0x000fe200078e00ff */
[----:B------:R-:W-:Y:S02]  /*d3f0*/  MOV R203, c[0x0][0x53c] ;  /* 0x00014f0000cb7a02 */ /* 0x000fe40000000f00 */
.L_x_1656:
[----:B------:R-:W-:Y:S05]  /*d400*/  BSYNC B1 ;  /* 0x0000000000017941 */ /* 0x000fea0003800000 */
.L_x_1645:
[----:B------:R-:W-:Y:S01]  /*d410*/  WARPSYNC 0xffffffff ;  /* 0xffffffff00007948 */ /* 0x000fe20003800000 */
[----:B------:R-:W-:Y:S01]  /*d420*/  BAR.SYNC.DEFER_BLOCKING 0x4, 0x100 ;  /* 0x0104000000007b1d */ /* 0x000fe20000010000 */
[----:B------:R-:W-:-:S13]  /*d430*/  ISETP.NE.AND P0, PT, R13, RZ, PT ;  /* 0x000000ff0d00720c */ /* 0x000fda0003f05270 */
[----:B------:R3:W-:Y:S04]  /*d440*/  @!P0 STS.128 [0x24100], R200 ;  /* 0x024100c8ff008388 */ /* 0x0007e80000000c00 */
[----:B------:R-:W-:Y:S06]  /*d450*/  BAR.ARV 0x5, 0x100 ;  /* 0x0144000000007b1d */ /* 0x000fec0000002000 */
.L_x_1640:
[----:B-1----:R-:W-:-:S13]  /*d460*/  ISETP.GE.AND P0, PT, R203, c[0x0][0x53c], PT ;  /* 0x00014f00cb007a0c */ /* 0x002fda0003f06270 */
[----:B--23--:R-:W-:Y:S01]  /*d470*/  @P0 CALL.REL.NOINC `(.L_x_1657) ;  /* 0x0000001000000944 */ /* 0x00cfe20003c00000 */
[----:B------:R-:W-:Y:S05]  /*d480*/  BRA `(.L_x_1658) ;  /* 0xffff411000007947 */ /* 0x000fea000383ffff */
.L_x_1657:
[----:B------:R-:W-:Y:S05]  /*d490*/  EXIT ;  /* 0x000000000000794d */ /* 0x000fea0003800000 */
.L_x_1548:
[----:B------:R-:W-:Y:S01]  /*d4a0*/  IMAD.MOV.U32 R0, RZ, RZ, R5 ;  /* 0x000000ffff007224 */ /* 0x000fe200078e0005 */
[----:B------:R-:W-:Y:S02]  /*d4b0*/  MOV R2, 0x1 ;  /* 0x0000000100027802 */ /* 0x000fe40000000f00 */
[----:B------:R-:W-:Y:S02]  /*d4c0*/  MOV R3, 0xd4e0 ;  /* 0x0000d4e000037802 */ /* 0x000fe40000000f00 */
[----:B--2---:R-:W-:Y:S05]  /*d4d0*/  CALL.REL.NOINC `($__internal_28_$__cuda_sm70_shflsync_up_p) ;  /* 0x0000250000007944 */ /* 0x004fea0003c00000 */
[----:B------:R-:W-:Y:S01]  /*d4e0*/  MOV R0, R4 ;  /* 0x0000000400007202 */ /* 0x000fe20000000f00 */
[----:B------:R-:W-:Y:S05]  /*d4f0*/  BRA `(.L_x_1659) ;  /* 0xffff2f5000007947 */ /* 0x000fea000383ffff */
.L_x_1549:
[----:B------:R-:W-:Y:S01]  /*d500*/  IMAD.MOV.U32 R0, RZ, RZ, R5 ;  /* 0x000000ffff007224 */ /* 0x000fe200078e0005 */
[----:B------:R-:W-:Y:S02]  /*d510*/  MOV R2, 0x2 ;  /* 0x0000000200027802 */ /* 0x000fe40000000f00 */
[----:B------:R-:W-:Y:S02]  /*d520*/  MOV R3, 0xd540 ;  /* 0x0000d54000037802 */ /* 0x000fe40000000f00 */
[----:B--2---:R-:W-:Y:S05]  /*d530*/  CALL.REL.NOINC `($__internal_28_$__cuda_sm70_shflsync_up_p) ;  /* 0x000024a000007944 */ /* 0x004fea0003c00000 */
[----:B------:R-:W-:Y:S01]  /*d540*/  SEL R0, R4, RZ, P4 ;  /* 0x000000ff04007207 */ /* 0x000fe20002000000 */
[----:B------:R-:W-:Y:S01]  /*d550*/  IMAD.MOV.U32 R2, RZ, RZ, 0x4 ;  /* 0x00000004ff027424 */ /* 0x000fe200078e00ff */
[----:B------:R-:W-:-:S03]  /*d560*/  MOV R3, 0xd590 ;  /* 0x0000d59000037802 */ /* 0x000fc60000000f00 */
[----:B------:R-:W-:Y:S02]  /*d570*/  IMAD.IADD R0, R5, 0x1, R0 ;  /* 0x0000000105007824 */ /* 0x000fe400078e0200 */
[----:B------:R-:W-:Y:S05]  /*d580*/  CALL.REL.NOINC `($__internal_28_$__cuda_sm70_shflsync_up_p) ;  /* 0x0000245000007944 */ /* 0x000fea0003c00000 */
        /* <DEDUP_REMOVED lines=12> */
[----:B------:R-:W-:Y:S02]  /*d650*/  MOV R3, 0x1f ;  /* 0x0000001f00037802 */ /* 0x000fe40000000f00 */
[----:B------:R-:W-:Y:S01]  /*d660*/  MOV R2, 0xd6a0 ;  /* 0x0000d6a000027802 */ /* 0x000fe20000000f00 */
[----:B------:R-:W-:-:S04]  /*d670*/  IMAD.IADD R4, R0, 0x1, R4 ;  /* 0x0000000100047824 */ /* 0x000fc800078e0204 */
[----:B------:R-:W-:Y:S02]  /*d680*/  IMAD.MOV.U32 R31, RZ, RZ, R4 ;  /* 0x000000ffff1f7224 */ /* 0x000fe400078e0004 */
[----:B------:R-:W-:Y:S05]  /*d690*/  CALL.REL.NOINC `($__internal_27_$__cuda_sm70_shflsync_idx_p) ;  /* 0x000022f000007944 */ /* 0x000fea0003c00000 */
[----:B------:R-:W-:Y:S01]  /*d6a0*/  MOV R0, R30 ;  /* 0x0000001e00007202 */ /* 0x000fe20000000f00 */
[----:B------:R-:W-:Y:S05]  /*d6b0*/  BRA `(.L_x_1660) ;  /* 0xffff2e9000007947 */ /* 0x000fea000383ffff */
.L_x_1551:
[----:B------:R-:W-:Y:S02]  /*d6c0*/  SEL R0, RZ, 0x1, P0 ;  /* 0x00000001ff007807 */ /* 0x000fe40000000000 */
[----:B------:R-:W-:Y:S02]  /*d6d0*/  MOV R2, 0xd6f0 ;  /* 0x0000d6f000027802 */ /* 0x000fe40000000f00 */
[----:B------:R-:W-:Y:S05]  /*d6e0*/  CALL.REL.NOINC `($__internal_29_$__cuda_sm70_votesync_ballot) ;  /* 0x0000236000007944 */ /* 0x000fea0003c00000 */
[----:B------:R-:W-:Y:S05]  /*d6f0*/  BRA `(.L_x_1661) ;  /* 0xffff2ee000007947 */ /* 0x000fea000383ffff */
.L_x_1552:
[----:B------:R-:W-:Y:S01]  /*d700*/  IMAD.MOV.U32 R31, RZ, RZ, R8 ;  /* 0x000000ffff1f7224 */ /* 0x000fe200078e0008 */
[----:B--2---:R-:W-:Y:S01]  /*d710*/  MOV R30, R203 ;  /* 0x000000cb001e7202 */ /* 0x004fe20000000f00 */
[----:B------:R-:W-:Y:S01]  /*d720*/  IMAD.MOV.U32 R3, RZ, RZ, 0x1f ;  /* 0x0000001fff037424 */ /* 0x000fe200078e00ff */
[----:B------:R-:W-:Y:S02]  /*d730*/  MOV R2, 0xd750 ;  /* 0x0000d75000027802 */ /* 0x000fe40000000f00 */
[----:B-1----:R-:W-:Y:S05]  /*d740*/  CALL.REL.NOINC `($__internal_27_$__cuda_sm70_shflsync_idx_p) ;  /* 0x0000224000007944 */ /* 0x002fea0003c00000 */
[----:B------:R-:W-:Y:S01]  /*d750*/  IMAD.MOV.U32 R11, RZ, RZ, R30 ;  /* 0x000000ffff0b7224 */ /* 0x000fe200078e001e */
[----:B------:R-:W-:Y:S01]  /*d760*/  MOV R31, R7 ;  /* 0x00000007001f7202 */ /* 0x000fe20000000f00 */
[----:B------:R-:W-:Y:S01]  /*d770*/  IMAD.MOV.U32 R5, RZ, RZ, RZ ;  /* 0x000000ffff057224 */ /* 0x000fe200078e00ff */
[----:B------:R-:W-:Y:S01]  /*d780*/  MOV R30, R203 ;  /* 0x000000cb001e7202 */ /* 0x000fe20000000f00 */
[----:B------:R-:W-:Y:S01]  /*d790*/  IMAD.MOV.U32 R3, RZ, RZ, 0x1f ;  /* 0x0000001fff037424 */ /* 0x000fe200078e00ff */
[----:B------:R-:W-:-:S02]  /*d7a0*/  MOV R2, 0xd7c0 ;  /* 0x0000d7c000027802 */ /* 0x000fc40000000f00 */
[----:B------:R-:W-:Y:S05]  /*d7b0*/  CALL.REL.NOINC `($__internal_27_$__cuda_sm70_shflsync_idx_p) ;  /* 0x000021d000007944 */ /* 0x000fea0003c00000 */
[----:B------:R-:W-:Y:S01]  /*d7c0*/  MOV R10, R30 ;  /* 0x0000001e000a7202 */ /* 0x000fe20000000f00 */
[----:B------:R-:W-:Y:S05]  /*d7d0*/  BRA `(.L_x_1662) ;  /* 0xffff2e5000007947 */ /* 0x000fea000383ffff */
.L_x_1555:
[----:B------:R-:W-:Y:S01]  /*d7e0*/  IMAD.MOV.U32 R31, RZ, RZ, R4 ;  /* 0x000000ffff1f7224 */ /* 0x000fe200078e0004 */
[----:B------:R-:W-:-:S02]  /*d7f0*/  MOV R3, 0x1f ;  /* 0x0000001f00037802 */ /* 0x000fc40000000f00 */
[----:B------:R-:W-:Y:S02]  /*d800*/  MOV R2, 0xd820 ;  /* 0x0000d82000027802 */ /* 0x000fe40000000f00 */
[----:B-1234-:R-:W-:Y:S05]  /*d810*/  CALL.REL.NOINC `($__internal_27_$__cuda_sm70_shflsync_idx_p) ;  /* 0x0000217000007944 */ /* 0x01efea0003c00000 */
[----:B------:R-:W-:Y:S01]  /*d820*/  MOV R5, R30 ;  /* 0x0000001e00057202 */ /* 0x000fe20000000f00 */
[----:B------:R-:W-:Y:S05]  /*d830*/  BRA `(.L_x_1554) ;  /* 0xffff2e5000007947 */ /* 0x000fea000383ffff */
.L_x_1563:
[----:B------:R-:W-:Y:S01]  /*d840*/  IMAD.MOV.U32 R31, RZ, RZ, R5 ;  /* 0x000000ffff1f7224 */ /* 0x000fe200078e0005 */
[----:B------:R-:W-:Y:S01]  /*d850*/  MOV R30, RZ ;  /* 0x000000ff001e7202 */ /* 0x000fe20000000f00 */
[----:B------:R-:W-:Y:S01]  /*d860*/  IMAD.MOV.U32 R3, RZ, RZ, 0x181f ;  /* 0x0000181fff037424 */ /* 0x000fe200078e00ff */
[----:B------:R-:W-:Y:S02]  /*d870*/  MOV R2, 0xd890 ;  /* 0x0000d89000027802 */ /* 0x000fe40000000f00 */
[----:B-----5:R-:W-:Y:S05]  /*d880*/  CALL.REL.NOINC `($__internal_27_$__cuda_sm70_shflsync_idx_p) ;  /* 0x0000210000007944 */ /* 0x020fea0003c00000 */
[----:B------:R-:W-:Y:S01]  /*d890*/  MOV R4, R30 ;  /* 0x0000001e00047202 */ /* 0x000fe20000000f00 */
[----:B------:R-:W-:Y:S05]  /*d8a0*/  BRA `(.L_x_1663) ;  /* 0xffff48f000007947 */ /* 0x000fea000383ffff */
.L_x_1564:
[----:B------:R-:W-:Y:S01]  /*d8b0*/  IMAD.MOV.U32 R31, RZ, RZ, R12 ;  /* 0x000000ffff1f7224 */ /* 0x000fe200078e000c */
[----:B------:R-:W-:Y:S01]  /*d8c0*/  MOV R30, RZ ;  /* 0x000000ff001e7202 */ /* 0x000fe20000000f00 */
[----:B------:R-:W-:Y:S01]  /*d8d0*/  IMAD.MOV.U32 R3, RZ, RZ, 0x181f ;  /* 0x0000181fff037424 */ /* 0x000fe200078e00ff */
[----:B------:R-:W-:Y:S02]  /*d8e0*/  MOV R2, 0xd900 ;  /* 0x0000d90000027802 */ /* 0x000fe40000000f00 */
[----:B-12--5:R-:W-:Y:S05]  /*d8f0*/  CALL.REL.NOINC `($__internal_27_$__cuda_sm70_shflsync_idx_p) ;  /* 0x0000209000007944 */ /* 0x026fea0003c00000 */
[----:B------:R-:W-:Y:S01]  /*d900*/  MOV R0, R30 ;  /* 0x0000001e00007202 */ /* 0x000fe20000000f00 */
[----:B------:R-:W-:Y:S05]  /*d910*/  BRA `(.L_x_1664) ;  /* 0xffff48a000007947 */ /* 0x000fea000383ffff */
.L_x_1567:
[----:B------:R-:W-:Y:S01]  /*d920*/  IMAD.MOV.U32 R31, RZ, RZ, R5 ;  /* 0x000000ffff1f7224 */ /* 0x000fe200078e0005 */
[----:B------:R-:W-:Y:S01]  /*d930*/  MOV R30, 0x1 ;  /* 0x00000001001e7802 */ /* 0x000fe20000000f00 */
[----:B--2---:R-:W-:Y:S01]  /*d940*/  IMAD.MOV.U32 R3, RZ, RZ, 0x181f ;  /* 0x0000181fff037424 */ /* 0x004fe200078e00ff */
[----:B------:R-:W-:-:S02]  /*d950*/  MOV R2, 0xd970 ;  /* 0x0000d97000027802 */ /* 0x000fc40000000f00 */
[----:B-1-345:R-:W-:Y:S05]  /*d960*/  CALL.REL.NOINC `($__internal_27_$__cuda_sm70_shflsync_idx_p) ;  /* 0x0000202000007944 */ /* 0x03afea0003c00000 */
[----:B------:R-:W-:Y:S01]  /*d970*/  IMAD.MOV.U32 R4, RZ, RZ, R30 ;  /* 0x000000ffff047224 */ /* 0x000fe200078e001e */
[----:B------:R-:W-:Y:S01]  /*d980*/  MOV R30, 0x1 ;  /* 0x00000001001e7802 */ /* 0x000fe20000000f00 */
[----:B------:R-:W-:Y:S01]  /*d990*/  IMAD.MOV.U32 R31, RZ, RZ, R12 ;  /* 0x000000ffff1f7224 */ /* 0x000fe200078e000c */
[----:B------:R-:W-:-:S02]  /*d9a0*/  MOV R3, 0x181f ;  /* 0x0000181f00037802 */ /* 0x000fc40000000f00 */
[----:B------:R-:W-:Y:S02]  /*d9b0*/  MOV R2, 0xd9d0 ;  /* 0x0000d9d000027802 */ /* 0x000fe40000000f00 */
[----:B------:R-:W-:Y:S05]  /*d9c0*/  CALL.REL.NOINC `($__internal_27_$__cuda_sm70_shflsync_idx_p) ;  /* 0x00001fc000007944 */ /* 0x000fea0003c00000 */
[----:B------:R-:W-:Y:S01]  /*d9d0*/  MOV R0, R30 ;  /* 0x0000001e00007202 */ /* 0x000fe20000000f00 */
[----:B------:R-:W-:Y:S05]  /*d9e0*/  BRA `(.L_x_1665) ;  /* 0xffff495000007947 */ /* 0x000fea000383ffff */
.L_x_1570:
[----:B------:R-:W-:Y:S01]  /*d9f0*/  IMAD.MOV.U32 R31, RZ, RZ, R5 ;  /* 0x000000ffff1f7224 */ /* 0x000fe200078e0005 */
[----:B------:R-:W-:Y:S01]  /*da00*/  MOV R30, 0x2 ;  /* 0x00000002001e7802 */ /* 0x000fe20000000f00 */
[----:B-1----:R-:W-:Y:S01]  /*da10*/  IMAD.MOV.U32 R3, RZ, RZ, 0x181f ;  /* 0x0000181fff037424 */ /* 0x002fe200078e00ff */
[----:B------:R-:W-:Y:S02]  /*da20*/  MOV R2, 0xda40 ;  /* 0x0000da4000027802 */ /* 0x000fe40000000f00 */
[----:B--2345:R-:W-:Y:S05]  /*da30*/  CALL.REL.NOINC `($__internal_27_$__cuda_sm70_shflsync_idx_p) ;  /* 0x00001f5000007944 */ /* 0x03cfea0003c00000 */
[----:B------:R-:W-:Y:S01]  /*da40*/  MOV R4, R30 ;  /* 0x0000001e00047202 */ /* 0x000fe20000000f00 */
[----:B------:R-:W-:Y:S05]  /*da50*/  BRA `(.L_x_1666) ;  /* 0xffff4a4000007947 */ /* 0x000fea000383ffff */
.L_x_1571:
[----:B------:R-:W-:Y:S01]  /*da60*/  IMAD.MOV.U32 R31, RZ, RZ, R12 ;  /* 0x000000ffff1f7224 */ /* 0x000fe200078e000c */
[----:B------:R-:W-:Y:S01]  /*da70*/  MOV R30, 0x2 ;  /* 0x00000002001e7802 */ /* 0x000fe20000000f00 */
[----:B------:R-:W-:Y:S01]  /*da80*/  IMAD.MOV.U32 R3, RZ, RZ, 0x181f ;  /* 0x0000181fff037424 */ /* 0x000fe200078e00ff */
[----:B------:R-:W-:Y:S02]  /*da90*/  MOV R2, 0xdab0 ;  /* 0x0000dab000027802 */ /* 0x000fe40000000f00 */
[----:B-12345:R-:W-:Y:S05]  /*daa0*/  CALL.REL.NOINC `($__internal_27_$__cuda_sm70_shflsync_idx_p) ;  /* 0x00001ee000007944 */ /* 0x03efea0003c00000 */
[----:B------:R-:W-:Y:S01]  /*dab0*/  MOV R0, R30 ;  /* 0x0000001e00007202 */ /* 0x000fe20000000f00 */
[----:B------:R-:W-:Y:S05]  /*dac0*/  BRA `(.L_x_1667) ;  /* 0xffff49f000007947 */ /* 0x000fea000383ffff */
.L_x_1574:
[----:B------:R-:W-:Y:S01]  /*dad0*/  IMAD.MOV.U32 R31, RZ, RZ, R5 ;  /* 0x000000ffff1f7224 */ /* 0x000fe200078e0005 */
[----:B------:R-:W-:Y:S01]  /*dae0*/  MOV R30, 0x3 ;  /* 0x00000003001e7802 */ /* 0x000fe20000000f00 */
[----:B-1----:R-:W-:Y:S01]  /*daf0*/  IMAD.MOV.U32 R3, RZ, RZ, 0x181f ;  /* 0x0000181fff037424 */ /* 0x002fe200078e00ff */
[----:B------:R-:W-:-:S02]  /*db00*/  MOV R2, 0xdb20 ;  /* 0x0000db2000027802 */ /* 0x000fc40000000f00 */
[----:B--2345:R-:W-:Y:S05]  /*db10*/  CALL.REL.NOINC `($__internal_27_$__cuda_sm70_shflsync_idx_p) ;  /* 0x00001e7000007944 */ /* 0x03cfea0003c00000 */
        /* <DEDUP_REMOVED lines=8> */
.L_x_1577:
[----:B------:R-:W-:Y:S01]  /*dba0*/  IMAD.MOV.U32 R31, RZ, RZ, R5 ;  /* 0x000000ffff1f7224 */ /* 0x000fe200078e0005 */
[----:B------:R-:W-:Y:S01]  /*dbb0*/  MOV R30, RZ ;  /* 0x000000ff001e7202 */ /* 0x000fe20000000f00 */
[----:B------:R-:W-:Y:S01]  /*dbc0*/  IMAD.MOV.U32 R3, RZ, RZ, 0x181f ;  /* 0x0000181fff037424 */ /* 0x000fe200078e00ff */
[----:B------:R-:W-:Y:S02]  /*dbd0*/  MOV R2, 0xdbf0 ;  /* 0x0000dbf000027802 */ /* 0x000fe40000000f00 */
[----:B------:R-:W-:Y:S05]  /*dbe0*/  CALL.REL.NOINC `($__internal_27_$__cuda_sm70_shflsync_idx_p) ;  /* 0x00001da000007944 */ /* 0x000fea0003c00000 */
[----:B------:R-:W-:Y:S01]  /*dbf0*/  MOV R4, R30 ;  /* 0x0000001e00047202 */ /* 0x000fe20000000f00 */
[----:B------:R-:W-:Y:S05]  /*dc00*/  BRA `(.L_x_1669) ;  /* 0xffff54e000007947 */ /* 0x000fea000383ffff */
.L_x_1578:
[----:B------:R-:W-:Y:S01]  /*dc10*/  IMAD.MOV.U32 R31, RZ, RZ, R10 ;  /* 0x000000ffff1f7224 */ /* 0x000fe200078e000a */
[----:B------:R-:W-:Y:S01]  /*dc20*/  MOV R30, RZ ;  /* 0x000000ff001e7202 */ /* 0x000fe20000000f00 */
[----:B------:R-:W-:Y:S01]  /*dc30*/  IMAD.MOV.U32 R3, RZ, RZ, 0x181f ;  /* 0x0000181fff037424 */ /* 0x000fe200078e00ff */
[----:B------:R-:W-:Y:S02]  /*dc40*/  MOV R2, 0xdc60 ;  /* 0x0000dc6000027802 */ /* 0x000fe40000000f00 */
[----:B-12---:R-:W-:Y:S05]  /*dc50*/  CALL.REL.NOINC `($__internal_27_$__cuda_sm70_shflsync_idx_p) ;  /* 0x00001d3000007944 */ /* 0x006fea0003c00000 */
[----:B------:R-:W-:Y:S02]  /*dc60*/  IADD3 R8, P0, R30, R20, RZ ;  /* 0x000000141e087210 */ /* 0x000fe40007f1e0ff */
[----:B------:R-:W-:-:S02]  /*dc70*/  MOV R31, R5 ;  /* 0x00000005001f7202 */ /* 0x000fc40000000f00 */
[----:B------:R-:W-:Y:S01]  /*dc80*/  SEL R12, RZ, 0x10, P5 ;  /* 0x00000010ff0c7807 */ /* 0x000fe20002800000 */
[----:B------:R-:W-:Y:S01]  /*dc90*/  IMAD.X R9, R4, 0x1, R16, P0 ;  /* 0x0000000104097824 */ /* 0x000fe200000e0610 */
[----:B------:R-:W-:Y:S02]  /*dca0*/  IADD3 R6, P0, R30, R19, RZ ;  /* 0x000000131e067210 */ /* 0x000fe40007f1e0ff */
[----:B------:R-:W-:Y:S02]  /*dcb0*/  SEL R11, RZ, 0x10, P4 ;  /* 0x00000010ff0b7807 */ /* 0x000fe40002000000 */
[----:B------:R-:W-:Y:S01]  /*dcc0*/  @!PT LDS RZ, [RZ] ;  /* 0x00000000fffff984 */ /* 0x000fe20000000800 */
[----:B------:R-:W-:Y:S01]  /*dcd0*/  @!PT LDS RZ, [RZ] ;  /* 0x00000000fffff984 */ /* 0x000fe20000000800 */
[----:B------:R-:W-:Y:S01]  /*dce0*/  @!PT LDS RZ, [RZ] ;  /* 0x00000000fffff984 */ /* 0x000fe20000000800 */
[----:B------:R1:W-:Y:S01]  /*dcf0*/  LDGSTS.E.BYPASS.LTC128B.128 [R188+0x12100], [R8.64], !P5 ;  /* 0x1210000008bc7fae */ /* 0x0003e2000e901d46 */
[----:B------:R-:W-:Y:S01]  /*dd00*/  IMAD.X R7, R4, 0x1, R13, P0 ;  /* 0x0000000104077824 */ /* 0x000fe200000e060d */
[----:B------:R-:W-:Y:S01]  /*dd10*/  IADD3 R2, P0, R30, R17, RZ ;  /* 0x000000111e027210 */ /* 0x000fe20007f1e0ff */
[----:B------:R-:W-:-:S03]  /*dd20*/  IMAD.MOV.U32 R30, RZ, RZ, 0x1 ;  /* 0x00000001ff1e7424 */ /* 0x000fc600078e00ff */
[----:B------:R2:W-:Y:S01]  /*dd30*/  LDGSTS.E.BYPASS.LTC128B.128 [R188+0x14100], [R6.64], !P4 ;  /* 0x1410000006bc7fae */ /* 0x0005e2000e101d46 */
[----:B------:R-:W-:-:S05]  /*dd40*/  IMAD.X R3, R4, 0x1, R15, P0 ;  /* 0x0000000104037824 */ /* 0x000fca00000e060f */
[----:B------:R3:W-:Y:S01]  /*dd50*/  LDGSTS.E.BYPASS.LTC128B.128 [R188+0x16100], [R2.64], !P6 ;  /* 0x1610000002bc7fae */ /* 0x0007e2000f101d46 */
[----:B-1----:R-:W-:Y:S01]  /*dd60*/  IMAD.MOV.U32 R9, RZ, RZ, R252 ;  /* 0x000000ffff097224 */ /* 0x002fe200078e00fc */
[----:B---3--:R-:W-:Y:S02]  /*dd70*/  MOV R3, 0x181f ;  /* 0x0000181f00037802 */ /* 0x008fe40000000f00 */
[----:B------:R-:W-:Y:S02]  /*dd80*/  MOV R2, 0xdda0 ;  /* 0x0000dda000027802 */ /* 0x000fe40000000f00 */
[----:B--2---:R-:W-:Y:S05]  /*dd90*/  CALL.REL.NOINC `($__internal_27_$__cuda_sm70_shflsync_idx_p) ;  /* 0x00001bf000007944 */ /* 0x004fea0003c00000 */
[----:B------:R-:W-:Y:S01]  /*dda0*/  IMAD.MOV.U32 R8, RZ, RZ, R30 ;  /* 0x000000ffff087224 */ /* 0x000fe200078e001e */
[----:B------:R-:W-:Y:S01]  /*ddb0*/  MOV R30, 0x1 ;  /* 0x00000001001e7802 */ /* 0x000fe20000000f00 */
[----:B------:R-:W-:Y:S01]  /*ddc0*/  IMAD.MOV.U32 R31, RZ, RZ, R10 ;  /* 0x000000ffff1f7224 */ /* 0x000fe200078e000a */
[----:B------:R-:W-:Y:S02]  /*ddd0*/  MOV R3, 0x181f ;  /* 0x0000181f00037802 */ /* 0x000fe40000000f00 */
[----:B------:R-:W-:Y:S02]  /*dde0*/  MOV R2, 0xde00 ;  /* 0x0000de0000027802 */ /* 0x000fe40000000f00 */
[----:B------:R-:W-:Y:S05]  /*ddf0*/  CALL.REL.NOINC `($__internal_27_$__cuda_sm70_shflsync_idx_p) ;  /* 0x00001b9000007944 */ /* 0x000fea0003c00000 */
[----:B------:R-:W-:Y:S01]  /*de00*/  MOV R0, R30 ;  /* 0x0000001e00007202 */ /* 0x000fe20000000f00 */
[----:B------:R-:W-:Y:S05]  /*de10*/  BRA `(.L_x_1670) ;  /* 0xffff53f000007947 */ /* 0x000fea000383ffff */
.L_x_1581:
[----:B------:R-:W-:Y:S01]  /*de20*/  IMAD.MOV.U32 R31, RZ, RZ, R13 ;  /* 0x000000ffff1f7224 */ /* 0x000fe200078e000d */
[----:B------:R-:W-:Y:S01]  /*de30*/  MOV R30, RZ ;  /* 0x000000ff001e7202 */ /* 0x000fe20000000f00 */
[----:B------:R-:W-:Y:S01]  /*de40*/  IMAD.MOV.U32 R3, RZ, RZ, 0x181f ;  /* 0x0000181fff037424 */ /* 0x000fe200078e00ff */
[----:B------:R-:W-:-:S02]  /*de50*/  MOV R2, 0xde70 ;  /* 0x0000de7000027802 */ /* 0x000fc40000000f00 */
[----:B-1234-:R-:W-:Y:S05]  /*de60*/  CALL.REL.NOINC `($__internal_27_$__cuda_sm70_shflsync_idx_p) ;  /* 0x00001b2000007944 */ /* 0x01efea0003c00000 */
[----:B------:R-:W-:Y:S01]  /*de70*/  MOV R12, R30 ;  /* 0x0000001e000c7202 */ /* 0x000fe20000000f00 */
[----:B------:R-:W-:Y:S05]  /*de80*/  BRA `(.L_x_1671) ;  /* 0xffff57b000007947 */ /* 0x000fea000383ffff */
.L_x_1582:
[----:B------:R-:W-:Y:S01]  /*de90*/  IMAD.MOV.U32 R31, RZ, RZ, R20 ;  /* 0x000000ffff1f7224 */ /* 0x000fe200078e0014 */
[----:B------:R-:W-:Y:S01]  /*dea0*/  MOV R30, RZ ;  /* 0x000000ff001e7202 */ /* 0x000fe20000000f00 */
[----:B------:R-:W-:Y:S01]  /*deb0*/  IMAD.MOV.U32 R3, RZ, RZ, 0x181f ;  /* 0x0000181fff037424 */ /* 0x000fe200078e00ff */
[----:B------:R-:W-:-:S02]  /*dec0*/  MOV R2, 0xdee0 ;  /* 0x0000dee000027802 */ /* 0x000fc40000000f00 */
[----:B-1234-:R-:W-:Y:S05]  /*ded0*/  CALL.REL.NOINC `($__internal_27_$__cuda_sm70_shflsync_idx_p) ;  /* 0x00001ab000007944 */ /* 0x01efea0003c00000 */
[C---:B------:R-:W-:Y:S02]  /*dee0*/  IADD3 R16, P0, R30.reuse, R28, RZ ;  /* 0x0000001c1e107210 */ /* 0x040fe40007f1e0ff */
[----:B------:R-:W-:-:S02]  /*def0*/  IADD3 R14, P1, R30, R29, RZ ;  /* 0x0000001d1e0e7210 */ /* 0x000fc40007f3e0ff */
[----:B------:R-:W-:Y:S01]  /*df00*/  MOV R31, R13 ;  /* 0x0000000d001f7202 */ /* 0x000fe20000000f00 */
[----:B------:R-:W-:Y:S01]  /*df10*/  IMAD.X R17, R12, 0x1, R21, P0 ;  /* 0x000000010c117824 */ /* 0x000fe200000e0615 */
[----:B------:R-:W-:Y:S01]  /*df20*/  IADD3 R2, P0, R30, R40, RZ ;  /* 0x000000281e027210 */ /* 0x000fe20007f1e0ff */
[C---:B------:R-:W-:Y:S01]  /*df30*/  IMAD.X R15, R12.reuse, 0x1, R22, P1 ;  /* 0x000000010c0f7824 */ /* 0x040fe200008e0616 */
[----:B------:R-:W-:Y:S01]  /*df40*/  SEL R19, RZ, 0x10, P5 ;  /* 0x00000010ff137807 */ /* 0x000fe20002800000 */
[----:B------:R-:W-:Y:S01]  /*df50*/  IMAD.MOV.U32 R30, RZ, RZ, 0x1 ;  /* 0x00000001ff1e7424 */ /* 0x000fe200078e00ff */
[----:B------:R-:W-:Y:S01]  /*df60*/  @!PT LDS RZ, [RZ] ;  /* 0x00000000fffff984 */ /* 0x000fe20000000800 */
[----:B------:R-:W-:Y:S01]  /*df70*/  @!PT LDS RZ, [RZ] ;  /* 0x00000000fffff984 */ /* 0x000fe20000000800 */
[----:B------:R-:W-:Y:S01]  /*df80*/  @!PT LDS RZ, [RZ] ;  /* 0x00000000fffff984 */ /* 0x000fe20000000800 */
[----:B------:R1:W-:Y:S01]  /*df90*/  LDGSTS.E.BYPASS.LTC128B.128 [R188+0x6100], [R16.64], !P5 ;  /* 0x0610000010bc7fae */ /* 0x0003e2000e901d46 */
[----:B------:R-:W-:-:S03]  /*dfa0*/  IMAD.X R3, R12, 0x1, R23, P0 ;  /* 0x000000010c037824 */ /* 0x000fc600000e0617 */
[----:B------:R2:W-:Y:S04]  /*dfb0*/  LDGSTS.E.BYPASS.LTC128B.128 [R188+0x8100], [R14.64], !P4 ;  /* 0x081000000ebc7fae */ /* 0x0005e8000e101d46 */
[----:B------:R3:W-:Y:S01]  /*dfc0*/  LDGSTS.E.BYPASS.LTC128B.128 [R188+0xa100], [R2.64], !P6 ;  /* 0x0a10000002bc7fae */ /* 0x0007e2000f101d46 */
[----:B-1----:R-:W-:Y:S01]  /*dfd0*/  SEL R17, RZ, 0x10, P4 ;  /* 0x00000010ff117807 */ /* 0x002fe20002000000 */
[----:B------:R-:W-:Y:S01]  /*dfe0*/  IMAD.MOV.U32 R16, RZ, RZ, R252 ;  /* 0x000000ffff107224 */ /* 0x000fe200078e00fc */
[----:B---3--:R-:W-:Y:S02]  /*dff0*/  MOV R3, 0x181f ;  /* 0x0000181f00037802 */ /* 0x008fe40000000f00 */
[----:B------:R-:W-:Y:S02]  /*e000*/  MOV R2, 0xe020 ;  /* 0x0000e02000027802 */ /* 0x000fe40000000f00 */
[----:B--2---:R-:W-:Y:S05]  /*e010*/  CALL.REL.NOINC `($__internal_27_$__cuda_sm70_shflsync_idx_p) ;  /* 0x0000197000007944 */ /* 0x004fea0003c00000 */
        /* <DEDUP_REMOVED lines=8> */
.L_x_1583:
[----:B------:R-:W-:Y:S01]  /*e0a0*/  IMAD.MOV.U32 R2, RZ, RZ, R0 ;  /* 0x000000ffff027224 */ /* 0x000fe200078e0000 */
[----:B------:R-:W-:Y:S02]  /*e0b0*/  MOV R136, 0x2 ;  /* 0x0000000200887802 */ /* 0x000fe40000000f00 */
[----:B------:R-:W-:Y:S02]  /*e0c0*/  MOV R3, 0xe0e0 ;  /* 0x0000e0e000037802 */ /* 0x000fe40000000f00 */
[----:B------:R-:W-:Y:S05]  /*e0d0*/  CALL.REL.NOINC `($__internal_26_$__cuda_sm70_shflsync_bfly_p) ;  /* 0x0000184000007944 */ /* 0x000fea0003c00000 */
[----:B------:R-:W-:Y:S01]  /*e0e0*/  MOV R2, R136 ;  /* 0x0000008800027202 */ /* 0x000fe20000000f00 */
[----:B------:R-:W-:Y:S05]  /*e0f0*/  BRA `(.L_x_1673) ;  /* 0xffff665000007947 */ /* 0x000fea000383ffff */
.L_x_1586:
[----:B------:R-:W-:Y:S01]  /*e100*/  IMAD.MOV.U32 R31, RZ, RZ, R10 ;  /* 0x000000ffff1f7224 */ /* 0x000fe200078e000a */
[----:B------:R-:W-:Y:S01]  /*e110*/  MOV R30, RZ ;  /* 0x000000ff001e7202 */ /* 0x000fe20000000f00 */
[----:B------:R-:W-:Y:S01]  /*e120*/  IMAD.MOV.U32 R3, RZ, RZ, 0x181f ;  /* 0x0000181fff037424 */ /* 0x000fe200078e00ff */
[----:B------:R-:W-:Y:S02]  /*e130*/  MOV R2, 0xe150 ;  /* 0x0000e15000027802 */ /* 0x000fe40000000f00 */
[----:B------:R-:W-:Y:S05]  /*e140*/  CALL.REL.NOINC `($__internal_27_$__cuda_sm70_shflsync_idx_p) ;  /* 0x0000184000007944 */ /* 0x000fea0003c00000 */
[----:B------:R-:W-:Y:S01]  /*e150*/  MOV R4, R30 ;  /* 0x0000001e00047202 */ /* 0x000fe20000000f00 */
[----:B------:R-:W-:Y:S05]  /*e160*/  BRA `(.L_x_1674) ;  /* 0xffff79d000007947 */ /* 0x000fea000383ffff */
.L_x_1587:
[----:B------:R-:W-:Y:S01]  /*e170*/  IMAD.MOV.U32 R31, RZ, RZ, R12 ;  /* 0x000000ffff1f7224 */ /* 0x000fe200078e000c */
[----:B------:R-:W-:Y:S01]  /*e180*/  MOV R30, RZ ;  /* 0x000000ff001e7202 */ /* 0x000fe20000000f00 */
[----:B------:R-:W-:Y:S01]  /*e190*/  IMAD.MOV.U32 R3, RZ, RZ, 0x181f ;  /* 0x0000181fff037424 */ /* 0x000fe200078e00ff */
[----:B------:R-:W-:-:S02]  /*e1a0*/  MOV R2, 0xe1c0 ;  /* 0x0000e1c000027802 */ /* 0x000fc40000000f00 */
[----:B-12---:R-:W-:Y:S05]  /*e1b0*/  CALL.REL.NOINC `($__internal_27_$__cuda_sm70_shflsync_idx_p) ;  /* 0x000017d000007944 */ /* 0x006fea0003c00000 */
[----:B------:R-:W-:Y:S01]  /*e1c0*/  IADD3 R6, P0, R30, R16, RZ ;  /* 0x000000101e067210 */ /* 0x000fe20007f1e0ff */
[----:B------:R-:W-:Y:S01]  /*e1d0*/  IMAD.MOV.U32 R31, RZ, RZ, R10 ;  /* 0x000000ffff1f7224 */ /* 0x000fe200078e000a */
        /* <DEDUP_REMOVED lines=9> */
[----:B------:R-:W-:-:S05]  /*e270*/  IMAD.X R3, R4, 0x1, R14, P0 ;  /* 0x0000000104037824 */ /* 0x000fca00000e060e */
[----:B------:R2:W-:Y:S02]  /*e280*/  LDGSTS.E.BYPASS.LTC128B.128 [R188+0xe100], [R2.64], !P4 ;  /* 0x0e10000002bc7fae */ /* 0x0005e4000e101d46 */
[----:B--2---:R-:W-:Y:S01]  /*e290*/  IADD3 R2, P0, R30, R18, RZ ;  /* 0x000000121e027210 */ /* 0x004fe20007f1e0ff */
[----:B------:R-:W-:-:S04]  /*e2a0*/  IMAD.MOV.U32 R30, RZ, RZ, 0x1 ;  /* 0x00000001ff1e7424 */ /* 0x000fc800078e00ff */
[----:B------:R-:W-:-:S05]  /*e2b0*/  IMAD.X R3, R4, 0x1, R15, P0 ;  /* 0x0000000104037824 */ /* 0x000fca00000e060f */
[----:B------:R2:W-:Y:S02]  /*e2c0*/  LDGSTS.E.BYPASS.LTC128B.128 [R188+0x10100], [R2.64], !P6 ;  /* 0x1010000002bc7fae */ /* 0x0005e4000f101d46 */
[----:B--2---:R-:W-:Y:S02]  /*e2d0*/  MOV R3, 0x181f ;  /* 0x0000181f00037802 */ /* 0x004fe40000000f00 */
[----:B------:R-:W-:Y:S02]  /*e2e0*/  MOV R2, 0xe300 ;  /* 0x0000e30000027802 */ /* 0x000fe40000000f00 */
[----:B-1----:R-:W-:Y:S05]  /*e2f0*/  CALL.REL.NOINC `($__internal_27_$__cuda_sm70_shflsync_idx_p) ;  /* 0x0000169000007944 */ /* 0x002fea0003c00000 */
        /* <DEDUP_REMOVED lines=8> */
.L_x_1591:
[----:B------:R-:W-:Y:S01]  /*e380*/  MOV R30, RZ ;  /* 0x000000ff001e7202 */ /* 0x000fe20000000f00 */
[----:B------:R-:W-:Y:S01]  /*e390*/  IMAD.MOV.U32 R31, RZ, RZ, R12 ;  /* 0x000000ffff1f7224 */ /* 0x000fe200078e000c */
[----:B------:R-:W-:Y:S01]  /*e3a0*/  MOV R2, 0xe3d0 ;  /* 0x0000e3d000027802 */ /* 0x000fe20000000f00 */
[----:B------:R-:W-:Y:S02]  /*e3b0*/  IMAD.MOV.U32 R3, RZ, RZ, 0x181f ;  /* 0x0000181fff037424 */ /* 0x000fe400078e00ff */
[----:B-1234-:R-:W-:Y:S05]  /*e3c0*/  CALL.REL.NOINC `($__internal_27_$__cuda_sm70_shflsync_idx_p) ;  /* 0x000015c000007944 */ /* 0x01efea0003c00000 */
[----:B------:R-:W-:Y:S01]  /*e3d0*/  MOV R5, R30 ;  /* 0x0000001e00057202 */ /* 0x000fe20000000f00 */
[----:B------:R-:W-:-:S05]  /*e3e0*/  BRA `(.L_x_1676) ;  /* 0xffff7d0000007947 */ /* 0x000fca000383ffff */
.L_x_1592:
[----:B------:R-:W-:Y:S01]  /*e3f0*/  MOV R30, RZ ;  /* 0x000000ff001e7202 */ /* 0x000fe20000000f00 */
[----:B------:R-:W-:Y:S01]  /*e400*/  IMAD.MOV.U32 R31, RZ, RZ, R13 ;  /* 0x000000ffff1f7224 */ /* 0x000fe200078e000d */
[----:B------:R-:W-:Y:S01]  /*e410*/  MOV R2, 0xe440 ;  /* 0x0000e44000027802 */ /* 0x000fe20000000f00 */
[----:B------:R-:W-:Y:S02]  /*e420*/  IMAD.MOV.U32 R3, RZ, RZ, 0x181f ;  /* 0x0000181fff037424 */ /* 0x000fe400078e00ff */
[----:B-1234-:R-:W-:Y:S05]  /*e430*/  CALL.REL.NOINC `($__internal_27_$__cuda_sm70_shflsync_idx_p) ;  /* 0x0000155000007944 */ /* 0x01efea0003c00000 */
[----:B------:R-:W-:Y:S01]  /*e440*/  IMAD R4, R176, 0x6000, R204 ;  /* 0x00006000b0047824 */ /* 0x000fe200078e02cc */
[C---:B------:R-:W-:Y:S01]  /*e450*/  IADD3 R2, P0, R30.reuse, R23, RZ ;  /* 0x000000171e027210 */ /* 0x040fe20007f1e0ff */
[----:B------:R-:W-:Y:S01]  /*e460*/  IMAD.MOV.U32 R31, RZ, RZ, R12 ;  /* 0x000000ffff1f7224 */ /* 0x000fe200078e000c */
[----:B------:R-:W-:Y:S02]  /*e470*/  SEL R15, RZ, 0x10, P4 ;  /* 0x00000010ff0f7807 */ /* 0x000fe40002000000 */
[----:B------:R-:W-:Y:S01]  /*e480*/  SEL R14, RZ, 0x10, P6 ;  /* 0x00000010ff0e7807 */ /* 0x000fe20003000000 */
[C---:B------:R-:W-:Y:S01]  /*e490*/  IMAD.X R3, R5.reuse, 0x1, R20, P0 ;  /* 0x0000000105037824 */ /* 0x040fe200000e0614 */
[C---:B------:R-:W-:Y:S04]  /*e4a0*/  IADD3 R6, P0, R30.reuse, R28, RZ ;  /* 0x0000001c1e067210 */ /* 0x040fe80007f1e0ff */
[----:B------:R-:W-:Y:S01]  /*e4b0*/  @!PT LDS RZ, [RZ] ;  /* 0x00000000fffff984 */ /* 0x000fe20000000800 */
[----:B------:R-:W-:Y:S01]  /*e4c0*/  @!PT LDS RZ, [RZ] ;  /* 0x00000000fffff984 */ /* 0x000fe20000000800 */
[----:B------:R-:W-:Y:S01]  /*e4d0*/  @!PT LDS RZ, [RZ] ;  /* 0x00000000fffff984 */ /* 0x000fe20000000800 */
[----:B------:R1:W-:Y:S01]  /*e4e0*/  LDGSTS.E.BYPASS.LTC128B.128 [R4], [R2.64], !P5 ;  /* 0x0000000002047fae */ /* 0x0003e2000e901d46 */
[C---:B------:R-:W-:Y:S05]  /*e4f0*/  IMAD.X R7, R5.reuse, 0x1, R21, P0 ;  /* 0x0000000105077824 */ /* 0x040fea00000e0615 */
[----:B------:R2:W-:Y:S01]  /*e500*/  LDGSTS.E.BYPASS.LTC128B.128 [R4+0x2000], [R6.64], !P4 ;  /* 0x0200000006047fae */ /* 0x0005e2000e101d46 */
[----:B-1----:R-:W-:Y:S01]  /*e510*/  IADD3 R2, P0, R30, R29, RZ ;  /* 0x0000001d1e027210 */ /* 0x002fe20007f1e0ff */
[----:B------:R-:W-:Y:S04]  /*e520*/  IMAD.MOV.U32 R30, RZ, RZ, 0x1 ;  /* 0x00000001ff1e7424 */ /* 0x000fe800078e00ff */
[----:B------:R-:W-:Y:S01]  /*e530*/  IMAD.X R3, R5, 0x1, R22, P0 ;  /* 0x0000000105037824 */ /* 0x000fe200000e0616 */
[----:B--2---:R-:W-:Y:S04]  /*e540*/  SEL R6, RZ, 0x10, P5 ;  /* 0x00000010ff067807 */ /* 0x004fe80002800000 */
[----:B------:R1:W-:Y:S02]  /*e550*/  LDGSTS.E.BYPASS.LTC128B.128 [R4+0x4000], [R2.64], !P6 ;  /* 0x0400000002047fae */ /* 0x0003e4000f101d46 */
[----:B-1----:R-:W-:Y:S01]  /*e560*/  MOV R2, 0xe590 ;  /* 0x0000e59000027802 */ /* 0x002fe20000000f00 */
[----:B------:R-:W-:Y:S02]  /*e570*/  IMAD.MOV.U32 R3, RZ, RZ, 0x181f ;  /* 0x0000181fff037424 */ /* 0x000fe400078e00ff */
[----:B------:R-:W-:Y:S05]  /*e580*/  CALL.REL.NOINC `($__internal_27_$__cuda_sm70_shflsync_idx_p) ;  /* 0x0000140000007944 */ /* 0x000fea0003c00000 */
[----:B------:R-:W-:Y:S01]  /*e590*/  MOV R3, 0x181f ;  /* 0x0000181f00037802 */ /* 0x000fe20000000f00 */
[----:B------:R-:W-:Y:S01]  /*e5a0*/  IMAD.MOV.U32 R5, RZ, RZ, R30 ;  /* 0x000000ffff057224 */ /* 0x000fe200078e001e */
[----:B------:R-:W-:Y:S01]  /*e5b0*/  MOV R30, 0x1 ;  /* 0x00000001001e7802 */ /* 0x000fe20000000f00 */
[----:B------:R-:W-:Y:S01]  /*e5c0*/  IMAD.MOV.U32 R31, RZ, RZ, R13 ;  /* 0x000000ffff1f7224 */ /* 0x000fe200078e000d */
[----:B------:R-:W-:Y:S02]  /*e5d0*/  MOV R2, 0xe5f0 ;  /* 0x0000e5f000027802 */ /* 0x000fe40000000f00 */
[----:B------:R-:W-:Y:S05]  /*e5e0*/  CALL.REL.NOINC `($__internal_27_$__cuda_sm70_shflsync_idx_p) ;  /* 0x000013a000007944 */ /* 0x000fea0003c00000 */
[----:B------:R-:W-:Y:S01]  /*e5f0*/  MOV R2, R30 ;  /* 0x0000001e00027202 */ /* 0x000fe20000000f00 */
[----:B------:R-:W-:-:S05]  /*e600*/  BRA `(.L_x_1677) ;  /* 0xffff7c1000007947 */ /* 0x000fca000383ffff */
.L_x_1593:
[----:B------:R-:W-:Y:S01]  /*e610*/  MOV R136, 0x2 ;  /* 0x0000000200887802 */ /* 0x000fe20000000f00 */
[----:B------:R-:W-:Y:S01]  /*e620*/  IMAD.MOV.U32 R2, RZ, RZ, R100 ;  /* 0x000000ffff027224 */ /* 0x000fe200078e0064 */
[----:B------:R-:W-:Y:S02]  /*e630*/  MOV R3, 0xe650 ;  /* 0x0000e65000037802 */ /* 0x000fe40000000f00 */
[----:B------:R-:W-:Y:S05]  /*e640*/  CALL.REL.NOINC `($__internal_26_$__cuda_sm70_shflsync_bfly_p) ;  /* 0x000012d000007944 */ /* 0x000fea0003c00000 */
[----:B------:R-:W-:Y:S01]  /*e650*/  MOV R2, R136 ;  /* 0x0000008800027202 */ /* 0x000fe20000000f00 */
[----:B------:R-:W-:-:S05]  /*e660*/  BRA `(.L_x_1678) ;  /* 0xffff891000007947 */ /* 0x000fca000383ffff */
.L_x_1596:
[----:B------:R-:W-:Y:S01]  /*e670*/  MOV R30, RZ ;  /* 0x000000ff001e7202 */ /* 0x000fe20000000f00 */
[----:B------:R-:W-:Y:S01]  /*e680*/  IMAD.MOV.U32 R31, RZ, RZ, R5 ;  /* 0x000000ffff1f7224 */ /* 0x000fe200078e0005 */
[----:B------:R-:W-:Y:S01]  /*e690*/  MOV R2, 0xe6c0 ;  /* 0x0000e6c000027802 */ /* 0x000fe20000000f00 */
[----:B------:R-:W-:Y:S02]  /*e6a0*/  IMAD.MOV.U32 R3, RZ, RZ, 0x181f ;  /* 0x0000181fff037424 */ /* 0x000fe400078e00ff */
[----:B------:R-:W-:Y:S05]  /*e6b0*/  CALL.REL.NOINC `($__internal_27_$__cuda_sm70_shflsync_idx_p) ;  /* 0x000012d000007944 */ /* 0x000fea0003c00000 */
[----:B------:R-:W-:Y:S01]  /*e6c0*/  MOV R4, R30 ;  /* 0x0000001e00047202 */ /* 0x000fe20000000f00 */
[----:B------:R-:W-:-:S05]  /*e6d0*/  BRA `(.L_x_1679) ;  /* 0xffffa2b000007947 */ /* 0x000fca000383ffff */
.L_x_1597:
[----:B------:R-:W-:Y:S01]  /*e6e0*/  MOV R30, RZ ;  /* 0x000000ff001e7202 */ /* 0x000fe20000000f00 */
[----:B------:R-:W-:Y:S01]  /*e6f0*/  IMAD.MOV.U32 R31, RZ, RZ, R12 ;  /* 0x000000ffff1f7224 */ /* 0x000fe200078e000c */
[----:B------:R-:W-:Y:S01]  /*e700*/  MOV R2, 0xe730 ;  /* 0x0000e73000027802 */ /* 0x000fe20000000f00 */
[----:B------:R-:W-:Y:S02]  /*e710*/  IMAD.MOV.U32 R3, RZ, RZ, 0x181f ;  /* 0x0000181fff037424 */ /* 0x000fe400078e00ff */
[----:B-12---:R-:W-:Y:S05]  /*e720*/  CALL.REL.NOINC `($__internal_27_$__cuda_sm70_shflsync_idx_p) ;  /* 0x0000126000007944 */ /* 0x006fea0003c00000 */
[----:B------:R-:W-:Y:S01]  /*e730*/  IMAD R0, R176, 0x6000, R205 ;  /* 0x00006000b0007824 */ /* 0x000fe200078e02cd */
[----:B------:R-:W-:Y:S01]  /*e740*/  IADD3 R2, P0, R30, R16, RZ ;  /* 0x000000101e027210 */ /* 0x000fe20007f1e0ff */
[----:B------:R-:W-:Y:S01]  /*e750*/  IMAD.MOV.U32 R31, RZ, RZ, R5 ;  /* 0x000000ffff1f7224 */ /* 0x000fe200078e0005 */
[----:B------:R-:W-:Y:S02]  /*e760*/  SEL R11, RZ, 0x10, P5 ;  /* 0x00000010ff0b7807 */ /* 0x000fe40002800000 */
[----:B------:R-:W-:Y:S01]  /*e770*/  SEL R10, RZ, 0x10, P4 ;  /* 0x00000010ff0a7807 */ /* 0x000fe20002000000 */
[----:B------:R-:W-:Y:S01]  /*e780*/  IMAD.X R3, R4, 0x1, R13, P0 ;  /* 0x0000000104037824 */ /* 0x000fe200000e060d */
[----:B------:R-:W-:Y:S02]  /*e790*/  IADD3 R6, P0, R30, R17, RZ ;  /* 0x000000111e067210 */ /* 0x000fe40007f1e0ff */
[----:B------:R-:W-:Y:S02]  /*e7a0*/  SEL R5, RZ, 0x10, P6 ;  /* 0x00000010ff057807 */ /* 0x000fe40003000000 */
[----:B------:R-:W-:Y:S01]  /*e7b0*/  @!PT LDS RZ, [RZ] ;  /* 0x00000000fffff984 */ /* 0x000fe20000000800 */
[----:B------:R-:W-:Y:S01]  /*e7c0*/  @!PT LDS RZ, [RZ] ;  /* 0x00000000fffff984 */ /* 0x000fe20000000800 */
[----:B------:R-:W-:Y:S01]  /*e7d0*/  @!PT LDS RZ, [RZ] ;  /* 0x00000000fffff984 */ /* 0x000fe20000000800 */
[----:B------:R1:W-:Y:S01]  /*e7e0*/  LDGSTS.E.BYPASS.LTC128B.128 [R0], [R2.64], !P5 ;  /* 0x0000000002007fae */ /* 0x0003e2000e901d46 */
        /* <DEDUP_REMOVED lines=8> */
[----:B--2---:R-:W-:Y:S05]  /*e870*/  CALL.REL.NOINC `($__internal_27_$__cuda_sm70_shflsync_idx_p) ;  /* 0x0000111000007944 */ /* 0x004fea0003c00000 */
        /* <DEDUP_REMOVED lines=8> */
.L_x_1599:
[----:B-1----:R-:W-:Y:S01]  /*e900*/  IMAD.MOV.U32 R2, RZ, RZ, R179 ;  /* 0x000000ffff027224 */ /* 0x002fe200078e00b3 */
[----:B------:R-:W-:-:S02]  /*e910*/  MOV R136, 0x2 ;  /* 0x0000000200887802 */ /* 0x000fc40000000f00 */
[----:B------:R-:W-:Y:S02]  /*e920*/  MOV R3, 0xe940 ;  /* 0x0000e94000037802 */ /* 0x000fe40000000f00 */
[----:B------:R-:W-:Y:S05]  /*e930*/  CALL.REL.NOINC `($__internal_26_$__cuda_sm70_shflsync_bfly_p) ;  /* 0x00000fe000007944 */ /* 0x000fea0003c00000 */
[----:B------:R-:W-:Y:S01]  /*e940*/  MOV R0, R136 ;  /* 0x0000008800007202 */ /* 0x000fe20000000f00 */
[----:B------:R-:W-:Y:S05]  /*e950*/  BRA `(.L_x_1681) ;  /* 0xffffa38000007947 */ /* 0x000fea000383ffff */
.L_x_1600:
[----:B-1----:R-:W-:Y:S01]  /*e960*/  IMAD.MOV.U32 R2, RZ, RZ, R0 ;  /* 0x000000ffff027224 */ /* 0x002fe200078e0000 */
[----:B------:R-:W-:Y:S02]  /*e970*/  MOV R136, 0x1 ;  /* 0x0000000100887802 */ /* 0x000fe40000000f00 */
[----:B------:R-:W-:Y:S02]  /*e980*/  MOV R3, 0xe9a0 ;  /* 0x0000e9a000037802 */ /* 0x000fe40000000f00 */
[----:B--2---:R-:W-:Y:S05]  /*e990*/  CALL.REL.NOINC `($__internal_26_$__cuda_sm70_shflsync_bfly_p) ;  /* 0x00000f8000007944 */ /* 0x004fea0003c00000 */
[----:B------:R-:W-:Y:S01]  /*e9a0*/  FADD.FTZ R0, R0, R136 ;  /* 0x0000008800007221 */ /* 0x000fe20000010000 */
[----:B------:R-:W-:Y:S02]  /*e9b0*/  MOV R2, R184 ;  /* 0x000000b800027202 */ /* 0x000fe40000000f00 */
[----:B------:R-:W-:Y:S02]  /*e9c0*/  MOV R136, 0x2 ;  /* 0x0000000200887802 */ /* 0x000fe40000000f00 */
[----:B------:R-:W-:Y:S02]  /*e9d0*/  MOV R3, 0xe9f0 ;  /* 0x0000e9f000037802 */ /* 0x000fe40000000f00 */
[----:B------:R-:W-:Y:S05]  /*e9e0*/  CALL.REL.NOINC `($__internal_26_$__cuda_sm70_shflsync_bfly_p) ;  /* 0x00000f3000007944 */ /* 0x000fea0003c00000 */
[----:B------:R-:W-:Y:S01]  /*e9f0*/  FADD.FTZ R4, R184, R136 ;  /* 0x00000088b8047221 */ /* 0x000fe20000010000 */
[----:B------:R-:W-:-:S02]  /*ea00*/  MOV R136, 0x1 ;  /* 0x0000000100887802 */ /* 0x000fc40000000f00 */
[----:B------:R-:W-:Y:S02]  /*ea10*/  MOV R3, 0xea40 ;  /* 0x0000ea4000037802 */ /* 0x000fe40000000f00 */
[----:B------:R-:W-:Y:S02]  /*ea20*/  MOV R2, R4 ;  /* 0x0000000400027202 */ /* 0x000fe40000000f00 */
[----:B------:R-:W-:Y:S05]  /*ea30*/  CALL.REL.NOINC `($__internal_26_$__cuda_sm70_shflsync_bfly_p) ;  /* 0x00000ee000007944 */ /* 0x000fea0003c00000 */
[----:B------:R-:W-:Y:S01]  /*ea40*/  MOV R3, R136 ;  /* 0x0000008800037202 */ /* 0x000fe20000000f00 */
[----:B------:R-:W-:Y:S05]  /*ea50*/  BRA `(.L_x_1682) ;  /* 0xffffa2f000007947 */ /* 0x000fea000383ffff */
.L_x_1607:
[----:B--234-:R-:W-:Y:S01]  /*ea60*/  IMAD.MOV.U32 R31, RZ, RZ, R5 ;  /* 0x000000ffff1f7224 */ /* 0x01cfe200078e0005 */
[----:B------:R-:W-:Y:S01]  /*ea70*/  MOV R30, RZ ;  /* 0x000000ff001e7202 */ /* 0x000fe20000000f00 */
[----:B------:R-:W-:Y:S01]  /*ea80*/  IMAD.MOV.U32 R3, RZ, RZ, 0x181f ;  /* 0x0000181fff037424 */ /* 0x000fe200078e00ff */
[----:B------:R-:W-:Y:S02]  /*ea90*/  MOV R2, 0xeab0 ;  /* 0x0000eab000027802 */ /* 0x000fe40000000f00 */
[----:B-1----:R-:W-:Y:S05]  /*eaa0*/  CALL.REL.NOINC `($__internal_27_$__cuda_sm70_shflsync_idx_p) ;  /* 0x00000ee000007944 */ /* 0x002fea0003c00000 */
[----:B------:R-:W-:Y:S01]  /*eab0*/  MOV R4, R30 ;  /* 0x0000001e00047202 */ /* 0x000fe20000000f00 */
[----:B------:R-:W-:Y:S05]  /*eac0*/  BRA `(.L_x_1683) ;  /* 0xffffb9a000007947 */ /* 0x000fea000383ffff */
.L_x_1608:
[----:B------:R-:W-:Y:S01]  /*ead0*/  IMAD.MOV.U32 R31, RZ, RZ, R11 ;  /* 0x000000ffff1f7224 */ /* 0x000fe200078e000b */
[----:B------:R-:W-:Y:S01]  /*eae0*/  MOV R30, RZ ;  /* 0x000000ff001e7202 */ /* 0x000fe20000000f00 */
[----:B------:R-:W-:Y:S01]  /*eaf0*/  IMAD.MOV.U32 R3, RZ, RZ, 0x181f ;  /* 0x0000181fff037424 */ /* 0x000fe200078e00ff */
[----:B------:R-:W-:-:S02]  /*eb00*/  MOV R2, 0xeb20 ;  /* 0x0000eb2000027802 */ /* 0x000fc40000000f00 */
[----:B-123--:R-:W-:Y:S05]  /*eb10*/  CALL.REL.NOINC `($__internal_27_$__cuda_sm70_shflsync_idx_p) ;  /* 0x00000e7000007944 */ /* 0x00efea0003c00000 */
[----:B------:R-:W-:Y:S01]  /*eb20*/  MOV R0, R30 ;  /* 0x0000001e00007202 */ /* 0x000fe20000000f00 */
[----:B------:R-:W-:Y:S05]  /*eb30*/  BRA `(.L_x_1684) ;  /* 0xffffb95000007947 */ /* 0x000fea000383ffff */
.L_x_1611:
[----:B------:R-:W-:Y:S01]  /*eb40*/  IMAD.MOV.U32 R31, RZ, RZ, R5 ;  /* 0x000000ffff1f7224 */ /* 0x000fe200078e0005 */
[----:B------:R-:W-:Y:S01]  /*eb50*/  MOV R30, 0x1 ;  /* 0x00000001001e7802 */ /* 0x000fe20000000f00 */
[----:B--2---:R-:W-:Y:S01]  /*eb60*/  IMAD.MOV.U32 R3, RZ, RZ, 0x181f ;  /* 0x0000181fff037424 */ /* 0x004fe200078e00ff */
[----:B------:R-:W-:-:S02]  /*eb70*/  MOV R2, 0xeb90 ;  /* 0x0000eb9000027802 */ /* 0x000fc40000000f00 */
[----:B-1-34-:R-:W-:Y:S05]  /*eb80*/  CALL.REL.NOINC `($__internal_27_$__cuda_sm70_shflsync_idx_p) ;  /* 0x00000e0000007944 */ /* 0x01afea0003c00000 */
        /* <DEDUP_REMOVED lines=8> */
.L_x_1614:
[----:B------:R-:W-:Y:S01]  /*ec10*/  IMAD.MOV.U32 R31, RZ, RZ, R5 ;  /* 0x000000ffff1f7224 */ /* 0x000fe200078e0005 */
[----:B------:R-:W-:Y:S01]  /*ec20*/  MOV R30, 0x2 ;  /* 0x00000002001e7802 */ /* 0x000fe20000000f00 */
[----:B--2---:R-:W-:Y:S01]  /*ec30*/  IMAD.MOV.U32 R3, RZ, RZ, 0x181f ;  /* 0x0000181fff037424 */ /* 0x004fe200078e00ff */
[----:B------:R-:W-:Y:S02]  /*ec40*/  MOV R2, 0xec60 ;  /* 0x0000ec6000027802 */ /* 0x000fe40000000f00 */
[----:B-1-34-:R-:W-:Y:S05]  /*ec50*/  CALL.REL.NOINC `($__internal_27_$__cuda_sm70_shflsync_idx_p) ;  /* 0x00000d3000007944 */ /* 0x01afea0003c00000 */
[----:B------:R-:W-:Y:S01]  /*ec60*/  MOV R4, R30 ;  /* 0x0000001e00047202 */ /* 0x000fe20000000f00 */
[----:B------:R-:W-:Y:S05]  /*ec70*/  BRA `(.L_x_1686) ;  /* 0xffffbae000007947 */ /* 0x000fea000383ffff */
.L_x_1615:
[----:B------:R-:W-:Y:S01]  /*ec80*/  IMAD.MOV.U32 R31, RZ, RZ, R11 ;  /* 0x000000ffff1f7224 */ /* 0x000fe200078e000b */
[----:B------:R-:W-:Y:S01]  /*ec90*/  MOV R30, 0x2 ;  /* 0x00000002001e7802 */ /* 0x000fe20000000f00 */
[----:B--2---:R-:W-:Y:S01]  /*eca0*/  IMAD.MOV.U32 R3, RZ, RZ, 0x181f ;  /* 0x0000181fff037424 */ /* 0x004fe200078e00ff */
[----:B------:R-:W-:Y:S02]  /*ecb0*/  MOV R2, 0xecd0 ;  /* 0x0000ecd000027802 */ /* 0x000fe40000000f00 */
[----:B-1-34-:R-:W-:Y:S05]  /*ecc0*/  CALL.REL.NOINC `($__internal_27_$__cuda_sm70_shflsync_idx_p) ;  /* 0x00000cc000007944 */ /* 0x01afea0003c00000 */
[----:B------:R-:W-:Y:S01]  /*ecd0*/  MOV R0, R30 ;  /* 0x0000001e00007202 */ /* 0x000fe20000000f00 */
[----:B------:R-:W-:Y:S05]  /*ece0*/  BRA `(.L_x_1687) ;  /* 0xffffba9000007947 */ /* 0x000fea000383ffff */
.L_x_1618:
[----:B------:R-:W-:Y:S01]  /*ecf0*/  IMAD.MOV.U32 R31, RZ, RZ, R5 ;  /* 0x000000ffff1f7224 */ /* 0x000fe200078e0005 */
[----:B------:R-:W-:Y:S01]  /*ed00*/  MOV R30, 0x3 ;  /* 0x00000003001e7802 */ /* 0x000fe20000000f00 */
[----:B---3--:R-:W-:Y:S01]  /*ed10*/  IMAD.MOV.U32 R3, RZ, RZ, 0x181f ;  /* 0x0000181fff037424 */ /* 0x008fe200078e00ff */
        /* <DEDUP_REMOVED lines=10> */
.L_x_1620:
[----:B------:R-:W-:Y:S01]  /*edc0*/  IMAD.MOV.U32 R31, RZ, RZ, R5 ;  /* 0x000000ffff1f7224 */ /* 0x000fe200078e0005 */
[----:B------:R-:W-:Y:S01]  /*edd0*/  MOV R30, RZ ;  /* 0x000000ff001e7202 */ /* 0x000fe20000000f00 */
[----:B------:R-:W-:Y:S01]  /*ede0*/  IMAD.MOV.U32 R3, RZ, RZ, 0x1c1f ;  /* 0x00001c1fff037424 */ /* 0x000fe200078e00ff */
[----:B------:R-:W-:Y:S02]  /*edf0*/  MOV R2, 0xee10 ;  /* 0x0000ee1000027802 */ /* 0x000fe40000000f00 */
[----:B------:R-:W-:Y:S05]  /*ee00*/  CALL.REL.NOINC `($__internal_27_$__cuda_sm70_shflsync_idx_p) ;  /* 0x00000b8000007944 */ /* 0x000fea0003c00000 */
[----:B------:R-:W-:Y:S01]  /*ee10*/  MOV R4, R30 ;  /* 0x0000001e00047202 */ /* 0x000fe20000000f00 */
[----:B------:R-:W-:Y:S05]  /*ee20*/  BRA `(.L_x_1689) ;  /* 0xffffbe0000007947 */ /* 0x000fea000383ffff */
.L_x_1621:
[----:B------:R-:W-:Y:S01]  /*ee30*/  IMAD.MOV.U32 R31, RZ, RZ, R12 ;  /* 0x000000ffff1f7224 */ /* 0x000fe200078e000c */
[----:B------:R-:W-:Y:S01]  /*ee40*/  MOV R30, RZ ;  /* 0x000000ff001e7202 */ /* 0x000fe20000000f00 */
[----:B------:R-:W-:Y:S01]  /*ee50*/  IMAD.MOV.U32 R3, RZ, RZ, 0x1c1f ;  /* 0x00001c1fff037424 */ /* 0x000fe200078e00ff */
[----:B------:R-:W-:Y:S02]  /*ee60*/  MOV R2, 0xee80 ;  /* 0x0000ee8000027802 */ /* 0x000fe40000000f00 */
[----:B-12---:R-:W-:Y:S05]  /*ee70*/  CALL.REL.NOINC `($__internal_27_$__cuda_sm70_shflsync_idx_p) ;  /* 0x00000b1000007944 */ /* 0x006fea0003c00000 */
[----:B------:R-:W-:Y:S01]  /*ee80*/  MOV R0, R30 ;  /* 0x0000001e00007202 */ /* 0x000fe20000000f00 */
[----:B------:R-:W-:Y:S05]  /*ee90*/  BRA `(.L_x_1690) ;  /* 0xffffbdb000007947 */ /* 0x000fea000383ffff */
.L_x_1624:
[----:B------:R-:W-:Y:S01]  /*eea0*/  IMAD.MOV.U32 R31, RZ, RZ, R5 ;  /* 0x000000ffff1f7224 */ /* 0x000fe200078e0005 */
[----:B------:R-:W-:Y:S01]  /*eeb0*/  MOV R30, 0x1 ;  /* 0x00000001001e7802 */ /* 0x000fe20000000f00 */
[----:B----4-:R-:W-:Y:S01]  /*eec0*/  IMAD.MOV.U32 R3, RZ, RZ, 0x1c1f ;  /* 0x00001c1fff037424 */ /* 0x010fe200078e00ff */
[----:B------:R-:W-:-:S02]  /*eed0*/  MOV R2, 0xeef0 ;  /* 0x0000eef000027802 */ /* 0x000fc40000000f00 */
[----:B-123--:R-:W-:Y:S05]  /*eee0*/  CALL.REL.NOINC `($__internal_27_$__cuda_sm70_shflsync_idx_p) ;  /* 0x00000aa000007944 */ /* 0x00efea0003c00000 */
        /* <DEDUP_REMOVED lines=8> */
.L_x_1628:
[----:B------:R-:W-:Y:S01]  /*ef70*/  IMAD.MOV.U32 R31, RZ, RZ, R5 ;  /* 0x000000ffff1f7224 */ /* 0x000fe200078e0005 */
[----:B------:R-:W-:Y:S01]  /*ef80*/  MOV R30, RZ ;  /* 0x000000ff001e7202 */ /* 0x000fe20000000f00 */
[----:B------:R-:W-:Y:S01]  /*ef90*/  IMAD.MOV.U32 R3, RZ, RZ, 0x181f ;  /* 0x0000181fff037424 */ /* 0x000fe200078e00ff */
[----:B------:R-:W-:Y:S02]  /*efa0*/  MOV R2, 0xefc0 ;  /* 0x0000efc000027802 */ /* 0x000fe40000000f00 */
[----:B--2---:R-:W-:Y:S05]  /*efb0*/  CALL.REL.NOINC `($__internal_27_$__cuda_sm70_shflsync_idx_p) ;  /* 0x000009d000007944 */ /* 0x004fea0003c00000 */
[----:B------:R-:W-:Y:S01]  /*efc0*/  MOV R4, R30 ;  /* 0x0000001e00047202 */ /* 0x000fe20000000f00 */
[----:B------:R-:W-:Y:S05]  /*efd0*/  BRA `(.L_x_1692) ;  /* 0xffffd39000007947 */ /* 0x000fea000383ffff */
.L_x_1629:
[----:B------:R-:W-:Y:S01]  /*efe0*/  IMAD.MOV.U32 R31, RZ, RZ, R12 ;  /* 0x000000ffff1f7224 */ /* 0x000fe200078e000c */
[----:B------:R-:W-:Y:S01]  /*eff0*/  MOV R30, RZ ;  /* 0x000000ff001e7202 */ /* 0x000fe20000000f00 */
[----:B------:R-:W-:Y:S01]  /*f000*/  IMAD.MOV.U32 R3, RZ, RZ, 0x181f ;  /* 0x0000181fff037424 */ /* 0x000fe200078e00ff */
[----:B------:R-:W-:Y:S02]  /*f010*/  MOV R2, 0xf030 ;  /* 0x0000f03000027802 */ /* 0x000fe40000000f00 */
[----:B-123--:R-:W-:Y:S05]  /*f020*/  CALL.REL.NOINC `($__internal_27_$__cuda_sm70_shflsync_idx_p) ;  /* 0x0000096000007944 */ /* 0x00efea0003c00000 */
[----:B------:R-:W-:Y:S01]  /*f030*/  MOV R0, R30 ;  /* 0x0000001e00007202 */ /* 0x000fe20000000f00 */
[----:B------:R-:W-:Y:S05]  /*f040*/  BRA `(.L_x_1693) ;  /* 0xffffd34000007947 */ /* 0x000fea000383ffff */
.L_x_1632:
[----:B------:R-:W-:Y:S01]  /*f050*/  IMAD.MOV.U32 R31, RZ, RZ, R5 ;  /* 0x000000ffff1f7224 */ /* 0x000fe200078e0005 */
[----:B------:R-:W-:Y:S01]  /*f060*/  MOV R30, 0x1 ;  /* 0x00000001001e7802 */ /* 0x000fe20000000f00 */
[----:B-1----:R-:W-:Y:S01]  /*f070*/  IMAD.MOV.U32 R3, RZ, RZ, 0x181f ;  /* 0x0000181fff037424 */ /* 0x002fe200078e00ff */
[----:B------:R-:W-:-:S02]  /*f080*/  MOV R2, 0xf0a0 ;  /* 0x0000f0a000027802 */ /* 0x000fc40000000f00 */
[----:B--234-:R-:W-:Y:S05]  /*f090*/  CALL.REL.NOINC `($__internal_27_$__cuda_sm70_shflsync_idx_p) ;  /* 0x000008f000007944 */ /* 0x01cfea0003c00000 */
        /* <DEDUP_REMOVED lines=8> */
.L_x_1635:
[----:B------:R-:W-:Y:S01]  /*f120*/  IMAD.MOV.U32 R31, RZ, RZ, R5 ;  /* 0x000000ffff1f7224 */ /* 0x000fe200078e0005 */
[----:B------:R-:W-:Y:S01]  /*f130*/  MOV R30, 0x2 ;  /* 0x00000002001e7802 */ /* 0x000fe20000000f00 */
[----:B-1----:R-:W-:Y:S01]  /*f140*/  IMAD.MOV.U32 R3, RZ, RZ, 0x181f ;  /* 0x0000181fff037424 */ /* 0x002fe200078e00ff */
[----:B------:R-:W-:Y:S02]  /*f150*/  MOV R2, 0xf170 ;  /* 0x0000f17000027802 */ /* 0x000fe40000000f00 */
[----:B--234-:R-:W-:Y:S05]  /*f160*/  CALL.REL.NOINC `($__internal_27_$__cuda_sm70_shflsync_idx_p) ;  /* 0x0000082000007944 */ /* 0x01cfea0003c00000 */
[----:B------:R-:W-:Y:S01]  /*f170*/  MOV R4, R30 ;  /* 0x0000001e00047202 */ /* 0x000fe20000000f00 */
[----:B------:R-:W-:Y:S05]  /*f180*/  BRA `(.L_x_1695) ;  /* 0xffffd4e000007947 */ /* 0x000fea000383ffff */
.L_x_1636:
[----:B------:R-:W-:Y:S01]  /*f190*/  IMAD.MOV.U32 R31, RZ, RZ, R12 ;  /* 0x000000ffff1f7224 */ /* 0x000fe200078e000c */
[----:B------:R-:W-:Y:S01]  /*f1a0*/  MOV R30, 0x2 ;  /* 0x00000002001e7802 */ /* 0x000fe20000000f00 */
[----:B-1----:R-:W-:Y:S01]  /*f1b0*/  IMAD.MOV.U32 R3, RZ, RZ, 0x181f ;  /* 0x0000181fff037424 */ /* 0x002fe200078e00ff */
[----:B------:R-:W-:Y:S02]  /*f1c0*/  MOV R2, 0xf1e0 ;  /* 0x0000f1e000027802 */ /* 0x000fe40000000f00 */
[----:B--234-:R-:W-:Y:S05]  /*f1d0*/  CALL.REL.NOINC `($__internal_27_$__cuda_sm70_shflsync_idx_p) ;  /* 0x000007b000007944 */ /* 0x01cfea0003c00000 */
[----:B------:R-:W-:Y:S01]  /*f1e0*/  MOV R0, R30 ;  /* 0x0000001e00007202 */ /* 0x000fe20000000f00 */
[----:B------:R-:W-:Y:S05]  /*f1f0*/  BRA `(.L_x_1696) ;  /* 0xffffd49000007947 */ /* 0x000fea000383ffff */
.L_x_1639:
        /* <DEDUP_REMOVED lines=13> */
.L_x_1641:
[----:B------:R-:W-:Y:S01]  /*f2d0*/  IMAD.MOV.U32 R31, RZ, RZ, R82 ;  /* 0x000000ffff1f7224 */ /* 0x000fe200078e0052 */
[----:B------:R-:W-:Y:S01]  /*f2e0*/  MOV R30, RZ ;  /* 0x000000ff001e7202 */ /* 0x000fe20000000f00 */
[----:B------:R-:W-:Y:S01]  /*f2f0*/  IMAD.MOV.U32 R3, RZ, RZ, 0x1f ;  /* 0x0000001fff037424 */ /* 0x000fe200078e00ff */
[----:B------:R-:W-:Y:S02]  /*f300*/  MOV R2, 0xf320 ;  /* 0x0000f32000027802 */ /* 0x000fe40000000f00 */
[----:B-1-3--:R-:W-:Y:S05]  /*f310*/  CALL.REL.NOINC `($__internal_27_$__cuda_sm70_shflsync_idx_p) ;  /* 0x0000067000007944 */ /* 0x00afea0003c00000 */
[----:B------:R-:W-:Y:S01]  /*f320*/  MOV R9, R30 ;  /* 0x0000001e00097202 */ /* 0x000fe20000000f00 */
[----:B------:R-:W-:Y:S05]  /*f330*/  BRA `(.L_x_1698) ;  /* 0xffffd6b000007947 */ /* 0x000fea000383ffff */
.L_x_1642:
[----:B------:R-:W-:Y:S01]  /*f340*/  IMAD.MOV.U32 R31, RZ, RZ, R82 ;  /* 0x000000ffff1f7224 */ /* 0x000fe200078e0052 */
[----:B------:R-:W-:Y:S01]  /*f350*/  MOV R30, 0x1 ;  /* 0x00000001001e7802 */ /* 0x000fe20000000f00 */
[----:B------:R-:W-:Y:S01]  /*f360*/  IMAD.MOV.U32 R3, RZ, RZ, 0x1f ;  /* 0x0000001fff037424 */ /* 0x000fe200078e00ff */
[----:B------:R-:W-:Y:S02]  /*f370*/  MOV R2, 0xf390 ;  /* 0x0000f39000027802 */ /* 0x000fe40000000f00 */
[----:B-1234-:R-:W-:Y:S05]  /*f380*/  CALL.REL.NOINC `($__internal_27_$__cuda_sm70_shflsync_idx_p) ;  /* 0x0000060000007944 */ /* 0x01efea0003c00000 */
[----:B------:R-:W-:Y:S01]  /*f390*/  MOV R8, R30 ;  /* 0x0000001e00087202 */ /* 0x000fe20000000f00 */
[----:B------:R-:W-:Y:S05]  /*f3a0*/  BRA `(.L_x_1699) ;  /* 0xffffd66000007947 */ /* 0x000fea000383ffff */
.L_x_1643:
[----:B------:R-:W-:Y:S02]  /*f3b0*/  MOV R2, 0x1 ;  /* 0x0000000100027802 */ /* 0x000fe40000000f00 */
[----:B------:R-:W-:-:S02]  /*f3c0*/  MOV R3, 0xf3e0 ;  /* 0x0000f3e000037802 */ /* 0x000fc40000000f00 */
[----:B--2-4-:R-:W-:Y:S05]  /*f3d0*/  CALL.REL.NOINC `($__internal_28_$__cuda_sm70_shflsync_up_p) ;  /* 0x0000060000007944 */ /* 0x014fea0003c00000 */
[----:B------:R-:W-:Y:S05]  /*f3e0*/  BRA `(.L_x_1700) ;  /* 0xffffd74000007947 */ /* 0x000fea000383ffff */
.L_x_1644:
[----:B------:R-:W-:Y:S02]  /*f3f0*/  MOV R2, 0x2 ;  /* 0x0000000200027802 */ /* 0x000fe40000000f00 */
[----:B------:R-:W-:-:S02]  /*f400*/  MOV R3, 0xf420 ;  /* 0x0000f42000037802 */ /* 0x000fc40000000f00 */
[----:B--2-4-:R-:W-:Y:S05]  /*f410*/  CALL.REL.NOINC `($__internal_28_$__cuda_sm70_shflsync_up_p) ;  /* 0x000005c000007944 */ /* 0x014fea0003c00000 */
        /* <DEDUP_REMOVED lines=24> */
.L_x_1648:
[----:B------:R-:W-:Y:S02]  /*f5a0*/  MOV R2, 0x1 ;  /* 0x0000000100027802 */ /* 0x000fe40000000f00 */
[----:B------:R-:W-:Y:S02]  /*f5b0*/  MOV R3, 0xf5d0 ;  /* 0x0000f5d000037802 */ /* 0x000fe40000000f00 */
[----:B--2---:R-:W-:Y:S05]  /*f5c0*/  CALL.REL.NOINC `($__internal_28_$__cuda_sm70_shflsync_up_p) ;  /* 0x0000041000007944 */ /* 0x004fea0003c00000 */
[----:B------:R-:W-:Y:S01]  /*f5d0*/  MOV R2, R4 ;  /* 0x0000000400027202 */ /* 0x000fe20000000f00 */
[----:B------:R-:W-:Y:S05]  /*f5e0*/  BRA `(.L_x_1702) ;  /* 0xffffd79000007947 */ /* 0x000fea000383ffff */
.L_x_1649:
        /* <DEDUP_REMOVED lines=27> */
.L_x_1651:
[----:B------:R-:W-:Y:S02]  /*f7a0*/  SEL R0, RZ, 0x1, P0 ;  /* 0x00000001ff007807 */ /* 0x000fe40000000000 */
[----:B------:R-:W-:Y:S02]  /*f7b0*/  MOV R2, 0xf7d0 ;  /* 0x0000f7d000027802 */ /* 0x000fe40000000f00 */
[----:B-12---:R-:W-:Y:S05]  /*f7c0*/  CALL.REL.NOINC `($__internal_29_$__cuda_sm70_votesync_ballot) ;  /* 0x0000028000007944 */ /* 0x006fea0003c00000 */
[----:B------:R-:W-:Y:S05]  /*f7d0*/  BRA `(.L_x_1704) ;  /* 0xffffd73000007947 */ /* 0x000fea000383ffff */
.L_x_1652:
[----:B------:R-:W-:Y:S01]  /*f7e0*/  IMAD.MOV.U32 R31, RZ, RZ, R6 ;  /* 0x000000ffff1f7224 */ /* 0x000fe200078e0006 */
[----:B----4-:R-:W-:Y:S01]  /*f7f0*/  MOV R30, R11 ;  /* 0x0000000b001e7202 */ /* 0x010fe20000000f00 */
[----:B------:R-:W-:Y:S01]  /*f800*/  IMAD.MOV.U32 R3, RZ, RZ, 0x1f ;  /* 0x0000001fff037424 */ /* 0x000fe200078e00ff */
[----:B------:R-:W-:Y:S02]  /*f810*/  MOV R2, 0xf830 ;  /* 0x0000f83000027802 */ /* 0x000fe40000000f00 */
[----:B-123--:R-:W-:Y:S05]  /*f820*/  CALL.REL.NOINC `($__internal_27_$__cuda_sm70_shflsync_idx_p) ;  /* 0x0000016000007944 */ /* 0x00efea0003c00000 */
[----:B------:R-:W-:Y:S01]  /*f830*/  IMAD.MOV.U32 R6, RZ, RZ, R30 ;  /* 0x000000ffff067224 */ /* 0x000fe200078e001e */
[----:B------:R-:W-:Y:S01]  /*f840*/  MOV R30, R11 ;  /* 0x0000000b001e7202 */ /* 0x000fe20000000f00 */
[----:B------:R-:W-:Y:S01]  /*f850*/  IMAD.MOV.U32 R31, RZ, RZ, R7 ;  /* 0x000000ffff1f7224 */ /* 0x000fe200078e0007 */
[----:B------:R-:W-:Y:S02]  /*f860*/  MOV R3, 0x1f ;  /* 0x0000001f00037802 */ /* 0x000fe40000000f00 */
[----:B------:R-:W-:-:S02]  /*f870*/  MOV R2, 0xf890 ;  /* 0x0000f89000027802 */ /* 0x000fc40000000f00 */
[----:B------:R-:W-:Y:S05]  /*f880*/  CALL.REL.NOINC `($__internal_27_$__cuda_sm70_shflsync_idx_p) ;  /* 0x0000010000007944 */ /* 0x000fea0003c00000 */
[----:B------:R-:W-:Y:S01]  /*f890*/  MOV R7, R30 ;  /* 0x0000001e00077202 */ /* 0x000fe20000000f00 */
[----:B------:R-:W-:Y:S05]  /*f8a0*/  BRA `(.L_x_1705) ;  /* 0xffffd6a000007947 */ /* 0x000fea000383ffff */
.L_x_1655:
[----:B------:R-:W-:Y:S01]  /*f8b0*/  IMAD.MOV.U32 R31, RZ, RZ, R4 ;  /* 0x000000ffff1f7224 */ /* 0x000fe200078e0004 */
[----:B------:R-:W-:Y:S01]  /*f8c0*/  MOV R30, R0 ;  /* 0x00000000001e7202 */ /* 0x000fe20000000f00 */
[----:B------:R-:W-:Y:S01]  /*f8d0*/  IMAD.MOV.U32 R3, RZ, RZ, 0x1f ;  /* 0x0000001fff037424 */ /* 0x000fe200078e00ff */
[----:B------:R-:W-:-:S02]  /*f8e0*/  MOV R2, 0xf900 ;  /* 0x0000f90000027802 */ /* 0x000fc40000000f00 */
[----:B-12-4-:R-:W-:Y:S05]  /*f8f0*/  CALL.REL.NOINC `($__internal_27_$__cuda_sm70_shflsync_idx_p) ;  /* 0x0000009000007944 */ /* 0x016fea0003c00000 */
[----:B------:R-:W-:Y:S01]  /*f900*/  MOV R10, R30 ;  /* 0x0000001e000a7202 */ /* 0x000fe20000000f00 */
[----:B------:R-:W-:Y:S05]  /*f910*/  BRA `(.L_x_1654) ;  /* 0xffffd69000007947 */ /* 0x000fea000383ffff */
        .weak           $__internal_26_$__cuda_sm70_shflsync_bfly_p
        .type           $__internal_26_$__cuda_sm70_shflsync_bfly_p,@function
        .size           $__internal_26_$__cuda_sm70_shflsync_bfly_p,($__internal_27_$__cuda_sm70_shflsync_idx_p - $__internal_26_$__cuda_sm70_shflsync_bfly_p)
$__internal_26_$__cuda_sm70_shflsync_bfly_p:
[----:B------:R-:W-:Y:S02]  /*f920*/  IMAD.MOV.U32 R138, RZ, RZ, -0x1 ;  /* 0xffffffffff8a7424 */ /* 0x000fe400078e00ff */
[----:B------:R-:W-:-:S02]  /*f930*/  IMAD.MOV.U32 R137, RZ, RZ, 0x1f ;  /* 0x0000001fff897424 */ /* 0x000fc400078e00ff */
[----:B------:R-:W-:Y:S04]  /*f940*/  WARPSYNC R138 ;  /* 0x0000008a00007348 */ /* 0x000fe80003800000 */
[----:B------:R1:W2:Y:S02]  /*f950*/  SHFL.BFLY PT, R136, R2, R136, R137 ;  /* 0x0c00008802887389 */ /* 0x0002a400000e0089 */
[----:B-1----:R-:W-:Y:S02]  /*f960*/  MOV R2, R3 ;  /* 0x0000000300027202 */ /* 0x002fe40000000f00 */
[----:B------:R-:W-:-:S04]  /*f970*/  MOV R3, 0x0 ;  /* 0x0000000000037802 */ /* 0x000fc80000000f00 */
[----:B--2---:R-:W-:Y:S05]  /*f980*/  RET.REL.NODEC R2 `(_ZN7cutlass13device_kernelIN5flash19enable_sm80_to_sm89INS1_16FlashAttnFwdSm80INS1_25CollectiveMainloopFwdSm80ILi8ELi2ELb0EN4cute5tupleIJNS5_1CILi128EEENS7_ILi64EEENS7_ILi192EEEEEELi192ENS_10bfloat16_tEfNS_4arch4Sm80ELb0ELb0ELb0ELb1ELb1ELb0ELb1ELb1EEENS1_21CollectiveEpilogueFwdINS6_IJS8_SA_S9_EEENS6_IJNS7_ILi1EEESI_SI_EEESC_SE_Li256ELb1ELb1ELb1ELb0EEENS1_36VarlenDynamicPersistentTileSchedulerILi128ELi64ELi256ELi256ELb1ELb1ELb0ELb0ELb1ELb1EEEEEEEEEvNT_6ParamsE) ;  /* 0xffff067002007950 */ /* 0x004fea0003c3ffff */
        .weak           $__internal_27_$__cuda_sm70_shflsync_idx_p
        .type           $__internal_27_$__cuda_sm70_shflsync_idx_p,@function
        .size           $__internal_27_$__cuda_sm70_shflsync_idx_p,($__internal_28_$__cuda_sm70_shflsync_up_p - $__internal_27_$__cuda_sm70_shflsync_idx_p)
$__internal_27_$__cuda_sm70_shflsync_idx_p:
[----:B------:R-:W-:-:S04]  /*f990*/  MOV R178, 0xffffffff ;  /* 0xffffffff00b27802 */ /* 0x000fc80000000f00 */
[----:B------:R-:W-:Y:S04]  /*f9a0*/  WARPSYNC R178 ;  /* 0x000000b200007348 */ /* 0x000fe80003800000 */
[----:B------:R1:W2:Y:S02]  /*f9b0*/  SHFL.IDX PT, R30, R31, R30, R3 ;  /* 0x0000001e1f1e7389 */ /* 0x0002a400000e0003 */
[----:B-1----:R-:W-:-:S04]  /*f9c0*/  MOV R3, 0x0 ;  /* 0x0000000000037802 */ /* 0x002fc80000000f00 */
[----:B--2---:R-:W-:Y:S05]  /*f9d0*/  RET.REL.NODEC R2 `(_ZN7cutlass13device_kernelIN5flash19enable_sm80_to_sm89INS1_16FlashAttnFwdSm80INS1_25CollectiveMainloopFwdSm80ILi8ELi2ELb0EN4cute5tupleIJNS5_1CILi128EEENS7_ILi64EEENS7_ILi192EEEEEELi192ENS_10bfloat16_tEfNS_4arch4Sm80ELb0ELb0ELb0ELb1ELb1ELb0ELb1ELb1EEENS1_21CollectiveEpilogueFwdINS6_IJS8_SA_S9_EEENS6_IJNS7_ILi1EEESI_SI_EEESC_SE_Li256ELb1ELb1ELb1ELb0EEENS1_36VarlenDynamicPersistentTileSchedulerILi128ELi64ELi256ELi256ELb1ELb1ELb0ELb0ELb1ELb1EEEEEEEEEvNT_6ParamsE) ;  /* 0xffff062002007950 */ /* 0x004fea0003c3ffff */
        .weak           $__internal_28_$__cuda_sm70_shflsync_up_p
        .type           $__internal_28_$__cuda_sm70_shflsync_up_p,@function
        .size           $__internal_28_$__cuda_sm70_shflsync_up_p,($__internal_29_$__cuda_sm70_votesync_ballot - $__internal_28_$__cuda_sm70_shflsync_up_p)
$__internal_28_$__cuda_sm70_shflsync_up_p:
[----:B------:R-:W-:Y:S02]  /*f9e0*/  IMAD.MOV.U32 R4, RZ, RZ, RZ ;  /* 0x000000ffff047224 */ /* 0x000fe400078e00ff */
[----:B------:R-:W-:-:S04]  /*f9f0*/  IMAD.MOV.U32 R11, RZ, RZ, -0x1 ;  /* 0xffffffffff0b7424 */ /* 0x000fc800078e00ff */
[----:B------:R-:W-:Y:S04]  /*fa00*/  WARPSYNC R11 ;  /* 0x0000000b00007348 */ /* 0x000fe80003800000 */
[----:B------:R1:W2:Y:S02]  /*fa10*/  SHFL.UP PT, R4, R0, R2, R4 ;  /* 0x0400000200047389 */ /* 0x0002a400000e0004 */
[----:B-1----:R-:W-:Y:S02]  /*fa20*/  MOV R2, R3 ;  /* 0x0000000300027202 */ /* 0x002fe40000000f00 */
[----:B------:R-:W-:-:S04]  /*fa30*/  MOV R3, 0x0 ;  /* 0x0000000000037802 */ /* 0x000fc80000000f00 */
[----:B--2---:R-:W-:Y:S05]  /*fa40*/  RET.REL.NODEC R2 `(_ZN7cutlass13device_kernelIN5flash19enable_sm80_to_sm89INS1_16FlashAttnFwdSm80INS1_25CollectiveMainloopFwdSm80ILi8ELi2ELb0EN4cute5tupleIJNS5_1CILi128EEENS7_ILi64EEENS7_ILi192EEEEEELi192ENS_10bfloat16_tEfNS_4arch4Sm80ELb0ELb0ELb0ELb1ELb1ELb0ELb1ELb1EEENS1_21CollectiveEpilogueFwdINS6_IJS8_SA_S9_EEENS6_IJNS7_ILi1EEESI_SI_EEESC_SE_Li256ELb1ELb1ELb1ELb0EEENS1_36VarlenDynamicPersistentTileSchedulerILi128ELi64ELi256ELi256ELb1ELb1ELb0ELb0ELb1ELb1EEEEEEEEEvNT_6ParamsE) ;  /* 0xffff05b002007950 */ /* 0x004fea0003c3ffff */
        .weak           $__internal_29_$__cuda_sm70_votesync_ballot
        .type           $__internal_29_$__cuda_sm70_votesync_ballot,@function
        .size           $__internal_29_$__cuda_sm70_votesync_ballot,(.L_x_3142 - $__internal_29_$__cuda_sm70_votesync_ballot)
$__internal_29_$__cuda_sm70_votesync_ballot:
[----:B------:R-:W-:Y:S01]  /*fa50*/  ISETP.NE.U32.AND P0, PT, R0, 0x1, PT ;  /* 0x000000010000780c */ /* 0x000fe20003f05070 */
[----:B------:R-:W-:-:S04]  /*fa60*/  IMAD.MOV.U32 R3, RZ, RZ, -0x1 ;  /* 0xffffffffff037424 */ /* 0x000fc800078e00ff */
[----:B------:R-:W-:Y:S08]  /*fa70*/  WARPSYNC R3 ;  /* 0x0000000300007348 */ /* 0x000ff00003800000 */
[----:B------:R-:W-:-:S04]  /*fa80*/  VOTE.ANY R0, PT, !P0 ;  /* 0x0000000000007806 */ /* 0x000fc800040e0100 */
[----:B------:R-:W-:Y:S01]  /*fa90*/  LOP3.LUT R0, R0, R3, RZ, 0xc0, !PT ;  /* 0x0000000300007212 */ /* 0x000fe200078ec0ff */
[----:B------:R-:W-:-:S04]  /*faa0*/  IMAD.MOV.U32 R3, RZ, RZ, 0x0 ;  /* 0x00000000ff037424 */ /* 0x000fc800078e00ff */
[----:B------:R-:W-:Y:S05]  /*fab0*/  RET.REL.NODEC R2 `(_ZN7cutlass13device_kernelIN5flash19enable_sm80_to_sm89INS1_16FlashAttnFwdSm80INS1_25CollectiveMainloopFwdSm80ILi8ELi2ELb0EN4cute5tupleIJNS5_1CILi128EEENS7_ILi64EEENS7_ILi192EEEEEELi192ENS_10bfloat16_tEfNS_4arch4Sm80ELb0ELb0ELb0ELb1ELb1ELb0ELb1ELb1EEENS1_21CollectiveEpilogueFwdINS6_IJS8_SA_S9_EEENS6_IJNS7_ILi1EEESI_SI_EEESC_SE_Li256ELb1ELb1ELb1ELb0EEENS1_36VarlenDynamicPersistentTileSchedulerILi128ELi64ELi256ELi256ELb1ELb1ELb0ELb0ELb1ELb1EEEEEEEEEvNT_6ParamsE) ;  /* 0xffff054002007950 */ /* 0x000fea0003c3ffff */
.L_x_1706:
        /* <DEDUP_REMOVED lines=12> */
.L_x_3142:


//--------------------- .text._ZN7cutlass13device_kernelIN5flash19enable_sm80_to_sm89INS1_16FlashAttnFwdSm80INS1_25CollectiveMainloopFwdSm80ILi8ELi2ELb0EN4cute5tupleIJNS5_1CILi128EEENS7_ILi64EEENS7_ILi192EEEEEELi192ENS_10bfloat16_tEfNS_4arch4Sm80ELb0ELb0ELb0ELb1ELb1ELb1ELb1ELb1EEENS1_21CollectiveEpilogueFwdINS6_IJS8_SA_S9_EEENS6_IJNS7_ILi1EEESI_SI_EEESC_SE_Li256ELb1ELb1ELb1ELb0EEENS1_36VarlenDynamicPersistentTileSchedulerILi128ELi64ELi256ELi256ELb1ELb1ELb0ELb0ELb1ELb1EEEEEEEEEvNT_6ParamsE --------------------------
	.section	.text._ZN7cutlass13device_kernelIN5flash19enable_sm80_to_sm89INS1_16FlashAttnFwdSm80INS1_25CollectiveMainloopFwdSm80ILi8ELi2ELb0EN4cute5tupleIJNS5_1CILi128EEENS7_ILi64EEENS7_ILi192EEEEEELi192ENS_10bfloat16_tEfNS_4arch4Sm80ELb0ELb0ELb0ELb1ELb1ELb1ELb1ELb1EEENS1_21CollectiveEpilogueFwdINS6_IJS8_SA_S9_EEENS6_IJNS7_ILi1EEESI_SI_EEESC_SE_Li256ELb1ELb1ELb1ELb0EEENS1_36VarlenDynamicPersistentTileSchedulerILi128ELi64ELi256ELi256ELb1ELb1ELb0ELb0ELb1ELb1EEEEEEEEEvNT_6ParamsE,"ax",@progbits
	.sectioninfo	@"SHI_REGISTERS=255"
	.align	128
.text._ZN7cutlass13device_kernelIN5flash19enable_sm80_to_sm89INS1_16FlashAttnFwdSm80INS1_25CollectiveMainloopFwdSm80ILi8ELi2ELb0EN4cute5tupleIJNS5_1CILi128EEENS7_ILi64EEENS7_ILi192EEEEEELi192ENS_10bfloat16_tEfNS_4arch4Sm80ELb0ELb0ELb0ELb1ELb1ELb1ELb1ELb1EEENS1_21CollectiveEpilogueFwdINS6_IJS8_SA_S9_EEENS6_IJNS7_ILi1EEESI_SI_EEESC_SE_Li256ELb1ELb1ELb1ELb0EEENS1_36VarlenDynamicPersistentTileSchedulerILi128ELi64ELi256ELi256ELb1ELb1ELb0ELb0ELb1ELb1EEEEEEEEEvNT_6ParamsE:
        .type           _ZN7cutlass13device_kernelIN5flash19enable_sm80_to_sm89INS1_16FlashAttnFwdSm80INS1_25CollectiveMainloopFwdSm80ILi8ELi2ELb0EN4cute5tupleIJNS5_1CILi128EEENS7_ILi64EEENS7_ILi192EEEEEELi192ENS_10bfloat16_tEfNS_4arch4Sm80ELb0ELb0ELb0ELb1ELb1ELb1ELb1ELb1EEENS1_21CollectiveEpilogueFwdINS6_IJS8_SA_S9_EEENS6_IJNS7_ILi1EEESI_SI_EEESC_SE_Li256ELb1ELb1ELb1ELb0EEENS1_36VarlenDynamicPersistentTileSchedulerILi128ELi64ELi256ELi256ELb1ELb1ELb0ELb0ELb1ELb1EEEEEEEEEvNT_6ParamsE,@function
        .size           _ZN7cutlass13device_kernelIN5flash19enable_sm80_to_sm89INS1_16FlashAttnFwdSm80INS1_25CollectiveMainloopFwdSm80ILi8ELi2ELb0EN4cute5tupleIJNS5_1CILi128EEENS7_ILi64EEENS7_ILi192EEEEEELi192ENS_10bfloat16_tEfNS_4arch4Sm80ELb0ELb0ELb0ELb1ELb1ELb1ELb1ELb1EEENS1_21CollectiveEpilogueFwdINS6_IJS8_SA_S9_EEENS6_IJNS7_ILi1EEESI_SI_EEESC_SE_Li256ELb1ELb1ELb1ELb0EEENS1_36VarlenDynamicPersistentTileSchedulerILi128ELi64ELi256ELi256ELb1ELb1ELb0ELb0ELb1ELb1EEEEEEEEEvNT_6ParamsE,(.L_x_3147 - _ZN7cutlass13device_kernelIN5flash19enable_sm80_to_sm89INS1_16FlashAttnFwdSm80INS1_25CollectiveMainloopFwdSm80ILi8ELi2ELb0EN4cute5tupleIJNS5_1CILi128EEENS7_ILi64EEENS7_ILi192EEEEEELi192ENS_10bfloat16_tEfNS_4arch4Sm80ELb0ELb0ELb0ELb1ELb1ELb1ELb1ELb1EEENS1_21CollectiveEpilogueFwdINS6_IJS8_SA_S9_EEENS6_IJNS7_ILi1EEESI_SI_EEESC_SE_Li256ELb1ELb1ELb1ELb0EEENS1_36VarlenDynamicPersistentTileSchedulerILi128ELi64ELi256ELi256ELb1ELb1ELb0ELb0ELb1ELb1EEEEEEEEEvNT_6ParamsE)
        .other          _ZN7cutlass13device_kernelIN5flash19enable_sm80_to_sm89INS1_16FlashAttnFwdSm80INS1_25CollectiveMainloopFwdSm80ILi8ELi2ELb0EN4cute5tupleIJNS5_1CILi128EEENS7_ILi64EEENS7_ILi192EEEEEELi192ENS_10bfloat16_tEfNS_4arch4Sm80ELb0ELb0ELb0ELb1ELb1ELb1ELb1ELb1EEENS1_21CollectiveEpilogueFwdINS6_IJS8_SA_S9_EEENS6_IJNS7_ILi1EEESI_SI_EEESC_SE_Li256ELb1ELb1ELb1ELb0EEENS1_36VarlenDynamicPersistentTileSchedulerILi128ELi64ELi256ELi256ELb1ELb1ELb0ELb0ELb1ELb1EEEEEEEEEvNT_6ParamsE,@"STO_CUDA_ENTRY STV_DEFAULT"
_ZN7cutlass13device_kernelIN5flash19enable_sm80_to_sm89INS1_16FlashAttnFwdSm80INS1_25CollectiveMainloopFwdSm80ILi8ELi2ELb0EN4cute5tupleIJNS5_1CILi128EEENS7_ILi64EEENS7_ILi192EEEEEELi192ENS_10bfloat16_tEfNS_4arch4Sm80ELb0ELb0ELb0ELb1ELb1ELb1ELb1ELb1EEENS1_21CollectiveEpilogueFwdINS6_IJS8_SA_S9_EEENS6_IJNS7_ILi1EEESI_SI_EEESC_SE_Li256ELb1ELb1ELb1ELb0EEENS1_36VarlenDynamicPersistentTileSchedulerILi128ELi64ELi256ELi256ELb1ELb1ELb0ELb0ELb1ELb1EEEEEEEEEvNT_6ParamsE:
        /* <DEDUP_REMOVED lines=52> */
.L_x_1712:
        /* <DEDUP_REMOVED lines=17> */
.L_x_1892:
        /* <DEDUP_REMOVED lines=16> */
.L_x_1893:
[----:B---3--:R-:W-:-:S05]  /*0550*/  IMAD R0, R0, c[0x0][0x538], RZ ;  /* 0x00014e0000007a24 */ /* 0x008fca00078e02ff */
[----:B------:R-:W-:-:S04]  /*0560*/  IADD3 R6, R0, R6, RZ ;  /* 0x0000000600067210 */ /* 0x000fc80007ffe0ff */
[----:B------:R-:W-:-:S13]  /*0570*/  ISETP.GT.AND P0, PT, R6, UR4, PT ;  /* 0x0000000406007c0c */ /* 0x000fda000bf04270 */
[----:B-12---:R-:W-:Y:S05]  /*0580*/  @!P0 BRA `(.L_x_1712) ;  /* 0xfffffdb000008947 */ /* 0x006fea000383ffff */
.L_x_1708:
[----:B------:R-:W-:-:S05]  /*0590*/  IADD3 R6, -R0, R6, RZ ;  /* 0x0000000600067210 */ /* 0x000fca0007ffe1ff */
[----:B------:R-:W-:-:S05]  /*05a0*/  IMAD R0, R4, c[0x0][0x538], R6 ;  /* 0x00014e0004007a24 */ /* 0x000fca00078e0206 */
[----:B------:R-:W-:Y:S01]  /*05b0*/  ISETP.GT.AND P0, PT, R0, UR4, PT ;  /* 0x0000000400007c0c */ /* 0x000fe2000bf04270 */
[----:B------:R-:W-:-:S12]  /*05c0*/  BRA.DIV ~URZ, `(.L_x_1713) ;  /* 0x00018db27f007947 */ /* 0x000fd8000b800000 */
[----:B------:R-:W-:-:S04]  /*05d0*/  VOTE.ANY R0, PT, !P0 ;  /* 0x0000000000007806 */ /* 0x000fc800040e0100 */
.L_x_1894:
[----:B------:R1:W3:Y:S01]  /*05e0*/  POPC R12, R0 ;  /* 0x00000000000c7309 */ /* 0x0002e20000000000 */
[----:B------:R-:W-:Y:S05]  /*05f0*/  BRA.DIV ~URZ, `(.L_x_1714) ;  /* 0x00018dc27f007947 */ /* 0x000fea000b800000 */
[----:B---3--:R3:W4:Y:S01]  /*0600*/  SHFL.IDX PT, R11, R8, R12, 0x1f ;  /* 0x00001f0c080b7589 */ /* 0x00872200000e0000 */
[----:B------:R-:W-:-:S03]  /*0610*/  MOV R5, RZ ;  /* 0x000000ff00057202 */ /* 0x000fc60000000f00 */
[----:B------:R3:W1:Y:S04]  /*0620*/  SHFL.IDX PT, R10, R7, R12, 0x1f ;  /* 0x00001f0c070a7589 */ /* 0x00066800000e0000 */
.L_x_1895:
[----:B------:R-:W-:Y:S01]  /*0630*/  ISETP.NE.AND P0, PT, R0, RZ, PT ;  /* 0x000000ff0000720c */ /* 0x000fe20003f05270 */
[----:B------:R-:W-:-:S12]  /*0640*/  BSSY B0, `(.L_x_1715) ;  /* 0x0000005000007945 */ /* 0x000fd80003800000 */
[----:B------:R-:W-:Y:S05]  /*0650*/  @!P0 BRA `(.L_x_1716) ;  /* 0x0000003000008947 */ /* 0x000fea0003800000 */
[----:B------:R-:W-:Y:S01]  /*0660*/  IADD3 R32, R12, -0x1, RZ ;  /* 0xffffffff0c207810 */ /* 0x000fe20007ffe0ff */
[----:B------:R-:W-:Y:S05]  /*0670*/  BRA.DIV ~URZ, `(.L_x_1717) ;  /* 0x00018e227f007947 */ /* 0x000fea000b800000 */
[----:B------:R3:W4:Y:S02]  /*0680*/  SHFL.IDX PT, R5, R4, R32, 0x1f ;  /* 0x00001f2004057589 */ /* 0x00072400000e0000 */
.L_x_1716:
[----:B------:R-:W-:Y:S05]  /*0690*/  BSYNC B0 ;  /* 0x0000000000007941 */ /* 0x000fea0003800000 */
.L_x_1715:
[-C--:B---34-:R-:W-:Y:S01]  /*06a0*/  IABS R4, R11.reuse ;  /* 0x0000000b00047213 */ /* 0x098fe20000000000 */
[----:B--2---:R-:W-:Y:S01]  /*06b0*/  IMAD R236, R5, c[0x0][0x538], R6 ;  /* 0x00014e0005ec7a24 */ /* 0x004fe200078e0206 */
[----:B-1----:R-:W-:Y:S01]  /*06c0*/  IABS R0, R10 ;  /* 0x0000000a00007213 */ /* 0x002fe20000000000 */
        /* <DEDUP_REMOVED lines=62> */
.L_x_1709:
[----:B--2---:R-:W-:Y:S01]  /*0ab0*/  IMAD.MOV.U32 R237, RZ, RZ, RZ ;  /* 0x000000ffffed7224 */ /* 0x004fe200078e00ff */
[----:B------:R-:W-:Y:S01]  /*0ac0*/  MOV R238, RZ ;  /* 0x000000ff00ee7202 */ /* 0x000fe20000000f00 */
[----:B------:R-:W-:Y:S01]  /*0ad0*/  IMAD.U32 R236, RZ, RZ, UR4 ;  /* 0x00000004ffec7e24 */ /* 0x000fe2000f8e00ff */
[----:B------:R-:W-:Y:S02]  /*0ae0*/  MOV R239, c[0x0][0x53c] ;  /* 0x00014f0000ef7a02 */ /* 0x000fe40000000f00 */
.L_x_1718:
[----:B------:R-:W-:Y:S01]  /*0af0*/  ISETP.NE.AND P0, PT, R14, RZ, PT ;  /* 0x000000ff0e00720c */ /* 0x000fe20003f05270 */
[----:B------:R-:W-:-:S12]  /*0b00*/  WARPSYNC 0xffffffff ;  /* 0xffffffff00007948 */ /* 0x000fd80003800000 */
[----:B------:R1:W-:Y:S04]  /*0b10*/  @!P0 STS.128 [0x24100], R236 ;  /* 0x024100ecff008388 */ /* 0x0003e80000000c00 */
[----:B------:R-:W-:Y:S06]  /*0b20*/  BAR.ARV 0x5, 0x100 ;  /* 0x0144000000007b1d */ /* 0x000fec0000002000 */
.L_x_1707:
[----:B-12---:R-:W-:-:S13]  /*0b30*/  ISETP.GE.AND P0, PT, R239, c[0x0][0x53c], PT ;  /* 0x00014f00ef007a0c */ /* 0x006fda0003f06270 */
[----:B------:R-:W-:Y:S05]  /*0b40*/  @P0 EXIT ;  /* 0x000000000000094d */ /* 0x000fea0003800000 */
[----:B------:R-:W-:Y:S01]  /*0b50*/  SHF.R.S32.HI R12, RZ, 0x1f, R187 ;  /* 0x0000001fff0c7819 */ /* 0x000fe200000114bb */
[----:B------:R-:W-:Y:S01]  /*0b60*/  IMAD.MOV.U32 R18, RZ, RZ, 0x40 ;  /* 0x00000040ff127424 */ /* 0x000fe200078e00ff */
[----:B------:R-:W-:Y:S02]  /*0b70*/  ULDC UR4, c[0x0][0x2ac] ;  /* 0x0000ab0000047ab9 */ /* 0x000fe40000000800 */
[CC--:B------:R-:W-:Y:S01]  /*0b80*/  LEA.HI R9, R12.reuse, R187.reuse, RZ, 0x3 ;  /* 0x000000bb0c097211 */ /* 0x0c0fe200078f18ff */
[----:B------:R-:W-:Y:S01]  /*0b90*/  ULDC UR6, c[0x0][0x1d0] ;  /* 0x0000740000067ab9 */ /* 0x000fe20000000800 */
[----:B------:R-:W-:Y:S01]  /*0ba0*/  LEA.HI R3, R12, R187, RZ, 0x4 ;  /* 0x000000bb0c037211 */ /* 0x000fe200078f20ff */
[----:B------:R-:W-:Y:S01]  /*0bb0*/  UIMAD UR6, UR4, UR6, URZ ;  /* 0x00000006040672a4 */ /* 0x000fe2000f8e023f */
[----:B------:R-:W-:Y:S02]  /*0bc0*/  LOP3.LUT R0, R9, 0xfffffff8, RZ, 0xc0, !PT ;  /* 0xfffffff809007812 */ /* 0x000fe400078ec0ff */
[----:B------:R-:W-:-:S02]  /*0bd0*/  LOP3.LUT R2, R3, 0xfffffff0, RZ, 0xc0, !PT ;  /* 0xfffffff003027812 */ /* 0x000fc400078ec0ff */
[----:B------:R-:W-:Y:S01]  /*0be0*/  SHF.R.S32.HI R242, RZ, 0x3, R9 ;  /* 0x00000003fff27819 */ /* 0x000fe20000011409 */
[C---:B------:R-:W-:Y:S01]  /*0bf0*/  IMAD.IADD R182, R187.reuse, 0x1, -R0 ;  /* 0x00000001bbb67824 */ /* 0x040fe200078e0a00 */
[----:B------:R-:W-:Y:S01]  /*0c00*/  SHF.R.S32.HI R4, RZ, 0x4, R3 ;  /* 0x00000004ff047819 */ /* 0x000fe20000011403 */
[----:B------:R-:W-:Y:S02]  /*0c10*/  IMAD.IADD R0, R187, 0x1, -R2 ;  /* 0x00000001bb007824 */ /* 0x000fe400078e0a02 */
[----:B------:R-:W-:Y:S01]  /*0c20*/  IMAD.SHL.U32 R5, R242, 0x40, RZ ;  /* 0x00000040f2057824 */ /* 0x000fe200078e00ff */
[----:B------:R-:W-:Y:S01]  /*0c30*/  LEA.HI R3, R3, R4, RZ, 0x1 ;  /* 0x0000000403037211 */ /* 0x000fe200078f08ff */
[C---:B------:R-:W-:Y:S01]  /*0c40*/  IMAD.SHL.U32 R204, R182.reuse, 0x8, RZ ;  /* 0x00000008b6cc7824 */ /* 0x040fe200078e00ff */
[----:B------:R-:W-:Y:S01]  /*0c50*/  SHF.R.S32.HI R8, RZ, 0x1f, R0 ;  /* 0x0000001fff087819 */ /* 0x000fe20000011400 */
[C---:B------:R-:W-:Y:S01]  /*0c60*/  IMAD.SHL.U32 R7, R182.reuse, 0x40, RZ ;  /* 0x00000040b6077824 */ /* 0x040fe200078e00ff */
[----:B------:R-:W-:Y:S01]  /*0c70*/  LOP3.LUT R6, R3, 0xfffffffe, RZ, 0xc0, !PT ;  /* 0xfffffffe03067812 */ /* 0x000fe200078ec0ff */
[----:B------:R-:W-:Y:S01]  /*0c80*/  IMAD R217, R182, 0x20, R242 ;  /* 0x00000020b6d97824 */ /* 0x000fe200078e02f2 */
[----:B------:R-:W-:-:S02]  /*0c90*/  LOP3.LUT R2, R5, 0x1c0, RZ, 0xc0, !PT ;  /* 0x000001c005027812 */ /* 0x000fc400078ec0ff */
[----:B------:R-:W-:Y:S01]  /*0ca0*/  LEA.HI R13, R8, R0, RZ, 0x3 ;  /* 0x00000000080d7211 */ /* 0x000fe200078f18ff */
[----:B------:R-:W-:Y:S01]  /*0cb0*/  IMAD.IADD R8, R4, 0x1, -R6 ;  /* 0x0000000104087824 */ /* 0x000fe200078e0a06 */
[----:B------:R-:W-:Y:S02]  /*0cc0*/  SHF.R.U32.HI R5, RZ, 0x3, R2 ;  /* 0x00000003ff057819 */ /* 0x000fe40000011602 */
[----:B------:R-:W-:Y:S02]  /*0cd0*/  LOP3.LUT R3, R2, 0x38, R204, 0xf8, !PT ;  /* 0x0000003802037812 */ /* 0x000fe400078ef8cc */
[----:B------:R-:W-:Y:S02]  /*0ce0*/  LOP3.LUT R2, R7, 0x1c0, RZ, 0xc0, !PT ;  /* 0x000001c007027812 */ /* 0x000fe400078ec0ff */
[----:B------:R-:W-:Y:S02]  /*0cf0*/  LOP3.LUT R4, R13, 0xfffffff8, RZ, 0xc0, !PT ;  /* 0xfffffff80d047812 */ /* 0x000fe400078ec0ff */
[----:B------:R-:W-:-:S02]  /*0d00*/  LOP3.LUT R10, R3, R5, RZ, 0x3c, !PT ;  /* 0x00000005030a7212 */ /* 0x000fc400078e3cff */
[CC--:B------:R-:W-:Y:S02]  /*0d10*/  LEA.HI R6, R12.reuse, R187.reuse, RZ, 0x2 ;  /* 0x000000bb0c067211 */ /* 0x0c0fe400078f10ff */
[----:B------:R-:W-:Y:S02]  /*0d20*/  LEA.HI R5, R12, R187, RZ, 0x5 ;  /* 0x000000bb0c057211 */ /* 0x000fe400078f28ff */
[----:B------:R-:W-:Y:S01]  /*0d30*/  LOP3.LUT R3, R2, 0x8, R9, 0xf8, !PT ;  /* 0x0000000802037812 */ /* 0x000fe200078ef809 */
[----:B------:R-:W-:Y:S01]  /*0d40*/  IMAD.IADD R9, R0, 0x1, -R4 ;  /* 0x0000000100097824 */ /* 0x000fe200078e0a04 */
[----:B------:R-:W-:Y:S02]  /*0d50*/  LOP3.LUT R4, R6, 0xfffffffc, RZ, 0xc0, !PT ;  /* 0xfffffffc06047812 */ /* 0x000fe400078ec0ff */
[----:B------:R-:W-:Y:S02]  /*0d60*/  LOP3.LUT R0, R5, 0xffffffe0, RZ, 0xc0, !PT ;  /* 0xffffffe005007812 */ /* 0x000fe400078ec0ff */
[----:B------:R-:W-:Y:S01]  /*0d70*/  SHF.R.U32.HI R2, RZ, 0x3, R2 ;  /* 0x00000003ff027819 */ /* 0x000fe20000011602 */
[C---:B------:R-:W-:Y:S01]  /*0d80*/  IMAD.IADD R240, R187.reuse, 0x1, -R4 ;  /* 0x00000001bbf07824 */ /* 0x040fe200078e0a04 */
[----:B------:R-:W-:Y:S01]  /*0d90*/  SHF.R.S32.HI R207, RZ, 0x2, R6 ;  /* 0x00000002ffcf7819 */ /* 0x000fe20000011406 */
[----:B------:R-:W-:Y:S01]  /*0da0*/  IMAD.IADD R22, R187, 0x1, -R0 ;  /* 0x00000001bb167824 */ /* 0x000fe200078e0a00 */
[----:B------:R-:W-:Y:S01]  /*0db0*/  LOP3.LUT R11, R3, R2, RZ, 0x3c, !PT ;  /* 0x00000002030b7212 */ /* 0x000fe200078e3cff */
[C---:B------:R-:W-:Y:S01]  /*0dc0*/  IMAD.SHL.U32 R108, R240.reuse, 0x4, RZ ;  /* 0x00000004f06c7824 */ /* 0x040fe200078e00ff */
[--C-:B------:R-:W-:Y:S01]  /*0dd0*/  SHF.R.S32.HI R2, RZ, 0x5, R5.reuse ;  /* 0x00000005ff027819 */ /* 0x100fe20000011405 */
[----:B------:R-:W-:Y:S01]  /*0de0*/  IMAD.SHL.U32 R104, R240, 0x8, RZ ;  /* 0x00000008f0687824 */ /* 0x000fe200078e00ff */
[----:B------:R-:W-:-:S02]  /*0df0*/  SHF.R.S32.HI R3, RZ, 0x1f, R5 ;  /* 0x0000001fff037819 */ /* 0x000fc40000011405 */
[----:B------:R-:W-:Y:S01]  /*0e00*/  SHF.R.S32.HI R4, RZ, 0x1f, R22 ;  /* 0x0000001fff047819 */ /* 0x000fe20000011416 */
[----:B------:R-:W-:Y:S01]  /*0e10*/  IMAD.SHL.U32 R148, R2, 0x200, RZ ;  /* 0x0000020002947824 */ /* 0x000fe200078e00ff */
[----:B------:R-:W-:Y:S02]  /*0e20*/  LEA.HI R3, R3, R2, RZ, 0x3 ;  /* 0x0000000203037211 */ /* 0x000fe400078f18ff */
[----:B------:R-:W-:Y:S02]  /*0e30*/  LEA.HI R0, R12, R187, RZ, 0x6 ;  /* 0x000000bb0c007211 */ /* 0x000fe400078f30ff */
[----:B------:R-:W-:Y:S02]  /*0e40*/  IADD3 R111, R108, 0x20, RZ ;  /* 0x000000206c6f7810 */ /* 0x000fe40007ffe0ff */
[----:B------:R-:W-:Y:S01]  /*0e50*/  LOP3.LUT R3, R3, 0xffffff8, RZ, 0xc0, !PT ;  /* 0x0ffffff803037812 */ /* 0x000fe200078ec0ff */
[----:B------:R-:W-:Y:S01]  /*0e60*/  IMAD.SHL.U32 R7, R0, 0x8, RZ ;  /* 0x0000000800077824 */ /* 0x000fe200078e00ff */
[----:B------:R-:W-:Y:S01]  /*0e70*/  LEA.HI R12, R4, R22, RZ, 0x2 ;  /* 0x00000016040c7211 */ /* 0x000fe200078f10ff */
[----:B------:R-:W-:Y:S01]  /*0e80*/  IMAD.IADD R0, R108, 0x1, R111 ;  /* 0x000000016c007824 */ /* 0x000fe200078e026f */
[----:B------:R-:W-:Y:S01]  /*0e90*/  SHF.R.S32.HI R6, RZ, 0x1f, R6 ;  /* 0x0000001fff067819 */ /* 0x000fe20000011406 */
[C---:B------:R-:W-:Y:S01]  /*0ea0*/  IMAD.IADD R5, R2.reuse, 0x1, -R3 ;  /* 0x0000000102057824 */ /* 0x040fe200078e0a03 */
[----:B------:R-:W-:Y:S01]  /*0eb0*/  SHF.R.S32.HI R4, RZ, 0x2, R12 ;  /* 0x00000002ff047819 */ /* 0x000fe2000001140c */
[----:B------:R-:W-:Y:S01]  /*0ec0*/  IMAD.SHL.U32 R2, R2, 0x400, RZ ;  /* 0x0000040002027824 */ /* 0x000fe200078e00ff */
[----:B------:R-:W-:-:S02]  /*0ed0*/  SHF.R.S32.HI R3, RZ, 0x1f, R0 ;  /* 0x0000001fff037819 */ /* 0x000fc40000011400 */
[----:B------:R-:W-:Y:S01]  /*0ee0*/  IADD3 R14, R207, 0x40, RZ ;  /* 0x00000040cf0e7810 */ /* 0x000fe20007ffe0ff */
[----:B------:R-:W-:Y:S01]  /*0ef0*/  IMAD R21, R5, 0x10, R4 ;  /* 0x0000001005157824 */ /* 0x000fe200078e0204 */
[----:B------:R-:W-:Y:S01]  /*0f00*/  LEA.HI R4, R6, R207, RZ, 0x3 ;  /* 0x000000cf06047211 */ /* 0x000fe200078f18ff */
[----:B------:R-:W-:Y:S01]  /*0f10*/  IMAD.SHL.U32 R6, R9, 0x40, RZ ;  /* 0x0000004009067824 */ /* 0x000fe200078e00ff */
[----:B------:R-:W-:Y:S01]  /*0f20*/  LOP3.LUT R107, R10, 0x7ffffe00, R7, 0xf8, !PT ;  /* 0x7ffffe000a6b7812 */ /* 0x000fe200078ef807 */
[----:B------:R-:W-:Y:S01]  /*0f30*/  IMAD.SHL.U32 R10, R8, 0x8, RZ ;  /* 0x00000008080a7824 */ /* 0x000fe200078e00ff */
[CC--:B------:R-:W-:Y:S01]  /*0f40*/  LEA.HI R211, R3.reuse, R0.reuse, RZ, 0x3 ;  /* 0x0000000003d37211 */ /* 0x0c0fe200078f18ff */
[----:B------:R-:W-:Y:S01]  /*0f50*/  STL [R1+0x48], R21 ;  /* 0x0000481501007387 */ /* 0x000fe20000100800 */
[----:B------:R-:W-:Y:S01]  /*0f60*/  LEA.HI R7, R3, R0, RZ, 0x6 ;  /* 0x0000000003077211 */ /* 0x000fe200078f30ff */
[----:B------:R-:W-:Y:S01]  /*0f70*/  IMAD.SHL.U32 R3, R14, 0x40, RZ ;  /* 0x000000400e037824 */ /* 0x000fe200078e00ff */
[----:B------:R-:W-:Y:S01]  /*0f80*/  LOP3.LUT R0, R4, 0xfffffff8, RZ, 0xc0, !PT ;  /* 0xfffffff804007812 */ /* 0x000fe200078ec0ff */
[----:B------:R-:W-:Y:S01]  /*0f90*/  IMAD.SHL.U32 R107, R107, 0x2, RZ ;  /* 0x000000026b6b7824 */ /* 0x000fe200078e00ff */
[----:B------:R-:W-:-:S02]  /*0fa0*/  SHF.R.S32.HI R4, RZ, 0x1f, R14 ;  /* 0x0000001fff047819 */ /* 0x000fc4000001140e */
[----:B------:R-:W-:Y:S01]  /*0fb0*/  IADD3 R110, R108, 0x40, RZ ;  /* 0x000000406c6e7810 */ /* 0x000fe20007ffe0ff */
[----:B------:R-:W-:Y:S01]  /*0fc0*/  IMAD.IADD R241, R207, 0x1, -R0 ;  /* 0x00000001cff17824 */ /* 0x000fe200078e0a00 */
[----:B------:R-:W-:Y:S01]  /*0fd0*/  LEA.HI R4, R4, R14, RZ, 0x3 ;  /* 0x0000000e04047211 */ /* 0x000fe200078f18ff */
[----:B------:R-:W-:Y:S01]  /*0fe0*/  IMAD R0, R8, 0x200, R11 ;  /* 0x0000020008007824 */ /* 0x000fe200078e020b */
[----:B------:R-:W-:Y:S01]  /*0ff0*/  LOP3.LUT R23, R3, 0x1c0, RZ, 0xc0, !PT ;  /* 0x000001c003177812 */ /* 0x000fe200078ec0ff */
[----:B------:R-:W-:Y:S01]  /*1000*/  IMAD.SHL.U32 R5, R241, 0x40, RZ ;  /* 0x00000040f1057824 */ /* 0x000fe200078e00ff */
[----:B------:R-:W-:Y:S01]  /*1010*/  R2P PR, R9, 0x6 ;  /* 0x0000000609007804 */ /* 0x000fe20000000000 */
[----:B------:R-:W-:Y:S01]  /*1020*/  IMAD.SHL.U32 R4, R4, 0x40, RZ ;  /* 0x0000004004047824 */ /* 0x000fe200078e00ff */
[----:B------:R-:W-:Y:S01]  /*1030*/  SHF.R.U32.HI R20, RZ, 0x3, R23 ;  /* 0x00000003ff147819 */ /* 0x000fe20000011617 */
[----:B------:R-:W-:Y:S01]  /*1040*/  IMAD.IADD R3, R108, 0x1, R110 ;  /* 0x000000016c037824 */ /* 0x000fe200078e026e */
[----:B------:R-:W-:-:S02]  /*1050*/  LOP3.LUT R209, R5, 0x1c0, RZ, 0xc0, !PT ;  /* 0x000001c005d17812 */ /* 0x000fc400078ec0ff */
[----:B------:R-:W-:Y:S02]  /*1060*/  LOP3.LUT R19, R4, 0xfffffe00, RZ, 0xc0, !PT ;  /* 0xfffffe0004137812 */ /* 0x000fe400078ec0ff */
[----:B------:R-:W-:Y:S01]  /*1070*/  LOP3.LUT R4, R6, 0x1c0, RZ, 0xc0, !PT ;  /* 0x000001c006047812 */ /* 0x000fe200078ec0ff */
[----:B------:R-:W-:Y:S01]  /*1080*/  IMAD.SHL.U32 R6, R7, 0x80, RZ ;  /* 0x0000008007067824 */ /* 0x000fe200078e00ff */
[----:B------:R-:W-:Y:S01]  /*1090*/  SHF.R.S32.HI R5, RZ, 0x1f, R3 ;  /* 0x0000001fff057819 */ /* 0x000fe20000011403 */
[----:B------:R-:W-:Y:S01]  /*10a0*/  STL [R1], R19 ;  /* 0x0000001301007387 */ /* 0x000fe20000100800 */
[----:B------:R-:W-:Y:S02]  /*10b0*/  SHF.R.U32.HI R147, RZ, 0x3, R209 ;  /* 0x00000003ff937819 */ /* 0x000fe400000116d1 */
[--C-:B------:R-:W-:Y:S02]  /*10c0*/  LOP3.LUT R8, R209, 0x38, R211.reuse, 0xf8, !PT ;  /* 0x00000038d1087812 */ /* 0x100fe400078ef8d3 */
[----:B------:R-:W-:-:S02]  /*10d0*/  LOP3.LUT R7, R23, 0x38, R211, 0xf8, !PT ;  /* 0x0000003817077812 */ /* 0x000fc400078ef8d3 */
[CC--:B------:R-:W-:Y:S02]  /*10e0*/  LEA.HI R11, R5.reuse, R3.reuse, RZ, 0x3 ;  /* 0x00000003050b7211 */ /* 0x0c0fe400078f18ff */
[----:B------:R-:W-:Y:S02]  /*10f0*/  LOP3.LUT R10, R4, 0x8, R10, 0xf8, !PT ;  /* 0x00000008040a7812 */ /* 0x000fe400078ef80a */
[----:B------:R-:W-:Y:S02]  /*1100*/  SHF.R.U32.HI R9, RZ, 0x3, R4 ;  /* 0x00000003ff097819 */ /* 0x000fe40000011604 */
[----:B------:R-:W-:Y:S02]  /*1110*/  LOP3.LUT R4, R6, 0xffffe000, RZ, 0xc0, !PT ;  /* 0xffffe00006047812 */ /* 0x000fe400078ec0ff */
[----:B------:R-:W-:Y:S02]  /*1120*/  LEA.HI R3, R5, R3, RZ, 0x6 ;  /* 0x0000000305037211 */ /* 0x000fe400078f30ff */
[----:B------:R-:W-:-:S02]  /*1130*/  LOP3.LUT R8, R8, R147, RZ, 0x3c, !PT ;  /* 0x0000009308087212 */ /* 0x000fc400078e3cff */
[----:B------:R-:W-:Y:S01]  /*1140*/  LOP3.LUT R6, R7, R20, RZ, 0x3c, !PT ;  /* 0x0000001407067212 */ /* 0x000fe200078e3cff */
[----:B------:R-:W-:Y:S01]  /*1150*/  IMAD.SHL.U32 R3, R3, 0x80, RZ ;  /* 0x0000008003037824 */ /* 0x000fe200078e00ff */
[-C--:B------:R-:W-:Y:S01]  /*1160*/  IADD3 R17, R8, R4.reuse, R148 ;  /* 0x0000000408117210 */ /* 0x080fe20007ffe094 */
[----:B------:R-:W-:Y:S01]  /*1170*/  IMAD.SHL.U32 R8, R13, 0x40, RZ ;  /* 0x000000400d087824 */ /* 0x000fe200078e00ff */
[----:B------:R-:W-:Y:S02]  /*1180*/  IADD3 R16, R6, R4, R19 ;  /* 0x0000000406107210 */ /* 0x000fe40007ffe013 */
[--C-:B------:R-:W-:Y:S02]  /*1190*/  LOP3.LUT R4, R209, 0x38, R11.reuse, 0xf8, !PT ;  /* 0x00000038d1047812 */ /* 0x100fe400078ef80b */
[----:B------:R-:W-:Y:S02]  /*11a0*/  LOP3.LUT R6, R23, 0x38, R11, 0xf8, !PT ;  /* 0x0000003817067812 */ /* 0x000fe400078ef80b */
[----:B------:R-:W-:-:S02]  /*11b0*/  LOP3.LUT R3, R3, 0xffffe000, RZ, 0xc0, !PT ;  /* 0xffffe00003037812 */ /* 0x000fc400078ec0ff */
[----:B------:R-:W-:Y:S02]  /*11c0*/  LOP3.LUT R7, R4, R147, RZ, 0x3c, !PT ;  /* 0x0000009304077212 */ /* 0x000fe400078e3cff */
[----:B------:R-:W-:Y:S02]  /*11d0*/  LOP3.LUT R6, R6, R20, RZ, 0x3c, !PT ;  /* 0x0000001406067212 */ /* 0x000fe400078e3cff */
[----:B------:R-:W-:Y:S02]  /*11e0*/  LOP3.LUT R5, R10, R9, RZ, 0x3c, !PT ;  /* 0x000000090a057212 */ /* 0x000fe400078e3cff */
[----:B------:R-:W-:Y:S02]  /*11f0*/  LOP3.LUT R4, R8, 0xfffffe00, RZ, 0xc0, !PT ;  /* 0xfffffe0008047812 */ /* 0x000fe400078ec0ff */
[----:B------:R-:W-:Y:S02]  /*1200*/  IADD3 R146, R108, 0x10, RZ ;  /* 0x000000106c927810 */ /* 0x000fe40007ffe0ff */
[----:B------:R-:W-:-:S02]  /*1210*/  IADD3 R15, R7, R3, R148 ;  /* 0x00000003070f7210 */ /* 0x000fc40007ffe094 */
[----:B------:R-:W-:Y:S01]  /*1220*/  IADD3 R14, R6, R3, R19 ;  /* 0x00000003060e7210 */ /* 0x000fe20007ffe013 */
[----:B------:R-:W-:Y:S01]  /*1230*/  IMAD.SHL.U32 R24, R146, 0x2, RZ ;  /* 0x0000000292187824 */ /* 0x000fe200078e00ff */
[CC--:B------:R-:W-:Y:S02]  /*1240*/  IADD3 R2, R5.reuse, R4.reuse, R2 ;  /* 0x0000000405027210 */ /* 0x0c0fe40007ffe002 */
[----:B------:R-:W-:Y:S01]  /*1250*/  LOP3.LUT R3, R5, R4, RZ, 0xfc, !PT ;  /* 0x0000000405037212 */ /* 0x000fe200078efcff */
[----:B------:R-:W-:Y:S01]  /*1260*/  IMAD.MOV.U32 R4, RZ, RZ, 0x20 ;  /* 0x00000020ff047424 */ /* 0x000fe200078e00ff */
[----:B------:R-:W-:Y:S01]  /*1270*/  LEA.HI R5, R240, R240, RZ, 0x1 ;  /* 0x000000f0f0057211 */ /* 0x000fe200078f08ff */
[----:B------:R1:W-:Y:S01]  /*1280*/  STL [R1+0x30], R24 ;  /* 0x0000301801007387 */ /* 0x0003e20000100800 */
[----:B------:R-:W-:Y:S02]  /*1290*/  LOP3.LUT R10, R12, 0x7ffffffc, RZ, 0xc0, !PT ;  /* 0x7ffffffc0c0a7812 */ /* 0x000fe400078ec0ff */
[----:B------:R-:W-:-:S02]  /*12a0*/  IADD3 R145, R108, 0x30, RZ ;  /* 0x000000306c917810 */ /* 0x000fc40007ffe0ff */
[----:B------:R-:W-:Y:S01]  /*12b0*/  LOP3.LUT R12, R23, 0x38, R104, 0xf8, !PT ;  /* 0x00000038170c7812 */ /* 0x000fe200078ef868 */
[----:B------:R-:W-:Y:S01]  /*12c0*/  IMAD.SHL.U32 R23, R111, 0x2, RZ ;  /* 0x000000026f177824 */ /* 0x000fe200078e00ff */
[----:B------:R-:W-:Y:S01]  /*12d0*/  LOP3.LUT R5, R5, 0x1ffffffe, RZ, 0xc0, !PT ;  /* 0x1ffffffe05057812 */ /* 0x000fe200078ec0ff */
[----:B------:R-:W-:Y:S01]  /*12e0*/  IMAD.SHL.U32 R25, R145, 0x2, RZ ;  /* 0x0000000291197824 */ /* 0x000fe200078e00ff */
[----:B------:R-:W-:Y:S01]  /*12f0*/  IADD3 R144, R108, 0x50, RZ ;  /* 0x000000506c907810 */ /* 0x000fe20007ffe0ff */
[----:B------:R-:W-:Y:S01]  /*1300*/  IMAD.IADD R10, R22, 0x1, -R10 ;  /* 0x00000001160a7824 */ /* 0x000fe200078e0a0a */
[----:B------:R-:W-:Y:S01]  /*1310*/  SHF.R.S32.HI R9, RZ, 0x1f, R146 ;  /* 0x0000001fff097819 */ /* 0x000fe20000011492 */
[----:B------:R2:W-:Y:S01]  /*1320*/  STL [R1+0x34], R23 ;  /* 0x0000341701007387 */ /* 0x0005e20000100800 */
[----:B------:R-:W-:Y:S01]  /*1330*/  SHF.R.S32.HI R8, RZ, 0x1f, R111 ;  /* 0x0000001fff087819 */ /* 0x000fe2000001146f */
[----:B------:R-:W-:Y:S01]  /*1340*/  IMAD.IADD R13, R240, 0x1, -R5 ;  /* 0x00000001f00d7824 */ /* 0x000fe200078e0a05 */
[----:B------:R-:W-:Y:S01]  /*1350*/  SHF.R.S32.HI R7, RZ, 0x1f, R145 ;  /* 0x0000001fff077819 */ /* 0x000fe20000011491 */
[----:B------:R3:W-:Y:S01]  /*1360*/  STL [R1+0x38], R25 ;  /* 0x0000381901007387 */ /* 0x0007e20000100800 */
[----:B------:R-:W-:Y:S01]  /*1370*/  SHF.R.S32.HI R6, RZ, 0x1f, R110 ;  /* 0x0000001fff067819 */ /* 0x000fe2000001146e */
[----:B------:R-:W-:Y:S01]  /*1380*/  IMAD.SHL.U32 R251, R10, 0x2, RZ ;  /* 0x000000020afb7824 */ /* 0x000fe200078e00ff */
[----:B------:R-:W-:-:S02]  /*1390*/  SHF.R.S32.HI R5, RZ, 0x1f, R144 ;  /* 0x0000001fff057819 */ /* 0x000fc40000011490 */
[----:B------:R-:W-:Y:S02]  /*13a0*/  SHF.L.U64.HI R9, R146, 0x1, R9 ;  /* 0x0000000192097819 */ /* 0x000fe40000010209 */
[----:B------:R-:W-:Y:S01]  /*13b0*/  SHF.L.U64.HI R8, R111, 0x1, R8 ;  /* 0x000000016f087819 */ /* 0x000fe20000010208 */
[C---:B-1----:R-:W-:Y:S01]  /*13c0*/  IMAD.SHL.U32 R24, R110.reuse, 0x2, RZ ;  /* 0x000000026e187824 */ /* 0x042fe200078e00ff */
[----:B------:R-:W-:Y:S02]  /*13d0*/  SHF.L.U64.HI R7, R145, 0x1, R7 ;  /* 0x0000000191077819 */ /* 0x000fe40000010207 */
[----:B------:R-:W-:Y:S02]  /*13e0*/  SHF.L.U64.HI R6, R110, 0x1, R6 ;  /* 0x000000016e067819 */ /* 0x000fe40000010206 */
[----:B------:R-:W-:Y:S01]  /*13f0*/  STL [R1+0x3c], R24 ;  /* 0x00003c1801007387 */ /* 0x000fe20000100800 */
[----:B------:R-:W-:Y:S02]  /*1400*/  SHF.L.U64.HI R5, R144, 0x1, R5 ;  /* 0x0000000190057819 */ /* 0x000fe40000010205 */
[----:B------:R-:W-:-:S02]  /*1410*/  IADD3 R34, R251, 0x8, RZ ;  /* 0x00000008fb227810 */ /* 0x000fc40007ffe0ff */
[C---:B------:R-:W-:Y:S01]  /*1420*/  IADD3 R33, R251.reuse, 0x10, RZ ;  /* 0x00000010fb217810 */ /* 0x040fe20007ffe0ff */
[----:B--2---:R-:W-:Y:S01]  /*1430*/  IMAD.SHL.U32 R23, R144, 0x2, RZ ;  /* 0x0000000290177824 */ /* 0x004fe200078e00ff */
[C---:B------:R-:W-:Y:S02]  /*1440*/  IADD3 R32, R251.reuse, 0x18, RZ ;  /* 0x00000018fb207810 */ /* 0x040fe40007ffe0ff */
[C---:B------:R-:W-:Y:S02]  /*1450*/  IADD3 R31, R251.reuse, 0x20, RZ ;  /* 0x00000020fb1f7810 */ /* 0x040fe40007ffe0ff */
[----:B------:R1:W-:Y:S01]  /*1460*/  STL [R1+0x40], R23 ;  /* 0x0000401701007387 */ /* 0x0003e20000100800 */
[C---:B------:R-:W-:Y:S02]  /*1470*/  IADD3 R29, R251.reuse, 0x30, RZ ;  /* 0x00000030fb1d7810 */ /* 0x040fe40007ffe0ff */
[C---:B------:R-:W-:Y:S01]  /*1480*/  IADD3 R28, R251.reuse, 0x38, RZ ;  /* 0x00000038fb1c7810 */ /* 0x040fe20007ffe0ff */
[----:B------:R2:W-:Y:S01]  /*1490*/  STL [R1+0x2c], R9 ;  /* 0x00002c0901007387 */ /* 0x0005e20000100800 */
[----:B------:R-:W-:-:S02]  /*14a0*/  IADD3 R26, R251, 0x48, RZ ;  /* 0x00000048fb1a7810 */ /* 0x000fc40007ffe0ff */
[----:B------:R-:W-:Y:S01]  /*14b0*/  SEL R183, R4, 0xffffffe0, !P1 ;  /* 0xffffffe004b77807 */ /* 0x000fe20004800000 */
[----:B------:R-:W-:Y:S01]  /*14c0*/  STL [R1+0x28], R8 ;  /* 0x0000280801007387 */ /* 0x000fe20000100800 */
[C---:B---3--:R-:W-:Y:S02]  /*14d0*/  IADD3 R25, R251.reuse, 0x50, RZ ;  /* 0x00000050fb197810 */ /* 0x048fe40007ffe0ff */
[----:B------:R-:W-:Y:S01]  /*14e0*/  IADD3 R22, R251, 0x68, RZ ;  /* 0x00000068fb167810 */ /* 0x000fe20007ffe0ff */
[----:B------:R3:W-:Y:S01]  /*14f0*/  STL [R1+0x24], R7 ;  /* 0x0000240701007387 */ /* 0x0007e20000100800 */
[----:B------:R-:W-:Y:S02]  /*1500*/  SHF.R.S32.HI R4, RZ, 0x1f, R33 ;  /* 0x0000001fff047819 */ /* 0x000fe40000011421 */
[----:B------:R-:W-:Y:S01]  /*1510*/  SHF.R.S32.HI R4, RZ, 0x1f, R31 ;  /* 0x0000001fff047819 */ /* 0x000fe2000001141f */
[----:B------:R4:W-:Y:S01]  /*1520*/  STL [R1+0x20], R6 ;  /* 0x0000200601007387 */ /* 0x0009e20000100800 */
[----:B------:R-:W-:-:S02]  /*1530*/  LEA R178, R2, 0x18100, 0x1 ;  /* 0x0001810002b27811 */ /* 0x000fc400078e08ff */
[----:B------:R-:W-:Y:S01]  /*1540*/  SHF.R.S32.HI R4, RZ, 0x1f, R28 ;  /* 0x0000001fff047819 */ /* 0x000fe2000001141c */
[----:B------:R5:W-:Y:S01]  /*1550*/  STL [R1+0x1c], R5 ;  /* 0x00001c0501007387 */ /* 0x000be20000100800 */
[----:B------:R-:W-:Y:S01]  /*1560*/  LEA R185, R3, 0x100, 0x1 ;  /* 0x0000010003b97811 */ /* 0x000fe200078e08ff */
[----:B------:R-:W-:Y:S01]  /*1570*/  IMAD.IADD R179, R178, 0x1, R183 ;  /* 0x00000001b2b37824 */ /* 0x000fe200078e02b7 */
[----:B------:R-:W-:Y:S02]  /*1580*/  SHF.R.S32.HI R4, RZ, 0x1f, R25 ;  /* 0x0000001fff047819 */ /* 0x000fe40000011419 */
[----:B-1----:R-:W-:Y:S01]  /*1590*/  IADD3 R23, R251, 0x60, RZ ;  /* 0x00000060fb177810 */ /* 0x002fe20007ffe0ff */
[----:B------:R-:W-:Y:S01]  /*15a0*/  IMAD.IADD R246, R183, 0x1, R185 ;  /* 0x00000001b7f67824 */ /* 0x000fe200078e02b9 */
[----:B------:R-:W-:Y:S02]  /*15b0*/  LEA R184, R0, 0xc100, 0x1 ;  /* 0x0000c10000b87811 */ /* 0x000fe400078e08ff */
[----:B--2---:R-:W-:-:S02]  /*15c0*/  IADD3 R9, R251, 0x98, RZ ;  /* 0x00000098fb097810 */ /* 0x004fc40007ffe0ff */
[----:B------:R-:W-:Y:S02]  /*15d0*/  SHF.R.S32.HI R4, RZ, 0x1f, R22 ;  /* 0x0000001fff047819 */ /* 0x000fe40000011416 */
[----:B------:R-:W-:Y:S02]  /*15e0*/  SEL R0, R18, 0xffffffc0, !P2 ;  /* 0xffffffc012007807 */ /* 0x000fe40005000000 */
[----:B------:R-:W-:Y:S02]  /*15f0*/  LEA R3, R15, 0x18100, 0x1 ;  /* 0x000181000f037811 */ /* 0x000fe400078e08ff */
[C---:B---3--:R-:W-:Y:S01]  /*1600*/  IADD3 R7, R251.reuse, 0xa8, RZ ;  /* 0x000000a8fb077810 */ /* 0x048fe20007ffe0ff */
[----:B------:R-:W-:Y:S01]  /*1610*/  IMAD.IADD R186, R0, 0x1, R185 ;  /* 0x0000000100ba7824 */ /* 0x000fe200078e02b9 */
[----:B------:R-:W-:Y:S01]  /*1620*/  LEA R2, R14, 0x18100, 0x1 ;  /* 0x000181000e027811 */ /* 0x000fe200078e08ff */
[--C-:B------:R-:W-:Y:S01]  /*1630*/  IMAD.IADD R181, R178, 0x1, R0.reuse ;  /* 0x00000001b2b57824 */ /* 0x100fe200078e0200 */
[----:B------:R-:W-:Y:S01]  /*1640*/  IADD3 R30, R251, 0x28, RZ ;  /* 0x00000028fb1e7810 */ /* 0x000fe20007ffe0ff */
[----:B----4-:R-:W-:Y:S01]  /*1650*/  IMAD R6, R13, 0x8, R21 ;  /* 0x000000080d067824 */ /* 0x010fe200078e0215 */
[----:B------:R-:W-:Y:S01]  /*1660*/  IADD3 R27, R251, 0x40, RZ ;  /* 0x00000040fb1b7810 */ /* 0x000fe20007ffe0ff */
[----:B------:R-:W-:Y:S01]  /*1670*/  IMAD.IADD R180, R179, 0x1, R0 ;  /* 0x00000001b3b47824 */ /* 0x000fe200078e0200 */
[----:B-----5:R-:W-:Y:S01]  /*1680*/  LOP3.LUT R5, R19, R12, R20, 0xf6, !PT ;  /* 0x0000000c13057212 */ /* 0x020fe200078ef614 */
[----:B------:R-:W-:Y:S01]  /*1690*/  IMAD.IADD R0, R0, 0x1, R246 ;  /* 0x0000000100007824 */ /* 0x000fe200078e02f6 */
[----:B------:R1:W-:Y:S01]  /*16a0*/  STL [R1+0x4c], R6 ;  /* 0x00004c0601007387 */ /* 0x0003e20000100800 */
[----:B------:R-:W-:Y:S01]  /*16b0*/  IADD3 R20, R251, 0x78, RZ ;  /* 0x00000078fb147810 */ /* 0x000fe20007ffe0ff */
[----:B------:R-:W-:Y:S01]  /*16c0*/  IMAD.IADD R247, R183, 0x1, R186 ;  /* 0x00000001b7f77824 */ /* 0x000fe200078e02ba */
[----:B------:R-:W-:-:S02]  /*16d0*/  LEA R5, R5, 0x18100, 0x1 ;  /* 0x0001810005057811 */ /* 0x000fc400078e08ff */
[C---:B------:R-:W-:Y:S02]  /*16e0*/  IADD3 R19, R251.reuse, 0x80, RZ ;  /* 0x00000080fb137810 */ /* 0x040fe40007ffe0ff */
[C---:B------:R-:W-:Y:S01]  /*16f0*/  IADD3 R12, R251.reuse, 0x90, RZ ;  /* 0x00000090fb0c7810 */ /* 0x040fe20007ffe0ff */
[----:B------:R2:W-:Y:S01]  /*1700*/  STL [R1+0x18], R5 ;  /* 0x0000180501007387 */ /* 0x0005e20000100800 */
[----:B------:R-:W-:Y:S02]  /*1710*/  SHF.R.S32.HI R4, RZ, 0x1f, R19 ;  /* 0x0000001fff047819 */ /* 0x000fe40000011413 */
[----:B------:R-:W-:Y:S02]  /*1720*/  SHF.R.S32.HI R4, RZ, 0x1f, R9 ;  /* 0x0000001fff047819 */ /* 0x000fe40000011409 */
[----:B------:R-:W-:Y:S02]  /*1730*/  IADD3 R24, R251, 0x58, RZ ;  /* 0x00000058fb187810 */ /* 0x000fe40007ffe0ff */
[----:B------:R-:W-:-:S02]  /*1740*/  IADD3 R203, R204, 0x40, RZ ;  /* 0x00000040cccb7810 */ /* 0x000fc40007ffe0ff */
[----:B------:R-:W-:Y:S02]  /*1750*/  IADD3 R206, R204, 0x80, RZ ;  /* 0x00000080ccce7810 */ /* 0x000fe40007ffe0ff */
[C---:B------:R-:W-:Y:S02]  /*1760*/  IADD3 R202, R104.reuse, 0x60, RZ ;  /* 0x0000006068ca7810 */ /* 0x040fe40007ffe0ff */
[C---:B------:R-:W-:Y:S02]  /*1770*/  IADD3 R201, R104.reuse, 0x80, RZ ;  /* 0x0000008068c97810 */ /* 0x040fe40007ffe0ff */
[----:B------:R-:W-:Y:S02]  /*1780*/  IADD3 R200, R104, 0xa0, RZ ;  /* 0x000000a068c87810 */ /* 0x000fe40007ffe0ff */
[C---:B-1----:R-:W-:Y:S02]  /*1790*/  IADD3 R6, R251.reuse, 0xb0, RZ ;  /* 0x000000b0fb067810 */ /* 0x042fe40007ffe0ff */
[----:B------:R-:W-:-:S02]  /*17a0*/  IADD3 R21, R251, 0x70, RZ ;  /* 0x00000070fb157810 */ /* 0x000fc40007ffe0ff */
[----:B------:R-:W-:Y:S02]  /*17b0*/  SHF.R.S32.HI R4, RZ, 0x1f, R6 ;  /* 0x0000001fff047819 */ /* 0x000fe40000011406 */
[----:B------:R-:W-:Y:S02]  /*17c0*/  LEA R4, R16, 0x18100, 0x1 ;  /* 0x0001810010047811 */ /* 0x000fe400078e08ff */
[----:B--2---:R-:W-:Y:S02]  /*17d0*/  SHF.R.S32.HI R5, RZ, 0x1f, R34 ;  /* 0x0000001fff057819 */ /* 0x004fe40000011422 */
[----:B------:R-:W-:Y:S02]  /*17e0*/  SHF.R.S32.HI R5, RZ, 0x1f, R32 ;  /* 0x0000001fff057819 */ /* 0x000fe40000011420 */
[----:B------:R-:W-:Y:S02]  /*17f0*/  SHF.R.S32.HI R5, RZ, 0x1f, R29 ;  /* 0x0000001fff057819 */ /* 0x000fe4000001141d */
[----:B------:R-:W-:-:S02]  /*1800*/  SHF.R.S32.HI R5, RZ, 0x1f, R26 ;  /* 0x0000001fff057819 */ /* 0x000fc4000001141a */
[----:B------:R-:W-:Y:S02]  /*1810*/  SHF.R.S32.HI R5, RZ, 0x1f, R23 ;  /* 0x0000001fff057819 */ /* 0x000fe40000011417 */
[----:B------:R-:W-:Y:S02]  /*1820*/  SHF.R.S32.HI R5, RZ, 0x1f, R20 ;  /* 0x0000001fff057819 */ /* 0x000fe40000011414 */
[----:B------:R-:W-:Y:S02]  /*1830*/  SHF.R.S32.HI R5, RZ, 0x1f, R12 ;  /* 0x0000001fff057819 */ /* 0x000fe4000001140c */
[----:B------:R-:W-:Y:S02]  /*1840*/  SHF.R.S32.HI R5, RZ, 0x1f, R7 ;  /* 0x0000001fff057819 */ /* 0x000fe40000011407 */
[----:B------:R-:W-:Y:S02]  /*1850*/  LEA R5, R17, 0x18100, 0x1 ;  /* 0x0001810011057811 */ /* 0x000fe400078e08ff */
[----:B------:R-:W-:-:S02]  /*1860*/  IADD3 R13, R251, 0x88, RZ ;  /* 0x00000088fb0d7810 */ /* 0x000fc40007ffe0ff */
[C---:B------:R-:W-:Y:S01]  /*1870*/  IADD3 R8, R251.reuse, 0xa0, RZ ;  /* 0x000000a0fb087810 */ /* 0x040fe20007ffe0ff */
[----:B------:R1:W-:Y:S01]  /*1880*/  STL [R1+0x14], R5 ;  /* 0x0000140501007387 */ /* 0x0003e20000100800 */
[----:B------:R-:W-:Y:S02]  /*1890*/  IADD3 R252, R251, 0xb8, RZ ;  /* 0x000000b8fbfc7810 */ /* 0x000fe40007ffe0ff */
        /* <DEDUP_REMOVED lines=9> */
[----:B------:R-:W-:Y:S01]  /*1930*/  SHF.R.S32.HI R213, RZ, 0x1f, R203 ;  /* 0x0000001fffd57819 */ /* 0x000fe200000114cb */
[----:B------:R1:W-:Y:S01]  /*1940*/  STL [R1+0x4], R0 ;  /* 0x0000040001007387 */ /* 0x0003e20000100800 */
[----:B------:R-:W-:Y:S02]  /*1950*/  SHF.R.S32.HI R212, RZ, 0x1f, R206 ;  /* 0x0000001fffd47819 */ /* 0x000fe400000114ce */
[----:B------:R-:W-:Y:S02]  /*1960*/  SHF.R.S32.HI R216, RZ, 0x1f, R202 ;  /* 0x0000001fffd87819 */ /* 0x000fe400000114ca */
[----:B------:R-:W-:-:S02]  /*1970*/  SHF.R.S32.HI R215, RZ, 0x1f, R201 ;  /* 0x0000001fffd77819 */ /* 0x000fc400000114c9 */
[----:B------:R-:W-:Y:S02]  /*1980*/  SHF.R.S32.HI R214, RZ, 0x1f, R200 ;  /* 0x0000001fffd67819 */ /* 0x000fe400000114c8 */
[----:B------:R-:W-:Y:S02]  /*1990*/  SHF.R.S32.HI R211, RZ, 0x3, R211 ;  /* 0x00000003ffd37819 */ /* 0x000fe400000114d3 */
[C---:B------:R-:W-:Y:S02]  /*19a0*/  IADD3 R11, R107.reuse, 0xc100, RZ ;  /* 0x0000c1006b0b7810 */ /* 0x040fe40007ffe0ff */
[----:B------:R-:W-:Y:S02]  /*19b0*/  IADD3 R10, R107, 0x100, RZ ;  /* 0x000001006b0a7810 */ /* 0x000fe40007ffe0ff */
[----:B------:R-:W-:Y:S02]  /*19c0*/  SHF.R.S32.HI R18, RZ, 0x1f, R21 ;  /* 0x0000001fff127819 */ /* 0x000fe40000011415 */
[----:B------:R-:W-:-:S02]  /*19d0*/  SHF.R.S32.HI R13, RZ, 0x1f, R13 ;  /* 0x0000001fff0d7819 */ /* 0x000fc4000001140d */
[----:B------:R-:W-:Y:S02]  /*19e0*/  SHF.R.S32.HI R8, RZ, 0x1f, R8 ;  /* 0x0000001fff087819 */ /* 0x000fe40000011408 */
[----:B------:R-:W-:Y:S02]  /*19f0*/  SHF.R.S32.HI R6, RZ, 0x1f, R252 ;  /* 0x0000001fff067819 */ /* 0x000fe400000114fc */
.L_x_1891:
        /* <DEDUP_REMOVED lines=42> */
.L_x_1719:
[----:B------:R-:W-:-:S04]  /*1ca0*/  ISETP.NE.U32.AND P0, PT, RZ, c[0x0][0x368], PT ;  /* 0x0000da00ff007a0c */ /* 0x000fc80003f05070 */
[----:B------:R-:W-:-:S13]  /*1cb0*/  ISETP.NE.AND.EX P0, PT, RZ, c[0x0][0x36c], PT, P0 ;  /* 0x0000db00ff007a0c */ /* 0x000fda0003f05300 */
[----:B------:R-:W-:Y:S05]  /*1cc0*/  @!P0 BRA `(.L_x_1720) ;  /* 0x0000004000008947 */ /* 0x000fea0003800000 */
[----:B---3--:R-:W-:-:S04]  /*1cd0*/  IADD3 R4, P0, R243, c[0x0][0x368], RZ ;  /* 0x0000da00f3047a10 */ /* 0x008fc80007f1e0ff */
[----:B------:R-:W-:-:S05]  /*1ce0*/  IADD3.X R5, R244, c[0x0][0x36c], RZ, P0, !PT ;  /* 0x0000db00f4057a10 */ /* 0x000fca00007fe4ff */
[----:B------:R1:W5:Y:S01]  /*1cf0*/  LDG.E R17, [R4.64] ;  /* 0x0000000804117981 */ /* 0x000362000c1e1900 */
[----:B------:R-:W-:Y:S05]  /*1d00*/  BRA `(.L_x_1721) ;  /* 0x0000005000007947 */ /* 0x000fea0003800000 */
.L_x_1720:
[----:B------:R-:W-:Y:S01]  /*1d10*/  MOV R17, UR6 ;  /* 0x0000000600117c02 */ /* 0x000fe20008000f00 */
[----:B------:R-:W-:Y:S05]  /*1d20*/  @!P5 BRA `(.L_x_1721) ;  /* 0x000000300000d947 */ /* 0x000fea0003800000 */
[----:B---3--:R-:W2:Y:S04]  /*1d30*/  LDG.E R6, [R4.64] ;  /* 0x0000000804067981 */ /* 0x008ea8000c1e1900 */
[----:B------:R-:W2:Y:S02]  /*1d40*/  LDG.E R0, [R4.64+0x4] ;  /* 0x0000040804007981 */ /* 0x000ea4000c1e1900 */
[----:B--2---:R-:W-:Y:S02]  /*1d50*/  IADD3 R17, -R6, R0, RZ ;  /* 0x0000000006117210 */ /* 0x004fe40007ffe1ff */
.L_x_1721:
        /* <DEDUP_REMOVED lines=56> */
.L_x_1723:
[----:B------:R-:W-:Y:S05]  /*20e0*/  BSYNC B0 ;  /* 0x0000000000007941 */ /* 0x000fea0003800000 */
.L_x_1722:
[----:B------:R-:W-:-:S04]  /*20f0*/  IMAD R2, R250, R0, RZ ;  /* 0x00000000fa027224 */ /* 0x000fc800078e02ff */
[----:B------:R-:W-:-:S05]  /*2100*/  IMAD.IADD R0, R2, 0x1, R0 ;  /* 0x0000000102007824 */ /* 0x000fca00078e0200 */
[----:B------:R-:W-:Y:S01]  /*2110*/  IMNMX R3, R121, R0, PT ;  /* 0x0000000079037217 */ /* 0x000fe20003800200 */
[----:B------:R-:W-:-:S04]  /*2120*/  IMAD R0, R2, 0x40, -R6 ;  /* 0x0000004002007824 */ /* 0x000fc800078e0a06 */
[----:B------:R-:W-:Y:S01]  /*2130*/  IMAD R2, R3, 0x40, -R6 ;  /* 0x0000004003027824 */ /* 0x000fe200078e0a06 */
[----:B------:R-:W-:-:S04]  /*2140*/  IMNMX R0, RZ, R0, !PT ;  /* 0x00000000ff007217 */ /* 0x000fc80007800200 */
[----:B------:R-:W-:Y:S02]  /*2150*/  IMNMX R2, R2, R70, PT ;  /* 0x0000004602027217 */ /* 0x000fe40003800200 */
[----:B------:R-:W-:Y:S02]  /*2160*/  SHF.R.U32.HI R33, RZ, 0x6, R0 ;  /* 0x00000006ff217819 */ /* 0x000fe40000011600 */
[----:B------:R-:W-:-:S03]  /*2170*/  ISETP.GT.AND P0, PT, R2, R0, PT ;  /* 0x000000000200720c */ /* 0x000fc60003f04270 */
[----:B------:R-:W-:-:S10]  /*2180*/  IMAD.MOV.U32 R8, RZ, RZ, R33 ;  /* 0x000000ffff087224 */ /* 0x000fd400078e0021 */
[----:B------:R-:W-:-:S04]  /*2190*/  @P0 IADD3 R2, R2, 0x3f, RZ ;  /* 0x0000003f02020810 */ /* 0x000fc80007ffe0ff */
[----:B------:R-:W-:-:S04]  /*21a0*/  @P0 SHF.R.S32.HI R0, RZ, 0x1f, R2 ;  /* 0x0000001fff000819 */ /* 0x000fc80000011402 */
[----:B------:R-:W-:-:S04]  /*21b0*/  @P0 LEA.HI R2, R0, R2, RZ, 0x6 ;  /* 0x0000000200020211 */ /* 0x000fc800078f30ff */
[----:B------:R-:W-:-:S04]  /*21c0*/  @P0 SHF.R.S32.HI R8, RZ, 0x6, R2 ;  /* 0x00000006ff080819 */ /* 0x000fc80000011402 */
[----:B------:R-:W-:-:S13]  /*21d0*/  ISETP.GT.AND P0, PT, R8, R33, PT ;  /* 0x000000210800720c */ /* 0x000fda0003f04270 */
[----:B------:R-:W-:Y:S05]  /*21e0*/  @!P0 BRA `(.L_x_1724) ;  /* 0x000055b000008947 */ /* 0x000fea0003800000 */
[----:B------:R-:W-:Y:S01]  /*21f0*/  SHF.R.S32.HI R2, RZ, 0x1f, R12 ;  /* 0x0000001fff027819 */ /* 0x000fe2000001140c */
[----:B------:R-:W-:Y:S01]  /*2200*/  IMAD.MOV.U32 R9, RZ, RZ, c[0x0][0x238] ;  /* 0x00008e00ff097624 */ /* 0x000fe200078e00ff */
[----:B------:R-:W-:Y:S02]  /*2210*/  IADD3 R0, P0, R242, R12, RZ ;  /* 0x0000000cf2007210 */ /* 0x000fe40007f1e0ff */
[----:B------:R-:W-:Y:S01]  /*2220*/  LOP3.LUT R31, R238, 0xffff, RZ, 0xc0, !PT ;  /* 0x0000ffffee1f7812 */ /* 0x000fe200078ec0ff */
[----:B------:R-:W-:Y:S01]  /*2230*/  IMAD.SHL.U32 R129, R9, 0x40, RZ ;  /* 0x0000004009817824 */ /* 0x000fe200078e00ff */
[----:B------:R-:W-:Y:S01]  /*2240*/  LEA.HI.X.SX32 R15, R242, R2, 0x1, P0 ;  /* 0x00000002f20f7211 */ /* 0x000fe200000f0eff */
[----:B------:R-:W-:Y:S01]  /*2250*/  IMAD.WIDE.U32 R2, R0, c[0x0][0x238], R204 ;  /* 0x00008e0000027a25 */ /* 0x000fe200078e00cc */
[----:B------:R-:W-:Y:S02]  /*2260*/  IADD3 R16, R8, -0x1, RZ ;  /* 0xffffffff08107810 */ /* 0x000fe40007ffe0ff */
[----:B------:R-:W-:Y:S01]  /*2270*/  SEL R14, R248, RZ, !P6 ;  /* 0x000000fff80e7207 */ /* 0x000fe20007000000 */
[----:B------:R-:W-:Y:S01]  /*2280*/  IMAD R4, R15, c[0x0][0x238], RZ ;  /* 0x00008e000f047a24 */ /* 0x000fe200078e02ff */
[----:B------:R-:W-:Y:S01]  /*2290*/  SEL R13, R245, RZ, !P6 ;  /* 0x000000fff50d7207 */ /* 0x000fe20007000000 */
[C---:B------:R-:W-:Y:S01]  /*22a0*/  IMAD.SHL.U32 R130, R9.reuse, 0x20, RZ ;  /* 0x0000002009827824 */ /* 0x040fe200078e00ff */
[----:B------:R-:W-:Y:S01]  /*22b0*/  MOV R124, 0x6 ;  /* 0x00000006007c7802 */ /* 0x000fe20000000f00 */
[----:B------:R-:W-:Y:S01]  /*22c0*/  IMAD R4, R0, c[0x0][0x23c], R4 ;  /* 0x00008f0000047a24 */ /* 0x000fe200078e0204 */
[----:B------:R-:W-:Y:S01]  /*22d0*/  SHF.R.S32.HI R20, RZ, 0x1f, R16 ;  /* 0x0000001fff147819 */ /* 0x000fe20000011410 */
[----:B------:R-:W-:Y:S01]  /*22e0*/  IMAD R5, R14, c[0x0][0x248], RZ ;  /* 0x000092000e057a24 */ /* 0x000fe200078e02ff */
[----:B------:R-:W-:Y:S01]  /*22f0*/  SHF.L.U64.HI R128, R9, R124, c[0x0][0x23c] ;  /* 0x00008f0009807619 */ /* 0x000fe2000001027c */
[----:B------:R-:W-:Y:S01]  /*2300*/  IMAD.IADD R3, R3, 0x1, R4 ;  /* 0x0000000103037824 */ /* 0x000fe200078e0204 */
[----:B------:R-:W-:Y:S01]  /*2310*/  ISETP.NE.U32.AND P0, PT, RZ, c[0x0][0x340], PT ;  /* 0x0000d000ff007a0c */ /* 0x000fe20003f05070 */
[----:B------:R-:W-:Y:S01]  /*2320*/  IMAD.IADD R4, R70, 0x1, -R242 ;  /* 0x0000000146047824 */ /* 0x000fe200078e0af2 */
[----:B------:R-:W-:Y:S01]  /*2330*/  MOV R126, 0x5 ;  /* 0x00000005007e7802 */ /* 0x000fe20000000f00 */
[----:B------:R-:W-:Y:S01]  /*2340*/  IMAD.WIDE.U32 R2, R31, c[0x0][0x240], R2 ;  /* 0x000090001f027a25 */ /* 0x000fe200078e0002 */
[----:B------:R-:W-:-:S02]  /*2350*/  ISETP.NE.AND.EX P3, PT, RZ, c[0x0][0x344], PT, P0 ;  /* 0x0000d100ff007a0c */ /* 0x000fc40003f65300 */
[----:B------:R-:W-:Y:S01]  /*2360*/  SHF.L.U64.HI R125, R9, R126, c[0x0][0x23c] ;  /* 0x00008f00097d7619 */ /* 0x000fe2000001027e */
[----:B------:R-:W-:Y:S01]  /*2370*/  IMAD R4, R16, -0x40, R4 ;  /* 0xffffffc010047824 */ /* 0x000fe200078e0204 */
[----:B------:R-:W-:Y:S01]  /*2380*/  P2R R12, PR, RZ, 0x8 ;  /* 0x00000008ff0c7803 */ /* 0x000fe20000000000 */
[----:B------:R-:W-:Y:S01]  /*2390*/  IMAD R3, R31, c[0x0][0x244], R3 ;  /* 0x000091001f037a24 */ /* 0x000fe200078e0203 */
[----:B------:R-:W-:Y:S01]  /*23a0*/  ISETP.GE.AND P6, PT, R204, c[0x0][0x1d4], PT ;  /* 0x00007500cc007a0c */ /* 0x000fe20003fc6270 */
[C---:B------:R-:W-:Y:S01]  /*23b0*/  IMAD R5, R13.reuse, c[0x0][0x24c], R5 ;  /* 0x000093000d057a24 */ /* 0x040fe200078e0205 */
[C---:B------:R-:W-:Y:S01]  /*23c0*/  ISETP.GE.AND P2, PT, R4.reuse, 0x1, PT ;  /* 0x000000010400780c */ /* 0x040fe20003f46270 */
[----:B------:R-:W-:Y:S01]  /*23d0*/  IMAD.WIDE.U32 R82, R13, c[0x0][0x248], R2 ;  /* 0x000092000d527a25 */ /* 0x000fe200078e0002 */
[----:B------:R-:W-:Y:S02]  /*23e0*/  ISETP.GE.AND P1, PT, R4, 0x21, PT ;  /* 0x000000210400780c */ /* 0x000fe40003f26270 */
[----:B------:R-:W-:Y:S01]  /*23f0*/  ISETP.GE.AND P5, PT, R203, c[0x0][0x1d4], PT ;  /* 0x00007500cb007a0c */ /* 0x000fe20003fa6270 */
[----:B------:R-:W-:Y:S01]  /*2400*/  IMAD R3, R128, R16, RZ ;  /* 0x0000001080037224 */ /* 0x000fe200078e02ff */
[----:B------:R-:W-:Y:S01]  /*2410*/  ISETP.GE.AND P4, PT, R206, c[0x0][0x1d4], PT ;  /* 0x00007500ce007a0c */ /* 0x000fe20003f86270 */
[----:B------:R-:W-:-:S02]  /*2420*/  IMAD.IADD R79, R83, 0x1, R5 ;  /* 0x00000001534f7824 */ /* 0x000fc400078e0205 */
[----:B------:R-:W-:Y:S02]  /*2430*/  IMAD.MOV.U32 R78, RZ, RZ, R82 ;  /* 0x000000ffff4e7224 */ /* 0x000fe400078e0052 */
[-C--:B------:R-:W-:Y:S02]  /*2440*/  IMAD R3, R20, R129.reuse, R3 ;  /* 0x0000008114037224 */ /* 0x080fe400078e0203 */
[----:B------:R-:W-:-:S05]  /*2450*/  IMAD.WIDE.U32 R6, R16, R129, R78 ;  /* 0x0000008110067225 */ /* 0x000fca00078e004e */
[----:B------:R-:W-:Y:S02]  /*2460*/  IADD3 R3, R7, R3, RZ ;  /* 0x0000000307037210 */ /* 0x000fe40007ffe0ff */
[----:B------:R-:W-:Y:S02]  /*2470*/  @P2 LEA R4, P3, R6, c[0x0][0x220], 0x1 ;  /* 0x0000880006042a11 */ /* 0x000fe400078608ff */
[----:B------:R-:W-:Y:S02]  /*2480*/  @P1 IADD3 R7, P0, R130, R6, RZ ;  /* 0x0000000682071210 */ /* 0x000fe40007f1e0ff */
[----:B------:R-:W-:Y:S02]  /*2490*/  @P2 LEA.HI.X R5, R6, c[0x0][0x224], R3, 0x1, P3 ;  /* 0x0000890006052a11 */ /* 0x000fe400018f0c03 */
[----:B------:R-:W-:Y:S01]  /*24a0*/  ISETP.NE.AND P3, PT, R12, RZ, PT ;  /* 0x000000ff0c00720c */ /* 0x000fe20003f65270 */
[----:B------:R-:W-:Y:S01]  /*24b0*/  @P1 IMAD.X R9, R3, 0x1, R125, P0 ;  /* 0x0000000103091824 */ /* 0x000fe200000e067d */
[C---:B------:R-:W-:Y:S01]  /*24c0*/  @P1 LEA R2, P0, R7.reuse, c[0x0][0x220], 0x1 ;  /* 0x0000880007021a11 */ /* 0x040fe200078008ff */
[----:B------:R-:W-:Y:S01]  /*24d0*/  @!PT LDS RZ, [RZ] ;  /* 0x00000000fffff984 */ /* 0x000fe20000000800 */
[----:B------:R-:W-:Y:S01]  /*24e0*/  @!PT LDS RZ, [RZ] ;  /* 0x00000000fffff984 */ /* 0x000fe20000000800 */
[----:B------:R-:W-:Y:S01]  /*24f0*/  @!PT LDS RZ, [RZ] ;  /* 0x00000000fffff984 */ /* 0x000fe20000000800 */
[----:B------:R1:W-:Y:S03]  /*2500*/  @P2 LDGSTS.E.BYPASS.LTC128B.128 [R107+0xc100], [R4.64], !P6 ;  /* 0x0c100000046b2fae */ /* 0x0003e6000f101d48 */
[----:B------:R-:W-:Y:S01]  /*2510*/  @P1 LEA.HI.X R3, R7, c[0x0][0x224], R9, 0x1, P0 ;  /* 0x0000890007031a11 */ /* 0x000fe200000f0c09 */
[----:B------:R1:W-:Y:S04]  /*2520*/  @P2 LDGSTS.E.BYPASS.LTC128B.128 [R107+0xe100], [R4.64+0x80], !P5 ;  /* 0x0e100080046b2fae */ /* 0x0003e8000e901d48 */
[----:B------:R1:W-:Y:S02]  /*2530*/  @P2 LDGSTS.E.BYPASS.LTC128B.128 [R107+0x10100], [R4.64+0x100], !P4 ;  /* 0x10100100046b2fae */ /* 0x0003e4000e101d48 */
[----:B------:R-:W-:-:S02]  /*2540*/  @P3 IADD3 R6, P0, R243, c[0x0][0x340], RZ ;  /* 0x0000d000f3063a10 */ /* 0x000fc40007f1e0ff */
[----:B------:R2:W-:Y:S02]  /*2550*/  @P1 LDGSTS.E.BYPASS.LTC128B.128 [R107+0xd100], [R2.64], !P6 ;  /* 0x0d100000026b1fae */ /* 0x0005e4000f101d48 */
[----:B------:R-:W-:Y:S02]  /*2560*/  @P3 IADD3.X R7, R244, c[0x0][0x344], RZ, P0, !PT ;  /* 0x0000d100f4073a10 */ /* 0x000fe400007fe4ff */
[----:B------:R2:W-:Y:S04]  /*2570*/  @P1 LDGSTS.E.BYPASS.LTC128B.128 [R107+0xf100], [R2.64+0x80], !P5 ;  /* 0x0f100080026b1fae */ /* 0x0005e8000e901d48 */
[----:B------:R2:W-:Y:S04]  /*2580*/  @P1 LDGSTS.E.BYPASS.LTC128B.128 [R107+0x11100], [R2.64+0x100], !P4 ;  /* 0x11100100026b1fae */ /* 0x0005e8000e101d48 */
[----:B------:R-:W0:Y:S04]  /*2590*/  LDGDEPBAR ;  /* 0x00000000000079af */ /* 0x000e280000000000 */
[----:B------:R-:W3:Y:S01]  /*25a0*/  @P3 LDG.E R19, [R6.64] ;  /* 0x0000000806133981 */ /* 0x000ee2000c1e1900 */
[----:B------:R-:W-:Y:S01]  /*25b0*/  MOV R134, c[0x0][0x258] ;  /* 0x0000960000867a02 */ /* 0x000fe20000000f00 */
[----:B------:R-:W-:Y:S01]  /*25c0*/  IMAD.MOV.U32 R122, RZ, RZ, c[0x0][0x27c] ;  /* 0x00009f00ff7a7624 */ /* 0x000fe200078e00ff */
[----:B------:R-:W-:Y:S01]  /*25d0*/  WARPSYNC 0xffffffff ;  /* 0xffffffff00007948 */ /* 0x000fe20003800000 */
[----:B------:R-:W-:Y:S01]  /*25e0*/  IMAD.WIDE.U32 R72, R31, c[0x0][0x1e8], RZ ;  /* 0x00007a001f487a25 */ /* 0x000fe200078e00ff */
[----:B------:R-:W-:-:S02]  /*25f0*/  SHF.L.U64.HI R126, R134, R126, c[0x0][0x25c] ;  /* 0x00009700867e7619 */ /* 0x000fc4000001027e */
[C---:B------:R-:W-:Y:S01]  /*2600*/  SHF.L.U64.HI R127, R134.reuse, R124, c[0x0][0x25c] ;  /* 0x00009700867f7619 */ /* 0x040fe2000001027c */
[----:B-1----:R-:W-:Y:S01]  /*2610*/  IMAD R4, R15, c[0x0][0x258], RZ ;  /* 0x000096000f047a24 */ /* 0x002fe200078e02ff */
[----:B------:R-:W-:Y:S01]  /*2620*/  SHF.R.S32.HI R109, RZ, 0x1f, R108 ;  /* 0x0000001fff6d7819 */ /* 0x000fe2000001146c */
[----:B------:R-:W-:Y:S01]  /*2630*/  IMAD.SHL.U32 R133, R134, 0x40, RZ ;  /* 0x0000004086857824 */ /* 0x000fe200078e00ff */
[----:B------:R-:W-:Y:S01]  /*2640*/  SHF.R.S32.HI R18, RZ, 0x1f, R207 ;  /* 0x0000001fff127819 */ /* 0x000fe200000114cf */
[----:B------:R-:W-:Y:S01]  /*2650*/  IMAD.SHL.U32 R122, R122, 0x2, RZ ;  /* 0x000000027a7a7824 */ /* 0x000fe200078e00ff */
[----:B------:R-:W-:Y:S01]  /*2660*/  SHF.L.U32 R134, R134, 0x5, RZ ;  /* 0x0000000586867819 */ /* 0x000fe200000006ff */
[----:B------:R-:W-:Y:S02]  /*2670*/  IMAD.MOV.U32 R28, RZ, RZ, R16 ;  /* 0x000000ffff1c7224 */ /* 0x000fe400078e0010 */
[----:B------:R-:W-:Y:S02]  /*2680*/  IMAD R76, R31, c[0x0][0x1ec], R73 ;  /* 0x00007b001f4c7a24 */ /* 0x000fe400078e0249 */
[----:B--2---:R-:W-:-:S04]  /*2690*/  IMAD.WIDE.U32 R2, R0, c[0x0][0x258], R204 ;  /* 0x0000960000027a25 */ /* 0x004fc800078e00cc */
[----:B------:R-:W-:-:S04]  /*26a0*/  IMAD R0, R0, c[0x0][0x25c], R4 ;  /* 0x0000970000007a24 */ /* 0x000fc800078e0204 */
[----:B------:R-:W-:Y:S02]  /*26b0*/  IMAD.IADD R3, R3, 0x1, R0 ;  /* 0x0000000103037824 */ /* 0x000fe400078e0200 */
[----:B------:R-:W-:Y:S02]  /*26c0*/  IMAD R0, R14, c[0x0][0x268], RZ ;  /* 0x00009a000e007a24 */ /* 0x000fe400078e02ff */
[----:B------:R-:W-:-:S04]  /*26d0*/  IMAD.WIDE.U32 R2, R31, c[0x0][0x260], R2 ;  /* 0x000098001f027a25 */ /* 0x000fc800078e0002 */
[----:B------:R-:W-:Y:S02]  /*26e0*/  IMAD R3, R31, c[0x0][0x264], R3 ;  /* 0x000099001f037a24 */ /* 0x000fe400078e0203 */
[C---:B------:R-:W-:Y:S02]  /*26f0*/  IMAD R0, R13.reuse, c[0x0][0x26c], R0 ;  /* 0x00009b000d007a24 */ /* 0x040fe400078e0200 */
[----:B------:R-:W-:-:S05]  /*2700*/  IMAD.WIDE.U32 R80, R13, c[0x0][0x268], R2 ;  /* 0x00009a000d507a25 */ /* 0x000fca00078e0002 */
[----:B------:R-:W-:Y:S02]  /*2710*/  IADD3 R77, R81, R0, RZ ;  /* 0x00000000514d7210 */ /* 0x000fe40007ffe0ff */
[----:B---3--:R-:W-:Y:S01]  /*2720*/  @P3 SHF.R.S32.HI R27, RZ, 0x1f, R19 ;  /* 0x0000001fff1b3819 */ /* 0x008fe20000011413 */
[----:B------:R-:W-:Y:S01]  /*2730*/  @!P3 IMAD.MOV.U32 R27, RZ, RZ, R248 ;  /* 0x000000ffff1bb224 */ /* 0x000fe200078e00f8 */
[----:B------:R-:W-:Y:S02]  /*2740*/  @!P3 MOV R19, R245 ;  /* 0x000000f50013b202 */ /* 0x000fe40000000f00 */
[----:B------:R-:W-:Y:S01]  /*2750*/  BAR.SYNC.DEFER_BLOCKING 0x0 ;  /* 0x0000000000007b1d */ /* 0x000fe20000010000 */
[----:B------:R-:W-:Y:S01]  /*2760*/  ISETP.GT.AND P0, PT, R28, R33, PT ;  /* 0x000000211c00720c */ /* 0x000fe20003f04270 */
[----:B------:R-:W-:Y:S01]  /*2770*/  IMAD R0, R127, R16, RZ ;  /* 0x000000107f007224 */ /* 0x000fe200078e02ff */
[----:B------:R-:W-:Y:S01]  /*2780*/  IADD3 R30, R104, 0x20, RZ ;  /* 0x00000020681e7810 */ /* 0x000fe20007ffe0ff */
[----:B------:R-:W-:Y:S01]  /*2790*/  IMAD.MOV.U32 R2, RZ, RZ, R80 ;  /* 0x000000ffff027224 */ /* 0x000fe200078e0050 */
[----:B------:R-:W-:Y:S01]  /*27a0*/  LOP3.LUT R198, R198, 0xfffffffe, RZ, 0xc0, !PT ;  /* 0xfffffffec6c67812 */ /* 0x000fe200078ec0ff */
[----:B------:R-:W-:Y:S01]  /*27b0*/  IMAD.MOV.U32 R3, RZ, RZ, R77 ;  /* 0x000000ffff037224 */ /* 0x000fe200078e004d */
[----:B------:R-:W-:Y:S01]  /*27c0*/  IADD3 R29, R104, 0x40, RZ ;  /* 0x00000040681d7810 */ /* 0x000fe20007ffe0ff */
[-C--:B------:R-:W-:Y:S01]  /*27d0*/  IMAD R0, R20, R133.reuse, R0 ;  /* 0x0000008514007224 */ /* 0x080fe200078e0200 */
[----:B------:R-:W-:Y:S01]  /*27e0*/  ULDC.U8 UR5, c[0x0][0x298] ;  /* 0x0000a60000057ab9 */ /* 0x000fe20000000000 */
[----:B------:R-:W-:-:S04]  /*27f0*/  IMAD.WIDE.U32 R2, R16, R133, R2 ;  /* 0x0000008510027225 */ /* 0x000fc800078e0002 */
[----:B------:R-:W-:Y:S01]  /*2800*/  IMAD.IADD R3, R3, 0x1, R0 ;  /* 0x0000000103037824 */ /* 0x000fe200078e0200 */
[----:B------:R-:W-:Y:S01]  /*2810*/  @P2 LEA R6, P3, R2, c[0x0][0x250], 0x1 ;  /* 0x0000940002062a11 */ /* 0x000fe200078608ff */
[----:B------:R-:W-:Y:S01]  /*2820*/  IMAD R4, R18, c[0x0][0x290], RZ ;  /* 0x0000a40012047a24 */ /* 0x000fe200078e02ff */
[----:B------:R-:W-:Y:S01]  /*2830*/  @P0 IADD3 R0, R8, -0x2, RZ ;  /* 0xfffffffe08000810 */ /* 0x000fe20007ffe0ff */
[----:B------:R-:W-:Y:S01]  /*2840*/  IMAD.IADD R118, R17, 0x1, R21 ;  /* 0x0000000111767824 */ /* 0x000fe200078e0215 */
[----:B------:R-:W-:Y:S01]  /*2850*/  @P2 LEA.HI.X R7, R2, c[0x0][0x254], R3, 0x1, P3 ;  /* 0x0000950002072a11 */ /* 0x000fe200018f0c03 */
[----:B------:R-:W-:Y:S01]  /*2860*/  IMAD R16, R207, c[0x0][0x294], R4 ;  /* 0x0000a500cf107a24 */ /* 0x000fe200078e0204 */
[----:B------:R-:W-:Y:S01]  /*2870*/  @P1 IADD3 R2, P3, R134, R2, RZ ;  /* 0x0000000286021210 */ /* 0x000fe20007f7e0ff */
[----:B------:R-:W-:Y:S01]  /*2880*/  @P0 IMAD R5, R128, R0, RZ ;  /* 0x0000000080050224 */ /* 0x000fe200078e02ff */
[----:B------:R-:W-:Y:S01]  /*2890*/  @P0 SHF.R.S32.HI R14, RZ, 0x1f, R0 ;  /* 0x0000001fff0e0819 */ /* 0x000fe20000011400 */
[-C--:B------:R-:W-:Y:S01]  /*28a0*/  @P0 IMAD.WIDE.U32 R8, R0, R129.reuse, R78 ;  /* 0x0000008100080225 */ /* 0x080fe200078e004e */
[----:B------:R-:W-:Y:S01]  /*28b0*/  @!PT LDS RZ, [RZ] ;  /* 0x00000000fffff984 */ /* 0x000fe20000000800 */
[----:B------:R-:W-:Y:S01]  /*28c0*/  @!PT LDS RZ, [RZ] ;  /* 0x00000000fffff984 */ /* 0x000fe20000000800 */
[----:B------:R-:W-:Y:S01]  /*28d0*/  @!PT LDS RZ, [RZ] ;  /* 0x00000000fffff984 */ /* 0x000fe20000000800 */
[----:B------:R1:W-:Y:S03]  /*28e0*/  @P2 LDGSTS.E.BYPASS.LTC128B.128 [R107+0x100], [R6.64], !P6 ;  /* 0x00100000066b2fae */ /* 0x0003e6000f101d48 */
[----:B------:R-:W-:Y:S01]  /*28f0*/  @P1 IMAD.X R3, R3, 0x1, R126, P3 ;  /* 0x0000000103031824 */ /* 0x000fe200018e067e */
[----:B------:R-:W-:Y:S01]  /*2900*/  @P1 LEA R4, P3, R2, c[0x0][0x250], 0x1 ;  /* 0x0000940002041a11 */ /* 0x000fe200078608ff */
[----:B------:R-:W-:Y:S01]  /*2910*/  @P0 IMAD R0, R14, R129, R5 ;  /* 0x000000810e000224 */ /* 0x000fe200078e0205 */
[----:B------:R1:W-:Y:S01]  /*2920*/  @P2 LDGSTS.E.BYPASS.LTC128B.128 [R107+0x2100], [R6.64+0x80], !P5 ;  /* 0x02100080066b2fae */ /* 0x0003e2000e901d48 */
[----:B------:R-:W-:Y:S01]  /*2930*/  IMAD.WIDE.U32 R12, R207, c[0x0][0x290], R104 ;  /* 0x0000a400cf0c7a25 */ /* 0x000fe200078e0068 */
[----:B------:R-:W-:-:S02]  /*2940*/  @P1 LEA.HI.X R5, R2, c[0x0][0x254], R3, 0x1, P3 ;  /* 0x0000950002051a11 */ /* 0x000fc400018f0c03 */
[----:B------:R1:W-:Y:S01]  /*2950*/  @P2 LDGSTS.E.BYPASS.LTC128B.128 [R107+0x4100], [R6.64+0x100], !P4 ;  /* 0x04100100066b2fae */ /* 0x0003e2000e101d48 */
[----:B------:R-:W-:Y:S01]  /*2960*/  @P0 IMAD.IADD R0, R9, 0x1, R0 ;  /* 0x0000000109000824 */ /* 0x000fe200078e0200 */
[----:B------:R-:W-:Y:S01]  /*2970*/  ISETP.GE.AND P2, PT, R104, c[0x0][0x27c], PT ;  /* 0x00009f0068007a0c */ /* 0x000fe20003f46270 */
[----:B------:R-:W-:Y:S01]  /*2980*/  IMAD.IADD R15, R13, 0x1, R16 ;  /* 0x000000010d0f7824 */ /* 0x000fe200078e0210 */
[C---:B------:R-:W-:Y:S01]  /*2990*/  @P0 LEA R2, P3, R8.reuse, c[0x0][0x220], 0x1 ;  /* 0x0000880008020a11 */ /* 0x040fe200078608ff */
[----:B------:R2:W-:Y:S01]  /*29a0*/  @P1 LDGSTS.E.BYPASS.LTC128B.128 [R107+0x1100], [R4.64], !P6 ;  /* 0x01100000046b1fae */ /* 0x0005e2000f101d48 */
[----:B------:R-:W-:Y:S02]  /*29b0*/  IMAD.MOV.U32 R14, RZ, RZ, R12 ;  /* 0x000000ffff0e7224 */ /* 0x000fe400078e000c */
[----:B------:R-:W-:Y:S01]  /*29c0*/  @P0 LEA.HI.X R3, R8, c[0x0][0x224], R0, 0x1, P3 ;  /* 0x0000890008030a11 */ /* 0x000fe200018f0c00 */
[----:B------:R-:W-:Y:S01]  /*29d0*/  IMAD R0, R18, c[0x0][0x280], RZ ;  /* 0x0000a00012007a24 */ /* 0x000fe200078e02ff */
[----:B------:R-:W-:Y:S01]  /*29e0*/  ISETP.GE.AND P3, PT, R30, c[0x0][0x27c], PT ;  /* 0x00009f001e007a0c */ /* 0x000fe20003f66270 */
[----:B------:R2:W-:Y:S01]  /*29f0*/  @P1 LDGSTS.E.BYPASS.LTC128B.128 [R107+0x3100], [R4.64+0x80], !P5 ;  /* 0x03100080046b1fae */ /* 0x0005e2000e901d48 */
[----:B------:R-:W-:-:S03]  /*2a00*/  IMAD.WIDE.U32 R8, R207, c[0x0][0x290], R108 ;  /* 0x0000a400cf087a25 */ /* 0x000fc600078e006c */
[----:B------:R-:W-:Y:S01]  /*2a10*/  @P2 LOP3.LUT R198, R198, 0x1, RZ, 0xfc, !PT ;  /* 0x00000001c6c62812 */ /* 0x000fe200078efcff */
[----:B------:R-:W-:Y:S01]  /*2a20*/  IMAD R21, R207, c[0x0][0x284], R0 ;  /* 0x0000a100cf157a24 */ /* 0x000fe200078e0200 */
[----:B------:R-:W-:Y:S01]  /*2a30*/  SEL R0, RZ, c[0x0][0x27c], !P2 ;  /* 0x00009f00ff007a07 */ /* 0x000fe20005000000 */
[----:B------:R2:W-:Y:S01]  /*2a40*/  @P1 LDGSTS.E.BYPASS.LTC128B.128 [R107+0x5100], [R4.64+0x100], !P4 ;  /* 0x05100100046b1fae */ /* 0x0005e2000e101d48 */
[----:B------:R-:W-:Y:S01]  /*2a50*/  ISETP.GE.AND P2, PT, R29, c[0x0][0x27c], PT ;  /* 0x00009f001d007a0c */ /* 0x000fe20003f46270 */
[----:B------:R-:W-:Y:S01]  /*2a60*/  IMAD.IADD R9, R16, 0x1, R9 ;  /* 0x0000000110097824 */ /* 0x000fe200078e0209 */
[----:B------:R-:W-:Y:S01]  /*2a70*/  LOP3.LUT R198, R198, 0xfffffffd, RZ, 0xc0, !PT ;  /* 0xfffffffdc6c67812 */ /* 0x000fe200078ec0ff */
[----:B------:R-:W-:Y:S01]  /*2a80*/  IMAD.IADD R0, R104, 0x1, R0 ;  /* 0x0000000168007824 */ /* 0x000fe200078e0200 */
[----:B------:R-:W-:Y:S01]  /*2a90*/  SEL R17, RZ, c[0x0][0x27c], !P2 ;  /* 0x00009f00ff117a07 */ /* 0x000fe20005000000 */
[----:B------:R-:W0:Y:S01]  /*2aa0*/  LDGDEPBAR ;  /* 0x00000000000079af */ /* 0x000e220000000000 */
[----:B------:R-:W-:Y:S01]  /*2ab0*/  @P3 LOP3.LUT R198, R198, 0x2, RZ, 0xfc, !PT ;  /* 0x00000002c6c63812 */ /* 0x000fe200078efcff */
[----:B------:R-:W-:Y:S01]  /*2ac0*/  IMAD.MOV.U32 R136, RZ, RZ, 0x1 ;  /* 0x00000001ff887424 */ /* 0x000fe200078e00ff */
[----:B------:R-:W-:Y:S01]  /*2ad0*/  SHF.R.S32.HI R16, RZ, 0x1f, R0 ;  /* 0x0000001fff107819 */ /* 0x000fe20000011400 */
[----:B-1----:R-:W-:Y:S01]  /*2ae0*/  IMAD.WIDE.U32 R6, R207, c[0x0][0x280], R104 ;  /* 0x0000a000cf067a25 */ /* 0x002fe200078e0068 */
[----:B------:R1:W-:Y:S01]  /*2af0*/  @P0 LDGSTS.E.BYPASS.LTC128B.128 [R107+0x12100], [R2.64], !P6 ;  /* 0x12100000026b0fae */ /* 0x0003e2000f101d48 */
[----:B------:R-:W-:-:S02]  /*2b00*/  LOP3.LUT R198, R198, 0xfffffffb, RZ, 0xc0, !PT ;  /* 0xfffffffbc6c67812 */ /* 0x000fc400078ec0ff */
[----:B------:R-:W-:Y:S01]  /*2b10*/  IMAD.IADD R13, R7, 0x1, R21 ;  /* 0x00000001070d7824 */ /* 0x000fe200078e0215 */
[----:B------:R-:W-:Y:S01]  /*2b20*/  SEL R7, RZ, c[0x0][0x27c], !P3 ;  /* 0x00009f00ff077a07 */ /* 0x000fe20005800000 */
[----:B------:R-:W-:Y:S01]  /*2b30*/  IMAD.MOV.U32 R12, RZ, RZ, R6 ;  /* 0x000000ffff0c7224 */ /* 0x000fe200078e0006 */
[----:B------:R1:W-:Y:S01]  /*2b40*/  @P0 LDGSTS.E.BYPASS.LTC128B.128 [R107+0x14100], [R2.64+0x80], !P5 ;  /* 0x14100080026b0fae */ /* 0x0003e2000e901d48 */
[----:B------:R-:W-:Y:S01]  /*2b50*/  IMAD.IADD R20, R29, 0x1, R17 ;  /* 0x000000011d147824 */ /* 0x000fe200078e0211 */
[-C--:B------:R-:W-:Y:S01]  /*2b60*/  LEA.HI R18, R16, R0.reuse, RZ, 0x3 ;  /* 0x0000000010127211 */ /* 0x080fe200078f18ff */
[----:B------:R-:W-:Y:S01]  /*2b70*/  IMAD.IADD R6, R30, 0x1, R7 ;  /* 0x000000011e067824 */ /* 0x000fe200078e0207 */
[----:B------:R1:W-:Y:S01]  /*2b80*/  @P0 LDGSTS.E.BYPASS.LTC128B.128 [R107+0x16100], [R2.64+0x100], !P4 ;  /* 0x16100100026b0fae */ /* 0x0003e2000e101d48 */
[----:B------:R-:W-:Y:S01]  /*2b90*/  LEA.HI R16, R16, R0, RZ, 0x6 ;  /* 0x0000000010107211 */ /* 0x000fe200078f30ff */
[----:B------:R-:W-:Y:S01]  /*2ba0*/  IMAD.MOV.U32 R132, RZ, RZ, c[0x0][0x290] ;  /* 0x0000a400ff847624 */ /* 0x000fe200078e00ff */
[----:B------:R-:W-:Y:S01]  /*2bb0*/  SHF.R.S32.HI R0, RZ, 0x1f, R20 ;  /* 0x0000001fff007819 */ /* 0x000fe20000011414 */
[----:B------:R-:W-:Y:S01]  /*2bc0*/  IMAD.MOV.U32 R131, RZ, RZ, c[0x0][0x280] ;  /* 0x0000a000ff837624 */ /* 0x000fe200078e00ff */
[----:B------:R-:W-:Y:S01]  /*2bd0*/  SHF.R.S32.HI R7, RZ, 0x1f, R6 ;  /* 0x0000001fff077819 */ /* 0x000fe20000011406 */
[----:B------:R-:W-:Y:S01]  /*2be0*/  IMAD.SHL.U32 R22, R16, 0x40, RZ ;  /* 0x0000004010167824 */ /* 0x000fe200078e00ff */
[----:B--2---:R-:W-:Y:S01]  /*2bf0*/  @P0 LEA R4, P1, R130, R2, 0x1 ;  /* 0x0000000282040211 */ /* 0x004fe200078208ff */
[----:B------:R-:W-:Y:S01]  /*2c00*/  IMAD.WIDE.U32 R94, R19, c[0x0][0x2b0], RZ ;  /* 0x0000ac00135e7a25 */ /* 0x000fe200078e00ff */
[----:B------:R-:W-:-:S02]  /*2c10*/  LEA.HI R24, R7, R6, RZ, 0x6 ;  /* 0x0000000607187211 */ /* 0x000fc400078f30ff */
[----:B------:R-:W-:Y:S01]  /*2c20*/  @P0 LEA.HI.X R5, R130, R3, R125, 0x1, P1 ;  /* 0x0000000382050211 */ /* 0x000fe200008f0c7d */
[----:B------:R-:W-:Y:S01]  /*2c30*/  IMAD.WIDE.U32 R92, R31, c[0x0][0x210], RZ ;  /* 0x000084001f5c7a25 */ /* 0x000fe200078e00ff */
[CC--:B------:R-:W-:Y:S02]  /*2c40*/  LEA.HI R16, R0.reuse, R20.reuse, RZ, 0x3 ;  /* 0x0000001400107211 */ /* 0x0c0fe400078f18ff */
[----:B------:R-:W-:Y:S01]  /*2c50*/  LEA.HI R0, R0, R20, RZ, 0x6 ;  /* 0x0000001400007211 */ /* 0x000fe200078f30ff */
[----:B------:R2:W-:Y:S01]  /*2c60*/  @P0 LDGSTS.E.BYPASS.LTC128B.128 [R107+0x13100], [R4.64], !P6 ;  /* 0x13100000046b0fae */ /* 0x0005e2000f101d48 */
[----:B------:R-:W-:Y:S01]  /*2c70*/  @P2 LOP3.LUT R198, R198, 0x4, RZ, 0xfc, !PT ;  /* 0x00000004c6c62812 */ /* 0x000fe200078efcff */
[----:B------:R-:W-:Y:S01]  /*2c80*/  IMAD.SHL.U32 R20, R24, 0x40, RZ ;  /* 0x0000004018147824 */ /* 0x000fe200078e00ff */
[----:B------:R-:W-:Y:S01]  /*2c90*/  LOP3.LUT R23, R209, 0x38, R18, 0xf8, !PT ;  /* 0x00000038d1177812 */ /* 0x000fe200078ef812 */
[----:B------:R2:W-:Y:S01]  /*2ca0*/  @P0 LDGSTS.E.BYPASS.LTC128B.128 [R107+0x15100], [R4.64+0x80], !P5 ;  /* 0x15100080046b0fae */ /* 0x0005e2000e901d48 */
[----:B------:R-:W-:Y:S01]  /*2cb0*/  IMAD.SHL.U32 R0, R0, 0x40, RZ ;  /* 0x0000004000007824 */ /* 0x000fe200078e00ff */
[----:B------:R-:W-:Y:S01]  /*2cc0*/  LOP3.LUT R198, R198, 0xfffffff7, RZ, 0xc0, !PT ;  /* 0xfffffff7c6c67812 */ /* 0x000fe200078ec0ff */
[----:B-----5:R-:W-:Y:S01]  /*2cd0*/  IMAD.WIDE.U32 R90, R142, c[0x0][0x290], R14 ;  /* 0x0000a4008e5a7a25 */ /* 0x020fe200078e000e */
[----:B------:R2:W-:Y:S01]  /*2ce0*/  @P0 LDGSTS.E.BYPASS.LTC128B.128 [R107+0x17100], [R4.64+0x100], !P4 ;  /* 0x17100100046b0fae */ /* 0x0005e2000e101d48 */
[----:B------:R-:W-:-:S02]  /*2cf0*/  LOP3.LUT P0, RZ, R241, 0x4, RZ, 0xc0, !PT ;  /* 0x00000004f1ff7812 */ /* 0x000fc4000780c0ff */
[----:B------:R-:W-:Y:S01]  /*2d00*/  LOP3.LUT R26, R22, 0xfffff000, RZ, 0xc0, !PT ;  /* 0xfffff000161a7812 */ /* 0x000fe200078ec0ff */
[----:B------:R-:W0:Y:S01]  /*2d10*/  LDGDEPBAR ;  /* 0x00000000000079af */ /* 0x000e220000000000 */
[----:B------:R-:W-:Y:S01]  /*2d20*/  LOP3.LUT R22, R209, 0x38, R16, 0xf8, !PT ;  /* 0x00000038d1167812 */ /* 0x000fe200078ef810 */
[----:B------:R-:W-:Y:S01]  /*2d30*/  IMAD.WIDE.U32 R88, R142, c[0x0][0x280], R12 ;  /* 0x0000a0008e587a25 */ /* 0x000fe200078e000c */
[-C--:B------:R-:W-:Y:S02]  /*2d40*/  LOP3.LUT R25, R23, R147.reuse, RZ, 0x3c, !PT ;  /* 0x0000009317197212 */ /* 0x080fe400078e3cff */
[----:B------:R-:W-:Y:S01]  /*2d50*/  ISETP.NE.AND P1, PT, R136, c[0x0][0x2b8], PT ;  /* 0x0000ae0088007a0c */ /* 0x000fe20003f25270 */
[----:B------:R-:W-:Y:S01]  /*2d60*/  IMAD.WIDE.U32 R86, R142, c[0x0][0x290], R8 ;  /* 0x0000a4008e567a25 */ /* 0x000fe200078e0008 */
[----:B------:R-:W-:Y:S02]  /*2d70*/  LOP3.LUT R23, R20, 0xfffff000, RZ, 0xc0, !PT ;  /* 0xfffff00014177812 */ /* 0x000fe400078ec0ff */
[----:B------:R-:W-:Y:S01]  /*2d80*/  LOP3.LUT R20, R0, 0xfffff000, RZ, 0xc0, !PT ;  /* 0xfffff00000147812 */ /* 0x000fe200078ec0ff */
[----:B------:R-:W-:Y:S01]  /*2d90*/  IMAD R135, R240, 0x40, R207 ;  /* 0x00000040f0877824 */ /* 0x000fe200078e02cf */
[----:B------:R-:W-:Y:S01]  /*2da0*/  @P0 LOP3.LUT R198, R198, 0x8, RZ, 0xfc, !PT ;  /* 0x00000008c6c60812 */ /* 0x000fe200078efcff */
[----:B------:R-:W-:Y:S01]  /*2db0*/  IMAD.MOV.U32 R34, RZ, RZ, RZ ;  /* 0x000000ffff227224 */ /* 0x000fe200078e00ff */
[----:B------:R-:W-:Y:S01]  /*2dc0*/  LEA.HI R17, R7, R6, RZ, 0x3 ;  /* 0x0000000607117211 */ /* 0x000fe200078f18ff */
[----:B------:R-:W-:Y:S01]  /*2dd0*/  IMAD.WIDE.U32 R6, R207, c[0x0][0x280], R108 ;  /* 0x0000a000cf067a25 */ /* 0x000fe200078e006c */
[----:B------:R-:W-:-:S02]  /*2de0*/  LOP3.LUT R0, R22, R147, RZ, 0x3c, !PT ;  /* 0x0000009316007212 */ /* 0x000fc400078e3cff */
[----:B-1----:R-:W-:Y:S01]  /*2df0*/  SHF.R.S32.HI R2, RZ, 0x1f, R142 ;  /* 0x0000001fff027819 */ /* 0x002fe2000001148e */
[----:B------:R-:W-:Y:S01]  /*2e00*/  IMAD.IADD R7, R21, 0x1, R7 ;  /* 0x0000000115077824 */ /* 0x000fe200078e0207 */
[----:B------:R-:W-:Y:S01]  /*2e10*/  ISETP.LE.AND P0, PT, R136, c[0x0][0x27c], PT ;  /* 0x00009f0088007a0c */ /* 0x000fe20003f03270 */
[----:B------:R-:W-:Y:S01]  /*2e20*/  IMAD.MOV.U32 R36, RZ, RZ, 0x1 ;  /* 0x00000001ff247424 */ /* 0x000fe200078e00ff */
[----:B------:R-:W-:Y:S01]  /*2e30*/  LOP3.LUT R198, R198, 0xffffffdf, RZ, 0xc0, !PT ;  /* 0xffffffdfc6c67812 */ /* 0x000fe200078ec0ff */
[----:B------:R-:W-:Y:S01]  /*2e40*/  IMAD R3, R2, c[0x0][0x290], RZ ;  /* 0x0000a40002037a24 */ /* 0x000fe200078e02ff */
[----:B------:R-:W-:Y:S01]  /*2e50*/  IADD3 R115, R0, R20, R148 ;  /* 0x0000001400737210 */ /* 0x000fe20007ffe094 */
[----:B------:R-:W-:Y:S01]  /*2e60*/  IMAD R0, R27, c[0x0][0x2b0], RZ ;  /* 0x0000ac001b007a24 */ /* 0x000fe200078e02ff */
[----:B------:R-:W-:Y:S01]  /*2e70*/  LOP3.LUT R21, R209, 0x38, R17, 0xf8, !PT ;  /* 0x00000038d1157812 */ /* 0x000fe200078ef811 */
[----:B------:R-:W-:Y:S01]  /*2e80*/  IMAD R2, R2, c[0x0][0x280], RZ ;  /* 0x0000a00002027a24 */ /* 0x000fe200078e02ff */
[----:B------:R-:W-:Y:S01]  /*2e90*/  LOP3.LUT R198, R198, 0xffffffef, RZ, 0xc0, !PT ;  /* 0xffffffefc6c67812 */ /* 0x000fe200078ec0ff */
[----:B--2---:R-:W-:Y:S01]  /*2ea0*/  IMAD R4, R19, c[0x0][0x2b4], R0 ;  /* 0x0000ad0013047a24 */ /* 0x004fe200078e0200 */
[----:B------:R-:W-:Y:S01]  /*2eb0*/  LOP3.LUT R21, R21, R147, RZ, 0x3c, !PT ;  /* 0x0000009315157212 */ /* 0x000fe200078e3cff */
[C---:B------:R-:W-:Y:S01]  /*2ec0*/  IMAD R3, R142.reuse, c[0x0][0x294], R3 ;  /* 0x0000a5008e037a24 */ /* 0x040fe200078e0203 */
[----:B------:R-:W-:Y:S01]  /*2ed0*/  LOP3.LUT R0, R209, 0x18, R104, 0xf8, !PT ;  /* 0x00000018d1007812 */ /* 0x000fe200078ef868 */
[----:B------:R-:W-:Y:S01]  /*2ee0*/  IMAD R2, R142, c[0x0][0x284], R2 ;  /* 0x0000a1008e027a24 */ /* 0x000fe200078e0202 */
[----:B------:R-:W-:Y:S01]  /*2ef0*/  LOP3.LUT R75, R18, 0xfffffff8, RZ, 0xc0, !PT ;  /* 0xfffffff8124b7812 */ /* 0x000fe200078ec0ff */
[----:B------:R-:W-:Y:S01]  /*2f00*/  IMAD.WIDE.U32 R84, R142, c[0x0][0x280], R6 ;  /* 0x0000a0008e547a25 */ /* 0x000fe200078e0006 */
[----:B------:R-:W-:-:S02]  /*2f10*/  LOP3.LUT R74, R17, 0xfffffff8, RZ, 0xc0, !PT ;  /* 0xfffffff8114a7812 */ /* 0x000fc400078ec0ff */
[----:B------:R-:W-:Y:S01]  /*2f20*/  LOP3.LUT R71, R16, 0xfffffff8, RZ, 0xc0, !PT ;  /* 0xfffffff810477812 */ /* 0x000fe200078ec0ff */
[----:B------:R-:W-:Y:S01]  /*2f30*/  IMAD R114, R31, c[0x0][0x214], R93 ;  /* 0x000085001f727a24 */ /* 0x000fe200078e025d */
[----:B------:R-:W-:Y:S01]  /*2f40*/  @P1 LOP3.LUT R198, R198, 0x10, RZ, 0xfc, !PT ;  /* 0x00000010c6c61812 */ /* 0x000fe200078efcff */
[----:B------:R-:W-:Y:S01]  /*2f50*/  IMAD.IADD R113, R95, 0x1, R4 ;  /* 0x000000015f717824 */ /* 0x000fe200078e0204 */
[CC--:B------:R-:W-:Y:S01]  /*2f60*/  SHF.L.U64.HI R123, R132.reuse, R124.reuse, c[0x0][0x294] ;  /* 0x0000a500847b7619 */ /* 0x0c0fe2000001027c */
[----:B------:R-:W-:Y:S01]  /*2f70*/  IMAD.SHL.U32 R132, R132, 0x40, RZ ;  /* 0x0000004084847824 */ /* 0x000fe200078e00ff */
[C---:B------:R-:W-:Y:S01]  /*2f80*/  SHF.L.U64.HI R124, R131.reuse, R124, c[0x0][0x284] ;  /* 0x0000a100837c7619 */ /* 0x040fe2000001027c */
[----:B------:R-:W-:Y:S01]  /*2f90*/  IMAD.SHL.U32 R131, R131, 0x40, RZ ;  /* 0x0000004083837824 */ /* 0x000fe200078e00ff */
[--C-:B------:R-:W-:Y:S01]  /*2fa0*/  IADD3 R117, R25, R26, R148.reuse ;  /* 0x0000001a19757210 */ /* 0x100fe20007ffe094 */
[----:B------:R-:W-:Y:S01]  /*2fb0*/  IMAD.IADD R106, R91, 0x1, R3 ;  /* 0x000000015b6a7824 */ /* 0x000fe200078e0203 */
[----:B------:R-:W-:Y:S01]  /*2fc0*/  IADD3 R116, R21, R23, R148 ;  /* 0x0000001715747210 */ /* 0x000fe20007ffe094 */
[----:B------:R-:W-:Y:S01]  /*2fd0*/  IMAD.IADD R102, R3, 0x1, R87 ;  /* 0x0000000103667824 */ /* 0x000fe200078e0257 */
[----:B------:R-:W-:Y:S01]  /*2fe0*/  LOP3.LUT R0, R148, R0, R147, 0xf6, !PT ;  /* 0x0000000094007212 */ /* 0x000fe200078ef693 */
        /* <DEDUP_REMOVED lines=8> */
[----:B------:R-:W-:Y:S02]  /*3070*/  @P0 LOP3.LUT R198, R198, 0x20, RZ, 0xfc, !PT ;  /* 0x00000020c6c60812 */ /* 0x000fe400078efcff */
.L_x_1749:
[----:B------:R-:W-:Y:S01]  /*3080*/  ISETP.NE.AND P1, PT, R136, c[0x0][0x2b8], PT ;  /* 0x0000ae0088007a0c */ /* 0x000fe20003f25270 */
[----:B------:R-:W-:Y:S01]  /*3090*/  IMAD.SHL.U32 R8, R28, 0x40, RZ ;  /* 0x000000401c087824 */ /* 0x000fe200078e00ff */
[----:B------:R-:W-:Y:S01]  /*30a0*/  LOP3.LUT P2, RZ, R241, 0x4, RZ, 0xc0, !PT ;  /* 0x00000004f1ff7812 */ /* 0x000fe2000784c0ff */
[----:B------:R-:W-:Y:S01]  /*30b0*/  IMAD.MOV.U32 R63, RZ, RZ, RZ ;  /* 0x000000ffff3f7224 */ /* 0x000fe200078e00ff */
[----:B------:R-:W-:Y:S04]  /*30c0*/  DEPBAR.LE SB0, 0x2 ;  /* 0x000080800000791a */ /* 0x000fe80000000000 */
[C---:B-1----:R-:W-:Y:S01]  /*30d0*/  IMAD.IADD R2, R135.reuse, 0x1, R8 ;  /* 0x0000000187027824 */ /* 0x042fe200078e0208 */
[----:B------:R-:W-:Y:S01]  /*30e0*/  WARPSYNC 0xffffffff ;  /* 0xffffffff00007948 */ /* 0x000fe20003800000 */
[----:B------:R-:W-:Y:S02]  /*30f0*/  BSSY B1, `(.L_x_1725) ;  /* 0x00003fb000017945 */ /* 0x000fe40003800000 */
[----:B------:R-:W-:Y:S01]  /*3100*/  IMAD.IADD R4, R118, 0x1, R2 ;  /* 0x0000000176047824 */ /* 0x000fe200078e0202 */
[----:B------:R-:W-:Y:S03]  /*3110*/  ISETP.GE.AND P0, PT, R2, R70, PT ;  /* 0x000000460200720c */ /* 0x000fe60003f06270 */
[----:B------:R-:W-:Y:S01]  /*3120*/  @P1 IMAD.HI.U32 R2, R4, c[0x0][0x2bc], RZ ;  /* 0x0000af0004021a27 */ /* 0x000fe200078e00ff */
[----:B------:R-:W-:Y:S03]  /*3130*/  ISETP.GT.OR P0, PT, R135, 0x3f, P0 ;  /* 0x0000003f8700780c */ /* 0x000fe60000704670 */
[----:B------:R-:W-:Y:S01]  /*3140*/  IMAD.MOV.U32 R3, RZ, RZ, R4 ;  /* 0x000000ffff037224 */ /* 0x000fe200078e0004 */
[----:B------:R-:W-:Y:S09]  /*3150*/  @P1 SHF.R.U32.HI R3, RZ, c[0x0][0x2c0], R2 ;  /* 0x0000b000ff031a19 */ /* 0x000ff20000011602 */
[C---:B------:R-:W-:Y:S04]  /*3160*/  @!P0 IADD3 R2, P1, R3.reuse, R94, RZ ;  /* 0x0000005e03028210 */ /* 0x040fe80007f3e0ff */
[----:B------:R-:W-:Y:S01]  /*3170*/  @!P0 LEA.HI.X.SX32 R5, R3, R113, 0x1, P1 ;  /* 0x0000007103058211 */ /* 0x000fe200008f0eff */
[----:B------:R-:W-:Y:S01]  /*3180*/  IMAD.MOV R3, RZ, RZ, -R3 ;  /* 0x000000ffff037224 */ /* 0x000fe200078e0a03 */
[C---:B------:R-:W-:Y:S03]  /*3190*/  @!P0 LEA R6, P1, R2.reuse, c[0x0][0x2a0], 0x2 ;  /* 0x0000a80002068a11 */ /* 0x040fe600078210ff */
[----:B------:R-:W-:Y:S01]  /*31a0*/  IMAD R66, R3, c[0x0][0x2b8], R4 ;  /* 0x0000ae0003427a24 */ /* 0x000fe200078e0204 */
[----:B------:R-:W-:Y:S01]  /*31b0*/  @!P0 LEA.HI.X R7, R2, c[0x0][0x2a4], R5, 0x2, P1 ;  /* 0x0000a90002078a11 */ /* 0x000fe200008f1405 */
[----:B------:R-:W-:Y:S04]  /*31c0*/  IMAD R2, R34, 0x3000, R0 ;  /* 0x0000300022027824 */ /* 0x000fe800078e0200 */
[----:B------:R1:W5:Y:S01]  /*31d0*/  @!P0 LDG.E R63, [R6.64] ;  /* 0x00000008063f8981 */ /* 0x000362000c1e1900 */
[C---:B------:R-:W-:Y:S02]  /*31e0*/  IADD3 R5, R2.reuse, 0x20, RZ ;  /* 0x0000002002057810 */ /* 0x040fe40007ffe0ff */
[----:B------:R-:W-:Y:S01]  /*31f0*/  @P2 IADD3 R5, R2, -0x20, RZ ;  /* 0xffffffe002052810 */ /* 0x000fe20007ffe0ff */
[----:B------:R-:W-:Y:S01]  /*3200*/  BAR.SYNC.DEFER_BLOCKING 0x0 ;  /* 0x0000000000007b1d */ /* 0x000fe20000010000 */
[----:B------:R-:W-:Y:S02]  /*3210*/  ISETP.LE.AND P2, PT, R136, c[0x0][0x27c], PT ;  /* 0x00009f0088007a0c */ /* 0x000fe40003f43270 */
[----:B------:R-:W-:Y:S02]  /*3220*/  LEA R64, R2, 0x100, 0x1 ;  /* 0x0000010002407811 */ /* 0x000fe400078e08ff */
[----:B------:R-:W-:Y:S09]  /*3230*/  LEA R65, R5, 0x100, 0x1 ;  /* 0x0000010005417811 */ /* 0x000ff200078e08ff */
[----:B---3--:R-:W-:-:S05]  /*3240*/  @!P2 BRA `(.L_x_1726) ;  /* 0x00003b100000a947 */ /* 0x008fca0003800000 */
[----:B------:R-:W-:Y:S01]  /*3250*/  IMAD.WIDE.U32 R2, R66, c[0x0][0x1e0], RZ ;  /* 0x0000780042027a25 */ /* 0x000fe200078e00ff */
[----:B------:R-:W-:Y:S02]  /*3260*/  SHF.R.S32.HI R68, RZ, 0x1f, R66 ;  /* 0x0000001fff447819 */ /* 0x000fe40000011442 */
[----:B-----5:R-:W-:Y:S01]  /*3270*/  SHF.R.S32.HI R69, RZ, 0x1f, R63 ;  /* 0x0000001fff457819 */ /* 0x020fe2000001143f */
[-C--:B------:R-:W-:Y:S04]  /*3280*/  IMAD.WIDE.U32 R52, R131, R28.reuse, RZ ;  /* 0x0000001c83347225 */ /* 0x080fe800078e00ff */
[----:B------:R-:W-:Y:S02]  /*3290*/  IMAD R4, R68, c[0x0][0x1e0], RZ ;  /* 0x0000780044047a24 */ /* 0x000fe400078e02ff */
[----:B------:R-:W-:Y:S04]  /*32a0*/  IMAD.WIDE.U32 R54, R132, R28, RZ ;  /* 0x0000001c84367225 */ /* 0x000fe800078e00ff */
[----:B------:R-:W-:Y:S05]  /*32b0*/  IMAD R4, R66, c[0x0][0x1e4], R4 ;  /* 0x0000790042047a24 */ /* 0x000fea00078e0204 */
[----:B------:R-:W-:Y:S01]  /*32c0*/  IADD3 R3, R3, R4, RZ ;  /* 0x0000000403037210 */ /* 0x000fe20007ffe0ff */
[----:B------:R-:W-:Y:S04]  /*32d0*/  IMAD R4, R69, c[0x0][0x1f0], RZ ;  /* 0x00007c0045047a24 */ /* 0x000fe800078e02ff */
[C---:B------:R-:W-:Y:S04]  /*32e0*/  IMAD.WIDE.U32 R2, R63.reuse, c[0x0][0x1f0], R2 ;  /* 0x00007c003f027a25 */ /* 0x040fe800078e0002 */
[----:B------:R-:W-:Y:S01]  /*32f0*/  IMAD R4, R63, c[0x0][0x1f4], R4 ;  /* 0x00007d003f047a24 */ /* 0x000fe200078e0204 */
[----:B------:R-:W-:Y:S04]  /*3300*/  IADD3 R2, P0, R72, R2, RZ ;  /* 0x0000000248027210 */ /* 0x000fe80007f1e0ff */
[----:B------:R-:W-:Y:S01]  /*3310*/  IADD3.X R3, R76, R3, R4, P0, !PT ;  /* 0x000000034c037210 */ /* 0x000fe200007fe404 */
[-C--:B------:R-:W-:Y:S01]  /*3320*/  IMAD R4, R124, R28.reuse, RZ ;  /* 0x0000001c7c047224 */ /* 0x080fe200078e02ff */
[C---:B------:R-:W-:Y:S04]  /*3330*/  LEA R37, P0, R2.reuse, c[0x0][0x1c8], 0x1 ;  /* 0x0000720002257a11 */ /* 0x040fe800078008ff */
[----:B------:R-:W-:Y:S01]  /*3340*/  LEA.HI.X R35, R2, c[0x0][0x1cc], R3, 0x1, P0 ;  /* 0x0000730002237a11 */ /* 0x000fe200000f0c03 */
[----:B------:R-:W-:Y:S01]  /*3350*/  IMAD R3, R123, R28, RZ ;  /* 0x0000001c7b037224 */ /* 0x000fe200078e02ff */
[----:B------:R-:W-:Y:S02]  /*3360*/  ISETP.NE.AND P0, PT, RZ, UR5, PT ;  /* 0x00000005ff007c0c */ /* 0x000fe4000bf05270 */
[----:B------:R-:W-:Y:S05]  /*3370*/  SHF.R.S32.HI R2, RZ, 0x1f, R28 ;  /* 0x0000001fff027819 */ /* 0x000fea000001141c */
        /* <DEDUP_REMOVED lines=34> */
[C---:B-1----:R-:W-:Y:S01]  /*35a0*/  LEA R6, P0, R2.reuse, c[0x0][0x270], 0x1 ;  /* 0x00009c0002067a11 */ /* 0x042fe200078008ff */
        /* <DEDUP_REMOVED lines=31> */
.L_x_1729:
[----:B------:R-:W-:Y:S05]  /*37a0*/  BSYNC B0 ;  /* 0x0000000000007941 */ /* 0x000fea0003800000 */
.L_x_1728:
[----:B------:R2:W3:Y:S04]  /*37b0*/  SHFL.IDX PT, R53, R35, RZ, 0x1c1f ;  /* 0x001c1fff23357589 */ /* 0x0004e800000e0000 */
[----:B------:R2:W4:Y:S01]  /*37c0*/  SHFL.IDX PT, R52, R37, RZ, 0x1c1f ;  /* 0x001c1fff25347589 */ /* 0x00052200000e0000 */
[----:B------:R-:W-:-:S05]  /*37d0*/  @P1 BRA `(.L_x_1730) ;  /* 0x000038c000001947 */ /* 0x000fca0003800000 */
[----:B-1---5:R-:W-:Y:S01]  /*37e0*/  MOV R4, R21 ;  /* 0x0000001500047202 */ /* 0x022fe20000000f00 */
[----:B------:R-:W-:Y:S01]  /*37f0*/  IMAD.MOV.U32 R7, RZ, RZ, R22 ;  /* 0x000000ffff077224 */ /* 0x000fe200078e0016 */
        /* <DEDUP_REMOVED lines=29> */
[----:B--2---:R-:W-:Y:S01]  /*39d0*/  PRMT R37, R5, 0x5410, R4 ;  /* 0x0000541005257816 */ /* 0x004fe20000000004 */
        /* <DEDUP_REMOVED lines=8> */
[----:B------:R-:W-:Y:S02]  /*3a60*/  @!P0 SHF.R.U32.HI R14, RZ, 0x10, R13 ;  /* 0x00000010ff0e8819 */ /* 0x000fe4000001160d */
[----:B------:R-:W-:Y:S02]  /*3a70*/  @!P0 PRMT R32, R5, 0x5410, R6 ;  /* 0x0000541005208816 */ /* 0x000fe40000000006 */
[----:B------:R-:W-:Y:S02]  /*3a80*/  @!P0 PRMT R13, R4, 0x5410, R2 ;  /* 0x00005410040d8816 */ /* 0x000fe40000000002 */
[----:B------:R-:W1:Y:S01]  /*3a90*/  LDS.128 R4, [R64+0xc000] ;  /* 0x00c0000040047984 */ /* 0x000e620000000c00 */
        /* <DEDUP_REMOVED lines=23> */
[----:B------:R-:W-:Y:S02]  /*3c10*/  @!P0 LOP3.LUT R2, R6, 0xffff0000, RZ, 0xc0, !PT ;  /* 0xffff000006028812 */ /* 0x000fe400078ec0ff */
[----:B------:R-:W-:Y:S01]  /*3c20*/  @!P0 SHF.L.U32 R13, R35, 0x10, RZ ;  /* 0x00000010230d8819 */ /* 0x000fe200000006ff */
[----:B------:R-:W-:Y:S02]  /*3c30*/  @!P0 IMAD.MOV.U32 R5, RZ, RZ, R3 ;  /* 0x000000ffff058224 */ /* 0x000fe400078e0003 */
[C---:B------:R-:W-:Y:S01]  /*3c40*/  @!P0 IMAD.U32 R3, R12.reuse, 0x10000, RZ ;  /* 0x000100000c038824 */ /* 0x040fe200078e00ff */
[----:B------:R-:W-:Y:S01]  /*3c50*/  @!P0 LOP3.LUT R12, R12, 0xffff0000, RZ, 0xc0, !PT ;  /* 0xffff00000c0c8812 */ /* 0x000fe200078ec0ff */
[C---:B------:R-:W-:Y:S02]  /*3c60*/  @!P0 FMUL.FTZ R15, R2.reuse, R13 ;  /* 0x0000000d020f8220 */ /* 0x040fe40000410000 */
[-C--:B------:R-:W-:Y:S02]  /*3c70*/  @!P0 FMUL.FTZ R2, R2, R3.reuse ;  /* 0x0000000302028220 */ /* 0x080fe40000410000 */
[----:B------:R-:W-:Y:S01]  /*3c80*/  @!P0 FFMA.FTZ R32, R14, R3, -R15 ;  /* 0x000000030e208223 */ /* 0x000fe2000001080f */
[----:B------:R-:W-:Y:S01]  /*3c90*/  @!P0 LOP3.LUT R3, R7, 0xffff0000, RZ, 0xc0, !PT ;  /* 0xffff000007038812 */ /* 0x000fe200078ec0ff */
[----:B------:R-:W-:Y:S01]  /*3ca0*/  @!P0 FFMA.FTZ R2, R13, R14, R2 ;  /* 0x0000000e0d028223 */ /* 0x000fe20000010002 */
[----:B------:R-:W-:Y:S02]  /*3cb0*/  @!P0 LOP3.LUT R13, R35, 0xffff0000, RZ, 0xc0, !PT ;  /* 0xffff0000230d8812 */ /* 0x000fe400078ec0ff */
[----:B------:R-:W-:Y:S02]  /*3cc0*/  @!P0 SHF.L.U32 R14, R7, 0x10, RZ ;  /* 0x00000010070e8819 */ /* 0x000fe400000006ff */
[----:B------:R-:W-:Y:S01]  /*3cd0*/  @!P0 F2FP.BF16.PACK_AB R2, R2, R32 ;  /* 0x000000200202823e */ /* 0x000fe200000010ff */
[C---:B------:R-:W-:Y:S02]  /*3ce0*/  @!P0 FMUL.FTZ R15, R3.reuse, R13 ;  /* 0x0000000d030f8220 */ /* 0x040fe40000410000 */
[-C--:B------:R-:W-:Y:S02]  /*3cf0*/  @!P0 FMUL.FTZ R3, R3, R12.reuse ;  /* 0x0000000c03038220 */ /* 0x080fe40000410000 */
[----:B------:R-:W-:Y:S01]  /*3d00*/  @!P0 FFMA.FTZ R15, R14, R12, -R15 ;  /* 0x0000000c0e0f8223 */ /* 0x000fe2000001080f */
[C---:B----4-:R-:W-:Y:S01]  /*3d10*/  LEA R12, P1, R104.reuse, R52, 0x1 ;  /* 0x00000034680c7211 */ /* 0x050fe200078208ff */
[----:B------:R-:W-:Y:S02]  /*3d20*/  @!P0 FFMA.FTZ R3, R13, R14, R3 ;  /* 0x0000000e0d038223 */ /* 0x000fe40000010003 */
[----:B------:R-:W-:Y:S01]  /*3d30*/  @!P0 IMAD.MOV.U32 R6, RZ, RZ, R2 ;  /* 0x000000ffff068224 */ /* 0x000fe200078e0002 */
[----:B---3--:R-:W-:Y:S02]  /*3d40*/  LEA.HI.X R13, R104, R53, R105, 0x1, P1 ;  /* 0x00000035680d7211 */ /* 0x008fe400008f0c69 */
[----:B------:R-:W-:Y:S04]  /*3d50*/  @!P0 F2FP.BF16.PACK_AB R3, R3, R15 ;  /* 0x0000000f0303823e */ /* 0x000fe800000010ff */
[----:B------:R-:W-:Y:S05]  /*3d60*/  @!P0 MOV R7, R3 ;  /* 0x0000000300078202 */ /* 0x000fea0000000f00 */
[----:B------:R1:W-:Y:S02]  /*3d70*/  ST.E.128 [R12.64], R4 ;  /* 0x000000040c007985 */ /* 0x0003e4000c101d08 */
.L_x_1732:
[----:B------:R-:W-:Y:S05]  /*3d80*/  BSYNC B0 ;  /* 0x0000000000007941 */ /* 0x000fea0003800000 */
.L_x_1731:
        /* <DEDUP_REMOVED lines=17> */
[----:B------:R-:W-:Y:S02]  /*3ea0*/  @!P0 LOP3.LUT R24, R8, 0xffff0000, RZ, 0xc0, !PT ;  /* 0xffff000008188812 */ /* 0x000fe400078ec0ff */
        /* <DEDUP_REMOVED lines=10> */
[----:B------:R-:W-:Y:S02]  /*3f50*/  @!P0 IMAD.U32 R32, R35, 0x10000, RZ ;  /* 0x0001000023208824 */ /* 0x000fe400078e00ff */
[C---:B------:R-:W-:Y:S02]  /*3f60*/  @!P0 FMUL.FTZ R37, R5.reuse, R24 ;  /* 0x0000001805258220 */ /* 0x040fe40000410000 */
[-C--:B------:R-:W-:Y:S01]  /*3f70*/  @!P0 FMUL.FTZ R3, R5, R8.reuse ;  /* 0x0000000805038220 */ /* 0x080fe20000410000 */
[----:B------:R-:W-:Y:S01]  /*3f80*/  @!P0 LOP3.LUT R5, R15, 0xffff0000, RZ, 0xc0, !PT ;  /* 0xffff00000f058812 */ /* 0x000fe200078ec0ff */
[C---:B------:R-:W-:Y:S01]  /*3f90*/  @!P0 IMAD.U32 R7, R6.reuse, 0x10000, RZ ;  /* 0x0001000006078824 */ /* 0x040fe200078e00ff */
[----:B------:R-:W-:Y:S01]  /*3fa0*/  @!P0 LOP3.LUT R6, R6, 0xffff0000, RZ, 0xc0, !PT ;  /* 0xffff000006068812 */ /* 0x000fe200078ec0ff */
[----:B------:R-:W-:Y:S01]  /*3fb0*/  @!P0 FFMA.FTZ R37, R9, R8, -R37 ;  /* 0x0000000809258223 */ /* 0x000fe20000010825 */
[----:B------:R-:W-:Y:S01]  /*3fc0*/  @!P0 SHF.L.U32 R8, R14, 0x10, RZ ;  /* 0x000000100e088819 */ /* 0x000fe200000006ff */
[----:B------:R-:W-:Y:S01]  /*3fd0*/  @!P0 FFMA.FTZ R3, R24, R9, R3 ;  /* 0x0000000918038223 */ /* 0x000fe20000010003 */
[----:B------:R-:W-:Y:S01]  /*3fe0*/  @!P0 LOP3.LUT R9, R35, 0xffff0000, RZ, 0xc0, !PT ;  /* 0xffff000023098812 */ /* 0x000fe200078ec0ff */
[C---:B------:R-:W-:Y:S02]  /*3ff0*/  @!P0 FMUL.FTZ R24, R4.reuse, R32 ;  /* 0x0000002004188220 */ /* 0x040fe40000410000 */
[-C--:B------:R-:W-:Y:S02]  /*4000*/  @!P0 FMUL.FTZ R4, R4, R7.reuse ;  /* 0x0000000704048220 */ /* 0x080fe40000410000 */
[----:B------:R-:W-:Y:S02]  /*4010*/  @!P0 FFMA.FTZ R35, R8, R7, -R24 ;  /* 0x0000000708238223 */ /* 0x000fe40000010818 */
[----:B------:R-:W-:Y:S02]  /*4020*/  @!P0 IMAD.U32 R7, R15, 0x10000, RZ ;  /* 0x000100000f078824 */ /* 0x000fe400078e00ff */
[C---:B------:R-:W-:Y:S02]  /*4030*/  @!P0 FMUL.FTZ R24, R5.reuse, R9 ;  /* 0x0000000905188220 */ /* 0x040fe40000410000 */
[----:B------:R-:W-:Y:S02]  /*4040*/  @!P0 FMUL.FTZ R5, R5, R6 ;  /* 0x0000000605058220 */ /* 0x000fe40000410000 */
[----:B------:R-:W-:Y:S02]  /*4050*/  @!P0 FFMA.FTZ R4, R32, R8, R4 ;  /* 0x0000000820048223 */ /* 0x000fe40000010004 */
[----:B------:R-:W-:Y:S02]  /*4060*/  IMAD.SHL.U32 R8, R211, 0x8, RZ ;  /* 0x00000008d3087824 */ /* 0x000fe400078e00ff */
[----:B------:R-:W-:Y:S01]  /*4070*/  @!P0 FFMA.FTZ R24, R7, R6, -R24 ;  /* 0x0000000607188223 */ /* 0x000fe20000010818 */
[----:B------:R-:W-:Y:S01]  /*4080*/  @!P0 F2FP.BF16.PACK_AB R6, R3, R37 ;  /* 0x000000250306823e */ /* 0x000fe200000010ff */
[----:B------:R-:W-:Y:S01]  /*4090*/  @!P0 FFMA.FTZ R5, R9, R7, R5 ;  /* 0x0000000709058223 */ /* 0x000fe20000010005 */
[----:B------:R-:W-:Y:S02]  /*40a0*/  @!P0 F2FP.BF16.PACK_AB R3, R4, R35 ;  /* 0x000000230403823e */ /* 0x000fe400000010ff */
[----:B----4-:R-:W-:Y:S01]  /*40b0*/  LEA R38, P1, R8, R52, 0x1 ;  /* 0x0000003408267211 */ /* 0x010fe200078208ff */
[----:B------:R-:W-:Y:S01]  /*40c0*/  @!P0 IMAD.MOV.U32 R13, RZ, RZ, R6 ;  /* 0x000000ffff0d8224 */ /* 0x000fe200078e0006 */
[----:B------:R-:W-:Y:S01]  /*40d0*/  @!P0 F2FP.BF16.PACK_AB R7, R2, R54 ;  /* 0x000000360207823e */ /* 0x000fe200000010ff */
[----:B------:R-:W-:Y:S01]  /*40e0*/  @!P0 IMAD.MOV.U32 R14, RZ, RZ, R3 ;  /* 0x000000ffff0e8224 */ /* 0x000fe200078e0003 */
[----:B------:R-:W-:Y:S02]  /*40f0*/  @!P0 F2FP.BF16.PACK_AB R2, R5, R24 ;  /* 0x000000180502823e */ /* 0x000fe400000010ff */
[----:B---3--:R-:W-:Y:S02]  /*4100*/  LEA.HI.X.SX32 R39, R8, R53, 0x1, P1 ;  /* 0x0000003508277211 */ /* 0x008fe400008f0eff */
[----:B------:R-:W-:Y:S02]  /*4110*/  @!P0 MOV R12, R7 ;  /* 0x00000007000c8202 */ /* 0x000fe40000000f00 */
[----:B------:R-:W-:Y:S05]  /*4120*/  @!P0 MOV R15, R2 ;  /* 0x00000002000f8202 */ /* 0x000fea0000000f00 */
[----:B------:R1:W-:Y:S02]  /*4130*/  ST.E.128 [R38.64], R12 ;  /* 0x0000000c26007985 */ /* 0x0003e4000c101d08 */
.L_x_1734:
[----:B------:R-:W-:Y:S05]  /*4140*/  BSYNC B0 ;  /* 0x0000000000007941 */ /* 0x000fea0003800000 */
.L_x_1733:
[----:B------:R-:W-:Y:S01]  /*4150*/  ISETP.GE.AND P0, PT, R29, c[0x0][0x1d4], PT ;  /* 0x000075001d007a0c */ /* 0x000fe20003f06270 */
[----:B------:R-:W-:Y:S01]  /*4160*/  @!UPT UIADD3 URZ, URZ, URZ, URZ ;  /* 0x0000003f3f3ff290 */ /* 0x000fe2000fffe03f */
[----:B------:R-:W-:Y:S11]  /*4170*/  BSSY B0, `(.L_x_1735) ;  /* 0x000003b000007945 */ /* 0x000ff60003800000 */
[----:B------:R-:W-:-:S05]  /*4180*/  @P0 BRA `(.L_x_1736) ;  /* 0x0000039000000947 */ /* 0x000fca0003800000 */
[----:B-1----:R-:W1:Y:S01]  /*4190*/  LDS.128 R12, [R64+0xe000] ;  /* 0x00e00000400c7984 */ /* 0x002e620000000c00 */
[----:B------:R-:W-:Y:S02]  /*41a0*/  IMAD.SHL.U32 R4, R210, 0x8, RZ ;  /* 0x00000008d2047824 */ /* 0x000fe400078e00ff */
[----:B----4-:R-:W-:Y:S02]  /*41b0*/  IMAD.MOV.U32 R2, RZ, RZ, R52 ;  /* 0x000000ffff027224 */ /* 0x010fe400078e0034 */
[----:B---3--:R-:W-:Y:S03]  /*41c0*/  IMAD.MOV.U32 R3, RZ, RZ, R53 ;  /* 0x000000ffff037224 */ /* 0x008fe600078e0035 */
[C---:B------:R-:W-:Y:S04]  /*41d0*/  LEA R38, P0, R4.reuse, R2, 0x1 ;  /* 0x0000000204267211 */ /* 0x040fe800078008ff */
[----:B------:R-:W-:Y:S02]  /*41e0*/  LEA.HI.X.SX32 R39, R4, R3, 0x1, P0 ;  /* 0x0000000304277211 */ /* 0x000fe400000f0eff */
[----:B------:R-:W-:Y:S11]  /*41f0*/  ISETP.GE.AND P0, PT, R111, c[0x0][0x27c], PT ;  /* 0x00009f006f007a0c */ /* 0x000ff60003f06270 */
[----:B------:R-:W-:Y:S02]  /*4200*/  @!UPT UIADD3 URZ, URZ, URZ, URZ ;  /* 0x0000003f3f3ff290 */ /* 0x000fe4000fffe03f */
[----:B------:R-:W-:Y:S02]  /*4210*/  @!P0 SHF.R.U64 R5, R40, 0x10, R41 ;  /* 0x0000001028058819 */ /* 0x000fe40000001229 */
[--C-:B------:R-:W-:Y:S02]  /*4220*/  @!P0 SHF.R.U64 R2, R16, 0x10, R17.reuse ;  /* 0x0000001010028819 */ /* 0x100fe40000001211 */
[----:B------:R-:W-:Y:S02]  /*4230*/  @!P0 SHF.R.U32.HI R3, RZ, 0x10, R17 ;  /* 0x00000010ff038819 */ /* 0x000fe40000011611 */
[----:B------:R-:W-:Y:S02]  /*4240*/  @!P0 PRMT R5, R48, 0x5410, R5 ;  /* 0x0000541030058816 */ /* 0x000fe40000000005 */
[C---:B------:R-:W-:Y:S02]  /*4250*/  @!P0 PRMT R2, R25.reuse, 0x5432, R2 ;  /* 0x0000543219028816 */ /* 0x040fe40000000002 */
[----:B------:R-:W-:Y:S02]  /*4260*/  @!P0 SHF.R.U32.HI R4, RZ, 0x10, R41 ;  /* 0x00000010ff048819 */ /* 0x000fe40000011629 */
[----:B------:R-:W-:Y:S01]  /*4270*/  @!P0 PRMT R6, R25, 0x5410, R3 ;  /* 0x0000541019068816 */ /* 0x000fe20000000003 */
[----:B------:R-:W-:Y:S01]  /*4280*/  @!P0 IMAD.U32 R7, R2, 0x10000, RZ ;  /* 0x0001000002078824 */ /* 0x000fe200078e00ff */
[C---:B-1----:R-:W-:Y:S01]  /*4290*/  @!P0 LOP3.LUT R3, R12.reuse, 0xffff0000, RZ, 0xc0, !PT ;  /* 0xffff00000c038812 */ /* 0x042fe200078ec0ff */
[----:B------:R-:W-:Y:S01]  /*42a0*/  @!P0 IMAD.U32 R9, R12, 0x10000, RZ ;  /* 0x000100000c098824 */ /* 0x000fe200078e00ff */
[----:B------:R-:W-:Y:S02]  /*42b0*/  @!P0 SHF.L.U32 R8, R5, 0x10, RZ ;  /* 0x0000001005088819 */ /* 0x000fe400000006ff */
[----:B------:R-:W-:Y:S02]  /*42c0*/  @!P0 PRMT R24, R48, 0x5432, R4 ;  /* 0x0000543230188816 */ /* 0x000fe40000000004 */
[----:B------:R-:W-:Y:S01]  /*42d0*/  @!P0 LOP3.LUT R4, R13, 0xffff0000, RZ, 0xc0, !PT ;  /* 0xffff00000d048812 */ /* 0x000fe200078ec0ff */
[----:B------:R-:W-:Y:S01]  /*42e0*/  @!P0 FMUL.FTZ R25, R3, R8 ;  /* 0x0000000803198220 */ /* 0x000fe20000410000 */
[----:B------:R-:W-:Y:S02]  /*42f0*/  @!P0 LOP3.LUT R16, R5, 0xffff0000, RZ, 0xc0, !PT ;  /* 0xffff000005108812 */ /* 0x000fe400078ec0ff */
[----:B------:R-:W-:Y:S01]  /*4300*/  @!P0 LOP3.LUT R5, R2, 0xffff0000, RZ, 0xc0, !PT ;  /* 0xffff000002058812 */ /* 0x000fe200078ec0ff */
[-C--:B------:R-:W-:Y:S01]  /*4310*/  @!P0 FMUL.FTZ R2, R3, R7.reuse ;  /* 0x0000000703028220 */ /* 0x080fe20000410000 */
[----:B------:R-:W-:Y:S01]  /*4320*/  @!P0 SHF.L.U32 R17, R13, 0x10, RZ ;  /* 0x000000100d118819 */ /* 0x000fe200000006ff */
        /* <DEDUP_REMOVED lines=10> */
[C---:B------:R-:W-:Y:S01]  /*43d0*/  @!P0 LOP3.LUT R5, R15.reuse, 0xffff0000, RZ, 0xc0, !PT ;  /* 0xffff00000f058812 */ /* 0x040fe200078ec0ff */
        /* <DEDUP_REMOVED lines=20> */
.L_x_1736:
[----:B------:R-:W-:Y:S05]  /*4520*/  BSYNC B0 ;  /* 0x0000000000007941 */ /* 0x000fea0003800000 */
.L_x_1735:
        /* <DEDUP_REMOVED lines=10> */
[--C-:B------:R-:W-:Y:S02]  /*45d0*/  @!P0 SHF.R.U64 R2, R18, 0x10, R19.reuse ;  /* 0x0000001012028819 */ /* 0x100fe40000001213 */
[----:B------:R-:W-:Y:S02]  /*45e0*/  @!P0 SHF.R.U32.HI R3, RZ, 0x10, R19 ;  /* 0x00000010ff038819 */ /* 0x000fe40000011613 */
[----:B------:R-:W-:Y:S02]  /*45f0*/  @!P0 PRMT R5, R49, 0x5410, R5 ;  /* 0x0000541031058816 */ /* 0x000fe40000000005 */
[C---:B------:R-:W-:Y:S02]  /*4600*/  @!P0 PRMT R2, R26.reuse, 0x5432, R2 ;  /* 0x000054321a028816 */ /* 0x040fe40000000002 */
[----:B------:R-:W-:Y:S01]  /*4610*/  @!P0 SHF.R.U32.HI R4, RZ, 0x10, R43 ;  /* 0x00000010ff048819 */ /* 0x000fe2000001162b */
[----:B------:R-:W-:Y:S01]  /*4620*/  @!P0 IMAD.U32 R8, R5, 0x10000, RZ ;  /* 0x0001000005088824 */ /* 0x000fe200078e00ff */
[----:B------:R-:W-:Y:S01]  /*4630*/  @!P0 PRMT R6, R26, 0x5410, R3 ;  /* 0x000054101a068816 */ /* 0x000fe20000000003 */
[C---:B------:R-:W-:Y:S01]  /*4640*/  @!P0 IMAD.U32 R7, R2.reuse, 0x10000, RZ ;  /* 0x0001000002078824 */ /* 0x040fe200078e00ff */
[----:B------:R-:W-:Y:S02]  /*4650*/  @!P0 PRMT R18, R49, 0x5432, R4 ;  /* 0x0000543231128816 */ /* 0x000fe40000000004 */
        /* <DEDUP_REMOVED lines=24> */
[-C--:B------:R-:W-:Y:S02]  /*47e0*/  @!P0 FMUL.FTZ R5, R5, R6.reuse ;  /* 0x0000000605058220 */ /* 0x080fe40000410000 */
        /* <DEDUP_REMOVED lines=14> */
.L_x_1738:
[----:B------:R-:W-:Y:S05]  /*48d0*/  BSYNC B0 ;  /* 0x0000000000007941 */ /* 0x000fea0003800000 */
.L_x_1737:
        /* <DEDUP_REMOVED lines=13> */
[----:B------:R-:W-:Y:S02]  /*49b0*/  @!P0 PRMT R2, R27, 0x5432, R2 ;  /* 0x000054321b028816 */ /* 0x000fe40000000002 */
[----:B------:R-:W-:Y:S01]  /*49c0*/  @!P0 SHF.R.U32.HI R4, RZ, 0x10, R45 ;  /* 0x00000010ff048819 */ /* 0x000fe2000001162d */
[----:B------:R-:W-:Y:S01]  /*49d0*/  @!P0 IMAD.U32 R8, R5, 0x10000, RZ ;  /* 0x0001000005088824 */ /* 0x000fe200078e00ff */
[----:B------:R-:W-:Y:S01]  /*49e0*/  @!P0 PRMT R6, R27, 0x5410, R3 ;  /* 0x000054101b068816 */ /* 0x000fe20000000003 */
[----:B------:R-:W-:Y:S01]  /*49f0*/  @!P0 IMAD.U32 R7, R2, 0x10000, RZ ;  /* 0x0001000002078824 */ /* 0x000fe200078e00ff */
        /* <DEDUP_REMOVED lines=40> */
.L_x_1740:
[----:B------:R-:W-:Y:S05]  /*4c80*/  BSYNC B0 ;  /* 0x0000000000007941 */ /* 0x000fea0003800000 */
.L_x_1739:
        /* <DEDUP_REMOVED lines=56> */
[----:B------:R1:W-:Y:S01]  /*5010*/  ST.E.128 [R24.64], R12 ;  /* 0x0000000c18007985 */ /* 0x0003e2000c101d08 */
[----:B------:R-:W-:-:S05]  /*5020*/  BRA `(.L_x_1730) ;  /* 0x0000207000007947 */ /* 0x000fca0003800000 */
.L_x_1727:
[----:B------:R-:W-:Y:S01]  /*5030*/  ISETP.GE.AND P1, PT, R207, R67, PT ;  /* 0x00000043cf00720c */ /* 0x000fe20003f26270 */
[----:B------:R-:W-:Y:S01]  /*5040*/  BSSY B0, `(.L_x_1741) ;  /* 0x000002e000007945 */ /* 0x000fe20003800000 */
[----:B------:R-:W-:Y:S01]  /*5050*/  CS2R R26, SRZ ;  /* 0x00000000001a7805 */ /* 0x000fe2000001ff00 */
[----:B------:R-:W-:Y:S01]  /*5060*/  CS2R R24, SRZ ;  /* 0x0000000000187805 */ /* 0x000fe2000001ff00 */
[----:B------:R-:W-:Y:S01]  /*5070*/  CS2R R18, SRZ ;  /* 0x0000000000127805 */ /* 0x000fe2000001ff00 */
[----:B------:R-:W-:Y:S01]  /*5080*/  CS2R R16, SRZ ;  /* 0x0000000000107805 */ /* 0x000fe2000001ff00 */
[----:B-1----:R-:W-:Y:S01]  /*5090*/  CS2R R6, SRZ ;  /* 0x0000000000067805 */ /* 0x002fe2000001ff00 */
        /* <DEDUP_REMOVED lines=40> */
.L_x_1742:
[----:B------:R-:W-:Y:S05]  /*5320*/  BSYNC B0 ;  /* 0x0000000000007941 */ /* 0x000fea0003800000 */
.L_x_1741:
[----:B------:R2:W3:Y:S04]  /*5330*/  SHFL.IDX PT, R61, R35, RZ, 0x1c1f ;  /* 0x001c1fff233d7589 */ /* 0x0004e800000e0000 */
[----:B------:R2:W4:Y:S01]  /*5340*/  SHFL.IDX PT, R60, R37, RZ, 0x1c1f ;  /* 0x001c1fff253c7589 */ /* 0x00052200000e0000 */
[----:B------:R-:W-:-:S05]  /*5350*/  @P1 BRA `(.L_x_1730) ;  /* 0x00001d4000001947 */ /* 0x000fca0003800000 */
[----:B-1---5:R-:W-:Y:S01]  /*5360*/  MOV R2, R25 ;  /* 0x0000001900027202 */ /* 0x022fe20000000f00 */
[----:B------:R-:W-:Y:S01]  /*5370*/  IMAD.MOV.U32 R9, RZ, RZ, R26 ;  /* 0x000000ffff097224 */ /* 0x000fe200078e001a */
[----:B------:R-:W-:Y:S01]  /*5380*/  ISETP.GE.AND P0, PT, R104, c[0x0][0x1d4], PT ;  /* 0x0000750068007a0c */ /* 0x000fe20003f06270 */
[----:B------:R-:W-:Y:S01]  /*5390*/  IMAD.MOV.U32 R8, RZ, RZ, R27 ;  /* 0x000000ffff087224 */ /* 0x000fe200078e001b */
[----:B------:R-:W-:Y:S01]  /*53a0*/  IADD3 R119, -R122, c[0x0][0x1d4], RZ ;  /* 0x000075007a777a10 */ /* 0x000fe20007ffe1ff */
[----:B------:R-:W-:Y:S01]  /*53b0*/  IMAD.MOV.U32 R3, RZ, RZ, R24 ;  /* 0x000000ffff037224 */ /* 0x000fe200078e0018 */
[----:B------:R-:W-:Y:S01]  /*53c0*/  BSSY B0, `(.L_x_1743) ;  /* 0x0000099000007945 */ /* 0x000fe20003800000 */
[----:B------:R-:W-:Y:S01]  /*53d0*/  IMAD R59, R34, 0x3000, RZ ;  /* 0x00003000223b7824 */ /* 0x000fe200078e02ff */
        /* <DEDUP_REMOVED lines=18> */
[----:B------:R-:W-:Y:S02]  /*5500*/  PRMT R56, R9, 0x5410, R8 ;  /* 0x0000541009387816 */ /* 0x000fe40000000008 */
[----:B------:R-:W-:Y:S01]  /*5510*/  PRMT R55, R3, 0x5410, R2 ;  /* 0x0000541003377816 */ /* 0x000fe20000000002 */
[----:B------:R-:W-:-:S05]  /*5520*/  @P0 BRA `(.L_x_1744) ;  /* 0x0000082000000947 */ /* 0x000fca0003800000 */
[----:B------:R-:W-:Y:S01]  /*5530*/  LOP3.LUT P2, RZ, R198, 0x1, RZ, 0xc0, !PT ;  /* 0x00000001c6ff7812 */ /* 0x000fe2000784c0ff */
[----:B------:R-:W-:Y:S01]  /*5540*/  IMAD.MOV.U32 R53, RZ, RZ, R15 ;  /* 0x000000ffff357224 */ /* 0x000fe200078e000f */
[----:B------:R-:W-:Y:S01]  /*5550*/  ISETP.GE.AND P0, PT, R104, c[0x0][0x27c], PT ;  /* 0x00009f0068007a0c */ /* 0x000fe20003f06270 */
[----:B------:R-:W-:Y:S01]  /*5560*/  IMAD.MOV.U32 R21, RZ, RZ, R12 ;  /* 0x000000ffff157224 */ /* 0x000fe200078e000c */
[----:B------:R-:W-:Y:S01]  /*5570*/  SEL R2, R122, R119, !P2 ;  /* 0x000000777a027207 */ /* 0x000fe20005000000 */
[----:B--2---:R-:W-:Y:S02]  /*5580*/  IMAD.MOV.U32 R35, RZ, RZ, R14 ;  /* 0x000000ffff237224 */ /* 0x004fe400078e000e */
        /* <DEDUP_REMOVED lines=10> */
[----:B------:R-:W-:Y:S02]  /*5630*/  LEA.HI R3, R3, R2, RZ, 0x3 ;  /* 0x0000000203037211 */ /* 0x000fe400078f18ff */
[----:B------:R-:W-:Y:S02]  /*5640*/  @!P0 SHF.R.U32.HI R52, RZ, 0x10, R15 ;  /* 0x00000010ff348819 */ /* 0x000fe4000001160f */
[----:B------:R-:W-:Y:S01]  /*5650*/  @!P0 PRMT R54, R21, 0x5410, R12 ;  /* 0x0000541015368816 */ /* 0x000fe2000000000c */
[----:B------:R-:W-:Y:S01]  /*5660*/  IMAD.SHL.U32 R3, R3, 0x200, RZ ;  /* 0x0000020003037824 */ /* 0x000fe200078e00ff */
[----:B------:R-:W-:Y:S02]  /*5670*/  LOP3.LUT R8, R209, 0x38, R62, 0xf8, !PT ;  /* 0x00000038d1087812 */ /* 0x000fe400078ef83e */
[----:B------:R-:W-:Y:S02]  /*5680*/  MOV R2, R4 ;  /* 0x0000000400027202 */ /* 0x000fe40000000f00 */
[----:B------:R-:W-:Y:S02]  /*5690*/  LOP3.LUT R13, R8, R147, RZ, 0x3c, !PT ;  /* 0x00000093080d7212 */ /* 0x000fe400078e3cff */
[----:B------:R-:W-:Y:S02]  /*56a0*/  LOP3.LUT R9, R3, 0x7ffff000, RZ, 0xc0, !PT ;  /* 0x7ffff00003097812 */ /* 0x000fe400078ec0ff */
[----:B------:R-:W-:Y:S02]  /*56b0*/  @!P0 SHF.R.U64 R3, R4, 0x10, R5 ;  /* 0x0000001004038819 */ /* 0x000fe40000001205 */
[----:B------:R-:W-:Y:S01]  /*56c0*/  IADD3 R4, R13, R9, R148 ;  /* 0x000000090d047210 */ /* 0x000fe20007ffe094 */
[----:B------:R-:W-:Y:S01]  /*56d0*/  IMAD.MOV.U32 R9, RZ, RZ, R7 ;  /* 0x000000ffff097224 */ /* 0x000fe200078e0007 */
[----:B------:R-:W-:Y:S02]  /*56e0*/  IADD3 R13, R117, R59, RZ ;  /* 0x0000003b750d7210 */ /* 0x000fe40007ffe0ff */
[----:B------:R-:W-:Y:S01]  /*56f0*/  @!P0 SHF.R.U32.HI R8, RZ, 0x10, R5 ;  /* 0x00000010ff088819 */ /* 0x000fe20000011605 */
[----:B------:R-:W-:Y:S01]  /*5700*/  IMAD.IADD R4, R59, 0x1, R4 ;  /* 0x000000013b047824 */ /* 0x000fe200078e0204 */
[----:B------:R-:W-:Y:S01]  /*5710*/  @!P0 PRMT R38, R39, 0x5410, R38 ;  /* 0x0000541027268816 */ /* 0x000fe20000000026 */
[----:B------:R-:W-:Y:S01]  /*5720*/  IMAD.MOV.U32 R5, RZ, RZ, R6 ;  /* 0x000000ffff057224 */ /* 0x000fe200078e0006 */
[--C-:B------:R-:W-:Y:S02]  /*5730*/  @!P0 SHF.R.U64 R6, R6, 0x10, R7.reuse ;  /* 0x0000001006068819 */ /* 0x100fe40000001207 */
[----:B------:R-:W-:Y:S02]  /*5740*/  SHF.L.U32 R14, R4, 0x1, RZ ;  /* 0x00000001040e7819 */ /* 0x000fe400000006ff */
[----:B------:R-:W-:Y:S02]  /*5750*/  @!P0 SHF.R.U32.HI R4, RZ, 0x10, R7 ;  /* 0x00000010ff048819 */ /* 0x000fe40000011607 */
[----:B------:R-:W-:Y:S01]  /*5760*/  @!P0 PRMT R7, R2, 0x5410, R3 ;  /* 0x0000541002078816 */ /* 0x000fe20000000003 */
[----:B------:R-:W-:Y:S01]  /*5770*/  IMAD.SHL.U32 R2, R13, 0x2, RZ ;  /* 0x000000020d027824 */ /* 0x000fe200078e00ff */
[----:B------:R-:W-:Y:S01]  /*5780*/  @!P0 PRMT R8, R20, 0x5410, R8 ;  /* 0x0000541014088816 */ /* 0x000fe20000000008 */
[----:B------:R-:W1:Y:S01]  /*5790*/  LDS.128 R12, [R14+0xc100] ;  /* 0x00c100000e0c7984 */ /* 0x000e620000000c00 */
[----:B------:R-:W-:Y:S02]  /*57a0*/  @!P0 SHF.L.U32 R3, R7, 0x10, RZ ;  /* 0x0000001007038819 */ /* 0x000fe400000006ff */
[----:B------:R-:W-:Y:S01]  /*57b0*/  @!P0 PRMT R20, R5, 0x5410, R6 ;  /* 0x0000541005148816 */ /* 0x000fe20000000006 */
[----:B------:R-:W-:Y:S01]  /*57c0*/  @!P0 IMAD.U32 R5, R54, 0x10000, RZ ;  /* 0x0001000036058824 */ /* 0x000fe200078e00ff */
[----:B------:R-:W-:Y:S02]  /*57d0*/  @!P0 PRMT R21, R9, 0x5410, R4 ;  /* 0x0000541009158816 */ /* 0x000fe40000000004 */
[----:B------:R-:W-:Y:S01]  /*57e0*/  @!P0 PRMT R35, R35, 0x5410, R37 ;  /* 0x0000541023238816 */ /* 0x000fe20000000025 */
[----:B------:R1:W2:Y:S01]  /*57f0*/  LDS.128 R40, [R2+0xc100] ;  /* 0x00c1000002287984 */ /* 0x0002a20000000c00 */
[----:B------:R-:W-:Y:S01]  /*5800*/  @!P0 PRMT R37, R53, 0x5410, R52 ;  /* 0x0000541035258816 */ /* 0x000fe20000000034 */
[----:B-1----:R-:W-:Y:S04]  /*5810*/  @!P0 IMAD.U32 R2, R12, 0x10000, RZ ;  /* 0x000100000c028824 */ /* 0x002fe800078e00ff */
[C---:B------:R-:W-:Y:S02]  /*5820*/  @!P0 FMUL.FTZ R6, R2.reuse, R5 ;  /* 0x0000000502068220 */ /* 0x040fe40000410000 */
[-C--:B------:R-:W-:Y:S02]  /*5830*/  @!P0 FMUL.FTZ R2, R2, R3.reuse ;  /* 0x0000000302028220 */ /* 0x080fe40000410000 */
[----:B--2---:R-:W-:Y:S04]  /*5840*/  @!P0 IMAD.U32 R4, R40, 0x10000, RZ ;  /* 0x0001000028048824 */ /* 0x004fe800078e00ff */
        /* <DEDUP_REMOVED lines=8> */
[----:B------:R-:W-:Y:S02]  /*58d0*/  @!P0 FFMA.FTZ R7, R6, R4, -R7 ;  /* 0x0000000406078223 */ /* 0x000fe40000010807 */
[----:B------:R-:W-:Y:S01]  /*58e0*/  @!P0 FFMA.FTZ R3, R5, R6, R3 ;  /* 0x0000000605038223 */ /* 0x000fe20000010003 */
[----:B------:R-:W-:Y:S01]  /*58f0*/  @!P0 SHF.L.U32 R5, R8, 0x10, RZ ;  /* 0x0000001008058819 */ /* 0x000fe200000006ff */
[----:B------:R-:W-:Y:S01]  /*5900*/  @!P0 IMAD.U32 R6, R38, 0x10000, RZ ;  /* 0x0001000026068824 */ /* 0x000fe200078e00ff */
[----:B------:R-:W-:Y:S01]  /*5910*/  @!P0 F2FP.BF16.PACK_AB R9, R7, R9 ;  /* 0x000000090709823e */ /* 0x000fe200000010ff */
        /* <DEDUP_REMOVED lines=10> */
[----:B------:R-:W-:Y:S01]  /*59c0*/  @!P0 IMAD.U32 R9, R42, 0x10000, RZ ;  /* 0x000100002a098824 */ /* 0x000fe200078e00ff */
[----:B------:R-:W-:Y:S01]  /*59d0*/  @!P0 LOP3.LUT R8, R41, 0xffff0000, RZ, 0xc0, !PT ;  /* 0xffff000029088812 */ /* 0x000fe200078ec0ff */
[C---:B------:R-:W-:Y:S02]  /*59e0*/  @!P0 FMUL.FTZ R38, R5.reuse, R7 ;  /* 0x0000000705268220 */ /* 0x040fe40000410000 */
[-C--:B------:R-:W-:Y:S02]  /*59f0*/  @!P0 FMUL.FTZ R5, R5, R6.reuse ;  /* 0x0000000605058220 */ /* 0x080fe40000410000 */
[----:B------:R-:W-:Y:S02]  /*5a00*/  @!P0 FFMA.FTZ R38, R8, R6, -R38 ;  /* 0x0000000608268223 */ /* 0x000fe40000010826 */
[----:B------:R-:W-:Y:S01]  /*5a10*/  @!P0 FFMA.FTZ R5, R7, R8, R5 ;  /* 0x0000000807058223 */ /* 0x000fe20000010005 */
[----:B------:R-:W-:Y:S01]  /*5a20*/  @!P0 SHF.L.U32 R8, R35, 0x10, RZ ;  /* 0x0000001023088819 */ /* 0x000fe200000006ff */
[----:B------:R-:W-:Y:S01]  /*5a30*/  @!P0 IMAD.U32 R7, R20, 0x10000, RZ ;  /* 0x0001000014078824 */ /* 0x000fe200078e00ff */
[----:B------:R-:W-:Y:S02]  /*5a40*/  @!P0 F2FP.BF16.PACK_AB R6, R38, R39 ;  /* 0x000000272606823e */ /* 0x000fe400000010ff */
[----:B------:R-:W-:Y:S03]  /*5a50*/  @!P0 F2FP.BF16.PACK_AB R4, R5, R4 ;  /* 0x000000040504823e */ /* 0x000fe600000010ff */
[----:B------:R-:W-:Y:S02]  /*5a60*/  @!P0 IMAD.MOV.U32 R41, RZ, RZ, R6 ;  /* 0x000000ffff298224 */ /* 0x000fe400078e0006 */
[----:B------:R-:W-:Y:S02]  /*5a70*/  @!P0 IMAD.U32 R6, R14, 0x10000, RZ ;  /* 0x000100000e068824 */ /* 0x000fe400078e00ff */
[----:B------:R-:W-:Y:S02]  /*5a80*/  @!P0 IMAD.MOV.U32 R13, RZ, RZ, R4 ;  /* 0x000000ffff0d8224 */ /* 0x000fe400078e0004 */
        /* <DEDUP_REMOVED lines=16> */
[----:B------:R-:W-:Y:S01]  /*5b90*/  @!P0 IMAD.U32 R35, R43, 0x10000, RZ ;  /* 0x000100002b238824 */ /* 0x000fe200078e00ff */
[----:B------:R-:W-:Y:S01]  /*5ba0*/  @!P0 MOV R42, R38 ;  /* 0x00000026002a8202 */ /* 0x000fe20000000f00 */
        /* <DEDUP_REMOVED lines=16> */
[----:B------:R-:W-:Y:S02]  /*5cb0*/  @!P0 F2FP.BF16.PACK_AB R2, R9, R8 ;  /* 0x000000080902823e */ /* 0x000fe400000010ff */
[----:B------:R-:W-:Y:S01]  /*5cc0*/  @!P0 MOV R14, R3 ;  /* 0x00000003000e8202 */ /* 0x000fe20000000f00 */
        /* <DEDUP_REMOVED lines=8> */
.L_x_1744:
[----:B------:R-:W-:Y:S05]  /*5d50*/  BSYNC B0 ;  /* 0x0000000000007941 */ /* 0x000fea0003800000 */
.L_x_1743:
[----:B------:R-:W-:Y:S01]  /*5d60*/  ISETP.GE.AND P0, PT, R30, c[0x0][0x1d4], PT ;  /* 0x000075001e007a0c */ /* 0x000fe20003f06270 */
[----:B------:R-:W-:Y:S01]  /*5d70*/  @!UPT UIADD3 URZ, URZ, URZ, URZ ;  /* 0x0000003f3f3ff290 */ /* 0x000fe2000fffe03f */
[----:B------:R-:W-:Y:S11]  /*5d80*/  BSSY B0, `(.L_x_1745) ;  /* 0x000007c000007945 */ /* 0x000ff60003800000 */
[----:B------:R-:W-:-:S05]  /*5d90*/  @P0 BRA `(.L_x_1746) ;  /* 0x000007a000000947 */ /* 0x000fca0003800000 */
[----:B------:R-:W-:Y:S02]  /*5da0*/  LOP3.LUT P1, RZ, R198, 0x2, RZ, 0xc0, !PT ;  /* 0x00000002c6ff7812 */ /* 0x000fe4000782c0ff */
[----:B------:R-:W-:Y:S02]  /*5db0*/  ISETP.GE.AND P0, PT, R30, c[0x0][0x27c], PT ;  /* 0x00009f001e007a0c */ /* 0x000fe40003f06270 */
[----:B-1----:R-:W-:Y:S04]  /*5dc0*/  SEL R2, R122, R119, !P1 ;  /* 0x000000777a027207 */ /* 0x002fe80004800000 */
[----:B------:R-:W-:Y:S04]  /*5dd0*/  SHF.R.S32.HI R3, RZ, 0x1f, R2 ;  /* 0x0000001fff037819 */ /* 0x000fe80000011402 */
[----:B------:R-:W-:Y:S03]  /*5de0*/  LEA.HI R2, R3, R2, RZ, 0x4 ;  /* 0x0000000203027211 */ /* 0x000fe600078f20ff */
[----:B------:R-:W-:Y:S02]  /*5df0*/  @!P0 SHF.R.U64 R6, R44, 0x10, R45 ;  /* 0x000000102c068819 */ /* 0x000fe4000000122d */
[----:B------:R-:W-:Y:S02]  /*5e00*/  LEA.HI.SX32 R2, R2, R101, 0x1c ;  /* 0x0000006502027211 */ /* 0x000fe400078fe2ff */
[----:B------:R-:W-:Y:S02]  /*5e10*/  @!P0 SHF.R.U64 R4, R16, 0x10, R17 ;  /* 0x0000001010048819 */ /* 0x000fe40000001211 */
[----:B------:R-:W-:Y:S01]  /*5e20*/  SHF.R.S32.HI R3, RZ, 0x1f, R2 ;  /* 0x0000001fff037819 */ /* 0x000fe20000011402 */
[----:B--2---:R-:W-:Y:S01]  /*5e30*/  IMAD.SHL.U32 R35, R2, 0x8, RZ ;  /* 0x0000000802237824 */ /* 0x004fe200078e00ff */
[----:B------:R-:W-:Y:S02]  /*5e40*/  @!P0 SHF.R.U32.HI R8, RZ, 0x10, R45 ;  /* 0x00000010ff088819 */ /* 0x000fe4000001162d */
[----:B------:R-:W-:Y:S02]  /*5e50*/  LEA.HI R2, R3, R2, RZ, 0x3 ;  /* 0x0000000203027211 */ /* 0x000fe400078f18ff */
[----:B------:R-:W-:Y:S02]  /*5e60*/  @!P0 SHF.R.U64 R5, R18, 0x10, R19 ;  /* 0x0000001012058819 */ /* 0x000fe40000001213 */
[----:B------:R-:W-:Y:S01]  /*5e70*/  @!P0 PRMT R18, R55, 0x5410, R6 ;  /* 0x0000541037128816 */ /* 0x000fe20000000006 */
[----:B------:R-:W-:Y:S01]  /*5e80*/  IMAD.SHL.U32 R2, R2, 0x200, RZ ;  /* 0x0000020002027824 */ /* 0x000fe200078e00ff */
[----:B------:R-:W-:Y:S02]  /*5e90*/  LOP3.LUT R3, R209, 0x38, R35, 0xf8, !PT ;  /* 0x00000038d1037812 */ /* 0x000fe400078ef823 */
[----:B------:R-:W-:Y:S02]  /*5ea0*/  @!P0 PRMT R4, R22, 0x5432, R4 ;  /* 0x0000543216048816 */ /* 0x000fe40000000004 */
[----:B------:R-:W-:Y:S02]  /*5eb0*/  LOP3.LUT R3, R3, R147, RZ, 0x3c, !PT ;  /* 0x0000009303037212 */ /* 0x000fe400078e3cff */
[----:B------:R-:W-:Y:S02]  /*5ec0*/  LOP3.LUT R2, R2, 0x7ffff000, RZ, 0xc0, !PT ;  /* 0x7ffff00002027812 */ /* 0x000fe400078ec0ff */
[----:B------:R-:W-:Y:S02]  /*5ed0*/  @!P0 SHF.R.U32.HI R7, RZ, 0x10, R47 ;  /* 0x00000010ff078819 */ /* 0x000fe4000001162f */
[----:B------:R-:W-:Y:S01]  /*5ee0*/  IADD3 R2, R3, R2, R148 ;  /* 0x0000000203027210 */ /* 0x000fe20007ffe094 */
[----:B------:R-:W-:Y:S01]  /*5ef0*/  IMAD.IADD R3, R116, 0x1, R59 ;  /* 0x0000000174037824 */ /* 0x000fe200078e023b */
[----:B------:R-:W-:Y:S02]  /*5f00*/  @!P0 SHF.R.U64 R9, R46, 0x10, R47 ;  /* 0x000000102e098819 */ /* 0x000fe4000000122f */
[C---:B------:R-:W-:Y:S01]  /*5f10*/  @!P0 PRMT R20, R56.reuse, 0x5432, R7 ;  /* 0x0000543238148816 */ /* 0x040fe20000000007 */
[----:B------:R-:W-:Y:S01]  /*5f20*/  IMAD.IADD R2, R59, 0x1, R2 ;  /* 0x000000013b027824 */ /* 0x000fe200078e0202 */
[----:B------:R-:W-:Y:S01]  /*5f30*/  @!P0 PRMT R21, R56, 0x5410, R9 ;  /* 0x0000541038158816 */ /* 0x000fe20000000009 */
[----:B------:R-:W-:Y:S01]  /*5f40*/  IMAD.SHL.U32 R3, R3, 0x2, RZ ;  /* 0x0000000203037824 */ /* 0x000fe200078e00ff */
[----:B------:R-:W-:Y:S01]  /*5f50*/  @!P0 PRMT R16, R23, 0x5410, R5 ;  /* 0x0000541017108816 */ /* 0x000fe20000000005 */
[----:B------:R-:W-:Y:S01]  /*5f60*/  IMAD.SHL.U32 R2, R2, 0x2, RZ ;  /* 0x0000000202027824 */ /* 0x000fe200078e00ff */
[C---:B------:R-:W-:Y:S01]  /*5f70*/  @!P0 LOP3.LUT R5, R4.reuse, 0xffff0000, RZ, 0xc0, !PT ;  /* 0xffff000004058812 */ /* 0x040fe200078ec0ff */
[----:B------:R-:W-:Y:S01]  /*5f80*/  @!P0 IMAD.U32 R7, R4, 0x10000, RZ ;  /* 0x0001000004078824 */ /* 0x000fe200078e00ff */
[----:B------:R1:W2:Y:S08]  /*5f90*/  LDS.128 R40, [R3+0xc100] ;  /* 0x00c1000003287984 */ /* 0x0002b00000000c00 */
[----:B------:R5:W4:Y:S01]  /*5fa0*/  LDS.128 R12, [R2+0xc100] ;  /* 0x00c10000020c7984 */ /* 0x000b220000000c00 */
[----:B-1----:R-:W-:Y:S02]  /*5fb0*/  @!P0 SHF.R.U32.HI R3, RZ, 0x10, R19 ;  /* 0x00000010ff038819 */ /* 0x002fe40000011613 */
[----:B------:R-:W-:Y:S02]  /*5fc0*/  @!P0 PRMT R19, R55, 0x5432, R8 ;  /* 0x0000543237138816 */ /* 0x000fe40000000008 */
[C---:B------:R-:W-:Y:S02]  /*5fd0*/  @!P0 SHF.L.U32 R8, R18.reuse, 0x10, RZ ;  /* 0x0000001012088819 */ /* 0x040fe400000006ff */
[----:B------:R-:W-:Y:S02]  /*5fe0*/  @!P0 PRMT R9, R23, 0x5432, R3 ;  /* 0x0000543217098816 */ /* 0x000fe40000000003 */
[----:B-----5:R-:W-:Y:S02]  /*5ff0*/  @!P0 SHF.R.U32.HI R2, RZ, 0x10, R17 ;  /* 0x00000010ff028819 */ /* 0x020fe40000011611 */
[----:B------:R-:W-:Y:S02]  /*6000*/  @!P0 LOP3.LUT R18, R18, 0xffff0000, RZ, 0xc0, !PT ;  /* 0xffff000012128812 */ /* 0x000fe400078ec0ff */
[----:B------:R-:W-:Y:S01]  /*6010*/  @!P0 PRMT R6, R22, 0x5410, R2 ;  /* 0x0000541016068816 */ /* 0x000fe20000000002 */
[----:B--2---:R-:W-:Y:S02]  /*6020*/  @!P0 IMAD.U32 R17, R40, 0x10000, RZ ;  /* 0x0001000028118824 */ /* 0x004fe400078e00ff */
[C---:B----4-:R-:W-:Y:S01]  /*6030*/  @!P0 IMAD.U32 R2, R12.reuse, 0x10000, RZ ;  /* 0x000100000c028824 */ /* 0x050fe200078e00ff */
[----:B------:R-:W-:Y:S02]  /*6040*/  @!P0 LOP3.LUT R3, R12, 0xffff0000, RZ, 0xc0, !PT ;  /* 0xffff00000c038812 */ /* 0x000fe400078ec0ff */
[----:B------:R-:W-:Y:S01]  /*6050*/  @!P0 SHF.L.U32 R4, R13, 0x10, RZ ;  /* 0x000000100d048819 */ /* 0x000fe200000006ff */
[C---:B------:R-:W-:Y:S02]  /*6060*/  @!P0 FMUL.FTZ R22, R2.reuse, R8 ;  /* 0x0000000802168220 */ /* 0x040fe40000410000 */
[-C--:B------:R-:W-:Y:S02]  /*6070*/  @!P0 FMUL.FTZ R2, R2, R7.reuse ;  /* 0x0000000702028220 */ /* 0x080fe40000410000 */
[----:B------:R-:W-:Y:S01]  /*6080*/  @!P0 FFMA.FTZ R37, R17, R7, -R22 ;  /* 0x0000000711258223 */ /* 0x000fe20000010816 */
[----:B------:R-:W-:Y:S01]  /*6090*/  @!P0 LOP3.LUT R7, R40, 0xffff0000, RZ, 0xc0, !PT ;  /* 0xffff000028078812 */ /* 0x000fe200078ec0ff */
[----:B------:R-:W-:Y:S02]  /*60a0*/  @!P0 FFMA.FTZ R2, R8, R17, R2 ;  /* 0x0000001108028223 */ /* 0x000fe40000010002 */
[C---:B------:R-:W-:Y:S02]  /*60b0*/  @!P0 FMUL.FTZ R17, R3.reuse, R18 ;  /* 0x0000001203118220 */ /* 0x040fe40000410000 */
[-C--:B------:R-:W-:Y:S02]  /*60c0*/  @!P0 FMUL.FTZ R3, R3, R5.reuse ;  /* 0x0000000503038220 */ /* 0x080fe40000410000 */
[----:B------:R-:W-:Y:S02]  /*60d0*/  @!P0 IMAD.U32 R8, R19, 0x10000, RZ ;  /* 0x0001000013088824 */ /* 0x000fe400078e00ff */
        /* <DEDUP_REMOVED lines=12> */
[----:B------:R-:W-:Y:S01]  /*61a0*/  @!P0 F2FP.BF16.PACK_AB R19, R23, R37 ;  /* 0x000000251713823e */ /* 0x000fe200000010ff */
[C---:B------:R-:W-:Y:S02]  /*61b0*/  @!P0 FMUL.FTZ R8, R5.reuse, R17 ;  /* 0x0000001105088220 */ /* 0x040fe40000410000 */
[-C--:B------:R-:W-:Y:S02]  /*61c0*/  @!P0 FMUL.FTZ R5, R5, R6.reuse ;  /* 0x0000000605058220 */ /* 0x080fe40000410000 */
[----:B------:R-:W-:Y:S02]  /*61d0*/  @!P0 FFMA.FTZ R8, R7, R6, -R8 ;  /* 0x0000000607088223 */ /* 0x000fe40000010808 */
[----:B------:R-:W-:Y:S02]  /*61e0*/  @!P0 IMAD.U32 R6, R14, 0x10000, RZ ;  /* 0x000100000e068824 */ /* 0x000fe400078e00ff */
[----:B------:R-:W-:Y:S01]  /*61f0*/  @!P0 FFMA.FTZ R5, R17, R7, R5 ;  /* 0x0000000711058223 */ /* 0x000fe20000010005 */
[----:B------:R-:W-:Y:S01]  /*6200*/  @!P0 F2FP.BF16.PACK_AB R22, R8, R18 ;  /* 0x000000120816823e */ /* 0x000fe200000010ff */
[----:B------:R-:W-:Y:S01]  /*6210*/  @!P0 IMAD.U32 R18, R21, 0x10000, RZ ;  /* 0x0001000015128824 */ /* 0x000fe200078e00ff */
[----:B------:R-:W-:Y:S01]  /*6220*/  @!P0 SHF.L.U32 R8, R16, 0x10, RZ ;  /* 0x0000001010088819 */ /* 0x000fe200000006ff */
[----:B------:R-:W-:Y:S01]  /*6230*/  @!P0 IMAD.MOV.U32 R40, RZ, RZ, R19 ;  /* 0x000000ffff288224 */ /* 0x000fe200078e0013 */
[----:B------:R-:W-:Y:S01]  /*6240*/  @!P0 SHF.L.U32 R7, R15, 0x10, RZ ;  /* 0x000000100f078819 */ /* 0x000fe200000006ff */
[----:B------:R-:W-:Y:S02]  /*6250*/  @!P0 IMAD.MOV.U32 R41, RZ, RZ, R22 ;  /* 0x000000ffff298224 */ /* 0x000fe400078e0016 */
[----:B------:R-:W-:Y:S02]  /*6260*/  @!P0 IMAD.U32 R17, R42, 0x10000, RZ ;  /* 0x000100002a118824 */ /* 0x000fe400078e00ff */
[C---:B------:R-:W-:Y:S02]  /*6270*/  @!P0 FMUL.FTZ R22, R6.reuse, R18 ;  /* 0x0000001206168220 */ /* 0x040fe40000410000 */
[-C--:B------:R-:W-:Y:S02]  /*6280*/  @!P0 FMUL.FTZ R6, R6, R8.reuse ;  /* 0x0000000806068220 */ /* 0x080fe40000410000 */
[----:B------:R-:W-:Y:S02]  /*6290*/  @!P0 IMAD.U32 R19, R20, 0x10000, RZ ;  /* 0x0001000014138824 */ /* 0x000fe400078e00ff */
[----:B------:R-:W-:Y:S02]  /*62a0*/  @!P0 FFMA.FTZ R22, R17, R8, -R22 ;  /* 0x0000000811168223 */ /* 0x000fe40000010816 */
[----:B------:R-:W-:Y:S02]  /*62b0*/  @!P0 FFMA.FTZ R6, R18, R17, R6 ;  /* 0x0000001112068223 */ /* 0x000fe40000010006 */
[----:B------:R-:W-:Y:S02]  /*62c0*/  @!P0 IMAD.U32 R8, R9, 0x10000, RZ ;  /* 0x0001000009088824 */ /* 0x000fe400078e00ff */
[----:B------:R-:W-:Y:S02]  /*62d0*/  @!P0 IMAD.U32 R17, R43, 0x10000, RZ ;  /* 0x000100002b118824 */ /* 0x000fe400078e00ff */
[C---:B------:R-:W-:Y:S02]  /*62e0*/  @!P0 FMUL.FTZ R18, R7.reuse, R19 ;  /* 0x0000001307128220 */ /* 0x040fe40000410000 */
[-C--:B------:R-:W-:Y:S02]  /*62f0*/  @!P0 FMUL.FTZ R7, R7, R8.reuse ;  /* 0x0000000807078220 */ /* 0x080fe40000410000 */
[----:B------:R-:W-:Y:S01]  /*6300*/  @!P0 FFMA.FTZ R37, R17, R8, -R18 ;  /* 0x0000000811258223 */ /* 0x000fe20000010812 */
[----:B------:R-:W-:Y:S02]  /*6310*/  @!P0 LOP3.LUT R18, R20, 0xffff0000, RZ, 0xc0, !PT ;  /* 0xffff000014128812 */ /* 0x000fe400078ec0ff */
[----:B------:R-:W-:Y:S02]  /*6320*/  @!P0 LOP3.LUT R8, R15, 0xffff0000, RZ, 0xc0, !PT ;  /* 0xffff00000f088812 */ /* 0x000fe400078ec0ff */
[----:B------:R-:W-:Y:S02]  /*6330*/  @!P0 F2FP.BF16.PACK_AB R20, R3, R2 ;  /* 0x000000020314823e */ /* 0x000fe400000010ff */
[----:B------:R-:W-:Y:S01]  /*6340*/  @!P0 LOP3.LUT R3, R9, 0xffff0000, RZ, 0xc0, !PT ;  /* 0xffff000009038812 */ /* 0x000fe200078ec0ff */
[----:B------:R-:W-:Y:S01]  /*6350*/  @!P0 FMUL.FTZ R2, R8, R18 ;  /* 0x0000001208028220 */ /* 0x000fe20000410000 */
[----:B------:R-:W-:Y:S01]  /*6360*/  @!P0 LOP3.LUT R9, R43, 0xffff0000, RZ, 0xc0, !PT ;  /* 0xffff00002b098812 */ /* 0x000fe200078ec0ff */
[----:B------:R-:W-:Y:S04]  /*6370*/  @!P0 IMAD.MOV.U32 R12, RZ, RZ, R20 ;  /* 0x000000ffff0c8224 */ /* 0x000fe800078e0014 */
[-C--:B------:R-:W-:Y:S01]  /*6380*/  @!P0 FFMA.FTZ R23, R9, R3.reuse, -R2 ;  /* 0x0000000309178223 */ /* 0x080fe20000010802 */
[----:B------:R-:W-:Y:S01]  /*6390*/  @!P0 LOP3.LUT R2, R14, 0xffff0000, RZ, 0xc0, !PT ;  /* 0xffff00000e028812 */ /* 0x000fe200078ec0ff */
[----:B------:R-:W-:Y:S01]  /*63a0*/  @!P0 FMUL.FTZ R3, R8, R3 ;  /* 0x0000000308038220 */ /* 0x000fe20000410000 */
[----:B------:R-:W-:Y:S02]  /*63b0*/  @!P0 F2FP.BF16.PACK_AB R8, R5, R4 ;  /* 0x000000040508823e */ /* 0x000fe400000010ff */
[----:B------:R-:W-:Y:S02]  /*63c0*/  @!P0 LOP3.LUT R5, R21, 0xffff0000, RZ, 0xc0, !PT ;  /* 0xffff000015058812 */ /* 0x000fe400078ec0ff */
[----:B------:R-:W-:Y:S01]  /*63d0*/  @!P0 LOP3.LUT R4, R16, 0xffff0000, RZ, 0xc0, !PT ;  /* 0xffff000010048812 */ /* 0x000fe200078ec0ff */
[----:B------:R-:W-:Y:S01]  /*63e0*/  @!P0 IMAD.MOV.U32 R13, RZ, RZ, R8 ;  /* 0x000000ffff0d8224 */ /* 0x000fe200078e0008 */
[----:B------:R-:W-:Y:S01]  /*63f0*/  @!P0 LOP3.LUT R8, R42, 0xffff0000, RZ, 0xc0, !PT ;  /* 0xffff00002a088812 */ /* 0x000fe200078ec0ff */
[C---:B------:R-:W-:Y:S02]  /*6400*/  @!P0 FMUL.FTZ R16, R2.reuse, R5 ;  /* 0x0000000502108220 */ /* 0x040fe40000410000 */
[-C--:B------:R-:W-:Y:S02]  /*6410*/  @!P0 FMUL.FTZ R2, R2, R4.reuse ;  /* 0x0000000402028220 */ /* 0x080fe40000410000 */
[----:B------:R-:W-:Y:S02]  /*6420*/  @!P0 FFMA.FTZ R16, R8, R4, -R16 ;  /* 0x0000000408108223 */ /* 0x000fe40000010810 */
[----:B------:R-:W-:Y:S01]  /*6430*/  @!P0 FFMA.FTZ R2, R5, R8, R2 ;  /* 0x0000000805028223 */ /* 0x000fe20000010002 */
[----:B------:R-:W-:Y:S01]  /*6440*/  @!P0 F2FP.BF16.PACK_AB R5, R23, R37 ;  /* 0x000000251705823e */ /* 0x000fe200000010ff */
[----:B------:R-:W-:Y:S01]  /*6450*/  @!P0 FFMA.FTZ R7, R19, R17, R7 ;  /* 0x0000001113078223 */ /* 0x000fe20000010007 */
[----:B------:R-:W-:Y:S01]  /*6460*/  @!P0 F2FP.BF16.PACK_AB R4, R16, R22 ;  /* 0x000000161004823e */ /* 0x000fe200000010ff */
[----:B------:R-:W-:Y:S01]  /*6470*/  @!P0 FFMA.FTZ R3, R18, R9, R3 ;  /* 0x0000000912038223 */ /* 0x000fe20000010003 */
[----:B------:R-:W-:Y:S01]  /*6480*/  @!P0 F2FP.BF16.PACK_AB R2, R2, R6 ;  /* 0x000000060202823e */ /* 0x000fe200000010ff */
[----:B------:R-:W-:Y:S01]  /*6490*/  @!P0 IMAD.MOV.U32 R43, RZ, RZ, R5 ;  /* 0x000000ffff2b8224 */ /* 0x000fe200078e0005 */
[----:B------:R-:W-:Y:S02]  /*64a0*/  @!P0 MOV R42, R4 ;  /* 0x00000004002a8202 */ /* 0x000fe40000000f00 */
[----:B------:R-:W-:Y:S01]  /*64b0*/  @!P0 F2FP.BF16.PACK_AB R3, R3, R7 ;  /* 0x000000070303823e */ /* 0x000fe200000010ff */
[----:B------:R-:W-:Y:S04]  /*64c0*/  @!P0 IMAD.MOV.U32 R14, RZ, RZ, R2 ;  /* 0x000000ffff0e8224 */ /* 0x000fe800078e0002 */
[----:B------:R-:W-:Y:S01]  /*64d0*/  @!P0 IMAD.MOV.U32 R15, RZ, RZ, R3 ;  /* 0x000000ffff0f8224 */ /* 0x000fe200078e0003 */
[C---:B------:R-:W-:Y:S04]  /*64e0*/  LEA R2, P0, R74.reuse, R60, 0x1 ;  /* 0x0000003c4a027211 */ /* 0x040fe800078008ff */
[----:B---3--:R-:W-:Y:S02]  /*64f0*/  LEA.HI.X R3, R74, R61, R97, 0x1, P0 ;  /* 0x0000003d4a037211 */ /* 0x008fe400000f0c61 */
[C---:B------:R-:W-:Y:S03]  /*6500*/  ISETP.GE.AND P0, PT, R35.reuse, c[0x0][0x1d4], PT ;  /* 0x0000750023007a0c */ /* 0x040fe60003f06270 */
[----:B------:R1:W-:Y:S10]  /*6510*/  ST.E.128 [R2.64], R40 ;  /* 0x0000002802007985 */ /* 0x0003f4000c101d08 */
[----:B------:R-:W-:Y:S05]  /*6520*/  @!P0 IMAD.WIDE R4, R35, 0x2, R60 ;  /* 0x0000000223048825 */ /* 0x000fea00078e023c */
[----:B------:R1:W-:Y:S02]  /*6530*/  @!P0 ST.E.128 [R4.64], R12 ;  /* 0x0000000c04008985 */ /* 0x0003e4000c101d08 */
.L_x_1746:
[----:B------:R-:W-:Y:S05]  /*6540*/  BSYNC B0 ;  /* 0x0000000000007941 */ /* 0x000fea0003800000 */
.L_x_1745:
[----:B------:R-:W-:Y:S11]  /*6550*/  ISETP.GE.AND P0, PT, R29, c[0x0][0x1d4], PT ;  /* 0x000075001d007a0c */ /* 0x000ff60003f06270 */
[----:B------:R-:W-:Y:S02]  /*6560*/  @!UPT UIADD3 URZ, URZ, URZ, URZ ;  /* 0x0000003f3f3ff290 */ /* 0x000fe4000fffe03f */
[----:B------:R-:W-:-:S05]  /*6570*/  @P0 BRA `(.L_x_1730) ;  /* 0x00000b2000000947 */ /* 0x000fca0003800000 */
[----:B------:R-:W-:Y:S02]  /*6580*/  LOP3.LUT P1, RZ, R198, 0x4, RZ, 0xc0, !PT ;  /* 0x00000004c6ff7812 */ /* 0x000fe4000782c0ff */
[C---:B----4-:R-:W-:Y:S02]  /*6590*/  LEA R52, P0, R71.reuse, R60, 0x1 ;  /* 0x0000003c47347211 */ /* 0x050fe400078008ff */
[----:B-1----:R-:W-:Y:S02]  /*65a0*/  SEL R2, R122, R119, !P1 ;  /* 0x000000777a027207 */ /* 0x002fe40004800000 */
[----:B---3--:R-:W-:Y:S02]  /*65b0*/  LEA.HI.X R53, R71, R61, R96, 0x1, P0 ;  /* 0x0000003d47357211 */ /* 0x008fe400000f0c60 */
[----:B------:R-:W-:Y:S02]  /*65c0*/  SHF.R.S32.HI R3, RZ, 0x1f, R2 ;  /* 0x0000001fff037819 */ /* 0x000fe40000011402 */
[----:B------:R-:W-:Y:S02]  /*65d0*/  ISETP.GE.AND P0, PT, R29, c[0x0][0x27c], PT ;  /* 0x00009f001d007a0c */ /* 0x000fe40003f06270 */
[----:B------:R-:W-:Y:S04]  /*65e0*/  LEA.HI R2, R3, R2, RZ, 0x4 ;  /* 0x0000000203027211 */ /* 0x000fe800078f20ff */
[----:B------:R-:W-:Y:S04]  /*65f0*/  LEA.HI.SX32 R2, R2, R99, 0x1c ;  /* 0x0000006302027211 */ /* 0x000fe800078fe2ff */
[----:B------:R-:W-:Y:S01]  /*6600*/  SHF.R.S32.HI R3, RZ, 0x1f, R2 ;  /* 0x0000001fff037819 */ /* 0x000fe20000011402 */
[----:B------:R-:W-:Y:S02]  /*6610*/  IMAD.SHL.U32 R38, R2, 0x8, RZ ;  /* 0x0000000802267824 */ /* 0x000fe400078e00ff */
[----:B------:R-:W-:Y:S02]  /*6620*/  @!P0 SHF.R.U32.HI R8, RZ, 0x10, R51 ;  /* 0x00000010ff088819 */ /* 0x000fe40000011633 */
        /* <DEDUP_REMOVED lines=8> */
[----:B------:R-:W-:Y:S01]  /*66b0*/  IADD3 R2, R3, R2, R148 ;  /* 0x0000000203027210 */ /* 0x000fe20007ffe094 */
[----:B------:R-:W-:Y:S01]  /*66c0*/  IMAD.IADD R3, R115, 0x1, R59 ;  /* 0x0000000173037824 */ /* 0x000fe200078e023b */
[----:B------:R-:W-:Y:S02]  /*66d0*/  @!P0 SHF.R.U64 R17, R50, 0x10, R51 ;  /* 0x0000001032118819 */ /* 0x000fe40000001233 */
[----:B------:R-:W-:Y:S01]  /*66e0*/  @!P0 SHF.R.U64 R5, R26, 0x10, R27 ;  /* 0x000000101a058819 */ /* 0x000fe2000000121b */
[----:B------:R-:W-:Y:S01]  /*66f0*/  IMAD.IADD R2, R59, 0x1, R2 ;  /* 0x000000013b027824 */ /* 0x000fe200078e0202 */
[----:B------:R-:W-:Y:S01]  /*6700*/  @!P0 PRMT R26, R58, 0x5432, R17 ;  /* 0x000054323a1a8816 */ /* 0x000fe20000000011 */
[----:B------:R-:W-:Y:S01]  /*6710*/  IMAD.SHL.U32 R3, R3, 0x2, RZ ;  /* 0x0000000203037824 */ /* 0x000fe200078e00ff */
[----:B------:R-:W-:Y:S01]  /*6720*/  @!P0 PRMT R17, R32, 0x5432, R5 ;  /* 0x0000543220118816 */ /* 0x000fe20000000005 */
[----:B------:R-:W-:Y:S01]  /*6730*/  IMAD.SHL.U32 R2, R2, 0x2, RZ ;  /* 0x0000000202027824 */ /* 0x000fe200078e00ff */
[----:B------:R-:W-:Y:S02]  /*6740*/  @!P0 SHF.R.U32.HI R4, RZ, 0x10, R27 ;  /* 0x00000010ff048819 */ /* 0x000fe4000001161b */
[----:B------:R1:W3:Y:S01]  /*6750*/  LDS.128 R40, [R3+0xc100] ;  /* 0x00c1000003287984 */ /* 0x0002e20000000c00 */
[----:B------:R-:W-:Y:S02]  /*6760*/  @!P0 PRMT R16, R57, 0x5432, R7 ;  /* 0x0000543239108816 */ /* 0x000fe40000000007 */
[C---:B------:R-:W-:Y:S02]  /*6770*/  @!P0 SHF.L.U32 R7, R18.reuse, 0x10, RZ ;  /* 0x0000001012078819 */ /* 0x040fe400000006ff */
[----:B------:R-:W-:Y:S01]  /*6780*/  @!P0 LOP3.LUT R18, R18, 0xffff0000, RZ, 0xc0, !PT ;  /* 0xffff000012128812 */ /* 0x000fe200078ec0ff */
[----:B------:R-:W-:Y:S01]  /*6790*/  @!P0 IMAD.U32 R20, R16, 0x10000, RZ ;  /* 0x0001000010148824 */ /* 0x000fe200078e00ff */
[----:B------:R-:W-:Y:S01]  /*67a0*/  @!P0 PRMT R9, R32, 0x5410, R4 ;  /* 0x0000541020098816 */ /* 0x000fe20000000004 */
[----:B------:R4:W5:Y:S01]  /*67b0*/  LDS.128 R12, [R2+0xc100] ;  /* 0x00c10000020c7984 */ /* 0x0009620000000c00 */
[----:B------:R-:W-:Y:S02]  /*67c0*/  @!P0 LOP3.LUT R22, R16, 0xffff0000, RZ, 0xc0, !PT ;  /* 0xffff000010168812 */ /* 0x000fe400078ec0ff */
[----:B------:R-:W-:Y:S02]  /*67d0*/  @!P0 SHF.L.U32 R16, R9, 0x10, RZ ;  /* 0x0000001009108819 */ /* 0x000fe400000006ff */
[----:B-1----:R-:W-:Y:S02]  /*67e0*/  @!P0 SHF.R.U64 R3, R24, 0x10, R25 ;  /* 0x0000001018038819 */ /* 0x002fe40000001219 */
[----:B------:R-:W-:Y:S02]  /*67f0*/  @!P0 PRMT R24, R58, 0x5410, R8 ;  /* 0x000054103a188816 */ /* 0x000fe40000000008 */
[----:B------:R-:W-:Y:S02]  /*6800*/  @!P0 PRMT R3, R31, 0x5432, R3 ;  /* 0x000054321f038816 */ /* 0x000fe40000000003 */
[C---:B------:R-:W-:Y:S01]  /*6810*/  @!P0 LOP3.LUT R32, R24.reuse, 0xffff0000, RZ, 0xc0, !PT ;  /* 0xffff000018208812 */ /* 0x040fe200078ec0ff */
[----:B------:R-:W-:Y:S01]  /*6820*/  @!P0 IMAD.U32 R27, R24, 0x10000, RZ ;  /* 0x00010000181b8824 */ /* 0x000fe200078e00ff */
[----:B----4-:R-:W-:Y:S01]  /*6830*/  @!P0 SHF.R.U32.HI R2, RZ, 0x10, R25 ;  /* 0x00000010ff028819 */ /* 0x010fe20000011619 */
[----:B------:R-:W-:Y:S02]  /*6840*/  @!P0 IMAD.U32 R4, R3, 0x10000, RZ ;  /* 0x0001000003048824 */ /* 0x000fe400078e00ff */
[C---:B------:R-:W-:Y:S01]  /*6850*/  @!P0 IMAD.U32 R24, R26.reuse, 0x10000, RZ ;  /* 0x000100001a188824 */ /* 0x040fe200078e00ff */
[----:B------:R-:W-:Y:S02]  /*6860*/  @!P0 PRMT R6, R31, 0x5410, R2 ;  /* 0x000054101f068816 */ /* 0x000fe40000000002 */
[----:B------:R-:W-:Y:S01]  /*6870*/  @!P0 LOP3.LUT R26, R26, 0xffff0000, RZ, 0xc0, !PT ;  /* 0xffff00001a1a8812 */ /* 0x000fe200078ec0ff */
[----:B---3--:R-:W-:Y:S01]  /*6880*/  @!P0 IMAD.U32 R8, R40, 0x10000, RZ ;  /* 0x0001000028088824 */ /* 0x008fe200078e00ff */
[C---:B------:R-:W-:Y:S01]  /*6890*/  @!P0 LOP3.LUT R23, R41.reuse, 0xffff0000, RZ, 0xc0, !PT ;  /* 0xffff000029178812 */ /* 0x040fe200078ec0ff */
[----:B------:R-:W-:Y:S01]  /*68a0*/  @!P0 IMAD.U32 R21, R41, 0x10000, RZ ;  /* 0x0001000029158824 */ /* 0x000fe200078e00ff */
[C---:B--2---:R-:W-:Y:S01]  /*68b0*/  @!P0 LOP3.LUT R35, R43.reuse, 0xffff0000, RZ, 0xc0, !PT ;  /* 0xffff00002b238812 */ /* 0x044fe200078ec0ff */
[----:B------:R-:W-:Y:S02]  /*68c0*/  @!P0 IMAD.U32 R31, R43, 0x10000, RZ ;  /* 0x000100002b1f8824 */ /* 0x000fe400078e00ff */
[C---:B-----5:R-:W-:Y:S01]  /*68d0*/  @!P0 IMAD.U32 R2, R12.reuse, 0x10000, RZ ;  /* 0x000100000c028824 */ /* 0x060fe200078e00ff */
[----:B------:R-:W-:Y:S03]  /*68e0*/  @!P0 LOP3.LUT R5, R12, 0xffff0000, RZ, 0xc0, !PT ;  /* 0xffff00000c058812 */ /* 0x000fe600078ec0ff */
[C---:B------:R-:W-:Y:S02]  /*68f0*/  @!P0 FMUL.FTZ R19, R2.reuse, R7 ;  /* 0x0000000702138220 */ /* 0x040fe40000410000 */
[-C--:B------:R-:W-:Y:S02]  /*6900*/  @!P0 FMUL.FTZ R2, R2, R4.reuse ;  /* 0x0000000402028220 */ /* 0x080fe40000410000 */
[----:B------:R-:W-:Y:S01]  /*6910*/  @!P0 FFMA.FTZ R49, R8, R4, -R19 ;  /* 0x0000000408318223 */ /* 0x000fe20000010813 */
[----:B------:R-:W-:Y:S01]  /*6920*/  @!P0 LOP3.LUT R19, R40, 0xffff0000, RZ, 0xc0, !PT ;  /* 0xffff000028138812 */ /* 0x000fe200078ec0ff */
[----:B------:R-:W-:Y:S01]  /*6930*/  @!P0 FFMA.FTZ R2, R7, R8, R2 ;  /* 0x0000000807028223 */ /* 0x000fe20000010002 */
[----:B------:R-:W-:Y:S01]  /*6940*/  @!P0 LOP3.LUT R7, R3, 0xffff0000, RZ, 0xc0, !PT ;  /* 0xffff000003078812 */ /* 0x000fe200078ec0ff */
[----:B------:R-:W-:Y:S01]  /*6950*/  @!P0 FMUL.FTZ R8, R5, R18 ;  /* 0x0000001205088220 */ /* 0x000fe20000410000 */
[----:B------:R-:W-:Y:S03]  /*6960*/  @!P0 SHF.L.U32 R4, R13, 0x10, RZ ;  /* 0x000000100d048819 */ /* 0x000fe600000006ff */
[-C--:B------:R-:W-:Y:S01]  /*6970*/  @!P0 FMUL.FTZ R3, R5, R7.reuse ;  /* 0x0000000705038220 */ /* 0x080fe20000410000 */
[----:B------:R-:W-:Y:S01]  /*6980*/  @!P0 LOP3.LUT R5, R13, 0xffff0000, RZ, 0xc0, !PT ;  /* 0xffff00000d058812 */ /* 0x000fe200078ec0ff */
[----:B------:R-:W-:Y:S02]  /*6990*/  @!P0 FFMA.FTZ R48, R19, R7, -R8 ;  /* 0x0000000713308223 */ /* 0x000fe40000010808 */
[C---:B------:R-:W-:Y:S01]  /*69a0*/  @!P0 IMAD.U32 R7, R6.reuse, 0x10000, RZ ;  /* 0x0001000006078824 */ /* 0x040fe200078e00ff */
[----:B------:R-:W-:Y:S01]  /*69b0*/  @!P0 LOP3.LUT R6, R6, 0xffff0000, RZ, 0xc0, !PT ;  /* 0xffff000006068812 */ /* 0x000fe200078ec0ff */
[C---:B------:R-:W-:Y:S02]  /*69c0*/  @!P0 FMUL.FTZ R8, R4.reuse, R20 ;  /* 0x0000001404088220 */ /* 0x040fe40000410000 */
[-C--:B------:R-:W-:Y:S02]  /*69d0*/  @!P0 FMUL.FTZ R4, R4, R7.reuse ;  /* 0x0000000704048220 */ /* 0x080fe40000410000 */
[----:B------:R-:W-:Y:S02]  /*69e0*/  @!P0 FFMA.FTZ R47, R21, R7, -R8 ;  /* 0x00000007152f8223 */ /* 0x000fe40000010808 */
[----:B------:R-:W-:Y:S02]  /*69f0*/  @!P0 FMUL.FTZ R8, R5, R22 ;  /* 0x0000001605088220 */ /* 0x000fe40000410000 */
[----:B------:R-:W-:Y:S02]  /*6a00*/  @!P0 IMAD.U32 R7, R15, 0x10000, RZ ;  /* 0x000100000f078824 */ /* 0x000fe400078e00ff */
[-C--:B------:R-:W-:Y:S02]  /*6a10*/  @!P0 FMUL.FTZ R5, R5, R6.reuse ;  /* 0x0000000605058220 */ /* 0x080fe40000410000 */
[----:B------:R-:W-:Y:S01]  /*6a20*/  @!P0 FFMA.FTZ R46, R23, R6, -R8 ;  /* 0x00000006172e8223 */ /* 0x000fe20000010808 */
[----:B------:R-:W-:Y:S01]  /*6a30*/  @!P0 LOP3.LUT R6, R15, 0xffff0000, RZ, 0xc0, !PT ;  /* 0xffff00000f068812 */ /* 0x000fe200078ec0ff */
[C---:B------:R-:W-:Y:S02]  /*6a40*/  @!P0 FMUL.FTZ R25, R7.reuse, R27 ;  /* 0x0000001b07198220 */ /* 0x040fe40000410000 */
[-C--:B------:R-:W-:Y:S02]  /*6a50*/  @!P0 FMUL.FTZ R8, R7, R16.reuse ;  /* 0x0000001007088220 */ /* 0x080fe40000410000 */
[----:B------:R-:W-:Y:S01]  /*6a60*/  @!P0 FFMA.FTZ R44, R31, R16, -R25 ;  /* 0x000000101f2c8223 */ /* 0x000fe20000010819 */
[----:B------:R-:W-:Y:S01]  /*6a70*/  @!P0 LOP3.LUT R16, R9, 0xffff0000, RZ, 0xc0, !PT ;  /* 0xffff000009108812 */ /* 0x000fe200078ec0ff */
[----:B------:R-:W-:Y:S02]  /*6a80*/  @!P0 FMUL.FTZ R25, R6, R32 ;  /* 0x0000002006198220 */ /* 0x000fe40000410000 */
[----:B------:R-:W-:Y:S02]  /*6a90*/  @!P0 IMAD.U32 R7, R14, 0x10000, RZ ;  /* 0x000100000e078824 */ /* 0x000fe400078e00ff */
[-C--:B------:R-:W-:Y:S02]  /*6aa0*/  @!P0 FMUL.FTZ R9, R6, R16.reuse ;  /* 0x0000001006098220 */ /* 0x080fe40000410000 */
[----:B------:R-:W-:Y:S01]  /*6ab0*/  @!P0 FFMA.FTZ R39, R35, R16, -R25 ;  /* 0x0000001023278223 */ /* 0x000fe20000010819 */
[----:B------:R-:W-:Y:S01]  /*6ac0*/  @!P0 SHF.L.U32 R25, R42, 0x10, RZ ;  /* 0x000000102a198819 */ /* 0x000fe200000006ff */
[----:B------:R-:W-:Y:S02]  /*6ad0*/  @!P0 IMAD.U32 R16, R17, 0x10000, RZ ;  /* 0x0001000011108824 */ /* 0x000fe400078e00ff */
[C---:B------:R-:W-:Y:S02]  /*6ae0*/  @!P0 FMUL.FTZ R37, R7.reuse, R24 ;  /* 0x0000001807258220 */ /* 0x040fe40000410000 */
[-C--:B------:R-:W-:Y:S01]  /*6af0*/  @!P0 FMUL.FTZ R6, R7, R16.reuse ;  /* 0x0000001007068220 */ /* 0x080fe20000410000 */
[----:B------:R-:W-:Y:S01]  /*6b00*/  @!P0 LOP3.LUT R7, R14, 0xffff0000, RZ, 0xc0, !PT ;  /* 0xffff00000e078812 */ /* 0x000fe200078ec0ff */
[----:B------:R-:W-:Y:S01]  /*6b10*/  @!P0 FFMA.FTZ R45, R25, R16, -R37 ;  /* 0x00000010192d8223 */ /* 0x000fe20000010825 */
[----:B------:R-:W-:Y:S01]  /*6b20*/  @!P0 LOP3.LUT R16, R17, 0xffff0000, RZ, 0xc0, !PT ;  /* 0xffff000011108812 */ /* 0x000fe200078ec0ff */
[----:B------:R-:W-:Y:S01]  /*6b30*/  @!P0 FFMA.FTZ R3, R18, R19, R3 ;  /* 0x0000001312038223 */ /* 0x000fe20000010003 */
[----:B------:R-:W-:Y:S01]  /*6b40*/  @!P0 LOP3.LUT R17, R42, 0xffff0000, RZ, 0xc0, !PT ;  /* 0xffff00002a118812 */ /* 0x000fe200078ec0ff */
[C---:B------:R-:W-:Y:S01]  /*6b50*/  @!P0 FMUL.FTZ R18, R7.reuse, R26 ;  /* 0x0000001a07128220 */ /* 0x040fe20000410000 */
[----:B------:R-:W-:Y:S01]  /*6b60*/  @!P0 F2FP.BF16.PACK_AB R19, R48, R49 ;  /* 0x000000313013823e */ /* 0x000fe200000010ff */
[----:B------:R-:W-:Y:S01]  /*6b70*/  @!P0 FFMA.FTZ R4, R20, R21, R4 ;  /* 0x0000001514048223 */ /* 0x000fe20000010004 */
[----:B------:R-:W-:Y:S01]  /*6b80*/  @!P0 F2FP.BF16.PACK_AB R37, R46, R47 ;  /* 0x0000002f2e25823e */ /* 0x000fe200000010ff */
[-C--:B------:R-:W-:Y:S02]  /*6b90*/  @!P0 FMUL.FTZ R7, R7, R16.reuse ;  /* 0x0000001007078220 */ /* 0x080fe40000410000 */
[----:B------:R-:W-:Y:S01]  /*6ba0*/  @!P0 FFMA.FTZ R16, R17, R16, -R18 ;  /* 0x0000001011108223 */ /* 0x000fe20000010812 */
[----:B------:R-:W-:Y:S01]  /*6bb0*/  @!P0 F2FP.BF16.PACK_AB R18, R39, R44 ;  /* 0x0000002c2712823e */ /* 0x000fe200000010ff */
[----:B------:R-:W-:Y:S02]  /*6bc0*/  @!P0 FFMA.FTZ R5, R22, R23, R5 ;  /* 0x0000001716058223 */ /* 0x000fe40000010005 */
[----:B------:R-:W-:Y:S02]  /*6bd0*/  @!P0 FFMA.FTZ R6, R24, R25, R6 ;  /* 0x0000001918068223 */ /* 0x000fe40000010006 */
[----:B------:R-:W-:Y:S01]  /*6be0*/  @!P0 FFMA.FTZ R7, R26, R17, R7 ;  /* 0x000000111a078223 */ /* 0x000fe20000010007 */
[----:B------:R-:W-:Y:S01]  /*6bf0*/  @!P0 F2FP.BF16.PACK_AB R17, R16, R45 ;  /* 0x0000002d1011823e */ /* 0x000fe200000010ff */
[----:B------:R-:W-:Y:S01]  /*6c00*/  @!P0 FFMA.FTZ R8, R27, R31, R8 ;  /* 0x0000001f1b088223 */ /* 0x000fe20000010008 */
[----:B------:R-:W-:Y:S01]  /*6c10*/  @!P0 F2FP.BF16.PACK_AB R16, R3, R2 ;  /* 0x000000020310823e */ /* 0x000fe200000010ff */
[----:B------:R-:W-:Y:S01]  /*6c20*/  @!P0 FFMA.FTZ R9, R32, R35, R9 ;  /* 0x0000002320098223 */ /* 0x000fe20000010009 */
[----:B------:R-:W-:Y:S01]  /*6c30*/  @!P0 F2FP.BF16.PACK_AB R4, R5, R4 ;  /* 0x000000040504823e */ /* 0x000fe200000010ff */
[----:B------:R-:W-:Y:S01]  /*6c40*/  @!P0 IMAD.MOV.U32 R40, RZ, RZ, R19 ;  /* 0x000000ffff288224 */ /* 0x000fe200078e0013 */
[----:B------:R-:W-:Y:S01]  /*6c50*/  @!P0 F2FP.BF16.PACK_AB R3, R7, R6 ;  /* 0x000000060703823e */ /* 0x000fe200000010ff */
[----:B------:R-:W-:Y:S01]  /*6c60*/  @!P0 IMAD.MOV.U32 R41, RZ, RZ, R37 ;  /* 0x000000ffff298224 */ /* 0x000fe200078e0025 */
[----:B------:R-:W-:Y:S01]  /*6c70*/  @!P0 F2FP.BF16.PACK_AB R2, R9, R8 ;  /* 0x000000080902823e */ /* 0x000fe200000010ff */
[----:B------:R-:W-:Y:S01]  /*6c80*/  @!P0 IMAD.MOV.U32 R42, RZ, RZ, R17 ;  /* 0x000000ffff2a8224 */ /* 0x000fe200078e0011 */
[----:B------:R-:W-:Y:S01]  /*6c90*/  @!P0 MOV R12, R16 ;  /* 0x00000010000c8202 */ /* 0x000fe20000000f00 */
[----:B------:R-:W-:Y:S02]  /*6ca0*/  @!P0 IMAD.MOV.U32 R43, RZ, RZ, R18 ;  /* 0x000000ffff2b8224 */ /* 0x000fe400078e0012 */
[----:B------:R-:W-:Y:S02]  /*6cb0*/  @!P0 IMAD.MOV.U32 R13, RZ, RZ, R4 ;  /* 0x000000ffff0d8224 */ /* 0x000fe400078e0004 */
        /* <DEDUP_REMOVED lines=10> */
.L_x_1726:
[----:B------:R-:W-:Y:S01]  /*6d60*/  IMAD.WIDE.U32 R2, R66, c[0x0][0x1e0], RZ ;  /* 0x0000780042027a25 */ /* 0x000fe200078e00ff */
[----:B------:R-:W-:Y:S02]  /*6d70*/  SHF.R.S32.HI R68, RZ, 0x1f, R66 ;  /* 0x0000001fff447819 */ /* 0x000fe40000011442 */
[----:B-----5:R-:W-:Y:S03]  /*6d80*/  SHF.R.S32.HI R69, RZ, 0x1f, R63 ;  /* 0x0000001fff457819 */ /* 0x020fe6000001143f */
[----:B------:R-:W-:Y:S04]  /*6d90*/  IMAD R4, R68, c[0x0][0x1e0], RZ ;  /* 0x0000780044047a24 */ /* 0x000fe800078e02ff */
[----:B------:R-:W-:Y:S04]  /*6da0*/  IMAD R4, R66, c[0x0][0x1e4], R4 ;  /* 0x0000790042047a24 */ /* 0x000fe800078e0204 */
[----:B------:R-:W-:Y:S02]  /*6db0*/  IMAD.IADD R3, R3, 0x1, R4 ;  /* 0x0000000103037824 */ /* 0x000fe400078e0204 */
[----:B------:R-:W-:Y:S02]  /*6dc0*/  IMAD R4, R69, c[0x0][0x1f0], RZ ;  /* 0x00007c0045047a24 */ /* 0x000fe400078e02ff */
[C---:B------:R-:W-:Y:S04]  /*6dd0*/  IMAD.WIDE.U32 R2, R63.reuse, c[0x0][0x1f0], R2 ;  /* 0x00007c003f027a25 */ /* 0x040fe800078e0002 */
[----:B------:R-:W-:Y:S01]  /*6de0*/  IMAD R4, R63, c[0x0][0x1f4], R4 ;  /* 0x00007d003f047a24 */ /* 0x000fe200078e0204 */
[----:B------:R-:W-:Y:S04]  /*6df0*/  IADD3 R2, P0, R72, R2, RZ ;  /* 0x0000000248027210 */ /* 0x000fe80007f1e0ff */
[----:B------:R-:W-:Y:S02]  /*6e00*/  IADD3.X R4, R76, R3, R4, P0, !PT ;  /* 0x000000034c047210 */ /* 0x000fe400007fe404 */
[C---:B------:R-:W-:Y:S04]  /*6e10*/  LEA R3, P0, R2.reuse, c[0x0][0x1c8], 0x1 ;  /* 0x0000720002037a11 */ /* 0x040fe800078008ff */
[----:B------:R-:W-:Y:S02]  /*6e20*/  LEA.HI.X R4, R2, c[0x0][0x1cc], R4, 0x1, P0 ;  /* 0x0000730002047a11 */ /* 0x000fe400000f0c04 */
[----:B------:R-:W2:Y:S08]  /*6e30*/  SHFL.IDX PT, R2, R3, RZ, 0x1c1f ;  /* 0x001c1fff03027589 */ /* 0x000eb000000e0000 */
[----:B------:R3:W4:Y:S02]  /*6e40*/  SHFL.IDX PT, R3, R4, RZ, 0x1c1f ;  /* 0x001c1fff04037589 */ /* 0x00072400000e0000 */
[----:B---3--:R-:W-:Y:S05]  /*6e50*/  IMAD.IADD R4, R70, 0x1, -R8 ;  /* 0x0000000146047824 */ /* 0x008fea00078e0a08 */
[----:B------:R-:W-:Y:S04]  /*6e60*/  IMNMX R67, R4, 0x40, PT ;  /* 0x0000004004437817 */ /* 0x000fe80003800200 */
[----:B------:R-:W-:Y:S11]  /*6e70*/  ISETP.GT.AND P0, PT, R67, R207, PT ;  /* 0x000000cf4300720c */ /* 0x000ff60003f04270 */
[----:B------:R-:W-:Y:S02]  /*6e80*/  @!UPT UIADD3 URZ, URZ, URZ, URZ ;  /* 0x0000003f3f3ff290 */ /* 0x000fe4000fffe03f */
[----:B------:R-:W-:-:S05]  /*6e90*/  @!P0 BRA `(.L_x_1730) ;  /* 0x0000020000008947 */ /* 0x000fca0003800000 */
[----:B--2-4-:R-:W-:Y:S02]  /*6ea0*/  ISETP.GE.AND P1, PT, R104, c[0x0][0x1d4], PT ;  /* 0x0000750068007a0c */ /* 0x014fe40003f26270 */
[----:B------:R-:W-:Y:S02]  /*6eb0*/  ISETP.GE.AND P3, PT, R202, c[0x0][0x1d4], PT ;  /* 0x00007500ca007a0c */ /* 0x000fe40003f66270 */
[C---:B------:R-:W-:Y:S09]  /*6ec0*/  ISETP.GE.AND P2, PT, R201.reuse, c[0x0][0x1d4], PT ;  /* 0x00007500c9007a0c */ /* 0x040ff20003f46270 */
[----:B------:R-:W2:Y:S01]  /*6ed0*/  @!P1 LDS.128 R12, [R64+0xc000] ;  /* 0x00c00000400c9984 */ /* 0x000ea20000000c00 */
[CC--:B------:R-:W-:Y:S04]  /*6ee0*/  @!P1 LEA R4, P0, R104.reuse, R2.reuse, 0x1 ;  /* 0x0000000268049211 */ /* 0x0c0fe800078008ff */
[-C--:B------:R-:W-:Y:S02]  /*6ef0*/  @!P1 LEA.HI.X R5, R104, R3.reuse, R105, 0x1, P0 ;  /* 0x0000000368059211 */ /* 0x080fe400000f0c69 */
[CC--:B------:R-:W-:Y:S04]  /*6f00*/  @!P3 LEA R8, P0, R202.reuse, R2.reuse, 0x1 ;  /* 0x00000002ca08b211 */ /* 0x0c0fe800078008ff */
[-C--:B------:R-:W-:Y:S02]  /*6f10*/  @!P3 LEA.HI.X R9, R202, R3.reuse, R216, 0x1, P0 ;  /* 0x00000003ca09b211 */ /* 0x080fe400000f0cd8 */
[CC--:B-1----:R-:W-:Y:S04]  /*6f20*/  @!P2 LEA R6, P0, R201.reuse, R2.reuse, 0x1 ;  /* 0x00000002c906a211 */ /* 0x0c2fe800078008ff */
[-C--:B------:R-:W-:Y:S02]  /*6f30*/  @!P2 LEA.HI.X R7, R201, R3.reuse, R215, 0x1, P0 ;  /* 0x00000003c907a211 */ /* 0x080fe400000f0cd7 */
[----:B------:R-:W-:Y:S01]  /*6f40*/  ISETP.GE.AND P0, PT, R30, c[0x0][0x1d4], PT ;  /* 0x000075001e007a0c */ /* 0x000fe20003f06270 */
[----:B--2---:R1:W-:Y:S11]  /*6f50*/  @!P1 ST.E.128 [R4.64], R12 ;  /* 0x0000000c04009985 */ /* 0x0043f6000c101d08 */
[----:B------:R-:W-:Y:S01]  /*6f60*/  @!UPT UIADD3 URZ, URZ, URZ, URZ ;  /* 0x0000003f3f3ff290 */ /* 0x000fe2000fffe03f */
[----:B------:R-:W2:Y:S01]  /*6f70*/  @!P0 LDS.128 R12, [R65+0xc000] ;  /* 0x00c00000410c8984 */ /* 0x000ea20000000c00 */
[----:B-1----:R-:W-:Y:S04]  /*6f80*/  @!P0 IMAD.SHL.U32 R4, R211, 0x8, RZ ;  /* 0x00000008d3048824 */ /* 0x002fe800078e00ff */
[--C-:B------:R-:W-:Y:S05]  /*6f90*/  @!P0 IMAD.WIDE R4, R4, 0x2, R2.reuse ;  /* 0x0000000204048825 */ /* 0x100fea00078e0202 */
[----:B--2---:R1:W-:Y:S01]  /*6fa0*/  @!P0 ST.E.128 [R4.64], R12 ;  /* 0x0000000c04008985 */ /* 0x0043e2000c101d08 */
[----:B------:R-:W-:Y:S11]  /*6fb0*/  ISETP.GE.AND P0, PT, R29, c[0x0][0x1d4], PT ;  /* 0x000075001d007a0c */ /* 0x000ff60003f06270 */
[----:B------:R-:W-:Y:S02]  /*6fc0*/  @!UPT UIADD3 URZ, URZ, URZ, URZ ;  /* 0x0000003f3f3ff290 */ /* 0x000fe4000fffe03f */
[----:B------:R-:W2:Y:S01]  /*6fd0*/  @!P0 LDS.128 R16, [R64+0xe000] ;  /* 0x00e0000040108984 */ /* 0x000ea20000000c00 */
[----:B-1----:R-:W-:Y:S04]  /*6fe0*/  @!P0 IMAD.SHL.U32 R4, R210, 0x8, RZ ;  /* 0x00000008d2048824 */ /* 0x002fe800078e00ff */
[----:B------:R-:W-:Y:S05]  /*6ff0*/  @!P0 IMAD.WIDE R4, R4, 0x2, R2 ;  /* 0x0000000204048825 */ /* 0x000fea00078e0202 */
        /* <DEDUP_REMOVED lines=10> */
.L_x_1730:
[----:B--2-4-:R-:W-:Y:S05]  /*70a0*/  BSYNC B1 ;  /* 0x0000000000017941 */ /* 0x014fea0003800000 */
.L_x_1725:
[----:B------:R-:W-:Y:S01]  /*70b0*/  ISETP.GT.AND P0, PT, R28, R33, PT ;  /* 0x000000211c00720c */ /* 0x000fe20003f04270 */
[----:B-1---5:R-:W-:Y:S01]  /*70c0*/  IMAD R8, R69, c[0x0][0x218], RZ ;  /* 0x0000860045087a24 */ /* 0x022fe200078e02ff */
[C---:B------:R-:W-:Y:S01]  /*70d0*/  ISETP.GE.AND P1, PT, R36.reuse, 0x1, PT ;  /* 0x000000012400780c */ /* 0x040fe20003f26270 */
[----:B------:R-:W-:Y:S01]  /*70e0*/  BSSY B0, `(.L_x_1747) ;  /* 0x000004a000007945 */ /* 0x000fe20003800000 */
[C---:B------:R-:W-:Y:S01]  /*70f0*/  IADD3 R3, R36.reuse, 0x1, RZ ;  /* 0x0000000124037810 */ /* 0x040fe20007ffe0ff */
[----:B------:R-:W-:Y:S08]  /*7100*/  IMAD R8, R63, c[0x0][0x21c], R8 ;  /* 0x000087003f087a24 */ /* 0x000ff000078e0208 */
[----:B------:R-:W-:Y:S01]  /*7110*/  @P0 IMAD R2, R36, 0x6000, R10 ;  /* 0x0000600024020824 */ /* 0x000fe200078e020a */
[----:B------:R-:W-:Y:S01]  /*7120*/  SEL R36, R3, RZ, !P1 ;  /* 0x000000ff03247207 */ /* 0x000fe20004800000 */
[----:B------:R-:W-:Y:S01]  /*7130*/  @P0 IMAD.MOV.U32 R6, RZ, RZ, R80 ;  /* 0x000000ffff060224 */ /* 0x000fe200078e0050 */
[----:B------:R-:W-:Y:S01]  /*7140*/  @P0 IADD3 R3, R28, -0x1, RZ ;  /* 0xffffffff1c030810 */ /* 0x000fe20007ffe0ff */
[----:B------:R-:W-:Y:S03]  /*7150*/  @P0 IMAD.MOV.U32 R7, RZ, RZ, R77 ;  /* 0x000000ffff070224 */ /* 0x000fe600078e004d */
[----:B------:R-:W-:Y:S01]  /*7160*/  @P0 SHF.R.S32.HI R5, RZ, 0x1f, R3 ;  /* 0x0000001fff050819 */ /* 0x000fe20000011403 */
[----:B------:R-:W-:Y:S02]  /*7170*/  @P0 IMAD R4, R127, R3, RZ ;  /* 0x000000037f040224 */ /* 0x000fe400078e02ff */
[-C--:B------:R-:W-:Y:S04]  /*7180*/  @P0 IMAD.WIDE.U32 R6, R3, R133.reuse, R6 ;  /* 0x0000008503060225 */ /* 0x080fe800078e0006 */
[----:B------:R-:W-:Y:S01]  /*7190*/  @P0 IMAD R3, R5, R133, R4 ;  /* 0x0000008505030224 */ /* 0x000fe200078e0204 */
[C---:B------:R-:W-:Y:S03]  /*71a0*/  @P0 LEA R4, P1, R6.reuse, c[0x0][0x250], 0x1 ;  /* 0x0000940006040a11 */ /* 0x040fe600078208ff */
[----:B------:R-:W-:Y:S05]  /*71b0*/  @P0 IMAD.IADD R3, R7, 0x1, R3 ;  /* 0x0000000107030824 */ /* 0x000fea00078e0203 */
[----:B------:R-:W-:Y:S01]  /*71c0*/  @P0 LEA.HI.X R5, R6, c[0x0][0x254], R3, 0x1, P1 ;  /* 0x0000950006050a11 */ /* 0x000fe200008f0c03 */
[----:B------:R-:W-:Y:S02]  /*71d0*/  IMAD R3, R68, c[0x0][0x208], RZ ;  /* 0x0000820044037a24 */ /* 0x000fe400078e02ff */
[C---:B------:R-:W-:Y:S02]  /*71e0*/  IMAD.WIDE.U32 R6, R66.reuse, c[0x0][0x208], RZ ;  /* 0x0000820042067a25 */ /* 0x040fe400078e00ff */
[----:B------:R-:W-:Y:S01]  /*71f0*/  @!PT LDS RZ, [RZ] ;  /* 0x00000000fffff984 */ /* 0x000fe20000000800 */
[----:B------:R-:W-:Y:S01]  /*7200*/  @!PT LDS RZ, [RZ] ;  /* 0x00000000fffff984 */ /* 0x000fe20000000800 */
[----:B------:R-:W-:Y:S01]  /*7210*/  @!PT LDS RZ, [RZ] ;  /* 0x00000000fffff984 */ /* 0x000fe20000000800 */
[----:B------:R1:W-:Y:S02]  /*7220*/  @P0 LDGSTS.E.BYPASS.LTC128B.128 [R2], [R4.64], !P6 ;  /* 0x0000000004020fae */ /* 0x0003e4000f101d48 */
[----:B------:R-:W-:Y:S02]  /*7230*/  IMAD R3, R66, c[0x0][0x20c], R3 ;  /* 0x0000830042037a24 */ /* 0x000fe400078e0203 */
[----:B------:R1:W-:Y:S02]  /*7240*/  @P0 LDGSTS.E.BYPASS.LTC128B.128 [R2+0x2000], [R4.64+0x80], !P5 ;  /* 0x0200008004020fae */ /* 0x0003e4000e901d48 */
[----:B------:R-:W-:Y:S02]  /*7250*/  IMAD.IADD R7, R7, 0x1, R3 ;  /* 0x0000000107077824 */ /* 0x000fe400078e0203 */
[----:B------:R1:W-:Y:S02]  /*7260*/  @P0 LDGSTS.E.BYPASS.LTC128B.128 [R2+0x4000], [R4.64+0x100], !P4 ;  /* 0x0400010004020fae */ /* 0x0003e4000e101d48 */
[----:B------:R-:W-:Y:S05]  /*7270*/  IMAD.WIDE.U32 R6, R63, c[0x0][0x218], R6 ;  /* 0x000086003f067a25 */ /* 0x000fea00078e0006 */
[----:B------:R-:W-:Y:S04]  /*7280*/  IADD3 R3, P1, R92, R6, RZ ;  /* 0x000000065c037210 */ /* 0x000fe80007f3e0ff */
[----:B------:R-:W-:Y:S02]  /*7290*/  IADD3.X R8, R114, R7, R8, P1, !PT ;  /* 0x0000000772087210 */ /* 0x000fe40000ffe408 */
[C---:B------:R-:W-:Y:S04]  /*72a0*/  @P0 LEA R6, P1, R134.reuse, R4, 0x1 ;  /* 0x0000000486060211 */ /* 0x040fe800078208ff */
[----:B------:R-:W-:Y:S02]  /*72b0*/  @P0 LEA.HI.X R7, R134, R5, R126, 0x1, P1 ;  /* 0x0000000586070211 */ /* 0x000fe400008f0c7e */
[C---:B------:R-:W-:Y:S03]  /*72c0*/  LEA R9, P1, R3.reuse, c[0x0][0x1f8], 0x1 ;  /* 0x00007e0003097a11 */ /* 0x040fe600078208ff */
[----:B------:R2:W-:Y:S01]  /*72d0*/  @P0 LDGSTS.E.BYPASS.LTC128B.128 [R2+0x1000], [R6.64], !P6 ;  /* 0x0100000006020fae */ /* 0x0005e2000f101d48 */
[----:B------:R-:W-:Y:S03]  /*72e0*/  LEA.HI.X R3, R3, c[0x0][0x1fc], R8, 0x1, P1 ;  /* 0x00007f0003037a11 */ /* 0x000fe600008f0c08 */
[----:B------:R2:W-:Y:S04]  /*72f0*/  @P0 LDGSTS.E.BYPASS.LTC128B.128 [R2+0x3000], [R6.64+0x80], !P5 ;  /* 0x0300008006020fae */ /* 0x0005e8000e901d48 */
[----:B------:R2:W-:Y:S01]  /*7300*/  @P0 LDGSTS.E.BYPASS.LTC128B.128 [R2+0x5000], [R6.64+0x100], !P4 ;  /* 0x0500010006020fae */ /* 0x0005e2000e101d48 */
[----:B------:R-:W-:Y:S03]  /*7310*/  ISETP.GT.AND P0, PT, R67, R207, PT ;  /* 0x000000cf4300720c */ /* 0x000fe60003f04270 */
[----:B------:R-:W0:Y:S04]  /*7320*/  LDGDEPBAR ;  /* 0x00000000000079af */ /* 0x000e280000000000 */
[----:B-1----:R2:W1:Y:S04]  /*7330*/  SHFL.IDX PT, R4, R9, RZ, 0x1c1f ;  /* 0x001c1fff09047589 */ /* 0x00246800000e0000 */
[----:B------:R2:W4:Y:S01]  /*7340*/  SHFL.IDX PT, R5, R3, RZ, 0x1c1f ;  /* 0x001c1fff03057589 */ /* 0x00052200000e0000 */
[----:B------:R-:W-:Y:S04]  /*7350*/  DEPBAR.LE SB0, 0x2 ;  /* 0x000080800000791a */ /* 0x000fe80000000000 */
[----:B------:R-:W-:Y:S06]  /*7360*/  BAR.SYNC.DEFER_BLOCKING 0x0 ;  /* 0x0000000000007b1d */ /* 0x000fec0000010000 */
[----:B------:R-:W-:-:S05]  /*7370*/  @!P0 BRA `(.L_x_1748) ;  /* 0x0000020000008947 */ /* 0x000fca0003800000 */
[----:B-12-4-:R-:W-:Y:S02]  /*7380*/  ISETP.GE.AND P1, PT, R104, c[0x0][0x1d4], PT ;  /* 0x0000750068007a0c */ /* 0x016fe40003f26270 */
        /* <DEDUP_REMOVED lines=9> */
[----:B------:R-:W-:Y:S01]  /*7420*/  ISETP.GE.AND P0, PT, R30, c[0x0][0x1d4], PT ;  /* 0x000075001e007a0c */ /* 0x000fe20003f06270 */
[----:B-1----:R1:W-:Y:S11]  /*7430*/  @!P1 ST.E.128 [R2.64], R12 ;  /* 0x0000000c02009985 */ /* 0x0023f6000c101d08 */
[----:B------:R-:W-:Y:S01]  /*7440*/  @!UPT UIADD3 URZ, URZ, URZ, URZ ;  /* 0x0000003f3f3ff290 */ /* 0x000fe2000fffe03f */
[----:B------:R-:W2:Y:S01]  /*7450*/  @!P0 LDS.128 R12, [R65] ;  /* 0x00000000410c8984 */ /* 0x000ea20000000c00 */
        /* <DEDUP_REMOVED lines=8> */
[----:B--2---:R1:W-:Y:S01]  /*74e0*/  @!P0 ST.E.128 [R2.64], R16 ;  /* 0x0000001002008985 */ /* 0x0043e2000c101d08 */
[C---:B------:R-:W-:Y:S03]  /*74f0*/  ISETP.GE.AND P0, PT, R200.reuse, c[0x0][0x1d4], PT ;  /* 0x00007500c8007a0c */ /* 0x040fe60003f06270 */
[----:B------:R-:W2:Y:S10]  /*7500*/  @!P3 LDS.128 R12, [R65+0x2000] ;  /* 0x00200000410cb984 */ /* 0x000eb40000000c00 */
[C---:B-1----:R-:W-:Y:S04]  /*7510*/  @!P0 LEA R2, P1, R200.reuse, R4, 0x1 ;  /* 0x00000004c8028211 */ /* 0x042fe800078208ff */
[----:B------:R-:W-:Y:S01]  /*7520*/  @!P0 LEA.HI.X R3, R200, R5, R214, 0x1, P1 ;  /* 0x00000005c8038211 */ /* 0x000fe200008f0cd6 */
[----:B--2---:R-:W-:Y:S04]  /*7530*/  @!P3 ST.E.128 [R8.64], R12 ;  /* 0x0000000c0800b985 */ /* 0x004fe8000c101d08 */
[----:B------:R-:W1:Y:S04]  /*7540*/  @!P2 LDS.128 R12, [R64+0x4000] ;  /* 0x00400000400ca984 */ /* 0x000e680000000c00 */
[----:B-1----:R-:W-:Y:S04]  /*7550*/  @!P2 ST.E.128 [R6.64], R12 ;  /* 0x0000000c0600a985 */ /* 0x002fe8000c101d08 */
[----:B------:R-:W1:Y:S04]  /*7560*/  @!P0 LDS.128 R4, [R65+0x4000] ;  /* 0x0040000041048984 */ /* 0x000e680000000c00 */
[----:B-1----:R1:W-:Y:S02]  /*7570*/  @!P0 ST.E.128 [R2.64], R4 ;  /* 0x0000000402008985 */ /* 0x0023e4000c101d08 */
.L_x_1748:
[----:B-12-4-:R-:W-:Y:S05]  /*7580*/  BSYNC B0 ;  /* 0x0000000000007941 */ /* 0x016fea0003800000 */
.L_x_1747:
[C---:B------:R-:W-:Y:S02]  /*7590*/  ISETP.GE.AND P0, PT, R34.reuse, 0x1, PT ;  /* 0x000000012200780c */ /* 0x040fe40003f06270 */
[----:B------:R-:W-:Y:S04]  /*75a0*/  IADD3 R2, R34, 0x1, RZ ;  /* 0x0000000122027810 */ /* 0x000fe80007ffe0ff */
[----:B------:R-:W-:Y:S02]  /*75b0*/  SEL R34, R2, RZ, !P0 ;  /* 0x000000ff02227207 */ /* 0x000fe40004000000 */
[----:B------:R-:W-:Y:S04]  /*75c0*/  IADD3 R2, R28, -0x2, RZ ;  /* 0xfffffffe1c027810 */ /* 0x000fe80007ffe0ff */
[----:B------:R-:W-:Y:S11]  /*75d0*/  ISETP.GE.AND P0, PT, R2, R33, PT ;  /* 0x000000210200720c */ /* 0x000ff60003f06270 */
[----:B------:R-:W-:Y:S02]  /*75e0*/  @!UPT UIADD3 URZ, URZ, URZ, URZ ;  /* 0x0000003f3f3ff290 */ /* 0x000fe4000fffe03f */
[----:B------:R-:W-:Y:S01]  /*75f0*/  @P0 SHF.R.S32.HI R6, RZ, 0x1f, R2 ;  /* 0x0000001fff060819 */ /* 0x000fe20000011402 */
[----:B------:R-:W-:Y:S02]  /*7600*/  @P0 IMAD.MOV.U32 R4, RZ, RZ, R82 ;  /* 0x000000ffff040224 */ /* 0x000fe400078e0052 */
[----:B------:R-:W-:Y:S02]  /*7610*/  @P0 IMAD.MOV.U32 R5, RZ, RZ, R79 ;  /* 0x000000ffff050224 */ /* 0x000fe400078e004f */
[----:B------:R-:W-:Y:S04]  /*7620*/  @P0 IMAD R3, R128, R2, RZ ;  /* 0x0000000280030224 */ /* 0x000fe800078e02ff */
[-C--:B------:R-:W-:Y:S02]  /*7630*/  @P0 IMAD R6, R6, R129.reuse, R3 ;  /* 0x0000008106060224 */ /* 0x080fe400078e0203 */
[----:B------:R-:W-:Y:S04]  /*7640*/  @P0 IMAD.WIDE.U32 R2, R2, R129, R4 ;  /* 0x0000008102020225 */ /* 0x000fe800078e0004 */
[----:B------:R-:W-:Y:S01]  /*7650*/  @P0 IMAD.IADD R3, R3, 0x1, R6 ;  /* 0x0000000103030824 */ /* 0x000fe200078e0206 */
[C---:B------:R-:W-:Y:S04]  /*7660*/  @P0 LEA R4, P1, R2.reuse, c[0x0][0x220], 0x1 ;  /* 0x0000880002040a11 */ /* 0x040fe800078208ff */
[----:B------:R-:W-:Y:S01]  /*7670*/  @P0 LEA.HI.X R5, R2, c[0x0][0x224], R3, 0x1, P1 ;  /* 0x0000890002050a11 */ /* 0x000fe200008f0c03 */
[----:B------:R-:W-:Y:S01]  /*7680*/  @P0 IMAD R2, R36, 0x6000, R11 ;  /* 0x0000600024020824 */ /* 0x000fe200078e020b */
[C---:B------:R-:W-:Y:S04]  /*7690*/  @P0 LEA R6, P1, R130.reuse, R4, 0x1 ;  /* 0x0000000482060211 */ /* 0x040fe800078208ff */
[----:B------:R-:W-:Y:S01]  /*76a0*/  @!PT LDS RZ, [RZ] ;  /* 0x00000000fffff984 */ /* 0x000fe20000000800 */
[----:B------:R-:W-:Y:S01]  /*76b0*/  @!PT LDS RZ, [RZ] ;  /* 0x00000000fffff984 */ /* 0x000fe20000000800 */
[----:B------:R-:W-:Y:S01]  /*76c0*/  @!PT LDS RZ, [RZ] ;  /* 0x00000000fffff984 */ /* 0x000fe20000000800 */
[----:B------:R1:W-:Y:S01]  /*76d0*/  @P0 LDGSTS.E.BYPASS.LTC128B.128 [R2], [R4.64], !P6 ;  /* 0x0000000004020fae */ /* 0x0003e2000f101d48 */
[----:B------:R-:W-:Y:S03]  /*76e0*/  @P0 LEA.HI.X R7, R130, R5, R125, 0x1, P1 ;  /* 0x0000000582070211 */ /* 0x000fe600008f0c7d */
[----:B------:R1:W-:Y:S04]  /*76f0*/  @P0 LDGSTS.E.BYPASS.LTC128B.128 [R2+0x2000], [R4.64+0x80], !P5 ;  /* 0x0200008004020fae */ /* 0x0003e8000e901d48 */
[----:B------:R1:W-:Y:S04]  /*7700*/  @P0 LDGSTS.E.BYPASS.LTC128B.128 [R2+0x4000], [R4.64+0x100], !P4 ;  /* 0x0400010004020fae */ /* 0x0003e8000e101d48 */
[----:B------:R1:W-:Y:S04]  /*7710*/  @P0 LDGSTS.E.BYPASS.LTC128B.128 [R2+0x1000], [R6.64], !P6 ;  /* 0x0100000006020fae */ /* 0x0003e8000f101d48 */
[----:B------:R1:W-:Y:S04]  /*7720*/  @P0 LDGSTS.E.BYPASS.LTC128B.128 [R2+0x3000], [R6.64+0x80], !P5 ;  /* 0x0300008006020fae */ /* 0x0003e8000e901d48 */
[----:B------:R1:W-:Y:S01]  /*7730*/  @P0 LDGSTS.E.BYPASS.LTC128B.128 [R2+0x5000], [R6.64+0x100], !P4 ;  /* 0x0500010006020fae */ /* 0x0003e2000e101d48 */
[C---:B------:R-:W-:Y:S02]  /*7740*/  ISETP.GT.AND P0, PT, R28.reuse, R33, PT ;  /* 0x000000211c00720c */ /* 0x040fe40003f04270 */
[----:B------:R-:W-:Y:S01]  /*7750*/  IADD3 R28, R28, -0x1, RZ ;  /* 0xffffffff1c1c7810 */ /* 0x000fe20007ffe0ff */
[----:B------:R-:W0:Y:S10]  /*7760*/  LDGDEPBAR ;  /* 0x00000000000079af */ /* 0x000e340000000000 */
[----:B------:R-:W-:-:S05]  /*7770*/  @P0 BRA `(.L_x_1749) ;  /* 0xffffb90000000947 */ /* 0x000fca000383ffff */
[----:B------:R-:W-:Y:S01]  /*7780*/  WARPSYNC 0xffffffff ;  /* 0xffffffff00007948 */ /* 0x000fe20003800000 */
[----:B------:R-:W-:Y:S06]  /*7790*/  BAR.SYNC.DEFER_BLOCKING 0x0 ;  /* 0x0000000000007b1d */ /* 0x000fec0000010000 */
.L_x_1724:
        /* <DEDUP_REMOVED lines=32> */
.L_x_1751:
[----:B------:R-:W-:Y:S05]  /*79a0*/  BSYNC B0 ;  /* 0x0000000000007941 */ /* 0x000fea0003800000 */
.L_x_1750:
[----:B------:R-:W-:Y:S01]  /*79b0*/  IMAD R208, R250, R0, RZ ;  /* 0x00000000fad07224 */ /* 0x000fe200078e02ff */
[----:B------:R-:W-:Y:S01]  /*79c0*/  MOV R17, RZ ;  /* 0x000000ff00117202 */ /* 0x000fe20000000f00 */
[----:B------:R-:W-:Y:S01]  /*79d0*/  IMAD.MOV.U32 R22, RZ, RZ, RZ ;  /* 0x000000ffff167224 */ /* 0x000fe200078e00ff */
[----:B------:R-:W-:Y:S01]  /*79e0*/  CS2R R54, SRZ ;  /* 0x0000000000367805 */ /* 0x000fe2000001ff00 */
        /* <DEDUP_REMOVED lines=24> */
[----:B---3--:R-:W-:Y:S01]  /*7b70*/  CS2R R60, SRZ ;  /* 0x00000000003c7805 */ /* 0x008fe2000001ff00 */
        /* <DEDUP_REMOVED lines=32> */
[----:B------:R-:W-:Y:S01]  /*7d80*/  IMAD.MOV.U32 R4, RZ, RZ, 0x1 ;  /* 0x00000001ff047424 */ /* 0x000fe200078e00ff */
[----:B------:R-:W-:Y:S02]  /*7d90*/  SHF.R.S32.HI R0, RZ, 0x1f, R149 ;  /* 0x0000001fff007819 */ /* 0x000fe40000011495 */
[----:B------:R-:W-:Y:S02]  /*7da0*/  ISETP.NE.U32.AND P0, PT, RZ, c[0x0][0x348], PT ;  /* 0x0000d200ff007a0c */ /* 0x000fe40003f05070 */
[----:B------:R-:W-:Y:S01]  /*7db0*/  ISETP.NE.AND P1, PT, R4, c[0x0][0x2c4], PT ;  /* 0x0000b10004007a0c */ /* 0x000fe20003f25270 */
        /* <DEDUP_REMOVED lines=40> */
.L_x_1896:
[----:B------:R-:W-:Y:S05]  /*8040*/  BRA.DIV ~URZ, `(.L_x_1754) ;  /* 0x000115227f007947 */ /* 0x000fea000b800000 */
[----:B------:R3:W4:Y:S02]  /*8050*/  SHFL.IDX PT, R0, R13, RZ, 0x181f ;  /* 0x00181fff0d007589 */ /* 0x00072400000e0000 */
.L_x_1897:
[----:B------:R-:W-:Y:S01]  /*8060*/  IMAD R46, R150, c[0x0][0x2c4], RZ ;  /* 0x0000b100962e7a24 */ /* 0x000fe200078e02ff */
[----:B------:R-:W-:Y:S04]  /*8070*/  BSSY B0, `(.L_x_1755) ;  /* 0x000000f000007945 */ /* 0x000fe80003800000 */
[----:B------:R-:W-:-:S13]  /*8080*/  ISETP.GE.AND P0, PT, R5, R46, PT ;  /* 0x0000002e0500720c */ /* 0x000fda0003f06270 */
[----:B------:R-:W-:Y:S05]  /*8090*/  @P0 BRA `(.L_x_1756) ;  /* 0x000000c000000947 */ /* 0x000fea0003800000 */
[-C--:B----4-:R-:W-:Y:S02]  /*80a0*/  LEA R8, P2, R204, R0.reuse, 0x1 ;  /* 0x00000000cc087211 */ /* 0x090fe400078408ff */
[CC--:B------:R-:W-:Y:S02]  /*80b0*/  LEA R6, P1, R203.reuse, R0.reuse, 0x1 ;  /* 0x00000000cb067211 */ /* 0x0c0fe400078208ff */
[----:B------:R-:W-:Y:S02]  /*80c0*/  LEA R2, P0, R206, R0, 0x1 ;  /* 0x00000000ce027211 */ /* 0x000fe400078008ff */
        /* <DEDUP_REMOVED lines=9> */
.L_x_1756:
[----:B------:R-:W-:Y:S05]  /*8160*/  BSYNC B0 ;  /* 0x0000000000007941 */ /* 0x000fea0003800000 */
.L_x_1755:
[----:B------:R-:W-:Y:S05]  /*8170*/  BRA.DIV ~URZ, `(.L_x_1757) ;  /* 0x000114627f007947 */ /* 0x000fea000b800000 */
[----:B--2---:R2:W1:Y:S04]  /*8180*/  SHFL.IDX PT, R4, R12, 0x1, 0x181f ;  /* 0x00381f000c047f89 */ /* 0x00446800000e0000 */
[----:B----4-:R2:W4:Y:S02]  /*8190*/  SHFL.IDX PT, R0, R13, 0x1, 0x181f ;  /* 0x00381f000d007f89 */ /* 0x01052400000e0000 */
.L_x_1898:
[----:B------:R-:W-:Y:S01]  /*81a0*/  IADD3 R2, R5, 0x20, RZ ;  /* 0x0000002005027810 */ /* 0x000fe20007ffe0ff */
[----:B------:R-:W-:Y:S03]  /*81b0*/  BSSY B0, `(.L_x_1758) ;  /* 0x000000f000007945 */ /* 0x000fe60003800000 */
[----:B------:R-:W-:-:S13]  /*81c0*/  ISETP.GE.AND P0, PT, R2, R46, PT ;  /* 0x0000002e0200720c */ /* 0x000fda0003f06270 */
[----:B------:R-:W-:Y:S05]  /*81d0*/  @P0 BRA `(.L_x_1759) ;  /* 0x000000c000000947 */ /* 0x000fea0003800000 */
[-C--:B----4-:R-:W-:Y:S02]  /*81e0*/  LEA R8, P2, R204, R0.reuse, 0x1 ;  /* 0x00000000cc087211 */ /* 0x090fe400078408ff */
[CC--:B------:R-:W-:Y:S02]  /*81f0*/  LEA R6, P1, R203.reuse, R0.reuse, 0x1 ;  /* 0x00000000cb067211 */ /* 0x0c0fe400078208ff */
[----:B------:R-:W-:Y:S02]  /*8200*/  LEA R2, P0, R206, R0, 0x1 ;  /* 0x00000000ce027211 */ /* 0x000fe400078008ff */
        /* <DEDUP_REMOVED lines=9> */
.L_x_1759:
[----:B------:R-:W-:Y:S05]  /*82a0*/  BSYNC B0 ;  /* 0x0000000000007941 */ /* 0x000fea0003800000 */
.L_x_1758:
[----:B------:R-:W-:Y:S05]  /*82b0*/  BRA.DIV ~URZ, `(.L_x_1760) ;  /* 0x000113f27f007947 */ /* 0x000fea000b800000 */
[----:B-1----:R1:W2:Y:S02]  /*82c0*/  SHFL.IDX PT, R4, R12, 0x2, 0x181f ;  /* 0x00581f000c047f89 */ /* 0x0022a400000e0000 */
.L_x_1899:
[----:B------:R-:W-:Y:S05]  /*82d0*/  BRA.DIV ~URZ, `(.L_x_1761) ;  /* 0x000114427f007947 */ /* 0x000fea000b800000 */
[----:B----4-:R4:W1:Y:S02]  /*82e0*/  SHFL.IDX PT, R0, R13, 0x2, 0x181f ;  /* 0x00581f000d007f89 */ /* 0x01086400000e0000 */
.L_x_1900:
[----:B------:R-:W-:Y:S01]  /*82f0*/  IADD3 R2, R5, 0x40, RZ ;  /* 0x0000004005027810 */ /* 0x000fe20007ffe0ff */
[----:B------:R-:W-:Y:S03]  /*8300*/  BSSY B0, `(.L_x_1762) ;  /* 0x000000f000007945 */ /* 0x000fe60003800000 */
[----:B------:R-:W-:-:S13]  /*8310*/  ISETP.GE.AND P0, PT, R2, R46, PT ;  /* 0x0000002e0200720c */ /* 0x000fda0003f06270 */
[----:B------:R-:W-:Y:S05]  /*8320*/  @P0 BRA `(.L_x_1763) ;  /* 0x000000c000000947 */ /* 0x000fea0003800000 */
[-C--:B-1----:R-:W-:Y:S02]  /*8330*/  LEA R8, P2, R204, R0.reuse, 0x1 ;  /* 0x00000000cc087211 */ /* 0x082fe400078408ff */
        /* <DEDUP_REMOVED lines=11> */
.L_x_1763:
[----:B------:R-:W-:Y:S05]  /*83f0*/  BSYNC B0 ;  /* 0x0000000000007941 */ /* 0x000fea0003800000 */
.L_x_1762:
[----:B------:R-:W-:Y:S05]  /*8400*/  BRA.DIV ~URZ, `(.L_x_1764) ;  /* 0x000113827f007947 */ /* 0x000fea000b800000 */
[----:B--2---:R2:W3:Y:S04]  /*8410*/  SHFL.IDX PT, R4, R12, 0x3, 0x181f ;  /* 0x00781f000c047f89 */ /* 0x0044e800000e0000 */
[----:B-1----:R2:W1:Y:S02]  /*8420*/  SHFL.IDX PT, R0, R13, 0x3, 0x181f ;  /* 0x00781f000d007f89 */ /* 0x00246400000e0000 */
.L_x_1901:
[----:B------:R-:W-:Y:S01]  /*8430*/  IADD3 R2, R5, 0x60, RZ ;  /* 0x0000006005027810 */ /* 0x000fe20007ffe0ff */
[----:B-----5:R-:W-:Y:S01]  /*8440*/  IMAD.WIDE.U32 R220, R15, c[0x0][0x2b0], RZ ;  /* 0x0000ac000fdc7a25 */ /* 0x020fe200078e00ff */
[----:B------:R-:W-:-:S02]  /*8450*/  LOP3.LUT R198, R198, 0xfffffffd, RZ, 0xc0, !PT ;  /* 0xfffffffdc6c67812 */ /* 0x000fc400078ec0ff */
[----:B------:R-:W-:-:S13]  /*8460*/  ISETP.GE.AND P0, PT, R2, R46, PT ;  /* 0x0000002e0200720c */ /* 0x000fda0003f06270 */
[CC--:B-1----:R-:W-:Y:S02]  /*8470*/  @!P0 LEA R8, P3, R204.reuse, R0.reuse, 0x1 ;  /* 0x00000000cc088211 */ /* 0x0c2fe400078608ff */
[C---:B------:R-:W-:Y:S02]  /*8480*/  @!P0 LEA R6, P2, R203.reuse, R0, 0x1 ;  /* 0x00000000cb068211 */ /* 0x040fe400078408ff */
[CC--:B---3--:R-:W-:Y:S02]  /*8490*/  @!P0 LEA.HI.X R9, R204.reuse, R4.reuse, R205, 0x1, P3 ;  /* 0x00000004cc098211 */ /* 0x0c8fe400018f0ccd */
[----:B------:R-:W-:Y:S02]  /*84a0*/  ISETP.GE.AND P3, PT, R204, c[0x0][0x1d4], PT ;  /* 0x00007500cc007a0c */ /* 0x000fe40003f66270 */
[----:B------:R-:W-:Y:S01]  /*84b0*/  @!P0 LEA.HI.X R7, R203, R4, R213, 0x1, P2 ;  /* 0x00000004cb078211 */ /* 0x000fe200010f0cd5 */
[----:B------:R-:W-:Y:S01]  /*84c0*/  @!PT LDS RZ, [RZ] ;  /* 0x00000000fffff984 */ /* 0x000fe20000000800 */
[----:B------:R-:W-:Y:S01]  /*84d0*/  @!PT LDS RZ, [RZ] ;  /* 0x00000000fffff984 */ /* 0x000fe20000000800 */
[----:B------:R-:W-:Y:S01]  /*84e0*/  @!PT LDS RZ, [RZ] ;  /* 0x00000000fffff984 */ /* 0x000fe20000000800 */
[----:B------:R1:W-:Y:S01]  /*84f0*/  @!P0 LDGSTS.E.BYPASS.LTC128B.128 [R107+0x1b100], [R8.64], !P6 ;  /* 0x1b100000086b8fae */ /* 0x0003e2000f101d48 */
[----:B------:R-:W-:-:S02]  /*8500*/  @!P0 LEA R2, P1, R206, R0, 0x1 ;  /* 0x00000000ce028211 */ /* 0x000fc400078208ff */
[----:B------:R-:W-:Y:S01]  /*8510*/  SHF.R.S32.HI R0, RZ, 0x1f, R15 ;  /* 0x0000001fff007819 */ /* 0x000fe2000001140f */
[----:B------:R1:W-:Y:S01]  /*8520*/  @!P0 LDGSTS.E.BYPASS.LTC128B.128 [R107+0x1f100], [R6.64], !P5 ;  /* 0x1f100000066b8fae */ /* 0x0003e2000e901d48 */
[----:B------:R-:W-:Y:S02]  /*8530*/  ISETP.GE.AND P5, PT, R203, c[0x0][0x1d4], PT ;  /* 0x00007500cb007a0c */ /* 0x000fe40003fa6270 */
[----:B------:R-:W-:Y:S01]  /*8540*/  ISETP.GE.AND P6, PT, R206, c[0x0][0x1d4], PT ;  /* 0x00007500ce007a0c */ /* 0x000fe20003fc6270 */
[----:B------:R-:W-:Y:S01]  /*8550*/  IMAD R0, R0, c[0x0][0x2b0], RZ ;  /* 0x0000ac0000007a24 */ /* 0x000fe200078e02ff */
[----:B------:R-:W-:Y:S02]  /*8560*/  @!P0 LEA.HI.X R3, R206, R4, R212, 0x1, P1 ;  /* 0x00000004ce038211 */ /* 0x000fe400008f0cd4 */
[----:B------:R-:W-:Y:S01]  /*8570*/  @P3 LOP3.LUT R198, R198, 0x2, RZ, 0xfc, !PT ;  /* 0x00000002c6c63812 */ /* 0x000fe200078efcff */
[----:B------:R-:W-:Y:S01]  /*8580*/  IMAD R0, R15, c[0x0][0x2b4], R0 ;  /* 0x0000ad000f007a24 */ /* 0x000fe200078e0200 */
[----:B------:R-:W-:Y:S01]  /*8590*/  SEL R149, RZ, 0x10, P6 ;  /* 0x00000010ff957807 */ /* 0x000fe20003000000 */
[----:B------:R1:W-:Y:S01]  /*85a0*/  @!P0 LDGSTS.E.BYPASS.LTC128B.128 [R107+0x23100], [R2.64], !P4 ;  /* 0x23100000026b8fae */ /* 0x0003e2000e101d48 */
[----:B------:R-:W-:Y:S01]  /*85b0*/  LOP3.LUT R198, R198, 0xfffffffe, RZ, 0xc0, !PT ;  /* 0xfffffffec6c67812 */ /* 0x000fe200078ec0ff */
[----:B------:R-:W-:-:S02]  /*85c0*/  IMAD.IADD R233, R221, 0x1, R0 ;  /* 0x00000001dde97824 */ /* 0x000fc400078e0200 */
[----:B------:R-:W0:Y:S01]  /*85d0*/  LDGDEPBAR ;  /* 0x00000000000079af */ /* 0x000e220000000000 */
[----:B------:R-:W-:Y:S01]  /*85e0*/  @P5 LOP3.LUT R198, R198, 0x1, RZ, 0xfc, !PT ;  /* 0x00000001c6c65812 */ /* 0x000fe200078efcff */
[----:B------:R-:W-:Y:S03]  /*85f0*/  WARPSYNC 0xffffffff ;  /* 0xffffffff00007948 */ /* 0x000fe60003800000 */
[----:B------:R-:W-:-:S04]  /*8600*/  LOP3.LUT R198, R198, 0xfffffffb, RZ, 0xc0, !PT ;  /* 0xfffffffbc6c67812 */ /* 0x000fc800078ec0ff */
[----:B------:R-:W-:Y:S02]  /*8610*/  @P6 LOP3.LUT R198, R198, 0x4, RZ, 0xfc, !PT ;  /* 0x00000004c6c66812 */ /* 0x000fe400078efcff */
[----:B------:R-:W-:Y:S01]  /*8620*/  IMAD.MOV.U32 R0, RZ, RZ, c[0x0][0x2b8] ;  /* 0x0000ae00ff007624 */ /* 0x000fe200078e00ff */
[----:B------:R-:W-:Y:S01]  /*8630*/  BAR.SYNC.DEFER_BLOCKING 0x0 ;  /* 0x0000000000007b1d */ /* 0x000fe20000010000 */
[----:B-1----:R-:W-:Y:S01]  /*8640*/  IMAD R2, R22, 0x40, R217 ;  /* 0x0000004016027824 */ /* 0x002fe200078e02d9 */
[----:B------:R-:W-:Y:S01]  /*8650*/  LOP3.LUT R198, R198, 0xfffffff7, RZ, 0xc0, !PT ;  /* 0xfffffff7c6c67812 */ /* 0x000fe200078ec0ff */
[----:B------:R-:W-:Y:S01]  /*8660*/  IMAD.MOV.U32 R189, RZ, RZ, RZ ;  /* 0x000000ffffbd7224 */ /* 0x000fe200078e00ff */
[----:B------:R-:W-:Y:S02]  /*8670*/  ISETP.NE.AND P4, PT, R0, 0x1, PT ;  /* 0x000000010000780c */ /* 0x000fe40003f85270 */
        /* <DEDUP_REMOVED lines=16> */
[----:B------:R-:W-:Y:S02]  /*8780*/  BSSY B0, `(.L_x_1765) ;  /* 0x00000a8000007945 */ /* 0x000fe40003800000 */
        /* <DEDUP_REMOVED lines=15> */
[----:B------:R-:W-:Y:S01]  /*8880*/  IMAD.SHL.U32 R17, R203, 0x2, RZ ;  /* 0x00000002cb117824 */ /* 0x000fe200078e00ff */
[----:B---3--:R-:W-:Y:S01]  /*8890*/  SHF.R.S32.HI R7, RZ, 0x1f, R189 ;  /* 0x0000001fff077819 */ /* 0x008fe200000114bd */
[----:B------:R-:W-:-:S04]  /*88a0*/  IMAD.WIDE.U32 R2, R189, c[0x0][0x1f0], R2 ;  /* 0x00007c00bd027a25 */ /* 0x000fc800078e0002 */
[C---:B------:R-:W-:Y:S02]  /*88b0*/  IMAD R0, R7.reuse, c[0x0][0x1f0], RZ ;  /* 0x00007c0007007a24 */ /* 0x040fe400078e02ff */
[----:B------:R-:W-:Y:S02]  /*88c0*/  IMAD R7, R7, c[0x0][0x218], RZ ;  /* 0x0000860007077a24 */ /* 0x000fe400078e02ff */
[C---:B------:R-:W-:Y:S01]  /*88d0*/  IMAD R4, R189.reuse, c[0x0][0x1f4], R0 ;  /* 0x00007d00bd047a24 */ /* 0x040fe200078e0200 */
[----:B------:R-:W-:Y:S01]  /*88e0*/  IADD3 R0, P0, R2, R218, RZ ;  /* 0x000000da02007210 */ /* 0x000fe20007f1e0ff */
[----:B------:R-:W-:-:S03]  /*88f0*/  IMAD R16, R189, c[0x0][0x21c], R7 ;  /* 0x00008700bd107a24 */ /* 0x000fc600078e0207 */
[----:B------:R-:W-:Y:S02]  /*8900*/  IADD3.X R2, R232, R3, R4, P0, !PT ;  /* 0x00000003e8027210 */ /* 0x000fe400007fe404 */
[----:B------:R-:W-:-:S04]  /*8910*/  LEA R5, P0, R0, c[0x0][0x1c8], 0x1 ;  /* 0x0000720000057a11 */ /* 0x000fc800078008ff */
[----:B------:R-:W-:Y:S01]  /*8920*/  LEA.HI.X R8, R0, c[0x0][0x1cc], R2, 0x1, P0 ;  /* 0x0000730000087a11 */ /* 0x000fe200000f0c02 */
[----:B------:R-:W-:Y:S01]  /*8930*/  IMAD.WIDE.U32 R2, R191, c[0x0][0x208], RZ ;  /* 0x00008200bf027a25 */ /* 0x000fe200078e00ff */
[----:B------:R-:W1:Y:S03]  /*8940*/  SHFL.IDX PT, R0, R5, RZ, 0x181f ;  /* 0x00181fff05007589 */ /* 0x000e6600000e0000 */
[----:B------:R-:W-:Y:S01]  /*8950*/  IMAD.IADD R3, R3, 0x1, R6 ;  /* 0x0000000103037824 */ /* 0x000fe200078e0206 */
[----:B------:R-:W3:Y:S03]  /*8960*/  SHFL.IDX PT, R4, R8, RZ, 0x181f ;  /* 0x00181fff08047589 */ /* 0x000ee600000e0000 */
[----:B------:R-:W-:Y:S01]  /*8970*/  IMAD.WIDE.U32 R2, R189, c[0x0][0x218], R2 ;  /* 0x00008600bd027a25 */ /* 0x000fe200078e0002 */
[----:B------:R-:W5:Y:S04]  /*8980*/  SHFL.IDX PT, R5, R5, 0x1, 0x181f ;  /* 0x00381f0005057f89 */ /* 0x000f6800000e0000 */
[----:B------:R2:W4:Y:S02]  /*8990*/  SHFL.IDX PT, R14, R8, 0x1, 0x181f ;  /* 0x00381f00080e7f89 */ /* 0x00052400000e0000 */
[----:B-12---:R-:W-:-:S02]  /*89a0*/  @P1 LEA R12, P0, R204, R0, 0x1 ;  /* 0x00000000cc0c1211 */ /* 0x006fc400078008ff */
[C---:B------:R-:W-:Y:S02]  /*89b0*/  @P1 LEA R6, P2, R203.reuse, R0, 0x1 ;  /* 0x00000000cb061211 */ /* 0x040fe400078408ff */
[-C--:B---34-:R-:W-:Y:S02]  /*89c0*/  @P1 LEA.HI.X R13, R204, R4.reuse, R205, 0x1, P0 ;  /* 0x00000004cc0d1211 */ /* 0x098fe400000f0ccd */
[----:B------:R-:W-:-:S03]  /*89d0*/  @P1 LEA.HI.X R7, R203, R4, R213, 0x1, P2 ;  /* 0x00000004cb071211 */ /* 0x000fc600010f0cd5 */
[----:B------:R1:W-:Y:S01]  /*89e0*/  @P1 LDGSTS.E.BYPASS.LTC128B.128 [R107+0xc100], [R12.64], !P3 ;  /* 0x0c1000000c6b1fae */ /* 0x0003e2000d901d48 */
[----:B------:R-:W-:Y:S02]  /*89f0*/  @P1 LEA R8, P0, R206, R0, 0x1 ;  /* 0x00000000ce081211 */ /* 0x000fe400078008ff */
[----:B------:R-:W-:Y:S01]  /*8a00*/  IADD3 R0, P2, R2, R222, RZ ;  /* 0x000000de02007210 */ /* 0x000fe20007f5e0ff */
[----:B------:R2:W-:Y:S01]  /*8a10*/  @P1 LDGSTS.E.BYPASS.LTC128B.128 [R107+0xe100], [R6.64], !P5 ;  /* 0x0e100000066b1fae */ /* 0x0005e2000e901d48 */
[----:B------:R-:W-:Y:S02]  /*8a20*/  @P1 LEA.HI.X R9, R206, R4, R212, 0x1, P0 ;  /* 0x00000004ce091211 */ /* 0x000fe400000f0cd4 */
[----:B------:R-:W-:Y:S02]  /*8a30*/  ISETP.GE.AND P0, PT, R15, 0x21, PT ;  /* 0x000000210f00780c */ /* 0x000fe40003f06270 */
[----:B------:R-:W-:Y:S01]  /*8a40*/  IADD3.X R2, R234, R3, R16, P2, !PT ;  /* 0x00000003ea027210 */ /* 0x000fe200017fe410 */
[----:B------:R3:W-:Y:S01]  /*8a50*/  @P1 LDGSTS.E.BYPASS.LTC128B.128 [R107+0x10100], [R8.64], !P6 ;  /* 0x10100000086b1fae */ /* 0x0007e2000f101d48 */
[----:B------:R-:W-:-:S04]  /*8a60*/  LEA R16, P2, R0, c[0x0][0x1f8], 0x1 ;  /* 0x00007e0000107a11 */ /* 0x000fc800078408ff */
[----:B------:R-:W-:Y:S02]  /*8a70*/  LEA.HI.X R19, R0, c[0x0][0x1fc], R2, 0x1, P2 ;  /* 0x00007f0000137a11 */ /* 0x000fe400010f0c02 */
[----:B------:R-:W-:Y:S03]  /*8a80*/  SHFL.IDX PT, R0, R16, 0x1, 0x181f ;  /* 0x00381f0010007f89 */ /* 0x000fe600000e0000 */
[-C--:B-----5:R-:W-:Y:S02]  /*8a90*/  @P0 LEA R4, P2, R203, R5.reuse, 0x1 ;  /* 0x00000005cb040211 */ /* 0x0a0fe400078408ff */
[CC--:B------:R-:W-:Y:S01]  /*8aa0*/  @P0 LEA R2, P1, R206.reuse, R5.reuse, 0x1 ;  /* 0x00000005ce020211 */ /* 0x0c0fe200078208ff */
[----:B-1----:R1:W4:Y:S03]  /*8ab0*/  SHFL.IDX PT, R12, R16, RZ, 0x181f ;  /* 0x00181fff100c7589 */ /* 0x00232600000e0000 */
[----:B------:R-:W-:Y:S01]  /*8ac0*/  @P0 LEA.HI.X R3, R206, R14, R212, 0x1, P1 ;  /* 0x0000000ece030211 */ /* 0x000fe200008f0cd4 */
[----:B------:R-:W5:Y:S01]  /*8ad0*/  SHFL.IDX PT, R13, R19, RZ, 0x181f ;  /* 0x00181fff130d7589 */ /* 0x000f6200000e0000 */
[----:B--2---:R-:W-:-:S02]  /*8ae0*/  @P0 LEA R6, P3, R204, R5, 0x1 ;  /* 0x00000005cc060211 */ /* 0x004fc400078608ff */
[CC--:B------:R-:W-:Y:S02]  /*8af0*/  @P0 LEA.HI.X R5, R203.reuse, R14.reuse, R213, 0x1, P2 ;  /* 0x0000000ecb050211 */ /* 0x0c0fe400010f0cd5 */
[----:B------:R-:W-:Y:S02]  /*8b00*/  @P0 LEA.HI.X R7, R204, R14, R205, 0x1, P3 ;  /* 0x0000000ecc070211 */ /* 0x000fe400018f0ccd */
[C---:B------:R-:W-:Y:S02]  /*8b10*/  LOP3.LUT P3, RZ, R198.reuse, 0x2, RZ, 0xc0, !PT ;  /* 0x00000002c6ff7812 */ /* 0x040fe4000786c0ff */
[----:B------:R-:W-:Y:S02]  /*8b20*/  ISETP.GE.AND P2, PT, R203, c[0x0][0x1d4], PT ;  /* 0x00007500cb007a0c */ /* 0x000fe40003f46270 */
[----:B------:R-:W-:Y:S02]  /*8b30*/  LOP3.LUT R198, R198, 0xffffffef, RZ, 0xc0, !PT ;  /* 0xffffffefc6c67812 */ /* 0x000fe400078ec0ff */
[----:B-1----:R-:W-:-:S07]  /*8b40*/  SHF.L.U64.HI R16, R206, 0x1, R212 ;  /* 0x00000001ce107819 */ /* 0x002fce00000102d4 */
[----:B------:R1:W-:Y:S01]  /*8b50*/  @P0 LDGSTS.E.BYPASS.LTC128B.128 [R107+0xd100], [R6.64], !P3 ;  /* 0x0d100000066b0fae */ /* 0x0003e2000d901d48 */
[----:B------:R-:W-:-:S03]  /*8b60*/  ISETP.GE.AND P3, PT, R204, c[0x0][0x1d4], PT ;  /* 0x00007500cc007a0c */ /* 0x000fc60003f66270 */
[----:B------:R2:W-:Y:S01]  /*8b70*/  @P0 LDGSTS.E.BYPASS.LTC128B.128 [R107+0xf100], [R4.64], !P5 ;  /* 0x0f100000046b0fae */ /* 0x0005e2000e901d48 */
[----:B------:R-:W-:Y:S02]  /*8b80*/  ISETP.LT.OR P1, PT, R15, 0x1, P3 ;  /* 0x000000010f00780c */ /* 0x000fe40001f21670 */
[----:B------:R-:W-:Y:S01]  /*8b90*/  ISETP.GT.AND P5, PT, R22, R208, PT ;  /* 0x000000d01600720c */ /* 0x000fe20003fa4270 */
[----:B------:R4:W-:Y:S01]  /*8ba0*/  @P0 LDGSTS.E.BYPASS.LTC128B.128 [R107+0x11100], [R2.64], !P6 ;  /* 0x11100000026b0fae */ /* 0x0009e2000f101d48 */
[----:B------:R-:W-:-:S03]  /*8bb0*/  ISETP.GT.AND P6, PT, R217, 0x3f, PT ;  /* 0x0000003fd900780c */ /* 0x000fc60003fc4270 */
[----:B------:R-:W0:Y:S08]  /*8bc0*/  LDGDEPBAR ;  /* 0x00000000000079af */ /* 0x000e300000000000 */
[----:B------:R-:W-:Y:S01]  /*8bd0*/  @P5 LOP3.LUT R198, R198, 0x10, RZ, 0xfc, !PT ;  /* 0x00000010c6c65812 */ /* 0x000fe200078efcff */
[----:B-1----:R1:W3:Y:S01]  /*8be0*/  SHFL.IDX PT, R6, R19, 0x1, 0x181f ;  /* 0x00381f0013067f89 */ /* 0x0022e200000e0000 */
[----:B----4-:R-:W-:-:S05]  /*8bf0*/  IADD3 R2, P0, R12, R21, RZ ;  /* 0x000000150c027210 */ /* 0x010fca0007f1e0ff */
[----:B-----5:R-:W-:Y:S01]  /*8c00*/  IMAD.X R3, R13, 0x1, R20, P0 ;  /* 0x000000010d037824 */ /* 0x020fe200000e0614 */
[----:B--2---:R-:W-:-:S04]  /*8c10*/  IADD3 R4, P0, R12, R17, RZ ;  /* 0x000000110c047210 */ /* 0x004fc80007f1e0ff */
[----:B------:R2:W-:Y:S01]  /*8c20*/  LDGSTS.E.BYPASS.LTC128B.128 [R107+0x100], [R2.64], !P1 ;  /* 0x00100000026b7fae */ /* 0x0005e2000c901d48 */
[----:B------:R-:W-:Y:S01]  /*8c30*/  IMAD.X R5, R13, 0x1, R18, P0 ;  /* 0x000000010d057824 */ /* 0x000fe200000e0612 */
[C---:B------:R-:W-:Y:S02]  /*8c40*/  ISETP.LT.OR P0, PT, R15.reuse, 0x1, P2 ;  /* 0x000000010f00780c */ /* 0x040fe40001701670 */
[C---:B------:R-:W-:Y:S01]  /*8c50*/  ISETP.GE.AND P1, PT, R206.reuse, c[0x0][0x1d4], PT ;  /* 0x00007500ce007a0c */ /* 0x040fe20003f26270 */
[----:B-1----:R-:W-:Y:S01]  /*8c60*/  IMAD.SHL.U32 R19, R206, 0x2, RZ ;  /* 0x00000002ce137824 */ /* 0x002fe200078e00ff */
[----:B------:R-:W-:-:S09]  /*8c70*/  ISETP.LT.OR P2, PT, R15, 0x21, P2 ;  /* 0x000000210f00780c */ /* 0x000fd20001741670 */
[----:B------:R1:W-:Y:S02]  /*8c80*/  LDGSTS.E.BYPASS.LTC128B.128 [R107+0x2100], [R4.64], !P0 ;  /* 0x02100000046b7fae */ /* 0x0003e4000c101d48 */
[----:B-1----:R-:W-:-:S05]  /*8c90*/  IADD3 R4, P0, R12, R19, RZ ;  /* 0x000000130c047210 */ /* 0x002fca0007f1e0ff */
[----:B------:R-:W-:Y:S01]  /*8ca0*/  IMAD.X R5, R13, 0x1, R16, P0 ;  /* 0x000000010d057824 */ /* 0x000fe200000e0610 */
[----:B--2---:R-:W-:-:S05]  /*8cb0*/  IADD3 R2, P0, R0, R21, RZ ;  /* 0x0000001500027210 */ /* 0x004fca0007f1e0ff */
[----:B---3--:R-:W-:Y:S01]  /*8cc0*/  IMAD.X R3, R6, 0x1, R20, P0 ;  /* 0x0000000106037824 */ /* 0x008fe200000e0614 */
[C---:B------:R-:W-:Y:S02]  /*8cd0*/  ISETP.LT.OR P0, PT, R15.reuse, 0x1, P1 ;  /* 0x000000010f00780c */ /* 0x040fe40000f01670 */
[----:B------:R-:W-:-:S11]  /*8ce0*/  ISETP.LT.OR P1, PT, R15, 0x21, P1 ;  /* 0x000000210f00780c */ /* 0x000fd60000f21670 */
[----:B------:R1:W-:Y:S01]  /*8cf0*/  LDGSTS.E.BYPASS.LTC128B.128 [R107+0x4100], [R4.64], !P0 ;  /* 0x04100000046b7fae */ /* 0x0003e2000c101d48 */
[----:B------:R-:W-:-:S13]  /*8d00*/  ISETP.LT.OR P0, PT, R15, 0x21, P3 ;  /* 0x000000210f00780c */ /* 0x000fda0001f01670 */
[----:B------:R2:W-:Y:S01]  /*8d10*/  LDGSTS.E.BYPASS.LTC128B.128 [R107+0x1100], [R2.64], !P0 ;  /* 0x01100000026b7fae */ /* 0x0005e2000c101d48 */
[----:B-1----:R-:W-:-:S05]  /*8d20*/  IADD3 R4, P0, R0, R17, RZ ;  /* 0x0000001100047210 */ /* 0x002fca0007f1e0ff */
[----:B------:R-:W-:-:S05]  /*8d30*/  IMAD.X R5, R6, 0x1, R18, P0 ;  /* 0x0000000106057824 */ /* 0x000fca00000e0612 */
[----:B------:R1:W-:Y:S01]  /*8d40*/  LDGSTS.E.BYPASS.LTC128B.128 [R107+0x3100], [R4.64], !P2 ;  /* 0x03100000046b7fae */ /* 0x0003e2000d101d48 */
[----:B--2---:R-:W-:-:S05]  /*8d50*/  IADD3 R2, P0, R0, R19, RZ ;  /* 0x0000001300027210 */ /* 0x004fca0007f1e0ff */
[----:B------:R-:W-:-:S05]  /*8d60*/  IMAD.X R3, R6, 0x1, R16, P0 ;  /* 0x0000000106037824 */ /* 0x000fca00000e0610 */
[----:B------:R1:W-:Y:S04]  /*8d70*/  LDGSTS.E.BYPASS.LTC128B.128 [R107+0x5100], [R2.64], !P1 ;  /* 0x05100000026b7fae */ /* 0x0003e8000c901d48 */
[----:B------:R-:W0:Y:S01]  /*8d80*/  LDGDEPBAR ;  /* 0x00000000000079af */ /* 0x000e220000000000 */
[----:B------:R-:W-:Y:S05]  /*8d90*/  @!P5 BRA `(.L_x_1766) ;  /* 0x000004600000d947 */ /* 0x000fea0003800000 */
[----:B-1----:R-:W-:Y:S01]  /*8da0*/  IMAD R2, R22, 0x40, R235 ;  /* 0x0000004016027824 */ /* 0x002fe200078e02eb */
        /* <DEDUP_REMOVED lines=27> */
.L_x_1902:
[----:B------:R-:W-:Y:S05]  /*8f60*/  BRA.DIV ~URZ, `(.L_x_1768) ;  /* 0x000109627f007947 */ /* 0x000fea000b800000 */
[----:B------:R-:W3:Y:S01]  /*8f70*/  SHFL.IDX PT, R0, R14, RZ, 0x181f ;  /* 0x00181fff0e007589 */ /* 0x000ee200000e0000 */
[C---:B------:R-:W-:Y:S02]  /*8f80*/  LOP3.LUT P2, RZ, R198.reuse, 0x2, RZ, 0xc0, !PT ;  /* 0x00000002c6ff7812 */ /* 0x040fe4000784c0ff */
[C---:B------:R-:W-:Y:S02]  /*8f90*/  LOP3.LUT P1, RZ, R198.reuse, 0x1, RZ, 0xc0, !PT ;  /* 0x00000001c6ff7812 */ /* 0x040fe4000782c0ff */
[----:B------:R-:W-:Y:S02]  /*8fa0*/  LOP3.LUT P3, RZ, R198, 0x4, RZ, 0xc0, !PT ;  /* 0x00000004c6ff7812 */ /* 0x000fe4000786c0ff */
[----:B------:R-:W-:Y:S02]  /*8fb0*/  SEL R13, RZ, 0x10, P2 ;  /* 0x00000010ff0d7807 */ /* 0x000fe40001000000 */
[----:B------:R-:W-:-:S02]  /*8fc0*/  SEL R12, RZ, 0x10, P1 ;  /* 0x00000010ff0c7807 */ /* 0x000fc40000800000 */
        /* <DEDUP_REMOVED lines=14> */
.L_x_1903:
        /* <DEDUP_REMOVED lines=21> */
.L_x_1766:
[----:B------:R-:W-:Y:S05]  /*9200*/  BSYNC B0 ;  /* 0x0000000000007941 */ /* 0x000fea0003800000 */
.L_x_1765:
[----:B------:R-:W-:Y:S01]  /*9210*/  ISETP.LT.AND P0, PT, RZ, c[0x0][0x27c], PT ;  /* 0x00009f00ff007a0c */ /* 0x000fe20003f01270 */
[----:B------:R-:W0:Y:S01]  /*9220*/  LDGDEPBAR ;  /* 0x00000000000079af */ /* 0x000e220000000000 */
[----:B------:R-:W-:Y:S11]  /*9230*/  BSSY B2, `(.L_x_1769) ;  /* 0x0000580000027945 */ /* 0x000ff60003800000 */
[----:B------:R-:W-:Y:S05]  /*9240*/  @P0 BRA `(.L_x_1770) ;  /* 0x0000002000000947 */ /* 0x000fea0003800000 */
[----:B------:R-:W-:-:S04]  /*9250*/  DEPBAR.LE SB0, 0x3 ;  /* 0x000080c00000791a */ /* 0x000fc80000000000 */
[----:B------:R-:W-:Y:S05]  /*9260*/  BRA `(.L_x_1771) ;  /* 0x000057c000007947 */ /* 0x000fea0003800000 */
.L_x_1770:
[----:B------:R-:W-:Y:S01]  /*9270*/  SHF.R.S32.HI R0, RZ, 0x1f, R142 ;  /* 0x0000001fff007819 */ /* 0x000fe2000001148e */
[----:B-1----:R-:W-:Y:S01]  /*9280*/  IMAD.WIDE.U32 R4, R142, c[0x0][0x280], RZ ;  /* 0x0000a0008e047a25 */ /* 0x002fe200078e00ff */
[----:B------:R-:W-:-:S03]  /*9290*/  ULDC.U8 UR4, c[0x0][0x298] ;  /* 0x0000a60000047ab9 */ /* 0x000fc60000000000 */
[----:B------:R-:W-:Y:S01]  /*92a0*/  IMAD R2, R0, c[0x0][0x280], RZ ;  /* 0x0000a00000027a24 */ /* 0x000fe200078e02ff */
[----:B------:R-:W-:Y:S01]  /*92b0*/  LEA R6, P0, R4, c[0x0][0x270], 0x1 ;  /* 0x00009c0004067a11 */ /* 0x000fe200078008ff */
[----:B------:R-:W-:Y:S02]  /*92c0*/  IMAD R0, R0, c[0x0][0x290], RZ ;  /* 0x0000a40000007a24 */ /* 0x000fe400078e02ff */
[C---:B------:R-:W-:Y:S02]  /*92d0*/  IMAD R7, R142.reuse, c[0x0][0x284], R2 ;  /* 0x0000a1008e077a24 */ /* 0x040fe400078e0202 */
[----:B------:R-:W-:-:S03]  /*92e0*/  IMAD.WIDE.U32 R2, R142, c[0x0][0x290], RZ ;  /* 0x0000a4008e027a25 */ /* 0x000fc600078e00ff */
[----:B------:R-:W-:Y:S01]  /*92f0*/  IADD3 R7, R7, R5, RZ ;  /* 0x0000000507077210 */ /* 0x000fe20007ffe0ff */
[----:B------:R-:W-:-:S03]  /*9300*/  IMAD R5, R142, c[0x0][0x294], R0 ;  /* 0x0000a5008e057a24 */ /* 0x000fc600078e0200 */
[----:B------:R-:W-:Y:S02]  /*9310*/  LEA.HI.X R0, R4, c[0x0][0x274], R7, 0x1, P0 ;  /* 0x00009d0004007a11 */ /* 0x000fe400000f0c07 */
[C---:B------:R-:W-:Y:S02]  /*9320*/  LEA R12, P0, R2.reuse, c[0x0][0x288], 0x1 ;  /* 0x0000a200020c7a11 */ /* 0x040fe400078008ff */
[----:B------:R-:W-:Y:S02]  /*9330*/  IADD3 R3, R5, R3, RZ ;  /* 0x0000000305037210 */ /* 0x000fe40007ffe0ff */
[----:B------:R-:W-:Y:S02]  /*9340*/  LEA R7, R237, R207, 0x7 ;  /* 0x000000cfed077211 */ /* 0x000fe400078e38ff */
[----:B------:R-:W-:Y:S02]  /*9350*/  LEA.HI.X R5, R2, c[0x0][0x28c], R3, 0x1, P0 ;  /* 0x0000a30002057a11 */ /* 0x000fe400000f0c03 */
[----:B------:R-:W-:-:S13]  /*9360*/  ISETP.NE.AND P0, PT, RZ, UR4, PT ;  /* 0x00000004ff007c0c */ /* 0x000fda000bf05270 */
[----:B------:R-:W-:Y:S05]  /*9370*/  @!P0 BRA `(.L_x_1772) ;  /* 0x00002a9000008947 */ /* 0x000fea0003800000 */
[----:B------:R-:W-:Y:S05]  /*9380*/  BRA.DIV ~URZ, `(.L_x_1773) ;  /* 0x000107827f007947 */ /* 0x000fea000b800000 */
[----:B------:R1:W2:Y:S02]  /*9390*/  SHFL.IDX PT, R8, R0, RZ, 0x1c1f ;  /* 0x001c1fff00087589 */ /* 0x0002a400000e0000 */
.L_x_1904:
[----:B------:R-:W-:Y:S05]  /*93a0*/  BRA.DIV ~URZ, `(.L_x_1774) ;  /* 0x000107d27f007947 */ /* 0x000fea000b800000 */
[----:B------:R-:W3:Y:S04]  /*93b0*/  SHFL.IDX PT, R4, R6, RZ, 0x1c1f ;  /* 0x001c1fff06047589 */ /* 0x000ee800000e0000 */
[----:B-1----:R-:W1:Y:S04]  /*93c0*/  SHFL.IDX PT, R0, R12, RZ, 0x1c1f ;  /* 0x001c1fff0c007589 */ /* 0x002e6800000e0000 */
[----:B------:R4:W2:Y:S02]  /*93d0*/  SHFL.IDX PT, R30, R5, RZ, 0x1c1f ;  /* 0x001c1fff051e7589 */ /* 0x0008a400000e0000 */
[----:B--2-4-:R-:W-:-:S02]  /*93e0*/  MOV R5, R8 ;  /* 0x0000000800057202 */ /* 0x014fc40000000f00 */
.L_x_1905:
[----:B-1-3--:R-:W-:Y:S01]  /*93f0*/  ISETP.GE.AND P0, PT, R7, R46, PT ;  /* 0x0000002e0700720c */ /* 0x00afe20003f06270 */
        /* <DEDUP_REMOVED lines=14> */
[----:B------:R-:W2:Y:S04]  /*94e0*/  LDL R42, [R1+0x30] ;  /* 0x00003000012a7983 */ /* 0x000ea80000100800 */
[----:B------:R-:W3:Y:S04]  /*94f0*/  LDL R41, [R1+0x2c] ;  /* 0x00002c0001297983 */ /* 0x000ee80000100800 */
        /* <DEDUP_REMOVED lines=11> */
[----:B------:R-:W-:Y:S01]  /*95b0*/  CS2R R2, SRZ ;  /* 0x0000000000027805 */ /* 0x000fe2000001ff00 */
[----:B------:R-:W-:-:S02]  /*95c0*/  ISETP.GE.AND P2, PT, R145, c[0x0][0x27c], PT ;  /* 0x00009f0091007a0c */ /* 0x000fc40003f46270 */
[----:B------:R-:W-:Y:S01]  /*95d0*/  ISETP.GE.AND P1, PT, R110, c[0x0][0x27c], PT ;  /* 0x00009f006e007a0c */ /* 0x000fe20003f26270 */
[----:B------:R-:W-:Y:S01]  /*95e0*/  CS2R R20, SRZ ;  /* 0x0000000000147805 */ /* 0x000fe2000001ff00 */
[----:B------:R-:W-:Y:S01]  /*95f0*/  CS2R R22, SRZ ;  /* 0x0000000000167805 */ /* 0x000fe2000001ff00 */
[----:B------:R-:W-:Y:S01]  /*9600*/  CS2R R24, SRZ ;  /* 0x0000000000187805 */ /* 0x000fe2000001ff00 */
[----:B------:R-:W-:Y:S01]  /*9610*/  CS2R R26, SRZ ;  /* 0x00000000001a7805 */ /* 0x000fe2000001ff00 */
[----:B------:R-:W-:Y:S02]  /*9620*/  CS2R R28, SRZ ;  /* 0x00000000001c7805 */ /* 0x000fe4000001ff00 */
[----:B--2---:R-:W-:-:S05]  /*9630*/  @!P4 IADD3 R8, P0, R4, R42, RZ ;  /* 0x0000002a0408c210 */ /* 0x004fca0007f1e0ff */
[----:B---3--:R-:W-:Y:S01]  /*9640*/  @!P4 IMAD.X R9, R5, 0x1, R41, P0 ;  /* 0x000000010509c824 */ /* 0x008fe200000e0629 */
[----:B----4-:R-:W-:-:S04]  /*9650*/  @!P3 IADD3 R12, P0, R4, R40, RZ ;  /* 0x00000028040cb210 */ /* 0x010fc80007f1e0ff */
[----:B------:R1:W5:Y:S01]  /*9660*/  @!P4 LD.E.64 R20, [R8.64] ;  /* 0x000000080814c980 */ /* 0x000362000c101b00 */
[----:B------:R-:W-:Y:S01]  /*9670*/  @!P3 IMAD.X R13, R5, 0x1, R39, P0 ;  /* 0x00000001050db824 */ /* 0x000fe200000e0627 */
[----:B------:R-:W-:-:S04]  /*9680*/  @!P2 IADD3 R14, P0, R4, R38, RZ ;  /* 0x00000026040ea210 */ /* 0x000fc80007f1e0ff */
[----:B------:R2:W5:Y:S01]  /*9690*/  @!P3 LD.E.64 R22, [R12.64] ;  /* 0x000000080c16b980 */ /* 0x000562000c101b00 */
[----:B------:R-:W-:Y:S01]  /*96a0*/  @!P2 IMAD.X R15, R5, 0x1, R37, P0 ;  /* 0x00000001050fa824 */ /* 0x000fe200000e0625 */
[----:B------:R-:W-:-:S04]  /*96b0*/  @!P1 IADD3 R16, P0, R4, R36, RZ ;  /* 0x0000002404109210 */ /* 0x000fc80007f1e0ff */
[----:B------:R3:W5:Y:S01]  /*96c0*/  @!P2 LD.E.64 R24, [R14.64] ;  /* 0x000000080e18a980 */ /* 0x000762000c101b00 */
[----:B------:R-:W-:Y:S01]  /*96d0*/  @!P1 IMAD.X R17, R5, 0x1, R35, P0 ;  /* 0x0000000105119824 */ /* 0x000fe200000e0623 */
[----:B------:R-:W-:-:S04]  /*96e0*/  ISETP.GE.AND P0, PT, R144, c[0x0][0x27c], PT ;  /* 0x00009f0090007a0c */ /* 0x000fc80003f06270 */
[----:B------:R4:W5:Y:S09]  /*96f0*/  @!P1 LD.E.64 R26, [R16.64] ;  /* 0x00000008101a9980 */ /* 0x000972000c101b00 */
[----:B------:R-:W-:-:S05]  /*9700*/  @!P0 IADD3 R32, P5, R4, R34, RZ ;  /* 0x0000002204208210 */ /* 0x000fca0007fbe0ff */
[----:B------:R-:W-:Y:S01]  /*9710*/  @!P0 IMAD.X R33, R5, 0x1, R31, P5 ;  /* 0x0000000105218824 */ /* 0x000fe200028e061f */
[----:B------:R-:W-:Y:S01]  /*9720*/  ISETP.GE.AND P5, PT, R108, c[0x0][0x27c], PT ;  /* 0x00009f006c007a0c */ /* 0x000fe20003fa6270 */
[----:B-1----:R-:W-:Y:S01]  /*9730*/  CS2R R8, SRZ ;  /* 0x0000000000087805 */ /* 0x002fe2000001ff00 */
[----:B--2---:R-:W-:Y:S01]  /*9740*/  CS2R R12, SRZ ;  /* 0x00000000000c7805 */ /* 0x004fe2000001ff00 */
[----:B---3--:R-:W-:Y:S01]  /*9750*/  CS2R R14, SRZ ;  /* 0x00000000000e7805 */ /* 0x008fe2000001ff00 */
[----:B------:R1:W5:Y:S09]  /*9760*/  @!P0 LD.E.64 R28, [R32.64] ;  /* 0x00000008201c8980 */ /* 0x000372000c101b00 */
[----:B------:R-:W-:-:S02]  /*9770*/  @!P5 IMAD.MOV.U32 R6, RZ, RZ, R4 ;  /* 0x000000ffff06d224 */ /* 0x000fc400078e0004 */
[----:B------:R-:W-:Y:S02]  /*9780*/  @!P5 IMAD.MOV.U32 R7, RZ, RZ, R5 ;  /* 0x000000ffff07d224 */ /* 0x000fe400078e0005 */
[----:B------:R-:W-:Y:S02]  /*9790*/  @!P5 IMAD.MOV.U32 R4, RZ, RZ, R0 ;  /* 0x000000ffff04d224 */ /* 0x000fe400078e0000 */
[----:B------:R-:W-:Y:S02]  /*97a0*/  @!P5 IMAD.MOV.U32 R5, RZ, RZ, R30 ;  /* 0x000000ffff05d224 */ /* 0x000fe400078e001e */
[----:B------:R-:W-:-:S04]  /*97b0*/  @!P5 IMAD.WIDE R6, R108, 0x2, R6 ;  /* 0x000000026c06d825 */ /* 0x000fc800078e0206 */
[----:B------:R-:W-:Y:S01]  /*97c0*/  @!P5 IMAD.WIDE R4, R108, 0x2, R4 ;  /* 0x000000026c04d825 */ /* 0x000fe200078e0204 */
[----:B------:R2:W5:Y:S04]  /*97d0*/  @!P5 LD.E.64 R18, [R6.64] ;  /* 0x000000080612d980 */ /* 0x000568000c101b00 */
[----:B------:R3:W5:Y:S01]  /*97e0*/  @!P5 LD.E.64 R2, [R4.64] ;  /* 0x000000080402d980 */ /* 0x000762000c101b00 */
[----:B--2---:R-:W-:Y:S01]  /*97f0*/  CS2R R6, SRZ ;  /* 0x0000000000067805 */ /* 0x004fe2000001ff00 */
[----:B---3--:R-:W-:-:S05]  /*9800*/  @!P4 IADD3 R4, P5, R0, R42, RZ ;  /* 0x0000002a0004c210 */ /* 0x008fca0007fbe0ff */
[----:B------:R-:W-:-:S05]  /*9810*/  @!P4 IMAD.X R5, R30, 0x1, R41, P5 ;  /* 0x000000011e05c824 */ /* 0x000fca00028e0629 */
[----:B------:R2:W5:Y:S02]  /*9820*/  @!P4 LD.E.64 R6, [R4.64] ;  /* 0x000000080406c980 */ /* 0x000564000c101b00 */
[----:B--2---:R-:W-:-:S05]  /*9830*/  @!P3 IADD3 R4, P4, R0, R40, RZ ;  /* 0x000000280004b210 */ /* 0x004fca0007f9e0ff */
[----:B------:R-:W-:-:S05]  /*9840*/  @!P3 IMAD.X R5, R30, 0x1, R39, P4 ;  /* 0x000000011e05b824 */ /* 0x000fca00020e0627 */
[----:B------:R2:W5:Y:S02]  /*9850*/  @!P3 LD.E.64 R8, [R4.64] ;  /* 0x000000080408b980 */ /* 0x000564000c101b00 */
[----:B--2---:R-:W-:-:S05]  /*9860*/  @!P2 IADD3 R4, P3, R0, R38, RZ ;  /* 0x000000260004a210 */ /* 0x004fca0007f7e0ff */
[----:B------:R-:W-:-:S05]  /*9870*/  @!P2 IMAD.X R5, R30, 0x1, R37, P3 ;  /* 0x000000011e05a824 */ /* 0x000fca00018e0625 */
[----:B------:R2:W5:Y:S01]  /*9880*/  @!P2 LD.E.64 R12, [R4.64] ;  /* 0x00000008040ca980 */ /* 0x000562000c101b00 */
[----:B----4-:R-:W-:Y:S01]  /*9890*/  CS2R R16, SRZ ;  /* 0x0000000000107805 */ /* 0x010fe2000001ff00 */
[----:B--2---:R-:W-:-:S05]  /*98a0*/  @!P1 IADD3 R4, P2, R0, R36, RZ ;  /* 0x0000002400049210 */ /* 0x004fca0007f5e0ff */
[----:B------:R-:W-:-:S05]  /*98b0*/  @!P1 IMAD.X R5, R30, 0x1, R35, P2 ;  /* 0x000000011e059824 */ /* 0x000fca00010e0623 */
[----:B------:R2:W5:Y:S02]  /*98c0*/  @!P1 LD.E.64 R14, [R4.64] ;  /* 0x00000008040e9980 */ /* 0x000564000c101b00 */
[----:B--2---:R-:W-:-:S05]  /*98d0*/  @!P0 IADD3 R4, P1, R0, R34, RZ ;  /* 0x0000002200048210 */ /* 0x004fca0007f3e0ff */
[----:B------:R-:W-:-:S05]  /*98e0*/  @!P0 IMAD.X R5, R30, 0x1, R31, P1 ;  /* 0x000000011e058824 */ /* 0x000fca00008e061f */
[----:B------:R1:W5:Y:S03]  /*98f0*/  @!P0 LD.E.64 R16, [R4.64] ;  /* 0x0000000804108980 */ /* 0x000366000c101b00 */
.L_x_1776:
[----:B------:R-:W-:Y:S05]  /*9900*/  BSYNC B0 ;  /* 0x0000000000007941 */ /* 0x000fea0003800000 */
.L_x_1775:
[--C-:B-----5:R-:W-:Y:S01]  /*9910*/  IMAD.MOV.U32 R39, RZ, RZ, R27.reuse ;  /* 0x000000ffff277224 */ /* 0x120fe200078e001b */
[----:B------:R-:W-:Y:S01]  /*9920*/  SHF.R.U32.HI R0, RZ, 0x10, R27 ;  /* 0x00000010ff007819 */ /* 0x000fe2000001161b */
[--C-:B------:R-:W-:Y:S01]  /*9930*/  IMAD.MOV.U32 R43, RZ, RZ, R25.reuse ;  /* 0x000000ffff2b7224 */ /* 0x100fe200078e0019 */
[----:B-1----:R-:W-:Y:S01]  /*9940*/  SHF.R.U32.HI R33, RZ, 0x10, R25 ;  /* 0x00000010ff217819 */ /* 0x002fe20000011619 */
[----:B------:R-:W-:Y:S01]  /*9950*/  IMAD.MOV.U32 R40, RZ, RZ, R26 ;  /* 0x000000ffff287224 */ /* 0x000fe200078e001a */
[----:B------:R-:W-:Y:S01]  /*9960*/  PRMT R39, R39, 0x5410, R0 ;  /* 0x0000541027277816 */ /* 0x000fe20000000000 */
[----:B------:R-:W-:Y:S01]  /*9970*/  IMAD.MOV.U32 R31, RZ, RZ, R29 ;  /* 0x000000ffff1f7224 */ /* 0x000fe200078e001d */
[----:B------:R-:W-:Y:S01]  /*9980*/  LOP3.LUT R0, R209, 0x18, R104, 0xf8, !PT ;  /* 0x00000018d1007812 */ /* 0x000fe200078ef868 */
[----:B------:R-:W-:Y:S01]  /*9990*/  IMAD.MOV.U32 R32, RZ, RZ, R28 ;  /* 0x000000ffff207224 */ /* 0x000fe200078e001c */
[----:B------:R-:W-:Y:S01]  /*99a0*/  SHF.R.U64 R34, R26, 0x10, R27 ;  /* 0x000000101a227819 */ /* 0x000fe2000000121b */
[----:B------:R-:W-:Y:S01]  /*99b0*/  IMAD.MOV.U32 R37, RZ, RZ, R2 ;  /* 0x000000ffff257224 */ /* 0x000fe200078e0002 */
[----:B------:R-:W-:Y:S01]  /*99c0*/  SHF.R.U32.HI R26, RZ, 0x10, R29 ;  /* 0x00000010ff1a7819 */ /* 0x000fe2000001161d */
[----:B------:R-:W-:Y:S01]  /*99d0*/  IMAD.MOV.U32 R36, RZ, RZ, R3 ;  /* 0x000000ffff247224 */ /* 0x000fe200078e0003 */
[----:B------:R-:W-:Y:S01]  /*99e0*/  LOP3.LUT R0, R148, R0, R147, 0xf6, !PT ;  /* 0x0000000094007212 */ /* 0x000fe200078ef693 */
[----:B------:R-:W-:Y:S01]  /*99f0*/  IMAD.MOV.U32 R48, RZ, RZ, R23 ;  /* 0x000000ffff307224 */ /* 0x000fe200078e0017 */
[----:B------:R-:W-:Y:S01]  /*9a00*/  LOP3.LUT P0, RZ, R241, 0x4, RZ, 0xc0, !PT ;  /* 0x00000004f1ff7812 */ /* 0x000fe2000780c0ff */
[----:B------:R-:W-:Y:S01]  /*9a10*/  IMAD.MOV.U32 R55, RZ, RZ, R19 ;  /* 0x000000ffff377224 */ /* 0x000fe200078e0013 */
[----:B------:R-:W-:Y:S01]  /*9a20*/  PRMT R33, R43, 0x5410, R33 ;  /* 0x000054102b217816 */ /* 0x000fe20000000021 */
[----:B------:R-:W-:Y:S01]  /*9a30*/  IMAD.MOV.U32 R53, RZ, RZ, R20 ;  /* 0x000000ffff357224 */ /* 0x000fe200078e0014 */
[----:B------:R-:W-:Y:S01]  /*9a40*/  PRMT R43, R31, 0x5410, R26 ;  /* 0x000054101f2b7816 */ /* 0x000fe2000000001a */
[----:B------:R-:W-:Y:S01]  /*9a50*/  IMAD.SHL.U32 R26, R0, 0x2, RZ ;  /* 0x00000002001a7824 */ /* 0x000fe200078e00ff */
[----:B------:R-:W-:Y:S01]  /*9a60*/  SHF.R.U64 R30, R28, 0x10, R29 ;  /* 0x000000101c1e7819 */ /* 0x000fe2000000121d */
[----:B------:R-:W-:Y:S01]  /*9a70*/  IMAD.MOV.U32 R52, RZ, RZ, R21 ;  /* 0x000000ffff347224 */ /* 0x000fe200078e0015 */
[--C-:B------:R-:W-:Y:S01]  /*9a80*/  SHF.R.U64 R35, R2, 0x10, R3.reuse ;  /* 0x0000001002237819 */ /* 0x100fe20000001203 */
[----:B------:R-:W-:Y:S01]  /*9a90*/  IMAD R2, R237, -0x80, R46 ;  /* 0xffffff80ed027824 */ /* 0x000fe200078e022e */
[----:B------:R-:W-:Y:S01]  /*9aa0*/  SHF.R.U32.HI R27, RZ, 0x10, R3 ;  /* 0x00000010ff1b7819 */ /* 0x000fe20000011603 */
[----:B------:R-:W-:Y:S01]  /*9ab0*/  IMAD.MOV.U32 R49, RZ, RZ, R22 ;  /* 0x000000ffff317224 */ /* 0x000fe200078e0016 */
[----:B------:R-:W-:Y:S01]  /*9ac0*/  PRMT R34, R40, 0x5410, R34 ;  /* 0x0000541028227816 */ /* 0x000fe20000000022 */
[----:B------:R-:W-:Y:S01]  /*9ad0*/  IMAD.MOV.U32 R56, RZ, RZ, R18 ;  /* 0x000000ffff387224 */ /* 0x000fe200078e0012 */
[----:B------:R-:W-:Y:S01]  /*9ae0*/  PRMT R40, R32, 0x5410, R30 ;  /* 0x0000541020287816 */ /* 0x000fe2000000001e */
[----:B------:R-:W-:Y:S01]  /*9af0*/  IMAD.MOV.U32 R44, RZ, RZ, R24 ;  /* 0x000000ffff2c7224 */ /* 0x000fe200078e0018 */
[----:B------:R-:W-:Y:S01]  /*9b00*/  PRMT R30, R37, 0x5410, R35 ;  /* 0x00005410251e7816 */ /* 0x000fe20000000023 */
[----:B------:R-:W-:Y:S01]  /*9b10*/  IMAD.MOV.U32 R38, RZ, RZ, R6 ;  /* 0x000000ffff267224 */ /* 0x000fe200078e0006 */
[----:B------:R-:W-:Y:S01]  /*9b20*/  IADD3 R0, R26, 0x18100, RZ ;  /* 0x000181001a007810 */ /* 0x000fe20007ffe0ff */
[----:B------:R-:W-:Y:S01]  /*9b30*/  IMAD.MOV.U32 R29, RZ, RZ, R7 ;  /* 0x000000ffff1d7224 */ /* 0x000fe200078e0007 */
[----:B------:R-:W-:Y:S01]  /*9b40*/  IMNMX R35, R2, 0x80, PT ;  /* 0x0000008002237817 */ /* 0x000fe20003800200 */
[----:B------:R-:W-:-:S04]  /*9b50*/  DEPBAR.LE SB0, 0x3 ;  /* 0x000080c00000791a */ /* 0x000fc80000000000 */
[----:B------:R-:W-:Y:S01]  /*9b60*/  PRMT R31, R36, 0x5410, R27 ;  /* 0x00005410241f7816 */ /* 0x000fe2000000001b */
[----:B------:R-:W-:Y:S01]  /*9b70*/  WARPSYNC 0xffffffff ;  /* 0xffffffff00007948 */ /* 0x000fe20003800000 */
[----:B------:R-:W-:Y:S01]  /*9b80*/  IADD3 R27, R26, 0x18140, RZ ;  /* 0x000181401a1b7810 */ /* 0x000fe20007ffe0ff */
[----:B------:R-:W-:Y:S01]  /*9b90*/  BSSY B1, `(.L_x_1777) ;  /* 0x0000129000017945 */ /* 0x000fe20003800000 */
[----:B------:R-:W-:Y:S02]  /*9ba0*/  @P0 IADD3 R27, R0, -0x40, RZ ;  /* 0xffffffc0001b0810 */ /* 0x000fe40007ffe0ff */
[----:B------:R-:W-:Y:S02]  /*9bb0*/  ISETP.GE.AND P0, PT, R207, R35, PT ;  /* 0x00000023cf00720c */ /* 0x000fe40003f06270 */
[--C-:B------:R-:W-:Y:S02]  /*9bc0*/  SHF.R.U64 R47, R22, 0x10, R23.reuse ;  /* 0x00000010162f7819 */ /* 0x100fe40000001217 */
[----:B------:R-:W-:-:S02]  /*9bd0*/  SHF.R.U32.HI R41, RZ, 0x10, R23 ;  /* 0x00000010ff297819 */ /* 0x000fc40000011617 */
[----:B------:R-:W-:Y:S01]  /*9be0*/  SHF.R.U64 R42, R24, 0x10, R25 ;  /* 0x00000010182a7819 */ /* 0x000fe20000001219 */
[----:B------:R-:W-:Y:S01]  /*9bf0*/  IMAD.MOV.U32 R25, RZ, RZ, R8 ;  /* 0x000000ffff197224 */ /* 0x000fe200078e0008 */
[----:B------:R-:W-:Y:S01]  /*9c00*/  SHF.R.U64 R54, R18, 0x10, R19 ;  /* 0x0000001012367819 */ /* 0x000fe20000001213 */
[----:B------:R-:W-:Y:S01]  /*9c10*/  IMAD.MOV.U32 R24, RZ, RZ, R9 ;  /* 0x000000ffff187224 */ /* 0x000fe200078e0009 */
[----:B------:R-:W-:Y:S02]  /*9c20*/  SHF.R.U32.HI R50, RZ, 0x10, R19 ;  /* 0x00000010ff327819 */ /* 0x000fe40000011613 */
[----:B------:R-:W-:Y:S01]  /*9c30*/  SHF.R.U64 R51, R20, 0x10, R21 ;  /* 0x0000001014337819 */ /* 0x000fe20000001215 */
[----:B------:R-:W-:Y:S01]  /*9c40*/  IMAD.MOV.U32 R20, RZ, RZ, R13 ;  /* 0x000000ffff147224 */ /* 0x000fe200078e000d */
[----:B------:R-:W-:Y:S01]  /*9c50*/  SHF.R.U32.HI R45, RZ, 0x10, R21 ;  /* 0x00000010ff2d7819 */ /* 0x000fe20000011615 */
[----:B------:R-:W-:Y:S01]  /*9c60*/  IMAD.MOV.U32 R21, RZ, RZ, R12 ;  /* 0x000000ffff157224 */ /* 0x000fe200078e000c */
[----:B------:R-:W-:-:S02]  /*9c70*/  SHF.R.U64 R23, R8, 0x10, R9 ;  /* 0x0000001008177819 */ /* 0x000fc40000001209 */
        /* <DEDUP_REMOVED lines=8> */
[----:B------:R-:W-:Y:S02]  /*9d00*/  SHF.R.U32.HI R18, RZ, 0x10, R9 ;  /* 0x00000010ff127819 */ /* 0x000fe40000011609 */
[----:B------:R-:W-:-:S02]  /*9d10*/  SHF.R.U64 R9, R14, 0x10, R15 ;  /* 0x000000100e097819 */ /* 0x000fc4000000120f */
[----:B------:R-:W-:Y:S02]  /*9d20*/  SHF.R.U32.HI R4, RZ, 0x10, R15 ;  /* 0x00000010ff047819 */ /* 0x000fe4000001160f */
        /* <DEDUP_REMOVED lines=18> */
[----:B------:R-:W-:Y:S01]  /*9e50*/  PRMT R32, R6, 0x5410, R3 ;  /* 0x0000541006207816 */ /* 0x000fe20000000003 */
[----:B------:R-:W-:Y:S06]  /*9e60*/  BAR.SYNC.DEFER_BLOCKING 0x0 ;  /* 0x0000000000007b1d */ /* 0x000fec0000010000 */
[----:B------:R-:W-:Y:S05]  /*9e70*/  @P0 BRA `(.L_x_1778) ;  /* 0x00000fa000000947 */ /* 0x000fea0003800000 */
[----:B------:R-:W-:Y:S01]  /*9e80*/  ISETP.GE.AND P0, PT, R108, c[0x0][0x27c], PT ;  /* 0x00009f006c007a0c */ /* 0x000fe20003f06270 */
[----:B------:R-:W-:-:S12]  /*9e90*/  BSSY B0, `(.L_x_1779) ;  /* 0x0000028000007945 */ /* 0x000fd80003800000 */
[----:B------:R-:W-:Y:S05]  /*9ea0*/  @P0 BRA `(.L_x_1780) ;  /* 0x0000026000000947 */ /* 0x000fea0003800000 */
[----:B------:R-:W1:Y:S01]  /*9eb0*/  LDS.128 R4, [R26+0x18100] ;  /* 0x018100001a047984 */ /* 0x000e620000000c00 */
        /* <DEDUP_REMOVED lines=10> */
[-C--:B------:R-:W-:Y:S01]  /*9f60*/  FMUL.FTZ R16, R8, R3.reuse ;  /* 0x0000000308107220 */ /* 0x080fe20000410000 */
[C---:B------:R-:W-:Y:S01]  /*9f70*/  SHF.L.U32 R14, R6.reuse, 0x10, RZ ;  /* 0x00000010060e7819 */ /* 0x040fe200000006ff */
[----:B------:R-:W-:Y:S01]  /*9f80*/  FFMA.FTZ R18, R9, R3, -R17 ;  /* 0x0000000309127223 */ /* 0x000fe20000010811 */
[----:B------:R-:W-:Y:S01]  /*9f90*/  LOP3.LUT R13, R6, 0xffff0000, RZ, 0xc0, !PT ;  /* 0xffff0000060d7812 */ /* 0x000fe200078ec0ff */
[CC--:B------:R-:W-:Y:S01]  /*9fa0*/  FMUL.FTZ R8, R4.reuse, R5.reuse ;  /* 0x0000000504087220 */ /* 0x0c0fe20000410000 */
[----:B------:R-:W-:Y:S01]  /*9fb0*/  LOP3.LUT R6, R7, 0xffff0000, RZ, 0xc0, !PT ;  /* 0xffff000007067812 */ /* 0x000fe200078ec0ff */
[----:B------:R-:W-:Y:S01]  /*9fc0*/  FFMA.FTZ R17, R9, R0, R16 ;  /* 0x0000000009117223 */ /* 0x000fe20000010010 */
[----:B------:R-:W-:Y:S01]  /*9fd0*/  LOP3.LUT R0, R31, 0xffff0000, RZ, 0xc0, !PT ;  /* 0xffff00001f007812 */ /* 0x000fe200078ec0ff */
[-C--:B------:R-:W-:Y:S01]  /*9fe0*/  FMUL.FTZ R7, R4, R2.reuse ;  /* 0x0000000204077220 */ /* 0x080fe20000410000 */
[C---:B------:R-:W-:Y:S01]  /*9ff0*/  SHF.L.U32 R4, R50.reuse, 0x10, RZ ;  /* 0x0000001032047819 */ /* 0x040fe200000006ff */
[----:B------:R-:W-:Y:S01]  /*a000*/  FFMA.FTZ R16, R15, R2, -R8 ;  /* 0x000000020f107223 */ /* 0x000fe20000010808 */
        /* <DEDUP_REMOVED lines=16> */
.L_x_1780:
[----:B------:R-:W-:Y:S05]  /*a110*/  BSYNC B0 ;  /* 0x0000000000007941 */ /* 0x000fea0003800000 */
.L_x_1779:
[----:B------:R-:W-:Y:S01]  /*a120*/  ISETP.GE.AND P0, PT, R146, c[0x0][0x27c], PT ;  /* 0x00009f0092007a0c */ /* 0x000fe20003f06270 */
[----:B------:R-:W-:-:S12]  /*a130*/  BSSY B0, `(.L_x_1781) ;  /* 0x0000028000007945 */ /* 0x000fd80003800000 */
[----:B------:R-:W-:Y:S05]  /*a140*/  @P0 BRA `(.L_x_1782) ;  /* 0x0000026000000947 */ /* 0x000fea0003800000 */
[----:B-1----:R-:W1:Y:S01]  /*a150*/  LDS.128 R4, [R27] ;  /* 0x000000001b047984 */ /* 0x002e620000000c00 */
        /* <DEDUP_REMOVED lines=36> */
[----:B------:R1:W-:Y:S02]  /*a3a0*/  STS.128 [R27], R4 ;  /* 0x000000041b007388 */ /* 0x0003e40000000c00 */
.L_x_1782:
[----:B------:R-:W-:Y:S05]  /*a3b0*/  BSYNC B0 ;  /* 0x0000000000007941 */ /* 0x000fea0003800000 */
.L_x_1781:
        /* <DEDUP_REMOVED lines=41> */
.L_x_1784:
[----:B------:R-:W-:Y:S05]  /*a650*/  BSYNC B0 ;  /* 0x0000000000007941 */ /* 0x000fea0003800000 */
.L_x_1783:
        /* <DEDUP_REMOVED lines=41> */
.L_x_1786:
[----:B------:R-:W-:Y:S05]  /*a8f0*/  BSYNC B0 ;  /* 0x0000000000007941 */ /* 0x000fea0003800000 */
.L_x_1785:
        /* <DEDUP_REMOVED lines=23> */
[----:B------:R-:W-:Y:S01]  /*aa70*/  SHF.L.U32 R4, R39, 0x10, RZ ;  /* 0x0000001027047819 */ /* 0x000fe200000006ff */
        /* <DEDUP_REMOVED lines=17> */
.L_x_1788:
[----:B------:R-:W-:Y:S05]  /*ab90*/  BSYNC B0 ;  /* 0x0000000000007941 */ /* 0x000fea0003800000 */
.L_x_1787:
[----:B------:R-:W-:-:S13]  /*aba0*/  ISETP.GE.AND P0, PT, R144, c[0x0][0x27c], PT ;  /* 0x00009f0090007a0c */ /* 0x000fda0003f06270 */
        /* <DEDUP_REMOVED lines=39> */
.L_x_1778:
[----:B------:R-:W-:Y:S05]  /*ae20*/  BSYNC B1 ;  /* 0x0000000000017941 */ /* 0x000fea0003800000 */
.L_x_1777:
[----:B------:R-:W-:-:S04]  /*ae30*/  IADD3 R0, R207, 0x40, RZ ;  /* 0x00000040cf007810 */ /* 0x000fc80007ffe0ff */
[----:B------:R-:W-:-:S13]  /*ae40*/  ISETP.GE.AND P0, PT, R0, R35, PT ;  /* 0x000000230000720c */ /* 0x000fda0003f06270 */
[----:B------:R-:W-:Y:S05]  /*ae50*/  @P0 BRA `(.L_x_1771) ;  /* 0x00003bd000000947 */ /* 0x000fea0003800000 */
        /* <DEDUP_REMOVED lines=21> */
[C---:B------:R-:W-:Y:S01]  /*afb0*/  LOP3.LUT R0, R31.reuse, 0xffff0000, RZ, 0xc0, !PT ;  /* 0xffff00001f007812 */ /* 0x040fe200078ec0ff */
        /* <DEDUP_REMOVED lines=19> */
.L_x_1790:
[----:B------:R-:W-:Y:S05]  /*b0f0*/  BSYNC B0 ;  /* 0x0000000000007941 */ /* 0x000fea0003800000 */
.L_x_1789:
        /* <DEDUP_REMOVED lines=41> */
.L_x_1792:
[----:B------:R-:W-:Y:S05]  /*b390*/  BSYNC B0 ;  /* 0x0000000000007941 */ /* 0x000fea0003800000 */
.L_x_1791:
        /* <DEDUP_REMOVED lines=41> */
.L_x_1794:
[----:B------:R-:W-:Y:S05]  /*b630*/  BSYNC B0 ;  /* 0x0000000000007941 */ /* 0x000fea0003800000 */
.L_x_1793:
        /* <DEDUP_REMOVED lines=41> */
.L_x_1796:
[----:B------:R-:W-:Y:S05]  /*b8d0*/  BSYNC B0 ;  /* 0x0000000000007941 */ /* 0x000fea0003800000 */
.L_x_1795:
        /* <DEDUP_REMOVED lines=41> */
.L_x_1798:
[----:B------:R-:W-:Y:S05]  /*bb70*/  BSYNC B0 ;  /* 0x0000000000007941 */ /* 0x000fea0003800000 */
.L_x_1797:
        /* <DEDUP_REMOVED lines=41> */
.L_x_1772:
[----:B------:R-:W-:Y:S05]  /*be10*/  BRA.DIV ~URZ, `(.L_x_1799) ;  /* 0x0000dea27f007947 */ /* 0x000fea000b800000 */
[----:B------:R-:W1:Y:S02]  /*be20*/  SHFL.IDX PT, R0, R0, RZ, 0x1c1f ;  /* 0x001c1fff00007589 */ /* 0x000e6400000e0000 */
.L_x_1906:
[----:B------:R-:W-:Y:S05]  /*be30*/  BRA.DIV ~URZ, `(.L_x_1800) ;  /* 0x0000def27f007947 */ /* 0x000fea000b800000 */
[----:B------:R2:W3:Y:S01]  /*be40*/  SHFL.IDX PT, R8, R6, RZ, 0x1c1f ;  /* 0x001c1fff06087589 */ /* 0x0004e200000e0000 */
[----:B-1----:R-:W-:-:S03]  /*be50*/  MOV R9, R0 ;  /* 0x0000000000097202 */ /* 0x002fc60000000f00 */
[----:B------:R2:W1:Y:S04]  /*be60*/  SHFL.IDX PT, R35, R5, RZ, 0x1c1f ;  /* 0x001c1fff05237589 */ /* 0x00046800000e0000 */
[----:B------:R2:W4:Y:S02]  /*be70*/  SHFL.IDX PT, R32, R12, RZ, 0x1c1f ;  /* 0x001c1fff0c207589 */ /* 0x00052400000e0000 */
.L_x_1907:
        /* <DEDUP_REMOVED lines=11> */
[----:B--2---:R-:W-:Y:S01]  /*bf30*/  CS2R R12, SRZ ;  /* 0x00000000000c7805 */ /* 0x004fe2000001ff00 */
[----:B------:R-:W-:Y:S01]  /*bf40*/  CS2R R6, SRZ ;  /* 0x0000000000067805 */ /* 0x000fe2000001ff00 */
[----:B------:R-:W-:Y:S01]  /*bf50*/  CS2R R4, SRZ ;  /* 0x0000000000047805 */ /* 0x000fe2000001ff00 */
[----:B------:R-:W-:Y:S05]  /*bf60*/  @P0 BRA `(.L_x_1802) ;  /* 0x0000025000000947 */ /* 0x000fea0003800000 */
[----:B------:R-:W-:Y:S01]  /*bf70*/  ISETP.GE.AND P0, PT, R104, c[0x0][0x27c], PT ;  /* 0x00009f0068007a0c */ /* 0x000fe20003f06270 */
[----:B------:R-:W-:Y:S01]  /*bf80*/  CS2R R22, SRZ ;  /* 0x0000000000167805 */ /* 0x000fe2000001ff00 */
[----:B------:R-:W-:Y:S01]  /*bf90*/  CS2R R20, SRZ ;  /* 0x0000000000147805 */ /* 0x000fe2000001ff00 */
[----:B------:R-:W-:Y:S01]  /*bfa0*/  CS2R R6, SRZ ;  /* 0x0000000000067805 */ /* 0x000fe2000001ff00 */
[----:B------:R-:W-:-:S09]  /*bfb0*/  CS2R R4, SRZ ;  /* 0x0000000000047805 */ /* 0x000fd2000001ff00 */
[C---:B------:R-:W-:Y:S01]  /*bfc0*/  @!P0 IMAD.SHL.U32 R0, R104.reuse, 0x2, RZ ;  /* 0x0000000268008824 */ /* 0x040fe200078e00ff */
[----:B------:R-:W-:-:S04]  /*bfd0*/  @!P0 SHF.L.U64.HI R3, R104, 0x1, R105 ;  /* 0x0000000168038819 */ /* 0x000fc80000010269 */
[----:B---3--:R-:W-:-:S05]  /*bfe0*/  @!P0 IADD3 R12, P1, R8, R0, RZ ;  /* 0x00000000080c8210 */ /* 0x008fca0007f3e0ff */
[----:B------:R-:W-:Y:S01]  /*bff0*/  @!P0 IMAD.X R13, R9, 0x1, R3, P1 ;  /* 0x00000001090d8824 */ /* 0x000fe200008e0603 */
[----:B----4-:R-:W-:Y:S02]  /*c000*/  @!P0 IADD3 R2, P1, R32, R0, RZ ;  /* 0x0000000020028210 */ /* 0x010fe40007f3e0ff */
[----:B------:R-:W-:Y:S02]  /*c010*/  IADD3 R0, R104, 0x20, RZ ;  /* 0x0000002068007810 */ /* 0x000fe40007ffe0ff */
[----:B-1----:R-:W-:Y:S01]  /*c020*/  @!P0 IADD3.X R3, R35, R3, RZ, P1, !PT ;  /* 0x0000000323038210 */ /* 0x002fe20000ffe4ff */
[----:B------:R1:W5:Y:S04]  /*c030*/  @!P0 LD.E.128 R20, [R12.64] ;  /* 0x000000080c148980 */ /* 0x000368000c101d00 */
[----:B------:R2:W5:Y:S01]  /*c040*/  @!P0 LD.E.128 R4, [R2.64] ;  /* 0x0000000802048980 */ /* 0x000562000c101d00 */
[----:B------:R-:W-:Y:S01]  /*c050*/  ISETP.GE.AND P0, PT, R0, c[0x0][0x27c], PT ;  /* 0x00009f0000007a0c */ /* 0x000fe20003f06270 */
[----:B------:R-:W-:Y:S01]  /*c060*/  CS2R R26, SRZ ;  /* 0x00000000001a7805 */ /* 0x000fe2000001ff00 */
[----:B------:R-:W-:Y:S01]  /*c070*/  CS2R R24, SRZ ;  /* 0x0000000000187805 */ /* 0x000fe2000001ff00 */
[----:B------:R-:W-:-:S10]  /*c080*/  CS2R R14, SRZ ;  /* 0x00000000000e7805 */ /* 0x000fd4000001ff00 */
[----:B------:R-:W-:-:S04]  /*c090*/  @!P0 IMAD.SHL.U32 R0, R211, 0x8, RZ ;  /* 0x00000008d3008824 */ /* 0x000fc800078e00ff */
[----:B------:R-:W-:Y:S01]  /*c0a0*/  @!P0 IMAD.WIDE R18, R0, 0x2, R8 ;  /* 0x0000000200128825 */ /* 0x000fe200078e0208 */
[----:B-1----:R-:W-:-:S04]  /*c0b0*/  CS2R R12, SRZ ;  /* 0x00000000000c7805 */ /* 0x002fc8000001ff00 */
[----:B------:R1:W5:Y:S01]  /*c0c0*/  @!P0 LD.E.128 R24, [R18.64] ;  /* 0x0000000812188980 */ /* 0x000362000c101d00 */
[----:B--2---:R-:W-:Y:S01]  /*c0d0*/  MOV R3, R35 ;  /* 0x0000002300037202 */ /* 0x004fe20000000f00 */
[----:B------:R-:W-:-:S04]  /*c0e0*/  IMAD.MOV.U32 R2, RZ, RZ, R32 ;  /* 0x000000ffff027224 */ /* 0x000fc800078e0020 */
[----:B------:R-:W-:Y:S01]  /*c0f0*/  @!P0 IMAD.WIDE R16, R0, 0x2, R2 ;  /* 0x0000000200108825 */ /* 0x000fe200078e0202 */
[----:B------:R-:W-:-:S04]  /*c100*/  IADD3 R0, R104, 0x40, RZ ;  /* 0x0000004068007810 */ /* 0x000fc80007ffe0ff */
[----:B------:R2:W5:Y:S01]  /*c110*/  @!P0 LD.E.128 R12, [R16.64] ;  /* 0x00000008100c8980 */ /* 0x000562000c101d00 */
[----:B------:R-:W-:Y:S01]  /*c120*/  ISETP.GE.AND P0, PT, R0, c[0x0][0x27c], PT ;  /* 0x00009f0000007a0c */ /* 0x000fe20003f06270 */
[----:B------:R-:W-:Y:S01]  /*c130*/  CS2R R30, SRZ ;  /* 0x00000000001e7805 */ /* 0x000fe2000001ff00 */
[----:B------:R-:W-:-:S11]  /*c140*/  CS2R R28, SRZ ;  /* 0x00000000001c7805 */ /* 0x000fd6000001ff00 */
[----:B------:R-:W-:Y:S01]  /*c150*/  @!P0 SHF.L.U32 R0, R210, 0x3, RZ ;  /* 0x00000003d2008819 */ /* 0x000fe200000006ff */
[----:B-1----:R-:W-:-:S04]  /*c160*/  CS2R R18, SRZ ;  /* 0x0000000000127805 */ /* 0x002fc8000001ff00 */
[----:B------:R-:W-:-:S04]  /*c170*/  @!P0 IMAD.WIDE R8, R0, 0x2, R8 ;  /* 0x0000000200088825 */ /* 0x000fc800078e0208 */
[----:B------:R-:W-:Y:S01]  /*c180*/  @!P0 IMAD.WIDE R2, R0, 0x2, R2 ;  /* 0x0000000200028825 */ /* 0x000fe200078e0202 */
[----:B------:R1:W5:Y:S01]  /*c190*/  @!P0 LD.E.128 R28, [R8.64] ;  /* 0x00000008081c8980 */ /* 0x000362000c101d00 */
[----:B--2---:R-:W-:-:S06]  /*c1a0*/  CS2R R16, SRZ ;  /* 0x0000000000107805 */ /* 0x004fcc000001ff00 */
[----:B------:R1:W5:Y:S02]  /*c1b0*/  @!P0 LD.E.128 R16, [R2.64] ;  /* 0x0000000802108980 */ /* 0x000364000c101d00 */
.L_x_1802:
[----:B------:R-:W-:Y:S05]  /*c1c0*/  BSYNC B0 ;  /* 0x0000000000007941 */ /* 0x000fea0003800000 */
.L_x_1801:
[--C-:B-----5:R-:W-:Y:S01]  /*c1d0*/  IMAD.MOV.U32 R43, RZ, RZ, R27.reuse ;  /* 0x000000ffff2b7224 */ /* 0x120fe200078e001b */
[----:B------:R-:W-:Y:S01]  /*c1e0*/  SHF.R.U32.HI R0, RZ, 0x10, R27 ;  /* 0x00000010ff007819 */ /* 0x000fe2000001161b */
[----:B------:R-:W-:Y:S01]  /*c1f0*/  IMAD.MOV.U32 R37, RZ, RZ, R30 ;  /* 0x000000ffff257224 */ /* 0x000fe200078e001e */
[----:B-1----:R-:W-:Y:S01]  /*c200*/  SHF.R.U64 R35, R30, 0x10, R31 ;  /* 0x000000101e237819 */ /* 0x002fe2000000121f */
[----:B------:R-:W-:Y:S01]  /*c210*/  IMAD.MOV.U32 R56, RZ, RZ, R20 ;  /* 0x000000ffff387224 */ /* 0x000fe200078e0014 */
[----:B------:R-:W-:Y:S01]  /*c220*/  PRMT R43, R43, 0x5410, R0 ;  /* 0x000054102b2b7816 */ /* 0x000fe20000000000 */
[----:B------:R-:W-:Y:S01]  /*c230*/  IMAD R0, R237, -0x80, R46 ;  /* 0xffffff80ed007824 */ /* 0x000fe200078e022e */
[----:B------:R-:W-:Y:S01]  /*c240*/  SHF.R.U64 R51, R22, 0x10, R23 ;  /* 0x0000001016337819 */ /* 0x000fe20000001217 */
[----:B------:R-:W-:Y:S01]  /*c250*/  IMAD.MOV.U32 R55, RZ, RZ, R21 ;  /* 0x000000ffff377224 */ /* 0x000fe200078e0015 */
[--C-:B------:R-:W-:Y:S01]  /*c260*/  SHF.R.U32.HI R45, RZ, 0x10, R23.reuse ;  /* 0x00000010ff2d7819 */ /* 0x100fe20000011617 */
[----:B------:R-:W-:Y:S01]  /*c270*/  IMAD.MOV.U32 R53, RZ, RZ, R22 ;  /* 0x000000ffff357224 */ /* 0x000fe200078e0016 */
[----:B------:R-:W-:Y:S01]  /*c280*/  IMNMX R57, R0, 0x80, PT ;  /* 0x0000008000397817 */ /* 0x000fe20003800200 */
[----:B------:R-:W-:Y:S01]  /*c290*/  IMAD.MOV.U32 R52, RZ, RZ, R23 ;  /* 0x000000ffff347224 */ /* 0x000fe200078e0017 */
[--C-:B------:R-:W-:Y:S01]  /*c2a0*/  SHF.R.U64 R47, R24, 0x10, R25.reuse ;  /* 0x00000010182f7819 */ /* 0x100fe20000001219 */
[--C-:B------:R-:W-:Y:S01]  /*c2b0*/  IMAD.MOV.U32 R48, RZ, RZ, R25.reuse ;  /* 0x000000ffff307224 */ /* 0x100fe200078e0019 */
[----:B------:R-:W-:Y:S01]  /*c2c0*/  ISETP.GE.AND P0, PT, R207, R57, PT ;  /* 0x00000039cf00720c */ /* 0x000fe20003f06270 */
[----:B------:R-:W-:Y:S01]  /*c2d0*/  IMAD.MOV.U32 R44, RZ, RZ, R26 ;  /* 0x000000ffff2c7224 */ /* 0x000fe200078e001a */
[----:B------:R-:W-:Y:S01]  /*c2e0*/  SHF.R.U32.HI R41, RZ, 0x10, R25 ;  /* 0x00000010ff297819 */ /* 0x000fe20000011619 */
[----:B------:R-:W-:Y:S01]  /*c2f0*/  IMAD.MOV.U32 R40, RZ, RZ, R29 ;  /* 0x000000ffff287224 */ /* 0x000fe200078e001d */
[----:B------:R-:W-:Y:S01]  /*c300*/  SHF.R.U64 R42, R26, 0x10, R27 ;  /* 0x000000101a2a7819 */ /* 0x000fe2000000121b */
[----:B------:R-:W-:Y:S01]  /*c310*/  IMAD.MOV.U32 R36, RZ, RZ, R31 ;  /* 0x000000ffff247224 */ /* 0x000fe200078e001f */
[--C-:B------:R-:W-:Y:S01]  /*c320*/  SHF.R.U64 R38, R28, 0x10, R29.reuse ;  /* 0x000000101c267819 */ /* 0x100fe2000000121d */
[----:B------:R-:W-:Y:S01]  /*c330*/  IMAD.MOV.U32 R49, RZ, RZ, R24 ;  /* 0x000000ffff317224 */ /* 0x000fe200078e0018 */
[----:B------:R-:W-:Y:S01]  /*c340*/  SHF.R.U32.HI R34, RZ, 0x10, R29 ;  /* 0x00000010ff227819 */ /* 0x000fe2000001161d */
[----:B------:R-:W-:Y:S01]  /*c350*/  IMAD.MOV.U32 R39, RZ, RZ, R28 ;  /* 0x000000ffff277224 */ /* 0x000fe200078e001c */
[----:B------:R-:W-:Y:S01]  /*c360*/  SHF.R.U32.HI R30, RZ, 0x10, R31 ;  /* 0x00000010ff1e7819 */ /* 0x000fe2000001161f */
[----:B----4-:R-:W-:Y:S01]  /*c370*/  IMAD.MOV.U32 R32, RZ, RZ, R5 ;  /* 0x000000ffff207224 */ /* 0x010fe200078e0005 */
        /* <DEDUP_REMOVED lines=9> */
[--C-:B------:R-:W-:Y:S01]  /*c410*/  IMAD.MOV.U32 R24, RZ, RZ, R13.reuse ;  /* 0x000000ffff187224 */ /* 0x100fe200078e000d */
[----:B------:R-:W-:Y:S01]  /*c420*/  SHF.R.U64 R23, R12, 0x10, R13 ;  /* 0x000000100c177819 */ /* 0x000fe2000000120d */
[----:B------:R-:W-:Y:S01]  /*c430*/  IMAD.MOV.U32 R21, RZ, RZ, R14 ;  /* 0x000000ffff157224 */ /* 0x000fe200078e000e */
[----:B------:R-:W-:Y:S01]  /*c440*/  SHF.R.U32.HI R22, RZ, 0x10, R7 ;  /* 0x00000010ff167819 */ /* 0x000fe20000011607 */
[----:B------:R-:W-:Y:S01]  /*c450*/  IMAD.MOV.U32 R20, RZ, RZ, R15 ;  /* 0x000000ffff147224 */ /* 0x000fe200078e000f */
[----:B------:R-:W-:-:S04]  /*c460*/  DEPBAR.LE SB0, 0x3 ;  /* 0x000080c00000791a */ /* 0x000fc80000000000 */
[----:B------:R-:W-:Y:S01]  /*c470*/  IMAD.MOV.U32 R12, RZ, RZ, R16 ;  /* 0x000000ffff0c7224 */ /* 0x000fe200078e0010 */
[----:B------:R-:W-:Y:S01]  /*c480*/  SHF.R.U32.HI R13, RZ, 0x10, R13 ;  /* 0x00000010ff0d7819 */ /* 0x000fe2000001160d */
[----:B------:R-:W-:Y:S01]  /*c490*/  IMAD.MOV.U32 R9, RZ, RZ, R17 ;  /* 0x000000ffff097224 */ /* 0x000fe200078e0011 */
[--C-:B------:R-:W-:Y:S01]  /*c4a0*/  SHF.R.U64 R14, R14, 0x10, R15.reuse ;  /* 0x000000100e0e7819 */ /* 0x100fe2000000120f */
[----:B------:R-:W-:Y:S01]  /*c4b0*/  IMAD.MOV.U32 R6, RZ, RZ, R18 ;  /* 0x000000ffff067224 */ /* 0x000fe200078e0012 */
[----:B------:R-:W-:Y:S01]  /*c4c0*/  SHF.R.U32.HI R7, RZ, 0x10, R15 ;  /* 0x00000010ff077819 */ /* 0x000fe2000001160f */
[----:B------:R-:W-:Y:S01]  /*c4d0*/  IMAD.MOV.U32 R5, RZ, RZ, R19 ;  /* 0x000000ffff057224 */ /* 0x000fe200078e0013 */
[--C-:B---3--:R-:W-:Y:S01]  /*c4e0*/  SHF.R.U64 R8, R16, 0x10, R17.reuse ;  /* 0x0000001010087819 */ /* 0x108fe20000001211 */
[----:B------:R-:W-:Y:S01]  /*c4f0*/  WARPSYNC 0xffffffff ;  /* 0xffffffff00007948 */ /* 0x000fe20003800000 */
[----:B------:R-:W-:Y:S01]  /*c500*/  SHF.R.U32.HI R3, RZ, 0x10, R17 ;  /* 0x00000010ff037819 */ /* 0x000fe20000011611 */
[----:B------:R-:W-:Y:S01]  /*c510*/  BSSY B1, `(.L_x_1803) ;  /* 0x0000132000017945 */ /* 0x000fe20003800000 */
[----:B------:R-:W-:-:S02]  /*c520*/  SHF.R.U64 R4, R18, 0x10, R19 ;  /* 0x0000001012047819 */ /* 0x000fc40000001213 */
[----:B------:R-:W-:Y:S02]  /*c530*/  SHF.R.U32.HI R2, RZ, 0x10, R19 ;  /* 0x00000010ff027819 */ /* 0x000fe40000011613 */
        /* <DEDUP_REMOVED lines=22> */
[----:B------:R-:W-:Y:S01]  /*c6a0*/  PRMT R52, R5, 0x5410, R2 ;  /* 0x0000541005347816 */ /* 0x000fe20000000002 */
[----:B------:R-:W-:Y:S06]  /*c6b0*/  BAR.SYNC.DEFER_BLOCKING 0x0 ;  /* 0x0000000000007b1d */ /* 0x000fec0000010000 */
[----:B------:R-:W-:Y:S05]  /*c6c0*/  @P0 BRA `(.L_x_1804) ;  /* 0x0000116000000947 */ /* 0x000fea0003800000 */
[----:B------:R-:W-:Y:S01]  /*c6d0*/  ISETP.GE.AND P0, PT, R104, c[0x0][0x27c], PT ;  /* 0x00009f0068007a0c */ /* 0x000fe20003f06270 */
[----:B------:R-:W-:-:S12]  /*c6e0*/  BSSY B0, `(.L_x_1805) ;  /* 0x000005c000007945 */ /* 0x000fd80003800000 */
[----:B------:R-:W-:Y:S05]  /*c6f0*/  @P0 BRA `(.L_x_1806) ;  /* 0x000005a000000947 */ /* 0x000fea0003800000 */
[----:B------:R-:W-:Y:S01]  /*c700*/  IMAD.MOV.U32 R3, RZ, RZ, c[0x0][0x27c] ;  /* 0x00009f00ff037624 */ /* 0x000fe200078e00ff */
[----:B------:R-:W-:-:S04]  /*c710*/  LOP3.LUT R2, R209, 0x38, R104, 0xf8, !PT ;  /* 0x00000038d1027812 */ /* 0x000fc800078ef868 */
[----:B------:R-:W-:-:S04]  /*c720*/  LEA.HI R3, R3, R240, RZ, 0x1d ;  /* 0x000000f003037211 */ /* 0x000fc800078fe8ff */
[----:B------:R-:W-:Y:S02]  /*c730*/  SHF.R.S32.HI R4, RZ, 0x1f, R3 ;  /* 0x0000001fff047819 */ /* 0x000fe40000011403 */
[----:B------:R-:W-:Y:S02]  /*c740*/  SHF.L.U32 R0, R3, 0x3, RZ ;  /* 0x0000000303007819 */ /* 0x000fe400000006ff */
[----:B------:R-:W-:Y:S02]  /*c750*/  LEA.HI R3, R4, R3, RZ, 0x3 ;  /* 0x0000000304037211 */ /* 0x000fe400078f18ff */
[----:B------:R-:W-:Y:S02]  /*c760*/  LOP3.LUT R4, R148, R2, R147, 0xf6, !PT ;  /* 0x0000000294047212 */ /* 0x000fe400078ef693 */
[----:B------:R-:W-:Y:S01]  /*c770*/  LOP3.LUT R0, R209, 0x38, R0, 0xf8, !PT ;  /* 0x00000038d1007812 */ /* 0x000fe200078ef800 */
[----:B------:R-:W-:Y:S01]  /*c780*/  IMAD.SHL.U32 R2, R3, 0x400, RZ ;  /* 0x0000040003027824 */ /* 0x000fe200078e00ff */
[----:B------:R-:W-:-:S02]  /*c790*/  SHF.L.U32 R26, R4, 0x1, RZ ;  /* 0x00000001041a7819 */ /* 0x000fc400000006ff */
[----:B------:R-:W-:Y:S02]  /*c7a0*/  LOP3.LUT R0, R0, R147, RZ, 0x3c, !PT ;  /* 0x0000009300007212 */ /* 0x000fe400078e3cff */
[----:B------:R-:W-:Y:S01]  /*c7b0*/  LOP3.LUT R2, R2, 0x7fffe000, RZ, 0xc0, !PT ;  /* 0x7fffe00002027812 */ /* 0x000fe200078ec0ff */
[----:B------:R-:W1:Y:S03]  /*c7c0*/  LDS.128 R12, [R26+0x18100] ;  /* 0x018100001a0c7984 */ /* 0x000e660000000c00 */
[----:B------:R-:W-:Y:S02]  /*c7d0*/  IADD3 R0, R0, R2, R148 ;  /* 0x0000000200007210 */ /* 0x000fe40007ffe094 */
[----:B------:R-:W-:-:S03]  /*c7e0*/  SHF.L.U32 R2, R33, 0x10, RZ ;  /* 0x0000001021027819 */ /* 0x000fc600000006ff */
[----:B------:R-:W-:Y:S02]  /*c7f0*/  IMAD.SHL.U32 R25, R0, 0x2, RZ ;  /* 0x0000000200197824 */ /* 0x000fe400078e00ff */
[----:B------:R-:W-:-:S03]  /*c800*/  IMAD.U32 R0, R54, 0x10000, RZ ;  /* 0x0001000036007824 */ /* 0x000fc600078e00ff */
[----:B------:R-:W2:Y:S01]  /*c810*/  LDS.128 R4, [R25+0x18100] ;  /* 0x0181000019047984 */ /* 0x000ea20000000c00 */
[----:B-1----:R-:W-:Y:S01]  /*c820*/  SHF.L.U32 R16, R12, 0x10, RZ ;  /* 0x000000100c107819 */ /* 0x002fe200000006ff */
[----:B------:R-:W-:Y:S01]  /*c830*/  IMAD.U32 R18, R13, 0x10000, RZ ;  /* 0x000100000d127824 */ /* 0x000fe200078e00ff */
[C---:B------:R-:W-:Y:S01]  /*c840*/  SHF.L.U32 R19, R14.reuse, 0x10, RZ ;  /* 0x000000100e137819 */ /* 0x040fe200000006ff */
[----:B------:R-:W-:Y:S01]  /*c850*/  IMAD.U32 R22, R15, 0x10000, RZ ;  /* 0x000100000f167824 */ /* 0x000fe200078e00ff */
[----:B------:R-:W-:Y:S02]  /*c860*/  LOP3.LUT R20, R14, 0xffff0000, RZ, 0xc0, !PT ;  /* 0xffff00000e147812 */ /* 0x000fe400078ec0ff */
[----:B------:R-:W-:Y:S02]  /*c870*/  LOP3.LUT R17, R12, 0xffff0000, RZ, 0xc0, !PT ;  /* 0xffff00000c117812 */ /* 0x000fe400078ec0ff */
[----:B------:R-:W-:Y:S02]  /*c880*/  LOP3.LUT R24, R13, 0xffff0000, RZ, 0xc0, !PT ;  /* 0xffff00000d187812 */ /* 0x000fe400078ec0ff */
[----:B------:R-:W-:-:S02]  /*c890*/  LOP3.LUT R23, R15, 0xffff0000, RZ, 0xc0, !PT ;  /* 0xffff00000f177812 */ /* 0x000fc400078ec0ff */
[C---:B--2---:R-:W-:Y:S01]  /*c8a0*/  SHF.L.U32 R3, R4.reuse, 0x10, RZ ;  /* 0x0000001004037819 */ /* 0x044fe200000006ff */
[----:B------:R-:W-:Y:S01]  /*c8b0*/  IMAD.U32 R9, R5, 0x10000, RZ ;  /* 0x0001000005097824 */ /* 0x000fe200078e00ff */
[----:B------:R-:W-:Y:S01]  /*c8c0*/  LOP3.LUT R8, R4, 0xffff0000, RZ, 0xc0, !PT ;  /* 0xffff000004087812 */ /* 0x000fe200078ec0ff */
[----:B------:R-:W-:Y:S01]  /*c8d0*/  IMAD.U32 R13, R7, 0x10000, RZ ;  /* 0x00010000070d7824 */ /* 0x000fe200078e00ff */
[----:B------:R-:W-:Y:S01]  /*c8e0*/  LOP3.LUT R4, R33, 0xffff0000, RZ, 0xc0, !PT ;  /* 0xffff000021047812 */ /* 0x000fe200078ec0ff */
[----:B------:R-:W-:Y:S01]  /*c8f0*/  FMUL.FTZ R14, R3, R2 ;  /* 0x00000002030e7220 */ /* 0x000fe20000410000 */
[----:B------:R-:W-:Y:S02]  /*c900*/  LOP3.LUT R21, R5, 0xffff0000, RZ, 0xc0, !PT ;  /* 0xffff000005157812 */ /* 0x000fe400078ec0ff */
[----:B------:R-:W-:Y:S01]  /*c910*/  SHF.L.U32 R5, R6, 0x10, RZ ;  /* 0x0000001006057819 */ /* 0x000fe200000006ff */
[-C--:B------:R-:W-:Y:S01]  /*c920*/  FFMA.FTZ R32, R16, R0.reuse, -R14 ;  /* 0x0000000010207223 */ /* 0x080fe2000001080e */
[----:B------:R-:W-:Y:S01]  /*c930*/  LOP3.LUT R12, R6, 0xffff0000, RZ, 0xc0, !PT ;  /* 0xffff0000060c7812 */ /* 0x000fe200078ec0ff */
[----:B------:R-:W-:Y:S01]  /*c940*/  FMUL.FTZ R6, R3, R0 ;  /* 0x0000000003067220 */ /* 0x000fe20000410000 */
[----:B------:R-:W-:Y:S01]  /*c950*/  LOP3.LUT R15, R7, 0xffff0000, RZ, 0xc0, !PT ;  /* 0xffff0000070f7812 */ /* 0x000fe200078ec0ff */
[----:B------:R-:W-:Y:S01]  /*c960*/  FMUL.FTZ R7, R8, R4 ;  /* 0x0000000408077220 */ /* 0x000fe20000410000 */
[----:B------:R-:W-:Y:S01]  /*c970*/  LOP3.LUT R3, R54, 0xffff0000, RZ, 0xc0, !PT ;  /* 0xffff000036037812 */ /* 0x000fe200078ec0ff */
[----:B------:R-:W-:Y:S01]  /*c980*/  FFMA.FTZ R31, R16, R2, R6 ;  /* 0x00000002101f7223 */ /* 0x000fe20000010006 */
[----:B------:R-:W-:Y:S01]  /*c990*/  SHF.L.U32 R0, R35, 0x10, RZ ;  /* 0x0000001023007819 */ /* 0x000fe200000006ff */
[----:B------:R-:W-:Y:S01]  /*c9a0*/  IMAD.U32 R2, R50, 0x10000, RZ ;  /* 0x0001000032027824 */ /* 0x000fe200078e00ff */
[----:B------:R-:W-:Y:S01]  /*c9b0*/  SHF.L.U32 R6, R34, 0x10, RZ ;  /* 0x0000001022067819 */ /* 0x000fe200000006ff */
[----:B------:R-:W-:-:S02]  /*c9c0*/  FFMA.FTZ R30, R17, R3, -R7 ;  /* 0x00000003111e7223 */ /* 0x000fc40000010807 */
[C---:B------:R-:W-:Y:S02]  /*c9d0*/  FMUL.FTZ R7, R9.reuse, R0 ;  /* 0x0000000009077220 */ /* 0x040fe40000410000 */
[----:B------:R-:W-:Y:S02]  /*c9e0*/  FMUL.FTZ R8, R8, R3 ;  /* 0x0000000308087220 */ /* 0x000fe40000410000 */
[-C--:B------:R-:W-:Y:S02]  /*c9f0*/  FMUL.FTZ R3, R9, R2.reuse ;  /* 0x0000000209037220 */ /* 0x080fe40000410000 */
[----:B------:R-:W-:Y:S02]  /*ca00*/  FFMA.FTZ R28, R18, R2, -R7 ;  /* 0x00000002121c7223 */ /* 0x000fe40000010807 */
[----:B------:R-:W-:Y:S02]  /*ca10*/  IMAD.U32 R2, R51, 0x10000, RZ ;  /* 0x0001000033027824 */ /* 0x000fe400078e00ff */
[----:B------:R-:W-:-:S02]  /*ca20*/  FFMA.FTZ R29, R17, R4, R8 ;  /* 0x00000004111d7223 */ /* 0x000fc40000010008 */
[----:B------:R-:W-:Y:S01]  /*ca30*/  FFMA.FTZ R27, R18, R0, R3 ;  /* 0x00000000121b7223 */ /* 0x000fe20000010003 */
[----:B------:R-:W-:Y:S01]  /*ca40*/  LOP3.LUT R3, R51, 0xffff0000, RZ, 0xc0, !PT ;  /* 0xffff000033037812 */ /* 0x000fe200078ec0ff */
[C---:B------:R-:W-:Y:S01]  /*ca50*/  FMUL.FTZ R4, R5.reuse, R6 ;  /* 0x0000000605047220 */ /* 0x040fe20000410000 */
[----:B------:R-:W-:Y:S01]  /*ca60*/  LOP3.LUT R0, R34, 0xffff0000, RZ, 0xc0, !PT ;  /* 0xffff000022007812 */ /* 0x000fe200078ec0ff */
[-C--:B------:R-:W-:Y:S01]  /*ca70*/  FMUL.FTZ R9, R5, R2.reuse ;  /* 0x0000000205097220 */ /* 0x080fe20000410000 */
[----:B------:R-:W-:Y:S01]  /*ca80*/  SHF.L.U32 R5, R36, 0x10, RZ ;  /* 0x0000001024057819 */ /* 0x000fe200000006ff */
[----:B------:R-:W-:Y:S02]  /*ca90*/  FFMA.FTZ R18, R19, R2, -R4 ;  /* 0x0000000213127223 */ /* 0x000fe40000010804 */
[----:B------:R-:W-:Y:S02]  /*caa0*/  IMAD.U32 R2, R45, 0x10000, RZ ;  /* 0x000100002d027824 */ /* 0x000fe400078e00ff */
[----:B------:R-:W-:-:S02]  /*cab0*/  FMUL.FTZ R7, R12, R3 ;  /* 0x000000030c077220 */ /* 0x000fc40000410000 */
[----:B------:R-:W-:Y:S02]  /*cac0*/  FMUL.FTZ R4, R13, R5 ;  /* 0x000000050d047220 */ /* 0x000fe40000410000 */
[----:B------:R-:W-:Y:S01]  /*cad0*/  FMUL.FTZ R8, R12, R0 ;  /* 0x000000000c087220 */ /* 0x000fe20000410000 */
[----:B------:R-:W-:Y:S01]  /*cae0*/  F2FP.BF16.PACK_AB R12, R30, R32 ;  /* 0x000000201e0c723e */ /* 0x000fe200000010ff */
        /* <DEDUP_REMOVED lines=15> */
[----:B------:R-:W-:Y:S01]  /*cbe0*/  FFMA.FTZ R8, R24, R4, -R8 ;  /* 0x0000000418087223 */ /* 0x000fe20000010808 */
[----:B------:R-:W-:Y:S01]  /*cbf0*/  F2FP.BF16.PACK_AB R4, R29, R31 ;  /* 0x0000001f1d04723e */ /* 0x000fe200000010ff */
[C---:B------:R-:W-:Y:S01]  /*cc00*/  FFMA.FTZ R3, R23.reuse, R3, -R6 ;  /* 0x0000000317037223 */ /* 0x040fe20000010806 */
[----:B------:R-:W-:Y:S01]  /*cc10*/  F2FP.BF16.PACK_AB R6, R16, R19 ;  /* 0x000000131006723e */ /* 0x000fe200000010ff */
[----:B------:R-:W-:Y:S01]  /*cc20*/  FFMA.FTZ R2, R24, R2, R7 ;  /* 0x0000000218027223 */ /* 0x000fe20000010007 */
[----:B------:R-:W-:Y:S01]  /*cc30*/  F2FP.BF16.PACK_AB R13, R8, R28 ;  /* 0x0000001c080d723e */ /* 0x000fe200000010ff */
[----:B------:R-:W-:Y:S01]  /*cc40*/  FFMA.FTZ R0, R23, R0, R5 ;  /* 0x0000000017007223 */ /* 0x000fe20000010005 */
[----:B------:R-:W-:-:S02]  /*cc50*/  F2FP.BF16.PACK_AB R15, R3, R17 ;  /* 0x00000011030f723e */ /* 0x000fc400000010ff */
[----:B------:R-:W-:Y:S02]  /*cc60*/  F2FP.BF16.PACK_AB R5, R2, R27 ;  /* 0x0000001b0205723e */ /* 0x000fe400000010ff */
[----:B------:R-:W-:Y:S01]  /*cc70*/  F2FP.BF16.PACK_AB R7, R0, R9 ;  /* 0x000000090007723e */ /* 0x000fe200000010ff */
[----:B------:R1:W-:Y:S04]  /*cc80*/  STS.128 [R26+0x18100], R12 ;  /* 0x0181000c1a007388 */ /* 0x0003e80000000c00 */
[----:B------:R1:W-:Y:S02]  /*cc90*/  STS.128 [R25+0x18100], R4 ;  /* 0x0181000419007388 */ /* 0x0003e40000000c00 */
.L_x_1806:
[----:B------:R-:W-:Y:S05]  /*cca0*/  BSYNC B0 ;  /* 0x0000000000007941 */ /* 0x000fea0003800000 */
.L_x_1805:
[----:B------:R-:W-:Y:S01]  /*ccb0*/  IADD3 R0, R104, 0x20, RZ ;  /* 0x0000002068007810 */ /* 0x000fe20007ffe0ff */
[----:B------:R-:W-:Y:S03]  /*ccc0*/  BSSY B0, `(.L_x_1807) ;  /* 0x000005b000007945 */ /* 0x000fe60003800000 */
[----:B------:R-:W-:-:S13]  /*ccd0*/  ISETP.GE.AND P0, PT, R0, c[0x0][0x27c], PT ;  /* 0x00009f0000007a0c */ /* 0x000fda0003f06270 */
        /* <DEDUP_REMOVED lines=13> */
[----:B-1----:R-:W-:Y:S02]  /*cdb0*/  IMAD.SHL.U32 R25, R0, 0x2, RZ ;  /* 0x0000000200197824 */ /* 0x002fe400078e00ff */
[----:B------:R-:W-:-:S03]  /*cdc0*/  IMAD.U32 R0, R47, 0x10000, RZ ;  /* 0x000100002f007824 */ /* 0x000fc600078e00ff */
[----:B------:R-:W1:Y:S02]  /*cdd0*/  LDS.128 R4, [R25+0x18100] ;  /* 0x0181000019047984 */ /* 0x000e640000000c00 */
[C---:B-1----:R-:W-:Y:S01]  /*cde0*/  SHF.L.U32 R3, R4.reuse, 0x10, RZ ;  /* 0x0000001004037819 */ /* 0x042fe200000006ff */
[----:B------:R-:W-:Y:S01]  /*cdf0*/  IMAD.U32 R9, R5, 0x10000, RZ ;  /* 0x0001000005097824 */ /* 0x000fe200078e00ff */
[----:B------:R-:W-:Y:S02]  /*ce00*/  LOP3.LUT R8, R4, 0xffff0000, RZ, 0xc0, !PT ;  /* 0xffff000004087812 */ /* 0x000fe400078ec0ff */
[----:B------:R-:W-:Y:S02]  /*ce10*/  LOP3.LUT R4, R37, 0xffff0000, RZ, 0xc0, !PT ;  /* 0xffff000025047812 */ /* 0x000fe400078ec0ff */
[----:B------:R-:W-:Y:S02]  /*ce20*/  LOP3.LUT R21, R5, 0xffff0000, RZ, 0xc0, !PT ;  /* 0xffff000005157812 */ /* 0x000fe400078ec0ff */
[----:B------:R-:W-:Y:S01]  /*ce30*/  SHF.L.U32 R5, R6, 0x10, RZ ;  /* 0x0000001006057819 */ /* 0x000fe200000006ff */
[----:B--2---:R-:W1:Y:S02]  /*ce40*/  LDS.128 R12, [R32] ;  /* 0x00000000200c7984 */ /* 0x004e640000000c00 */
[----:B-1----:R-:W-:Y:S01]  /*ce50*/  SHF.L.U32 R16, R12, 0x10, RZ ;  /* 0x000000100c107819 */ /* 0x002fe200000006ff */
[----:B------:R-:W-:Y:S01]  /*ce60*/  IMAD.U32 R18, R13, 0x10000, RZ ;  /* 0x000100000d127824 */ /* 0x000fe200078e00ff */
[C---:B------:R-:W-:Y:S01]  /*ce70*/  SHF.L.U32 R19, R14.reuse, 0x10, RZ ;  /* 0x000000100e137819 */ /* 0x040fe200000006ff */
[----:B------:R-:W-:Y:S01]  /*ce80*/  IMAD.U32 R22, R15, 0x10000, RZ ;  /* 0x000100000f167824 */ /* 0x000fe200078e00ff */
[----:B------:R-:W-:Y:S01]  /*ce90*/  LOP3.LUT R20, R14, 0xffff0000, RZ, 0xc0, !PT ;  /* 0xffff00000e147812 */ /* 0x000fe200078ec0ff */
[----:B------:R-:W-:Y:S01]  /*cea0*/  FMUL.FTZ R14, R3, R2 ;  /* 0x00000002030e7220 */ /* 0x000fe20000410000 */
[----:B------:R-:W-:-:S02]  /*ceb0*/  LOP3.LUT R17, R12, 0xffff0000, RZ, 0xc0, !PT ;  /* 0xffff00000c117812 */ /* 0x000fc400078ec0ff */
[----:B------:R-:W-:Y:S01]  /*cec0*/  LOP3.LUT R12, R6, 0xffff0000, RZ, 0xc0, !PT ;  /* 0xffff0000060c7812 */ /* 0x000fe200078ec0ff */
[-C--:B------:R-:W-:Y:S01]  /*ced0*/  FMUL.FTZ R6, R3, R0.reuse ;  /* 0x0000000003067220 */ /* 0x080fe20000410000 */
[----:B------:R-:W-:Y:S01]  /*cee0*/  LOP3.LUT R24, R13, 0xffff0000, RZ, 0xc0, !PT ;  /* 0xffff00000d187812 */ /* 0x000fe200078ec0ff */
[----:B------:R-:W-:Y:S01]  /*cef0*/  IMAD.U32 R13, R7, 0x10000, RZ ;  /* 0x00010000070d7824 */ /* 0x000fe200078e00ff */
[----:B------:R-:W-:Y:S01]  /*cf00*/  LOP3.LUT R23, R15, 0xffff0000, RZ, 0xc0, !PT ;  /* 0xffff00000f177812 */ /* 0x000fe200078ec0ff */
[----:B------:R-:W-:Y:S01]  /*cf10*/  FFMA.FTZ R31, R16, R0, -R14 ;  /* 0x00000000101f7223 */ /* 0x000fe2000001080e */
        /* <DEDUP_REMOVED lines=22> */
[----:B------:R-:W-:Y:S02]  /*d080*/  FMUL.FTZ R7, R12, R3 ;  /* 0x000000030c077220 */ /* 0x000fe40000410000 */
[----:B------:R-:W-:-:S02]  /*d090*/  FMUL.FTZ R4, R13, R5 ;  /* 0x000000050d047220 */ /* 0x000fc40000410000 */
        /* <DEDUP_REMOVED lines=16> */
[-C--:B------:R-:W-:Y:S02]  /*d1a0*/  FMUL.FTZ R5, R15, R3.reuse ;  /* 0x000000030f057220 */ /* 0x080fe40000410000 */
        /* <DEDUP_REMOVED lines=10> */
[----:B------:R1:W-:Y:S04]  /*d250*/  STS.128 [R32], R12 ;  /* 0x0000000c20007388 */ /* 0x0003e80000000c00 */
[----:B------:R1:W-:Y:S02]  /*d260*/  STS.128 [R25+0x18100], R4 ;  /* 0x0181000419007388 */ /* 0x0003e40000000c00 */
.L_x_1808:
[----:B------:R-:W-:Y:S05]  /*d270*/  BSYNC B0 ;  /* 0x0000000000007941 */ /* 0x000fea0003800000 */
.L_x_1807:
        /* <DEDUP_REMOVED lines=18> */
[C---:B-1----:R-:W-:Y:S01]  /*d3a0*/  SHF.L.U32 R3, R4.reuse, 0x10, RZ ;  /* 0x0000001004037819 */ /* 0x042fe200000006ff */
[C---:B------:R-:W-:Y:S01]  /*d3b0*/  IMAD.U32 R9, R5.reuse, 0x10000, RZ ;  /* 0x0001000005097824 */ /* 0x040fe200078e00ff */
        /* <DEDUP_REMOVED lines=71> */
.L_x_1804:
[----:B------:R-:W-:Y:S05]  /*d830*/  BSYNC B1 ;  /* 0x0000000000017941 */ /* 0x000fea0003800000 */
.L_x_1803:
[----:B------:R-:W-:-:S04]  /*d840*/  IADD3 R0, R207, 0x40, RZ ;  /* 0x00000040cf007810 */ /* 0x000fc80007ffe0ff */
[----:B------:R-:W-:-:S13]  /*d850*/  ISETP.GE.AND P0, PT, R0, R57, PT ;  /* 0x000000390000720c */ /* 0x000fda0003f06270 */
[----:B------:R-:W-:Y:S05]  /*d860*/  @P0 BRA `(.L_x_1771) ;  /* 0x000011c000000947 */ /* 0x000fea0003800000 */
[----:B------:R2:W5:Y:S01]  /*d870*/  LDL R58, [R1] ;  /* 0x00000000013a7983 */ /* 0x0005620000100800 */
        /* <DEDUP_REMOVED lines=10> */
[----:B-1----:R-:W3:Y:S01]  /*d920*/  LDL R32, [R1+0x18] ;  /* 0x0000180001207983 */ /* 0x002ee20000100800 */
        /* <DEDUP_REMOVED lines=20> */
[----:B---3--:R-:W1:Y:S02]  /*da70*/  LDS.128 R12, [R32] ;  /* 0x00000000200c7984 */ /* 0x008e640000000c00 */
        /* <DEDUP_REMOVED lines=8> */
[C---:B------:R-:W-:Y:S01]  /*db00*/  FMUL.FTZ R6, R0.reuse, R3 ;  /* 0x0000000300067220 */ /* 0x040fe20000410000 */
        /* <DEDUP_REMOVED lines=12> */
[-C--:B------:R-:W-:Y:S02]  /*dbd0*/  FMUL.FTZ R7, R0, R9.reuse ;  /* 0x0000000900077220 */ /* 0x080fe40000410000 */
[----:B------:R-:W-:Y:S02]  /*dbe0*/  FMUL.FTZ R8, R3, R8 ;  /* 0x0000000803087220 */ /* 0x000fe40000410000 */
[C---:B------:R-:W-:Y:S02]  /*dbf0*/  FMUL.FTZ R3, R2.reuse, R9 ;  /* 0x0000000902037220 */ /* 0x040fe40000410000 */
[----:B------:R-:W-:Y:S02]  /*dc00*/  FFMA.FTZ R27, R2, R18, -R7 ;  /* 0x00000012021b7223 */ /* 0x000fe40000010807 */
[----:B------:R-:W-:Y:S02]  /*dc10*/  IMAD.U32 R2, R51, 0x10000, RZ ;  /* 0x0001000033027824 */ /* 0x000fe400078e00ff */
[----:B------:R-:W-:-:S02]  /*dc20*/  FFMA.FTZ R28, R4, R17, R8 ;  /* 0x00000011041c7223 */ /* 0x000fc40000010008 */
[----:B------:R-:W-:Y:S01]  /*dc30*/  FFMA.FTZ R26, R0, R18, R3 ;  /* 0x00000012001a7223 */ /* 0x000fe20000010003 */
[----:B------:R-:W-:Y:S01]  /*dc40*/  LOP3.LUT R3, R51, 0xffff0000, RZ, 0xc0, !PT ;  /* 0xffff000033037812 */ /* 0x000fe200078ec0ff */
[-C--:B------:R-:W-:Y:S01]  /*dc50*/  FMUL.FTZ R4, R6, R5.reuse ;  /* 0x0000000506047220 */ /* 0x080fe20000410000 */
[----:B------:R-:W-:Y:S01]  /*dc60*/  LOP3.LUT R0, R34, 0xffff0000, RZ, 0xc0, !PT ;  /* 0xffff000022007812 */ /* 0x000fe200078ec0ff */
[----:B------:R-:W-:Y:S01]  /*dc70*/  FMUL.FTZ R9, R2, R5 ;  /* 0x0000000502097220 */ /* 0x000fe20000410000 */
        /* <DEDUP_REMOVED lines=10> */
[C---:B------:R-:W-:Y:S02]  /*dd20*/  FMUL.FTZ R6, R2.reuse, R13 ;  /* 0x0000000d02067220 */ /* 0x040fe40000410000 */
        /* <DEDUP_REMOVED lines=10> */
[C---:B------:R-:W-:Y:S02]  /*ddd0*/  FMUL.FTZ R5, R3.reuse, R15 ;  /* 0x0000000f03057220 */ /* 0x040fe40000410000 */
[----:B------:R-:W-:Y:S01]  /*dde0*/  FFMA.FTZ R8, R4, R24, -R8 ;  /* 0x0000001804087223 */ /* 0x000fe20000010808 */
        /* <DEDUP_REMOVED lines=11> */
.L_x_1810:
[----:B------:R-:W-:Y:S05]  /*dea0*/  BSYNC B0 ;  /* 0x0000000000007941 */ /* 0x000fea0003800000 */
.L_x_1809:
[----:B------:R-:W-:Y:S01]  /*deb0*/  IADD3 R0, R104, 0x20, RZ ;  /* 0x0000002068007810 */ /* 0x000fe20007ffe0ff */
[----:B------:R-:W-:Y:S03]  /*dec0*/  BSSY B0, `(.L_x_1811) ;  /* 0x000005b000007945 */ /* 0x000fe60003800000 */
[----:B------:R-:W-:-:S13]  /*ded0*/  ISETP.GE.AND P0, PT, R0, c[0x0][0x27c], PT ;  /* 0x00009f0000007a0c */ /* 0x000fda0003f06270 */
        /* <DEDUP_REMOVED lines=89> */
.L_x_1812:
[----:B------:R-:W-:Y:S05]  /*e470*/  BSYNC B0 ;  /* 0x0000000000007941 */ /* 0x000fea0003800000 */
.L_x_1811:
[----:B------:R-:W-:-:S04]  /*e480*/  IADD3 R0, R104, 0x40, RZ ;  /* 0x0000004068007810 */ /* 0x000fc80007ffe0ff */
        /* <DEDUP_REMOVED lines=90> */
.L_x_1771:
[----:B------:R-:W-:Y:S05]  /*ea30*/  BSYNC B2 ;  /* 0x0000000000027941 */ /* 0x000fea0003800000 */
.L_x_1769:
[----:B------:R-:W-:-:S04]  /*ea40*/  DEPBAR.LE SB0, 0x2 ;  /* 0x000080800000791a */ /* 0x000fc80000000000 */
[----:B------:R-:W-:Y:S01]  /*ea50*/  WARPSYNC 0xffffffff ;  /* 0xffffffff00007948 */ /* 0x000fe20003800000 */
[----:B------:R-:W-:Y:S01]  /*ea60*/  BAR.SYNC.DEFER_BLOCKING 0x0 ;  /* 0x0000000000007b1d */ /* 0x000fe20000010000 */
[----:B------:R-:W-:Y:S01]  /*ea70*/  IMAD.MOV.U32 R0, RZ, RZ, 0x20 ;  /* 0x00000020ff007424 */ /* 0x000fe200078e00ff */
[----:B------:R-:W-:Y:S02]  /*ea80*/  LOP3.LUT P0, RZ, R182, 0x2, RZ, 0xc0, !PT ;  /* 0x00000002b6ff7812 */ /* 0x000fe4000780c0ff */
[----:B------:R-:W-:Y:S02]  /*ea90*/  LOP3.LUT P1, RZ, R198, 0x10, RZ, 0xc0, !PT ;  /* 0x00000010c6ff7812 */ /* 0x000fe4000782c0ff */
[----:B------:R-:W-:Y:S01]  /*eaa0*/  SEL R177, R0, 0xffffffe0, !P0 ;  /* 0xffffffe000b17807 */ /* 0x000fe20004000000 */
[----:B------:R-:W-:Y:S04]  /*eab0*/  BSSY B0, `(.L_x_1813) ;  /* 0x000004b000007945 */ /* 0x000fe80003800000 */
[----:B------:R-:W-:Y:S01]  /*eac0*/  IMAD.IADD R0, R184, 0x1, R177 ;  /* 0x00000001b8007824 */ /* 0x000fe200078e02b1 */
[----:B-1----:R1:W3:Y:S04]  /*ead0*/  LDSM.16.M88.4 R4, [R178] ;  /* 0x00000000b204783b */ /* 0x0022e80000000200 */
[----:B------:R1:W4:Y:S04]  /*eae0*/  LDSM.16.M88.4 R44, [R184] ;  /* 0x00000000b82c783b */ /* 0x0003280000000200 */
[----:B------:R1:W2:Y:S04]  /*eaf0*/  LDSM.16.M88.4 R36, [R184+0x800] ;  /* 0x00080000b824783b */ /* 0x0002a80000000200 */
        /* <DEDUP_REMOVED lines=12> */
[----:B------:R-:W-:Y:S01]  /*ebc0*/  SHF.L.U64.HI R28, R206, 0x1, R212 ;  /* 0x00000001ce1c7819 */ /* 0x000fe200000102d4 */
[----:B------:R-:W-:Y:S01]  /*ebd0*/  IMAD R8, R2, c[0x0][0x208], RZ ;  /* 0x0000820002087a24 */ /* 0x000fe200078e02ff */
[----:B------:R-:W-:Y:S01]  /*ebe0*/  SHF.L.U64.HI R26, R203, 0x1, R213 ;  /* 0x00000001cb1a7819 */ /* 0x000fe200000102d5 */
[----:B------:R-:W-:Y:S01]  /*ebf0*/  IMAD.WIDE.U32 R2, R191, c[0x0][0x208], RZ ;  /* 0x00008200bf027a25 */ /* 0x000fe200078e00ff */
[----:B------:R-:W-:-:S02]  /*ec00*/  SHF.L.U32 R25, R203, 0x1, RZ ;  /* 0x00000001cb197819 */ /* 0x000fc400000006ff */
[----:B------:R-:W-:Y:S01]  /*ec10*/  SHF.L.U64.HI R24, R204, 0x1, R205 ;  /* 0x00000001cc187819 */ /* 0x000fe200000102cd */
[----:B------:R-:W-:-:S04]  /*ec20*/  IMAD R8, R191, c[0x0][0x20c], R8 ;  /* 0x00008300bf087a24 */ /* 0x000fc800078e0208 */
        /* <DEDUP_REMOVED lines=10> */
.L_x_1908:
[----:B------:R-:W-:Y:S05]  /*ecd0*/  BRA.DIV ~URZ, `(.L_x_1816) ;  /* 0x0000b2027f007947 */ /* 0x000fea000b800000 */
[----:B------:R-:W4:Y:S01]  /*ece0*/  SHFL.IDX PT, R2, R23, RZ, 0x181f ;  /* 0x00181fff17027589 */ /* 0x000f2200000e0000 */
[C---:B------:R-:W-:Y:S02]  /*ecf0*/  LOP3.LUT P3, RZ, R198.reuse, 0x2, RZ, 0xc0, !PT ;  /* 0x00000002c6ff7812 */ /* 0x040fe4000786c0ff */
[C---:B------:R-:W-:Y:S02]  /*ed00*/  LOP3.LUT P2, RZ, R198.reuse, 0x1, RZ, 0xc0, !PT ;  /* 0x00000001c6ff7812 */ /* 0x040fe4000784c0ff */
[----:B------:R-:W-:Y:S02]  /*ed10*/  LOP3.LUT P4, RZ, R198, 0x4, RZ, 0xc0, !PT ;  /* 0x00000004c6ff7812 */ /* 0x000fe4000788c0ff */
[C---:B----4-:R-:W-:Y:S02]  /*ed20*/  IADD3 R16, P0, R2.reuse, R22, RZ ;  /* 0x0000001602107210 */ /* 0x050fe40007f1e0ff */
[----:B------:R-:W-:-:S03]  /*ed30*/  IADD3 R20, P1, R2, R25, RZ ;  /* 0x0000001902147210 */ /* 0x000fc60007f3e0ff */
[----:B---3--:R-:W-:Y:S01]  /*ed40*/  IMAD.X R17, R8, 0x1, R24, P0 ;  /* 0x0000000108117824 */ /* 0x008fe200000e0618 */
[----:B------:R-:W-:Y:S01]  /*ed50*/  IADD3 R18, P0, R2, R27, RZ ;  /* 0x0000001b02127210 */ /* 0x000fe20007f1e0ff */
[C---:B------:R-:W-:Y:S01]  /*ed60*/  IMAD.X R21, R8.reuse, 0x1, R26, P1 ;  /* 0x0000000108157824 */ /* 0x040fe200008e061a */
[----:B------:R-:W3:Y:S03]  /*ed70*/  SHFL.IDX PT, R2, R23, 0x1, 0x181f ;  /* 0x00381f0017027f89 */ /* 0x000ee600000e0000 */
[----:B------:R-:W-:Y:S01]  /*ed80*/  IMAD.X R19, R8, 0x1, R28, P0 ;  /* 0x0000000108137824 */ /* 0x000fe200000e061c */
[----:B------:R-:W-:Y:S01]  /*ed90*/  @!PT LDS RZ, [RZ] ;  /* 0x00000000fffff984 */ /* 0x000fe20000000800 */
[----:B------:R4:W-:Y:S04]  /*eda0*/  LDGSTS.E.BYPASS.LTC128B.128 [R107+0x6100], [R16.64], !P3 ;  /* 0x06100000106b7fae */ /* 0x0009e8000d901d48 */
[----:B------:R2:W-:Y:S04]  /*edb0*/  LDGSTS.E.BYPASS.LTC128B.128 [R107+0x8100], [R20.64], !P2 ;  /* 0x08100000146b7fae */ /* 0x0005e8000d101d48 */
[----:B------:R4:W-:Y:S04]  /*edc0*/  LDGSTS.E.BYPASS.LTC128B.128 [R107+0xa100], [R18.64], !P4 ;  /* 0x0a100000126b7fae */ /* 0x0009e8000e101d48 */
[----:B------:R1:W3:Y:S01]  /*edd0*/  SHFL.IDX PT, R8, R9, 0x1, 0x181f ;  /* 0x00381f0009087f89 */ /* 0x0002e200000e0000 */
[----:B--2---:R-:W-:-:S02]  /*ede0*/  SEL R21, RZ, 0x10, P3 ;  /* 0x00000010ff157807 */ /* 0x004fc40001800000 */
[----:B------:R-:W-:Y:S01]  /*edf0*/  SEL R20, RZ, 0x10, P2 ;  /* 0x00000010ff147807 */ /* 0x000fe20001000000 */
[----:B-1----:R-:W-:Y:S02]  /*ee00*/  IMAD.MOV.U32 R9, RZ, RZ, R149 ;  /* 0x000000ffff097224 */ /* 0x002fe400078e0095 */
.L_x_1909:
[----:B----4-:R-:W-:Y:S02]  /*ee10*/  IADD3 R3, -R21, 0x10, RZ ;  /* 0x0000001015037810 */ /* 0x010fe40007ffe1ff */
[----:B------:R-:W-:Y:S02]  /*ee20*/  IADD3 R16, -R20, 0x10, RZ ;  /* 0x0000001014107810 */ /* 0x000fe40007ffe1ff */
[----:B------:R-:W-:Y:S02]  /*ee30*/  LOP3.LUT R3, R3, 0xf, RZ, 0xc0, !PT ;  /* 0x0000000f03037812 */ /* 0x000fe400078ec0ff */
[----:B------:R-:W-:Y:S02]  /*ee40*/  IADD3 R17, -R9, 0x10, RZ ;  /* 0x0000001009117810 */ /* 0x000fe40007ffe1ff */
[----:B---3--:R-:W-:Y:S02]  /*ee50*/  IADD3 R18, P1, P0, R3, R2, R22 ;  /* 0x0000000203127210 */ /* 0x008fe4000783e016 */
[----:B------:R-:W-:-:S02]  /*ee60*/  LOP3.LUT R3, R16, 0xf, RZ, 0xc0, !PT ;  /* 0x0000000f10037812 */ /* 0x000fc400078ec0ff */
[----:B------:R-:W-:Y:S02]  /*ee70*/  IADD3.X R19, RZ, R8, R24, P1, P0 ;  /* 0x00000008ff137210 */ /* 0x000fe40000fe0418 */
        /* <DEDUP_REMOVED lines=14> */
.L_x_1814:
[----:B------:R-:W-:Y:S05]  /*ef60*/  BSYNC B0 ;  /* 0x0000000000007941 */ /* 0x000fea0003800000 */
.L_x_1813:
[----:B-1----:R-:W-:Y:S01]  /*ef70*/  IMAD.MOV.U32 R2, RZ, RZ, 0x40 ;  /* 0x00000040ff027424 */ /* 0x002fe200078e00ff */
[----:B------:R-:W-:Y:S01]  /*ef80*/  LOP3.LUT P0, RZ, R182, 0x4, RZ, 0xc0, !PT ;  /* 0x00000004b6ff7812 */ /* 0x000fe2000780c0ff */
[----:B------:R-:W0:Y:S01]  /*ef90*/  LDGDEPBAR ;  /* 0x00000000000079af */ /* 0x000e220000000000 */
[----:B------:R-:W-:Y:S02]  /*efa0*/  WARPSYNC 0xffffffff ;  /* 0xffffffff00007948 */ /* 0x000fe40003800000 */
[----:B------:R-:W-:-:S04]  /*efb0*/  SEL R2, R2, 0xffffffc0, !P0 ;  /* 0xffffffc002027807 */ /* 0x000fc80004000000 */
[----:B------:R-:W-:Y:S01]  /*efc0*/  IADD3 R3, R2, R184, R177 ;  /* 0x000000b802037210 */ /* 0x000fe20007ffe0b1 */
[----:B------:R-:W-:-:S04]  /*efd0*/  IMAD.IADD R2, R184, 0x1, R2 ;  /* 0x00000001b8027824 */ /* 0x000fc800078e0202 */
[C---:B--23--:R-:W-:Y:S01]  /*efe0*/  HMMA.16816.F32.BF16 R16, R4.reuse, R36, RZ ;  /* 0x000000240410723c */ /* 0x04cfe200000418ff */
[----:B------:R-:W-:Y:S04]  /*eff0*/  LDSM.16.M88.4 R68, [R2+0x1000] ;  /* 0x001000000244783b */ /* 0x000fe80000000200 */
[----:B------:R-:W-:Y:S03]  /*f000*/  LDSM.16.M88.4 R64, [R2+0x800] ;  /* 0x000800000240783b */ /* 0x000fe60000000200 */
[C---:B------:R-:W-:Y:S01]  /*f010*/  HMMA.16816.F32.BF16 R28, R4.reuse, R38, RZ ;  /* 0x00000026041c723c */ /* 0x040fe200000418ff */
[----:B------:R-:W-:Y:S04]  /*f020*/  LDSM.16.M88.4 R76, [R2+0x1800] ;  /* 0x00180000024c783b */ /* 0x000fe80000000200 */
[----:B------:R-:W-:Y:S03]  /*f030*/  LDSM.16.M88.4 R88, [R3+0x1000] ;  /* 0x001000000358783b */ /* 0x000fe60000000200 */
[C---:B----4-:R-:W-:Y:S01]  /*f040*/  HMMA.16816.F32.BF16 R36, R4.reuse, R44, RZ ;  /* 0x0000002c0424723c */ /* 0x050fe200000418ff */
[----:B------:R-:W-:Y:S04]  /*f050*/  LDSM.16.M88.4 R92, [R3+0x1800] ;  /* 0x00180000035c783b */ /* 0x000fe80000000200 */
[----:B------:R-:W-:Y:S03]  /*f060*/  LDSM.16.M88.4 R96, [R184+0x3800] ;  /* 0x00380000b860783b */ /* 0x000fe60000000200 */
[C---:B------:R-:W-:Y:S01]  /*f070*/  HMMA.16816.F32.BF16 R20, R4.reuse, R46, RZ ;  /* 0x0000002e0414723c */ /* 0x040fe200000418ff */
[----:B------:R-:W-:Y:S04]  /*f080*/  LDSM.16.M88.4 R44, [R2] ;  /* 0x00000000022c783b */ /* 0x000fe80000000200 */
[----:B------:R-:W2:Y:S01]  /*f090*/  LDL R103, [R1+0x4] ;  /* 0x0000040001677983 */ /* 0x000ea20000100800 */
[----:B------:R-:W-:Y:S02]  /*f0a0*/  BSSY B0, `(.L_x_1817) ;  /* 0x0000241000007945 */ /* 0x000fe40003800000 */
        /* <DEDUP_REMOVED lines=8> */
[C---:B-----5:R-:W-:Y:S01]  /*f130*/  HMMA.16816.F32.BF16 R56, R12.reuse, R74, R20 ;  /* 0x0000004a0c38723c */ /* 0x060fe20000041814 */
[----:B------:R-:W-:Y:S04]  /*f140*/  LDSM.16.M88.4 R20, [R180] ;  /* 0x00000000b414783b */ /* 0x000fe80000000200 */
[----:B------:R-:W3:Y:S03]  /*f150*/  LDSM.16.M88.4 R72, [R3] ;  /* 0x000000000348783b */ /* 0x000ee60000000200 */
[C---:B------:R-:W-:Y:S08]  /*f160*/  HMMA.16816.F32.BF16 R24, R12.reuse, R80, R24 ;  /* 0x000000500c18723c */ /* 0x040ff00000041818 */
[C---:B------:R-:W-:Y:S01]  /*f170*/  HMMA.16816.F32.BF16 R16, R12.reuse, R82, R32 ;  /* 0x000000520c10723c */ /* 0x040fe20000041820 */
[----:B------:R-:W4:Y:S07]  /*f180*/  LDSM.16.M88.4 R80, [R3+0x800] ;  /* 0x000800000350783b */ /* 0x000f2e0000000200 */
        /* <DEDUP_REMOVED lines=16> */
[C---:B---3--:R-:W-:Y:S08]  /*f290*/  HMMA.16816.F32.BF16 R36, R20.reuse, R74, R44 ;  /* 0x0000004a1424723c */ /* 0x048ff0000004182c */
[C---:B------:R-:W-:Y:S01]  /*f2a0*/  HMMA.16816.F32.BF16 R32, R20.reuse, R72, R28 ;  /* 0x000000481420723c */ /* 0x040fe2000004181c */
[----:B------:R-:W-:Y:S07]  /*f2b0*/  LDSM.16.M88.4 R72, [R2+0x2800] ;  /* 0x002800000248783b */ /* 0x000fee0000000200 */
[C---:B------:R-:W-:Y:S08]  /*f2c0*/  HMMA.16816.F32.BF16 R48, R20.reuse, R88, R40 ;  /* 0x000000581430723c */ /* 0x040ff00000041828 */
[C---:B----4-:R-:W-:Y:S08]  /*f2d0*/  HMMA.16816.F32.BF16 R52, R20.reuse, R80, R52 ;  /* 0x000000501434723c */ /* 0x050ff00000041834 */
[C---:B------:R-:W-:Y:S01]  /*f2e0*/  HMMA.16816.F32.BF16 R60, R20.reuse, R82, R60 ;  /* 0x00000052143c723c */ /* 0x040fe2000004183c */
[----:B------:R-:W-:Y:S07]  /*f2f0*/  LDSM.16.M88.4 R80, [R2+0x3000] ;  /* 0x003000000250783b */ /* 0x000fee0000000200 */
[C---:B------:R-:W-:Y:S01]  /*f300*/  HMMA.16816.F32.BF16 R40, R20.reuse, R92, R12 ;  /* 0x0000005c1428723c */ /* 0x040fe2000004180c */
[----:B------:R-:W3:Y:S07]  /*f310*/  LDSM.16.M88.4 R12, [R179+0x4000] ;  /* 0x00400000b30c783b */ /* 0x000eee0000000200 */
[C---:B------:R-:W-:Y:S01]  /*f320*/  HMMA.16816.F32.BF16 R44, R20.reuse, R90, R24 ;  /* 0x0000005a142c723c */ /* 0x040fe20000041818 */
[----:B------:R-:W4:Y:S07]  /*f330*/  LDSM.16.M88.4 R88, [R0+0x3000] ;  /* 0x003000000058783b */ /* 0x000f2e0000000200 */
[----:B------:R-:W-:Y:S01]  /*f340*/  HMMA.16816.F32.BF16 R28, R20, R94, R4 ;  /* 0x0000005e141c723c */ /* 0x000fe20000041804 */
[----:B------:R-:W2:Y:S04]  /*f350*/  LDSM.16.M88.4 R92, [R0+0x3800] ;  /* 0x00380000005c783b */ /* 0x000ea80000000200 */
        /* <DEDUP_REMOVED lines=8> */
[----:B------:R-:W1:Y:S07]  /*f3e0*/  LDSM.16.M88.4 R84, [R2+0x3800] ;  /* 0x003800000254783b */ /* 0x000e6e0000000200 */
[C---:B------:R-:W-:Y:S08]  /*f3f0*/  HMMA.16816.F32.BF16 R48, R16.reuse, R96, R40 ;  /* 0x000000601030723c */ /* 0x040ff00000041828 */
[----:B------:R-:W-:Y:S08]  /*f400*/  HMMA.16816.F32.BF16 R44, R16, R98, R28 ;  /* 0x00000062102c723c */ /* 0x000ff0000004181c */
[C---:B---3--:R-:W-:Y:S01]  /*f410*/  HMMA.16816.F32.BF16 R32, R12.reuse, R70, R20 ;  /* 0x000000460c20723c */ /* 0x048fe20000041814 */
[----:B------:R-:W-:Y:S07]  /*f420*/  LDSM.16.M88.4 R20, [R180+0x4000] ;  /* 0x00400000b414783b */ /* 0x000fee0000000200 */
[C---:B------:R-:W-:Y:S01]  /*f430*/  HMMA.16816.F32.BF16 R40, R12.reuse, R68, R24 ;  /* 0x000000440c28723c */ /* 0x040fe20000041818 */
[----:B------:R-:W3:Y:S07]  /*f440*/  LDSM.16.M88.4 R68, [R3+0x2000] ;  /* 0x002000000344783b */ /* 0x000eee0000000200 */
[C---:B------:R-:W-:Y:S08]  /*f450*/  HMMA.16816.F32.BF16 R24, R12.reuse, R78, R60 ;  /* 0x0000004e0c18723c */ /* 0x040ff0000004183c */
[C---:B------:R-:W-:Y:S01]  /*f460*/  HMMA.16816.F32.BF16 R28, R12.reuse, R76, R36 ;  /* 0x0000004c0c1c723c */ /* 0x040fe20000041824 */
[----:B------:R-:W3:Y:S07]  /*f470*/  LDSM.16.M88.4 R76, [R3+0x2800] ;  /* 0x00280000034c783b */ /* 0x000eee0000000200 */
[C---:B----4-:R-:W-:Y:S08]  /*f480*/  HMMA.16816.F32.BF16 R36, R12.reuse, R90, R52 ;  /* 0x0000005a0c24723c */ /* 0x050ff00000041834 */
[C---:B------:R-:W-:Y:S01]  /*f490*/  HMMA.16816.F32.BF16 R16, R12.reuse, R88, R56 ;  /* 0x000000580c10723c */ /* 0x040fe20000041838 */
[----:B------:R-:W-:Y:S07]  /*f4a0*/  LDSM.16.M88.4 R88, [R0+0x5000] ;  /* 0x005000000058783b */ /* 0x000fee0000000200 */
[C---:B--2---:R-:W-:Y:S08]  /*f4b0*/  HMMA.16816.F32.BF16 R48, R12.reuse, R92, R48 ;  /* 0x0000005c0c30723c */ /* 0x044ff00000041830 */
[----:B------:R-:W-:Y:S08]  /*f4c0*/  HMMA.16816.F32.BF16 R44, R12, R94, R44 ;  /* 0x0000005e0c2c723c */ /* 0x000ff0000004182c */
[C---:B-1----:R-:W-:Y:S08]  /*f4d0*/  HMMA.16816.F32.BF16 R32, R4.reuse, R66, R32 ;  /* 0x000000420420723c */ /* 0x042ff00000041820 */
[C---:B------:R-:W-:Y:S01]  /*f4e0*/  HMMA.16816.F32.BF16 R52, R4.reuse, R74, R24 ;  /* 0x0000004a0434723c */ /* 0x040fe20000041818 */
[----:B------:R-:W1:Y:S07]  /*f4f0*/  LDSM.16.M88.4 R24, [R3+0x3000] ;  /* 0x003000000318783b */ /* 0x000e6e0000000200 */
[C---:B------:R-:W-:Y:S01]  /*f500*/  HMMA.16816.F32.BF16 R56, R4.reuse, R72, R28 ;  /* 0x000000480438723c */ /* 0x040fe2000004181c */
[----:B------:R-:W2:Y:S04]  /*f510*/  LDSM.16.M88.4 R28, [R3+0x3800] ;  /* 0x00380000031c783b */ /* 0x000ea80000000200 */
[----:B------:R-:W-:Y:S03]  /*f520*/  LDSM.16.M88.4 R72, [R0+0x4000] ;  /* 0x004000000048783b */ /* 0x000fe60000000200 */
[C---:B------:R-:W-:Y:S01]  /*f530*/  HMMA.16816.F32.BF16 R40, R4.reuse, R64, R40 ;  /* 0x000000400428723c */ /* 0x040fe20000041828 */
[----:B------:R-:W-:Y:S07]  /*f540*/  LDSM.16.M88.4 R64, [R184+0x4800] ;  /* 0x00480000b840783b */ /* 0x000fee0000000200 */
[C---:B------:R-:W-:Y:S08]  /*f550*/  HMMA.16816.F32.BF16 R12, R4.reuse, R82, R36 ;  /* 0x00000052040c723c */ /* 0x040ff00000041824 */
[C---:B------:R-:W-:Y:S01]  /*f560*/  HMMA.16816.F32.BF16 R16, R4.reuse, R80, R16 ;  /* 0x000000500410723c */ /* 0x040fe20000041810 */
[----:B------:R-:W-:Y:S07]  /*f570*/  LDSM.16.M88.4 R80, [R0+0x4800] ;  /* 0x004800000050783b */ /* 0x000fee0000000200 */
[C---:B------:R-:W-:Y:S08]  /*f580*/  HMMA.16816.F32.BF16 R60, R4.reuse, R84, R48 ;  /* 0x00000054043c723c */ /* 0x040ff00000041830 */
[----:B------:R-:W-:Y:S01]  /*f590*/  HMMA.16816.F32.BF16 R44, R4, R86, R44 ;  /* 0x00000056042c723c */ /* 0x000fe2000004182c */
[----:B------:R-:W-:Y:S04]  /*f5a0*/  LDSM.16.M88.4 R4, [R178+0x8000] ;  /* 0x00800000b204783b */ /* 0x000fe80000000200 */
[----:B------:R-:W-:Y:S03]  /*f5b0*/  LDSM.16.M88.4 R84, [R2+0x4000] ;  /* 0x004000000254783b */ /* 0x000fe60000000200 */
[C---:B---3--:R-:W-:Y:S01]  /*f5c0*/  HMMA.16816.F32.BF16 R36, R20.reuse, R70, R32 ;  /* 0x000000461424723c */ /* 0x048fe20000041820 */
[----:B------:R-:W3:Y:S07]  /*f5d0*/  LDSM.16.M88.4 R32, [R184+0x4000] ;  /* 0x00400000b820783b */ /* 0x000eee0000000200 */
[C---:B------:R-:W-:Y:S08]  /*f5e0*/  HMMA.16816.F32.BF16 R56, R20.reuse, R76, R56 ;  /* 0x0000004c1438723c */ /* 0x040ff00000041838 */
[C---:B------:R-:W-:Y:S01]  /*f5f0*/  HMMA.16816.F32.BF16 R52, R20.reuse, R78, R52 ;  /* 0x0000004e1434723c */ /* 0x040fe20000041834 */
[----:B------:R-:W4:Y:S07]  /*f600*/  LDSM.16.M88.4 R76, [R184+0x5800] ;  /* 0x00580000b84c783b */ /* 0x000f2e0000000200 */
[C---:B------:R-:W-:Y:S01]  /*f610*/  HMMA.16816.F32.BF16 R40, R20.reuse, R68, R40 ;  /* 0x000000441428723c */ /* 0x040fe20000041828 */
[----:B------:R-:W4:Y:S07]  /*f620*/  LDSM.16.M88.4 R68, [R184+0x5000] ;  /* 0x00500000b844783b */ /* 0x000f2e0000000200 */
[C---:B-1----:R-:W-:Y:S01]  /*f630*/  HMMA.16816.F32.BF16 R48, R20.reuse, R24, R16 ;  /* 0x000000181430723c */ /* 0x042fe20000041810 */
[----:B------:R-:W1:Y:S07]  /*f640*/  LDSM.16.M88.4 R16, [R179+0x8000] ;  /* 0x00800000b310783b */ /* 0x000e6e0000000200 */
[C---:B------:R-:W-:Y:S08]  /*f650*/  HMMA.16816.F32.BF16 R24, R20.reuse, R26, R12 ;  /* 0x0000001a1418723c */ /* 0x040ff0000004180c */
[C---:B--2---:R-:W-:Y:S01]  /*f660*/  HMMA.16816.F32.BF16 R12, R20.reuse, R28, R60 ;  /* 0x0000001c140c723c */ /* 0x044fe2000004183c */
[----:B------:R-:W-:Y:S07]  /*f670*/  LDSM.16.M88.4 R60, [R2+0x5000] ;  /* 0x00500000023c783b */ /* 0x000fee0000000200 */
[----:B------:R-:W-:Y:S08]  /*f680*/  HMMA.16816.F32.BF16 R20, R20, R30, R44 ;  /* 0x0000001e1414723c */ /* 0x000ff0000004182c */
[C---:B---3--:R-:W-:Y:S01]  /*f690*/  HMMA.16816.F32.BF16 R28, R4.reuse, R32, R40 ;  /* 0x00000020041c723c */ /* 0x048fe20000041828 */
[----:B------:R2:W3:Y:S07]  /*f6a0*/  LDSM.16.M88.4 R40, [R0+0x5800] ;  /* 0x005800000028783b */ /* 0x0004ee0000000200 */
[C---:B------:R-:W-:Y:S08]  /*f6b0*/  HMMA.16816.F32.BF16 R32, R4.reuse, R34, R36 ;  /* 0x000000220420723c */ /* 0x040ff00000041824 */
[C---:B------:R-:W-:Y:S08]  /*f6c0*/  HMMA.16816.F32.BF16 R36, R4.reuse, R64, R56 ;  /* 0x000000400424723c */ /* 0x040ff00000041838 */
[----:B----4-:R-:W-:Y:S01]  /*f6d0*/  HMMA.16816.F32.BF16 R56, R4, R76, R12 ;  /* 0x0000004c0438723c */ /* 0x010fe2000004180c */
[----:B------:R-:W4:Y:S01]  /*f6e0*/  LDSM.16.M88.4 R12, [R181+0x8000] ;  /* 0x00800000b50c783b */ /* 0x000f220000000200 */
[----:B--2---:R-:W-:-:S05]  /*f6f0*/  IMAD.IADD R0, R143, 0x1, -R251 ;  /* 0x000000018f007824 */ /* 0x004fca00078e0afb */
[C---:B------:R-:W-:Y:S01]  /*f700*/  ISETP.GT.AND P0, PT, R0.reuse, RZ, PT ;  /* 0x000000ff0000720c */ /* 0x040fe20003f04270 */
[----:B------:R-:W-:Y:S01]  /*f710*/  HMMA.16816.F32.BF16 R44, R4, R66, R52 ;  /* 0x00000042042c723c */ /* 0x000fe20000041834 */
[----:B------:R-:W-:Y:S01]  /*f720*/  LDSM.16.M88.4 R64, [R3+0x4800] ;  /* 0x004800000340783b */ /* 0x000fe20000000200 */
[C---:B------:R-:W-:Y:S02]  /*f730*/  ISETP.GT.AND P1, PT, R0.reuse, 0x1, PT ;  /* 0x000000010000780c */ /* 0x040fe40003f24270 */
[----:B------:R-:W-:-:S04]  /*f740*/  ISETP.GT.AND P2, PT, R0, 0x21, PT ;  /* 0x000000210000780c */ /* 0x000fc80003f44270 */
[C---:B------:R-:W-:Y:S08]  /*f750*/  HMMA.16816.F32.BF16 R52, R4.reuse, R70, R24 ;  /* 0x000000460434723c */ /* 0x040ff00000041818 */
[----:B------:R-:W-:Y:S01]  /*f760*/  HMMA.16816.F32.BF16 R24, R4, R78, R20 ;  /* 0x0000004e0418723c */ /* 0x000fe20000041814 */
[----:B------:R-:W-:Y:S07]  /*f770*/  LDSM.16.M88.4 R76, [R3+0x4000] ;  /* 0x00400000034c783b */ /* 0x000fee0000000200 */
[C---:B-1----:R-:W-:Y:S08]  /*f780*/  HMMA.16816.F32.BF16 R20, R16.reuse, R72, R28 ;  /* 0x000000481014723c */ /* 0x042ff0000004181c */
[C---:B------:R-:W-:Y:S01]  /*f790*/  HMMA.16816.F32.BF16 R28, R16.reuse, R74, R32 ;  /* 0x0000004a101c723c */ /* 0x040fe20000041820 */
[----:B------:R-:W-:Y:S07]  /*f7a0*/  LDSM.16.M88.4 R72, [R3+0x5000] ;  /* 0x005000000348783b */ /* 0x000fee0000000200 */
[----:B------:R-:W-:Y:S01]  /*f7b0*/  HMMA.16816.F32.BF16 R32, R16, R80, R36 ;  /* 0x000000501020723c */ /* 0x000fe20000041824 */
[----:B------:R-:W1:Y:S07]  /*f7c0*/  LDSM.16.M88.4 R36, [R2+0x4800] ;  /* 0x004800000224783b */ /* 0x000e6e0000000200 */
[----:B------:R-:W-:Y:S01]  /*f7d0*/  HMMA.16816.F32.BF16 R48, R4, R68, R48 ;  /* 0x000000440430723c */ /* 0x000fe20000041830 */
[----:B------:R-:W2:Y:S04]  /*f7e0*/  LDSM.16.M88.4 R68, [R2+0x5800] ;  /* 0x005800000244783b */ /* 0x000ea80000000200 */
[----:B------:R-:W1:Y:S03]  /*f7f0*/  LDSM.16.M88.4 R4, [R180+0x8000] ;  /* 0x00800000b404783b */ /* 0x000e660000000200 */
[----:B------:R-:W-:Y:S01]  /*f800*/  HMMA.16816.F32.BF16 R44, R16, R82, R44 ;  /* 0x00000052102c723c */ /* 0x000fe2000004182c */
[----:B------:R1:W1:Y:S01]  /*f810*/  LDSM.16.M88.4 R80, [R3+0x5800] ;  /* 0x005800000350783b */ /* 0x0002620000000200 */
[----:B------:R-:W-:-:S06]  /*f820*/  DEPBAR.LE SB0, 0x2 ;  /* 0x000080800000791a */ /* 0x000fcc0000000000 */
[C---:B------:R-:W-:Y:S08]  /*f830*/  HMMA.16816.F32.BF16 R52, R16.reuse, R90, R52 ;  /* 0x0000005a1034723c */ /* 0x040ff00000041834 */
[C---:B------:R-:W-:Y:S08]  /*f840*/  HMMA.16816.F32.BF16 R48, R16.reuse, R88, R48 ;  /* 0x000000581030723c */ /* 0x040ff00000041830 */
[C---:B---3--:R-:W-:Y:S08]  /*f850*/  HMMA.16816.F32.BF16 R56, R16.reuse, R40, R56 ;  /* 0x000000281038723c */ /* 0x048ff00000041838 */
[----:B------:R-:W-:Y:S08]  /*f860*/  HMMA.16816.F32.BF16 R40, R16, R42, R24 ;  /* 0x0000002a1028723c */ /* 0x000ff00000041818 */
[C---:B----4-:R-:W-:Y:S08]  /*f870*/  HMMA.16816.F32.BF16 R20, R12.reuse, R84, R20 ;  /* 0x000000540c14723c */ /* 0x050ff00000041814 */
[C---:B------:R-:W-:Y:S08]  /*f880*/  HMMA.16816.F32.BF16 R16, R12.reuse, R86, R28 ;  /* 0x000000560c10723c */ /* 0x040ff0000004181c */
[C---:B-1----:R-:W-:Y:S08]  /*f890*/  HMMA.16816.F32.BF16 R24, R12.reuse, R36, R32 ;  /* 0x000000240c18723c */ /* 0x042ff00000041820 */
[C---:B------:R-:W-:Y:S08]  /*f8a0*/  HMMA.16816.F32.BF16 R28, R12.reuse, R38, R44 ;  /* 0x000000260c1c723c */ /* 0x040ff0000004182c */
[C---:B------:R-:W-:Y:S08]  /*f8b0*/  HMMA.16816.F32.BF16 R36, R12.reuse, R60, R48 ;  /* 0x0000003c0c24723c */ /* 0x040ff00000041830 */
[C---:B------:R-:W-:Y:S01]  /*f8c0*/  HMMA.16816.F32.BF16 R44, R12.reuse, R62, R52 ;  /* 0x0000003e0c2c723c */ /* 0x040fe20000041834 */
[----:B------:R-:W-:Y:S07]  /*f8d0*/  BAR.SYNC.DEFER_BLOCKING 0x0 ;  /* 0x0000000000007b1d */ /* 0x000fee0000010000 */
[C---:B--2---:R-:W-:Y:S08]  /*f8e0*/  HMMA.16816.F32.BF16 R48, R12.reuse, R68, R56 ;  /* 0x000000440c30723c */ /* 0x044ff00000041838 */
[----:B------:R-:W-:Y:S08]  /*f8f0*/  HMMA.16816.F32.BF16 R40, R12, R70, R40 ;  /* 0x000000460c28723c */ /* 0x000ff00000041828 */
[C---:B------:R-:W-:Y:S01]  /*f900*/  HMMA.16816.F32.BF16 R32, R4.reuse, R76, R20 ;  /* 0x0000004c0420723c */ /* 0x040fe20000041814 */
[----:B------:R-:W-:Y:S04]  /*f910*/  LDSM.16.MT88.4 R52, [R186+0x800] ;  /* 0x00080000ba34783b */ /* 0x000fe80000004200 */
[----:B------:R-:W-:Y:S03]  /*f920*/  LDSM.16.MT88.4 R60, [R185+0x2000] ;  /* 0x00200000b93c783b */ /* 0x000fe60000004200 */
[C---:B------:R-:W-:Y:S01]  /*f930*/  HMMA.16816.F32.BF16 R12, R4.reuse, R78, R16 ;  /* 0x0000004e040c723c */ /* 0x040fe20000041810 */
[----:B------:R-:W-:Y:S07]  /*f940*/  LDSM.16.MT88.4 R68, [R185+0x2800] ;  /* 0x00280000b944783b */ /* 0x000fee0000004200 */
[C---:B------:R-:W-:Y:S08]  /*f950*/  HMMA.16816.F32.BF16 R16, R4.reuse, R64, R24 ;  /* 0x000000400410723c */ /* 0x040ff00000041818 */
[----:B------:R-:W-:Y:S01]  /*f960*/  HMMA.16816.F32.BF16 R20, R4, R66, R28 ;  /* 0x000000420414723c */ /* 0x000fe2000004181c */
[----:B------:R-:W-:-:S06]  /*f970*/  FSEL R8, R33, -INF , P1 ;  /* 0xff80000021087808 */ /* 0x000fcc0000800000 */
[----:B------:R-:W-:Y:S01]  /*f980*/  FSEL R28, R34, -INF , P0 ;  /* 0xff800000221c7808 */ /* 0x000fe20000000000 */
[C---:B------:R-:W-:Y:S01]  /*f990*/  HMMA.16816.F32.BF16 R24, R4.reuse, R72, R36 ;  /* 0x000000480418723c */ /* 0x040fe20000041824 */
[----:B------:R-:W-:Y:S02]  /*f9a0*/  FSEL R30, R35, -INF , P1 ;  /* 0xff800000231e7808 */ /* 0x000fe40000800000 */
[----:B------:R-:W-:Y:S02]  /*f9b0*/  ISETP.GT.AND P1, PT, R0, 0x9, PT ;  /* 0x000000090000780c */ /* 0x000fe40003f24270 */
[----:B------:R-:W-:Y:S02]  /*f9c0*/  FMNMX.FTZ R3, R28, R30, !PT ;  /* 0x0000001e1c037209 */ /* 0x000fe40007810000 */
[----:B------:R-:W-:Y:S01]  /*f9d0*/  FSEL R31, R15, -INF , P1 ;  /* 0xff8000000f1f7808 */ /* 0x000fe20000800000 */
[C---:B------:R-:W-:Y:S08]  /*f9e0*/  HMMA.16816.F32.BF16 R36, R4.reuse, R74, R44 ;  /* 0x0000004a0424723c */ /* 0x040ff0000004182c */
[C---:B------:R-:W-:Y:S01]  /*f9f0*/  HMMA.16816.F32.BF16 R44, R4.reuse, R80, R48 ;  /* 0x00000050042c723c */ /* 0x040fe20000041830 */
[----:B------:R-:W-:Y:S07]  /*fa00*/  LDSM.16.MT88.4 R48, [R186] ;  /* 0x00000000ba30783b */ /* 0x000fee0000004200 */
[----:B------:R-:W-:Y:S01]  /*fa10*/  HMMA.16816.F32.BF16 R40, R4, R82, R40 ;  /* 0x000000520428723c */ /* 0x000fe20000041828 */
[----:B------:R-:W-:-:S02]  /*fa20*/  FSEL R90, R25, -INF , P2 ;  /* 0xff800000195a7808 */ /* 0x000fc40001000000 */
[----:B------:R-:W-:-:S04]  /*fa30*/  FSEL R98, R27, -INF , P2 ;  /* 0xff8000001b627808 */ /* 0x000fc80001000000 */
[----:B------:R-:W-:Y:S02]  /*fa40*/  FSEL R5, R32, -INF , P0 ;  /* 0xff80000020057808 */ /* 0x000fe40000000000 */
[----:B------:R-:W-:Y:S02]  /*fa50*/  ISETP.GT.AND P0, PT, R0, 0x8, PT ;  /* 0x000000080000780c */ /* 0x000fe40003f04270 */
[----:B------:R-:W-:Y:S02]  /*fa60*/  FMNMX.FTZ R2, R5, R8, !PT ;  /* 0x0000000805027209 */ /* 0x000fe40007810000 */
[----:B------:R-:W-:Y:S02]  /*fa70*/  FSEL R12, R12, -INF , P0 ;  /* 0xff8000000c0c7808 */ /* 0x000fe40000000000 */
[----:B------:R-:W-:Y:S02]  /*fa80*/  FSEL R29, R14, -INF , P0 ;  /* 0xff8000000e1d7808 */ /* 0x000fe40000000000 */
[----:B------:R-:W-:-:S02]  /*fa90*/  ISETP.GT.AND P0, PT, R0, 0x10, PT ;  /* 0x000000100000780c */ /* 0x000fc40003f04270 */
[----:B------:R-:W-:Y:S02]  /*faa0*/  FSEL R7, R13, -INF , P1 ;  /* 0xff8000000d077808 */ /* 0x000fe40000800000 */
[----:B------:R-:W-:Y:S02]  /*fab0*/  FMNMX.FTZ R2, R12, R2, !PT ;  /* 0x000000020c027209 */ /* 0x000fe40007810000 */
        /* <DEDUP_REMOVED lines=8> */
[----:B------:R-:W-:Y:S02]  /*fb40*/  ISETP.GT.AND P1, PT, R0, 0x19, PT ;  /* 0x000000190000780c */ /* 0x000fe40003f24270 */
[----:B------:R-:W-:-:S02]  /*fb50*/  FSEL R16, R20, -INF , P0 ;  /* 0xff80000014107808 */ /* 0x000fc40000000000 */
[----:B------:R-:W-:Y:S02]  /*fb60*/  FMNMX.FTZ R2, R17, R2, !PT ;  /* 0x0000000211027209 */ /* 0x000fe40007810000 */
[----:B------:R-:W-:Y:S02]  /*fb70*/  FSEL R22, R22, -INF , P0 ;  /* 0xff80000016167808 */ /* 0x000fe40000000000 */
        /* <DEDUP_REMOVED lines=8> */
[----:B------:R-:W-:Y:S02]  /*fc00*/  FMNMX.FTZ R3, R29, R3, !PT ;  /* 0x000000031d037209 */ /* 0x000fe40007810000 */
[----:B------:R-:W-:-:S02]  /*fc10*/  FSEL R97, R26, -INF , P0 ;  /* 0xff8000001a617808 */ /* 0x000fc40000000000 */
[----:B------:R-:W-:Y:S02]  /*fc20*/  ISETP.GT.AND P0, PT, R0, 0x29, PT ;  /* 0x000000290000780c */ /* 0x000fe40003f04270 */
[----:B------:R-:W-:Y:S02]  /*fc30*/  FSEL R89, R36, -INF , P1 ;  /* 0xff80000024597808 */ /* 0x000fe40000800000 */
        /* <DEDUP_REMOVED lines=8> */
[----:B------:R-:W-:Y:S01]  /*fcc0*/  ISETP.GT.AND P0, PT, R0, 0x31, PT ;  /* 0x000000310000780c */ /* 0x000fe20003f04270 */
[----:B------:R-:W-:Y:S01]  /*fcd0*/  LDSM.16.MT88.4 R36, [R185+0x800] ;  /* 0x00080000b924783b */ /* 0x000fe20000004200 */
[----:B------:R-:W-:-:S02]  /*fce0*/  FSEL R87, R44, -INF , P1 ;  /* 0xff8000002c577808 */ /* 0x000fc40000800000 */
[----:B------:R-:W-:Y:S02]  /*fcf0*/  FMNMX.FTZ R2, R88, R2, !PT ;  /* 0x0000000258027209 */ /* 0x000fe40007810000 */
[----:B------:R-:W-:Y:S02]  /*fd00*/  FMNMX.FTZ R3, R33, R3, !PT ;  /* 0x0000000321037209 */ /* 0x000fe40007810000 */
[----:B------:R-:W-:Y:S02]  /*fd10*/  FSEL R95, R46, -INF , P1 ;  /* 0xff8000002e5f7808 */ /* 0x000fe40000800000 */
[----:B------:R-:W-:Y:S02]  /*fd20*/  FSEL R86, R45, -INF , P0 ;  /* 0xff8000002d567808 */ /* 0x000fe40000000000 */
[----:B------:R-:W-:Y:S02]  /*fd30*/  ISETP.GT.AND P1, PT, R0, 0x38, PT ;  /* 0x000000380000780c */ /* 0x000fe40003f24270 */
[----:B------:R-:W-:-:S02]  /*fd40*/  FMNMX.FTZ R2, R87, R2, !PT ;  /* 0x0000000257027209 */ /* 0x000fc40007810000 */
[----:B------:R-:W-:Y:S02]  /*fd50*/  FMNMX.FTZ R3, R22, R3, !PT ;  /* 0x0000000316037209 */ /* 0x000fe40007810000 */
[----:B------:R-:W-:Y:S02]  /*fd60*/  FSEL R94, R47, -INF , P0 ;  /* 0xff8000002f5e7808 */ /* 0x000fe40000000000 */
[----:B------:R-:W-:Y:S01]  /*fd70*/  ISETP.GT.AND P0, PT, R0, 0x39, PT ;  /* 0x000000390000780c */ /* 0x000fe20003f04270 */
[----:B------:R-:W-:Y:S01]  /*fd80*/  LDSM.16.MT88.4 R44, [R103] ;  /* 0x00000000672c783b */ /* 0x000fe20000004200 */
[----:B------:R-:W-:Y:S02]  /*fd90*/  FSEL R85, R40, -INF , P1 ;  /* 0xff80000028557808 */ /* 0x000fe40000800000 */
[----:B------:R-:W-:Y:S02]  /*fda0*/  FMNMX.FTZ R0, R86, R2, !PT ;  /* 0x0000000256007209 */ /* 0x000fe40007810000 */
[----:B------:R-:W-:-:S02]  /*fdb0*/  FMNMX.FTZ R3, R56, R3, !PT ;  /* 0x0000000338037209 */ /* 0x000fc40007810000 */
[----:B------:R-:W-:Y:S02]  /*fdc0*/  FSEL R84, R41, -INF , P0 ;  /* 0xff80000029547808 */ /* 0x000fe40000000000 */
[----:B------:R-:W-:Y:S02]  /*fdd0*/  FMNMX.FTZ R0, R85, R0, !PT ;  /* 0x0000000055007209 */ /* 0x000fe40007810000 */
[----:B------:R-:W-:Y:S02]  /*fde0*/  FMNMX.FTZ R2, R97, R3, !PT ;  /* 0x0000000361027209 */ /* 0x000fe40007810000 */
[----:B------:R-:W-:Y:S02]  /*fdf0*/  FMNMX.FTZ R0, R84, R0, !PT ;  /* 0x0000000054007209 */ /* 0x000fe40007810000 */
[----:B------:R-:W-:Y:S02]  /*fe00*/  FMNMX.FTZ R2, R98, R2, !PT ;  /* 0x0000000262027209 */ /* 0x000fe40007810000 */
[----:B------:R-:W-:Y:S01]  /*fe10*/  FSEL R93, R42, -INF , P1 ;  /* 0xff8000002a5d7808 */ /* 0x000fe20000800000 */
[----:B------:R-:W1:Y:S01]  /*fe20*/  SHFL.BFLY PT, R3, R0, 0x2, 0x1f ;  /* 0x0c401f0000037f89 */ /* 0x000e6200000e0000 */
[----:B------:R-:W-:-:S02]  /*fe30*/  FMNMX.FTZ R2, R96, R2, !PT ;  /* 0x0000000260027209 */ /* 0x000fc40007810000 */
[----:B------:R-:W-:Y:S02]  /*fe40*/  FSEL R92, R43, -INF , P0 ;  /* 0xff8000002b5c7808 */ /* 0x000fe40000000000 */
[----:B------:R-:W-:-:S04]  /*fe50*/  FMNMX.FTZ R2, R99, R2, !PT ;  /* 0x0000000263027209 */ /* 0x000fc80007810000 */
[----:B------:R-:W-:-:S04]  /*fe60*/  FMNMX.FTZ R2, R95, R2, !PT ;  /* 0x000000025f027209 */ /* 0x000fc80007810000 */
[----:B------:R-:W-:-:S04]  /*fe70*/  FMNMX.FTZ R2, R94, R2, !PT ;  /* 0x000000025e027209 */ /* 0x000fc80007810000 */
[----:B------:R-:W-:-:S04]  /*fe80*/  FMNMX.FTZ R2, R93, R2, !PT ;  /* 0x000000025d027209 */ /* 0x000fc80007810000 */
[----:B------:R-:W-:Y:S02]  /*fe90*/  FMNMX.FTZ R2, R92, R2, !PT ;  /* 0x000000025c027209 */ /* 0x000fe40007810000 */
[----:B-1----:R-:W-:-:S03]  /*fea0*/  FMNMX.FTZ R0, R0, R3, !PT ;  /* 0x0000000300007209 */ /* 0x002fc60007810000 */
[----:B------:R-:W1:Y:S04]  /*feb0*/  SHFL.BFLY PT, R3, R2, 0x2, 0x1f ;  /* 0x0c401f0002037f89 */ /* 0x000e6800000e0000 */
[----:B------:R-:W2:Y:S01]  /*fec0*/  SHFL.BFLY PT, R4, R0, 0x1, 0x1f ;  /* 0x0c201f0000047f89 */ /* 0x000ea200000e0000 */
[----:B-1----:R-:W-:Y:S02]  /*fed0*/  FMNMX.FTZ R3, R2, R3, !PT ;  /* 0x0000000302037209 */ /* 0x002fe40007810000 */
[----:B--2---:R-:W-:-:S03]  /*fee0*/  FMNMX.FTZ R9, R0, R4, !PT ;  /* 0x0000000400097209 */ /* 0x004fc60007810000 */
[----:B------:R-:W1:Y:S01]  /*fef0*/  SHFL.BFLY PT, R4, R3, 0x1, 0x1f ;  /* 0x0c201f0003047f89 */ /* 0x000e6200000e0000 */
[C---:B------:R-:W-:Y:S01]  /*ff00*/  FSETP.NEU.FTZ.AND P0, PT, R9.reuse, -INF , PT ;  /* 0xff8000000900780b */ /* 0x040fe20003f1d000 */
[----:B------:R-:W-:-:S05]  /*ff10*/  FMUL.FTZ R2, R9, c[0x0][0x2d0] ;  /* 0x0000b40009027a20 */ /* 0x000fca0000410000 */
[----:B------:R-:W-:-:S05]  /*ff20*/  FSEL R2, R2, RZ, P0 ;  /* 0x000000ff02027208 */ /* 0x000fca0000000000 */
[----:B------:R-:W-:-:S04]  /*ff30*/  FFMA.FTZ R0, R5, c[0x0][0x2d0], -R2 ;  /* 0x0000b40005007a23 */ /* 0x000fc80000010802 */
[----:B------:R2:W-:Y:S02]  /*ff40*/  MUFU.EX2 R67, R0 ;  /* 0x0000000000437308 */ /* 0x0005e40000000800 */
[--C-:B--2---:R-:W-:Y:S01]  /*ff50*/  FFMA.FTZ R0, R8, c[0x0][0x2d0], -R2.reuse ;  /* 0x0000b40008007a23 */ /* 0x104fe20000010802 */
[----:B-1----:R-:W-:Y:S01]  /*ff60*/  FMNMX.FTZ R8, R3, R4, !PT ;  /* 0x0000000403087209 */ /* 0x002fe20007810000 */
[----:B------:R-:W-:-:S04]  /*ff70*/  FFMA.FTZ R3, R7, c[0x0][0x2d0], -R2 ;  /* 0x0000b40007037a23 */ /* 0x000fc80000010802 */
[----:B------:R1:W-:Y:S01]  /*ff80*/  MUFU.EX2 R66, R0 ;  /* 0x0000000000427308 */ /* 0x0003e20000000800 */
[----:B------:R-:W-:-:S07]  /*ff90*/  FSETP.NEU.FTZ.AND P0, PT, R8, -INF , PT ;  /* 0xff8000000800780b */ /* 0x000fce0003f1d000 */
[----:B------:R2:W-:Y:S01]  /*ffa0*/  MUFU.EX2 R77, R3 ;  /* 0x00000003004d7308 */ /* 0x0005e20000000800 */
[--C-:B-1----:R-:W-:Y:S02]  /*ffb0*/  FFMA.FTZ R0, R12, c[0x0][0x2d0], -R2.reuse ;  /* 0x0000b4000c007a23 */ /* 0x102fe40000010802 */
[----:B------:R-:W1:Y:S05]  /*ffc0*/  LDSM.16.MT88.4 R12, [R185] ;  /* 0x00000000b90c783b */ /* 0x000e6a0000004200 */
[----:B------:R3:W4:Y:S01]  /*ffd0*/  MUFU.EX2 R74, R0 ;  /* 0x00000000004a7308 */ /* 0x0007220000000800 */
[----:B--2---:R-:W-:Y:S02]  /*ffe0*/  FFMA.FTZ R3, R6, c[0x0][0x2d0], -R2 ;  /* 0x0000b40006037a23 */ /* 0x004fe40000010802 */
[----:B------:R-:W2:Y:S05]  /*fff0*/  LDSM.16.MT88.4 R4, [R246] ;  /* 0x00000000f604783b */ /* 0x000eaa0000004200 */
[----:B------:R4:W-:Y:S01]  /*10000*/  MUFU.EX2 R78, R3 ;  /* 0x00000003004e7308 */ /* 0x0009e20000000800 */
[----:B---3--:R-:W-:Y:S01]  /*10010*/  FMUL.FTZ R0, R8, c[0x0][0x2d0] ;  /* 0x0000b40008007a20 */ /* 0x008fe20000410000 */
[----:B----4-:R-:W-:-:S04]  /*10020*/  F2FP.BF16.PACK_AB R18, R77, R74 ;  /* 0x0000004a4d12723e */ /* 0x010fc800000010ff */
[----:B------:R-:W-:-:S05]  /*10030*/  FSEL R0, R0, RZ, P0 ;  /* 0x000000ff00007208 */ /* 0x000fca0000000000 */
[----:B------:R-:W-:-:S04]  /*10040*/  FFMA.FTZ R3, R28, c[0x0][0x2d0], -R0 ;  /* 0x0000b4001c037a23 */ /* 0x000fc80000010800 */
[----:B------:R3:W-:Y:S02]  /*10050*/  MUFU.EX2 R65, R3 ;  /* 0x0000000300417308 */ /* 0x0007e40000000800 */
[----:B---3--:R-:W-:-:S06]  /*10060*/  FFMA.FTZ R3, R30, c[0x0][0x2d0], -R0 ;  /* 0x0000b4001e037a23 */ /* 0x008fcc0000010800 */
[----:B------:R3:W4:Y:S02]  /*10070*/  MUFU.EX2 R64, R3 ;  /* 0x0000000300407308 */ /* 0x0007240000000800 */
[----:B---3--:R-:W-:-:S06]  /*10080*/  FFMA.FTZ R3, R29, c[0x0][0x2d0], -R0 ;  /* 0x0000b4001d037a23 */ /* 0x008fcc0000010800 */
[----:B------:R3:W-:Y:S02]  /*10090*/  MUFU.EX2 R73, R3 ;  /* 0x0000000300497308 */ /* 0x0007e40000000800 */
[----:B---3--:R-:W-:-:S06]  /*100a0*/  FFMA.FTZ R3, R31, c[0x0][0x2d0], -R0 ;  /* 0x0000b4001f037a23 */ /* 0x008fcc0000010800 */
[----:B------:R3:W1:Y:S02]  /*100b0*/  MUFU.EX2 R75, R3 ;  /* 0x00000003004b7308 */ /* 0x0006640000000800 */
[----:B---3--:R-:W-:Y:S01]  /*100c0*/  FFMA.FTZ R3, R17, c[0x0][0x2d0], -R2 ;  /* 0x0000b40011037a23 */ /* 0x008fe20000010802 */
[----:B----4-:R-:W-:Y:S02]  /*100d0*/  F2FP.BF16.PACK_AB R17, R64, R65 ;  /* 0x000000414011723e */ /* 0x010fe400000010ff */
[----:B-1----:R-:W-:-:S03]  /*100e0*/  F2FP.BF16.PACK_AB R19, R75, R73 ;  /* 0x000000494b13723e */ /* 0x002fc600000010ff */
[----:B------:R1:W3:Y:S02]  /*100f0*/  MUFU.EX2 R79, R3 ;  /* 0x00000003004f7308 */ /* 0x0002e40000000800 */
[----:B-1----:R-:W-:Y:S01]  /*10100*/  FFMA.FTZ R3, R16, c[0x0][0x2d0], -R2 ;  /* 0x0000b40010037a23 */ /* 0x002fe20000010802 */
[----:B------:R-:W-:-:S05]  /*10110*/  F2FP.BF16.PACK_AB R16, R66, R67 ;  /* 0x000000434210723e */ /* 0x000fca00000010ff */
[----:B------:R1:W-:Y:S02]  /*10120*/  MUFU.EX2 R82, R3 ;  /* 0x0000000300527308 */ /* 0x0003e40000000800 */
[C---:B------:R-:W-:Y:S07]  /*10130*/  HMMA.16816.F32.BF16 R40, R16.reuse, R12, RZ ;  /* 0x0000000c1028723c */ /* 0x040fee00000418ff */
[----:B---3--:R-:W-:Y:S01]  /*10140*/  F2FP.BF16.PACK_AB R12, R79, R78 ;  /* 0x0000004e4f0c723e */ /* 0x008fe200000010ff */
[----:B--2---:R-:W-:Y:S01]  /*10150*/  HMMA.16816.F32.BF16 R24, R16, R4, RZ ;  /* 0x000000041018723c */ /* 0x004fe200000418ff */
[----:B-1----:R-:W-:-:S04]  /*10160*/  FFMA.FTZ R3, R21, c[0x0][0x2d0], -R2 ;  /* 0x0000b40015037a23 */ /* 0x002fc80000010802 */
[----:B------:R1:W2:Y:S03]  /*10170*/  MUFU.EX2 R83, R3 ;  /* 0x0000000300537308 */ /* 0x0002a60000000800 */
[----:B------:R-:W-:Y:S01]  /*10180*/  HMMA.16816.F32.BF16 R28, R16, R14, RZ ;  /* 0x0000000e101c723c */ /* 0x000fe200000418ff */
[----:B-1----:R-:W-:-:S06]  /*10190*/  FFMA.FTZ R3, R32, c[0x0][0x2d0], -R0 ;  /* 0x0000b40020037a23 */ /* 0x002fcc0000010800 */
[----:B--2---:R-:W-:Y:S01]  /*101a0*/  F2FP.BF16.PACK_AB R14, R83, R82 ;  /* 0x00000052530e723e */ /* 0x004fe200000010ff */
[----:B------:R1:W-:Y:S02]  /*101b0*/  MUFU.EX2 R72, R3 ;  /* 0x0000000300487308 */ /* 0x0003e40000000800 */
[--C-:B-1----:R-:W-:Y:S02]  /*101c0*/  FFMA.FTZ R3, R33, c[0x0][0x2d0], -R0.reuse ;  /* 0x0000b40021037a23 */ /* 0x102fe40000010800 */
[----:B------:R-:W1:Y:S04]  /*101d0*/  LDSM.16.MT88.4 R32, [R246+0x800] ;  /* 0x00080000f620783b */ /* 0x000e680000004200 */
[----:B------:R2:W3:Y:S02]  /*101e0*/  MUFU.EX2 R76, R3 ;  /* 0x00000003004c7308 */ /* 0x0004e40000000800 */
[--C-:B--2---:R-:W-:Y:S01]  /*101f0*/  FFMA.FTZ R3, R22, c[0x0][0x2d0], -R0.reuse ;  /* 0x0000b40016037a23 */ /* 0x104fe20000010800 */
[----:B---3--:R-:W-:Y:S01]  /*10200*/  F2FP.BF16.PACK_AB R13, R76, R72 ;  /* 0x000000484c0d723e */ /* 0x008fe200000010ff */
[C---:B------:R-:W-:Y:S04]  /*10210*/  HMMA.16816.F32.BF16 R20, R16.reuse, R6, RZ ;  /* 0x000000061014723c */ /* 0x040fe800000418ff */
[----:B------:R2:W-:Y:S04]  /*10220*/  MUFU.EX2 R81, R3 ;  /* 0x0000000300517308 */ /* 0x0005e80000000800 */
[----:B------:R-:W-:Y:S01]  /*10230*/  HMMA.16816.F32.BF16 R4, R16, R48, RZ ;  /* 0x000000301004723c */ /* 0x000fe200000418ff */
[----:B--2---:R-:W-:-:S02]  /*10240*/  FFMA.FTZ R3, R56, c[0x0][0x2d0], -R0 ;  /* 0x0000b40038037a23 */ /* 0x004fc40000010800 */
[----:B------:R-:W2:Y:S02]  /*10250*/  LDSM.16.MT88.4 R56, [R247+0x800] ;  /* 0x00080000f738783b */ /* 0x000ea40000004200 */
[----:B------:R-:W3:Y:S02]  /*10260*/  MUFU.EX2 R80, R3 ;  /* 0x0000000300507308 */ /* 0x000ee40000000800 */
[----:B---3--:R-:W-:Y:S01]  /*10270*/  F2FP.BF16.PACK_AB R15, R80, R81 ;  /* 0x00000051500f723e */ /* 0x008fe200000010ff */
[----:B------:R-:W-:-:S04]  /*10280*/  FADD.FTZ R3, R67, R66 ;  /* 0x0000004243037221 */ /* 0x000fc80000010000 */
[----:B------:R-:W-:Y:S02]  /*10290*/  FADD.FTZ R3, R74, R3 ;  /* 0x000000034a037221 */ /* 0x000fe40000010000 */
[C---:B------:R-:W-:Y:S01]  /*102a0*/  HMMA.16816.F32.BF16 R140, R12.reuse, R36, R40 ;  /* 0x000000240c8c723c */ /* 0x040fe20000041828 */
[----:B------:R-:W3:Y:S07]  /*102b0*/  LDSM.16.MT88.4 R40, [R246+0x2000] ;  /* 0x00200000f628783b */ /* 0x000eee0000004200 */
[C---:B-1----:R-:W-:Y:S08]  /*102c0*/  HMMA.16816.F32.BF16 R228, R12.reuse, R32, R24 ;  /* 0x000000200ce4723c */ /* 0x042ff00000041818 */
[----:B------:R-:W-:Y:S01]  /*102d0*/  HMMA.16816.F32.BF16 R124, R12, R34, R20 ;  /* 0x000000220c7c723c */ /* 0x000fe20000041814 */
[----:B------:R-:W-:Y:S07]  /*102e0*/  LDSM.16.MT88.4 R32, [R246+0x2800] ;  /* 0x00280000f620783b */ /* 0x000fee0000004200 */
[C---:B------:R-:W-:Y:S08]  /*102f0*/  HMMA.16816.F32.BF16 R24, R16.reuse, R44, RZ ;  /* 0x0000002c1018723c */ /* 0x040ff000000418ff */
[----:B------:R-:W-:Y:S01]  /*10300*/  HMMA.16816.F32.BF16 R20, R16, R46, RZ ;  /* 0x0000002e1014723c */ /* 0x000fe200000418ff */
[----:B------:R-:W1:Y:S07]  /*10310*/  LDSM.16.MT88.4 R44, [R186+0x2000] ;  /* 0x00200000ba2c783b */ /* 0x000e6e0000004200 */
[----:B------:R-:W-:Y:S08]  /*10320*/  HMMA.16816.F32.BF16 R224, R12, R52, R4 ;  /* 0x000000340ce0723c */ /* 0x000ff00000041804 */
[----:B------:R-:W-:Y:S08]  /*10330*/  HMMA.16816.F32.BF16 R4, R16, R60, RZ ;  /* 0x0000003c1004723c */ /* 0x000ff000000418ff */
[C---:B------:R-:W-:Y:S01]  /*10340*/  HMMA.16816.F32.BF16 R132, R12.reuse, R38, R28 ;  /* 0x000000260c84723c */ /* 0x040fe2000004181c */
[----:B------:R-:W4:Y:S07]  /*10350*/  LDSM.16.MT88.4 R36, [R186+0x2800] ;  /* 0x00280000ba24783b */ /* 0x000f2e0000004200 */
[C---:B--2---:R-:W-:Y:S08]  /*10360*/  HMMA.16816.F32.BF16 R172, R12.reuse, R56, R24 ;  /* 0x000000380cac723c */ /* 0x044ff00000041818 */
[----:B------:R-:W-:Y:S08]  /*10370*/  HMMA.16816.F32.BF16 R164, R12, R58, R20 ;  /* 0x0000003a0ca4723c */ /* 0x000ff00000041814 */
[C---:B---3--:R-:W-:Y:S08]  /*10380*/  HMMA.16816.F32.BF16 R24, R16.reuse, R40, RZ ;  /* 0x000000281018723c */ /* 0x048ff000000418ff */
[----:B------:R-:W-:Y:S01]  /*10390*/  HMMA.16816.F32.BF16 R20, R16, R42, RZ ;  /* 0x0000002a1014723c */ /* 0x000fe200000418ff */
[----:B------:R-:W2:Y:S07]  /*103a0*/  LDSM.16.MT88.4 R40, [R247+0x2000] ;  /* 0x00200000f728783b */ /* 0x000eae0000004200 */
[----:B------:R-:W-:Y:S08]  /*103b0*/  HMMA.16816.F32.BF16 R168, R12, R68, R4 ;  /* 0x000000440ca8723c */ /* 0x000ff00000041804 */
[C---:B-1----:R-:W-:Y:S08]  /*103c0*/  HMMA.16816.F32.BF16 R4, R16.reuse, R44, RZ ;  /* 0x0000002c1004723c */ /* 0x042ff000000418ff */
[----:B------:R-:W-:Y:S08]  /*103d0*/  HMMA.16816.F32.BF16 R28, R16, R50, RZ ;  /* 0x00000032101c723c */ /* 0x000ff000000418ff */
[C---:B------:R-:W-:Y:S01]  /*103e0*/  HMMA.16816.F32.BF16 R56, R12.reuse, R32, R24 ;  /* 0x000000200c38723c */ /* 0x040fe20000041818 */
[----:B------:R-:W1:Y:S06]  /*103f0*/  LDSM.16.MT88.4 R24, [R247+0x2800] ;  /* 0x00280000f718783b */ /* 0x000e6c0000004200 */
[--C-:B------:R-:W-:Y:S01]  /*10400*/  FFMA.FTZ R32, R89, c[0x0][0x2d0], -R2.reuse ;  /* 0x0000b40059207a23 */ /* 0x100fe20000010802 */
[----:B----4-:R-:W-:Y:S01]  /*10410*/  HMMA.16816.F32.BF16 R160, R12, R36, R4 ;  /* 0x000000240ca0723c */ /* 0x010fe20000041804 */
[----:B------:R-:W-:-:S06]  /*10420*/  FFMA.FTZ R33, R88, c[0x0][0x2d0], -R2 ;  /* 0x0000b40058217a23 */ /* 0x000fcc0000010802 */
[--C-:B------:R-:W-:Y:S01]  /*10430*/  FFMA.FTZ R37, R95, c[0x0][0x2d0], -R0.reuse ;  /* 0x0000b4005f257a23 */ /* 0x100fe20000010800 */
[----:B------:R-:W-:Y:S01]  /*10440*/  HMMA.16816.F32.BF16 R116, R12, R54, R28 ;  /* 0x000000360c74723c */ /* 0x000fe2000004181c */
[----:B------:R-:W-:-:S07]  /*10450*/  FFMA.FTZ R36, R94, c[0x0][0x2d0], -R0 ;  /* 0x0000b4005e247a23 */ /* 0x000fce0000010800 */
[C---:B--2---:R-:W-:Y:S07]  /*10460*/  HMMA.16816.F32.BF16 R4, R16.reuse, R40, RZ ;  /* 0x000000281004723c */ /* 0x044fee00000418ff */
[--C-:B------:R-:W-:Y:S01]  /*10470*/  FFMA.FTZ R40, R87, c[0x0][0x2d0], -R2.reuse ;  /* 0x0000b40057287a23 */ /* 0x100fe20000010802 */
[----:B------:R-:W-:Y:S01]  /*10480*/  HMMA.16816.F32.BF16 R28, R16, R62, RZ ;  /* 0x0000003e101c723c */ /* 0x000fe200000418ff */
[----:B------:R-:W-:-:S07]  /*10490*/  FFMA.FTZ R41, R86, c[0x0][0x2d0], -R2 ;  /* 0x0000b40056297a23 */ /* 0x000fce0000010802 */
[C---:B------:R-:W-:Y:S07]  /*104a0*/  HMMA.16816.F32.BF16 R60, R12.reuse, R34, R20 ;  /* 0x000000220c3c723c */ /* 0x040fee0000041814 */
[--C-:B------:R-:W-:Y:S01]  /*104b0*/  FFMA.FTZ R35, R96, c[0x0][0x2d0], -R0.reuse ;  /* 0x0000b40060237a23 */ /* 0x100fe20000010800 */
[----:B-1----:R-:W-:Y:S01]  /*104c0*/  HMMA.16816.F32.BF16 R156, R12, R24, R4 ;  /* 0x000000180c9c723c */ /* 0x002fe20000041804 */
[----:B------:R-:W-:-:S07]  /*104d0*/  FFMA.FTZ R34, R99, c[0x0][0x2d0], -R0 ;  /* 0x0000b40063227a23 */ /* 0x000fce0000010800 */
[----:B------:R-:W-:Y:S01]  /*104e0*/  HMMA.16816.F32.BF16 R48, R12, R70, R28 ;  /* 0x000000460c30723c */ /* 0x000fe2000004181c */
[----:B------:R-:W1:Y:S07]  /*104f0*/  LDSM.16.MT88.4 R28, [R185+0x4000] ;  /* 0x00400000b91c783b */ /* 0x000e6e0000004200 */
[C---:B------:R-:W-:Y:S07]  /*10500*/  HMMA.16816.F32.BF16 R4, R16.reuse, R42, RZ ;  /* 0x0000002a1004723c */ /* 0x040fee00000418ff */
[--C-:B------:R-:W-:Y:S01]  /*10510*/  FFMA.FTZ R42, R85, c[0x0][0x2d0], -R2.reuse ;  /* 0x0000b400552a7a23 */ /* 0x100fe20000010802 */
[----:B------:R-:W-:Y:S01]  /*10520*/  HMMA.16816.F32.BF16 R20, R16, R46, RZ ;  /* 0x0000002e1014723c */ /* 0x000fe200000418ff */
[----:B------:R-:W-:-:S02]  /*10530*/  FFMA.FTZ R43, R84, c[0x0][0x2d0], -R2 ;  /* 0x0000b400542b7a23 */ /* 0x000fc40000010802 */
[----:B------:R-:W-:Y:S11]  /*10540*/  LDSM.16.MT88.4 R84, [R246+0x5800] ;  /* 0x00580000f654783b */ /* 0x000ff60000004200 */
[----:B------:R-:W-:Y:S02]  /*10550*/  @!UPT UIADD3 URZ, URZ, URZ, URZ ;  /* 0x0000003f3f3ff290 */ /* 0x000fe4000fffe03f */
[C---:B------:R-:W-:Y:S01]  /*10560*/  HMMA.16816.F32.BF16 R128, R12.reuse, R26, R4 ;  /* 0x0000001a0c80723c */ /* 0x040fe20000041804 */
[----:B------:R-:W2:Y:S07]  /*10570*/  LDSM.16.MT88.4 R24, [R185+0x4800] ;  /* 0x00480000b918783b */ /* 0x000eae0000004200 */
[----:B------:R-:W-:Y:S07]  /*10580*/  HMMA.16816.F32.BF16 R136, R12, R38, R20 ;  /* 0x000000260c88723c */ /* 0x000fee0000041814 */
[----:B------:R-:W-:Y:S01]  /*10590*/  FADD.FTZ R21, R65, R64 ;  /* 0x0000004041157221 */ /* 0x000fe20000010000 */
[----:B-1----:R-:W-:Y:S01]  /*105a0*/  HMMA.16816.F32.BF16 R4, R16, R28, RZ ;  /* 0x0000001c1004723c */ /* 0x002fe200000418ff */
[----:B------:R-:W-:-:S02]  /*105b0*/  FADD.FTZ R20, R77, R3 ;  /* 0x000000034d147221 */ /* 0x000fc40000010000 */
[----:B------:R-:W-:Y:S02]  /*105c0*/  FADD.FTZ R21, R73, R21 ;  /* 0x0000001549157221 */ /* 0x000fe40000010000 */
[----:B------:R-:W-:Y:S02]  /*105d0*/  FFMA.FTZ R39, R93, c[0x0][0x2d0], -R0 ;  /* 0x0000b4005d277a23 */ /* 0x000fe40000010800 */
[----:B------:R-:W-:Y:S02]  /*105e0*/  FADD.FTZ R3, R75, R21 ;  /* 0x000000154b037221 */ /* 0x000fe40000010000 */
[----:B------:R-:W-:Y:S02]  /*105f0*/  FFMA.FTZ R28, R91, c[0x0][0x2d0], -R2 ;  /* 0x0000b4005b1c7a23 */ /* 0x000fe40000010802 */
[----:B------:R-:W-:Y:S02]  /*10600*/  FADD.FTZ R3, R72, R3 ;  /* 0x0000000348037221 */ /* 0x000fe40000010000 */
[----:B------:R-:W-:-:S11]  /*10610*/  FFMA.FTZ R38, R92, c[0x0][0x2d0], -R0 ;  /* 0x0000b4005c267a23 */ /* 0x000fd60000010800 */
[----:B--2---:R-:W-:Y:S08]  /*10620*/  HMMA.16816.F32.BF16 R120, R12, R24, R4 ;  /* 0x000000180c78723c */ /* 0x004ff00000041804 */
[----:B------:R-:W-:Y:S07]  /*10630*/  HMMA.16816.F32.BF16 R4, R16, R30, RZ ;  /* 0x0000001e1004723c */ /* 0x000fee00000418ff */
[----:B------:R-:W-:-:S02]  /*10640*/  FFMA.FTZ R30, R90, c[0x0][0x2d0], -R2 ;  /* 0x0000b4005a1e7a23 */ /* 0x000fc40000010802 */
[----:B------:R-:W-:Y:S02]  /*10650*/  FADD.FTZ R31, R76, R3 ;  /* 0x000000034c1f7221 */ /* 0x000fe40000010000 */
[----:B------:R-:W1:Y:S08]  /*10660*/  MUFU.EX2 R3, R28 ;  /* 0x0000001c00037308 */ /* 0x000e700000000800 */
[----:B------:R2:W3:Y:S05]  /*10670*/  MUFU.EX2 R2, R30 ;  /* 0x0000001e00027308 */ /* 0x0004ea0000000800 */
[----:B------:R-:W-:Y:S01]  /*10680*/  HMMA.16816.F32.BF16 R112, R12, R26, R4 ;  /* 0x0000001a0c70723c */ /* 0x000fe20000041804 */
[----:B------:R-:W-:Y:S06]  /*10690*/  LDSM.16.MT88.4 R24, [R246+0x4800] ;  /* 0x00480000f618783b */ /* 0x000fec0000004200 */
[----:B------:R-:W-:-:S02]  /*106a0*/  FADD.FTZ R4, R78, R20 ;  /* 0x000000144e047221 */ /* 0x000fc40000010000 */
[----:B------:R-:W4:Y:S02]  /*106b0*/  LDSM.16.MT88.4 R20, [R246+0x4000] ;  /* 0x00400000f614783b */ /* 0x000f240000004200 */
[----:B------:R-:W-:Y:S02]  /*106c0*/  FADD.FTZ R29, R79, R4 ;  /* 0x000000044f1d7221 */ /* 0x000fe40000010000 */
[----:B----4-:R-:W-:Y:S01]  /*106d0*/  HMMA.16816.F32.BF16 R4, R16, R20, RZ ;  /* 0x000000141004723c */ /* 0x010fe200000418ff */
[----:B------:R-:W4:Y:S11]  /*106e0*/  MUFU.EX2 R20, R32 ;  /* 0x0000002000147308 */ /* 0x000f360000000800 */
[----:B------:R-:W-:Y:S11]  /*106f0*/  @!UPT UIADD3 URZ, URZ, URZ, URZ ;  /* 0x0000003f3f3ff290 */ /* 0x000ff6000fffe03f */
[----:B------:R-:W-:Y:S01]  /*10700*/  @!UPT UIADD3 URZ, URZ, URZ, URZ ;  /* 0x0000003f3f3ff290 */ /* 0x000fe2000fffe03f */
[----:B------:R-:W-:Y:S08]  /*10710*/  HMMA.16816.F32.BF16 R68, R12, R24, R4 ;  /* 0x000000180c44723c */ /* 0x000ff00000041804 */
[----:B------:R-:W-:Y:S11]  /*10720*/  HMMA.16816.F32.BF16 R4, R16, R22, RZ ;  /* 0x000000161004723c */ /* 0x000ff600000418ff */
[----:B------:R-:W-:Y:S11]  /*10730*/  @!UPT UIADD3 URZ, URZ, URZ, URZ ;  /* 0x0000003f3f3ff290 */ /* 0x000ff6000fffe03f */
[----:B------:R-:W-:Y:S02]  /*10740*/  @!UPT UIADD3 URZ, URZ, URZ, URZ ;  /* 0x0000003f3f3ff290 */ /* 0x000fe4000fffe03f */
[----:B------:R-:W-:Y:S01]  /*10750*/  HMMA.16816.F32.BF16 R152, R12, R26, R4 ;  /* 0x0000001a0c98723c */ /* 0x000fe20000041804 */
[----:B------:R-:W-:Y:S01]  /*10760*/  MUFU.EX2 R7, R33 ;  /* 0x0000002100077308 */ /* 0x000fe20000000800 */
[----:B------:R-:W-:Y:S05]  /*10770*/  LDSM.16.MT88.4 R24, [R186+0x4800] ;  /* 0x00480000ba18783b */ /* 0x000fea0000004200 */
[----:B------:R-:W-:Y:S02]  /*10780*/  FADD.FTZ R4, R82, R29 ;  /* 0x0000001d52047221 */ /* 0x000fe40000010000 */
[----:B------:R-:W-:Y:S02]  /*10790*/  FADD.FTZ R5, R81, R31 ;  /* 0x0000001f51057221 */ /* 0x000fe40000010000 */
[----:B--2---:R-:W2:Y:S01]  /*107a0*/  LDSM.16.MT88.4 R28, [R186+0x4000] ;  /* 0x00400000ba1c783b */ /* 0x004ea20000004200 */
[----:B------:R-:W-:-:S02]  /*107b0*/  FFMA.FTZ R6, R97, c[0x0][0x2d0], -R0 ;  /* 0x0000b40061067a23 */ /* 0x000fc40000010800 */
[----:B------:R-:W-:Y:S02]  /*107c0*/  FADD.FTZ R22, R80, R5 ;  /* 0x0000000550167221 */ /* 0x000fe40000010000 */
[----:B------:R-:W-:Y:S02]  /*107d0*/  FFMA.FTZ R5, R98, c[0x0][0x2d0], -R0 ;  /* 0x0000b40062057a23 */ /* 0x000fe40000010800 */
[----:B------:R-:W4:Y:S01]  /*107e0*/  MUFU.EX2 R6, R6 ;  /* 0x0000000600067308 */ /* 0x000f220000000800 */
[----:B------:R-:W-:-:S04]  /*107f0*/  FADD.FTZ R4, R83, R4 ;  /* 0x0000000453047221 */ /* 0x000fc80000010000 */
[----:B-1----:R-:W-:-:S03]  /*10800*/  FADD.FTZ R4, R3, R4 ;  /* 0x0000000403047221 */ /* 0x002fc60000010000 */
[----:B------:R-:W1:Y:S01]  /*10810*/  MUFU.EX2 R5, R5 ;  /* 0x0000000500057308 */ /* 0x000e620000000800 */
[C---:B---3--:R-:W-:Y:S01]  /*10820*/  FADD.FTZ R21, R2.reuse, R4 ;  /* 0x0000000402157221 */ /* 0x048fe20000010000 */
[----:B------:R-:W-:-:S03]  /*10830*/  F2FP.BF16.PACK_AB R4, R2, R3 ;  /* 0x000000030204723e */ /* 0x000fc600000010ff */
[----:B----4-:R-:W-:Y:S02]  /*10840*/  FADD.FTZ R2, R20, R21 ;  /* 0x0000001514027221 */ /* 0x010fe40000010000 */
[----:B------:R-:W-:Y:S01]  /*10850*/  FADD.FTZ R0, R6, R22 ;  /* 0x0000001606007221 */ /* 0x000fe20000010000 */
[----:B------:R-:W-:Y:S01]  /*10860*/  MUFU.EX2 R3, R41 ;  /* 0x0000002900037308 */ /* 0x000fe20000000800 */
[----:B------:R-:W-:Y:S02]  /*10870*/  FADD.FTZ R32, R7, R2 ;  /* 0x0000000207207221 */ /* 0x000fe40000010000 */
[C---:B-1----:R-:W-:Y:S01]  /*10880*/  FADD.FTZ R33, R5.reuse, R0 ;  /* 0x0000000005217221 */ /* 0x042fe20000010000 */
[----:B------:R-:W-:-:S04]  /*10890*/  F2FP.BF16.PACK_AB R5, R5, R6 ;  /* 0x000000060505723e */ /* 0x000fc800000010ff */
[----:B------:R-:W1:Y:S01]  /*108a0*/  MUFU.EX2 R2, R35 ;  /* 0x0000002300027308 */ /* 0x000e620000000800 */
[----:B------:R-:W-:Y:S02]  /*108b0*/  F2FP.BF16.PACK_AB R6, R7, R20 ;  /* 0x000000140706723e */ /* 0x000fe400000010ff */
[C---:B--2---:R-:W-:Y:S05]  /*108c0*/  HMMA.16816.F32.BF16 R20, R16.reuse, R28, RZ ;  /* 0x0000001c1014723c */ /* 0x044fea00000418ff */
[----:B------:R-:W2:Y:S03]  /*108d0*/  MUFU.EX2 R0, R34 ;  /* 0x0000002200007308 */ /* 0x000ea60000000800 */
[----:B------:R-:W-:Y:S01]  /*108e0*/  HMMA.16816.F32.BF16 R28, R16, R30, RZ ;  /* 0x0000001e101c723c */ /* 0x000fe200000418ff */
[----:B-1----:R-:W-:Y:S11]  /*108f0*/  FADD.FTZ R7, R2, R33 ;  /* 0x0000002102077221 */ /* 0x002ff60000010000 */
[----:B------:R-:W-:Y:S04]  /*10900*/  @!UPT UIADD3 URZ, URZ, URZ, URZ ;  /* 0x0000003f3f3ff290 */ /* 0x000fe8000fffe03f */
[C---:B------:R-:W-:Y:S01]  /*10910*/  HMMA.16816.F32.BF16 R52, R12.reuse, R24, R20 ;  /* 0x000000180c34723c */ /* 0x040fe20000041814 */
[----:B------:R-:W1:Y:S07]  /*10920*/  MUFU.EX2 R20, R40 ;  /* 0x0000002800147308 */ /* 0x000e6e0000000800 */
[----:B------:R-:W-:Y:S01]  /*10930*/  HMMA.16816.F32.BF16 R44, R12, R26, R28 ;  /* 0x0000001a0c2c723c */ /* 0x000fe2000004181c */
[----:B------:R-:W3:Y:S06]  /*10940*/  MUFU.EX2 R24, R42 ;  /* 0x0000002a00187308 */ /* 0x000eec0000000800 */
[C---:B--2---:R-:W-:Y:S01]  /*10950*/  FADD.FTZ R26, R0.reuse, R7 ;  /* 0x00000007001a7221 */ /* 0x044fe20000010000 */
[----:B------:R-:W-:Y:S01]  /*10960*/  F2FP.BF16.PACK_AB R7, R0, R2 ;  /* 0x000000020007723e */ /* 0x000fe200000010ff */
[----:B------:R-:W2:Y:S01]  /*10970*/  MUFU.EX2 R22, R37 ;  /* 0x0000002500167308 */ /* 0x000ea20000000800 */
[----:B-1----:R-:W-:Y:S01]  /*10980*/  FADD.FTZ R25, R20, R32 ;  /* 0x0000002014197221 */ /* 0x002fe20000010000 */
[----:B------:R-:W-:-:S03]  /*10990*/  F2FP.BF16.PACK_AB R100, R3, R20 ;  /* 0x000000140364723e */ /* 0x000fc600000010ff */
[----:B------:R-:W-:-:S03]  /*109a0*/  FADD.FTZ R2, R3, R25 ;  /* 0x0000001903027221 */ /* 0x000fc60000010000 */
[----:B------:R-:W1:Y:S01]  /*109b0*/  MUFU.EX2 R21, R36 ;  /* 0x0000002400157308 */ /* 0x000e620000000800 */
[----:B---3--:R-:W-:-:S07]  /*109c0*/  FADD.FTZ R2, R24, R2 ;  /* 0x0000000218027221 */ /* 0x008fce0000010000 */
[----:B------:R-:W3:Y:S01]  /*109d0*/  MUFU.EX2 R23, R43 ;  /* 0x0000002b00177308 */ /* 0x000ee20000000800 */
[----:B--2---:R-:W-:-:S04]  /*109e0*/  FADD.FTZ R0, R22, R26 ;  /* 0x0000001a16007221 */ /* 0x004fc80000010000 */
[C---:B-1----:R-:W-:Y:S01]  /*109f0*/  FADD.FTZ R3, R21.reuse, R0 ;  /* 0x0000000015037221 */ /* 0x042fe20000010000 */
[----:B------:R-:W-:Y:S02]  /*10a00*/  F2FP.BF16.PACK_AB R101, R21, R22 ;  /* 0x000000161565723e */ /* 0x000fe400000010ff */
[----:B------:R-:W-:Y:S01]  /*10a10*/  MUFU.EX2 R0, R38 ;  /* 0x0000002600007308 */ /* 0x000fe20000000800 */
[C---:B---3--:R-:W-:Y:S01]  /*10a20*/  FADD.FTZ R193, R23.reuse, R2 ;  /* 0x0000000217c17221 */ /* 0x048fe20000010000 */
[----:B------:R-:W-:-:S06]  /*10a30*/  F2FP.BF16.PACK_AB R102, R23, R24 ;  /* 0x000000181766723e */ /* 0x000fcc00000010ff */
[----:B------:R-:W1:Y:S01]  /*10a40*/  MUFU.EX2 R2, R39 ;  /* 0x0000002700027308 */ /* 0x000e620000000800 */
[----:B------:R2:W3:Y:S01]  /*10a50*/  LDSM.16.MT88.4 R20, [R103+0x4000] ;  /* 0x004000006714783b */ /* 0x0004e20000004200 */
[----:B-1----:R-:W-:-:S04]  /*10a60*/  FADD.FTZ R3, R2, R3 ;  /* 0x0000000302037221 */ /* 0x002fc80000010000 */
[C---:B------:R-:W-:Y:S01]  /*10a70*/  FADD.FTZ R199, R0.reuse, R3 ;  /* 0x0000000300c77221 */ /* 0x040fe20000010000 */
[----:B--2---:R-:W-:Y:S02]  /*10a80*/  F2FP.BF16.PACK_AB R103, R0, R2 ;  /* 0x000000020067723e */ /* 0x004fe400000010ff */
[----:B------:R-:W-:-:S04]  /*10a90*/  IADD3 R0, R106, -0x3, RZ ;  /* 0xfffffffd6a007810 */ /* 0x000fc80007ffe0ff */
[----:B------:R-:W-:Y:S01]  /*10aa0*/  ISETP.GE.AND P0, PT, R0, R208, PT ;  /* 0x000000d00000720c */ /* 0x000fe20003f06270 */
[C---:B---3--:R-:W-:Y:S08]  /*10ab0*/  HMMA.16816.F32.BF16 R24, R16.reuse, R20, RZ ;  /* 0x000000141018723c */ /* 0x048ff000000418ff */
        /* <DEDUP_REMOVED lines=13> */
[----:B------:R-:W-:Y:S01]  /*10b90*/  IMAD.MOV.U32 R225, RZ, RZ, 0x1f ;  /* 0x0000001fffe17424 */ /* 0x000fe200078e00ff */
[----:B------:R-:W-:Y:S01]  /*10ba0*/  HMMA.16816.F32.BF16 R32, R4, R14, R116 ;  /* 0x0000000e0420723c */ /* 0x000fe20000041874 */
[----:B------:R-:W1:Y:S01]  /*10bb0*/  LDSM.16.MT88.4 R12, [R247+0x1000] ;  /* 0x00100000f70c783b */ /* 0x000e620000004200 */
[----:B------:R-:W-:-:S06]  /*10bc0*/  IMAD.MOV.U32 R224, RZ, RZ, -0x1 ;  /* 0xffffffffffe07424 */ /* 0x000fcc00078e00ff */
        /* <DEDUP_REMOVED lines=15> */
[----:B------:R-:W1:Y:S04]  /*10cc0*/  LDSM.16.MT88.4 R12, [R185+0x5000] ;  /* 0x00500000b90c783b */ /* 0x000e680000004200 */
[----:B------:R-:W3:Y:S03]  /*10cd0*/  LDSM.16.MT88.4 R128, [R246+0x1800] ;  /* 0x00180000f680783b */ /* 0x000ee60000004200 */
[C---:B--2---:R-:W-:Y:S08]  /*10ce0*/  HMMA.16816.F32.BF16 R140, R100.reuse, R136, R140 ;  /* 0x00000088648c723c */ /* 0x044ff0000004188c */
[----:B------:R-:W-:Y:S08]  /*10cf0*/  HMMA.16816.F32.BF16 R136, R100, R138, R20 ;  /* 0x0000008a6488723c */ /* 0x000ff00000041814 */
[C---:B-1----:R-:W-:Y:S01]  /*10d00*/  HMMA.16816.F32.BF16 R88, R4.reuse, R12, R120 ;  /* 0x0000000c0458723c */ /* 0x042fe20000041878 */
[----:B------:R-:W1:Y:S07]  /*10d10*/  LDSM.16.MT88.4 R120, [R186+0x1800] ;  /* 0x00180000ba78783b */ /* 0x000e6e0000004200 */
[----:B------:R-:W-:Y:S01]  /*10d20*/  HMMA.16816.F32.BF16 R92, R4, R14, R112 ;  /* 0x0000000e045c723c */ /* 0x000fe20000041870 */
[----:B------:R-:W2:Y:S04]  /*10d30*/  LDSM.16.MT88.4 R12, [R246+0x5000] ;  /* 0x00500000f60c783b */ /* 0x000ea80000004200 */
[----:B------:R-:W4:Y:S03]  /*10d40*/  LDSM.16.MT88.4 R112, [R247+0x1800] ;  /* 0x00180000f770783b */ /* 0x000f260000004200 */
[C---:B---3--:R-:W-:Y:S08]  /*10d50*/  HMMA.16816.F32.BF16 R132, R100.reuse, R128, R132 ;  /* 0x000000806484723c */ /* 0x048ff00000041884 */
[C---:B------:R-:W-:Y:S08]  /*10d60*/  HMMA.16816.F32.BF16 R128, R100.reuse, R130, R28 ;  /* 0x000000826480723c */ /* 0x040ff0000004181c */
[----:B-1----:R-:W-:Y:S08]  /*10d70*/  HMMA.16816.F32.BF16 R124, R100, R120, R124 ;  /* 0x00000078647c723c */ /* 0x002ff0000004187c */
[C---:B--2---:R-:W-:Y:S01]  /*10d80*/  HMMA.16816.F32.BF16 R96, R4.reuse, R12, R68 ;  /* 0x0000000c0460723c */ /* 0x044fe20000041844 */
[----:B------:R-:W-:Y:S07]  /*10d90*/  LDSM.16.MT88.4 R68, [R247+0x3800] ;  /* 0x00380000f744783b */ /* 0x000fee0000004200 */
[----:B------:R-:W-:Y:S01]  /*10da0*/  HMMA.16816.F32.BF16 R152, R4, R14, R152 ;  /* 0x0000000e0498723c */ /* 0x000fe20000041898 */
[----:B------:R-:W1:Y:S07]  /*10db0*/  LDSM.16.MT88.4 R12, [R186+0x5000] ;  /* 0x00500000ba0c783b */ /* 0x000e6e0000004200 */
[C---:B----4-:R-:W-:Y:S08]  /*10dc0*/  HMMA.16816.F32.BF16 R116, R100.reuse, R112, R116 ;  /* 0x000000706474723c */ /* 0x050ff00000041874 */
[C---:B------:R-:W-:Y:S08]  /*10dd0*/  HMMA.16816.F32.BF16 R120, R100.reuse, R122, R32 ;  /* 0x0000007a6478723c */ /* 0x040ff00000041820 */
[----:B------:R-:W-:Y:S08]  /*10de0*/  HMMA.16816.F32.BF16 R112, R100, R114, R36 ;  /* 0x000000726470723c */ /* 0x000ff00000041824 */
[C---:B-1----:R-:W-:Y:S01]  /*10df0*/  HMMA.16816.F32.BF16 R156, R4.reuse, R14, R44 ;  /* 0x0000000e049c723c */ /* 0x042fe2000004182c */
[----:B------:R-:W1:Y:S07]  /*10e00*/  LDSM.16.MT88.4 R44, [R185+0x3800] ;  /* 0x00380000b92c783b */ /* 0x000e6e0000004200 */
[----:B------:R-:W-:Y:S01]  /*10e10*/  HMMA.16816.F32.BF16 R160, R4, R12, R52 ;  /* 0x0000000c04a0723c */ /* 0x000fe20000041834 */
[----:B------:R-:W2:Y:S04]  /*10e20*/  LDSM.16.MT88.4 R52, [R246+0x3800] ;  /* 0x00380000f634783b */ /* 0x000ea80000004200 */
[----:B------:R-:W3:Y:S03]  /*10e30*/  LDSM.16.MT88.4 R12, [R247+0x5000] ;  /* 0x00500000f70c783b */ /* 0x000ee60000004200 */
[C---:B-1----:R-:W-:Y:S08]  /*10e40*/  HMMA.16816.F32.BF16 R40, R100.reuse, R44, R40 ;  /* 0x0000002c6428723c */ /* 0x042ff00000041828 */
[C---:B------:R-:W-:Y:S08]  /*10e50*/  HMMA.16816.F32.BF16 R44, R100.reuse, R46, R48 ;  /* 0x0000002e642c723c */ /* 0x040ff00000041830 */
[C---:B--2---:R-:W-:Y:S08]  /*10e60*/  HMMA.16816.F32.BF16 R48, R100.reuse, R52, R56 ;  /* 0x000000346430723c */ /* 0x044ff00000041838 */
[----:B------:R-:W-:Y:S01]  /*10e70*/  HMMA.16816.F32.BF16 R52, R100, R54, R60 ;  /* 0x000000366434723c */ /* 0x000fe2000004183c */
[----:B------:R-:W1:Y:S07]  /*10e80*/  LDSM.16.MT88.4 R60, [R186+0x3800] ;  /* 0x00380000ba3c783b */ /* 0x000e6e0000004200 */
[C---:B---3--:R-:W-:Y:S08]  /*10e90*/  HMMA.16816.F32.BF16 R24, R4.reuse, R12, R24 ;  /* 0x0000000c0418723c */ /* 0x048ff00000041818 */
[----:B------:R-:W-:Y:S01]  /*10ea0*/  HMMA.16816.F32.BF16 R16, R4, R14, R16 ;  /* 0x0000000e0410723c */ /* 0x000fe20000041810 */
[----:B------:R-:W2:Y:S07]  /*10eb0*/  LDSM.16.MT88.4 R4, [R247+0x5800] ;  /* 0x00580000f704783b */ /* 0x000eae0000004200 */
        /* <DEDUP_REMOVED lines=8> */
[C---:B-1----:R-:W-:Y:S08]  /*10f40*/  HMMA.16816.F32.BF16 R72, R100.reuse, R76, R88 ;  /* 0x0000004c6448723c */ /* 0x042ff00000041858 */
[C---:B------:R-:W-:Y:S01]  /*10f50*/  HMMA.16816.F32.BF16 R76, R100.reuse, R78, R92 ;  /* 0x0000004e644c723c */ /* 0x040fe2000004185c */
[----:B------:R-:W1:Y:S07]  /*10f60*/  LDSM.16.MT88.4 R92, [R186+0x5800] ;  /* 0x00580000ba5c783b */ /* 0x000e6e0000004200 */
[C---:B-1----:R-:W-:Y:S08]  /*10f70*/  HMMA.16816.F32.BF16 R88, R100.reuse, R92, R160 ;  /* 0x0000005c6458723c */ /* 0x042ff000000418a0 */
        /* <DEDUP_REMOVED lines=19> */
[C---:B------:R-:W-:Y:S01]  /*110b0*/  SHF.L.U64.HI R18, R206.reuse, 0x1, R212 ;  /* 0x00000001ce127819 */ /* 0x040fe200000102d4 */
[----:B------:R-:W-:Y:S01]  /*110c0*/  IMAD.SHL.U32 R17, R206, 0x2, RZ ;  /* 0x00000002ce117824 */ /* 0x000fe200078e00ff */
[C---:B------:R-:W-:Y:S01]  /*110d0*/  SHF.L.U64.HI R16, R203.reuse, 0x1, R213 ;  /* 0x00000001cb107819 */ /* 0x040fe200000102d5 */
[----:B------:R-:W-:Y:S01]  /*110e0*/  IMAD R191, R0, c[0x0][0x2b8], R2 ;  /* 0x0000ae0000bf7a24 */ /* 0x000fe200078e0202 */
[----:B------:R-:W-:Y:S01]  /*110f0*/  SHF.L.U64.HI R14, R204, 0x1, R205 ;  /* 0x00000001cc0e7819 */ /* 0x000fe200000102cd */
[----:B------:R-:W-:Y:S02]  /*11100*/  IMAD.SHL.U32 R15, R203, 0x2, RZ ;  /* 0x00000002cb0f7824 */ /* 0x000fe400078e00ff */
[----:B------:R-:W-:Y:S01]  /*11110*/  IMAD.WIDE.U32 R2, R191, c[0x0][0x1e0], RZ ;  /* 0x00007800bf027a25 */ /* 0x000fe200078e00ff */
[----:B------:R-:W-:-:S03]  /*11120*/  SHF.R.S32.HI R0, RZ, 0x1f, R191 ;  /* 0x0000001fff007819 */ /* 0x000fc600000114bf */
[----:B------:R-:W-:Y:S02]  /*11130*/  IMAD.SHL.U32 R7, R204, 0x2, RZ ;  /* 0x00000002cc077824 */ /* 0x000fe400078e00ff */
        /* <DEDUP_REMOVED lines=13> */
.L_x_1910:
[----:B------:R-:W-:Y:S05]  /*11210*/  BRA.DIV ~URZ, `(.L_x_1820) ;  /* 0x00008f727f007947 */ /* 0x000fea000b800000 */
[----:B------:R-:W3:Y:S01]  /*11220*/  SHFL.IDX PT, R0, R6, RZ, 0x181f ;  /* 0x00181fff06007589 */ /* 0x000ee200000e0000 */
[C---:B------:R-:W-:Y:S01]  /*11230*/  LOP3.LUT P2, RZ, R198.reuse, 0x2, RZ, 0xc0, !PT ;  /* 0x00000002c6ff7812 */ /* 0x040fe2000784c0ff */
[----:B------:R-:W-:Y:S01]  /*11240*/  IMAD.MOV.U32 R12, RZ, RZ, R149 ;  /* 0x000000ffff0c7224 */ /* 0x000fe200078e0095 */
[C---:B------:R-:W-:Y:S02]  /*11250*/  LOP3.LUT P1, RZ, R198.reuse, 0x1, RZ, 0xc0, !PT ;  /* 0x00000001c6ff7812 */ /* 0x040fe4000782c0ff */
[----:B------:R-:W-:Y:S02]  /*11260*/  LOP3.LUT P3, RZ, R198, 0x4, RZ, 0xc0, !PT ;  /* 0x00000004c6ff7812 */ /* 0x000fe4000786c0ff */
[----:B------:R-:W-:Y:S02]  /*11270*/  SEL R13, RZ, 0x10, P1 ;  /* 0x00000010ff0d7807 */ /* 0x000fe40000800000 */
[----:B---3--:R-:W-:-:S05]  /*11280*/  IADD3 R2, P0, R0, R7, RZ ;  /* 0x0000000700027210 */ /* 0x008fca0007f1e0ff */
[----:B--2---:R-:W-:-:S05]  /*11290*/  IMAD.X R3, R4, 0x1, R14, P0 ;  /* 0x0000000104037824 */ /* 0x004fca00000e060e */
[----:B------:R-:W-:Y:S01]  /*112a0*/  @!PT LDS RZ, [RZ] ;  /* 0x00000000fffff984 */ /* 0x000fe20000000800 */
[----:B------:R-:W-:Y:S01]  /*112b0*/  @!PT LDS RZ, [RZ] ;  /* 0x00000000fffff984 */ /* 0x000fe20000000800 */
[----:B------:R2:W-:Y:S02]  /*112c0*/  LDGSTS.E.BYPASS.LTC128B.128 [R107+0xc100], [R2.64], !P2 ;  /* 0x0c100000026b7fae */ /* 0x0005e4000d101d48 */
[----:B--2---:R-:W-:-:S05]  /*112d0*/  IADD3 R2, P0, R0, R15, RZ ;  /* 0x0000000f00027210 */ /* 0x004fca0007f1e0ff */
[----:B------:R-:W-:-:S05]  /*112e0*/  IMAD.X R3, R4, 0x1, R16, P0 ;  /* 0x0000000104037824 */ /* 0x000fca00000e0610 */
[----:B------:R2:W-:Y:S02]  /*112f0*/  LDGSTS.E.BYPASS.LTC128B.128 [R107+0xe100], [R2.64], !P1 ;  /* 0x0e100000026b7fae */ /* 0x0005e4000c901d48 */
[----:B--2---:R-:W-:Y:S02]  /*11300*/  IADD3 R2, P0, R0, R17, RZ ;  /* 0x0000001100027210 */ /* 0x004fe40007f1e0ff */
[----:B------:R-:W2:Y:S03]  /*11310*/  SHFL.IDX PT, R0, R6, 0x1, 0x181f ;  /* 0x00381f0006007f89 */ /* 0x000ea600000e0000 */
[----:B------:R-:W-:Y:S02]  /*11320*/  IMAD.X R3, R4, 0x1, R18, P0 ;  /* 0x0000000104037824 */ /* 0x000fe400000e0612 */
[----:B------:R3:W4:Y:S04]  /*11330*/  SHFL.IDX PT, R4, R5, 0x1, 0x181f ;  /* 0x00381f0005047f89 */ /* 0x00072800000e0000 */
[----:B------:R1:W-:Y:S02]  /*11340*/  LDGSTS.E.BYPASS.LTC128B.128 [R107+0x10100], [R2.64], !P3 ;  /* 0x10100000026b7fae */ /* 0x0003e4000d901d48 */
[----:B-1-3--:R-:W-:-:S04]  /*11350*/  SEL R5, RZ, 0x10, P2 ;  /* 0x00000010ff057807 */ /* 0x00afc80001000000 */
.L_x_1911:
[C---:B--2---:R-:W-:Y:S02]  /*11360*/  IADD3 R2, -R5.reuse, 0x10, RZ ;  /* 0x0000001005027810 */ /* 0x044fe40007ffe1ff */
[----:B------:R-:W-:-:S02]  /*11370*/  ISETP.NE.U32.AND P2, PT, R5, RZ, PT ;  /* 0x000000ff0500720c */ /* 0x000fc40003f45070 */
[----:B------:R-:W-:-:S04]  /*11380*/  LOP3.LUT R2, R2, 0xf, RZ, 0xc0, !PT ;  /* 0x0000000f02027812 */ /* 0x000fc800078ec0ff */
[----:B------:R-:W-:-:S04]  /*11390*/  IADD3 R2, P1, P0, R2, R0, R7 ;  /* 0x0000000002027210 */ /* 0x000fc8000783e007 */
[----:B----4-:R-:W-:-:S05]  /*113a0*/  IADD3.X R3, RZ, R4, R14, P1, P0 ;  /* 0x00000004ff037210 */ /* 0x010fca0000fe040e */
[----:B------:R-:W-:Y:S01]  /*113b0*/  @!PT LDS RZ, [RZ] ;  /* 0x00000000fffff984 */ /* 0x000fe20000000800 */
[----:B------:R-:W-:Y:S01]  /*113c0*/  @!PT LDS RZ, [RZ] ;  /* 0x00000000fffff984 */ /* 0x000fe20000000800 */
[----:B------:R-:W-:Y:S01]  /*113d0*/  @!PT LDS RZ, [RZ] ;  /* 0x00000000fffff984 */ /* 0x000fe20000000800 */
[----:B------:R1:W-:Y:S02]  /*113e0*/  LDGSTS.E.BYPASS.LTC128B.128.ZFILL [R107+0xd100], [R2.64], P2 ;  /* 0x0d100000026b7fae */ /* 0x0003e40009141d48 */
[----:B-1----:R-:W-:-:S04]  /*113f0*/  IADD3 R2, -R13, 0x10, RZ ;  /* 0x000000100d027810 */ /* 0x002fc80007ffe1ff */
[----:B------:R-:W-:-:S04]  /*11400*/  LOP3.LUT R2, R2, 0xf, RZ, 0xc0, !PT ;  /* 0x0000000f02027812 */ /* 0x000fc800078ec0ff */
[----:B------:R-:W-:Y:S02]  /*11410*/  IADD3 R6, P1, P0, R2, R0, R15 ;  /* 0x0000000002067210 */ /* 0x000fe4000783e00f */
[----:B------:R-:W-:Y:S02]  /*11420*/  IADD3 R2, -R12, 0x10, RZ ;  /* 0x000000100c027810 */ /* 0x000fe40007ffe1ff */
[----:B------:R-:W-:Y:S02]  /*11430*/  IADD3.X R7, RZ, R4, R16, P1, P0 ;  /* 0x00000004ff077210 */ /* 0x000fe40000fe0410 */
[----:B------:R-:W-:-:S04]  /*11440*/  LOP3.LUT R2, R2, 0xf, RZ, 0xc0, !PT ;  /* 0x0000000f02027812 */ /* 0x000fc800078ec0ff */
[----:B------:R-:W-:-:S04]  /*11450*/  IADD3 R2, P1, P0, R2, R0, R17 ;  /* 0x0000000002027210 */ /* 0x000fc8000783e011 */
[----:B------:R-:W-:Y:S02]  /*11460*/  IADD3.X R3, RZ, R4, R18, P1, P0 ;  /* 0x00000004ff037210 */ /* 0x000fe40000fe0412 */
[----:B------:R-:W-:Y:S02]  /*11470*/  ISETP.NE.U32.AND P1, PT, R13, RZ, PT ;  /* 0x000000ff0d00720c */ /* 0x000fe40003f25070 */
[----:B------:R-:W-:-:S11]  /*11480*/  ISETP.NE.U32.AND P0, PT, R12, RZ, PT ;  /* 0x000000ff0c00720c */ /* 0x000fd60003f05070 */
[----:B------:R1:W-:Y:S04]  /*11490*/  LDGSTS.E.BYPASS.LTC128B.128.ZFILL [R107+0xf100], [R6.64], P1 ;  /* 0x0f100000066b7fae */ /* 0x0003e80008941d48 */
[----:B------:R1:W-:Y:S02]  /*114a0*/  LDGSTS.E.BYPASS.LTC128B.128.ZFILL [R107+0x11100], [R2.64], P0 ;  /* 0x11100000026b7fae */ /* 0x0003e40008141d48 */
.L_x_1818:
[----:B------:R-:W-:Y:S05]  /*114b0*/  BSYNC B0 ;  /* 0x0000000000007941 */ /* 0x000fea0003800000 */
.L_x_1817:
        /* <DEDUP_REMOVED lines=9> */
.L_x_1831:
        /* <DEDUP_REMOVED lines=9> */
[----:B------:R2:W4:Y:S04]  /*115e0*/  LDSM.16.M88.4 R12, [R8] ;  /* 0x00000000080c783b */ /* 0x0005280000000200 */
[----:B------:R2:W1:Y:S04]  /*115f0*/  LDSM.16.M88.4 R20, [R8+0x800] ;  /* 0x000800000814783b */ /* 0x0004680000000200 */
        /* <DEDUP_REMOVED lines=9> */
[----:B-1----:R-:W-:Y:S01]  /*11690*/  SHF.R.S32.HI R2, RZ, 0x1f, R191 ;  /* 0x0000001fff027819 */ /* 0x002fe200000114bf */
[----:B------:R-:W-:Y:S01]  /*116a0*/  IMAD.SHL.U32 R17, R204, 0x2, RZ ;  /* 0x00000002cc117824 */ /* 0x000fe200078e00ff */
[----:B------:R-:W-:Y:S02]  /*116b0*/  SHF.R.S32.HI R5, RZ, 0x1f, R189 ;  /* 0x0000001fff057819 */ /* 0x000fe400000114bd */
[----:B------:R-:W-:Y:S01]  /*116c0*/  SHF.L.U64.HI R27, R206, 0x1, R212 ;  /* 0x00000001ce1b7819 */ /* 0x000fe200000102d4 */
[----:B------:R-:W-:Y:S01]  /*116d0*/  IMAD R4, R2, c[0x0][0x208], RZ ;  /* 0x0000820002047a24 */ /* 0x000fe200078e02ff */
[----:B------:R-:W-:Y:S01]  /*116e0*/  SHF.L.U64.HI R25, R203, 0x1, R213 ;  /* 0x00000001cb197819 */ /* 0x000fe200000102d5 */
[----:B------:R-:W-:Y:S01]  /*116f0*/  IMAD.WIDE.U32 R2, R191, c[0x0][0x208], RZ ;  /* 0x00008200bf027a25 */ /* 0x000fe200078e00ff */
[----:B------:R-:W-:Y:S02]  /*11700*/  SHF.L.U32 R24, R203, 0x1, RZ ;  /* 0x00000001cb187819 */ /* 0x000fe400000006ff */
[----:B------:R-:W-:Y:S01]  /*11710*/  SHF.L.U64.HI R19, R204, 0x1, R205 ;  /* 0x00000001cc137819 */ /* 0x000fe200000102cd */
        /* <DEDUP_REMOVED lines=10> */
[----:B------:R1:W2:Y:S02]  /*117c0*/  SHFL.IDX PT, R5, R9, RZ, 0x181f ;  /* 0x00181fff09057589 */ /* 0x0002a400000e0000 */
.L_x_1912:
[----:B------:R-:W-:-:S05]  /*117d0*/  BRA.DIV ~URZ, `(.L_x_1825) ;  /* 0x00008c627f007947 */ /* 0x000fca000b800000 */
[----:B------:R-:W5:Y:S01]  /*117e0*/  SHFL.IDX PT, R2, R16, RZ, 0x181f ;  /* 0x00181fff10027589 */ /* 0x000f6200000e0000 */
[----:B------:R-:W-:Y:S01]  /*117f0*/  LOP3.LUT P3, RZ, R198, 0x2, RZ, 0xc0, !PT ;  /* 0x00000002c6ff7812 */ /* 0x000fe2000786c0ff */
[----:B------:R-:W-:Y:S01]  /*11800*/  IMAD R4, R190, 0x6000, R10 ;  /* 0x00006000be047824 */ /* 0x000fe200078e020a */
[C---:B------:R-:W-:Y:S02]  /*11810*/  LOP3.LUT P2, RZ, R198.reuse, 0x1, RZ, 0xc0, !PT ;  /* 0x00000001c6ff7812 */ /* 0x040fe4000784c0ff */
[----:B------:R-:W-:Y:S02]  /*11820*/  LOP3.LUT P1, RZ, R198, 0x4, RZ, 0xc0, !PT ;  /* 0x00000004c6ff7812 */ /* 0x000fe4000782c0ff */
[----:B------:R-:W-:Y:S02]  /*11830*/  SEL R18, RZ, 0x10, P2 ;  /* 0x00000010ff127807 */ /* 0x000fe40001000000 */
[C---:B-----5:R-:W-:Y:S05]  /*11840*/  IADD3 R6, P0, R2.reuse, R17, RZ ;  /* 0x0000001102067210 */ /* 0x060fea0007f1e0ff */
[C---:B--2---:R-:W-:Y:S05]  /*11850*/  IMAD.X R7, R5.reuse, 0x1, R19, P0 ;  /* 0x0000000105077824 */ /* 0x044fea00000e0613 */
[----:B------:R-:W-:Y:S01]  /*11860*/  @!PT LDS RZ, [RZ] ;  /* 0x00000000fffff984 */ /* 0x000fe20000000800 */
[----:B------:R-:W-:Y:S01]  /*11870*/  @!PT LDS RZ, [RZ] ;  /* 0x00000000fffff984 */ /* 0x000fe20000000800 */
[----:B------:R2:W-:Y:S02]  /*11880*/  LDGSTS.E.BYPASS.LTC128B.128 [R4], [R6.64], !P3 ;  /* 0x0000000006047fae */ /* 0x0005e4000d901d48 */
[C---:B--2---:R-:W-:Y:S05]  /*11890*/  IADD3 R6, P0, R2.reuse, R24, RZ ;  /* 0x0000001802067210 */ /* 0x044fea0007f1e0ff */
[C---:B------:R-:W-:Y:S01]  /*118a0*/  IMAD.X R7, R5.reuse, 0x1, R25, P0 ;  /* 0x0000000105077824 */ /* 0x040fe200000e0619 */
[----:B------:R-:W-:Y:S04]  /*118b0*/  IADD3 R2, P0, R2, R26, RZ ;  /* 0x0000001a02027210 */ /* 0x000fe80007f1e0ff */
[----:B------:R2:W-:Y:S01]  /*118c0*/  LDGSTS.E.BYPASS.LTC128B.128 [R4+0x2000], [R6.64], !P2 ;  /* 0x0200000006047fae */ /* 0x0005e2000d101d48 */
[----:B------:R-:W-:Y:S03]  /*118d0*/  IMAD.X R3, R5, 0x1, R27, P0 ;  /* 0x0000000105037824 */ /* 0x000fe600000e061b */
[----:B------:R5:W1:Y:S04]  /*118e0*/  SHFL.IDX PT, R5, R9, 0x1, 0x181f ;  /* 0x00381f0009057f89 */ /* 0x000a6800000e0000 */
[----:B------:R4:W-:Y:S01]  /*118f0*/  LDGSTS.E.BYPASS.LTC128B.128 [R4+0x4000], [R2.64], !P1 ;  /* 0x0400000002047fae */ /* 0x0009e2000c901d48 */
[----:B--2---:R-:W-:Y:S02]  /*11900*/  SEL R6, RZ, 0x10, P3 ;  /* 0x00000010ff067807 */ /* 0x004fe40001800000 */
[----:B-1---5:R-:W-:Y:S01]  /*11910*/  SEL R9, RZ, 0x10, P1 ;  /* 0x00000010ff097807 */ /* 0x022fe20000800000 */
[----:B----4-:R1:W2:Y:S04]  /*11920*/  SHFL.IDX PT, R2, R16, 0x1, 0x181f ;  /* 0x00381f0010027f89 */ /* 0x0102a800000e0000 */
.L_x_1913:
[C---:B------:R-:W-:Y:S02]  /*11930*/  IADD3 R3, -R6.reuse, 0x10, RZ ;  /* 0x0000001006037810 */ /* 0x040fe40007ffe1ff */
[----:B------:R-:W-:Y:S02]  /*11940*/  ISETP.NE.U32.AND P2, PT, R6, RZ, PT ;  /* 0x000000ff0600720c */ /* 0x000fe40003f45070 */
[----:B------:R-:W-:Y:S04]  /*11950*/  LOP3.LUT R3, R3, 0xf, RZ, 0xc0, !PT ;  /* 0x0000000f03037812 */ /* 0x000fe800078ec0ff */
[-C--:B-12---:R-:W-:Y:S02]  /*11960*/  IADD3 R16, P1, P0, R3, R2.reuse, R17 ;  /* 0x0000000203107210 */ /* 0x086fe4000783e011 */
[C---:B------:R-:W-:Y:S02]  /*11970*/  IADD3 R3, -R18.reuse, 0x10, RZ ;  /* 0x0000001012037810 */ /* 0x040fe40007ffe1ff */
[-C--:B------:R-:W-:Y:S02]  /*11980*/  IADD3.X R17, RZ, R5.reuse, R19, P1, P0 ;  /* 0x00000005ff117210 */ /* 0x080fe40000fe0413 */
[----:B------:R-:W-:Y:S03]  /*11990*/  LOP3.LUT R3, R3, 0xf, RZ, 0xc0, !PT ;  /* 0x0000000f03037812 */ /* 0x000fe600078ec0ff */
[----:B------:R-:W-:Y:S01]  /*119a0*/  @!PT LDS RZ, [RZ] ;  /* 0x00000000fffff984 */ /* 0x000fe20000000800 */
[----:B------:R-:W-:Y:S01]  /*119b0*/  @!PT LDS RZ, [RZ] ;  /* 0x00000000fffff984 */ /* 0x000fe20000000800 */
[----:B------:R-:W-:Y:S01]  /*119c0*/  @!PT LDS RZ, [RZ] ;  /* 0x00000000fffff984 */ /* 0x000fe20000000800 */
[----:B------:R1:W-:Y:S01]  /*119d0*/  LDGSTS.E.BYPASS.LTC128B.128.ZFILL [R4+0x1000], [R16.64], P2 ;  /* 0x0100000010047fae */ /* 0x0003e20009141d48 */
[-C--:B------:R-:W-:Y:S02]  /*119e0*/  IADD3 R6, P1, P0, R3, R2.reuse, R24 ;  /* 0x0000000203067210 */ /* 0x080fe4000783e018 */
[----:B------:R-:W-:Y:S02]  /*119f0*/  IADD3 R3, -R9, 0x10, RZ ;  /* 0x0000001009037810 */ /* 0x000fe40007ffe1ff */
        /* <DEDUP_REMOVED lines=8> */
.L_x_1823:
[----:B------:R-:W-:Y:S05]  /*11a80*/  BSYNC B0 ;  /* 0x0000000000007941 */ /* 0x000fea0003800000 */
.L_x_1822:
[----:B------:R-:W0:Y:S01]  /*11a90*/  LDGDEPBAR ;  /* 0x00000000000079af */ /* 0x000e220000000000 */
[----:B------:R-:W-:Y:S01]  /*11aa0*/  WARPSYNC 0xffffffff ;  /* 0xffffffff00007948 */ /* 0x000fe20003800000 */
[C---:B-1-34-:R-:W-:Y:S01]  /*11ab0*/  HMMA.16816.F32.BF16 R4, R36.reuse, R12, RZ ;  /* 0x0000000c2404723c */ /* 0x05afe200000418ff */
[----:B------:R-:W-:Y:S02]  /*11ac0*/  IMAD.MOV.U32 R2, RZ, RZ, 0x40 ;  /* 0x00000040ff027424 */ /* 0x000fe400078e00ff */
[----:B------:R-:W-:Y:S01]  /*11ad0*/  LOP3.LUT P0, RZ, R182, 0x4, RZ, 0xc0, !PT ;  /* 0x00000004b6ff7812 */ /* 0x000fe2000780c0ff */
[C-C-:B------:R-:W-:Y:S03]  /*11ae0*/  IMAD.IADD R9, R177.reuse, 0x1, R8.reuse ;  /* 0x00000001b1097824 */ /* 0x140fe600078e0208 */
[----:B------:R-:W-:Y:S01]  /*11af0*/  SEL R2, R2, 0xffffffc0, !P0 ;  /* 0xffffffc002027807 */ /* 0x000fe20004000000 */
[C---:B------:R-:W-:Y:S01]  /*11b00*/  HMMA.16816.F32.BF16 R12, R36.reuse, R14, RZ ;  /* 0x0000000e240c723c */ /* 0x040fe200000418ff */
[----:B------:R-:W-:Y:S03]  /*11b10*/  ISETP.GE.AND P0, PT, R190, 0x1, PT ;  /* 0x00000001be00780c */ /* 0x000fe60003f06270 */
[C---:B------:R-:W-:Y:S02]  /*11b20*/  IMAD.IADD R3, R2.reuse, 0x1, R8 ;  /* 0x0000000102037824 */ /* 0x040fe400078e0208 */
[----:B------:R-:W-:Y:S01]  /*11b30*/  IMAD.IADD R150, R2, 0x1, R149 ;  /* 0x0000000102967824 */ /* 0x000fe200078e0295 */
[----:B------:R-:W-:Y:S01]  /*11b40*/  IADD3 R2, R177, R8, R2 ;  /* 0x00000008b1027210 */ /* 0x000fe20007ffe002 */
[C---:B------:R-:W-:Y:S08]  /*11b50*/  HMMA.16816.F32.BF16 R16, R36.reuse, R20, RZ ;  /* 0x000000142410723c */ /* 0x040ff000000418ff */
        /* <DEDUP_REMOVED lines=20> */
[----:B------:R-:W1:Y:S07]  /*11ca0*/  LDSM.16.M88.4 R160, [R3+0x1800] ;  /* 0x0018000003a0783b */ /* 0x000e6e0000000200 */
[C---:B---3--:R-:W-:Y:S08]  /*11cb0*/  HMMA.16816.F32.BF16 R16, R152.reuse, R156, R16 ;  /* 0x0000009c9810723c */ /* 0x048ff00000041810 */
[C---:B------:R-:W-:Y:S01]  /*11cc0*/  HMMA.16816.F32.BF16 R20, R152.reuse, R158, R20 ;  /* 0x0000009e9814723c */ /* 0x040fe20000041814 */
[----:B------:R-:W-:Y:S07]  /*11cd0*/  LDSM.16.M88.4 R156, [R180] ;  /* 0x00000000b49c783b */ /* 0x000fee0000000200 */
[C---:B------:R-:W-:Y:S08]  /*11ce0*/  HMMA.16816.F32.BF16 R24, R152.reuse, R164, R24 ;  /* 0x000000a49818723c */ /* 0x040ff00000041818 */
[C---:B------:R-:W-:Y:S01]  /*11cf0*/  HMMA.16816.F32.BF16 R28, R152.reuse, R166, R28 ;  /* 0x000000a6981c723c */ /* 0x040fe2000004181c */
[----:B------:R-:W3:Y:S07]  /*11d00*/  LDSM.16.M88.4 R164, [R150] ;  /* 0x0000000096a4783b */ /* 0x000eee0000000200 */
[C---:B-1----:R-:W-:Y:S08]  /*11d10*/  HMMA.16816.F32.BF16 R32, R152.reuse, R160, R32 ;  /* 0x000000a09820723c */ /* 0x042ff00000041820 */
[----:B------:R-:W-:Y:S01]  /*11d20*/  HMMA.16816.F32.BF16 R36, R152, R162, R36 ;  /* 0x000000a29824723c */ /* 0x000fe20000041824 */
[----:B------:R-:W1:Y:S07]  /*11d30*/  LDSM.16.M88.4 R152, [R150+0x800] ;  /* 0x000800009698783b */ /* 0x000e6e0000000200 */
[----:B------:R-:W4:Y:S01]  /*11d40*/  LDSM.16.M88.4 R160, [R150+0x1000] ;  /* 0x0010000096a0783b */ /* 0x000f220000000200 */
[C---:B---3--:R-:W-:Y:S08]  /*11d50*/  HMMA.16816.F32.BF16 R4, R156.reuse, R164, R4 ;  /* 0x000000a49c04723c */ /* 0x048ff00000041804 */
[C---:B------:R-:W-:Y:S01]  /*11d60*/  HMMA.16816.F32.BF16 R12, R156.reuse, R166, R12 ;  /* 0x000000a69c0c723c */ /* 0x040fe2000004180c */
[----:B------:R-:W-:Y:S07]  /*11d70*/  LDSM.16.M88.4 R164, [R178+0x4000] ;  /* 0x00400000b2a4783b */ /* 0x000fee0000000200 */
[C---:B-1----:R-:W-:Y:S08]  /*11d80*/  HMMA.16816.F32.BF16 R16, R156.reuse, R152, R16 ;  /* 0x000000989c10723c */ /* 0x042ff00000041810 */
[C---:B------:R-:W-:Y:S01]  /*11d90*/  HMMA.16816.F32.BF16 R20, R156.reuse, R154, R20 ;  /* 0x0000009a9c14723c */ /* 0x040fe20000041814 */
[----:B------:R-:W1:Y:S07]  /*11da0*/  LDSM.16.M88.4 R152, [R150+0x1800] ;  /* 0x001800009698783b */ /* 0x000e6e0000000200 */
[C---:B----4-:R-:W-:Y:S08]  /*11db0*/  HMMA.16816.F32.BF16 R24, R156.reuse, R160, R24 ;  /* 0x000000a09c18723c */ /* 0x050ff00000041818 */
[C---:B------:R-:W-:Y:S01]  /*11dc0*/  HMMA.16816.F32.BF16 R28, R156.reuse, R162, R28 ;  /* 0x000000a29c1c723c */ /* 0x040fe2000004181c */
[----:B------:R-:W3:Y:S07]  /*11dd0*/  LDSM.16.M88.4 R160, [R8+0x2000] ;  /* 0x0020000008a0783b */ /* 0x000eee0000000200 */
[C---:B-1----:R-:W-:Y:S08]  /*11de0*/  HMMA.16816.F32.BF16 R32, R156.reuse, R152, R32 ;  /* 0x000000989c20723c */ /* 0x042ff00000041820 */
[----:B------:R-:W-:Y:S01]  /*11df0*/  HMMA.16816.F32.BF16 R36, R156, R154, R36 ;  /* 0x0000009a9c24723c */ /* 0x000fe20000041824 */
[----:B------:R-:W1:Y:S07]  /*11e00*/  LDSM.16.M88.4 R152, [R8+0x2800] ;  /* 0x002800000898783b */ /* 0x000e6e0000000200 */
[C---:B---3--:R-:W-:Y:S01]  /*11e10*/  HMMA.16816.F32.BF16 R4, R164.reuse, R160, R4 ;  /* 0x000000a0a404723c */ /* 0x048fe20000041804 */
[----:B------:R-:W3:Y:S07]  /*11e20*/  LDSM.16.M88.4 R156, [R8+0x3000] ;  /* 0x00300000089c783b */ /* 0x000eee0000000200 */
[C---:B------:R-:W-:Y:S01]  /*11e30*/  HMMA.16816.F32.BF16 R12, R164.reuse, R162, R12 ;  /* 0x000000a2a40c723c */ /* 0x040fe2000004180c */
[----:B------:R-:W4:Y:S07]  /*11e40*/  LDSM.16.M88.4 R160, [R8+0x3800] ;  /* 0x0038000008a0783b */ /* 0x000f2e0000000200 */
        /* <DEDUP_REMOVED lines=8> */
[----:B------:R-:W3:Y:S07]  /*11ed0*/  LDSM.16.M88.4 R160, [R9+0x2800] ;  /* 0x0028000009a0783b */ /* 0x000eee0000000200 */
[----:B------:R-:W-:Y:S01]  /*11ee0*/  LDSM.16.M88.4 R164, [R9+0x3800] ;  /* 0x0038000009a4783b */ /* 0x000fe20000000200 */
[C---:B-1----:R-:W-:Y:S08]  /*11ef0*/  HMMA.16816.F32.BF16 R4, R152.reuse, R156, R4 ;  /* 0x0000009c9804723c */ /* 0x042ff00000041804 */
[C---:B------:R-:W-:Y:S01]  /*11f00*/  HMMA.16816.F32.BF16 R12, R152.reuse, R158, R12 ;  /* 0x0000009e980c723c */ /* 0x040fe2000004180c */
[----:B------:R-:W1:Y:S07]  /*11f10*/  LDSM.16.M88.4 R156, [R9+0x3000] ;  /* 0x00300000099c783b */ /* 0x000e6e0000000200 */
        /* <DEDUP_REMOVED lines=35> */
[----:B------:R-:W4:Y:S01]  /*12150*/  LDSM.16.M88.4 R164, [R8+0x5000] ;  /* 0x0050000008a4783b */ /* 0x000f220000000200 */
[C---:B-1----:R-:W-:Y:S08]  /*12160*/  HMMA.16816.F32.BF16 R4, R156.reuse, R160, R4 ;  /* 0x000000a09c04723c */ /* 0x042ff00000041804 */
[C---:B------:R-:W-:Y:S01]  /*12170*/  HMMA.16816.F32.BF16 R12, R156.reuse, R162, R12 ;  /* 0x000000a29c0c723c */ /* 0x040fe2000004180c */
[----:B------:R-:W1:Y:S07]  /*12180*/  LDSM.16.M88.4 R160, [R8+0x5800] ;  /* 0x0058000008a0783b */ /* 0x000e6e0000000200 */
[C---:B---3--:R-:W-:Y:S08]  /*12190*/  HMMA.16816.F32.BF16 R16, R156.reuse, R152, R16 ;  /* 0x000000989c10723c */ /* 0x048ff00000041810 */
[C---:B------:R-:W-:Y:S01]  /*121a0*/  HMMA.16816.F32.BF16 R20, R156.reuse, R154, R20 ;  /* 0x0000009a9c14723c */ /* 0x040fe20000041814 */
[----:B------:R-:W-:Y:S07]  /*121b0*/  LDSM.16.M88.4 R152, [R179+0x8000] ;  /* 0x00800000b398783b */ /* 0x000fee0000000200 */
[C---:B----4-:R-:W-:Y:S08]  /*121c0*/  HMMA.16816.F32.BF16 R24, R156.reuse, R164, R24 ;  /* 0x000000a49c18723c */ /* 0x050ff00000041818 */
[C---:B------:R-:W-:Y:S01]  /*121d0*/  HMMA.16816.F32.BF16 R28, R156.reuse, R166, R28 ;  /* 0x000000a69c1c723c */ /* 0x040fe2000004181c */
[----:B------:R-:W3:Y:S07]  /*121e0*/  LDSM.16.M88.4 R164, [R149+0x4000] ;  /* 0x0040000095a4783b */ /* 0x000eee0000000200 */
        /* <DEDUP_REMOVED lines=13> */
[C---:B------:R-:W-:Y:S08]  /*122c0*/  HMMA.16816.F32.BF16 R32, R152.reuse, R168, R32 ;  /* 0x000000a89820723c */ /* 0x040ff00000041820 */
[----:B------:R-:W-:Y:S01]  /*122d0*/  HMMA.16816.F32.BF16 R36, R152, R170, R36 ;  /* 0x000000aa9824723c */ /* 0x000fe20000041824 */
[----:B------:R-:W4:Y:S07]  /*122e0*/  LDSM.16.M88.4 R152, [R3+0x5000] ;  /* 0x005000000398783b */ /* 0x000f2e0000000200 */
[----:B------:R-:W-:Y:S01]  /*122f0*/  LDSM.16.M88.4 R168, [R150+0x4000] ;  /* 0x0040000096a8783b */ /* 0x000fe20000000200 */
[C---:B-1----:R-:W-:Y:S08]  /*12300*/  HMMA.16816.F32.BF16 R4, R156.reuse, R164, R4 ;  /* 0x000000a49c04723c */ /* 0x042ff00000041804 */
[C---:B------:R-:W-:Y:S01]  /*12310*/  HMMA.16816.F32.BF16 R12, R156.reuse, R166, R12 ;  /* 0x000000a69c0c723c */ /* 0x040fe2000004180c */
[----:B------:R-:W1:Y:S07]  /*12320*/  LDSM.16.M88.4 R164, [R3+0x5800] ;  /* 0x0058000003a4783b */ /* 0x000e6e0000000200 */
[C---:B---3--:R-:W-:Y:S08]  /*12330*/  HMMA.16816.F32.BF16 R16, R156.reuse, R160, R16 ;  /* 0x000000a09c10723c */ /* 0x048ff00000041810 */
[C---:B------:R-:W-:Y:S01]  /*12340*/  HMMA.16816.F32.BF16 R20, R156.reuse, R162, R20 ;  /* 0x000000a29c14723c */ /* 0x040fe20000041814 */
[----:B------:R-:W3:Y:S07]  /*12350*/  LDSM.16.M88.4 R160, [R180+0x8000] ;  /* 0x00800000b4a0783b */ /* 0x000eee0000000200 */
[C---:B----4-:R-:W-:Y:S08]  /*12360*/  HMMA.16816.F32.BF16 R24, R156.reuse, R152, R24 ;  /* 0x000000989c18723c */ /* 0x050ff00000041818 */
[C---:B------:R-:W-:Y:S01]  /*12370*/  HMMA.16816.F32.BF16 R28, R156.reuse, R154, R28 ;  /* 0x0000009a9c1c723c */ /* 0x040fe2000004181c */
[----:B------:R-:W4:Y:S07]  /*12380*/  LDSM.16.M88.4 R152, [R2+0x4800] ;  /* 0x004800000298783b */ /* 0x000f2e0000000200 */
[C---:B-1----:R-:W-:Y:S08]  /*12390*/  HMMA.16816.F32.BF16 R32, R156.reuse, R164, R32 ;  /* 0x000000a49c20723c */ /* 0x042ff00000041820 */
[----:B------:R-:W-:Y:S01]  /*123a0*/  HMMA.16816.F32.BF16 R36, R156, R166, R36 ;  /* 0x000000a69c24723c */ /* 0x000fe20000041824 */
[----:B------:R-:W1:Y:S07]  /*123b0*/  LDSM.16.M88.4 R156, [R2+0x5000] ;  /* 0x00500000029c783b */ /* 0x000e6e0000000200 */
[C---:B---3--:R-:W-:Y:S01]  /*123c0*/  HMMA.16816.F32.BF16 R4, R160.reuse, R168, R4 ;  /* 0x000000a8a004723c */ /* 0x048fe20000041804 */
[----:B------:R3:W5:Y:S07]  /*123d0*/  LDSM.16.M88.4 R164, [R2+0x5800] ;  /* 0x0058000002a4783b */ /* 0x00076e0000000200 */
[C---:B------:R-:W-:Y:S08]  /*123e0*/  HMMA.16816.F32.BF16 R12, R160.reuse, R170, R12 ;  /* 0x000000aaa00c723c */ /* 0x040ff0000004180c */
[C---:B----4-:R-:W-:Y:S08]  /*123f0*/  HMMA.16816.F32.BF16 R16, R160.reuse, R152, R16 ;  /* 0x00000098a010723c */ /* 0x050ff00000041810 */
[----:B------:R-:W-:Y:S01]  /*12400*/  FMNMX.FTZ R3, R4, R0, !PT ;  /* 0x0000000004037209 */ /* 0x000fe20007810000 */
[C---:B------:R-:W-:Y:S03]  /*12410*/  HMMA.16816.F32.BF16 R20, R160.reuse, R154, R20 ;  /* 0x0000009aa014723c */ /* 0x040fe60000041814 */
[----:B---3--:R-:W-:Y:S02]  /*12420*/  FMNMX.FTZ R2, R6, R106, !PT ;  /* 0x0000006a06027209 */ /* 0x008fe40007810000 */
        /* <DEDUP_REMOVED lines=10> */
[C---:B-----5:R-:W-:Y:S04]  /*124d0*/  HMMA.16816.F32.BF16 R32, R160.reuse, R164, R32 ;  /* 0x000000a4a020723c */ /* 0x060fe80000041820 */
[----:B------:R-:W-:Y:S02]  /*124e0*/  FMNMX.FTZ R3, R17, R3, !PT ;  /* 0x0000000311037209 */ /* 0x000fe40007810000 */
[----:B------:R-:W-:Y:S02]  /*124f0*/  FMNMX.FTZ R2, R19, R2, !PT ;  /* 0x0000000213027209 */ /* 0x000fe40007810000 */
[----:B------:R-:W-:Y:S01]  /*12500*/  FMNMX.FTZ R3, R20, R3, !PT ;  /* 0x0000000314037209 */ /* 0x000fe20007810000 */
[----:B------:R-:W-:Y:S03]  /*12510*/  HMMA.16816.F32.BF16 R36, R160, R166, R36 ;  /* 0x000000a6a024723c */ /* 0x000fe60000041824 */
[----:B------:R-:W-:Y:S02]  /*12520*/  FMNMX.FTZ R2, R22, R2, !PT ;  /* 0x0000000216027209 */ /* 0x000fe40007810000 */
[----:B--2---:R-:W-:Y:S02]  /*12530*/  FMNMX.FTZ R8, R21, R3, !PT ;  /* 0x0000000315087209 */ /* 0x004fe40007810000 */
        /* <DEDUP_REMOVED lines=21> */
.L_x_1914:
        /* <DEDUP_REMOVED lines=10> */
[--C-:B-1----:R-:W-:Y:S02]  /*12730*/  FFMA.FTZ R8, R16, c[0x0][0x2d0], -R3.reuse ;  /* 0x0000b40010087a23 */ /* 0x102fe40000010803 */
        /* <DEDUP_REMOVED lines=11> */
[--C-:B------:R-:W-:Y:S02]  /*127f0*/  FFMA.FTZ R164, R21, c[0x0][0x2d0], -R3.reuse ;  /* 0x0000b40015a47a23 */ /* 0x100fe40000010803 */
[--C-:B------:R-:W-:Y:S02]  /*12800*/  FFMA.FTZ R171, R28, c[0x0][0x2d0], -R3.reuse ;  /* 0x0000b4001cab7a23 */ /* 0x100fe40000010803 */
[--C-:B------:R-:W-:Y:S02]  /*12810*/  FFMA.FTZ R170, R29, c[0x0][0x2d0], -R3.reuse ;  /* 0x0000b4001daa7a23 */ /* 0x100fe40000010803 */
[--C-:B------:R-:W-:Y:S02]  /*12820*/  FFMA.FTZ R192, R32, c[0x0][0x2d0], -R3.reuse ;  /* 0x0000b40020c07a23 */ /* 0x100fe40000010803 */
[----:B------:R-:W-:Y:S02]  /*12830*/  FFMA.FTZ R194, R33, c[0x0][0x2d0], -R3 ;  /* 0x0000b40021c27a23 */ /* 0x000fe40000010803 */
[----:B------:R-:W3:Y:S01]  /*12840*/  MUFU.EX2 R3, R5 ;  /* 0x0000000500037308 */ /* 0x000ee20000000800 */
[C---:B-1----:R-:W-:Y:S02]  /*12850*/  FMUL.FTZ R36, R2.reuse, R112 ;  /* 0x0000007002247220 */ /* 0x042fe40000410000 */
[C---:B------:R-:W-:Y:S02]  /*12860*/  FMUL.FTZ R37, R2.reuse, R113 ;  /* 0x0000007102257220 */ /* 0x040fe40000410000 */
[C---:B--2---:R-:W-:Y:S02]  /*12870*/  FFMA.FTZ R0, R2.reuse, R193, R16 ;  /* 0x000000c102007223 */ /* 0x044fe40000010010 */
        /* <DEDUP_REMOVED lines=11> */
[C---:B---3--:R-:W-:Y:S01]  /*12930*/  F2FP.BF16.PACK_AB R152, R3.reuse, R16 ;  /* 0x000000100398723e */ /* 0x048fe200000010ff */
[----:B------:R-:W-:Y:S02]  /*12940*/  FADD.FTZ R4, R3, R0 ;  /* 0x0000000003047221 */ /* 0x000fe40000010000 */
[----:B------:R-:W2:Y:S01]  /*12950*/  SHFL.BFLY PT, R0, R149, 0x2, 0x1f ;  /* 0x0c401f0095007f89 */ /* 0x000ea200000e0000 */
[C---:B------:R-:W-:Y:S02]  /*12960*/  FMUL.FTZ R40, R2.reuse, R40 ;  /* 0x0000002802287220 */ /* 0x040fe40000410000 */
[----:B------:R-:W3:Y:S01]  /*12970*/  MUFU.EX2 R16, R150 ;  /* 0x0000009600107308 */ /* 0x000ee20000000800 */
[C---:B------:R-:W-:Y:S02]  /*12980*/  FMUL.FTZ R41, R2.reuse, R41 ;  /* 0x0000002902297220 */ /* 0x040fe40000410000 */
[C---:B------:R-:W-:Y:S02]  /*12990*/  FMUL.FTZ R44, R2.reuse, R44 ;  /* 0x0000002c022c7220 */ /* 0x040fe40000410000 */
[C---:B-1----:R-:W-:Y:S02]  /*129a0*/  FMUL.FTZ R13, R2.reuse, R137 ;  /* 0x00000089020d7220 */ /* 0x042fe40000410000 */
        /* <DEDUP_REMOVED lines=9> */
[----:B--2---:R-:W-:Y:S01]  /*12a40*/  FMNMX.FTZ R0, R149, R0, !PT ;  /* 0x0000000095007209 */ /* 0x004fe20007810000 */
[C---:B------:R-:W-:Y:S01]  /*12a50*/  FMUL.FTZ R60, R2.reuse, R60 ;  /* 0x0000003c023c7220 */ /* 0x040fe20000410000 */
[----:B---3--:R-:W-:Y:S01]  /*12a60*/  F2FP.BF16.PACK_AB R154, R5, R16 ;  /* 0x00000010059a723e */ /* 0x008fe200000010ff */
[C---:B------:R-:W-:Y:S02]  /*12a70*/  FMUL.FTZ R61, R2.reuse, R61 ;  /* 0x0000003d023d7220 */ /* 0x040fe40000410000 */
[----:B------:R-:W1:Y:S01]  /*12a80*/  SHFL.BFLY PT, R3, R0, 0x1, 0x1f ;  /* 0x0c201f0000037f89 */ /* 0x000e6200000e0000 */
        /* <DEDUP_REMOVED lines=19> */
[----:B------:R-:W-:Y:S01]  /*12bc0*/  FADD.FTZ R0, -R8, R106 ;  /* 0x0000006a08007221 */ /* 0x000fe20000010100 */
[----:B------:R-:W-:Y:S01]  /*12bd0*/  IADD3 R106, R186, R151, RZ ;  /* 0x00000097ba6a7210 */ /* 0x000fe20007ffe0ff */
        /* <DEDUP_REMOVED lines=20> */
[----:B------:R-:W-:Y:S02]  /*12d20*/  FFMA.FTZ R7, R7, c[0x0][0x2d0], -R3 ;  /* 0x0000b40007077a23 */ /* 0x000fe40000010803 */
[----:B------:R-:W-:Y:S01]  /*12d30*/  FADD.FTZ R3, R16, R4 ;  /* 0x0000000410037221 */ /* 0x000fe20000010000 */
        /* <DEDUP_REMOVED lines=12> */
[----:B------:R-:W4:Y:S01]  /*12e00*/  MUFU.EX2 R7, R7 ;  /* 0x0000000700077308 */ /* 0x000f220000000800 */
[----:B------:R-:W-:Y:S01]  /*12e10*/  FMUL.FTZ R5, R2, R141 ;  /* 0x0000008d02057220 */ /* 0x000fe20000410000 */
[----:B------:R-:W-:Y:S01]  /*12e20*/  IADD3 R2, R185, R151, RZ ;  /* 0x00000097b9027210 */ /* 0x000fe20007ffe0ff */
[----:B------:R-:W-:Y:S02]  /*12e30*/  FADD.FTZ R3, R150, R3 ;  /* 0x0000000396037221 */ /* 0x000fe40000010000 */
[C---:B-1----:R-:W-:Y:S02]  /*12e40*/  FMUL.FTZ R38, R0.reuse, R114 ;  /* 0x0000007200267220 */ /* 0x042fe40000410000 */
[----:B------:R-:W1:Y:S01]  /*12e50*/  LDSM.16.MT88.4 R156, [R2] ;  /* 0x00000000029c783b */ /* 0x000e620000004200 */
[----:B------:R-:W-:Y:S01]  /*12e60*/  FADD.FTZ R117, R149, R3 ;  /* 0x0000000395757221 */ /* 0x000fe20000010000 */
[----:B------:R-:W-:Y:S01]  /*12e70*/  IADD3 R3, R183, R2, RZ ;  /* 0x00000002b7037210 */ /* 0x000fe20007ffe0ff */
[C---:B------:R-:W-:Y:S01]  /*12e80*/  FMUL.FTZ R39, R0.reuse, R115 ;  /* 0x0000007300277220 */ /* 0x040fe20000410000 */
[----:B------:R-:W-:Y:S01]  /*12e90*/  MUFU.EX2 R132, R162 ;  /* 0x000000a200847308 */ /* 0x000fe20000000800 */
[----:B--2---:R-:W-:Y:S01]  /*12ea0*/  FFMA.FTZ R6, R0, R199, R18 ;  /* 0x000000c700067223 */ /* 0x004fe20000010012 */
[----:B---3--:R-:W-:Y:S02]  /*12eb0*/  F2FP.BF16.PACK_AB R155, R136, R133 ;  /* 0x00000085889b723e */ /* 0x008fe400000010ff */
[----:B------:R-:W2:Y:S01]  /*12ec0*/  LDSM.16.MT88.4 R112, [R3] ;  /* 0x000000000370783b */ /* 0x000ea20000004200 */
[C---:B------:R-:W-:Y:S02]  /*12ed0*/  FMUL.FTZ R14, R0.reuse, R138 ;  /* 0x0000008a000e7220 */ /* 0x040fe40000410000 */
[C---:B------:R-:W-:Y:S02]  /*12ee0*/  FMUL.FTZ R15, R0.reuse, R139 ;  /* 0x0000008b000f7220 */ /* 0x040fe40000410000 */
[C---:B------:R-:W-:Y:S01]  /*12ef0*/  FMUL.FTZ R19, R0.reuse, R135 ;  /* 0x0000008700137220 */ /* 0x040fe20000410000 */
[----:B------:R-:W-:Y:S01]  /*12f00*/  MUFU.EX2 R151, R193 ;  /* 0x000000c100977308 */ /* 0x000fe20000000800 */
[C---:B------:R-:W-:Y:S02]  /*12f10*/  FMUL.FTZ R22, R0.reuse, R130 ;  /* 0x0000008200167220 */ /* 0x040fe40000410000 */
[C---:B----4-:R-:W-:Y:S01]  /*12f20*/  FADD.FTZ R129, R7.reuse, R6 ;  /* 0x0000000607817221 */ /* 0x050fe20000010000 */
[----:B------:R-:W-:Y:S01]  /*12f30*/  F2FP.BF16.PACK_AB R153, R7, R18 ;  /* 0x000000120799723e */ /* 0x000fe200000010ff */
[C---:B------:R-:W-:Y:S02]  /*12f40*/  FMUL.FTZ R6, R0.reuse, R142 ;  /* 0x0000008e00067220 */ /* 0x040fe40000410000 */
[C---:B------:R-:W-:Y:S02]  /*12f50*/  FMUL.FTZ R7, R0.reuse, R143 ;  /* 0x0000008f00077220 */ /* 0x040fe40000410000 */
[C---:B------:R-:W-:Y:S01]  /*12f60*/  FMUL.FTZ R31, R0.reuse, R123 ;  /* 0x0000007b001f7220 */ /* 0x040fe20000410000 */
[----:B------:R-:W-:Y:S01]  /*12f70*/  MUFU.EX2 R130, R161 ;  /* 0x000000a100827308 */ /* 0x000fe20000000800 */
[----:B------:R-:W-:Y:S02]  /*12f80*/  FADD.FTZ R129, R133, R129 ;  /* 0x0000008185817221 */ /* 0x000fe40000010000 */
[C---:B------:R-:W-:Y:S02]  /*12f90*/  FMUL.FTZ R18, R0.reuse, R134 ;  /* 0x0000008600127220 */ /* 0x040fe40000410000 */
[C---:B------:R-:W-:Y:S02]  /*12fa0*/  FMUL.FTZ R23, R0.reuse, R131 ;  /* 0x0000008300177220 */ /* 0x040fe40000410000 */
[C---:B------:R-:W-:Y:S02]  /*12fb0*/  FMUL.FTZ R26, R0.reuse, R126 ;  /* 0x0000007e001a7220 */ /* 0x040fe40000410000 */
[C---:B------:R-:W-:Y:S01]  /*12fc0*/  FMUL.FTZ R27, R0.reuse, R127 ;  /* 0x0000007f001b7220 */ /* 0x040fe20000410000 */
[----:B------:R-:W-:Y:S01]  /*12fd0*/  MUFU.EX2 R131, R160 ;  /* 0x000000a000837308 */ /* 0x000fe20000000800 */
[C---:B------:R-:W-:Y:S02]  /*12fe0*/  FMUL.FTZ R30, R0.reuse, R122 ;  /* 0x0000007a001e7220 */ /* 0x040fe40000410000 */
[C---:B------:R-:W-:Y:S02]  /*12ff0*/  FMUL.FTZ R34, R0.reuse, R118 ;  /* 0x0000007600227220 */ /* 0x040fe40000410000 */
[C---:B------:R-:W-:Y:S01]  /*13000*/  FMUL.FTZ R35, R0.reuse, R119 ;  /* 0x0000007700237220 */ /* 0x040fe20000410000 */
[C---:B-1----:R-:W-:Y:S04]  /*13010*/  HMMA.16816.F32.BF16 R4, R152.reuse, R156, R4 ;  /* 0x0000009c9804723c */ /* 0x042fe80000041804 */
[----:B------:R-:W1:Y:S01]  /*13020*/  MUFU.EX2 R119, R165 ;  /* 0x000000a500777308 */ /* 0x000e620000000800 */
[C---:B------:R-:W-:Y:S02]  /*13030*/  FMUL.FTZ R42, R0.reuse, R42 ;  /* 0x0000002a002a7220 */ /* 0x040fe40000410000 */
[C---:B------:R-:W-:Y:S01]  /*13040*/  FMUL.FTZ R43, R0.reuse, R43 ;  /* 0x0000002b002b7220 */ /* 0x040fe20000410000 */
[C---:B------:R-:W-:Y:S04]  /*13050*/  HMMA.16816.F32.BF16 R12, R152.reuse, R158, R12 ;  /* 0x0000009e980c723c */ /* 0x040fe8000004180c */
[C---:B------:R-:W-:Y:S02]  /*13060*/  FMUL.FTZ R46, R0.reuse, R46 ;  /* 0x0000002e002e7220 */ /* 0x040fe40000410000 */
[C---:B------:R-:W-:Y:S01]  /*13070*/  FMUL.FTZ R47, R0.reuse, R47 ;  /* 0x0000002f002f7220 */ /* 0x040fe20000410000 */
[----:B------:R-:W3:Y:S01]  /*13080*/  MUFU.EX2 R118, R164 ;  /* 0x000000a400767308 */ /* 0x000ee20000000800 */
[C---:B--2---:R-:W-:Y:S04]  /*13090*/  HMMA.16816.F32.BF16 R16, R152.reuse, R112, R16 ;  /* 0x000000709810723c */ /* 0x044fe80000041810 */
[C---:B------:R-:W-:Y:S02]  /*130a0*/  FMUL.FTZ R50, R0.reuse, R50 ;  /* 0x0000003200327220 */ /* 0x040fe40000410000 */
[C---:B------:R-:W-:Y:S02]  /*130b0*/  FMUL.FTZ R51, R0.reuse, R51 ;  /* 0x0000003300337220 */ /* 0x040fe40000410000 */
[C---:B------:R-:W-:Y:S01]  /*130c0*/  HMMA.16816.F32.BF16 R20, R152.reuse, R114, R20 ;  /* 0x000000729814723c */ /* 0x040fe20000041814 */
[----:B------:R-:W2:Y:S01]  /*130d0*/  LDSM.16.MT88.4 R112, [R106] ;  /* 0x000000006a70783b */ /* 0x000ea20000004200 */
[----:B------:R-:W-:Y:S02]  /*130e0*/  MUFU.EX2 R160, R167 ;  /* 0x000000a700a07308 */ /* 0x000fe40000000800 */
        /* <DEDUP_REMOVED lines=26> */
[C---:B------:R-:W-:Y:S04]  /*13290*/  HMMA.16816.F32.BF16 R28, R152.reuse, R114, R28 ;  /* 0x00000072981c723c */ /* 0x040fe8000004181c */
[C---:B------:R-:W-:Y:S01]  /*132a0*/  FMUL.FTZ R95, R0.reuse, R95 ;  /* 0x0000005f005f7220 */ /* 0x040fe20000410000 */
[----:B------:R-:W-:Y:S01]  /*132b0*/  MUFU.EX2 R126, R196 ;  /* 0x000000c4007e7308 */ /* 0x000fe20000000800 */
[C---:B------:R-:W-:Y:S02]  /*132c0*/  FMUL.FTZ R98, R0.reuse, R98 ;  /* 0x0000006200627220 */ /* 0x040fe40000410000 */
[C---:B------:R-:W-:Y:S04]  /*132d0*/  FMUL.FTZ R99, R0.reuse, R99 ;  /* 0x0000006300637220 */ /* 0x040fe80000410000 */
[C---:B------:R-:W-:Y:S02]  /*132e0*/  FMUL.FTZ R102, R0.reuse, R102 ;  /* 0x0000006600667220 */ /* 0x040fe40000410000 */
[----:B------:R-:W-:Y:S01]  /*132f0*/  FMUL.FTZ R103, R0, R103 ;  /* 0x0000006700677220 */ /* 0x000fe20000410000 */
[----:B------:R-:W-:Y:S01]  /*13300*/  IADD3 R0, R183, R106, RZ ;  /* 0x0000006ab7007210 */ /* 0x000fe20007ffe0ff */
[----:B-1----:R-:W-:Y:S01]  /*13310*/  FADD.FTZ R117, R119, R117 ;  /* 0x0000007577757221 */ /* 0x002fe20000010000 */
[----:B------:R-:W-:Y:S03]  /*13320*/  MUFU.EX2 R157, R174 ;  /* 0x000000ae009d7308 */ /* 0x000fe60000000800 */
[----:B------:R-:W1:Y:S01]  /*13330*/  LDSM.16.MT88.4 R112, [R0] ;  /* 0x000000000070783b */ /* 0x000e620000004200 */
[C---:B---3--:R-:W-:Y:S01]  /*13340*/  FADD.FTZ R122, R118.reuse, R117 ;  /* 0x00000075767a7221 */ /* 0x048fe20000010000 */
[----:B------:R-:W-:Y:S02]  /*13350*/  F2FP.BF16.PACK_AB R118, R118, R119 ;  /* 0x000000777676723e */ /* 0x000fe400000010ff */
[----:B------:R-:W-:Y:S02]  /*13360*/  F2FP.BF16.PACK_AB R117, R131, R130 ;  /* 0x000000828375723e */ /* 0x000fe400000010ff */
[----:B------:R-:W-:Y:S01]  /*13370*/  F2FP.BF16.PACK_AB R119, R163, R132 ;  /* 0x00000084a377723e */ /* 0x000fe200000010ff */
[----:B------:R-:W2:Y:S10]  /*13380*/  MUFU.EX2 R156, R175 ;  /* 0x000000af009c7308 */ /* 0x000eb40000000800 */
[----:B------:R-:W3:Y:S01]  /*13390*/  MUFU.EX2 R150, R197 ;  /* 0x000000c500967308 */ /* 0x000ee20000000800 */
        /* <DEDUP_REMOVED lines=27> */
[----:B--2---:R-:W-:Y:S02]  /*13550*/  F2FP.BF16.PACK_AB R153, R156, R157 ;  /* 0x0000009d9c99723e */ /* 0x004fe400000010ff */
        /* <DEDUP_REMOVED lines=35> */
[----:B------:R-:W-:Y:S01]  /*13790*/  FADD.FTZ R112, R121, R122 ;  /* 0x0000007a79707221 */ /* 0x000fe20000010000 */
[----:B------:R-:W-:Y:S01]  /*137a0*/  HMMA.16816.F32.BF16 R100, R116, R114, R100 ;  /* 0x000000727464723c */ /* 0x000fe20000041864 */
[----:B------:R-:W1:Y:S03]  /*137b0*/  LDSM.16.MT88.4 R116, [R2+0x1000] ;  /* 0x001000000274783b */ /* 0x000e660000004200 */
[C---:B------:R-:W-:Y:S01]  /*137c0*/  FADD.FTZ R113, R120.reuse, R112 ;  /* 0x0000007078717221 */ /* 0x040fe20000010000 */
[----:B------:R-:W-:Y:S02]  /*137d0*/  F2FP.BF16.PACK_AB R112, R120, R121 ;  /* 0x000000797870723e */ /* 0x000fe400000010ff */
[C---:B------:R-:W-:Y:S01]  /*137e0*/  F2FP.BF16.PACK_AB R114, R124.reuse, R125 ;  /* 0x0000007d7c72723e */ /* 0x040fe200000010ff */
[----:B------:R-:W-:Y:S01]  /*137f0*/  FADD.FTZ R113, R125, R113 ;  /* 0x000000717d717221 */ /* 0x000fe20000010000 */
[----:B------:R-:W2:Y:S01]  /*13800*/  LDSM.16.MT88.4 R120, [R3+0x1000] ;  /* 0x001000000378783b */ /* 0x000ea20000004200 */
[----:B------:R-:W3:Y:S02]  /*13810*/  MUFU.EX2 R125, R195 ;  /* 0x000000c3007d7308 */ /* 0x000ee40000000800 */
[----:B------:R-:W-:Y:S01]  /*13820*/  FADD.FTZ R128, R124, R113 ;  /* 0x000000717c807221 */ /* 0x000fe20000010000 */
[----:B------:R-:W-:Y:S02]  /*13830*/  F2FP.BF16.PACK_AB R113, R161, R160 ;  /* 0x000000a0a171723e */ /* 0x000fe400000010ff */
[----:B------:R-:W-:Y:S05]  /*13840*/  F2FP.BF16.PACK_AB R115, R159, R158 ;  /* 0x0000009e9f73723e */ /* 0x000fea00000010ff */
[----:B------:R-:W4:Y:S01]  /*13850*/  MUFU.EX2 R124, R194 ;  /* 0x000000c2007c7308 */ /* 0x000f220000000800 */
[----:B---3--:R-:W-:Y:S01]  /*13860*/  F2FP.BF16.PACK_AB R154, R125, R126 ;  /* 0x0000007e7d9a723e */ /* 0x008fe200000010ff */
[C---:B-1----:R-:W-:Y:S05]  /*13870*/  HMMA.16816.F32.BF16 R4, R112.reuse, R116, R4 ;  /* 0x000000747004723c */ /* 0x042fea0000041804 */
[----:B----4-:R-:W-:Y:S03]  /*13880*/  F2FP.BF16.PACK_AB R152, R124, R127 ;  /* 0x0000007f7c98723e */ /* 0x010fe600000010ff */
        /* <DEDUP_REMOVED lines=33> */
[----:B------:R-:W-:Y:S02]  /*13aa0*/  FADD.FTZ R117, R130, R117 ;  /* 0x0000007582757221 */ /* 0x000fe40000010000 */
[----:B------:R-:W-:Y:S02]  /*13ab0*/  FADD.FTZ R116, R127, R128 ;  /* 0x000000807f747221 */ /* 0x000fe40000010000 */
[C---:B--2---:R-:W-:Y:S04]  /*13ac0*/  HMMA.16816.F32.BF16 R96, R112.reuse, R120, R96 ;  /* 0x000000787060723c */ /* 0x044fe80000041860 */
[----:B------:R-:W-:Y:S02]  /*13ad0*/  FADD.FTZ R117, R131, R117 ;  /* 0x0000007583757221 */ /* 0x000fe40000010000 */
[----:B------:R-:W2:Y:S01]  /*13ae0*/  LDSM.16.MT88.4 R128, [R3+0x1800] ;  /* 0x001800000380783b */ /* 0x000ea20000004200 */
[----:B------:R-:W-:Y:S01]  /*13af0*/  FADD.FTZ R116, R124, R116 ;  /* 0x000000747c747221 */ /* 0x000fe20000010000 */
[----:B------:R-:W-:Y:S04]  /*13b00*/  HMMA.16816.F32.BF16 R100, R112, R122, R100 ;  /* 0x0000007a7064723c */ /* 0x000fe80000041864 */
[----:B------:R-:W-:Y:S02]  /*13b10*/  FADD.FTZ R116, R126, R116 ;  /* 0x000000747e747221 */ /* 0x000fe40000010000 */
[----:B------:R-:W-:Y:S01]  /*13b20*/  FADD.FTZ R149, R132, R117 ;  /* 0x0000007584957221 */ /* 0x000fe20000010000 */
[----:B------:R-:W-:Y:S01]  /*13b30*/  LDSM.16.MT88.4 R112, [R0+0x1800] ;  /* 0x001800000070783b */ /* 0x000fe20000004200 */
[----:B------:R-:W-:Y:S07]  /*13b40*/  FADD.FTZ R193, R125, R116 ;  /* 0x000000747dc17221 */ /* 0x000fee0000010000 */
[----:B------:R-:W3:Y:S01]  /*13b50*/  LDSM.16.MT88.4 R116, [R106+0x1800] ;  /* 0x001800006a74783b */ /* 0x000ee20000004200 */
[C---:B-1----:R-:W-:Y:S07]  /*13b60*/  HMMA.16816.F32.BF16 R140, R152.reuse, R136, R4 ;  /* 0x00000088988c723c */ /* 0x042fee0000041804 */
[----:B------:R-:W1:Y:S01]  /*13b70*/  LDSM.16.MT88.4 R4, [R2+0x3800] ;  /* 0x003800000204783b */ /* 0x000e620000004200 */
[C---:B------:R-:W-:Y:S07]  /*13b80*/  HMMA.16816.F32.BF16 R136, R152.reuse, R138, R12 ;  /* 0x0000008a9888723c */ /* 0x040fee000004180c */
[----:B------:R-:W4:Y:S01]  /*13b90*/  LDSM.16.MT88.4 R12, [R3+0x3800] ;  /* 0x00380000030c783b */ /* 0x000f220000004200 */
[C---:B--2---:R-:W-:Y:S07]  /*13ba0*/  HMMA.16816.F32.BF16 R132, R152.reuse, R128, R16 ;  /* 0x000000809884723c */ /* 0x044fee0000041810 */
[----:B------:R-:W2:Y:S01]  /*13bb0*/  LDSM.16.MT88.4 R16, [R106+0x3800] ;  /* 0x003800006a10783b */ /* 0x000ea20000004200 */
[C---:B------:R-:W-:Y:S07]  /*13bc0*/  HMMA.16816.F32.BF16 R128, R152.reuse, R130, R20 ;  /* 0x000000829880723c */ /* 0x040fee0000041814 */
[----:B------:R-:W-:Y:S01]  /*13bd0*/  LDSM.16.MT88.4 R20, [R3+0x5800] ;  /* 0x005800000314783b */ /* 0x000fe20000004200 */
[C---:B---3--:R-:W-:Y:S07]  /*13be0*/  HMMA.16816.F32.BF16 R124, R152.reuse, R116, R24 ;  /* 0x00000074987c723c */ /* 0x048fee0000041818 */
[----:B------:R-:W-:Y:S01]  /*13bf0*/  LDSM.16.MT88.4 R24, [R106+0x5800] ;  /* 0x005800006a18783b */ /* 0x000fe20000004200 */
[C---:B------:R-:W-:Y:S08]  /*13c00*/  HMMA.16816.F32.BF16 R120, R152.reuse, R118, R28 ;  /* 0x000000769878723c */ /* 0x040ff0000004181c */
[C---:B------:R-:W-:Y:S08]  /*13c10*/  HMMA.16816.F32.BF16 R116, R152.reuse, R112, R32 ;  /* 0x000000709874723c */ /* 0x040ff00000041820 */
[C---:B------:R-:W-:Y:S08]  /*13c20*/  HMMA.16816.F32.BF16 R112, R152.reuse, R114, R36 ;  /* 0x000000729870723c */ /* 0x040ff00000041824 */
[C---:B-1----:R-:W-:Y:S08]  /*13c30*/  HMMA.16816.F32.BF16 R40, R152.reuse, R4, R40 ;  /* 0x000000049828723c */ /* 0x042ff00000041828 */
[C---:B------:R-:W-:Y:S01]  /*13c40*/  HMMA.16816.F32.BF16 R44, R152.reuse, R6, R44 ;  /* 0x00000006982c723c */ /* 0x040fe2000004182c */
[----:B------:R-:W1:Y:S07]  /*13c50*/  LDSM.16.MT88.4 R4, [R0+0x3800] ;  /* 0x003800000004783b */ /* 0x000e6e0000004200 */
[C---:B----4-:R-:W-:Y:S08]  /*13c60*/  HMMA.16816.F32.BF16 R48, R152.reuse, R12, R48 ;  /* 0x0000000c9830723c */ /* 0x050ff00000041830 */
[C---:B------:R-:W-:Y:S01]  /*13c70*/  HMMA.16816.F32.BF16 R52, R152.reuse, R14, R52 ;  /* 0x0000000e9834723c */ /* 0x040fe20000041834 */
[----:B------:R3:W4:Y:S07]  /*13c80*/  LDSM.16.MT88.4 R12, [R2+0x5800] ;  /* 0x00580000020c783b */ /* 0x00072e0000004200 */
[C---:B--2---:R-:W-:Y:S08]  /*13c90*/  HMMA.16816.F32.BF16 R56, R152.reuse, R16, R56 ;  /* 0x000000109838723c */ /* 0x044ff00000041838 */
[C---:B------:R-:W-:Y:S01]  /*13ca0*/  HMMA.16816.F32.BF16 R60, R152.reuse, R18, R60 ;  /* 0x00000012983c723c */ /* 0x040fe2000004183c */
[----:B------:R2:W5:Y:S03]  /*13cb0*/  LDSM.16.MT88.4 R16, [R0+0x5800] ;  /* 0x005800000010783b */ /* 0x0005660000004200 */
[----:B---3--:R-:W-:Y:S04]  /*13cc0*/  IADD3 R2, R188, -0x2, RZ ;  /* 0xfffffffebc027810 */ /* 0x008fe80007ffe0ff */
[C---:B-1----:R-:W-:Y:S03]  /*13cd0*/  HMMA.16816.F32.BF16 R64, R152.reuse, R4, R64 ;  /* 0x000000049840723c */ /* 0x042fe60000041840 */
[----:B------:R-:W-:Y:S05]  /*13ce0*/  ISETP.GE.AND P0, PT, R2, R208, PT ;  /* 0x000000d00200720c */ /* 0x000fea0003f06270 */
[C---:B------:R-:W-:Y:S04]  /*13cf0*/  HMMA.16816.F32.BF16 R68, R152.reuse, R6, R68 ;  /* 0x000000069844723c */ /* 0x040fe80000041844 */
[----:B--2---:R-:W-:Y:S04]  /*13d00*/  FADD.FTZ R0, R163, R149 ;  /* 0x00000095a3007221 */ /* 0x004fe80000010000 */
[C---:B----4-:R-:W-:Y:S04]  /*13d10*/  HMMA.16816.F32.BF16 R72, R152.reuse, R12, R72 ;  /* 0x0000000c9848723c */ /* 0x050fe80000041848 */
[----:B------:R-:W-:Y:S04]  /*13d20*/  FADD.FTZ R0, R160, R0 ;  /* 0x00000000a0007221 */ /* 0x000fe80000010000 */
[C---:B------:R-:W-:Y:S04]  /*13d30*/  HMMA.16816.F32.BF16 R76, R152.reuse, R14, R76 ;  /* 0x0000000e984c723c */ /* 0x040fe8000004184c */
        /* <DEDUP_REMOVED lines=9> */
[C---:B-----5:R-:W-:Y:S04]  /*13dd0*/  HMMA.16816.F32.BF16 R96, R152.reuse, R16, R96 ;  /* 0x000000109860723c */ /* 0x060fe80000041860 */
[----:B------:R-:W-:Y:S04]  /*13de0*/  FADD.FTZ R0, R151, R0 ;  /* 0x0000000097007221 */ /* 0x000fe80000010000 */
[----:B------:R-:W-:Y:S04]  /*13df0*/  HMMA.16816.F32.BF16 R100, R152, R18, R100 ;  /* 0x000000129864723c */ /* 0x000fe80000041864 */
[----:B------:R-:W-:Y:S04]  /*13e00*/  FADD.FTZ R199, R150, R0 ;  /* 0x0000000096c77221 */ /* 0x000fe80000010000 */
[----:B------:R-:W-:-:S11]  /*13e10*/  @!P0 BRA `(.L_x_1828) ;  /* 0x000004f000008947 */ /* 0x000fd60003800000 */
[----:B------:R-:W-:Y:S01]  /*13e20*/  SHF.L.U64.HI R20, R206, 0x1, R212 ;  /* 0x00000001ce147819 */ /* 0x000fe200000102d4 */
[----:B------:R-:W-:Y:S01]  /*13e30*/  IMAD.MOV.U32 R226, RZ, RZ, c[0x0][0x2b8] ;  /* 0x0000ae00ffe27624 */ /* 0x000fe200078e00ff */
[C---:B------:R-:W-:Y:S01]  /*13e40*/  SHF.L.U64.HI R18, R203.reuse, 0x1, R213 ;  /* 0x00000001cb127819 */ /* 0x040fe200000102d5 */
[----:B------:R-:W-:Y:S01]  /*13e50*/  IMAD R2, R188, 0x40, R235 ;  /* 0x00000040bc027824 */ /* 0x000fe200078e02eb */
[----:B------:R-:W-:Y:S01]  /*13e60*/  SHF.L.U32 R17, R203, 0x1, RZ ;  /* 0x00000001cb117819 */ /* 0x000fe200000006ff */
[----:B------:R-:W-:Y:S01]  /*13e70*/  IMAD.MOV.U32 R189, RZ, RZ, RZ ;  /* 0x000000ffffbd7224 */ /* 0x000fe200078e00ff */
[----:B------:R-:W-:Y:S01]  /*13e80*/  ISETP.NE.AND P1, PT, R226, 0x1, PT ;  /* 0x00000001e200780c */ /* 0x000fe20003f25270 */
[----:B------:R-:W-:Y:S01]  /*13e90*/  IMAD.SHL.U32 R19, R206, 0x2, RZ ;  /* 0x00000002ce137824 */ /* 0x000fe200078e00ff */
[----:B------:R-:W-:Y:S01]  /*13ea0*/  IADD3 R2, R2, -0x80, R217 ;  /* 0xffffff8002027810 */ /* 0x000fe20007ffe0d9 */
[C---:B------:R-:W-:Y:S01]  /*13eb0*/  IMAD.SHL.U32 R13, R204.reuse, 0x2, RZ ;  /* 0x00000002cc0d7824 */ /* 0x040fe200078e00ff */
[----:B------:R-:W-:Y:S03]  /*13ec0*/  SHF.L.U64.HI R16, R204, 0x1, R205 ;  /* 0x00000001cc107819 */ /* 0x000fe600000102cd */
[--C-:B------:R-:W-:Y:S06]  /*13ed0*/  IMAD.MOV.U32 R0, RZ, RZ, R2.reuse ;  /* 0x000000ffff007224 */ /* 0x100fec00078e0002 */
[----:B------:R-:W-:Y:S05]  /*13ee0*/  @P1 IMAD.HI.U32 R3, R2, c[0x0][0x2bc], RZ ;  /* 0x0000af0002031a27 */ /* 0x000fea00078e00ff */
[----:B------:R-:W-:Y:S04]  /*13ef0*/  @P1 SHF.R.U32.HI R0, RZ, c[0x0][0x2c0], R3 ;  /* 0x0000b000ff001a19 */ /* 0x000fe80000011603 */
[C---:B------:R-:W-:Y:S04]  /*13f00*/  @!P6 IADD3 R3, P0, R0.reuse, R220, RZ ;  /* 0x000000dc0003e210 */ /* 0x040fe80007f1e0ff */
[C---:B------:R-:W-:Y:S02]  /*13f10*/  @!P6 LEA.HI.X.SX32 R5, R0.reuse, R233, 0x1, P0 ;  /* 0x000000e90005e211 */ /* 0x040fe400000f0eff */
[C---:B------:R-:W-:Y:S02]  /*13f20*/  @!P6 LEA R4, P0, R3.reuse, c[0x0][0x2a0], 0x2 ;  /* 0x0000a8000304ea11 */ /* 0x040fe400078010ff */
[----:B------:R-:W-:Y:S02]  /*13f30*/  IADD3 R0, -R0, RZ, RZ ;  /* 0x000000ff00007210 */ /* 0x000fe40007ffe1ff */
[----:B------:R-:W-:Y:S03]  /*13f40*/  @!P6 LEA.HI.X R5, R3, c[0x0][0x2a4], R5, 0x2, P0 ;  /* 0x0000a9000305ea11 */ /* 0x000fe600000f1405 */
[----:B------:R-:W-:Y:S02]  /*13f50*/  IMAD R191, R0, c[0x0][0x2b8], R2 ;  /* 0x0000ae0000bf7a24 */ /* 0x000fe400078e0202 */
[----:B------:R-:W2:Y:S02]  /*13f60*/  @!P6 LDG.E R189, [R4.64] ;  /* 0x0000000804bde981 */ /* 0x000ea4000c1e1900 */
[C---:B------:R-:W-:Y:S01]  /*13f70*/  IMAD.WIDE.U32 R2, R191.reuse, c[0x0][0x1e0], RZ ;  /* 0x00007800bf027a25 */ /* 0x040fe200078e00ff */
[----:B------:R-:W-:Y:S05]  /*13f80*/  SHF.R.S32.HI R0, RZ, 0x1f, R191 ;  /* 0x0000001fff007819 */ /* 0x000fea00000114bf */
        /* <DEDUP_REMOVED lines=13> */
.L_x_1915:
[----:B------:R-:W-:-:S05]  /*14060*/  BRA.DIV ~URZ, `(.L_x_1830) ;  /* 0x000066f27f007947 */ /* 0x000fca000b800000 */
[----:B------:R-:W3:Y:S01]  /*14070*/  SHFL.IDX PT, R2, R12, RZ, 0x181f ;  /* 0x00181fff0c027589 */ /* 0x000ee200000e0000 */
[----:B------:R-:W-:Y:S01]  /*14080*/  LOP3.LUT P3, RZ, R198, 0x2, RZ, 0xc0, !PT ;  /* 0x00000002c6ff7812 */ /* 0x000fe2000786c0ff */
[----:B------:R-:W-:Y:S01]  /*14090*/  IMAD R0, R190, 0x6000, R11 ;  /* 0x00006000be007824 */ /* 0x000fe200078e020b */
[C---:B------:R-:W-:Y:S02]  /*140a0*/  LOP3.LUT P2, RZ, R198.reuse, 0x1, RZ, 0xc0, !PT ;  /* 0x00000001c6ff7812 */ /* 0x040fe4000784c0ff */
[----:B------:R-:W-:Y:S02]  /*140b0*/  LOP3.LUT P1, RZ, R198, 0x4, RZ, 0xc0, !PT ;  /* 0x00000004c6ff7812 */ /* 0x000fe4000782c0ff */
[----:B------:R-:W-:Y:S02]  /*140c0*/  SEL R15, RZ, 0x10, P2 ;  /* 0x00000010ff0f7807 */ /* 0x000fe40001000000 */
[----:B------:R-:W-:Y:S02]  /*140d0*/  SEL R14, RZ, 0x10, P1 ;  /* 0x00000010ff0e7807 */ /* 0x000fe40000800000 */
[----:B---3--:R-:W-:Y:S05]  /*140e0*/  IADD3 R6, P0, R2, R13, RZ ;  /* 0x0000000d02067210 */ /* 0x008fea0007f1e0ff */
[----:B--2---:R-:W-:Y:S05]  /*140f0*/  IMAD.X R7, R4, 0x1, R16, P0 ;  /* 0x0000000104077824 */ /* 0x004fea00000e0610 */
[----:B------:R-:W-:Y:S01]  /*14100*/  @!PT LDS RZ, [RZ] ;  /* 0x00000000fffff984 */ /* 0x000fe20000000800 */
[----:B------:R-:W-:Y:S01]  /*14110*/  @!PT LDS RZ, [RZ] ;  /* 0x00000000fffff984 */ /* 0x000fe20000000800 */
[----:B------:R2:W-:Y:S02]  /*14120*/  LDGSTS.E.BYPASS.LTC128B.128 [R0], [R6.64], !P3 ;  /* 0x0000000006007fae */ /* 0x0005e4000d901d48 */
[----:B--2---:R-:W-:Y:S05]  /*14130*/  IADD3 R6, P0, R2, R17, RZ ;  /* 0x0000001102067210 */ /* 0x004fea0007f1e0ff */
[----:B------:R-:W-:Y:S01]  /*14140*/  IMAD.X R7, R4, 0x1, R18, P0 ;  /* 0x0000000104077824 */ /* 0x000fe200000e0612 */
[----:B------:R-:W-:Y:S04]  /*14150*/  IADD3 R2, P0, R2, R19, RZ ;  /* 0x0000001302027210 */ /* 0x000fe80007f1e0ff */
[----:B------:R2:W-:Y:S01]  /*14160*/  LDGSTS.E.BYPASS.LTC128B.128 [R0+0x2000], [R6.64], !P2 ;  /* 0x0200000006007fae */ /* 0x0005e2000d101d48 */
[----:B------:R-:W-:Y:S03]  /*14170*/  IMAD.X R3, R4, 0x1, R20, P0 ;  /* 0x0000000104037824 */ /* 0x000fe600000e0614 */
[----:B------:R3:W4:Y:S04]  /*14180*/  SHFL.IDX PT, R4, R5, 0x1, 0x181f ;  /* 0x00381f0005047f89 */ /* 0x00072800000e0000 */
[----:B------:R5:W-:Y:S01]  /*14190*/  LDGSTS.E.BYPASS.LTC128B.128 [R0+0x4000], [R2.64], !P1 ;  /* 0x0400000002007fae */ /* 0x000be2000c901d48 */
[----:B-1-3--:R-:W-:Y:S03]  /*141a0*/  SEL R5, RZ, 0x10, P3 ;  /* 0x00000010ff057807 */ /* 0x00afe60001800000 */
[----:B-----5:R2:W1:Y:S04]  /*141b0*/  SHFL.IDX PT, R2, R12, 0x1, 0x181f ;  /* 0x00381f000c027f89 */ /* 0x02046800000e0000 */
.L_x_1916:
[C---:B----4-:R-:W-:Y:S02]  /*141c0*/  IADD3 R3, -R5.reuse, 0x10, RZ ;  /* 0x0000001005037810 */ /* 0x050fe40007ffe1ff */
[----:B------:R-:W-:Y:S02]  /*141d0*/  ISETP.NE.U32.AND P2, PT, R5, RZ, PT ;  /* 0x000000ff0500720c */ /* 0x000fe40003f45070 */
[----:B------:R-:W-:Y:S04]  /*141e0*/  LOP3.LUT R3, R3, 0xf, RZ, 0xc0, !PT ;  /* 0x0000000f03037812 */ /* 0x000fe800078ec0ff */
[----:B-12---:R-:W-:Y:S02]  /*141f0*/  IADD3 R12, P1, P0, R3, R2, R13 ;  /* 0x00000002030c7210 */ /* 0x006fe4000783e00d */
[----:B------:R-:W-:Y:S02]  /*14200*/  IADD3 R3, -R15, 0x10, RZ ;  /* 0x000000100f037810 */ /* 0x000fe40007ffe1ff */
[----:B------:R-:W-:Y:S02]  /*14210*/  IADD3.X R13, RZ, R4, R16, P1, P0 ;  /* 0x00000004ff0d7210 */ /* 0x000fe40000fe0410 */
[----:B------:R-:W-:Y:S03]  /*14220*/  LOP3.LUT R3, R3, 0xf, RZ, 0xc0, !PT ;  /* 0x0000000f03037812 */ /* 0x000fe600078ec0ff */
[----:B------:R-:W-:Y:S01]  /*14230*/  @!PT LDS RZ, [RZ] ;  /* 0x00000000fffff984 */ /* 0x000fe20000000800 */
[----:B------:R-:W-:Y:S01]  /*14240*/  @!PT LDS RZ, [RZ] ;  /* 0x00000000fffff984 */ /* 0x000fe20000000800 */
[----:B------:R-:W-:Y:S01]  /*14250*/  @!PT LDS RZ, [RZ] ;  /* 0x00000000fffff984 */ /* 0x000fe20000000800 */
[----:B------:R1:W-:Y:S01]  /*14260*/  LDGSTS.E.BYPASS.LTC128B.128.ZFILL [R0+0x1000], [R12.64], P2 ;  /* 0x010000000c007fae */ /* 0x0003e20009141d48 */
[----:B------:R-:W-:Y:S02]  /*14270*/  IADD3 R6, P1, P0, R3, R2, R17 ;  /* 0x0000000203067210 */ /* 0x000fe4000783e011 */
[C---:B------:R-:W-:Y:S02]  /*14280*/  IADD3 R3, -R14.reuse, 0x10, RZ ;  /* 0x000000100e037810 */ /* 0x040fe40007ffe1ff */
[----:B------:R-:W-:Y:S02]  /*14290*/  IADD3.X R7, RZ, R4, R18, P1, P0 ;  /* 0x00000004ff077210 */ /* 0x000fe40000fe0412 */
[----:B------:R-:W-:Y:S04]  /*142a0*/  LOP3.LUT R3, R3, 0xf, RZ, 0xc0, !PT ;  /* 0x0000000f03037812 */ /* 0x000fe800078ec0ff */
[----:B------:R-:W-:Y:S04]  /*142b0*/  IADD3 R2, P1, P0, R3, R2, R19 ;  /* 0x0000000203027210 */ /* 0x000fe8000783e013 */
[----:B------:R-:W-:Y:S02]  /*142c0*/  IADD3.X R3, RZ, R4, R20, P1, P0 ;  /* 0x00000004ff037210 */ /* 0x000fe40000fe0414 */
[----:B------:R-:W-:Y:S02]  /*142d0*/  ISETP.NE.U32.AND P1, PT, R15, RZ, PT ;  /* 0x000000ff0f00720c */ /* 0x000fe40003f25070 */
[----:B------:R-:W-:Y:S11]  /*142e0*/  ISETP.NE.U32.AND P0, PT, R14, RZ, PT ;  /* 0x000000ff0e00720c */ /* 0x000ff60003f05070 */
[----:B------:R1:W-:Y:S04]  /*142f0*/  LDGSTS.E.BYPASS.LTC128B.128.ZFILL [R0+0x3000], [R6.64], P1 ;  /* 0x0300000006007fae */ /* 0x0003e80008941d48 */
[----:B------:R1:W-:Y:S02]  /*14300*/  LDGSTS.E.BYPASS.LTC128B.128.ZFILL [R0+0x5000], [R2.64], P0 ;  /* 0x0500000002007fae */ /* 0x0003e40008141d48 */
.L_x_1828:
[----:B------:R-:W-:Y:S05]  /*14310*/  BSYNC B0 ;  /* 0x0000000000007941 */ /* 0x000fea0003800000 */
.L_x_1827:
        /* <DEDUP_REMOVED lines=10> */
.L_x_1821:
[----:B------:R-:W-:Y:S05]  /*143c0*/  BRA.DIV ~URZ, `(.L_x_1832) ;  /* 0x000065e27f007947 */ /* 0x000fea000b800000 */
[----:B------:R2:W3:Y:S02]  /*143d0*/  SHFL.BFLY PT, R0, R193, 0x2, 0x1f ;  /* 0x0c401f00c1007f89 */ /* 0x0004e400000e0000 */
.L_x_1917:
[----:B---3--:R-:W-:Y:S01]  /*143e0*/  FADD.FTZ R0, R0, R193 ;  /* 0x000000c100007221 */ /* 0x008fe20000010000 */
[----:B------:R-:W-:Y:S05]  /*143f0*/  BRA.DIV ~URZ, `(.L_x_1833) ;  /* 0x000066127f007947 */ /* 0x000fea000b800000 */
[----:B-1----:R-:W1:Y:S04]  /*14400*/  SHFL.BFLY PT, R2, R199, 0x2, 0x1f ;  /* 0x0c401f00c7027f89 */ /* 0x002e6800000e0000 */
[----:B------:R-:W3:Y:S01]  /*14410*/  SHFL.BFLY PT, R5, R0, 0x1, 0x1f ;  /* 0x0c201f0000057f89 */ /* 0x000ee200000e0000 */
[----:B-1----:R-:W-:-:S02]  /*14420*/  FADD.FTZ R4, R2, R199 ;  /* 0x000000c702047221 */ /* 0x002fc40000010000 */
[----:B---3--:R-:W-:-:S03]  /*14430*/  FADD.FTZ R0, R0, R5 ;  /* 0x0000000500007221 */ /* 0x008fc60000010000 */
[----:B------:R1:W3:Y:S04]  /*14440*/  SHFL.BFLY PT, R3, R4, 0x1, 0x1f ;  /* 0x0c201f0004037f89 */ /* 0x0002e800000e0000 */
.L_x_1918:
[----:B------:R-:W-:Y:S01]  /*14450*/  FSETP.NE.FTZ.AND P1, PT, R0, RZ, PT ;  /* 0x000000ff0000720b */ /* 0x000fe20003f35000 */
[----:B---3--:R-:W-:Y:S01]  /*14460*/  FADD.FTZ R3, R3, R4 ;  /* 0x0000000403037221 */ /* 0x008fe20000010000 */
[----:B------:R-:W-:Y:S02]  /*14470*/  MOV R2, RZ ;  /* 0x000000ff00027202 */ /* 0x000fe40000000f00 */
[----:B------:R-:W-:Y:S02]  /*14480*/  MOV R22, 0xff800000 ;  /* 0xff80000000167802 */ /* 0x000fe40000000f00 */
[----:B------:R-:W-:Y:S02]  /*14490*/  FSETP.NE.FTZ.AND P0, PT, R3, RZ, PT ;  /* 0x000000ff0300720b */ /* 0x000fe40003f15000 */
[----:B-1----:R-:W-:Y:S02]  /*144a0*/  MOV R4, 0x1 ;  /* 0x0000000100047802 */ /* 0x002fe40000000f00 */
[----:B------:R-:W-:-:S03]  /*144b0*/  MOV R17, 0xff800000 ;  /* 0xff80000000117802 */ /* 0x000fc60000000f00 */
[----:B------:R-:W1:Y:S08]  /*144c0*/  @P1 MUFU.LG2 R5, R0 ;  /* 0x0000000000051308 */ /* 0x000e700000000c00 */
[----:B------:R3:W4:Y:S01]  /*144d0*/  @P1 MUFU.RCP R2, R0 ;  /* 0x0000000000021308 */ /* 0x0007220000001000 */
[----:B-1----:R-:W-:Y:S01]  /*144e0*/  @P1 FMUL.FTZ R5, R5, 0.69314718246459960938 ;  /* 0x3f31721805051820 */ /* 0x002fe20000410000 */
[----:B---3--:R-:W-:Y:S01]  /*144f0*/  @P1 MOV R0, 0x3f317218 ;  /* 0x3f31721800001802 */ /* 0x008fe20000000f00 */
[----:B----4-:R-:W-:-:S02]  /*14500*/  FMUL.FTZ R38, R2, R124 ;  /* 0x0000007c02267220 */ /* 0x010fc40000410000 */
[----:B------:R-:W-:Y:S02]  /*14510*/  FMUL.FTZ R39, R2, R125 ;  /* 0x0000007d02277220 */ /* 0x000fe40000410000 */
[----:B------:R-:W-:Y:S02]  /*14520*/  @P1 FMUL.FTZ R0, R0, c[0x0][0x2d0] ;  /* 0x0000b40000001a20 */ /* 0x000fe40000410000 */
[----:B------:R-:W-:Y:S02]  /*14530*/  FMUL.FTZ R124, R2, R72 ;  /* 0x00000048027c7220 */ /* 0x000fe40000410000 */
[----:B------:R-:W-:Y:S01]  /*14540*/  @P1 FFMA.FTZ R22, R0, R9, R5 ;  /* 0x0000000900161223 */ /* 0x000fe20000010005 */
[----:B------:R-:W-:Y:S01]  /*14550*/  MOV R0, RZ ;  /* 0x000000ff00007202 */ /* 0x000fe20000000f00 */
[C---:B------:R-:W-:Y:S02]  /*14560*/  FMUL.FTZ R125, R2.reuse, R73 ;  /* 0x00000049027d7220 */ /* 0x040fe40000410000 */
[----:B------:R-:W-:-:S02]  /*14570*/  FMUL.FTZ R72, R2, R76 ;  /* 0x0000004c02487220 */ /* 0x000fc40000410000 */
[C---:B------:R-:W-:Y:S01]  /*14580*/  FMUL.FTZ R73, R2.reuse, R77 ;  /* 0x0000004d02497220 */ /* 0x040fe20000410000 */
[----:B------:R-:W1:Y:S01]  /*14590*/  @P0 MUFU.RCP R0, R3 ;  /* 0x0000000300000308 */ /* 0x000e620000001000 */
        /* <DEDUP_REMOVED lines=42> */
[----:B------:R3:W4:Y:S01]  /*14840*/  @P0 MUFU.LG2 R2, R3 ;  /* 0x0000000300020308 */ /* 0x0007220000000c00 */
[C---:B-1----:R-:W-:Y:S02]  /*14850*/  FMUL.FTZ R100, R0.reuse, R114 ;  /* 0x0000007200647220 */ /* 0x042fe40000410000 */
[C---:B------:R-:W-:Y:S02]  /*14860*/  FMUL.FTZ R101, R0.reuse, R115 ;  /* 0x0000007300657220 */ /* 0x040fe40000410000 */
[C---:B------:R-:W-:Y:S02]  /*14870*/  FMUL.FTZ R136, R0.reuse, R42 ;  /* 0x0000002a00887220 */ /* 0x040fe40000410000 */
[C---:B------:R-:W-:Y:S02]  /*14880*/  FMUL.FTZ R137, R0.reuse, R43 ;  /* 0x0000002b00897220 */ /* 0x040fe40000410000 */
[----:B------:R-:W-:-:S02]  /*14890*/  FMUL.FTZ R114, R0, R46 ;  /* 0x0000002e00727220 */ /* 0x000fc40000410000 */
[C---:B------:R-:W-:Y:S02]  /*148a0*/  FMUL.FTZ R115, R0.reuse, R47 ;  /* 0x0000002f00737220 */ /* 0x040fe40000410000 */
[C---:B------:R-:W-:Y:S02]  /*148b0*/  FMUL.FTZ R88, R0.reuse, R138 ;  /* 0x0000008a00587220 */ /* 0x040fe40000410000 */
[----:B------:R-:W-:Y:S01]  /*148c0*/  FMUL.FTZ R89, R0, R139 ;  /* 0x0000008b00597220 */ /* 0x000fe20000410000 */
[----:B---3--:R-:W-:Y:S01]  /*148d0*/  @P0 MOV R3, 0x3f317218 ;  /* 0x3f31721800030802 */ /* 0x008fe20000000f00 */
[----:B----4-:R-:W-:Y:S02]  /*148e0*/  @P0 FMUL.FTZ R2, R2, 0.69314718246459960938 ;  /* 0x3f31721802020820 */ /* 0x010fe40000410000 */
        /* <DEDUP_REMOVED lines=40> */
[----:B------:R-:W-:Y:S01]  /*14b70*/  FMUL.FTZ R55, R0, R103 ;  /* 0x0000006700377220 */ /* 0x000fe20000410000 */
[----:B------:R-:W-:Y:S01]  /*14b80*/  PRMT R0, R4, 0x7610, R0 ;  /* 0x0000761004007816 */ /* 0x000fe20000000000 */
[----:B------:R-:W-:Y:S02]  /*14b90*/  @P0 FFMA.FTZ R17, R3, R8, R2 ;  /* 0x0000000803110223 */ /* 0x000fe40000010002 */
.L_x_1752:
        /* <DEDUP_REMOVED lines=16> */
.L_x_1835:
[----:B------:R-:W-:Y:S05]  /*14ca0*/  BSYNC B0 ;  /* 0x0000000000007941 */ /* 0x000fea0003800000 */
.L_x_1834:
[----:B------:R-:W-:Y:S01]  /*14cb0*/  PRMT R0, R0, 0x9910, RZ ;  /* 0x0000991000007816 */ /* 0x000fe200000000ff */
[----:B------:R-:W-:Y:S01]  /*14cc0*/  BSSY B1, `(.L_x_1836) ;  /* 0x0000390000017945 */ /* 0x000fe20003800000 */
[----:B------:R-:W-:Y:S02]  /*14cd0*/  IMAD.MOV.U32 R35, RZ, RZ, R236 ;  /* 0x000000ffff237224 */ /* 0x000fe400078e00ec */
[----:B------:R-:W-:-:S13]  /*14ce0*/  ISETP.NE.AND P0, PT, R0, RZ, PT ;  /* 0x000000ff0000720c */ /* 0x000fda0003f05270 */
[----:B------:R-:W-:Y:S05]  /*14cf0*/  @!P0 BRA `(.L_x_1837) ;  /* 0x00002d1000008947 */ /* 0x000fea0003800000 */
[----:B------:R-:W-:Y:S01]  /*14d00*/  SHF.R.S32.HI R2, RZ, 0x1f, R187 ;  /* 0x0000001fff027819 */ /* 0x000fe200000114bb */
[----:B------:R-:W-:Y:S01]  /*14d10*/  WARPSYNC 0xffffffff ;  /* 0xffffffff00007948 */ /* 0x000fe20003800000 */
[----:B------:R-:W-:Y:S01]  /*14d20*/  BAR.SYNC.DEFER_BLOCKING 0x1, 0x100 ;  /* 0x0044000000007b1d */ /* 0x000fe20000010000 */
[----:B------:R-:W-:Y:S01]  /*14d30*/  LOP3.LUT R0, R147, R209, RZ, 0xfc, !PT ;  /* 0x000000d193007212 */ /* 0x000fe200078efcff */
[----:B------:R-:W-:Y:S01]  /*14d40*/  IMAD.MOV.U32 R6, RZ, RZ, 0x20 ;  /* 0x00000020ff067424 */ /* 0x000fe200078e00ff */
[----:B------:R-:W-:Y:S01]  /*14d50*/  LEA.HI R2, R2, R187, RZ, 0x5 ;  /* 0x000000bb02027211 */ /* 0x000fe200078f28ff */
[----:B------:R-:W-:Y:S01]  /*14d60*/  IMAD.MOV.U32 R9, RZ, RZ, 0x40 ;  /* 0x00000040ff097424 */ /* 0x000fe200078e00ff */
[----:B------:R-:W-:Y:S01]  /*14d70*/  F2FP.BF16.PACK_AB R5, R89, R88 ;  /* 0x000000585905723e */ /* 0x000fe200000010ff */
[----:B------:R-:W-:Y:S01]  /*14d80*/  IMAD.MOV.U32 R16, RZ, RZ, c[0x0][0x388] ;  /* 0x0000e200ff107624 */ /* 0x000fe200078e00ff */
[----:B------:R-:W-:Y:S02]  /*14d90*/  SHF.R.S32.HI R2, RZ, 0x5, R2 ;  /* 0x00000005ff027819 */ /* 0x000fe40000011402 */
[----:B------:R-:W-:-:S02]  /*14da0*/  F2FP.BF16.PACK_AB R7, R39, R38 ;  /* 0x000000262707723e */ /* 0x000fc400000010ff */
[----:B------:R-:W-:Y:S01]  /*14db0*/  F2FP.BF16.PACK_AB R8, R117, R116 ;  /* 0x000000747508723e */ /* 0x000fe200000010ff */
[----:B------:R-:W-:Y:S01]  /*14dc0*/  IMAD.SHL.U32 R2, R2, 0x400, RZ ;  /* 0x0000040002027824 */ /* 0x000fe200078e00ff */
[----:B------:R-:W-:-:S03]  /*14dd0*/  F2FP.BF16.PACK_AB R12, R77, R76 ;  /* 0x0000004c4d0c723e */ /* 0x000fc600000010ff */
[----:B------:R-:W-:Y:S01]  /*14de0*/  IMAD R3, R240, 0x2, R2 ;  /* 0x00000002f0037824 */ /* 0x000fe200078e0202 */
[----:B------:R-:W-:-:S03]  /*14df0*/  LOP3.LUT R2, R241, 0x1, RZ, 0xc0, !PT ;  /* 0x00000001f1027812 */ /* 0x000fc600078ec0ff */
[----:B------:R-:W-:Y:S01]  /*14e00*/  IMAD.IADD R0, R3, 0x1, R0 ;  /* 0x0000000103007824 */ /* 0x000fe200078e0200 */
[----:B------:R-:W-:Y:S02]  /*14e10*/  ISETP.NE.U32.AND P0, PT, R2, 0x1, PT ;  /* 0x000000010200780c */ /* 0x000fe40003f05070 */
[----:B------:R-:W-:Y:S01]  /*14e20*/  F2FP.BF16.PACK_AB R3, R27, R26 ;  /* 0x0000001a1b03723e */ /* 0x000fe200000010ff */
[----:B------:R-:W-:Y:S01]  /*14e30*/  IMAD.SHL.U32 R0, R0, 0x2, RZ ;  /* 0x0000000200007824 */ /* 0x000fe200078e00ff */
[----:B------:R-:W-:Y:S02]  /*14e40*/  R2P PR, R241, 0x6 ;  /* 0x00000006f1007804 */ /* 0x000fe40000000000 */
[----:B------:R-:W-:Y:S02]  /*14e50*/  ISETP.NE.U32.AND P3, PT, RZ, c[0x0][0x500], PT ;  /* 0x00014000ff007a0c */ /* 0x000fe40003f65070 */
[C---:B------:R-:W-:Y:S01]  /*14e60*/  IADD3 R4, R0.reuse, 0x80, RZ ;  /* 0x0000008000047810 */ /* 0x040fe20007ffe0ff */
[----:B------:R1:W-:Y:S01]  /*14e70*/  STS [R0+0x80], R3 ;  /* 0x0000800300007388 */ /* 0x0003e20000000800 */
[----:B------:R-:W-:-:S02]  /*14e80*/  IADD3 R2, R0, 0x70, RZ ;  /* 0x0000007000027810 */ /* 0x000fc40007ffe0ff */
[----:B------:R-:W-:Y:S02]  /*14e90*/  SEL R6, R6, 0xffffffe0, !P1 ;  /* 0xffffffe006067807 */ /* 0x000fe40004800000 */
[----:B------:R-:W-:Y:S02]  /*14ea0*/  @P0 IADD3 R2, R4, 0x10, RZ ;  /* 0x0000001004020810 */ /* 0x000fe40007ffe0ff */
[----:B------:R-:W-:Y:S02]  /*14eb0*/  F2FP.BF16.PACK_AB R4, R97, R96 ;  /* 0x000000606104723e */ /* 0x000fe400000010ff */
[----:B------:R-:W-:Y:S02]  /*14ec0*/  SEL R9, R9, 0xffffffc0, !P2 ;  /* 0xffffffc009097807 */ /* 0x000fe40005000000 */
[----:B------:R-:W-:Y:S01]  /*14ed0*/  ISETP.NE.U32.AND P0, PT, RZ, c[0x0][0x508], PT ;  /* 0x00014200ff007a0c */ /* 0x000fe20003f05070 */
[----:B------:R3:W-:Y:S01]  /*14ee0*/  STS [R0+0x480], R4 ;  /* 0x0004800400007388 */ /* 0x0007e20000000800 */
[----:B------:R-:W-:Y:S01]  /*14ef0*/  ISETP.NE.AND.EX P3, PT, RZ, c[0x0][0x504], PT, P3 ;  /* 0x00014100ff007a0c */ /* 0x000fe20003f65330 */
[----:B------:R-:W-:Y:S01]  /*14f00*/  IMAD.IADD R13, R9, 0x1, R2 ;  /* 0x00000001090d7824 */ /* 0x000fe200078e0202 */
[----:B------:R-:W-:Y:S01]  /*14f10*/  ISETP.NE.AND.EX P2, PT, RZ, c[0x0][0x50c], PT, P0 ;  /* 0x00014300ff007a0c */ /* 0x000fe20003f45300 */
[----:B------:R4:W-:Y:S01]  /*14f20*/  STS [R2+0x400], R5 ;  /* 0x0004000502007388 */ /* 0x0009e20000000800 */
[----:B-1----:R-:W-:-:S05]  /*14f30*/  F2FP.BF16.PACK_AB R3, R29, R28 ;  /* 0x0000001c1d03723e */ /* 0x002fca00000010ff */
[----:B------:R1:W-:Y:S01]  /*14f40*/  STS [R2], R3 ;  /* 0x0000000302007388 */ /* 0x0003e20000000800 */
[----:B---3--:R-:W-:Y:S02]  /*14f50*/  F2FP.BF16.PACK_AB R4, R31, R30 ;  /* 0x0000001e1f04723e */ /* 0x008fe400000010ff */
[----:B----4-:R-:W-:Y:S01]  /*14f60*/  F2FP.BF16.PACK_AB R5, R37, R36 ;  /* 0x000000242505723e */ /* 0x010fe200000010ff */
[----:B-1----:R-:W-:-:S05]  /*14f70*/  IMAD.IADD R3, R0, 0x1, R6 ;  /* 0x0000000100037824 */ /* 0x002fca00078e0206 */
[----:B------:R1:W-:Y:S02]  /*14f80*/  STS [R3+0x80], R4 ;  /* 0x0000800403007388 */ /* 0x0003e40000000800 */
[----:B-1----:R-:W-:Y:S01]  /*14f90*/  IMAD.IADD R4, R6, 0x1, R2 ;  /* 0x0000000106047824 */ /* 0x002fe200078e0202 */
[----:B------:R-:W-:-:S05]  /*14fa0*/  F2FP.BF16.PACK_AB R6, R135, R134 ;  /* 0x000000868706723e */ /* 0x000fca00000010ff */
[----:B------:R1:W-:Y:S04]  /*14fb0*/  STS [R3+0x480], R6 ;  /* 0x0004800603007388 */ /* 0x0003e80000000800 */
[----:B------:R3:W-:Y:S01]  /*14fc0*/  STS [R4], R5 ;  /* 0x0000000504007388 */ /* 0x0007e20000000800 */
[----:B-1----:R-:W-:Y:S01]  /*14fd0*/  IMAD.IADD R6, R0, 0x1, R9 ;  /* 0x0000000100067824 */ /* 0x002fe200078e0209 */
[----:B---3--:R-:W-:-:S05]  /*14fe0*/  F2FP.BF16.PACK_AB R5, R131, R130 ;  /* 0x000000828305723e */ /* 0x008fca00000010ff */
[----:B------:R1:W-:Y:S04]  /*14ff0*/  STS [R4+0x400], R5 ;  /* 0x0004000504007388 */ /* 0x0003e80000000800 */
[----:B------:R3:W-:Y:S01]  /*15000*/  STS [R6+0x80], R7 ;  /* 0x0000800706007388 */ /* 0x0007e20000000800 */
[----:B-1----:R-:W-:Y:S02]  /*15010*/  F2FP.BF16.PACK_AB R5, R93, R92 ;  /* 0x0000005c5d05723e */ /* 0x002fe400000010ff */
[----:B---3--:R-:W-:-:S03]  /*15020*/  F2FP.BF16.PACK_AB R7, R121, R120 ;  /* 0x000000787907723e */ /* 0x008fc600000010ff */
[----:B------:R1:W-:Y:S04]  /*15030*/  STS [R6+0x480], R5 ;  /* 0x0004800506007388 */ /* 0x0003e80000000800 */
[----:B------:R3:W-:Y:S01]  /*15040*/  STS [R13], R7 ;  /* 0x000000070d007388 */ /* 0x0007e20000000800 */
[----:B-1----:R-:W-:Y:S02]  /*15050*/  F2FP.BF16.PACK_AB R5, R123, R122 ;  /* 0x0000007a7b05723e */ /* 0x002fe400000010ff */
[----:B---3--:R-:W-:-:S03]  /*15060*/  F2FP.BF16.PACK_AB R7, R119, R118 ;  /* 0x000000767707723e */ /* 0x008fc600000010ff */
[----:B------:R1:W-:Y:S02]  /*15070*/  STS [R13+0x400], R5 ;  /* 0x000400050d007388 */ /* 0x0003e40000000800 */
[----:B-1----:R-:W-:-:S05]  /*15080*/  IMAD.IADD R5, R9, 0x1, R3 ;  /* 0x0000000109057824 */ /* 0x002fca00078e0203 */
[----:B------:R1:W-:Y:S04]  /*15090*/  STS [R5+0x80], R8 ;  /* 0x0000800805007388 */ /* 0x0003e80000000800 */
[----:B------:R3:W-:Y:S01]  /*150a0*/  STS [R5+0x480], R7 ;  /* 0x0004800705007388 */ /* 0x0007e20000000800 */
[----:B-1----:R-:W-:Y:S01]  /*150b0*/  F2FP.BF16.PACK_AB R8, R101, R100 ;  /* 0x000000646508723e */ /* 0x002fe200000010ff */
[----:B---3--:R-:W-:Y:S01]  /*150c0*/  IMAD.IADD R7, R4, 0x1, R9 ;  /* 0x0000000104077824 */ /* 0x008fe200078e0209 */
[----:B------:R-:W-:-:S04]  /*150d0*/  F2FP.BF16.PACK_AB R9, R113, R112 ;  /* 0x000000707109723e */ /* 0x000fc800000010ff */
[----:B------:R1:W-:Y:S04]  /*150e0*/  STS [R7+0x400], R8 ;  /* 0x0004000807007388 */ /* 0x0003e80000000800 */
[----:B------:R3:W-:Y:S01]  /*150f0*/  STS [R7], R9 ;  /* 0x0000000907007388 */ /* 0x0007e20000000800 */
[----:B-1----:R-:W-:Y:S02]  /*15100*/  F2FP.BF16.PACK_AB R8, R137, R136 ;  /* 0x000000888908723e */ /* 0x002fe400000010ff */
[----:B---3--:R-:W-:-:S03]  /*15110*/  F2FP.BF16.PACK_AB R9, R41, R40 ;  /* 0x000000282909723e */ /* 0x008fc600000010ff */
[----:B------:R1:W-:Y:S04]  /*15120*/  STS [R0+0x4480], R8 ;  /* 0x0044800800007388 */ /* 0x0003e80000000800 */
[----:B------:R3:W-:Y:S01]  /*15130*/  STS [R0+0x4080], R9 ;  /* 0x0040800900007388 */ /* 0x0007e20000000800 */
        /* <DEDUP_REMOVED lines=35> */
[----:B------:R3:W-:Y:S04]  /*15370*/  STS [R2+0x8400], R0 ;  /* 0x0084000002007388 */ /* 0x0007e80000000800 */
[----:B------:R-:W-:Y:S01]  /*15380*/  STS [R3+0x8080], R12 ;  /* 0x0080800c03007388 */ /* 0x000fe20000000800 */
[----:B-1----:R-:W-:Y:S02]  /*15390*/  F2FP.BF16.PACK_AB R8, R67, R66 ;  /* 0x000000424308723e */ /* 0x002fe400000010ff */
[----:B---3--:R-:W-:-:S03]  /*153a0*/  F2FP.BF16.PACK_AB R2, R81, R80 ;  /* 0x000000505102723e */ /* 0x008fc600000010ff */
[----:B------:R1:W-:Y:S01]  /*153b0*/  STS [R3+0x8480], R8 ;  /* 0x0084800803007388 */ /* 0x0003e20000000800 */
[----:B------:R-:W-:-:S03]  /*153c0*/  F2FP.BF16.PACK_AB R0, R83, R82 ;  /* 0x000000525300723e */ /* 0x000fc600000010ff */
[----:B------:R3:W-:Y:S04]  /*153d0*/  STS [R4+0x8000], R2 ;  /* 0x0080000204007388 */ /* 0x0007e80000000800 */
[----:B------:R4:W-:Y:S01]  /*153e0*/  STS [R4+0x8400], R0 ;  /* 0x0084000004007388 */ /* 0x0009e20000000800 */
[----:B-1----:R-:W-:Y:S02]  /*153f0*/  @P2 IADD3 R8, P0, R243, c[0x0][0x508], RZ ;  /* 0x00014200f3082a10 */ /* 0x002fe40007f1e0ff */
[----:B---3--:R-:W-:Y:S02]  /*15400*/  F2FP.BF16.PACK_AB R2, R133, R132 ;  /* 0x000000848502723e */ /* 0x008fe400000010ff */
[----:B------:R-:W-:Y:S02]  /*15410*/  @P2 IADD3.X R9, R244, c[0x0][0x50c], RZ, P0, !PT ;  /* 0x00014300f4092a10 */ /* 0x000fe400007fe4ff */
[----:B----4-:R-:W-:Y:S01]  /*15420*/  F2FP.BF16.PACK_AB R0, R79, R78 ;  /* 0x0000004e4f00723e */ /* 0x010fe200000010ff */
[----:B------:R1:W-:Y:S01]  /*15430*/  STS [R6+0x8080], R2 ;  /* 0x0080800206007388 */ /* 0x0003e20000000800 */
[----:B------:R-:W-:-:S03]  /*15440*/  IADD3 R4, P1, R243, c[0x0][0x500], RZ ;  /* 0x00014000f3047a10 */ /* 0x000fc60007f3e0ff */
        /* <DEDUP_REMOVED lines=11> */
[----:B------:R1:W-:Y:S01]  /*15500*/  STS [R7+0x8400], R2 ;  /* 0x0084000207007388 */ /* 0x0003e20000000800 */
[----:B------:R-:W-:-:S03]  /*15510*/  IADD3.X R5, R244, c[0x0][0x504], RZ, P1, !PT ;  /* 0x00014100f4057a10 */ /* 0x000fc60000ffe4ff */
[----:B------:R3:W-:Y:S04]  /*15520*/  STS [R7+0x8000], R0 ;  /* 0x0080000007007388 */ /* 0x0007e80000000800 */
[----:B------:R-:W-:Y:S01]  /*15530*/  BAR.SYNC.DEFER_BLOCKING 0x1, 0x100 ;  /* 0x0044000000007b1d */ /* 0x000fe20000010000 */
[----:B-1----:R-:W-:-:S05]  /*15540*/  IMAD.MOV.U32 R2, RZ, RZ, RZ ;  /* 0x000000ffff027224 */ /* 0x002fca00078e00ff */
[----:B------:R1:W5:Y:S04]  /*15550*/  @P2 LDG.E R16, [R8.64] ;  /* 0x0000000808102981 */ /* 0x000368000c1e1900 */
[----:B------:R1:W5:Y:S01]  /*15560*/  @P3 LDG.E R2, [R4.64] ;  /* 0x0000000804023981 */ /* 0x000362000c1e1900 */
[----:B------:R-:W-:-:S04]  /*15570*/  ISETP.NE.AND P0, PT, R249, RZ, PT ;  /* 0x000000fff900720c */ /* 0x000fc80003f05270 */
[----:B---3--:R-:W-:Y:S01]  /*15580*/  SEL R0, R249, c[0x0][0x3d4], P0 ;  /* 0x0000f500f9007a07 */ /* 0x008fe20000000000 */
[----:B------:R-:W-:Y:S05]  /*15590*/  @P2 BRA `(.L_x_1838) ;  /* 0x0000004000002947 */ /* 0x000fea0003800000 */
[----:B------:R-:W-:Y:S05]  /*155a0*/  @!P3 BRA `(.L_x_1838) ;  /* 0x000000300000b947 */ /* 0x000fea0003800000 */
[----:B-----5:R3:W4:Y:S04]  /*155b0*/  LDG.E R16, [R4.64] ;  /* 0x0000000804107981 */ /* 0x020728000c1e1900 */
[----:B-1-3--:R-:W4:Y:S02]  /*155c0*/  LDG.E R4, [R4.64+0x4] ;  /* 0x0000040804047981 */ /* 0x00af24000c1e1900 */
[----:B----4-:R-:W-:Y:S02]  /*155d0*/  IADD3 R16, -R16, R4, RZ ;  /* 0x0000000410107210 */ /* 0x010fe40007ffe1ff */
.L_x_1838:
[----:B------:R-:W-:Y:S01]  /*155e0*/  IMAD.MOV.U32 R12, RZ, RZ, 0x368 ;  /* 0x00000368ff0c7424 */ /* 0x000fe200078e00ff */
[----:B------:R-:W-:Y:S01]  /*155f0*/  ISETP.GT.AND P2, PT, R0, 0x1, PT ;  /* 0x000000010000780c */ /* 0x000fe20003f44270 */
[----:B------:R-:W3:Y:S01]  /*15600*/  LDL R23, [R1+0x4c] ;  /* 0x00004c0001177983 */ /* 0x000ee20000100800 */
[----:B------:R-:W-:-:S02]  /*15610*/  ISETP.NE.U32.AND P0, PT, RZ, c[0x0][0x500], PT ;  /* 0x00014000ff007a0c */ /* 0x000fc40003f05070 */
[----:B------:R-:W-:Y:S02]  /*15620*/  SEL R12, R12, 0x328, P2 ;  /* 0x000003280c0c7807 */ /* 0x000fe40001000000 */
[----:B------:R-:W-:Y:S02]  /*15630*/  ISETP.NE.AND.EX P0, PT, RZ, c[0x0][0x504], PT, P0 ;  /* 0x00014100ff007a0c */ /* 0x000fe40003f05300 */
[----:B------:R-:W4:Y:S01]  /*15640*/  LDC.64 R6, c[0x0][R12+0x170] ;  /* 0x00005c000c067b82 */ /* 0x000f220000000a00 */
[----:B-1----:R-:W-:Y:S02]  /*15650*/  LOP3.LUT R5, R238, 0xffff, RZ, 0xc0, !PT ;  /* 0x0000ffffee057812 */ /* 0x002fe400078ec0ff */
[----:B------:R-:W-:Y:S02]  /*15660*/  SEL R0, R245, RZ, !P0 ;  /* 0x000000fff5007207 */ /* 0x000fe40004000000 */
[----:B------:R-:W-:-:S03]  /*15670*/  SEL R4, R248, RZ, !P0 ;  /* 0x000000fff8047207 */ /* 0x000fc60004000000 */
[----:B------:R-:W1:Y:S08]  /*15680*/  LDC.64 R8, c[0x0][R12+0x168] ;  /* 0x00005a000c087b82 */ /* 0x000e700000000a00 */
[----:B------:R-:W2:Y:S08]  /*15690*/  LDC.64 R20, c[0x0][R12+0x178] ;  /* 0x00005e000c147b82 */ /* 0x000eb00000000a00 */
[----:B------:R1:W2:Y:S01]  /*156a0*/  LDC.64 R18, c[0x0][R12+0x160] ;  /* 0x000058000c127b82 */ /* 0x0002a20000000a00 */
[----:B----4-:R-:W-:-:S04]  /*156b0*/  IMAD R3, R7, R0, RZ ;  /* 0x0000000007037224 */ /* 0x010fc800078e02ff */
[C---:B------:R-:W-:Y:S02]  /*156c0*/  IMAD R4, R6.reuse, R4, R3 ;  /* 0x0000000406047224 */ /* 0x040fe400078e0203 */
[----:B------:R-:W-:-:S04]  /*156d0*/  IMAD.WIDE.U32 R6, R6, R0, RZ ;  /* 0x0000000006067225 */ /* 0x000fc800078e00ff */
[-C--:B-1----:R-:W-:Y:S02]  /*156e0*/  IMAD R3, R9, R5.reuse, RZ ;  /* 0x0000000509037224 */ /* 0x082fe400078e02ff */
[----:B------:R-:W-:-:S04]  /*156f0*/  IMAD.WIDE.U32 R8, R8, R5, RZ ;  /* 0x0000000508087225 */ /* 0x000fc800078e00ff */
[----:B------:R-:W-:Y:S01]  /*15700*/  IMAD.IADD R13, R9, 0x1, R3 ;  /* 0x00000001090d7824 */ /* 0x000fe200078e0203 */
[----:B-----5:R-:W-:Y:S01]  /*15710*/  IADD3 R14, P4, P3, R6, R8, R2 ;  /* 0x00000008060e7210 */ /* 0x020fe20007b9e002 */
[----:B------:R-:W-:Y:S01]  /*15720*/  IMAD.IADD R15, R7, 0x1, R4 ;  /* 0x00000001070f7824 */ /* 0x000fe200078e0204 */
[----:B------:R-:W-:Y:S01]  /*15730*/  SEL R6, R250, RZ, P2 ;  /* 0x000000fffa067207 */ /* 0x000fe20001000000 */
[----:B------:R-:W-:-:S04]  /*15740*/  IMAD.MOV.U32 R3, RZ, RZ, c[0x0][0x4e8] ;  /* 0x00013a00ff037624 */ /* 0x000fc800078e00ff */
[-C--:B--2---:R-:W-:Y:S01]  /*15750*/  IMAD R9, R21, R6.reuse, RZ ;  /* 0x0000000615097224 */ /* 0x084fe200078e02ff */
[----:B------:R-:W-:Y:S01]  /*15760*/  ISETP.NE.AND P5, PT, R3, 0x1, PT ;  /* 0x000000010300780c */ /* 0x000fe20003fa5270 */
[----:B------:R-:W-:Y:S02]  /*15770*/  IMAD.WIDE.U32 R6, R20, R6, RZ ;  /* 0x0000000614067225 */ /* 0x000fe400078e00ff */
[----:B------:R-:W2:Y:S02]  /*15780*/  LDL R20, [R1+0x48] ;  /* 0x0000480001147983 */ /* 0x000ea40000100800 */
[----:B------:R-:W-:Y:S02]  /*15790*/  IMAD.IADD R12, R7, 0x1, R9 ;  /* 0x00000001070c7824 */ /* 0x000fe400078e0209 */
[----:B---3--:R-:W-:-:S06]  /*157a0*/  IMAD R3, R237, 0x80, R23 ;  /* 0x00000080ed037824 */ /* 0x008fcc00078e0217 */
[----:B------:R-:W-:-:S04]  /*157b0*/  @P5 IMAD.HI.U32 R8, R3, c[0x0][0x4ec], RZ ;  /* 0x00013b0003085a27 */ /* 0x000fc800078e00ff */
[----:B------:R-:W-:Y:S01]  /*157c0*/  IMAD.MOV.U32 R4, RZ, RZ, R3 ;  /* 0x000000ffff047224 */ /* 0x000fe200078e0003 */
[----:B------:R-:W-:Y:S02]  /*157d0*/  @P5 SHF.R.U32.HI R4, RZ, c[0x0][0x4f0], R8 ;  /* 0x00013c00ff045a19 */ /* 0x000fe40000011608 */
[----:B------:R-:W-:Y:S02]  /*157e0*/  SHF.R.S32.HI R8, RZ, 0x1f, R2 ;  /* 0x0000001fff087819 */ /* 0x000fe40000011402 */
[----:B------:R-:W-:Y:S02]  /*157f0*/  IADD3 R6, P1, P0, R4, R14, R6 ;  /* 0x0000000e04067210 */ /* 0x000fe4000783e006 */
[--C-:B------:R-:W-:Y:S01]  /*15800*/  SHF.R.S32.HI R9, RZ, 0x1f, R4.reuse ;  /* 0x0000001fff097819 */ /* 0x100fe20000011404 */
[----:B------:R-:W-:Y:S01]  /*15810*/  IMAD.MOV R4, RZ, RZ, -R4 ;  /* 0x000000ffff047224 */ /* 0x000fe200078e0a04 */
[----:B------:R-:W-:-:S03]  /*15820*/  IADD3.X R7, R15, R13, R8, P4, P3 ;  /* 0x0000000d0f077210 */ /* 0x000fc600027e6408 */
[----:B------:R-:W-:Y:S01]  /*15830*/  IMAD R4, R4, c[0x0][0x4e8], R3 ;  /* 0x00013a0004047a24 */ /* 0x000fe200078e0203 */
[----:B------:R-:W-:-:S03]  /*15840*/  IADD3.X R7, R9, R7, R12, P1, P0 ;  /* 0x0000000709077210 */ /* 0x000fc60000fe040c */
[----:B------:R-:W-:Y:S01]  /*15850*/  IMAD R9, R19, R4, RZ ;  /* 0x0000000413097224 */ /* 0x000fe200078e02ff */
[----:B------:R-:W-:-:S05]  /*15860*/  SHF.R.S32.HI R12, RZ, 0x1f, R4 ;  /* 0x0000001fff0c7819 */ /* 0x000fca0000011404 */
[C---:B------:R-:W-:Y:S02]  /*15870*/  IMAD R9, R18.reuse, R12, R9 ;  /* 0x0000000c12097224 */ /* 0x040fe400078e0209 */
[----:B------:R-:W-:Y:S02]  /*15880*/  IMAD.MOV.U32 R12, RZ, RZ, c[0x0][0x4a8] ;  /* 0x00012a00ff0c7624 */ /* 0x000fe400078e00ff */
[----:B------:R-:W-:Y:S01]  /*15890*/  IMAD.WIDE.U32 R6, R18, R4, R6 ;  /* 0x0000000412067225 */ /* 0x000fe200078e0006 */
[----:B------:R-:W-:Y:S02]  /*158a0*/  SHF.R.S32.HI R23, RZ, 0x1f, R187 ;  /* 0x0000001fff177819 */ /* 0x000fe400000114bb */
[----:B------:R-:W-:Y:S01]  /*158b0*/  SEL R12, R12, c[0x0][0x450], P2 ;  /* 0x000114000c0c7a07 */ /* 0x000fe20001000000 */
[----:B------:R-:W-:Y:S02]  /*158c0*/  IMAD.MOV.U32 R13, RZ, RZ, c[0x0][0x4ac] ;  /* 0x00012b00ff0d7624 */ /* 0x000fe400078e00ff */
[----:B------:R-:W-:Y:S01]  /*158d0*/  IMAD.IADD R4, R7, 0x1, R9 ;  /* 0x0000000107047824 */ /* 0x000fe200078e0209 */
[----:B------:R-:W-:-:S02]  /*158e0*/  LEA R12, P0, R6, R12, 0x2 ;  /* 0x0000000c060c7211 */ /* 0x000fc400078010ff */
[----:B------:R-:W-:Y:S02]  /*158f0*/  SEL R13, R13, c[0x0][0x454], P2 ;  /* 0x000115000d0d7a07 */ /* 0x000fe40001000000 */
[----:B------:R-:W-:Y:S02]  /*15900*/  LEA.HI R23, R23, R187, RZ, 0x5 ;  /* 0x000000bb17177211 */ /* 0x000fe400078f28ff */
[----:B------:R-:W-:Y:S02]  /*15910*/  LEA.HI.X R6, R6, R13, R4, 0x2, P0 ;  /* 0x0000000d06067211 */ /* 0x000fe400000f1404 */
[----:B------:R-:W-:Y:S01]  /*15920*/  LOP3.LUT R23, R23, 0xffffffe0, RZ, 0xc0, !PT ;  /* 0xffffffe017177812 */ /* 0x000fe200078ec0ff */
[----:B------:R-:W-:Y:S04]  /*15930*/  SHFL.IDX PT, R14, R12, RZ, 0x1c1f ;  /* 0x001c1fff0c0e7589 */ /* 0x000fe800000e0000 */
[----:B------:R-:W1:Y:S01]  /*15940*/  SHFL.IDX PT, R15, R6, RZ, 0x1c1f ;  /* 0x001c1fff060f7589 */ /* 0x000e6200000e0000 */
[----:B------:R-:W-:-:S03]  /*15950*/  IMAD.IADD R23, R187, 0x1, -R23 ;  /* 0x00000001bb177824 */ /* 0x000fc600078e0a17 */
[----:B------:R-:W-:Y:S01]  /*15960*/  SHFL.IDX PT, R12, R12, 0x1, 0x1c1f ;  /* 0x003c1f000c0c7f89 */ /* 0x000fe200000e0000 */
[----:B------:R-:W-:-:S03]  /*15970*/  IMAD R4, R16, c[0x0][0x4e8], RZ ;  /* 0x00013a0010047a24 */ /* 0x000fc600078e02ff */
[----:B------:R2:W3:Y:S01]  /*15980*/  SHFL.IDX PT, R13, R6, 0x1, 0x1c1f ;  /* 0x003c1f00060d7f89 */ /* 0x0004e200000e0000 */
[----:B------:R-:W-:Y:S01]  /*15990*/  LOP3.LUT P0, RZ, R23, 0x3, RZ, 0xc0, !PT ;  /* 0x0000000317ff7812 */ /* 0x000fe2000780c0ff */
[----:B--2---:R-:W-:-:S05]  /*159a0*/  IMAD R6, R237, 0x80, R20 ;  /* 0x00000080ed067824 */ /* 0x004fca00078e0214 */
[C---:B------:R-:W-:Y:S02]  /*159b0*/  IADD3 R7, R6.reuse, 0x8, RZ ;  /* 0x0000000806077810 */ /* 0x040fe40007ffe0ff */
[-C--:B------:R-:W-:Y:S02]  /*159c0*/  ISETP.GE.OR P1, PT, R6, R4.reuse, P0 ;  /* 0x000000040600720c */ /* 0x080fe40000726670 */
[----:B------:R-:W-:-:S11]  /*159d0*/  ISETP.GE.OR P0, PT, R7, R4, P0 ;  /* 0x000000040700720c */ /* 0x000fd60000706670 */
[----:B-1----:R1:W-:Y:S01]  /*159e0*/  @!P1 ST.E [R14.64], R22 ;  /* 0x000000160e009985 */ /* 0x0023e2000c101908 */
[----:B------:R-:W-:-:S03]  /*159f0*/  ISETP.GE.AND P1, PT, R7, R4, PT ;  /* 0x000000040700720c */ /* 0x000fc60003f26270 */
[----:B---3--:R2:W-:Y:S01]  /*15a00*/  @!P0 ST.E [R12.64], R17 ;  /* 0x000000110c008985 */ /* 0x0085e2000c101908 */
[----:B------:R-:W-:Y:S02]  /*15a10*/  ISETP.GE.AND P0, PT, R6, R4, PT ;  /* 0x000000040600720c */ /* 0x000fe40003f06270 */
[----:B-1----:R-:W-:Y:S01]  /*15a20*/  P2R R15, PR, RZ, 0x2 ;  /* 0x00000002ff0f7803 */ /* 0x002fe20000000000 */
[----:B------:R-:W-:Y:S05]  /*15a30*/  @P2 BRA `(.L_x_1839) ;  /* 0x000007c000002947 */ /* 0x000fea0003800000 */
[----:B------:R-:W-:Y:S01]  /*15a40*/  IMAD R8, R8, c[0x0][0x3a0], RZ ;  /* 0x0000e80008087a24 */ /* 0x000fe200078e02ff */
[----:B------:R-:W-:Y:S01]  /*15a50*/  SHF.R.S32.HI R9, RZ, 0x1f, R0 ;  /* 0x0000001fff097819 */ /* 0x000fe20000011400 */
[C---:B------:R-:W-:Y:S01]  /*15a60*/  IMAD.WIDE.U32 R6, R2.reuse, c[0x0][0x3a0], RZ ;  /* 0x0000e80002067a25 */ /* 0x040fe200078e00ff */
[----:B------:R1:W3:Y:S01]  /*15a70*/  LDS.128 R24, [R107+0x80] ;  /* 0x000080006b187984 */ /* 0x0002e20000000c00 */
[C---:B--2---:R-:W-:Y:S02]  /*15a80*/  LEA R12, R237.reuse, R242, 0x7 ;  /* 0x000000f2ed0c7211 */ /* 0x044fe400078e38ff */
[----:B------:R-:W-:Y:S01]  /*15a90*/  IMAD R2, R2, c[0x0][0x3a4], R8 ;  /* 0x0000e90002027a24 */ /* 0x000fe200078e0208 */
[----:B------:R-:W-:Y:S01]  /*15aa0*/  LEA R8, R237, R217, 0x7 ;  /* 0x000000d9ed087211 */ /* 0x000fe200078e38ff */
[----:B------:R1:W2:Y:S03]  /*15ab0*/  LDS.128 R40, [R107+0x1080] ;  /* 0x001080006b287984 */ /* 0x0002a60000000c00 */
[----:B------:R-:W-:Y:S01]  /*15ac0*/  IADD3 R3, R7, R2, RZ ;  /* 0x0000000207037210 */ /* 0x000fe20007ffe0ff */
[----:B------:R1:W4:Y:S01]  /*15ad0*/  LDS.128 R52, [R107+0x2080] ;  /* 0x002080006b347984 */ /* 0x0003220000000c00 */
        /* <DEDUP_REMOVED lines=30> */
[----:B------:R-:W-:-:S04]  /*15cc0*/  LEA R14, P0, R2, c[0x0][0x380], 0x1 ;  /* 0x0000e000020e7a11 */ /* 0x000fc800078008ff */
[----:B------:R-:W-:-:S04]  /*15cd0*/  IADD3 R0, R3, R0, RZ ;  /* 0x0000000003007210 */ /* 0x000fc80007ffe0ff */
[----:B------:R-:W-:Y:S01]  /*15ce0*/  LEA.HI.X R13, R2, c[0x0][0x384], R0, 0x1, P0 ;  /* 0x0000e100020d7a11 */ /* 0x000fe200000f0c00 */
[----:B------:R-:W-:Y:S05]  /*15cf0*/  BRA.DIV ~URZ, `(.L_x_1840) ;  /* 0x00004e127f007947 */ /* 0x000fea000b800000 */
[----:B--234-:R2:W3:Y:S02]  /*15d00*/  SHFL.IDX PT, R5, R13, RZ, 0x181f ;  /* 0x00181fff0d057589 */ /* 0x01c4e400000e0000 */
.L_x_1919:
[----:B------:R-:W-:Y:S05]  /*15d10*/  BRA.DIV ~URZ, `(.L_x_1841) ;  /* 0x00004e627f007947 */ /* 0x000fea000b800000 */
[----:B------:R4:W2:Y:S02]  /*15d20*/  SHFL.IDX PT, R0, R14, RZ, 0x181f ;  /* 0x00181fff0e007589 */ /* 0x0008a400000e0000 */
.L_x_1920:
[----:B------:R-:W-:Y:S01]  /*15d30*/  ISETP.GE.AND P0, PT, R12, R4, PT ;  /* 0x000000040c00720c */ /* 0x000fe20003f06270 */
[----:B------:R-:W-:-:S12]  /*15d40*/  BSSY B0, `(.L_x_1842) ;  /* 0x000000e000007945 */ /* 0x000fd80003800000 */
[----:B------:R-:W-:Y:S05]  /*15d50*/  @P0 BRA `(.L_x_1843) ;  /* 0x000000c000000947 */ /* 0x000fea0003800000 */
[----:B------:R-:W-:Y:S02]  /*15d60*/  ISETP.GE.AND P2, PT, R204, c[0x0][0x3c8], PT ;  /* 0x0000f200cc007a0c */ /* 0x000fe40003f46270 */
[----:B------:R-:W-:Y:S02]  /*15d70*/  ISETP.GE.AND P1, PT, R203, c[0x0][0x3c8], PT ;  /* 0x0000f200cb007a0c */ /* 0x000fe40003f26270 */
[----:B------:R-:W-:-:S09]  /*15d80*/  ISETP.GE.AND P0, PT, R206, c[0x0][0x3c8], PT ;  /* 0x0000f200ce007a0c */ /* 0x000fd20003f06270 */
        /* <DEDUP_REMOVED lines=9> */
.L_x_1843:
[----:B------:R-:W-:Y:S05]  /*15e20*/  BSYNC B0 ;  /* 0x0000000000007941 */ /* 0x000fea0003800000 */
.L_x_1842:
[----:B------:R-:W-:Y:S05]  /*15e30*/  BRA.DIV ~URZ, `(.L_x_1844) ;  /* 0x00004db27f007947 */ /* 0x000fea000b800000 */
[----:B---3--:R3:W4:Y:S04]  /*15e40*/  SHFL.IDX PT, R5, R13, 0x1, 0x181f ;  /* 0x00381f000d057f89 */ /* 0x00872800000e0000 */
[----:B--2---:R3:W2:Y:S02]  /*15e50*/  SHFL.IDX PT, R0, R14, 0x1, 0x181f ;  /* 0x00381f000e007f89 */ /* 0x0046a400000e0000 */
.L_x_1921:
        /* <DEDUP_REMOVED lines=16> */
.L_x_1846:
[----:B------:R-:W-:Y:S05]  /*15f60*/  BSYNC B0 ;  /* 0x0000000000007941 */ /* 0x000fea0003800000 */
.L_x_1845:
[----:B------:R-:W-:Y:S05]  /*15f70*/  BRA.DIV ~URZ, `(.L_x_1847) ;  /* 0x00004d427f007947 */ /* 0x000fea000b800000 */
[----:B----4-:R4:W3:Y:S02]  /*15f80*/  SHFL.IDX PT, R5, R13, 0x2, 0x181f ;  /* 0x00581f000d057f89 */ /* 0x0108e400000e0000 */
.L_x_1922:
[----:B------:R-:W-:Y:S05]  /*15f90*/  BRA.DIV ~URZ, `(.L_x_1848) ;  /* 0x00004d927f007947 */ /* 0x000fea000b800000 */
[----:B--2---:R2:W4:Y:S02]  /*15fa0*/  SHFL.IDX PT, R0, R14, 0x2, 0x181f ;  /* 0x00581f000e007f89 */ /* 0x00452400000e0000 */
.L_x_1923:
        /* <DEDUP_REMOVED lines=16> */
.L_x_1850:
[----:B------:R-:W-:Y:S05]  /*160b0*/  BSYNC B0 ;  /* 0x0000000000007941 */ /* 0x000fea0003800000 */
.L_x_1849:
[----:B------:R-:W-:Y:S05]  /*160c0*/  BRA.DIV ~URZ, `(.L_x_1851) ;  /* 0x00004cd27f007947 */ /* 0x000fea000b800000 */
[----:B---3--:R3:W2:Y:S04]  /*160d0*/  SHFL.IDX PT, R6, R13, 0x3, 0x181f ;  /* 0x00781f000d067f89 */ /* 0x0086a800000e0000 */
[----:B----4-:R3:W4:Y:S02]  /*160e0*/  SHFL.IDX PT, R0, R14, 0x3, 0x181f ;  /* 0x00781f000e007f89 */ /* 0x01072400000e0000 */
.L_x_1924:
[----:B------:R-:W-:-:S04]  /*160f0*/  IADD3 R2, R12, 0x60, RZ ;  /* 0x000000600c027810 */ /* 0x000fc80007ffe0ff */
[----:B------:R-:W-:-:S13]  /*16100*/  ISETP.GE.AND P0, PT, R2, R4, PT ;  /* 0x000000040200720c */ /* 0x000fda0003f06270 */
[----:B------:R-:W-:Y:S05]  /*16110*/  @P0 BRA `(.L_x_1852) ;  /* 0x000024a000000947 */ /* 0x000fea0003800000 */
[----:B------:R-:W-:Y:S02]  /*16120*/  ISETP.GE.AND P1, PT, R204, c[0x0][0x3c8], PT ;  /* 0x0000f200cc007a0c */ /* 0x000fe40003f26270 */
[----:B------:R-:W-:-:S11]  /*16130*/  ISETP.GE.AND P0, PT, R203, c[0x0][0x3c8], PT ;  /* 0x0000f200cb007a0c */ /* 0x000fd60003f06270 */
        /* <DEDUP_REMOVED lines=12> */
.L_x_1839:
[----:B------:R-:W-:Y:S02]  /*16200*/  IMAD R8, R8, c[0x0][0x408], RZ ;  /* 0x0001020008087a24 */ /* 0x000fe400078e02ff */
[----:B------:R-:W-:-:S04]  /*16210*/  IMAD.WIDE.U32 R6, R2, c[0x0][0x408], RZ ;  /* 0x0001020002067a25 */ /* 0x000fc800078e00ff */
[----:B------:R-:W-:-:S05]  /*16220*/  IMAD R2, R2, c[0x0][0x40c], R8 ;  /* 0x0001030002027a24 */ /* 0x000fca00078e0208 */
[----:B------:R-:W-:Y:S02]  /*16230*/  IADD3 R7, R7, R2, RZ ;  /* 0x0000000207077210 */ /* 0x000fe40007ffe0ff */
[----:B------:R-:W-:-:S03]  /*16240*/  SHF.R.S32.HI R2, RZ, 0x1f, R0 ;  /* 0x0000001fff027819 */ /* 0x000fc60000011400 */
[----:B------:R-:W-:-:S04]  /*16250*/  IMAD.WIDE.U32 R6, R5, c[0x0][0x438], R6 ;  /* 0x00010e0005067a25 */ /* 0x000fc800078e0006 */
[----:B------:R-:W-:Y:S01]  /*16260*/  IMAD R2, R2, c[0x0][0x440], RZ ;  /* 0x0001100002027a24 */ /* 0x000fe200078e02ff */
[----:B------:R-:W-:Y:S01]  /*16270*/  MOV R4, R6 ;  /* 0x0000000600047202 */ /* 0x000fe20000000f00 */
[----:B------:R-:W-:Y:S02]  /*16280*/  IMAD R5, R5, c[0x0][0x43c], R7 ;  /* 0x00010f0005057a24 */ /* 0x000fe400078e0207 */
[----:B------:R-:W-:-:S04]  /*16290*/  @P5 IMAD.HI.U32 R7, R3, c[0x0][0x4ec], RZ ;  /* 0x00013b0003075a27 */ /* 0x000fc800078e00ff */
[C---:B------:R-:W-:Y:S02]  /*162a0*/  IMAD R2, R0.reuse, c[0x0][0x444], R2 ;  /* 0x0001110000027a24 */ /* 0x040fe400078e0202 */
[----:B------:R-:W-:Y:S01]  /*162b0*/  IMAD.WIDE.U32 R4, R0, c[0x0][0x440], R4 ;  /* 0x0001100000047a25 */ /* 0x000fe200078e0004 */
[----:B------:R-:W-:Y:S02]  /*162c0*/  MOV R0, R3 ;  /* 0x0000000300007202 */ /* 0x000fe40000000f00 */
[----:B------:R-:W-:Y:S02]  /*162d0*/  @P5 SHF.R.U32.HI R0, RZ, c[0x0][0x4f0], R7 ;  /* 0x00013c00ff005a19 */ /* 0x000fe40000011607 */
        /* <DEDUP_REMOVED lines=19> */
.L_x_1925:
[----:B------:R-:W-:Y:S05]  /*16410*/  BRA.DIV ~URZ, `(.L_x_1854) ;  /* 0x00004ac27f007947 */ /* 0x000fea000b800000 */
[----:B------:R4:W1:Y:S02]  /*16420*/  SHFL.IDX PT, R0, R14, RZ, 0x1c1f ;  /* 0x001c1fff0e007589 */ /* 0x00086400000e0000 */
.L_x_1926:
[----:B------:R-:W-:Y:S01]  /*16430*/  BSSY B0, `(.L_x_1855) ;  /* 0x00000a6000007945 */ /* 0x000fe20003800000 */
[----:B------:R-:W-:Y:S05]  /*16440*/  @P0 BRA `(.L_x_1856) ;  /* 0x00000a4000000947 */ /* 0x000fea0003800000 */
[C---:B------:R-:W-:Y:S02]  /*16450*/  IADD3 R9, R251.reuse, 0x8, RZ ;  /* 0x00000008fb097810 */ /* 0x040fe40007ffe0ff */
[----:B------:R-:W-:Y:S02]  /*16460*/  ISETP.GE.AND P1, PT, R251, c[0x0][0x3c8], PT ;  /* 0x0000f200fb007a0c */ /* 0x000fe40003f26270 */
[----:B------:R-:W-:Y:S02]  /*16470*/  ISETP.GE.AND P0, PT, R9, c[0x0][0x3c8], PT ;  /* 0x0000f20009007a0c */ /* 0x000fe40003f06270 */
[C---:B--2---:R-:W-:Y:S02]  /*16480*/  IADD3 R12, R251.reuse, 0x10, RZ ;  /* 0x00000010fb0c7810 */ /* 0x044fe40007ffe0ff */
[----:B------:R-:W-:-:S02]  /*16490*/  IADD3 R8, R251, 0x18, RZ ;  /* 0x00000018fb087810 */ /* 0x000fc40007ffe0ff */
[----:B------:R-:W-:Y:S02]  /*164a0*/  IADD3 R13, R251, 0x8, RZ ;  /* 0x00000008fb0d7810 */ /* 0x000fe40007ffe0ff */
[----:B------:R-:W-:Y:S02]  /*164b0*/  ISETP.GE.AND P3, PT, R12, c[0x0][0x3c8], PT ;  /* 0x0000f2000c007a0c */ /* 0x000fe40003f66270 */
[----:B------:R-:W-:Y:S01]  /*164c0*/  ISETP.GE.AND P4, PT, R8, c[0x0][0x3c8], PT ;  /* 0x0000f20008007a0c */ /* 0x000fe20003f86270 */
[----:B-1----:R-:W-:Y:S01]  /*164d0*/  @!P1 IMAD.MOV.U32 R6, RZ, RZ, R0 ;  /* 0x000000ffff069224 */ /* 0x002fe200078e0000 */
[----:B------:R-:W-:Y:S01]  /*164e0*/  SHF.R.S32.HI R13, RZ, 0x1f, R13 ;  /* 0x0000001fff0d7819 */ /* 0x000fe2000001140d */
[----:B---3--:R-:W-:Y:S01]  /*164f0*/  @!P1 IMAD.MOV.U32 R7, RZ, RZ, R4 ;  /* 0x000000ffff079224 */ /* 0x008fe200078e0004 */
[----:B------:R-:W-:Y:S02]  /*16500*/  @!P0 LEA R2, P2, R9, R0, 0x2 ;  /* 0x0000000009028211 */ /* 0x000fe400078410ff */
[C---:B------:R-:W-:Y:S01]  /*16510*/  IADD3 R16, R251.reuse, 0x20, RZ ;  /* 0x00000020fb107810 */ /* 0x040fe20007ffe0ff */
[----:B------:R-:W-:Y:S01]  /*16520*/  @!P1 IMAD.WIDE R6, R251, 0x4, R6 ;  /* 0x00000004fb069825 */ /* 0x000fe200078e0206 */
[----:B------:R-:W-:-:S02]  /*16530*/  @!P0 LEA.HI.X R3, R9, R4, R13, 0x2, P2 ;  /* 0x0000000409038211 */ /* 0x000fc400010f140d */
[C---:B------:R-:W-:Y:S02]  /*16540*/  IADD3 R9, R251.reuse, 0x28, RZ ;  /* 0x00000028fb097810 */ /* 0x040fe40007ffe0ff */
[C---:B------:R-:W-:Y:S01]  /*16550*/  IADD3 R17, R251.reuse, 0x10, RZ ;  /* 0x00000010fb117810 */ /* 0x040fe20007ffe0ff */
[----:B------:R1:W-:Y:S01]  /*16560*/  @!P1 ST.E.64 [R6.64], R26 ;  /* 0x0000001a06009985 */ /* 0x0003e2000c101b08 */
[----:B------:R-:W-:Y:S02]  /*16570*/  ISETP.GE.AND P2, PT, R16, c[0x0][0x3c8], PT ;  /* 0x0000f20010007a0c */ /* 0x000fe40003f46270 */
[----:B------:R-:W-:Y:S01]  /*16580*/  IADD3 R13, R251, 0x18, RZ ;  /* 0x00000018fb0d7810 */ /* 0x000fe20007ffe0ff */
[----:B------:R2:W-:Y:S01]  /*16590*/  @!P0 ST.E.64 [R2.64], R28 ;  /* 0x0000001c02008985 */ /* 0x0005e2000c101b08 */
[----:B------:R-:W-:Y:S02]  /*165a0*/  ISETP.GE.AND P1, PT, R9, c[0x0][0x3c8], PT ;  /* 0x0000f20009007a0c */ /* 0x000fe40003f26270 */
[----:B------:R-:W-:-:S02]  /*165b0*/  SHF.R.S32.HI R17, RZ, 0x1f, R17 ;  /* 0x0000001fff117819 */ /* 0x000fc40000011411 */
[----:B------:R-:W-:Y:S02]  /*165c0*/  SHF.R.S32.HI R13, RZ, 0x1f, R13 ;  /* 0x0000001fff0d7819 */ /* 0x000fe4000001140d */
[C---:B------:R-:W-:Y:S02]  /*165d0*/  IADD3 R18, R251.reuse, 0x60, RZ ;  /* 0x00000060fb127810 */ /* 0x040fe40007ffe0ff */
[C---:B------:R-:W-:Y:S02]  /*165e0*/  IADD3 R19, R251.reuse, 0x80, RZ ;  /* 0x00000080fb137810 */ /* 0x040fe40007ffe0ff */
[----:B------:R-:W-:Y:S02]  /*165f0*/  SHF.R.S32.HI R18, RZ, 0x1f, R18 ;  /* 0x0000001fff127819 */ /* 0x000fe40000011412 */
[----:B------:R-:W-:Y:S02]  /*16600*/  SHF.R.S32.HI R19, RZ, 0x1f, R19 ;  /* 0x0000001fff137819 */ /* 0x000fe40000011413 */
[----:B------:R-:W-:-:S04]  /*16610*/  IADD3 R20, R251, 0xa8, RZ ;  /* 0x000000a8fb147810 */ /* 0x000fc80007ffe0ff */
[----:B------:R-:W-:Y:S02]  /*16620*/  SHF.R.S32.HI R20, RZ, 0x1f, R20 ;  /* 0x0000001fff147819 */ /* 0x000fe40000011414 */
        /* <DEDUP_REMOVED lines=11> */
[----:B------:R-:W-:Y:S02]  /*166e0*/  SHF.R.S32.HI R17, RZ, 0x1f, R17 ;  /* 0x0000001fff117819 */ /* 0x000fe40000011411 */
[----:B------:R-:W-:Y:S02]  /*166f0*/  ISETP.GE.AND P4, PT, R8, c[0x0][0x3c8], PT ;  /* 0x0000f20008007a0c */ /* 0x000fe40003f86270 */
        /* <DEDUP_REMOVED lines=8> */
[C---:B------:R-:W-:Y:S01]  /*16780*/  IADD3 R17, R251.reuse, 0x30, RZ ;  /* 0x00000030fb117810 */ /* 0x040fe20007ffe0ff */
[----:B------:R2:W-:Y:S01]  /*16790*/  @!P1 ST.E.64 [R2.64], R120 ;  /* 0x0000007802009985 */ /* 0x0005e2000c101b08 */
[----:B------:R-:W-:Y:S02]  /*167a0*/  ISETP.GE.AND P2, PT, R16, c[0x0][0x3c8], PT ;  /* 0x0000f20010007a0c */ /* 0x000fe40003f46270 */
[----:B------:R-:W-:Y:S02]  /*167b0*/  IADD3 R13, R251, 0x38, RZ ;  /* 0x00000038fb0d7810 */ /* 0x000fe40007ffe0ff */
[----:B------:R-:W-:Y:S02]  /*167c0*/  ISETP.GE.AND P1, PT, R9, c[0x0][0x3c8], PT ;  /* 0x0000f20009007a0c */ /* 0x000fe40003f26270 */
[----:B------:R-:W-:Y:S02]  /*167d0*/  SHF.R.S32.HI R17, RZ, 0x1f, R17 ;  /* 0x0000001fff117819 */ /* 0x000fe40000011411 */
[----:B------:R-:W-:-:S02]  /*167e0*/  SHF.R.S32.HI R13, RZ, 0x1f, R13 ;  /* 0x0000001fff0d7819 */ /* 0x000fc4000001140d */
        /* <DEDUP_REMOVED lines=38> */
[----:B------:R-:W-:Y:S02]  /*16a50*/  ISETP.GE.AND P4, PT, R8, c[0x0][0x3c8], PT ;  /* 0x0000f20008007a0c */ /* 0x000fe40003f86270 */
[----:B------:R-:W-:Y:S02]  /*16a60*/  SHF.R.S32.HI R13, RZ, 0x1f, R13 ;  /* 0x0000001fff0d7819 */ /* 0x000fe4000001140d */
[----:B------:R-:W-:Y:S02]  /*16a70*/  IADD3 R16, R251, 0x80, RZ ;  /* 0x00000080fb107810 */ /* 0x000fe40007ffe0ff */
[----:B-1----:R-:W-:-:S02]  /*16a80*/  @!P2 LEA R6, P5, R17, R0, 0x2 ;  /* 0x000000001106a211 */ /* 0x002fc400078a10ff */
[----:B--2---:R-:W-:Y:S02]  /*16a90*/  @!P1 LEA R2, P0, R9, R0, 0x2 ;  /* 0x0000000009029211 */ /* 0x004fe400078010ff */
[-C--:B------:R-:W-:Y:S02]  /*16aa0*/  @!P2 LEA.HI.X R7, R17, R4.reuse, R18, 0x2, P5 ;  /* 0x000000041107a211 */ /* 0x080fe400028f1412 */
[----:B------:R-:W-:Y:S02]  /*16ab0*/  @!P1 LEA.HI.X R3, R9, R4, R13, 0x2, P0 ;  /* 0x0000000409039211 */ /* 0x000fe400000f140d */
[C---:B------:R-:W-:Y:S01]  /*16ac0*/  IADD3 R17, R251.reuse, 0x88, RZ ;  /* 0x00000088fb117810 */ /* 0x040fe20007ffe0ff */
[----:B------:R1:W-:Y:S01]  /*16ad0*/  @!P2 ST.E.64 [R6.64], R56 ;  /* 0x000000380600a985 */ /* 0x0003e2000c101b08 */
[C---:B------:R-:W-:Y:S02]  /*16ae0*/  IADD3 R18, R251.reuse, 0x70, RZ ;  /* 0x00000070fb127810 */ /* 0x040fe40007ffe0ff */
[----:B------:R-:W-:Y:S01]  /*16af0*/  IADD3 R9, R251, 0x78, RZ ;  /* 0x00000078fb097810 */ /* 0x000fe20007ffe0ff */
[----:B------:R2:W-:Y:S01]  /*16b00*/  @!P1 ST.E.64 [R2.64], R60 ;  /* 0x0000003c02009985 */ /* 0x0005e2000c101b08 */
[----:B------:R-:W-:-:S02]  /*16b10*/  ISETP.GE.AND P1, PT, R17, c[0x0][0x3c8], PT ;  /* 0x0000f20011007a0c */ /* 0x000fc40003f26270 */
[----:B------:R-:W-:Y:S02]  /*16b20*/  ISETP.GE.AND P2, PT, R16, c[0x0][0x3c8], PT ;  /* 0x0000f20010007a0c */ /* 0x000fe40003f46270 */
[----:B------:R-:W-:Y:S02]  /*16b30*/  SHF.R.S32.HI R18, RZ, 0x1f, R18 ;  /* 0x0000001fff127819 */ /* 0x000fe40000011412 */
[----:B------:R-:W-:Y:S02]  /*16b40*/  SHF.R.S32.HI R9, RZ, 0x1f, R9 ;  /* 0x0000001fff097819 */ /* 0x000fe40000011409 */
[----:B------:R-:W-:-:S04]  /*16b50*/  IADD3 R13, R251, 0x90, RZ ;  /* 0x00000090fb0d7810 */ /* 0x000fc80007ffe0ff */
[----:B------:R-:W-:Y:S02]  /*16b60*/  ISETP.GE.AND P6, PT, R13, c[0x0][0x3c8], PT ;  /* 0x0000f2000d007a0c */ /* 0x000fe40003fc6270 */
[-C--:B-1----:R-:W-:Y:S02]  /*16b70*/  @!P3 LEA R6, P5, R12, R0.reuse, 0x2 ;  /* 0x000000000c06b211 */ /* 0x082fe400078a10ff */
[----:B--2---:R-:W-:Y:S02]  /*16b80*/  @!P4 LEA R2, P0, R8, R0, 0x2 ;  /* 0x000000000802c211 */ /* 0x004fe400078010ff */
[-C--:B------:R-:W-:Y:S02]  /*16b90*/  @!P3 LEA.HI.X R7, R12, R4.reuse, R18, 0x2, P5 ;  /* 0x000000040c07b211 */ /* 0x080fe400028f1412 */
[----:B------:R-:W-:Y:S02]  /*16ba0*/  @!P4 LEA.HI.X R3, R8, R4, R9, 0x2, P0 ;  /* 0x000000040803c211 */ /* 0x000fe400000f1409 */
[C---:B------:R-:W-:Y:S01]  /*16bb0*/  IADD3 R18, R251.reuse, 0x88, RZ ;  /* 0x00000088fb127810 */ /* 0x040fe20007ffe0ff */
[----:B------:R1:W-:Y:S01]  /*16bc0*/  @!P3 ST.E.64 [R6.64], R64 ;  /* 0x000000400600b985 */ /* 0x0003e2000c101b08 */
[----:B------:R-:W-:-:S02]  /*16bd0*/  IADD3 R12, R251, 0x98, RZ ;  /* 0x00000098fb0c7810 */ /* 0x000fc40007ffe0ff */
[----:B------:R-:W-:Y:S01]  /*16be0*/  SHF.R.S32.HI R18, RZ, 0x1f, R18 ;  /* 0x0000001fff127819 */ /* 0x000fe20000011412 */
[----:B------:R2:W-:Y:S01]  /*16bf0*/  @!P4 ST.E.64 [R2.64], R68 ;  /* 0x000000440200c985 */ /* 0x0005e2000c101b08 */
[----:B------:R-:W-:Y:S02]  /*16c00*/  @!P2 LEA R8, P0, R16, R0, 0x2 ;  /* 0x000000001008a211 */ /* 0x000fe400078010ff */
[----:B------:R-:W-:Y:S02]  /*16c10*/  ISETP.GE.AND P5, PT, R12, c[0x0][0x3c8], PT ;  /* 0x0000f2000c007a0c */ /* 0x000fe40003fa6270 */
[----:B------:R-:W-:Y:S02]  /*16c20*/  @!P2 LEA.HI.X R9, R16, R4, R19, 0x2, P0 ;  /* 0x000000041009a211 */ /* 0x000fe400000f1413 */
[C---:B------:R-:W-:Y:S02]  /*16c30*/  IADD3 R16, R251.reuse, 0xa0, RZ ;  /* 0x000000a0fb107810 */ /* 0x040fe40007ffe0ff */
[----:B------:R-:W-:Y:S01]  /*16c40*/  IADD3 R19, R251, 0xa8, RZ ;  /* 0x000000a8fb137810 */ /* 0x000fe20007ffe0ff */
[----:B------:R-:W-:Y:S01]  /*16c50*/  @!P2 ST.E.64 [R8.64], R124 ;  /* 0x0000007c0800a985 */ /* 0x000fe2000c101b08 */
[----:B------:R-:W-:-:S02]  /*16c60*/  ISETP.GE.AND P4, PT, R16, c[0x0][0x3c8], PT ;  /* 0x0000f20010007a0c */ /* 0x000fc40003f86270 */
[----:B------:R-:W-:Y:S02]  /*16c70*/  ISETP.GE.AND P2, PT, R19, c[0x0][0x3c8], PT ;  /* 0x0000f20013007a0c */ /* 0x000fe40003f46270 */
[-C--:B-1----:R-:W-:Y:S02]  /*16c80*/  @!P6 LEA R6, P0, R13, R0.reuse, 0x2 ;  /* 0x000000000d06e211 */ /* 0x082fe400078010ff */
[----:B--2---:R-:W-:-:S04]  /*16c90*/  @!P1 LEA R2, P3, R17, R0, 0x2 ;  /* 0x0000000011029211 */ /* 0x004fc800078610ff */
        /* <DEDUP_REMOVED lines=12> */
[----:B------:R-:W-:Y:S02]  /*16d60*/  SHF.R.S32.HI R18, RZ, 0x1f, R18 ;  /* 0x0000001fff127819 */ /* 0x000fe40000011412 */
[----:B-1----:R-:W-:-:S04]  /*16d70*/  @!P5 LEA R2, P3, R12, R0, 0x2 ;  /* 0x000000000c02d211 */ /* 0x002fc800078610ff */
[----:B------:R-:W-:Y:S02]  /*16d80*/  @!P5 LEA.HI.X R3, R12, R4, R13, 0x2, P3 ;  /* 0x000000040c03d211 */ /* 0x000fe400018f140d */
[CC--:B------:R-:W-:Y:S02]  /*16d90*/  @!P4 LEA R12, P6, R16.reuse, R0.reuse, 0x2 ;  /* 0x00000000100cc211 */ /* 0x0c0fe400078c10ff */
[----:B------:R-:W-:Y:S01]  /*16da0*/  @!P2 LEA R8, P3, R19, R0, 0x2 ;  /* 0x000000001308a211 */ /* 0x000fe200078610ff */
[----:B------:R1:W-:Y:S01]  /*16db0*/  @!P5 ST.E.64 [R2.64], R80 ;  /* 0x000000500200d985 */ /* 0x0003e2000c101b08 */
[----:B------:R-:W-:Y:S02]  /*16dc0*/  @!P4 LEA.HI.X R13, R16, R4, R18, 0x2, P6 ;  /* 0x00000004100dc211 */ /* 0x000fe400030f1412 */
[----:B------:R-:W-:Y:S02]  /*16dd0*/  IADD3 R18, R251, 0xb0, RZ ;  /* 0x000000b0fb127810 */ /* 0x000fe40007ffe0ff */
[----:B--2---:R-:W-:Y:S01]  /*16de0*/  @!P1 LEA R6, P5, R17, R0, 0x2 ;  /* 0x0000000011069211 */ /* 0x004fe200078a10ff */
[----:B------:R2:W-:Y:S01]  /*16df0*/  @!P4 ST.E.64 [R12.64], R132 ;  /* 0x000000840c00c985 */ /* 0x0005e2000c101b08 */
[----:B------:R-:W-:-:S02]  /*16e00*/  SHF.R.S32.HI R18, RZ, 0x1f, R18 ;  /* 0x0000001fff127819 */ /* 0x000fc40000011412 */
        /* <DEDUP_REMOVED lines=8> */
.L_x_1856:
[----:B------:R-:W-:Y:S05]  /*16e90*/  BSYNC B0 ;  /* 0x0000000000007941 */ /* 0x000fea0003800000 */
.L_x_1855:
[----:B------:R-:W-:Y:S05]  /*16ea0*/  BRA.DIV ~URZ, `(.L_x_1857) ;  /* 0x000040a27f007947 */ /* 0x000fea000b800000 */
[----:B---3--:R3:W2:Y:S04]  /*16eb0*/  SHFL.IDX PT, R4, R5, 0x1, 0x1c1f ;  /* 0x003c1f0005047f89 */ /* 0x0086a800000e0000 */
[----:B-1----:R3:W1:Y:S02]  /*16ec0*/  SHFL.IDX PT, R0, R14, 0x1, 0x1c1f ;  /* 0x003c1f000e007f89 */ /* 0x00266400000e0000 */
.L_x_1927:
        /* <DEDUP_REMOVED lines=8> */
[----:B------:R-:W-:Y:S01]  /*16f50*/  IADD3 R9, R251, 0x8, RZ ;  /* 0x00000008fb097810 */ /* 0x000fe20007ffe0ff */
        /* <DEDUP_REMOVED lines=161> */
[----:B------:R-:W-:-:S03]  /*17970*/  @!P0 LEA.HI.X R3, R5, R4, R14, 0x2, P4 ;  /* 0x0000000405038211 */ /* 0x000fc600020f140e */
        /* <DEDUP_REMOVED lines=9> */
.L_x_1837:
        /* <DEDUP_REMOVED lines=16> */
[----:B-1----:R1:W3:Y:S04]  /*17b10*/  LDG.E R4, [R2.64] ;  /* 0x0000000802047981 */ /* 0x0022e8000c1e1900 */
[----:B-1----:R-:W3:Y:S02]  /*17b20*/  LDG.E R2, [R2.64+0x4] ;  /* 0x0000040802027981 */ /* 0x002ee4000c1e1900 */
[----:B---3-5:R-:W-:Y:S02]  /*17b30*/  IADD3 R21, -R4, R2, RZ ;  /* 0x0000000204157210 */ /* 0x028fe40007ffe1ff */
.L_x_1858:
[----:B------:R-:W-:Y:S01]  /*17b40*/  ISETP.GT.AND P0, PT, R187, 0x7f, PT ;  /* 0x0000007fbb00780c */ /* 0x000fe20003f04270 */
[----:B------:R-:W-:Y:S01]  /*17b50*/  BSSY B0, `(.L_x_1859) ;  /* 0x0000035000007945 */ /* 0x000fe20003800000 */
[----:B------:R-:W-:Y:S02]  /*17b60*/  LOP3.LUT R8, R238, 0xffff, RZ, 0xc0, !PT ;  /* 0x0000ffffee087812 */ /* 0x000fe400078ec0ff */
[----:B------:R-:W-:-:S02]  /*17b70*/  SEL R9, R245, RZ, !P3 ;  /* 0x000000fff5097207 */ /* 0x000fc40005800000 */
[----:B------:R-:W-:Y:S02]  /*17b80*/  SEL R23, R248, RZ, !P3 ;  /* 0x000000fff8177207 */ /* 0x000fe40005800000 */
[----:B-----5:R-:W-:-:S05]  /*17b90*/  SHF.R.S32.HI R19, RZ, 0x1f, R0 ;  /* 0x0000001fff137819 */ /* 0x020fca0000011400 */
[----:B------:R-:W-:Y:S05]  /*17ba0*/  @P0 BRA `(.L_x_1860) ;  /* 0x000002f000000947 */ /* 0x000fea0003800000 */
[----:B-1----:R-:W-:Y:S01]  /*17bb0*/  IMAD R2, R21, c[0x0][0x4e8], RZ ;  /* 0x00013a0015027a24 */ /* 0x002fe200078e02ff */
        /* <DEDUP_REMOVED lines=9> */
[----:B------:R1:W2:Y:S02]  /*17c50*/  LDC.64 R14, c[0x0][R2+0x160] ;  /* 0x00005800020e7b82 */ /* 0x0002a40000000a00 */
[----:B-1----:R-:W-:-:S02]  /*17c60*/  IMAD.MOV.U32 R2, RZ, RZ, c[0x0][0x4e8] ;  /* 0x00013a00ff027624 */ /* 0x002fc400078e00ff */
[-C--:B---3--:R-:W-:Y:S02]  /*17c70*/  IMAD R3, R13, R9.reuse, RZ ;  /* 0x000000090d037224 */ /* 0x088fe400078e02ff */
[----:B------:R-:W-:Y:S01]  /*17c80*/  IMAD.WIDE.U32 R4, R12, R9, RZ ;  /* 0x000000090c047225 */ /* 0x000fe200078e00ff */
[----:B------:R-:W-:Y:S02]  /*17c90*/  ISETP.NE.AND P0, PT, R2, 0x1, PT ;  /* 0x000000010200780c */ /* 0x000fe40003f05270 */
[----:B------:R-:W-:Y:S01]  /*17ca0*/  MOV R2, R18 ;  /* 0x0000001200027202 */ /* 0x000fe20000000f00 */
[----:B------:R-:W-:Y:S01]  /*17cb0*/  IMAD R12, R12, R23, R3 ;  /* 0x000000170c0c7224 */ /* 0x000fe200078e0203 */
[----:B------:R-:W-:Y:S01]  /*17cc0*/  SEL R3, R250, RZ, P2 ;  /* 0x000000fffa037207 */ /* 0x000fe20001000000 */
[-C--:B----4-:R-:W-:Y:S02]  /*17cd0*/  IMAD R13, R7, R8.reuse, RZ ;  /* 0x00000008070d7224 */ /* 0x090fe400078e02ff */
[----:B------:R-:W-:-:S04]  /*17ce0*/  IMAD.WIDE.U32 R6, R6, R8, RZ ;  /* 0x0000000806067225 */ /* 0x000fc800078e00ff */
[----:B------:R-:W-:Y:S01]  /*17cf0*/  IMAD.IADD R13, R7, 0x1, R13 ;  /* 0x00000001070d7824 */ /* 0x000fe200078e020d */
[----:B------:R-:W-:Y:S01]  /*17d00*/  IADD3 R7, R5, R12, RZ ;  /* 0x0000000c05077210 */ /* 0x000fe20007ffe0ff */
[----:B------:R-:W-:-:S04]  /*17d10*/  @P0 IMAD.HI.U32 R22, R18, c[0x0][0x4ec], RZ ;  /* 0x00013b0012160a27 */ /* 0x000fc800078e00ff */
[-C--:B-----5:R-:W-:Y:S01]  /*17d20*/  IMAD R12, R17, R3.reuse, RZ ;  /* 0x00000003110c7224 */ /* 0x0a0fe200078e02ff */
[----:B------:R-:W-:Y:S02]  /*17d30*/  @P0 SHF.R.U32.HI R2, RZ, c[0x0][0x4f0], R22 ;  /* 0x00013c00ff020a19 */ /* 0x000fe40000011616 */
[----:B------:R-:W-:Y:S01]  /*17d40*/  IADD3 R22, P1, P0, R4, R6, R0 ;  /* 0x0000000604167210 */ /* 0x000fe2000783e000 */
[----:B------:R-:W-:-:S03]  /*17d50*/  IMAD.WIDE.U32 R4, R16, R3, RZ ;  /* 0x0000000310047225 */ /* 0x000fc600078e00ff */
[----:B------:R-:W-:Y:S01]  /*17d60*/  IADD3.X R13, R7, R13, R19, P1, P0 ;  /* 0x0000000d070d7210 */ /* 0x000fe20000fe0413 */
[----:B------:R-:W-:Y:S01]  /*17d70*/  IMAD.MOV R6, RZ, RZ, -R2 ;  /* 0x000000ffff067224 */ /* 0x000fe200078e0a02 */
[----:B------:R-:W-:Y:S02]  /*17d80*/  IADD3 R7, R5, R12, RZ ;  /* 0x0000000c05077210 */ /* 0x000fe40007ffe0ff */
[----:B------:R-:W-:Y:S01]  /*17d90*/  IADD3 R4, P1, P0, R2, R22, R4 ;  /* 0x0000001602047210 */ /* 0x000fe2000783e004 */
[----:B------:R-:W-:Y:S01]  /*17da0*/  IMAD R3, R6, c[0x0][0x4e8], R18 ;  /* 0x00013a0006037a24 */ /* 0x000fe200078e0212 */
[----:B------:R-:W-:-:S03]  /*17db0*/  SHF.R.S32.HI R5, RZ, 0x1f, R2 ;  /* 0x0000001fff057819 */ /* 0x000fc60000011402 */
[----:B--2---:R-:W-:Y:S01]  /*17dc0*/  IMAD R2, R15, R3, RZ ;  /* 0x000000030f027224 */ /* 0x004fe200078e02ff */
[----:B------:R-:W-:Y:S02]  /*17dd0*/  SHF.R.S32.HI R6, RZ, 0x1f, R3 ;  /* 0x0000001fff067819 */ /* 0x000fe40000011403 */
[----:B------:R-:W-:Y:S01]  /*17de0*/  IADD3.X R5, R5, R13, R7, P1, P0 ;  /* 0x0000000d05057210 */ /* 0x000fe20000fe0407 */
[----:B------:R-:W-:Y:S02]  /*17df0*/  IMAD.MOV.U32 R7, RZ, RZ, c[0x0][0x4a8] ;  /* 0x00012a00ff077624 */ /* 0x000fe400078e00ff */
[C---:B------:R-:W-:Y:S02]  /*17e00*/  IMAD R6, R14.reuse, R6, R2 ;  /* 0x000000060e067224 */ /* 0x040fe400078e0202 */
[----:B------:R-:W-:Y:S01]  /*17e10*/  IMAD.WIDE.U32 R2, R14, R3, R4 ;  /* 0x000000030e027225 */ /* 0x000fe200078e0004 */
[----:B------:R-:W-:Y:S02]  /*17e20*/  MOV R5, c[0x0][0x4ac] ;  /* 0x00012b0000057a02 */ /* 0x000fe40000000f00 */
[----:B------:R-:W-:Y:S01]  /*17e30*/  SEL R4, R7, c[0x0][0x450], P2 ;  /* 0x0001140007047a07 */ /* 0x000fe20001000000 */
[----:B------:R-:W-:Y:S01]  /*17e40*/  IMAD.IADD R3, R3, 0x1, R6 ;  /* 0x0000000103037824 */ /* 0x000fe200078e0206 */
[----:B------:R-:W-:-:S02]  /*17e50*/  SEL R5, R5, c[0x0][0x454], P2 ;  /* 0x0001150005057a07 */ /* 0x000fc40001000000 */
[----:B------:R-:W-:-:S04]  /*17e60*/  LEA R4, P0, R2, R4, 0x2 ;  /* 0x0000000402047211 */ /* 0x000fc800078010ff */
[----:B------:R-:W-:Y:S02]  /*17e70*/  LEA.HI.X R5, R2, R5, R3, 0x2, P0 ;  /* 0x0000000502057211 */ /* 0x000fe400000f1403 */
[----:B------:R-:W-:-:S05]  /*17e80*/  MOV R2, 0xff800000 ;  /* 0xff80000000027802 */ /* 0x000fca0000000f00 */
[----:B------:R1:W-:Y:S02]  /*17e90*/  STG.E [R4.64], R2 ;  /* 0x0000000204007986 */ /* 0x0003e4000c101908 */
.L_x_1860:
[----:B------:R-:W-:Y:S05]  /*17ea0*/  BSYNC B0 ;  /* 0x0000000000007941 */ /* 0x000fea0003800000 */
.L_x_1859:
        /* <DEDUP_REMOVED lines=9> */
[----:B------:R-:W-:Y:S01]  /*17f40*/  LEA R4, R237, R217, 0x7 ;  /* 0x000000d9ed047211 */ /* 0x000fe200078e38ff */
        /* <DEDUP_REMOVED lines=25> */
.L_x_1928:
[----:B------:R-:W-:Y:S05]  /*180e0*/  BRA.DIV ~URZ, `(.L_x_1862) ;  /* 0x00002fa27f007947 */ /* 0x000fea000b800000 */
[----:B------:R4:W1:Y:S02]  /*180f0*/  SHFL.IDX PT, R0, R14, RZ, 0x181f ;  /* 0x00181fff0e007589 */ /* 0x00086400000e0000 */
.L_x_1929:
[----:B------:R-:W-:Y:S01]  /*18100*/  IMAD R12, R21, c[0x0][0x4e8], RZ ;  /* 0x00013a00150c7a24 */ /* 0x000fe200078e02ff */
[----:B------:R-:W-:Y:S04]  /*18110*/  BSSY B0, `(.L_x_1863) ;  /* 0x000000f000007945 */ /* 0x000fe80003800000 */
[----:B------:R-:W-:-:S13]  /*18120*/  ISETP.GE.AND P0, PT, R13, R12, PT ;  /* 0x0000000c0d00720c */ /* 0x000fda0003f06270 */
[----:B------:R-:W-:Y:S05]  /*18130*/  @P0 BRA `(.L_x_1864) ;  /* 0x000000c000000947 */ /* 0x000fea0003800000 */
[----:B------:R-:W-:Y:S02]  /*18140*/  ISETP.GE.AND P2, PT, R204, c[0x0][0x3c8], PT ;  /* 0x0000f200cc007a0c */ /* 0x000fe40003f46270 */
[----:B------:R-:W-:Y:S02]  /*18150*/  ISETP.GE.AND P1, PT, R203, c[0x0][0x3c8], PT ;  /* 0x0000f200cb007a0c */ /* 0x000fe40003f26270 */
[----:B------:R-:W-:-:S09]  /*18160*/  ISETP.GE.AND P0, PT, R206, c[0x0][0x3c8], PT ;  /* 0x0000f200ce007a0c */ /* 0x000fd20003f06270 */
[-C--:B-1----:R-:W-:Y:S02]  /*18170*/  @!P2 LEA R8, P5, R204, R0.reuse, 0x1 ;  /* 0x00000000cc08a211 */ /* 0x082fe400078a08ff */
[CC--:B------:R-:W-:Y:S02]  /*18180*/  @!P1 LEA R6, P4, R203.reuse, R0.reuse, 0x1 ;  /* 0x00000000cb069211 */ /* 0x0c0fe400078808ff */
[----:B------:R-:W-:Y:S02]  /*18190*/  @!P0 LEA R2, P3, R206, R0, 0x1 ;  /* 0x00000000ce028211 */ /* 0x000fe400078608ff */
[-C--:B---3--:R-:W-:Y:S02]  /*181a0*/  @!P2 LEA.HI.X R9, R204, R4.reuse, R205, 0x1, P5 ;  /* 0x00000004cc09a211 */ /* 0x088fe400028f0ccd */
[-C--:B------:R-:W-:Y:S02]  /*181b0*/  @!P1 LEA.HI.X R7, R203, R4.reuse, R213, 0x1, P4 ;  /* 0x00000004cb079211 */ /* 0x080fe400020f0cd5 */
[----:B------:R-:W-:Y:S01]  /*181c0*/  @!P0 LEA.HI.X R3, R206, R4, R212, 0x1, P3 ;  /* 0x00000004ce038211 */ /* 0x000fe200018f0cd4 */
[----:B------:R1:W-:Y:S04]  /*181d0*/  @!P2 ST.E.128 [R8.64], RZ ;  /* 0x000000ff0800a985 */ /* 0x0003e8000c101d08 */
[----:B------:R1:W-:Y:S04]  /*181e0*/  @!P1 ST.E.128 [R6.64], RZ ;  /* 0x000000ff06009985 */ /* 0x0003e8000c101d08 */
[----:B------:R1:W-:Y:S02]  /*181f0*/  @!P0 ST.E.128 [R2.64], RZ ;  /* 0x000000ff02008985 */ /* 0x0003e4000c101d08 */
.L_x_1864:
[----:B------:R-:W-:Y:S05]  /*18200*/  BSYNC B0 ;  /* 0x0000000000007941 */ /* 0x000fea0003800000 */
.L_x_1863:
[----:B------:R-:W-:Y:S05]  /*18210*/  BRA.DIV ~URZ, `(.L_x_1865) ;  /* 0x00002ee27f007947 */ /* 0x000fea000b800000 */
[----:B---3--:R3:W2:Y:S04]  /*18220*/  SHFL.IDX PT, R4, R5, 0x1, 0x181f ;  /* 0x00381f0005047f89 */ /* 0x0086a800000e0000 */
[----:B-1----:R3:W1:Y:S02]  /*18230*/  SHFL.IDX PT, R0, R14, 0x1, 0x181f ;  /* 0x00381f000e007f89 */ /* 0x00266400000e0000 */
.L_x_1930:
        /* <DEDUP_REMOVED lines=16> */
.L_x_1867:
[----:B------:R-:W-:Y:S05]  /*18340*/  BSYNC B0 ;  /* 0x0000000000007941 */ /* 0x000fea0003800000 */
.L_x_1866:
[----:B------:R-:W-:Y:S05]  /*18350*/  BRA.DIV ~URZ, `(.L_x_1868) ;  /* 0x00002e727f007947 */ /* 0x000fea000b800000 */
[----:B--2---:R2:W3:Y:S02]  /*18360*/  SHFL.IDX PT, R4, R5, 0x2, 0x181f ;  /* 0x00581f0005047f89 */ /* 0x0044e400000e0000 */
.L_x_1931:
[----:B------:R-:W-:Y:S05]  /*18370*/  BRA.DIV ~URZ, `(.L_x_1869) ;  /* 0x00002ec27f007947 */ /* 0x000fea000b800000 */
[----:B-1----:R1:W2:Y:S02]  /*18380*/  SHFL.IDX PT, R0, R14, 0x2, 0x181f ;  /* 0x00581f000e007f89 */ /* 0x0022a400000e0000 */
.L_x_1932:
        /* <DEDUP_REMOVED lines=16> */
.L_x_1871:
[----:B------:R-:W-:Y:S05]  /*18490*/  BSYNC B0 ;  /* 0x0000000000007941 */ /* 0x000fea0003800000 */
.L_x_1870:
[----:B------:R-:W-:Y:S05]  /*184a0*/  BRA.DIV ~URZ, `(.L_x_1872) ;  /* 0x00002e027f007947 */ /* 0x000fea000b800000 */
[----:B---3--:R3:W1:Y:S04]  /*184b0*/  SHFL.IDX PT, R4, R5, 0x3, 0x181f ;  /* 0x00781f0005047f89 */ /* 0x00866800000e0000 */
[----:B--2---:R3:W2:Y:S02]  /*184c0*/  SHFL.IDX PT, R0, R14, 0x3, 0x181f ;  /* 0x00781f000e007f89 */ /* 0x0046a400000e0000 */
.L_x_1933:
[----:B------:R-:W-:-:S04]  /*184d0*/  IADD3 R13, R13, 0x60, RZ ;  /* 0x000000600d0d7810 */ /* 0x000fc80007ffe0ff */
        /* <DEDUP_REMOVED lines=14> */
.L_x_1852:
[----:B------:R-:W-:Y:S05]  /*185c0*/  BSYNC B1 ;  /* 0x0000000000017941 */ /* 0x000fea0003800000 */
.L_x_1836:
        /* <DEDUP_REMOVED lines=12> */
.L_x_1934:
[----:B------:R-:W-:Y:S05]  /*18690*/  BRA.DIV ~URZ, `(.L_x_1875) ;  /* 0x00002d527f007947 */ /* 0x000fea000b800000 */
[----:B------:R2:W3:Y:S02]  /*186a0*/  SHFL.IDX PT, R6, R35, 0x1, 0x1f ;  /* 0x00201f0023067f89 */ /* 0x0004e400000e0000 */
.L_x_1935:
[----:B-1----:R-:W-:Y:S02]  /*186b0*/  IMAD.IADD R0, R239, 0x1, R16 ;  /* 0x00000001ef007824 */ /* 0x002fe400078e0210 */
[----:B------:R-:W-:-:S03]  /*186c0*/  IMAD.MOV.U32 R7, RZ, RZ, RZ ;  /* 0x000000ffff077224 */ /* 0x000fc600078e00ff */
[----:B------:R-:W-:-:S13]  /*186d0*/  ISETP.GE.OR P0, PT, R0, c[0x0][0x53c], !P6 ;  /* 0x00014f0000007a0c */ /* 0x000fda0007706670 */
[----:B------:R-:W-:Y:S01]  /*186e0*/  @!P0 MOV R2, 0x4 ;  /* 0x0000000400028802 */ /* 0x000fe20000000f00 */
[----:B------:R-:W-:-:S04]  /*186f0*/  @!P0 IMAD.MOV.U32 R4, RZ, RZ, 0x4 ;  /* 0x00000004ff048424 */ /* 0x000fc800078e00ff */
        /* <DEDUP_REMOVED lines=13> */
.L_x_1936:
        /* <DEDUP_REMOVED lines=16> */
.L_x_1937:
[----:B---3--:R-:W-:Y:S01]  /*188d0*/  IMAD R0, R0, c[0x0][0x538], RZ ;  /* 0x00014e0000007a24 */ /* 0x008fe200078e02ff */
[----:B------:R-:W-:Y:S04]  /*188e0*/  BSSY B1, `(.L_x_1878) ;  /* 0x000007e000017945 */ /* 0x000fe80003800000 */
[----:B------:R-:W-:-:S04]  /*188f0*/  IADD3 R6, R0, R6, RZ ;  /* 0x0000000600067210 */ /* 0x000fc80007ffe0ff */
[----:B----4-:R-:W-:-:S13]  /*18900*/  ISETP.GT.AND P0, PT, R6, R9, PT ;  /* 0x000000090600720c */ /* 0x010fda0003f04270 */
[----:B------:R-:W-:Y:S05]  /*18910*/  @P0 BRA `(.L_x_1879) ;  /* 0x0000025000000947 */ /* 0x000fea0003800000 */
.L_x_1883:
        /* <DEDUP_REMOVED lines=17> */
.L_x_1938:
        /* <DEDUP_REMOVED lines=16> */
.L_x_1939:
[----:B---3--:R-:W-:-:S05]  /*18b30*/  IMAD R0, R0, c[0x0][0x538], RZ ;  /* 0x00014e0000007a24 */ /* 0x008fca00078e02ff */
[----:B------:R-:W-:-:S04]  /*18b40*/  IADD3 R6, R0, R6, RZ ;  /* 0x0000000600067210 */ /* 0x000fc80007ffe0ff */
[----:B------:R-:W-:-:S13]  /*18b50*/  ISETP.GT.AND P0, PT, R6, R9, PT ;  /* 0x000000090600720c */ /* 0x000fda0003f04270 */
[----:B-12---:R-:W-:Y:S05]  /*18b60*/  @!P0 BRA `(.L_x_1883) ;  /* 0xfffffdb000008947 */ /* 0x006fea000383ffff */
.L_x_1879:
[----:B------:R-:W-:-:S05]  /*18b70*/  IADD3 R14, -R0, R6, RZ ;  /* 0x00000006000e7210 */ /* 0x000fca0007ffe1ff */
[----:B------:R-:W-:-:S05]  /*18b80*/  IMAD R0, R4, c[0x0][0x538], R14 ;  /* 0x00014e0004007a24 */ /* 0x000fca00078e020e */
[----:B------:R-:W-:Y:S01]  /*18b90*/  ISETP.GT.AND P0, PT, R0, R9, PT ;  /* 0x000000090000720c */ /* 0x000fe20003f04270 */
[----:B------:R-:W-:-:S12]  /*18ba0*/  BRA.DIV ~URZ, `(.L_x_1884) ;  /* 0x00002ca27f007947 */ /* 0x000fd8000b800000 */
[----:B------:R-:W-:-:S04]  /*18bb0*/  VOTE.ANY R0, PT, !P0 ;  /* 0x0000000000007806 */ /* 0x000fc800040e0100 */
.L_x_1940:
[----:B------:R3:W4:Y:S01]  /*18bc0*/  POPC R13, R0 ;  /* 0x00000000000d7309 */ /* 0x0007220000000000 */
[----:B------:R-:W-:Y:S05]  /*18bd0*/  BRA.DIV ~URZ, `(.L_x_1885) ;  /* 0x00002cb27f007947 */ /* 0x000fea000b800000 */
[----:B----4-:R4:W1:Y:S04]  /*18be0*/  SHFL.IDX PT, R12, R7, R13, 0x1f ;  /* 0x00001f0d070c7589 */ /* 0x01086800000e0000 */
[----:B------:R4:W2:Y:S02]  /*18bf0*/  SHFL.IDX PT, R5, R8, R13, 0x1f ;  /* 0x00001f0d08057589 */ /* 0x0008a400000e0000 */
.L_x_1941:
[----:B------:R-:W-:Y:S01]  /*18c00*/  ISETP.NE.AND P0, PT, R0, RZ, PT ;  /* 0x000000ff0000720c */ /* 0x000fe20003f05270 */
[----:B------:R-:W-:-:S12]  /*18c10*/  BSSY B0, `(.L_x_1886) ;  /* 0x0000005000007945 */ /* 0x000fd80003800000 */
[----:B------:R-:W-:Y:S05]  /*18c20*/  @!P0 BRA `(.L_x_1887) ;  /* 0x0000003000008947 */ /* 0x000fea0003800000 */
[----:B---3--:R-:W-:Y:S01]  /*18c30*/  IADD3 R0, R13, -0x1, RZ ;  /* 0xffffffff0d007810 */ /* 0x008fe20007ffe0ff */
[----:B------:R-:W-:Y:S05]  /*18c40*/  BRA.DIV ~URZ, `(.L_x_1888) ;  /* 0x00002d127f007947 */ /* 0x000fea000b800000 */
[----:B------:R3:W4:Y:S02]  /*18c50*/  SHFL.IDX PT, R15, R4, R0, 0x1f ;  /* 0x00001f00040f7589 */ /* 0x00072400000e0000 */
.L_x_1887:
[----:B------:R-:W-:Y:S05]  /*18c60*/  BSYNC B0 ;  /* 0x0000000000007941 */ /* 0x000fea0003800000 */
.L_x_1886:
[----:B-1----:R-:W-:Y:S01]  /*18c70*/  IABS R2, R12 ;  /* 0x0000000c00027213 */ /* 0x002fe20000000000 */
[----:B----4-:R-:W-:Y:S01]  /*18c80*/  IMAD R236, R15, c[0x0][0x538], R14 ;  /* 0x00014e000fec7a24 */ /* 0x010fe200078e020e */
[----:B--2---:R-:W-:Y:S01]  /*18c90*/  IABS R3, R5 ;  /* 0x0000000500037213 */ /* 0x004fe20000000000 */
[----:B------:R-:W-:Y:S01]  /*18ca0*/  IMAD.IADD R239, R13, 0x1, R239 ;  /* 0x000000010def7824 */ /* 0x000fe200078e02ef */
[----:B------:R-:W1:Y:S01]  /*18cb0*/  I2F.RP R6, R2 ;  /* 0x0000000200067306 */ /* 0x000e620000209400 */
[----:B------:R-:W-:Y:S01]  /*18cc0*/  IMAD.IADD R8, R9, 0x1, -R236 ;  /* 0x0000000109087824 */ /* 0x000fe200078e0aec */
[----:B---3--:R-:W-:-:S04]  /*18cd0*/  MOV R4, R3 ;  /* 0x0000000300047202 */ /* 0x008fc80000000f00 */
[----:B------:R-:W-:Y:S02]  /*18ce0*/  IABS R9, R8 ;  /* 0x0000000800097213 */ /* 0x000fe40000000000 */
[----:B------:R-:W-:Y:S08]  /*18cf0*/  I2F.RP R14, R4 ;  /* 0x00000004000e7306 */ /* 0x000ff00000209400 */
        /* <DEDUP_REMOVED lines=9> */
[----:B------:R-:W-:-:S03]  /*18d90*/  IMAD.HI.U32 R7, R7, R3, R6 ;  /* 0x0000000307077227 */ /* 0x000fc600078e0006 */
[----:B------:R-:W-:Y:S01]  /*18da0*/  MOV R6, R0 ;  /* 0x0000000000067202 */ /* 0x000fe20000000f00 */
[----:B------:R-:W-:-:S04]  /*18db0*/  IMAD.MOV.U32 R3, RZ, RZ, R9 ;  /* 0x000000ffff037224 */ /* 0x000fc800078e0009 */
        /* <DEDUP_REMOVED lines=26> */
[----:B------:R-:W-:-:S05]  /*18f60*/  IMAD R3, R2, R6, R3 ;  /* 0x0000000602037224 */ /* 0x000fca00078e0203 */
[----:B------:R-:W-:-:S13]  /*18f70*/  ISETP.GT.U32.AND P0, PT, R4, R3, PT ;  /* 0x000000030400720c */ /* 0x000fda0003f04070 */
[----:B------:R-:W-:Y:S01]  /*18f80*/  @!P0 IMAD.IADD R3, R3, 0x1, -R4 ;  /* 0x0000000103038824 */ /* 0x000fe200078e0a04 */
[----:B------:R-:W-:Y:S02]  /*18f90*/  @!P0 IADD3 R2, R2, 0x1, RZ ;  /* 0x0000000102028810 */ /* 0x000fe40007ffe0ff */
[----:B------:R-:W-:Y:S02]  /*18fa0*/  ISETP.NE.AND P0, PT, R5, RZ, PT ;  /* 0x000000ff0500720c */ /* 0x000fe40003f05270 */
[----:B------:R-:W-:Y:S01]  /*18fb0*/  ISETP.GE.U32.AND P2, PT, R3, R4, PT ;  /* 0x000000040300720c */ /* 0x000fe20003f46070 */
[C---:B------:R-:W-:Y:S01]  /*18fc0*/  IMAD R4, R0.reuse, R12, RZ ;  /* 0x0000000c00047224 */ /* 0x040fe200078e02ff */
[----:B------:R-:W-:-:S04]  /*18fd0*/  LOP3.LUT R3, R0, R5, RZ, 0x3c, !PT ;  /* 0x0000000500037212 */ /* 0x000fc800078e3cff */
[----:B------:R-:W-:Y:S02]  /*18fe0*/  ISETP.GE.AND P1, PT, R3, RZ, PT ;  /* 0x000000ff0300720c */ /* 0x000fe40003f26270 */
[----:B------:R-:W-:-:S05]  /*18ff0*/  IADD3 R237, R8, -R4, RZ ;  /* 0x8000000408ed7210 */ /* 0x000fca0007ffe0ff */
        /* <DEDUP_REMOVED lines=8> */
.L_x_1880:
[----:B------:R-:W-:Y:S01]  /*19080*/  IMAD.MOV.U32 R236, RZ, RZ, R9 ;  /* 0x000000ffffec7224 */ /* 0x000fe200078e0009 */
[----:B------:R-:W-:Y:S01]  /*19090*/  MOV R238, RZ ;  /* 0x000000ff00ee7202 */ /* 0x000fe20000000f00 */
[----:B------:R-:W-:Y:S01]  /*190a0*/  IMAD.MOV.U32 R237, RZ, RZ, RZ ;  /* 0x000000ffffed7224 */ /* 0x000fe200078e00ff */
[----:B------:R-:W-:Y:S02]  /*190b0*/  MOV R239, c[0x0][0x53c] ;  /* 0x00014f0000ef7a02 */ /* 0x000fe40000000f00 */
.L_x_1889:
[----:B------:R-:W-:Y:S05]  /*190c0*/  BSYNC B1 ;  /* 0x0000000000017941 */ /* 0x000fea0003800000 */
.L_x_1878:
[----:B------:R-:W-:Y:S01]  /*190d0*/  WARPSYNC 0xffffffff ;  /* 0xffffffff00007948 */ /* 0x000fe20003800000 */
[----:B------:R-:W-:Y:S01]  /*190e0*/  BAR.SYNC.DEFER_BLOCKING 0x4, 0x100 ;  /* 0x0104000000007b1d */ /* 0x000fe20000010000 */
[----:B------:R-:W-:-:S13]  /*190f0*/  ISETP.NE.AND P0, PT, R16, RZ, PT ;  /* 0x000000ff1000720c */ /* 0x000fda0003f05270 */
[----:B------:R3:W-:Y:S04]  /*19100*/  @!P0 STS.128 [0x24100], R236 ;  /* 0x024100ecff008388 */ /* 0x0007e80000000c00 */
[----:B------:R-:W-:Y:S06]  /*19110*/  BAR.ARV 0x5, 0x100 ;  /* 0x0144000000007b1d */ /* 0x000fec0000002000 */
.L_x_1873:
[----:B-1----:R-:W-:-:S13]  /*19120*/  ISETP.GE.AND P0, PT, R239, c[0x0][0x53c], PT ;  /* 0x00014f00ef007a0c */ /* 0x002fda0003f06270 */
[----:B--23--:R-:W-:Y:S01]  /*19130*/  @P0 CALL.REL.NOINC `(.L_x_1890) ;  /* 0x0000001000000944 */ /* 0x00cfe20003c00000 */
[----:B------:R-:W-:Y:S05]  /*19140*/  BRA `(.L_x_1891) ;  /* 0xfffe88b000007947 */ /* 0x000fea000383ffff */
.L_x_1890:
[----:B------:R-:W-:Y:S05]  /*19150*/  EXIT ;  /* 0x000000000000794d */ /* 0x000fea0003800000 */
.L_x_1710:
[----:B------:R-:W-:Y:S01]  /*19160*/  IMAD.MOV.U32 R0, RZ, RZ, R5 ;  /* 0x000000ffff007224 */ /* 0x000fe200078e0005 */
[----:B------:R-:W-:Y:S02]  /*19170*/  MOV R3, 0x1 ;  /* 0x0000000100037802 */ /* 0x000fe40000000f00 */
[----:B------:R-:W-:Y:S02]  /*19180*/  MOV R2, 0x191a0 ;  /* 0x000191a000027802 */ /* 0x000fe40000000f00 */
[----:B--2---:R-:W-:Y:S05]  /*19190*/  CALL.REL.NOINC `($__internal_32_$__cuda_sm70_shflsync_up_p) ;  /* 0x000028d000007944 */ /* 0x004fea0003c00000 */
[----:B------:R-:W-:Y:S01]  /*191a0*/  MOV R0, R4 ;  /* 0x0000000400007202 */ /* 0x000fe20000000f00 */
[----:B------:R-:W-:Y:S05]  /*191b0*/  BRA `(.L_x_1892) ;  /* 0xfffe729000007947 */ /* 0x000fea000383ffff */
.L_x_1711:
[----:B------:R-:W-:Y:S01]  /*191c0*/  IMAD.MOV.U32 R0, RZ, RZ, R5 ;  /* 0x000000ffff007224 */ /* 0x000fe200078e0005 */
[----:B------:R-:W-:Y:S02]  /*191d0*/  MOV R3, 0x2 ;  /* 0x0000000200037802 */ /* 0x000fe40000000f00 */
[----:B------:R-:W-:Y:S02]  /*191e0*/  MOV R2, 0x19200 ;  /* 0x0001920000027802 */ /* 0x000fe40000000f00 */
[----:B--2---:R-:W-:Y:S05]  /*191f0*/  CALL.REL.NOINC `($__internal_32_$__cuda_sm70_shflsync_up_p) ;  /* 0x0000287000007944 */ /* 0x004fea0003c00000 */
[----:B------:R-:W-:Y:S01]  /*19200*/  SEL R4, R4, RZ, P4 ;  /* 0x000000ff04047207 */ /* 0x000fe20002000000 */
[----:B------:R-:W-:Y:S01]  /*19210*/  IMAD.MOV.U32 R3, RZ, RZ, 0x4 ;  /* 0x00000004ff037424 */ /* 0x000fe200078e00ff */
[----:B------:R-:W-:-:S03]  /*19220*/  MOV R2, 0x19250 ;  /* 0x0001925000027802 */ /* 0x000fc60000000f00 */
[----:B------:R-:W-:Y:S02]  /*19230*/  IMAD.IADD R0, R5, 0x1, R4 ;  /* 0x0000000105007824 */ /* 0x000fe400078e0204 */
[----:B------:R-:W-:Y:S05]  /*19240*/  CALL.REL.NOINC `($__internal_32_$__cuda_sm70_shflsync_up_p) ;  /* 0x0000282000007944 */ /* 0x000fea0003c00000 */
        /* <DEDUP_REMOVED lines=12> */
[----:B------:R-:W-:Y:S02]  /*19310*/  MOV R3, 0x1f ;  /* 0x0000001f00037802 */ /* 0x000fe40000000f00 */
[----:B------:R-:W-:Y:S01]  /*19320*/  MOV R2, 0x19360 ;  /* 0x0001936000027802 */ /* 0x000fe20000000f00 */
[----:B------:R-:W-:-:S04]  /*19330*/  IMAD.IADD R4, R0, 0x1, R4 ;  /* 0x0000000100047824 */ /* 0x000fc800078e0204 */
[----:B------:R-:W-:Y:S02]  /*19340*/  IMAD.MOV.U32 R33, RZ, RZ, R4 ;  /* 0x000000ffff217224 */ /* 0x000fe400078e0004 */
[----:B------:R-:W-:Y:S05]  /*19350*/  CALL.REL.NOINC `($__internal_31_$__cuda_sm70_shflsync_idx_p) ;  /* 0x000026c000007944 */ /* 0x000fea0003c00000 */
[----:B------:R-:W-:Y:S01]  /*19360*/  MOV R0, R34 ;  /* 0x0000002200007202 */ /* 0x000fe20000000f00 */
[----:B------:R-:W-:Y:S05]  /*19370*/  BRA `(.L_x_1893) ;  /* 0xfffe71d000007947 */ /* 0x000fea000383ffff */
.L_x_1713:
[----:B------:R-:W-:Y:S02]  /*19380*/  SEL R0, RZ, 0x1, P0 ;  /* 0x00000001ff007807 */ /* 0x000fe40000000000 */
[----:B------:R-:W-:Y:S02]  /*19390*/  MOV R2, 0x193b0 ;  /* 0x000193b000027802 */ /* 0x000fe40000000f00 */
[----:B--2---:R-:W-:Y:S05]  /*193a0*/  CALL.REL.NOINC `($__internal_33_$__cuda_sm70_votesync_ballot) ;  /* 0x0000272000007944 */ /* 0x004fea0003c00000 */
[----:B------:R-:W-:Y:S05]  /*193b0*/  BRA `(.L_x_1894) ;  /* 0xfffe722000007947 */ /* 0x000fea000383ffff */
.L_x_1714:
[----:B------:R-:W-:Y:S01]  /*193c0*/  IMAD.MOV.U32 R33, RZ, RZ, R8 ;  /* 0x000000ffff217224 */ /* 0x000fe200078e0008 */
[----:B---3--:R-:W-:Y:S01]  /*193d0*/  MOV R32, R12 ;  /* 0x0000000c00207202 */ /* 0x008fe20000000f00 */
[----:B------:R-:W-:Y:S01]  /*193e0*/  IMAD.MOV.U32 R3, RZ, RZ, 0x1f ;  /* 0x0000001fff037424 */ /* 0x000fe200078e00ff */
[----:B------:R-:W-:Y:S02]  /*193f0*/  MOV R2, 0x19410 ;  /* 0x0001941000027802 */ /* 0x000fe40000000f00 */
[----:B-12---:R-:W-:Y:S05]  /*19400*/  CALL.REL.NOINC `($__internal_31_$__cuda_sm70_shflsync_idx_p) ;  /* 0x0000261000007944 */ /* 0x006fea0003c00000 */
[----:B------:R-:W-:Y:S01]  /*19410*/  IMAD.MOV.U32 R11, RZ, RZ, R34 ;  /* 0x000000ffff0b7224 */ /* 0x000fe200078e0022 */
[----:B------:R-:W-:Y:S01]  /*19420*/  MOV R33, R7 ;  /* 0x0000000700217202 */ /* 0x000fe20000000f00 */
[----:B------:R-:W-:Y:S01]  /*19430*/  IMAD.MOV.U32 R5, RZ, RZ, RZ ;  /* 0x000000ffff057224 */ /* 0x000fe200078e00ff */
[----:B------:R-:W-:Y:S01]  /*19440*/  MOV R32, R12 ;  /* 0x0000000c00207202 */ /* 0x000fe20000000f00 */
[----:B------:R-:W-:Y:S01]  /*19450*/  IMAD.MOV.U32 R3, RZ, RZ, 0x1f ;  /* 0x0000001fff037424 */ /* 0x000fe200078e00ff */
[----:B------:R-:W-:-:S02]  /*19460*/  MOV R2, 0x19480 ;  /* 0x0001948000027802 */ /* 0x000fc40000000f00 */
[----:B------:R-:W-:Y:S05]  /*19470*/  CALL.REL.NOINC `($__internal_31_$__cuda_sm70_shflsync_idx_p) ;  /* 0x000025a000007944 */ /* 0x000fea0003c00000 */
[----:B------:R-:W-:Y:S01]  /*19480*/  MOV R10, R34 ;  /* 0x00000022000a7202 */ /* 0x000fe20000000f00 */
[----:B------:R-:W-:Y:S05]  /*19490*/  BRA `(.L_x_1895) ;  /* 0xfffe719000007947 */ /* 0x000fea000383ffff */
.L_x_1717:
[----:B------:R-:W-:Y:S01]  /*194a0*/  IMAD.MOV.U32 R33, RZ, RZ, R4 ;  /* 0x000000ffff217224 */ /* 0x000fe200078e0004 */
[----:B------:R-:W-:-:S02]  /*194b0*/  MOV R3, 0x1f ;  /* 0x0000001f00037802 */ /* 0x000fc40000000f00 */
[----:B------:R-:W-:Y:S02]  /*194c0*/  MOV R2, 0x194e0 ;  /* 0x000194e000027802 */ /* 0x000fe40000000f00 */
[----:B-1234-:R-:W-:Y:S05]  /*194d0*/  CALL.REL.NOINC `($__internal_31_$__cuda_sm70_shflsync_idx_p) ;  /* 0x0000254000007944 */ /* 0x01efea0003c00000 */
[----:B------:R-:W-:Y:S01]  /*194e0*/  MOV R5, R34 ;  /* 0x0000002200057202 */ /* 0x000fe20000000f00 */
[----:B------:R-:W-:Y:S05]  /*194f0*/  BRA `(.L_x_1716) ;  /* 0xfffe719000007947 */ /* 0x000fea000383ffff */
.L_x_1753:
[----:B------:R-:W-:Y:S01]  /*19500*/  IMAD.MOV.U32 R33, RZ, RZ, R12 ;  /* 0x000000ffff217224 */ /* 0x000fe200078e000c */
[----:B------:R-:W-:Y:S01]  /*19510*/  MOV R32, RZ ;  /* 0x000000ff00207202 */ /* 0x000fe20000000f00 */
[----:B------:R-:W-:Y:S01]  /*19520*/  IMAD.MOV.U32 R3, RZ, RZ, 0x181f ;  /* 0x0000181fff037424 */ /* 0x000fe200078e00ff */
[----:B------:R-:W-:Y:S02]  /*19530*/  MOV R2, 0x19550 ;  /* 0x0001955000027802 */ /* 0x000fe40000000f00 */
[----:B-----5:R-:W-:Y:S05]  /*19540*/  CALL.REL.NOINC `($__internal_31_$__cuda_sm70_shflsync_idx_p) ;  /* 0x000024d000007944 */ /* 0x020fea0003c00000 */
[----:B------:R-:W-:Y:S01]  /*19550*/  MOV R4, R34 ;  /* 0x0000002200047202 */ /* 0x000fe20000000f00 */
[----:B------:R-:W-:Y:S05]  /*19560*/  BRA `(.L_x_1896) ;  /* 0xfffeead000007947 */ /* 0x000fea000383ffff */
.L_x_1754:
[----:B------:R-:W-:Y:S01]  /*19570*/  IMAD.MOV.U32 R33, RZ, RZ, R13 ;  /* 0x000000ffff217224 */ /* 0x000fe200078e000d */
[----:B------:R-:W-:Y:S01]  /*19580*/  MOV R32, RZ ;  /* 0x000000ff00207202 */ /* 0x000fe20000000f00 */
[----:B------:R-:W-:Y:S01]  /*19590*/  IMAD.MOV.U32 R3, RZ, RZ, 0x181f ;  /* 0x0000181fff037424 */ /* 0x000fe200078e00ff */
[----:B------:R-:W-:Y:S02]  /*195a0*/  MOV R2, 0x195c0 ;  /* 0x000195c000027802 */ /* 0x000fe40000000f00 */
[----:B-12--5:R-:W-:Y:S05]  /*195b0*/  CALL.REL.NOINC `($__internal_31_$__cuda_sm70_shflsync_idx_p) ;  /* 0x0000246000007944 */ /* 0x026fea0003c00000 */
[----:B------:R-:W-:Y:S01]  /*195c0*/  MOV R0, R34 ;  /* 0x0000002200007202 */ /* 0x000fe20000000f00 */
[----:B------:R-:W-:Y:S05]  /*195d0*/  BRA `(.L_x_1897) ;  /* 0xfffeea8000007947 */ /* 0x000fea000383ffff */
.L_x_1757:
[----:B------:R-:W-:Y:S01]  /*195e0*/  IMAD.MOV.U32 R33, RZ, RZ, R12 ;  /* 0x000000ffff217224 */ /* 0x000fe200078e000c */
[----:B------:R-:W-:Y:S01]  /*195f0*/  MOV R32, 0x1 ;  /* 0x0000000100207802 */ /* 0x000fe20000000f00 */
[----:B--2---:R-:W-:Y:S01]  /*19600*/  IMAD.MOV.U32 R3, RZ, RZ, 0x181f ;  /* 0x0000181fff037424 */ /* 0x004fe200078e00ff */
[----:B------:R-:W-:-:S02]  /*19610*/  MOV R2, 0x19630 ;  /* 0x0001963000027802 */ /* 0x000fc40000000f00 */
[----:B-1-345:R-:W-:Y:S05]  /*19620*/  CALL.REL.NOINC `($__internal_31_$__cuda_sm70_shflsync_idx_p) ;  /* 0x000023f000007944 */ /* 0x03afea0003c00000 */
[----:B------:R-:W-:Y:S01]  /*19630*/  IMAD.MOV.U32 R4, RZ, RZ, R34 ;  /* 0x000000ffff047224 */ /* 0x000fe200078e0022 */
[----:B------:R-:W-:Y:S01]  /*19640*/  MOV R32, 0x1 ;  /* 0x0000000100207802 */ /* 0x000fe20000000f00 */
[----:B------:R-:W-:Y:S01]  /*19650*/  IMAD.MOV.U32 R33, RZ, RZ, R13 ;  /* 0x000000ffff217224 */ /* 0x000fe200078e000d */
[----:B------:R-:W-:-:S02]  /*19660*/  MOV R3, 0x181f ;  /* 0x0000181f00037802 */ /* 0x000fc40000000f00 */
[----:B------:R-:W-:Y:S02]  /*19670*/  MOV R2, 0x19690 ;  /* 0x0001969000027802 */ /* 0x000fe40000000f00 */
[----:B------:R-:W-:Y:S05]  /*19680*/  CALL.REL.NOINC `($__internal_31_$__cuda_sm70_shflsync_idx_p) ;  /* 0x0000239000007944 */ /* 0x000fea0003c00000 */
[----:B------:R-:W-:Y:S01]  /*19690*/  MOV R0, R34 ;  /* 0x0000002200007202 */ /* 0x000fe20000000f00 */
[----:B------:R-:W-:Y:S05]  /*196a0*/  BRA `(.L_x_1898) ;  /* 0xfffeeaf000007947 */ /* 0x000fea000383ffff */
.L_x_1760:
[----:B------:R-:W-:Y:S01]  /*196b0*/  IMAD.MOV.U32 R33, RZ, RZ, R12 ;  /* 0x000000ffff217224 */ /* 0x000fe200078e000c */
[----:B------:R-:W-:Y:S01]  /*196c0*/  MOV R32, 0x2 ;  /* 0x0000000200207802 */ /* 0x000fe20000000f00 */
[----:B-1----:R-:W-:Y:S01]  /*196d0*/  IMAD.MOV.U32 R3, RZ, RZ, 0x181f ;  /* 0x0000181fff037424 */ /* 0x002fe200078e00ff */
[----:B------:R-:W-:Y:S02]  /*196e0*/  MOV R2, 0x19700 ;  /* 0x0001970000027802 */ /* 0x000fe40000000f00 */
[----:B--2345:R-:W-:Y:S05]  /*196f0*/  CALL.REL.NOINC `($__internal_31_$__cuda_sm70_shflsync_idx_p) ;  /* 0x0000232000007944 */ /* 0x03cfea0003c00000 */
[----:B------:R-:W-:Y:S01]  /*19700*/  MOV R4, R34 ;  /* 0x0000002200047202 */ /* 0x000fe20000000f00 */
[----:B------:R-:W-:Y:S05]  /*19710*/  BRA `(.L_x_1899) ;  /* 0xfffeebb000007947 */ /* 0x000fea000383ffff */
.L_x_1761:
[----:B------:R-:W-:Y:S01]  /*19720*/  IMAD.MOV.U32 R33, RZ, RZ, R13 ;  /* 0x000000ffff217224 */ /* 0x000fe200078e000d */
[----:B------:R-:W-:Y:S01]  /*19730*/  MOV R32, 0x2 ;  /* 0x0000000200207802 */ /* 0x000fe20000000f00 */
[----:B------:R-:W-:Y:S01]  /*19740*/  IMAD.MOV.U32 R3, RZ, RZ, 0x181f ;  /* 0x0000181fff037424 */ /* 0x000fe200078e00ff */
[----:B------:R-:W-:Y:S02]  /*19750*/  MOV R2, 0x19770 ;  /* 0x0001977000027802 */ /* 0x000fe40000000f00 */
[----:B-12345:R-:W-:Y:S05]  /*19760*/  CALL.REL.NOINC `($__internal_31_$__cuda_sm70_shflsync_idx_p) ;  /* 0x000022b000007944 */ /* 0x03efea0003c00000 */
[----:B------:R-:W-:Y:S01]  /*19770*/  MOV R0, R34 ;  /* 0x0000002200007202 */ /* 0x000fe20000000f00 */
[----:B------:R-:W-:Y:S05]  /*19780*/  BRA `(.L_x_1900) ;  /* 0xfffeeb6000007947 */ /* 0x000fea000383ffff */
.L_x_1764:
[----:B------:R-:W-:Y:S01]  /*19790*/  IMAD.MOV.U32 R33, RZ, RZ, R12 ;  /* 0x000000ffff217224 */ /* 0x000fe200078e000c */
[----:B------:R-:W-:Y:S01]  /*197a0*/  MOV R32, 0x3 ;  /* 0x0000000300207802 */ /* 0x000fe20000000f00 */
[----:B-1----:R-:W-:Y:S01]  /*197b0*/  IMAD.MOV.U32 R3, RZ, RZ, 0x181f ;  /* 0x0000181fff037424 */ /* 0x002fe200078e00ff */
[----:B------:R-:W-:-:S02]  /*197c0*/  MOV R2, 0x197e0 ;  /* 0x000197e000027802 */ /* 0x000fc40000000f00 */
[----:B--2345:R-:W-:Y:S05]  /*197d0*/  CALL.REL.NOINC `($__internal_31_$__cuda_sm70_shflsync_idx_p) ;  /* 0x0000224000007944 */ /* 0x03cfea0003c00000 */
        /* <DEDUP_REMOVED lines=8> */
.L_x_1767:
[----:B------:R-:W-:Y:S01]  /*19860*/  IMAD.MOV.U32 R33, RZ, RZ, R5 ;  /* 0x000000ffff217224 */ /* 0x000fe200078e0005 */
[----:B------:R-:W-:Y:S01]  /*19870*/  MOV R32, RZ ;  /* 0x000000ff00207202 */ /* 0x000fe20000000f00 */
[----:B------:R-:W-:Y:S01]  /*19880*/  IMAD.MOV.U32 R3, RZ, RZ, 0x181f ;  /* 0x0000181fff037424 */ /* 0x000fe200078e00ff */
[----:B------:R-:W-:Y:S02]  /*19890*/  MOV R2, 0x198b0 ;  /* 0x000198b000027802 */ /* 0x000fe40000000f00 */
[----:B------:R-:W-:Y:S05]  /*198a0*/  CALL.REL.NOINC `($__internal_31_$__cuda_sm70_shflsync_idx_p) ;  /* 0x0000217000007944 */ /* 0x000fea0003c00000 */
[----:B------:R-:W-:Y:S01]  /*198b0*/  MOV R4, R34 ;  /* 0x0000002200047202 */ /* 0x000fe20000000f00 */
[----:B------:R-:W-:Y:S05]  /*198c0*/  BRA `(.L_x_1902) ;  /* 0xfffef69000007947 */ /* 0x000fea000383ffff */
.L_x_1768:
[----:B------:R-:W-:Y:S01]  /*198d0*/  IMAD.MOV.U32 R33, RZ, RZ, R14 ;  /* 0x000000ffff217224 */ /* 0x000fe200078e000e */
[----:B------:R-:W-:Y:S01]  /*198e0*/  MOV R32, RZ ;  /* 0x000000ff00207202 */ /* 0x000fe20000000f00 */
[----:B------:R-:W-:Y:S01]  /*198f0*/  IMAD.MOV.U32 R3, RZ, RZ, 0x181f ;  /* 0x0000181fff037424 */ /* 0x000fe200078e00ff */
[----:B------:R-:W-:Y:S02]  /*19900*/  MOV R2, 0x19920 ;  /* 0x0001992000027802 */ /* 0x000fe40000000f00 */
[----:B-12---:R-:W-:Y:S05]  /*19910*/  CALL.REL.NOINC `($__internal_31_$__cuda_sm70_shflsync_idx_p) ;  /* 0x0000210000007944 */ /* 0x006fea0003c00000 */
[----:B------:R-:W-:Y:S01]  /*19920*/  IADD3 R8, P0, R34, R21, RZ ;  /* 0x0000001522087210 */ /* 0x000fe20007f1e0ff */
[----:B------:R-:W-:Y:S01]  /*19930*/  IMAD.MOV.U32 R33, RZ, RZ, R5 ;  /* 0x000000ffff217224 */ /* 0x000fe200078e0005 */
[C---:B------:R-:W-:Y:S01]  /*19940*/  LOP3.LUT P2, RZ, R198.reuse, 0x2, RZ, 0xc0, !PT ;  /* 0x00000002c6ff7812 */ /* 0x040fe2000784c0ff */
[----:B------:R-:W-:Y:S01]  /*19950*/  IMAD.MOV.U32 R32, RZ, RZ, 0x1 ;  /* 0x00000001ff207424 */ /* 0x000fe200078e00ff */
[----:B------:R-:W-:Y:S01]  /*19960*/  LOP3.LUT P1, RZ, R198, 0x1, RZ, 0xc0, !PT ;  /* 0x00000001c6ff7812 */ /* 0x000fe2000782c0ff */
[----:B------:R-:W-:Y:S01]  /*19970*/  IMAD.X R9, R4, 0x1, R20, P0 ;  /* 0x0000000104097824 */ /* 0x000fe200000e0614 */
[----:B------:R-:W-:-:S02]  /*19980*/  IADD3 R6, P0, R34, R17, RZ ;  /* 0x0000001122067210 */ /* 0x000fc40007f1e0ff */
[----:B------:R-:W-:Y:S02]  /*19990*/  LOP3.LUT P3, RZ, R198, 0x4, RZ, 0xc0, !PT ;  /* 0x00000004c6ff7812 */ /* 0x000fe4000786c0ff */
[----:B------:R-:W-:Y:S01]  /*199a0*/  SEL R13, RZ, 0x10, P2 ;  /* 0x00000010ff0d7807 */ /* 0x000fe20001000000 */
[----:B------:R-:W-:Y:S01]  /*199b0*/  IMAD.X R7, R4, 0x1, R18, P0 ;  /* 0x0000000104077824 */ /* 0x000fe200000e0612 */
[----:B------:R-:W-:Y:S02]  /*199c0*/  IADD3 R2, P0, R34, R19, RZ ;  /* 0x0000001322027210 */ /* 0x000fe40007f1e0ff */
[----:B------:R-:W-:Y:S01]  /*199d0*/  SEL R12, RZ, 0x10, P1 ;  /* 0x00000010ff0c7807 */ /* 0x000fe20000800000 */
[----:B------:R-:W-:Y:S01]  /*199e0*/  @!PT LDS RZ, [RZ] ;  /* 0x00000000fffff984 */ /* 0x000fe20000000800 */
[----:B------:R-:W-:Y:S01]  /*199f0*/  @!PT LDS RZ, [RZ] ;  /* 0x00000000fffff984 */ /* 0x000fe20000000800 */
[----:B------:R-:W-:Y:S01]  /*19a00*/  @!PT LDS RZ, [RZ] ;  /* 0x00000000fffff984 */ /* 0x000fe20000000800 */
[----:B------:R1:W-:Y:S02]  /*19a10*/  LDGSTS.E.BYPASS.LTC128B.128 [R107+0x12100], [R8.64], !P2 ;  /* 0x12100000086b7fae */ /* 0x0003e4000d101d48 */
[----:B------:R-:W-:Y:S02]  /*19a20*/  IMAD.X R3, R4, 0x1, R16, P0 ;  /* 0x0000000104037824 */ /* 0x000fe400000e0610 */
[----:B------:R2:W-:Y:S04]  /*19a30*/  LDGSTS.E.BYPASS.LTC128B.128 [R107+0x14100], [R6.64], !P1 ;  /* 0x14100000066b7fae */ /* 0x0005e8000c901d48 */
[----:B------:R3:W-:Y:S01]  /*19a40*/  LDGSTS.E.BYPASS.LTC128B.128 [R107+0x16100], [R2.64], !P3 ;  /* 0x16100000026b7fae */ /* 0x0007e2000d901d48 */
[----:B-1----:R-:W-:-:S02]  /*19a50*/  IMAD.MOV.U32 R9, RZ, RZ, R149 ;  /* 0x000000ffff097224 */ /* 0x002fc400078e0095 */
[----:B---3--:R-:W-:Y:S01]  /*19a60*/  IMAD.MOV.U32 R3, RZ, RZ, 0x181f ;  /* 0x0000181fff037424 */ /* 0x008fe200078e00ff */
[----:B------:R-:W-:Y:S02]  /*19a70*/  MOV R2, 0x19a90 ;  /* 0x00019a9000027802 */ /* 0x000fe40000000f00 */
[----:B--2---:R-:W-:Y:S05]  /*19a80*/  CALL.REL.NOINC `($__internal_31_$__cuda_sm70_shflsync_idx_p) ;  /* 0x00001f9000007944 */ /* 0x004fea0003c00000 */
[----:B------:R-:W-:Y:S01]  /*19a90*/  IMAD.MOV.U32 R8, RZ, RZ, R34 ;  /* 0x000000ffff087224 */ /* 0x000fe200078e0022 */
[----:B------:R-:W-:Y:S01]  /*19aa0*/  MOV R32, 0x1 ;  /* 0x0000000100207802 */ /* 0x000fe20000000f00 */
[----:B------:R-:W-:Y:S01]  /*19ab0*/  IMAD.MOV.U32 R33, RZ, RZ, R14 ;  /* 0x000000ffff217224 */ /* 0x000fe200078e000e */
[----:B------:R-:W-:Y:S02]  /*19ac0*/  MOV R3, 0x181f ;  /* 0x0000181f00037802 */ /* 0x000fe40000000f00 */
[----:B------:R-:W-:Y:S02]  /*19ad0*/  MOV R2, 0x19af0 ;  /* 0x00019af000027802 */ /* 0x000fe40000000f00 */
[----:B------:R-:W-:Y:S05]  /*19ae0*/  CALL.REL.NOINC `($__internal_31_$__cuda_sm70_shflsync_idx_p) ;  /* 0x00001f3000007944 */ /* 0x000fea0003c00000 */
[----:B------:R-:W-:Y:S01]  /*19af0*/  MOV R0, R34 ;  /* 0x0000002200007202 */ /* 0x000fe20000000f00 */
[----:B------:R-:W-:Y:S05]  /*19b00*/  BRA `(.L_x_1903) ;  /* 0xfffef5a000007947 */ /* 0x000fea000383ffff */
.L_x_1773:
[----:B------:R-:W-:Y:S01]  /*19b10*/  IMAD.MOV.U32 R33, RZ, RZ, R0 ;  /* 0x000000ffff217224 */ /* 0x000fe200078e0000 */
[----:B------:R-:W-:Y:S01]  /*19b20*/  MOV R32, RZ ;  /* 0x000000ff00207202 */ /* 0x000fe20000000f00 */
[----:B------:R-:W-:Y:S01]  /*19b30*/  IMAD.MOV.U32 R3, RZ, RZ, 0x1c1f ;  /* 0x00001c1fff037424 */ /* 0x000fe200078e00ff */
[----:B------:R-:W-:-:S02]  /*19b40*/  MOV R2, 0x19b60 ;  /* 0x00019b6000027802 */ /* 0x000fc40000000f00 */
[----:B------:R-:W-:Y:S05]  /*19b50*/  CALL.REL.NOINC `($__internal_31_$__cuda_sm70_shflsync_idx_p) ;  /* 0x00001ec000007944 */ /* 0x000fea0003c00000 */
[----:B------:R-:W-:Y:S01]  /*19b60*/  MOV R8, R34 ;  /* 0x0000002200087202 */ /* 0x000fe20000000f00 */
[----:B------:R-:W-:Y:S05]  /*19b70*/  BRA `(.L_x_1904) ;  /* 0xfffef82000007947 */ /* 0x000fea000383ffff */
.L_x_1774:
[----:B------:R-:W-:Y:S01]  /*19b80*/  IMAD.MOV.U32 R33, RZ, RZ, R6 ;  /* 0x000000ffff217224 */ /* 0x000fe200078e0006 */
[----:B------:R-:W-:Y:S01]  /*19b90*/  MOV R32, RZ ;  /* 0x000000ff00207202 */ /* 0x000fe20000000f00 */
[----:B------:R-:W-:Y:S01]  /*19ba0*/  IMAD.MOV.U32 R3, RZ, RZ, 0x1c1f ;  /* 0x00001c1fff037424 */ /* 0x000fe200078e00ff */
[----:B------:R-:W-:-:S02]  /*19bb0*/  MOV R2, 0x19bd0 ;  /* 0x00019bd000027802 */ /* 0x000fc40000000f00 */
[----:B-12---:R-:W-:Y:S05]  /*19bc0*/  CALL.REL.NOINC `($__internal_31_$__cuda_sm70_shflsync_idx_p) ;  /* 0x00001e5000007944 */ /* 0x006fea0003c00000 */
[----:B------:R-:W-:Y:S01]  /*19bd0*/  IMAD.MOV.U32 R33, RZ, RZ, R5 ;  /* 0x000000ffff217224 */ /* 0x000fe200078e0005 */
[----:B------:R-:W-:Y:S01]  /*19be0*/  MOV R32, RZ ;  /* 0x000000ff00207202 */ /* 0x000fe20000000f00 */
[----:B------:R-:W-:Y:S01]  /*19bf0*/  IMAD.MOV.U32 R3, RZ, RZ, 0x1c1f ;  /* 0x00001c1fff037424 */ /* 0x000fe200078e00ff */
[----:B------:R-:W-:Y:S01]  /*19c00*/  MOV R4, R34 ;  /* 0x0000002200047202 */ /* 0x000fe20000000f00 */
[----:B------:R-:W-:Y:S01]  /*19c10*/  IMAD.MOV.U32 R5, RZ, RZ, R8 ;  /* 0x000000ffff057224 */ /* 0x000fe200078e0008 */
[----:B------:R-:W-:-:S02]  /*19c20*/  MOV R2, 0x19c40 ;  /* 0x00019c4000027802 */ /* 0x000fc40000000f00 */
[----:B------:R-:W-:Y:S05]  /*19c30*/  CALL.REL.NOINC `($__internal_31_$__cuda_sm70_shflsync_idx_p) ;  /* 0x00001de000007944 */ /* 0x000fea0003c00000 */
[----:B------:R-:W-:Y:S01]  /*19c40*/  IMAD.MOV.U32 R30, RZ, RZ, R34 ;  /* 0x000000ffff1e7224 */ /* 0x000fe200078e0022 */
[----:B------:R-:W-:Y:S01]  /*19c50*/  MOV R32, RZ ;  /* 0x000000ff00207202 */ /* 0x000fe20000000f00 */
[----:B------:R-:W-:Y:S01]  /*19c60*/  IMAD.MOV.U32 R33, RZ, RZ, R12 ;  /* 0x000000ffff217224 */ /* 0x000fe200078e000c */
[----:B------:R-:W-:-:S02]  /*19c70*/  MOV R3, 0x1c1f ;  /* 0x00001c1f00037802 */ /* 0x000fc40000000f00 */
[----:B------:R-:W-:Y:S02]  /*19c80*/  MOV R2, 0x19ca0 ;  /* 0x00019ca000027802 */ /* 0x000fe40000000f00 */
[----:B------:R-:W-:Y:S05]  /*19c90*/  CALL.REL.NOINC `($__internal_31_$__cuda_sm70_shflsync_idx_p) ;  /* 0x00001d8000007944 */ /* 0x000fea0003c00000 */
[----:B------:R-:W-:Y:S01]  /*19ca0*/  MOV R0, R34 ;  /* 0x0000002200007202 */ /* 0x000fe20000000f00 */
[----:B------:R-:W-:Y:S05]  /*19cb0*/  BRA `(.L_x_1905) ;  /* 0xfffef73000007947 */ /* 0x000fea000383ffff */
.L_x_1799:
[----:B------:R-:W-:Y:S01]  /*19cc0*/  IMAD.MOV.U32 R33, RZ, RZ, R0 ;  /* 0x000000ffff217224 */ /* 0x000fe200078e0000 */
[----:B------:R-:W-:Y:S01]  /*19cd0*/  MOV R32, RZ ;  /* 0x000000ff00207202 */ /* 0x000fe20000000f00 */
[----:B------:R-:W-:Y:S01]  /*19ce0*/  IMAD.MOV.U32 R3, RZ, RZ, 0x1c1f ;  /* 0x00001c1fff037424 */ /* 0x000fe200078e00ff */
[----:B------:R-:W-:Y:S02]  /*19cf0*/  MOV R2, 0x19d10 ;  /* 0x00019d1000027802 */ /* 0x000fe40000000f00 */
[----:B------:R-:W-:Y:S05]  /*19d00*/  CALL.REL.NOINC `($__internal_31_$__cuda_sm70_shflsync_idx_p) ;  /* 0x00001d1000007944 */ /* 0x000fea0003c00000 */
[----:B------:R-:W-:Y:S01]  /*19d10*/  MOV R0, R34 ;  /* 0x0000002200007202 */ /* 0x000fe20000000f00 */
[----:B------:R-:W-:Y:S05]  /*19d20*/  BRA `(.L_x_1906) ;  /* 0xffff210000007947 */ /* 0x000fea000383ffff */
.L_x_1800:
[----:B------:R-:W-:Y:S01]  /*19d30*/  IMAD.MOV.U32 R33, RZ, RZ, R6 ;  /* 0x000000ffff217224 */ /* 0x000fe200078e0006 */
[----:B------:R-:W-:Y:S01]  /*19d40*/  MOV R32, RZ ;  /* 0x000000ff00207202 */ /* 0x000fe20000000f00 */
[----:B------:R-:W-:Y:S01]  /*19d50*/  IMAD.MOV.U32 R3, RZ, RZ, 0x1c1f ;  /* 0x00001c1fff037424 */ /* 0x000fe200078e00ff */
[----:B------:R-:W-:Y:S02]  /*19d60*/  MOV R2, 0x19d80 ;  /* 0x00019d8000027802 */ /* 0x000fe40000000f00 */
[----:B-1----:R-:W-:Y:S05]  /*19d70*/  CALL.REL.NOINC `($__internal_31_$__cuda_sm70_shflsync_idx_p) ;  /* 0x00001ca000007944 */ /* 0x002fea0003c00000 */
        /* <DEDUP_REMOVED lines=15> */
.L_x_1815:
[----:B------:R-:W-:Y:S01]  /*19e70*/  IMAD.MOV.U32 R33, RZ, RZ, R9 ;  /* 0x000000ffff217224 */ /* 0x000fe200078e0009 */
[----:B------:R-:W-:Y:S01]  /*19e80*/  MOV R32, RZ ;  /* 0x000000ff00207202 */ /* 0x000fe20000000f00 */
[----:B------:R-:W-:Y:S01]  /*19e90*/  IMAD.MOV.U32 R3, RZ, RZ, 0x181f ;  /* 0x0000181fff037424 */ /* 0x000fe200078e00ff */
[----:B------:R-:W-:Y:S02]  /*19ea0*/  MOV R2, 0x19ec0 ;  /* 0x00019ec000027802 */ /* 0x000fe40000000f00 */
[----:B-12345:R-:W-:Y:S05]  /*19eb0*/  CALL.REL.NOINC `($__internal_31_$__cuda_sm70_shflsync_idx_p) ;  /* 0x00001b6000007944 */ /* 0x03efea0003c00000 */
[----:B------:R-:W-:Y:S01]  /*19ec0*/  MOV R8, R34 ;  /* 0x0000002200087202 */ /* 0x000fe20000000f00 */
[----:B------:R-:W-:Y:S05]  /*19ed0*/  BRA `(.L_x_1908) ;  /* 0xffff4df000007947 */ /* 0x000fea000383ffff */
.L_x_1816:
[----:B------:R-:W-:Y:S01]  /*19ee0*/  IMAD.MOV.U32 R33, RZ, RZ, R23 ;  /* 0x000000ffff217224 */ /* 0x000fe200078e0017 */
[----:B------:R-:W-:Y:S01]  /*19ef0*/  MOV R32, RZ ;  /* 0x000000ff00207202 */ /* 0x000fe20000000f00 */
[----:B------:R-:W-:Y:S01]  /*19f00*/  IMAD.MOV.U32 R3, RZ, RZ, 0x181f ;  /* 0x0000181fff037424 */ /* 0x000fe200078e00ff */
[----:B------:R-:W-:Y:S02]  /*19f10*/  MOV R2, 0x19f30 ;  /* 0x00019f3000027802 */ /* 0x000fe40000000f00 */
[----:B-12345:R-:W-:Y:S05]  /*19f20*/  CALL.REL.NOINC `($__internal_31_$__cuda_sm70_shflsync_idx_p) ;  /* 0x00001af000007944 */ /* 0x03efea0003c00000 */
[----:B------:R-:W-:Y:S01]  /*19f30*/  LOP3.LUT P2, RZ, R198, 0x2, RZ, 0xc0, !PT ;  /* 0x00000002c6ff7812 */ /* 0x000fe2000784c0ff */
[----:B------:R-:W-:Y:S01]  /*19f40*/  IMAD.MOV.U32 R33, RZ, RZ, R9 ;  /* 0x000000ffff217224 */ /* 0x000fe200078e0009 */
[----:B------:R-:W-:Y:S01]  /*19f50*/  IADD3 R2, P0, R34, R22, RZ ;  /* 0x0000001622027210 */ /* 0x000fe20007f1e0ff */
[----:B------:R-:W-:Y:S01]  /*19f60*/  IMAD.MOV.U32 R9, RZ, RZ, R149 ;  /* 0x000000ffff097224 */ /* 0x000fe200078e0095 */
[C---:B------:R-:W-:Y:S01]  /*19f70*/  LOP3.LUT P1, RZ, R198.reuse, 0x1, RZ, 0xc0, !PT ;  /* 0x00000001c6ff7812 */ /* 0x040fe2000782c0ff */
[----:B------:R-:W-:Y:S01]  /*19f80*/  IMAD.MOV.U32 R32, RZ, RZ, 0x1 ;  /* 0x00000001ff207424 */ /* 0x000fe200078e00ff */
[----:B------:R-:W-:Y:S01]  /*19f90*/  LOP3.LUT P3, RZ, R198, 0x4, RZ, 0xc0, !PT ;  /* 0x00000004c6ff7812 */ /* 0x000fe2000786c0ff */
[----:B------:R-:W-:Y:S01]  /*19fa0*/  IMAD.X R3, R8, 0x1, R24, P0 ;  /* 0x0000000108037824 */ /* 0x000fe200000e0618 */
[----:B------:R-:W-:-:S02]  /*19fb0*/  SEL R21, RZ, 0x10, P2 ;  /* 0x00000010ff157807 */ /* 0x000fc40001000000 */
[----:B------:R-:W-:-:S03]  /*19fc0*/  SEL R20, RZ, 0x10, P1 ;  /* 0x00000010ff147807 */ /* 0x000fc60000800000 */
[----:B------:R-:W-:Y:S01]  /*19fd0*/  @!PT LDS RZ, [RZ] ;  /* 0x00000000fffff984 */ /* 0x000fe20000000800 */
[----:B------:R-:W-:Y:S01]  /*19fe0*/  @!PT LDS RZ, [RZ] ;  /* 0x00000000fffff984 */ /* 0x000fe20000000800 */
[----:B------:R-:W-:Y:S01]  /*19ff0*/  @!PT LDS RZ, [RZ] ;  /* 0x00000000fffff984 */ /* 0x000fe20000000800 */
[----:B------:R1:W-:Y:S02]  /*1a000*/  LDGSTS.E.BYPASS.LTC128B.128 [R107+0x6100], [R2.64], !P2 ;  /* 0x06100000026b7fae */ /* 0x0003e4000d101d48 */
[----:B-1----:R-:W-:-:S05]  /*1a010*/  IADD3 R2, P0, R34, R25, RZ ;  /* 0x0000001922027210 */ /* 0x002fca0007f1e0ff */
[----:B------:R-:W-:-:S05]  /*1a020*/  IMAD.X R3, R8, 0x1, R26, P0 ;  /* 0x0000000108037824 */ /* 0x000fca00000e061a */
[----:B------:R1:W-:Y:S02]  /*1a030*/  LDGSTS.E.BYPASS.LTC128B.128 [R107+0x8100], [R2.64], !P1 ;  /* 0x08100000026b7fae */ /* 0x0003e4000c901d48 */
[----:B-1----:R-:W-:-:S05]  /*1a040*/  IADD3 R2, P0, R34, R27, RZ ;  /* 0x0000001b22027210 */ /* 0x002fca0007f1e0ff */
[----:B------:R-:W-:-:S05]  /*1a050*/  IMAD.X R3, R8, 0x1, R28, P0 ;  /* 0x0000000108037824 */ /* 0x000fca00000e061c */
[----:B------:R1:W-:Y:S02]  /*1a060*/  LDGSTS.E.BYPASS.LTC128B.128 [R107+0xa100], [R2.64], !P3 ;  /* 0x0a100000026b7fae */ /* 0x0003e4000d901d48 */
[----:B-1----:R-:W-:Y:S01]  /*1a070*/  IMAD.MOV.U32 R3, RZ, RZ, 0x181f ;  /* 0x0000181fff037424 */ /* 0x002fe200078e00ff */
[----:B------:R-:W-:Y:S02]  /*1a080*/  MOV R2, 0x1a0a0 ;  /* 0x0001a0a000027802 */ /* 0x000fe40000000f00 */
[----:B------:R-:W-:Y:S05]  /*1a090*/  CALL.REL.NOINC `($__internal_31_$__cuda_sm70_shflsync_idx_p) ;  /* 0x0000198000007944 */ /* 0x000fea0003c00000 */
        /* <DEDUP_REMOVED lines=8> */
.L_x_1819:
[----:B------:R-:W-:Y:S01]  /*1a120*/  IMAD.MOV.U32 R33, RZ, RZ, R5 ;  /* 0x000000ffff217224 */ /* 0x000fe200078e0005 */
[----:B------:R-:W-:Y:S01]  /*1a130*/  MOV R32, RZ ;  /* 0x000000ff00207202 */ /* 0x000fe20000000f00 */
[----:B------:R-:W-:Y:S01]  /*1a140*/  IMAD.MOV.U32 R3, RZ, RZ, 0x181f ;  /* 0x0000181fff037424 */ /* 0x000fe200078e00ff */
[----:B------:R-:W-:-:S02]  /*1a150*/  MOV R2, 0x1a170 ;  /* 0x0001a17000027802 */ /* 0x000fc40000000f00 */
[----:B------:R-:W-:Y:S05]  /*1a160*/  CALL.REL.NOINC `($__internal_31_$__cuda_sm70_shflsync_idx_p) ;  /* 0x000018b000007944 */ /* 0x000fea0003c00000 */
[----:B------:R-:W-:Y:S01]  /*1a170*/  MOV R4, R34 ;  /* 0x0000002200047202 */ /* 0x000fe20000000f00 */
[----:B------:R-:W-:Y:S05]  /*1a180*/  BRA `(.L_x_1910) ;  /* 0xffff708000007947 */ /* 0x000fea000383ffff */
.L_x_1820:
[----:B------:R-:W-:Y:S01]  /*1a190*/  IMAD.MOV.U32 R33, RZ, RZ, R6 ;  /* 0x000000ffff217224 */ /* 0x000fe200078e0006 */
[----:B------:R-:W-:Y:S01]  /*1a1a0*/  MOV R32, RZ ;  /* 0x000000ff00207202 */ /* 0x000fe20000000f00 */
[----:B------:R-:W-:Y:S01]  /*1a1b0*/  IMAD.MOV.U32 R3, RZ, RZ, 0x181f ;  /* 0x0000181fff037424 */ /* 0x000fe200078e00ff */
[----:B------:R-:W-:-:S02]  /*1a1c0*/  MOV R2, 0x1a1e0 ;  /* 0x0001a1e000027802 */ /* 0x000fc40000000f00 */
[----:B-12---:R-:W-:Y:S05]  /*1a1d0*/  CALL.REL.NOINC `($__internal_31_$__cuda_sm70_shflsync_idx_p) ;  /* 0x0000184000007944 */ /* 0x006fea0003c00000 */
[----:B------:R-:W-:Y:S01]  /*1a1e0*/  IADD3 R20, P0, R34, R7, RZ ;  /* 0x0000000722147210 */ /* 0x000fe20007f1e0ff */
[----:B------:R-:W-:Y:S01]  /*1a1f0*/  IMAD.MOV.U32 R33, RZ, RZ, R5 ;  /* 0x000000ffff217224 */ /* 0x000fe200078e0005 */
[C---:B------:R-:W-:Y:S01]  /*1a200*/  LOP3.LUT P2, RZ, R198.reuse, 0x2, RZ, 0xc0, !PT ;  /* 0x00000002c6ff7812 */ /* 0x040fe2000784c0ff */
[----:B------:R-:W-:Y:S01]  /*1a210*/  IMAD.MOV.U32 R12, RZ, RZ, R149 ;  /* 0x000000ffff0c7224 */ /* 0x000fe200078e0095 */
[----:B------:R-:W-:Y:S01]  /*1a220*/  LOP3.LUT P1, RZ, R198, 0x1, RZ, 0xc0, !PT ;  /* 0x00000001c6ff7812 */ /* 0x000fe2000782c0ff */
[----:B------:R-:W-:Y:S01]  /*1a230*/  IMAD.X R21, R4, 0x1, R14, P0 ;  /* 0x0000000104157824 */ /* 0x000fe200000e060e */
[----:B------:R-:W-:Y:S01]  /*1a240*/  IADD3 R2, P0, R34, R15, RZ ;  /* 0x0000000f22027210 */ /* 0x000fe20007f1e0ff */
[----:B------:R-:W-:Y:S01]  /*1a250*/  IMAD.MOV.U32 R32, RZ, RZ, 0x1 ;  /* 0x00000001ff207424 */ /* 0x000fe200078e00ff */
[----:B------:R-:W-:-:S02]  /*1a260*/  LOP3.LUT P3, RZ, R198, 0x4, RZ, 0xc0, !PT ;  /* 0x00000004c6ff7812 */ /* 0x000fc4000786c0ff */
[----:B------:R-:W-:Y:S01]  /*1a270*/  SEL R5, RZ, 0x10, P2 ;  /* 0x00000010ff057807 */ /* 0x000fe20001000000 */
[----:B------:R-:W-:Y:S01]  /*1a280*/  IMAD.X R3, R4, 0x1, R16, P0 ;  /* 0x0000000104037824 */ /* 0x000fe200000e0610 */
[----:B------:R-:W-:-:S03]  /*1a290*/  SEL R13, RZ, 0x10, P1 ;  /* 0x00000010ff0d7807 */ /* 0x000fc60000800000 */
[----:B------:R-:W-:Y:S01]  /*1a2a0*/  @!PT LDS RZ, [RZ] ;  /* 0x00000000fffff984 */ /* 0x000fe20000000800 */
[----:B------:R-:W-:Y:S01]  /*1a2b0*/  @!PT LDS RZ, [RZ] ;  /* 0x00000000fffff984 */ /* 0x000fe20000000800 */
[----:B------:R-:W-:Y:S01]  /*1a2c0*/  @!PT LDS RZ, [RZ] ;  /* 0x00000000fffff984 */ /* 0x000fe20000000800 */
[----:B------:R1:W-:Y:S04]  /*1a2d0*/  LDGSTS.E.BYPASS.LTC128B.128 [R107+0xc100], [R20.64], !P2 ;  /* 0x0c100000146b7fae */ /* 0x0003e8000d101d48 */
[----:B------:R2:W-:Y:S02]  /*1a2e0*/  LDGSTS.E.BYPASS.LTC128B.128 [R107+0xe100], [R2.64], !P1 ;  /* 0x0e100000026b7fae */ /* 0x0005e4000c901d48 */
[----:B--2---:R-:W-:-:S05]  /*1a2f0*/  IADD3 R2, P0, R34, R17, RZ ;  /* 0x0000001122027210 */ /* 0x004fca0007f1e0ff */
[----:B------:R-:W-:-:S05]  /*1a300*/  IMAD.X R3, R4, 0x1, R18, P0 ;  /* 0x0000000104037824 */ /* 0x000fca00000e0612 */
[----:B------:R2:W-:Y:S02]  /*1a310*/  LDGSTS.E.BYPASS.LTC128B.128 [R107+0x10100], [R2.64], !P3 ;  /* 0x10100000026b7fae */ /* 0x0005e4000d901d48 */
[----:B--2---:R-:W-:Y:S01]  /*1a320*/  IMAD.MOV.U32 R3, RZ, RZ, 0x181f ;  /* 0x0000181fff037424 */ /* 0x004fe200078e00ff */
[----:B------:R-:W-:Y:S02]  /*1a330*/  MOV R2, 0x1a350 ;  /* 0x0001a35000027802 */ /* 0x000fe40000000f00 */
[----:B-1----:R-:W-:Y:S05]  /*1a340*/  CALL.REL.NOINC `($__internal_31_$__cuda_sm70_shflsync_idx_p) ;  /* 0x000016d000007944 */ /* 0x002fea0003c00000 */
        /* <DEDUP_REMOVED lines=8> */
.L_x_1824:
[----:B------:R-:W-:Y:S01]  /*1a3d0*/  MOV R32, RZ ;  /* 0x000000ff00207202 */ /* 0x000fe20000000f00 */
[----:B------:R-:W-:Y:S01]  /*1a3e0*/  IMAD.MOV.U32 R33, RZ, RZ, R9 ;  /* 0x000000ffff217224 */ /* 0x000fe200078e0009 */
[----:B------:R-:W-:Y:S01]  /*1a3f0*/  MOV R2, 0x1a420 ;  /* 0x0001a42000027802 */ /* 0x000fe20000000f00 */
[----:B------:R-:W-:Y:S02]  /*1a400*/  IMAD.MOV.U32 R3, RZ, RZ, 0x181f ;  /* 0x0000181fff037424 */ /* 0x000fe400078e00ff */
[----:B--234-:R-:W-:Y:S05]  /*1a410*/  CALL.REL.NOINC `($__internal_31_$__cuda_sm70_shflsync_idx_p) ;  /* 0x0000160000007944 */ /* 0x01cfea0003c00000 */
[----:B------:R-:W-:Y:S01]  /*1a420*/  MOV R5, R34 ;  /* 0x0000002200057202 */ /* 0x000fe20000000f00 */
[----:B------:R-:W-:-:S05]  /*1a430*/  BRA `(.L_x_1912) ;  /* 0xffff739000007947 */ /* 0x000fca000383ffff */
.L_x_1825:
[----:B------:R-:W-:Y:S01]  /*1a440*/  MOV R32, RZ ;  /* 0x000000ff00207202 */ /* 0x000fe20000000f00 */
[----:B------:R-:W-:Y:S01]  /*1a450*/  IMAD.MOV.U32 R33, RZ, RZ, R16 ;  /* 0x000000ffff217224 */ /* 0x000fe200078e0010 */
[----:B------:R-:W-:Y:S01]  /*1a460*/  MOV R2, 0x1a490 ;  /* 0x0001a49000027802 */ /* 0x000fe20000000f00 */
[----:B------:R-:W-:Y:S02]  /*1a470*/  IMAD.MOV.U32 R3, RZ, RZ, 0x181f ;  /* 0x0000181fff037424 */ /* 0x000fe400078e00ff */
[----:B-1234-:R-:W-:Y:S05]  /*1a480*/  CALL.REL.NOINC `($__internal_31_$__cuda_sm70_shflsync_idx_p) ;  /* 0x0000159000007944 */ /* 0x01efea0003c00000 */
[----:B------:R-:W-:Y:S01]  /*1a490*/  LOP3.LUT P3, RZ, R198, 0x2, RZ, 0xc0, !PT ;  /* 0x00000002c6ff7812 */ /* 0x000fe2000786c0ff */
[----:B------:R-:W-:Y:S01]  /*1a4a0*/  IMAD R4, R190, 0x6000, R10 ;  /* 0x00006000be047824 */ /* 0x000fe200078e020a */
[----:B------:R-:W-:Y:S01]  /*1a4b0*/  IADD3 R2, P0, R34, R17, RZ ;  /* 0x0000001122027210 */ /* 0x000fe20007f1e0ff */
[----:B------:R-:W-:Y:S01]  /*1a4c0*/  IMAD.MOV.U32 R33, RZ, RZ, R9 ;  /* 0x000000ffff217224 */ /* 0x000fe200078e0009 */
[C---:B------:R-:W-:Y:S01]  /*1a4d0*/  LOP3.LUT P2, RZ, R198.reuse, 0x1, RZ, 0xc0, !PT ;  /* 0x00000001c6ff7812 */ /* 0x040fe2000784c0ff */
[----:B------:R-:W-:Y:S01]  /*1a4e0*/  IMAD.MOV.U32 R32, RZ, RZ, 0x1 ;  /* 0x00000001ff207424 */ /* 0x000fe200078e00ff */
[----:B------:R-:W-:Y:S01]  /*1a4f0*/  LOP3.LUT P1, RZ, R198, 0x4, RZ, 0xc0, !PT ;  /* 0x00000004c6ff7812 */ /* 0x000fe2000782c0ff */
[C---:B------:R-:W-:Y:S01]  /*1a500*/  IMAD.X R3, R5.reuse, 0x1, R19, P0 ;  /* 0x0000000105037824 */ /* 0x040fe200000e0613 */
[C---:B------:R-:W-:Y:S02]  /*1a510*/  IADD3 R6, P0, R34.reuse, R24, RZ ;  /* 0x0000001822067210 */ /* 0x040fe40007f1e0ff */
[----:B------:R-:W-:Y:S02]  /*1a520*/  SEL R18, RZ, 0x10, P2 ;  /* 0x00000010ff127807 */ /* 0x000fe40001000000 */
[----:B------:R-:W-:Y:S01]  /*1a530*/  SEL R9, RZ, 0x10, P1 ;  /* 0x00000010ff097807 */ /* 0x000fe20000800000 */
[----:B------:R-:W-:Y:S01]  /*1a540*/  @!PT LDS RZ, [RZ] ;  /* 0x00000000fffff984 */ /* 0x000fe20000000800 */
[----:B------:R-:W-:Y:S01]  /*1a550*/  @!PT LDS RZ, [RZ] ;  /* 0x00000000fffff984 */ /* 0x000fe20000000800 */
[----:B------:R-:W-:Y:S01]  /*1a560*/  @!PT LDS RZ, [RZ] ;  /* 0x00000000fffff984 */ /* 0x000fe20000000800 */
[----:B------:R1:W-:Y:S01]  /*1a570*/  LDGSTS.E.BYPASS.LTC128B.128 [R4], [R2.64], !P3 ;  /* 0x0000000002047fae */ /* 0x0003e2000d901d48 */
[C---:B------:R-:W-:Y:S05]  /*1a580*/  IMAD.X R7, R5.reuse, 0x1, R25, P0 ;  /* 0x0000000105077824 */ /* 0x040fea00000e0619 */
[----:B------:R2:W-:Y:S01]  /*1a590*/  LDGSTS.E.BYPASS.LTC128B.128 [R4+0x2000], [R6.64], !P2 ;  /* 0x0200000006047fae */ /* 0x0005e2000d101d48 */
[----:B-1----:R-:W-:Y:S05]  /*1a5a0*/  IADD3 R2, P0, R34, R26, RZ ;  /* 0x0000001a22027210 */ /* 0x002fea0007f1e0ff */
[----:B------:R-:W-:Y:S01]  /*1a5b0*/  IMAD.X R3, R5, 0x1, R27, P0 ;  /* 0x0000000105037824 */ /* 0x000fe200000e061b */
[----:B--2---:R-:W-:Y:S04]  /*1a5c0*/  SEL R6, RZ, 0x10, P3 ;  /* 0x00000010ff067807 */ /* 0x004fe80001800000 */
[----:B------:R1:W-:Y:S02]  /*1a5d0*/  LDGSTS.E.BYPASS.LTC128B.128 [R4+0x4000], [R2.64], !P1 ;  /* 0x0400000002047fae */ /* 0x0003e4000c901d48 */
[----:B-1----:R-:W-:Y:S01]  /*1a5e0*/  MOV R2, 0x1a610 ;  /* 0x0001a61000027802 */ /* 0x002fe20000000f00 */
[----:B------:R-:W-:Y:S02]  /*1a5f0*/  IMAD.MOV.U32 R3, RZ, RZ, 0x181f ;  /* 0x0000181fff037424 */ /* 0x000fe400078e00ff */
[----:B------:R-:W-:Y:S05]  /*1a600*/  CALL.REL.NOINC `($__internal_31_$__cuda_sm70_shflsync_idx_p) ;  /* 0x0000141000007944 */ /* 0x000fea0003c00000 */
[----:B------:R-:W-:Y:S01]  /*1a610*/  MOV R32, 0x1 ;  /* 0x0000000100207802 */ /* 0x000fe20000000f00 */
[----:B------:R-:W-:Y:S01]  /*1a620*/  IMAD.MOV.U32 R5, RZ, RZ, R34 ;  /* 0x000000ffff057224 */ /* 0x000fe200078e0022 */
[----:B------:R-:W-:Y:S01]  /*1a630*/  MOV R3, 0x181f ;  /* 0x0000181f00037802 */ /* 0x000fe20000000f00 */
[----:B------:R-:W-:Y:S01]  /*1a640*/  IMAD.MOV.U32 R33, RZ, RZ, R16 ;  /* 0x000000ffff217224 */ /* 0x000fe200078e0010 */
[----:B------:R-:W-:Y:S02]  /*1a650*/  MOV R2, 0x1a670 ;  /* 0x0001a67000027802 */ /* 0x000fe40000000f00 */
[----:B------:R-:W-:Y:S05]  /*1a660*/  CALL.REL.NOINC `($__internal_31_$__cuda_sm70_shflsync_idx_p) ;  /* 0x000013b000007944 */ /* 0x000fea0003c00000 */
[----:B------:R-:W-:Y:S01]  /*1a670*/  MOV R2, R34 ;  /* 0x0000002200027202 */ /* 0x000fe20000000f00 */
[----:B------:R-:W-:-:S05]  /*1a680*/  BRA `(.L_x_1913) ;  /* 0xffff72a000007947 */ /* 0x000fca000383ffff */
.L_x_1826:
[----:B------:R-:W-:Y:S01]  /*1a690*/  MOV R150, 0x2 ;  /* 0x0000000200967802 */ /* 0x000fe20000000f00 */
[----:B------:R-:W-:Y:S01]  /*1a6a0*/  IMAD.MOV.U32 R2, RZ, RZ, R8 ;  /* 0x000000ffff027224 */ /* 0x000fe200078e0008 */
[----:B------:R-:W-:Y:S02]  /*1a6b0*/  MOV R3, 0x1a6d0 ;  /* 0x0001a6d000037802 */ /* 0x000fe40000000f00 */
[----:B------:R-:W-:Y:S05]  /*1a6c0*/  CALL.REL.NOINC `($__internal_30_$__cuda_sm70_shflsync_bfly_p) ;  /* 0x0000130000007944 */ /* 0x000fea0003c00000 */
[----:B------:R-:W-:Y:S01]  /*1a6d0*/  MOV R2, R150 ;  /* 0x0000009600027202 */ /* 0x000fe20000000f00 */
[----:B------:R-:W-:-:S05]  /*1a6e0*/  BRA `(.L_x_1914) ;  /* 0xffff7fa000007947 */ /* 0x000fca000383ffff */
.L_x_1829:
[----:B------:R-:W-:Y:S01]  /*1a6f0*/  MOV R32, RZ ;  /* 0x000000ff00207202 */ /* 0x000fe20000000f00 */
[----:B------:R-:W-:Y:S01]  /*1a700*/  IMAD.MOV.U32 R33, RZ, RZ, R5 ;  /* 0x000000ffff217224 */ /* 0x000fe200078e0005 */
[----:B------:R-:W-:Y:S01]  /*1a710*/  MOV R2, 0x1a740 ;  /* 0x0001a74000027802 */ /* 0x000fe20000000f00 */
[----:B------:R-:W-:Y:S02]  /*1a720*/  IMAD.MOV.U32 R3, RZ, RZ, 0x181f ;  /* 0x0000181fff037424 */ /* 0x000fe400078e00ff */
[----:B------:R-:W-:Y:S05]  /*1a730*/  CALL.REL.NOINC `($__internal_31_$__cuda_sm70_shflsync_idx_p) ;  /* 0x000012e000007944 */ /* 0x000fea0003c00000 */
[----:B------:R-:W-:Y:S01]  /*1a740*/  MOV R4, R34 ;  /* 0x0000002200047202 */ /* 0x000fe20000000f00 */
[----:B------:R-:W-:-:S05]  /*1a750*/  BRA `(.L_x_1915) ;  /* 0xffff990000007947 */ /* 0x000fca000383ffff */
.L_x_1830:
[----:B------:R-:W-:Y:S01]  /*1a760*/  MOV R32, RZ ;  /* 0x000000ff00207202 */ /* 0x000fe20000000f00 */
[----:B------:R-:W-:Y:S01]  /*1a770*/  IMAD.MOV.U32 R33, RZ, RZ, R12 ;  /* 0x000000ffff217224 */ /* 0x000fe200078e000c */
[----:B------:R-:W-:Y:S01]  /*1a780*/  MOV R2, 0x1a7b0 ;  /* 0x0001a7b000027802 */ /* 0x000fe20000000f00 */
[----:B------:R-:W-:Y:S02]  /*1a790*/  IMAD.MOV.U32 R3, RZ, RZ, 0x181f ;  /* 0x0000181fff037424 */ /* 0x000fe400078e00ff */
[----:B-12---:R-:W-:Y:S05]  /*1a7a0*/  CALL.REL.NOINC `($__internal_31_$__cuda_sm70_shflsync_idx_p) ;  /* 0x0000127000007944 */ /* 0x006fea0003c00000 */
[----:B------:R-:W-:Y:S01]  /*1a7b0*/  LOP3.LUT P3, RZ, R198, 0x2, RZ, 0xc0, !PT ;  /* 0x00000002c6ff7812 */ /* 0x000fe2000786c0ff */
[----:B------:R-:W-:Y:S01]  /*1a7c0*/  IMAD R0, R190, 0x6000, R11 ;  /* 0x00006000be007824 */ /* 0x000fe200078e020b */
[----:B------:R-:W-:Y:S01]  /*1a7d0*/  IADD3 R2, P0, R34, R13, RZ ;  /* 0x0000000d22027210 */ /* 0x000fe20007f1e0ff */
[----:B------:R-:W-:Y:S01]  /*1a7e0*/  IMAD.MOV.U32 R33, RZ, RZ, R5 ;  /* 0x000000ffff217224 */ /* 0x000fe200078e0005 */
[C---:B------:R-:W-:Y:S01]  /*1a7f0*/  LOP3.LUT P2, RZ, R198.reuse, 0x1, RZ, 0xc0, !PT ;  /* 0x00000001c6ff7812 */ /* 0x040fe2000784c0ff */
[----:B------:R-:W-:Y:S01]  /*1a800*/  IMAD.MOV.U32 R32, RZ, RZ, 0x1 ;  /* 0x00000001ff207424 */ /* 0x000fe200078e00ff */
[----:B------:R-:W-:Y:S01]  /*1a810*/  LOP3.LUT P1, RZ, R198, 0x4, RZ, 0xc0, !PT ;  /* 0x00000004c6ff7812 */ /* 0x000fe2000782c0ff */
[----:B------:R-:W-:Y:S01]  /*1a820*/  IMAD.X R3, R4, 0x1, R16, P0 ;  /* 0x0000000104037824 */ /* 0x000fe200000e0610 */
[----:B------:R-:W-:Y:S02]  /*1a830*/  IADD3 R6, P0, R34, R17, RZ ;  /* 0x0000001122067210 */ /* 0x000fe40007f1e0ff */
[----:B------:R-:W-:Y:S02]  /*1a840*/  SEL R5, RZ, 0x10, P3 ;  /* 0x00000010ff057807 */ /* 0x000fe40001800000 */
[----:B------:R-:W-:Y:S01]  /*1a850*/  SEL R15, RZ, 0x10, P2 ;  /* 0x00000010ff0f7807 */ /* 0x000fe20001000000 */
[----:B------:R-:W-:Y:S01]  /*1a860*/  @!PT LDS RZ, [RZ] ;  /* 0x00000000fffff984 */ /* 0x000fe20000000800 */
[----:B------:R-:W-:Y:S01]  /*1a870*/  @!PT LDS RZ, [RZ] ;  /* 0x00000000fffff984 */ /* 0x000fe20000000800 */
[----:B------:R-:W-:Y:S01]  /*1a880*/  @!PT LDS RZ, [RZ] ;  /* 0x00000000fffff984 */ /* 0x000fe20000000800 */
[----:B------:R1:W-:Y:S01]  /*1a890*/  LDGSTS.E.BYPASS.LTC128B.128 [R0], [R2.64], !P3 ;  /* 0x0000000002007fae */ /* 0x0003e2000d901d48 */
[----:B------:R-:W-:Y:S01]  /*1a8a0*/  IMAD.X R7, R4, 0x1, R18, P0 ;  /* 0x0000000104077824 */ /* 0x000fe200000e0612 */
[----:B------:R-:W-:Y:S04]  /*1a8b0*/  SEL R14, RZ, 0x10, P1 ;  /* 0x00000010ff0e7807 */ /* 0x000fe80000800000 */
[----:B------:R2:W-:Y:S01]  /*1a8c0*/  LDGSTS.E.BYPASS.LTC128B.128 [R0+0x2000], [R6.64], !P2 ;  /* 0x0200000006007fae */ /* 0x0005e2000d101d48 */
[----:B-1----:R-:W-:Y:S05]  /*1a8d0*/  IADD3 R2, P0, R34, R19, RZ ;  /* 0x0000001322027210 */ /* 0x002fea0007f1e0ff */
[----:B------:R-:W-:Y:S05]  /*1a8e0*/  IMAD.X R3, R4, 0x1, R20, P0 ;  /* 0x0000000104037824 */ /* 0x000fea00000e0614 */
[----:B------:R1:W-:Y:S02]  /*1a8f0*/  LDGSTS.E.BYPASS.LTC128B.128 [R0+0x4000], [R2.64], !P1 ;  /* 0x0400000002007fae */ /* 0x0003e4000c901d48 */
[----:B-1----:R-:W-:Y:S01]  /*1a900*/  MOV R2, 0x1a930 ;  /* 0x0001a93000027802 */ /* 0x002fe20000000f00 */
[----:B------:R-:W-:Y:S02]  /*1a910*/  IMAD.MOV.U32 R3, RZ, RZ, 0x181f ;  /* 0x0000181fff037424 */ /* 0x000fe400078e00ff */
[----:B--2---:R-:W-:Y:S05]  /*1a920*/  CALL.REL.NOINC `($__internal_31_$__cuda_sm70_shflsync_idx_p) ;  /* 0x000010f000007944 */ /* 0x004fea0003c00000 */
        /* <DEDUP_REMOVED lines=8> */
.L_x_1832:
[----:B-1----:R-:W-:Y:S01]  /*1a9b0*/  IMAD.MOV.U32 R2, RZ, RZ, R193 ;  /* 0x000000ffff027224 */ /* 0x002fe200078e00c1 */
[----:B------:R-:W-:-:S02]  /*1a9c0*/  MOV R150, 0x2 ;  /* 0x0000000200967802 */ /* 0x000fc40000000f00 */
[----:B------:R-:W-:Y:S02]  /*1a9d0*/  MOV R3, 0x1a9f0 ;  /* 0x0001a9f000037802 */ /* 0x000fe40000000f00 */
[----:B------:R-:W-:Y:S05]  /*1a9e0*/  CALL.REL.NOINC `($__internal_30_$__cuda_sm70_shflsync_bfly_p) ;  /* 0x00000fe000007944 */ /* 0x000fea0003c00000 */
[----:B------:R-:W-:Y:S01]  /*1a9f0*/  MOV R0, R150 ;  /* 0x0000009600007202 */ /* 0x000fe20000000f00 */
[----:B------:R-:W-:Y:S05]  /*1aa00*/  BRA `(.L_x_1917) ;  /* 0xffff99d000007947 */ /* 0x000fea000383ffff */
.L_x_1833:
[----:B-1----:R-:W-:Y:S01]  /*1aa10*/  IMAD.MOV.U32 R2, RZ, RZ, R0 ;  /* 0x000000ffff027224 */ /* 0x002fe200078e0000 */
[----:B------:R-:W-:Y:S02]  /*1aa20*/  MOV R150, 0x1 ;  /* 0x0000000100967802 */ /* 0x000fe40000000f00 */
[----:B------:R-:W-:Y:S02]  /*1aa30*/  MOV R3, 0x1aa50 ;  /* 0x0001aa5000037802 */ /* 0x000fe40000000f00 */
[----:B--2---:R-:W-:Y:S05]  /*1aa40*/  CALL.REL.NOINC `($__internal_30_$__cuda_sm70_shflsync_bfly_p) ;  /* 0x00000f8000007944 */ /* 0x004fea0003c00000 */
[----:B------:R-:W-:Y:S01]  /*1aa50*/  FADD.FTZ R0, R0, R150 ;  /* 0x0000009600007221 */ /* 0x000fe20000010000 */
[----:B------:R-:W-:Y:S02]  /*1aa60*/  MOV R2, R199 ;  /* 0x000000c700027202 */ /* 0x000fe40000000f00 */
[----:B------:R-:W-:Y:S02]  /*1aa70*/  MOV R150, 0x2 ;  /* 0x0000000200967802 */ /* 0x000fe40000000f00 */
[----:B------:R-:W-:Y:S02]  /*1aa80*/  MOV R3, 0x1aaa0 ;  /* 0x0001aaa000037802 */ /* 0x000fe40000000f00 */
[----:B------:R-:W-:Y:S05]  /*1aa90*/  CALL.REL.NOINC `($__internal_30_$__cuda_sm70_shflsync_bfly_p) ;  /* 0x00000f3000007944 */ /* 0x000fea0003c00000 */
[----:B------:R-:W-:Y:S01]  /*1aaa0*/  FADD.FTZ R4, R199, R150 ;  /* 0x00000096c7047221 */ /* 0x000fe20000010000 */
[----:B------:R-:W-:-:S02]  /*1aab0*/  MOV R150, 0x1 ;  /* 0x0000000100967802 */ /* 0x000fc40000000f00 */
[----:B------:R-:W-:Y:S02]  /*1aac0*/  MOV R3, 0x1aaf0 ;  /* 0x0001aaf000037802 */ /* 0x000fe40000000f00 */
[----:B------:R-:W-:Y:S02]  /*1aad0*/  MOV R2, R4 ;  /* 0x0000000400027202 */ /* 0x000fe40000000f00 */
[----:B------:R-:W-:Y:S05]  /*1aae0*/  CALL.REL.NOINC `($__internal_30_$__cuda_sm70_shflsync_bfly_p) ;  /* 0x00000ee000007944 */ /* 0x000fea0003c00000 */
[----:B------:R-:W-:Y:S01]  /*1aaf0*/  MOV R3, R150 ;  /* 0x0000009600037202 */ /* 0x000fe20000000f00 */
[----:B------:R-:W-:Y:S05]  /*1ab00*/  BRA `(.L_x_1918) ;  /* 0xffff994000007947 */ /* 0x000fea000383ffff */
.L_x_1840:
[----:B--234-:R-:W-:Y:S01]  /*1ab10*/  IMAD.MOV.U32 R33, RZ, RZ, R13 ;  /* 0x000000ffff217224 */ /* 0x01cfe200078e000d */
[----:B------:R-:W-:Y:S01]  /*1ab20*/  MOV R32, RZ ;  /* 0x000000ff00207202 */ /* 0x000fe20000000f00 */
[----:B------:R-:W-:Y:S01]  /*1ab30*/  IMAD.MOV.U32 R3, RZ, RZ, 0x181f ;  /* 0x0000181fff037424 */ /* 0x000fe200078e00ff */
[----:B------:R-:W-:Y:S02]  /*1ab40*/  MOV R2, 0x1ab60 ;  /* 0x0001ab6000027802 */ /* 0x000fe40000000f00 */
[----:B-1----:R-:W-:Y:S05]  /*1ab50*/  CALL.REL.NOINC `($__internal_31_$__cuda_sm70_shflsync_idx_p) ;  /* 0x00000ec000007944 */ /* 0x002fea0003c00000 */
[----:B------:R-:W-:Y:S01]  /*1ab60*/  MOV R5, R34 ;  /* 0x0000002200057202 */ /* 0x000fe20000000f00 */
[----:B------:R-:W-:Y:S05]  /*1ab70*/  BRA `(.L_x_1919) ;  /* 0xffffb19000007947 */ /* 0x000fea000383ffff */
.L_x_1841:
[----:B------:R-:W-:Y:S01]  /*1ab80*/  IMAD.MOV.U32 R33, RZ, RZ, R14 ;  /* 0x000000ffff217224 */ /* 0x000fe200078e000e */
[----:B------:R-:W-:Y:S01]  /*1ab90*/  MOV R32, RZ ;  /* 0x000000ff00207202 */ /* 0x000fe20000000f00 */
[----:B------:R-:W-:Y:S01]  /*1aba0*/  IMAD.MOV.U32 R3, RZ, RZ, 0x181f ;  /* 0x0000181fff037424 */ /* 0x000fe200078e00ff */
[----:B------:R-:W-:-:S02]  /*1abb0*/  MOV R2, 0x1abd0 ;  /* 0x0001abd000027802 */ /* 0x000fc40000000f00 */
[----:B-123--:R-:W-:Y:S05]  /*1abc0*/  CALL.REL.NOINC `($__internal_31_$__cuda_sm70_shflsync_idx_p) ;  /* 0x00000e5000007944 */ /* 0x00efea0003c00000 */
[----:B------:R-:W-:Y:S01]  /*1abd0*/  MOV R0, R34 ;  /* 0x0000002200007202 */ /* 0x000fe20000000f00 */
[----:B------:R-:W-:Y:S05]  /*1abe0*/  BRA `(.L_x_1920) ;  /* 0xffffb14000007947 */ /* 0x000fea000383ffff */
.L_x_1844:
[----:B------:R-:W-:Y:S01]  /*1abf0*/  IMAD.MOV.U32 R33, RZ, RZ, R13 ;  /* 0x000000ffff217224 */ /* 0x000fe200078e000d */
[----:B------:R-:W-:Y:S01]  /*1ac00*/  MOV R32, 0x1 ;  /* 0x0000000100207802 */ /* 0x000fe20000000f00 */
[----:B--2---:R-:W-:Y:S01]  /*1ac10*/  IMAD.MOV.U32 R3, RZ, RZ, 0x181f ;  /* 0x0000181fff037424 */ /* 0x004fe200078e00ff */
[----:B------:R-:W-:-:S02]  /*1ac20*/  MOV R2, 0x1ac40 ;  /* 0x0001ac4000027802 */ /* 0x000fc40000000f00 */
[----:B-1-34-:R-:W-:Y:S05]  /*1ac30*/  CALL.REL.NOINC `($__internal_31_$__cuda_sm70_shflsync_idx_p) ;  /* 0x00000de000007944 */ /* 0x01afea0003c00000 */
        /* <DEDUP_REMOVED lines=8> */
.L_x_1847:
[----:B------:R-:W-:Y:S01]  /*1acc0*/  IMAD.MOV.U32 R33, RZ, RZ, R13 ;  /* 0x000000ffff217224 */ /* 0x000fe200078e000d */
[----:B------:R-:W-:Y:S01]  /*1acd0*/  MOV R32, 0x2 ;  /* 0x0000000200207802 */ /* 0x000fe20000000f00 */
[----:B--2---:R-:W-:Y:S01]  /*1ace0*/  IMAD.MOV.U32 R3, RZ, RZ, 0x181f ;  /* 0x0000181fff037424 */ /* 0x004fe200078e00ff */
[----:B------:R-:W-:Y:S02]  /*1acf0*/  MOV R2, 0x1ad10 ;  /* 0x0001ad1000027802 */ /* 0x000fe40000000f00 */
[----:B-1-34-:R-:W-:Y:S05]  /*1ad00*/  CALL.REL.NOINC `($__internal_31_$__cuda_sm70_shflsync_idx_p) ;  /* 0x00000d1000007944 */ /* 0x01afea0003c00000 */
[----:B------:R-:W-:Y:S01]  /*1ad10*/  MOV R5, R34 ;  /* 0x0000002200057202 */ /* 0x000fe20000000f00 */
[----:B------:R-:W-:Y:S05]  /*1ad20*/  BRA `(.L_x_1922) ;  /* 0xffffb26000007947 */ /* 0x000fea000383ffff */
.L_x_1848:
[----:B------:R-:W-:Y:S01]  /*1ad30*/  IMAD.MOV.U32 R33, RZ, RZ, R14 ;  /* 0x000000ffff217224 */ /* 0x000fe200078e000e */
[----:B------:R-:W-:Y:S01]  /*1ad40*/  MOV R32, 0x2 ;  /* 0x0000000200207802 */ /* 0x000fe20000000f00 */
[----:B--2---:R-:W-:Y:S01]  /*1ad50*/  IMAD.MOV.U32 R3, RZ, RZ, 0x181f ;  /* 0x0000181fff037424 */ /* 0x004fe200078e00ff */
[----:B------:R-:W-:Y:S02]  /*1ad60*/  MOV R2, 0x1ad80 ;  /* 0x0001ad8000027802 */ /* 0x000fe40000000f00 */
[----:B-1-34-:R-:W-:Y:S05]  /*1ad70*/  CALL.REL.NOINC `($__internal_31_$__cuda_sm70_shflsync_idx_p) ;  /* 0x00000ca000007944 */ /* 0x01afea0003c00000 */
[----:B------:R-:W-:Y:S01]  /*1ad80*/  MOV R0, R34 ;  /* 0x0000002200007202 */ /* 0x000fe20000000f00 */
[----:B------:R-:W-:Y:S05]  /*1ad90*/  BRA `(.L_x_1923) ;  /* 0xffffb21000007947 */ /* 0x000fea000383ffff */
.L_x_1851:
[----:B------:R-:W-:Y:S01]  /*1ada0*/  IMAD.MOV.U32 R33, RZ, RZ, R13 ;  /* 0x000000ffff217224 */ /* 0x000fe200078e000d */
[----:B------:R-:W-:Y:S01]  /*1adb0*/  MOV R32, 0x3 ;  /* 0x0000000300207802 */ /* 0x000fe20000000f00 */
[----:B---3--:R-:W-:Y:S01]  /*1adc0*/  IMAD.MOV.U32 R3, RZ, RZ, 0x181f ;  /* 0x0000181fff037424 */ /* 0x008fe200078e00ff */
        /* <DEDUP_REMOVED lines=10> */
.L_x_1853:
[----:B------:R-:W-:Y:S01]  /*1ae70*/  IMAD.MOV.U32 R33, RZ, RZ, R5 ;  /* 0x000000ffff217224 */ /* 0x000fe200078e0005 */
[----:B------:R-:W-:Y:S01]  /*1ae80*/  MOV R32, RZ ;  /* 0x000000ff00207202 */ /* 0x000fe20000000f00 */
[----:B------:R-:W-:Y:S01]  /*1ae90*/  IMAD.MOV.U32 R3, RZ, RZ, 0x1c1f ;  /* 0x00001c1fff037424 */ /* 0x000fe200078e00ff */
[----:B------:R-:W-:Y:S02]  /*1aea0*/  MOV R2, 0x1aec0 ;  /* 0x0001aec000027802 */ /* 0x000fe40000000f00 */
[----:B--2---:R-:W-:Y:S05]  /*1aeb0*/  CALL.REL.NOINC `($__internal_31_$__cuda_sm70_shflsync_idx_p) ;  /* 0x00000b6000007944 */ /* 0x004fea0003c00000 */
[----:B------:R-:W-:Y:S01]  /*1aec0*/  MOV R4, R34 ;  /* 0x0000002200047202 */ /* 0x000fe20000000f00 */
[----:B------:R-:W-:Y:S05]  /*1aed0*/  BRA `(.L_x_1925) ;  /* 0xffffb53000007947 */ /* 0x000fea000383ffff */
.L_x_1854:
[----:B------:R-:W-:Y:S01]  /*1aee0*/  IMAD.MOV.U32 R33, RZ, RZ, R14 ;  /* 0x000000ffff217224 */ /* 0x000fe200078e000e */
[----:B------:R-:W-:Y:S01]  /*1aef0*/  MOV R32, RZ ;  /* 0x000000ff00207202 */ /* 0x000fe20000000f00 */
[----:B------:R-:W-:Y:S01]  /*1af00*/  IMAD.MOV.U32 R3, RZ, RZ, 0x1c1f ;  /* 0x00001c1fff037424 */ /* 0x000fe200078e00ff */
[----:B------:R-:W-:Y:S02]  /*1af10*/  MOV R2, 0x1af30 ;  /* 0x0001af3000027802 */ /* 0x000fe40000000f00 */
[----:B-123--:R-:W-:Y:S05]  /*1af20*/  CALL.REL.NOINC `($__internal_31_$__cuda_sm70_shflsync_idx_p) ;  /* 0x00000af000007944 */ /* 0x00efea0003c00000 */
[----:B------:R-:W-:Y:S01]  /*1af30*/  MOV R0, R34 ;  /* 0x0000002200007202 */ /* 0x000fe20000000f00 */
[----:B------:R-:W-:Y:S05]  /*1af40*/  BRA `(.L_x_1926) ;  /* 0xffffb4e000007947 */ /* 0x000fea000383ffff */
.L_x_1857:
        /* <DEDUP_REMOVED lines=13> */
.L_x_1861:
[----:B------:R-:W-:Y:S01]  /*1b020*/  IMAD.MOV.U32 R33, RZ, RZ, R5 ;  /* 0x000000ffff217224 */ /* 0x000fe200078e0005 */
[----:B------:R-:W-:Y:S01]  /*1b030*/  MOV R32, RZ ;  /* 0x000000ff00207202 */ /* 0x000fe20000000f00 */
[----:B------:R-:W-:Y:S01]  /*1b040*/  IMAD.MOV.U32 R3, RZ, RZ, 0x181f ;  /* 0x0000181fff037424 */ /* 0x000fe200078e00ff */
[----:B------:R-:W-:Y:S02]  /*1b050*/  MOV R2, 0x1b070 ;  /* 0x0001b07000027802 */ /* 0x000fe40000000f00 */
[----:B--2---:R-:W-:Y:S05]  /*1b060*/  CALL.REL.NOINC `($__internal_31_$__cuda_sm70_shflsync_idx_p) ;  /* 0x000009b000007944 */ /* 0x004fea0003c00000 */
[----:B------:R-:W-:Y:S01]  /*1b070*/  MOV R4, R34 ;  /* 0x0000002200047202 */ /* 0x000fe20000000f00 */
[----:B------:R-:W-:Y:S05]  /*1b080*/  BRA `(.L_x_1928) ;  /* 0xffffd05000007947 */ /* 0x000fea000383ffff */
.L_x_1862:
[----:B------:R-:W-:Y:S01]  /*1b090*/  IMAD.MOV.U32 R33, RZ, RZ, R14 ;  /* 0x000000ffff217224 */ /* 0x000fe200078e000e */
[----:B------:R-:W-:Y:S01]  /*1b0a0*/  MOV R32, RZ ;  /* 0x000000ff00207202 */ /* 0x000fe20000000f00 */
[----:B------:R-:W-:Y:S01]  /*1b0b0*/  IMAD.MOV.U32 R3, RZ, RZ, 0x181f ;  /* 0x0000181fff037424 */ /* 0x000fe200078e00ff */
[----:B------:R-:W-:Y:S02]  /*1b0c0*/  MOV R2, 0x1b0e0 ;  /* 0x0001b0e000027802 */ /* 0x000fe40000000f00 */
[----:B-123--:R-:W-:Y:S05]  /*1b0d0*/  CALL.REL.NOINC `($__internal_31_$__cuda_sm70_shflsync_idx_p) ;  /* 0x0000094000007944 */ /* 0x00efea0003c00000 */
[----:B------:R-:W-:Y:S01]  /*1b0e0*/  MOV R0, R34 ;  /* 0x0000002200007202 */ /* 0x000fe20000000f00 */
[----:B------:R-:W-:Y:S05]  /*1b0f0*/  BRA `(.L_x_1929) ;  /* 0xffffd00000007947 */ /* 0x000fea000383ffff */
.L_x_1865:
[----:B------:R-:W-:Y:S01]  /*1b100*/  IMAD.MOV.U32 R33, RZ, RZ, R5 ;  /* 0x000000ffff217224 */ /* 0x000fe200078e0005 */
[----:B------:R-:W-:Y:S01]  /*1b110*/  MOV R32, 0x1 ;  /* 0x0000000100207802 */ /* 0x000fe20000000f00 */
[----:B-1----:R-:W-:Y:S01]  /*1b120*/  IMAD.MOV.U32 R3, RZ, RZ, 0x181f ;  /* 0x0000181fff037424 */ /* 0x002fe200078e00ff */
[----:B------:R-:W-:-:S02]  /*1b130*/  MOV R2, 0x1b150 ;  /* 0x0001b15000027802 */ /* 0x000fc40000000f00 */
[----:B--234-:R-:W-:Y:S05]  /*1b140*/  CALL.REL.NOINC `($__internal_31_$__cuda_sm70_shflsync_idx_p) ;  /* 0x000008d000007944 */ /* 0x01cfea0003c00000 */
        /* <DEDUP_REMOVED lines=8> */
.L_x_1868:
[----:B------:R-:W-:Y:S01]  /*1b1d0*/  IMAD.MOV.U32 R33, RZ, RZ, R5 ;  /* 0x000000ffff217224 */ /* 0x000fe200078e0005 */
[----:B------:R-:W-:Y:S01]  /*1b1e0*/  MOV R32, 0x2 ;  /* 0x0000000200207802 */ /* 0x000fe20000000f00 */
[----:B-1----:R-:W-:Y:S01]  /*1b1f0*/  IMAD.MOV.U32 R3, RZ, RZ, 0x181f ;  /* 0x0000181fff037424 */ /* 0x002fe200078e00ff */
[----:B------:R-:W-:Y:S02]  /*1b200*/  MOV R2, 0x1b220 ;  /* 0x0001b22000027802 */ /* 0x000fe40000000f00 */
[----:B--234-:R-:W-:Y:S05]  /*1b210*/  CALL.REL.NOINC `($__internal_31_$__cuda_sm70_shflsync_idx_p) ;  /* 0x0000080000007944 */ /* 0x01cfea0003c00000 */
[----:B------:R-:W-:Y:S01]  /*1b220*/  MOV R4, R34 ;  /* 0x0000002200047202 */ /* 0x000fe20000000f00 */
[----:B------:R-:W-:Y:S05]  /*1b230*/  BRA `(.L_x_1931) ;  /* 0xffffd13000007947 */ /* 0x000fea000383ffff */
.L_x_1869:
[----:B------:R-:W-:Y:S01]  /*1b240*/  IMAD.MOV.U32 R33, RZ, RZ, R14 ;  /* 0x000000ffff217224 */ /* 0x000fe200078e000e */
[----:B------:R-:W-:Y:S01]  /*1b250*/  MOV R32, 0x2 ;  /* 0x0000000200207802 */ /* 0x000fe20000000f00 */
[----:B-1----:R-:W-:Y:S01]  /*1b260*/  IMAD.MOV.U32 R3, RZ, RZ, 0x181f ;  /* 0x0000181fff037424 */ /* 0x002fe200078e00ff */
[----:B------:R-:W-:Y:S02]  /*1b270*/  MOV R2, 0x1b290 ;  /* 0x0001b29000027802 */ /* 0x000fe40000000f00 */
[----:B--234-:R-:W-:Y:S05]  /*1b280*/  CALL.REL.NOINC `($__internal_31_$__cuda_sm70_shflsync_idx_p) ;  /* 0x0000079000007944 */ /* 0x01cfea0003c00000 */
[----:B------:R-:W-:Y:S01]  /*1b290*/  MOV R0, R34 ;  /* 0x0000002200007202 */ /* 0x000fe20000000f00 */
[----:B------:R-:W-:Y:S05]  /*1b2a0*/  BRA `(.L_x_1932) ;  /* 0xffffd0e000007947 */ /* 0x000fea000383ffff */
.L_x_1872:
        /* <DEDUP_REMOVED lines=13> */
.L_x_1874:
[----:B------:R-:W-:Y:S01]  /*1b380*/  IMAD.MOV.U32 R33, RZ, RZ, R35 ;  /* 0x000000ffff217224 */ /* 0x000fe200078e0023 */
[----:B------:R-:W-:Y:S01]  /*1b390*/  MOV R32, RZ ;  /* 0x000000ff00207202 */ /* 0x000fe20000000f00 */
[----:B------:R-:W-:Y:S01]  /*1b3a0*/  IMAD.MOV.U32 R3, RZ, RZ, 0x1f ;  /* 0x0000001fff037424 */ /* 0x000fe200078e00ff */
[----:B------:R-:W-:Y:S02]  /*1b3b0*/  MOV R2, 0x1b3d0 ;  /* 0x0001b3d000027802 */ /* 0x000fe40000000f00 */
[----:B-1-3--:R-:W-:Y:S05]  /*1b3c0*/  CALL.REL.NOINC `($__internal_31_$__cuda_sm70_shflsync_idx_p) ;  /* 0x0000065000007944 */ /* 0x00afea0003c00000 */
[----:B------:R-:W-:Y:S01]  /*1b3d0*/  MOV R9, R34 ;  /* 0x0000002200097202 */ /* 0x000fe20000000f00 */
[----:B------:R-:W-:Y:S05]  /*1b3e0*/  BRA `(.L_x_1934) ;  /* 0xffffd2a000007947 */ /* 0x000fea000383ffff */
.L_x_1875:
[----:B------:R-:W-:Y:S01]  /*1b3f0*/  IMAD.MOV.U32 R33, RZ, RZ, R35 ;  /* 0x000000ffff217224 */ /* 0x000fe200078e0023 */
[----:B------:R-:W-:Y:S01]  /*1b400*/  MOV R32, 0x1 ;  /* 0x0000000100207802 */ /* 0x000fe20000000f00 */
[----:B------:R-:W-:Y:S01]  /*1b410*/  IMAD.MOV.U32 R3, RZ, RZ, 0x1f ;  /* 0x0000001fff037424 */ /* 0x000fe200078e00ff */
[----:B------:R-:W-:Y:S02]  /*1b420*/  MOV R2, 0x1b440 ;  /* 0x0001b44000027802 */ /* 0x000fe40000000f00 */
[----:B-1234-:R-:W-:Y:S05]  /*1b430*/  CALL.REL.NOINC `($__internal_31_$__cuda_sm70_shflsync_idx_p) ;  /* 0x000005e000007944 */ /* 0x01efea0003c00000 */
[----:B------:R-:W-:Y:S01]  /*1b440*/  MOV R6, R34 ;  /* 0x0000002200067202 */ /* 0x000fe20000000f00 */
[----:B------:R-:W-:Y:S05]  /*1b450*/  BRA `(.L_x_1935) ;  /* 0xffffd25000007947 */ /* 0x000fea000383ffff */
.L_x_1876:
[----:B------:R-:W-:Y:S02]  /*1b460*/  MOV R3, 0x1 ;  /* 0x0000000100037802 */ /* 0x000fe40000000f00 */
[----:B------:R-:W-:-:S02]  /*1b470*/  MOV R2, 0x1b490 ;  /* 0x0001b49000027802 */ /* 0x000fc40000000f00 */
[----:B--2-4-:R-:W-:Y:S05]  /*1b480*/  CALL.REL.NOINC `($__internal_32_$__cuda_sm70_shflsync_up_p) ;  /* 0x000005e000007944 */ /* 0x014fea0003c00000 */
[----:B------:R-:W-:Y:S05]  /*1b490*/  BRA `(.L_x_1936) ;  /* 0xffffd33000007947 */ /* 0x000fea000383ffff */
.L_x_1877:
[----:B------:R-:W-:Y:S02]  /*1b4a0*/  MOV R3, 0x2 ;  /* 0x0000000200037802 */ /* 0x000fe40000000f00 */
[----:B------:R-:W-:-:S02]  /*1b4b0*/  MOV R2, 0x1b4d0 ;  /* 0x0001b4d000027802 */ /* 0x000fc40000000f00 */
[----:B--2-4-:R-:W-:Y:S05]  /*1b4c0*/  CALL.REL.NOINC `($__internal_32_$__cuda_sm70_shflsync_up_p) ;  /* 0x000005a000007944 */ /* 0x014fea0003c00000 */
        /* <DEDUP_REMOVED lines=24> */
.L_x_1881:
[----:B------:R-:W-:Y:S02]  /*1b650*/  MOV R3, 0x1 ;  /* 0x0000000100037802 */ /* 0x000fe40000000f00 */
[----:B------:R-:W-:Y:S02]  /*1b660*/  MOV R2, 0x1b680 ;  /* 0x0001b68000027802 */ /* 0x000fe40000000f00 */
[----:B--2---:R-:W-:Y:S05]  /*1b670*/  CALL.REL.NOINC `($__internal_32_$__cuda_sm70_shflsync_up_p) ;  /* 0x000003f000007944 */ /* 0x004fea0003c00000 */
[----:B------:R-:W-:Y:S01]  /*1b680*/  MOV R2, R4 ;  /* 0x0000000400027202 */ /* 0x000fe20000000f00 */
[----:B------:R-:W-:Y:S05]  /*1b690*/  BRA `(.L_x_1938) ;  /* 0xffffd39000007947 */ /* 0x000fea000383ffff */
.L_x_1882:
        /* <DEDUP_REMOVED lines=27> */
.L_x_1884:
[----:B------:R-:W-:Y:S02]  /*1b850*/  SEL R0, RZ, 0x1, P0 ;  /* 0x00000001ff007807 */ /* 0x000fe40000000000 */
[----:B------:R-:W-:Y:S02]  /*1b860*/  MOV R2, 0x1b880 ;  /* 0x0001b88000027802 */ /* 0x000fe40000000f00 */
[----:B-12---:R-:W-:Y:S05]  /*1b870*/  CALL.REL.NOINC `($__internal_33_$__cuda_sm70_votesync_ballot) ;  /* 0x0000025000007944 */ /* 0x006fea0003c00000 */
[----:B------:R-:W-:Y:S05]  /*1b880*/  BRA `(.L_x_1940) ;  /* 0xffffd33000007947 */ /* 0x000fea000383ffff */
.L_x_1885:
[----:B------:R-:W-:Y:S01]  /*1b890*/  IMAD.MOV.U32 R33, RZ, RZ, R7 ;  /* 0x000000ffff217224 */ /* 0x000fe200078e0007 */
[----:B----4-:R-:W-:Y:S01]  /*1b8a0*/  MOV R32, R13 ;  /* 0x0000000d00207202 */ /* 0x010fe20000000f00 */
[----:B------:R-:W-:Y:S01]  /*1b8b0*/  IMAD.MOV.U32 R3, RZ, RZ, 0x1f ;  /* 0x0000001fff037424 */ /* 0x000fe200078e00ff */
[----:B------:R-:W-:Y:S02]  /*1b8c0*/  MOV R2, 0x1b8e0 ;  /* 0x0001b8e000027802 */ /* 0x000fe40000000f00 */
[----:B-123--:R-:W-:Y:S05]  /*1b8d0*/  CALL.REL.NOINC `($__internal_31_$__cuda_sm70_shflsync_idx_p) ;  /* 0x0000014000007944 */ /* 0x00efea0003c00000 */
[----:B------:R-:W-:Y:S01]  /*1b8e0*/  IMAD.MOV.U32 R12, RZ, RZ, R34 ;  /* 0x000000ffff0c7224 */ /* 0x000fe200078e0022 */
[----:B------:R-:W-:Y:S01]  /*1b8f0*/  MOV R32, R13 ;  /* 0x0000000d00207202 */ /* 0x000fe20000000f00 */
[----:B------:R-:W-:Y:S01]  /*1b900*/  IMAD.MOV.U32 R33, RZ, RZ, R8 ;  /* 0x000000ffff217224 */ /* 0x000fe200078e0008 */
[----:B------:R-:W-:Y:S02]  /*1b910*/  MOV R3, 0x1f ;  /* 0x0000001f00037802 */ /* 0x000fe40000000f00 */
[----:B------:R-:W-:-:S02]  /*1b920*/  MOV R2, 0x1b940 ;  /* 0x0001b94000027802 */ /* 0x000fc40000000f00 */
[----:B------:R-:W-:Y:S05]  /*1b930*/  CALL.REL.NOINC `($__internal_31_$__cuda_sm70_shflsync_idx_p) ;  /* 0x000000e000007944 */ /* 0x000fea0003c00000 */
[----:B------:R-:W-:Y:S01]  /*1b940*/  MOV R5, R34 ;  /* 0x0000002200057202 */ /* 0x000fe20000000f00 */
[----:B------:R-:W-:Y:S05]  /*1b950*/  BRA `(.L_x_1941) ;  /* 0xffffd2a000007947 */ /* 0x000fea000383ffff */
.L_x_1888:
[----:B------:R-:W-:Y:S01]  /*1b960*/  IMAD.MOV.U32 R33, RZ, RZ, R4 ;  /* 0x000000ffff217224 */ /* 0x000fe200078e0004 */
[----:B------:R-:W-:Y:S01]  /*1b970*/  MOV R32, R0 ;  /* 0x0000000000207202 */ /* 0x000fe20000000f00 */
[----:B------:R-:W-:Y:S01]  /*1b980*/  IMAD.MOV.U32 R3, RZ, RZ, 0x1f ;  /* 0x0000001fff037424 */ /* 0x000fe200078e00ff */
[----:B------:R-:W-:-:S02]  /*1b990*/  MOV R2, 0x1b9b0 ;  /* 0x0001b9b000027802 */ /* 0x000fc40000000f00 */
[----:B-12-4-:R-:W-:Y:S05]  /*1b9a0*/  CALL.REL.NOINC `($__internal_31_$__cuda_sm70_shflsync_idx_p) ;  /* 0x0000007000007944 */ /* 0x016fea0003c00000 */
[----:B------:R-:W-:Y:S01]  /*1b9b0*/  MOV R15, R34 ;  /* 0x00000022000f7202 */ /* 0x000fe20000000f00 */
[----:B------:R-:W-:Y:S05]  /*1b9c0*/  BRA `(.L_x_1887) ;  /* 0xffffd29000007947 */ /* 0x000fea000383ffff */
        .weak           $__internal_30_$__cuda_sm70_shflsync_bfly_p
        .type           $__internal_30_$__cuda_sm70_shflsync_bfly_p,@function
        .size           $__internal_30_$__cuda_sm70_shflsync_bfly_p,($__internal_31_$__cuda_sm70_shflsync_idx_p - $__internal_30_$__cuda_sm70_shflsync_bfly_p)
$__internal_30_$__cuda_sm70_shflsync_bfly_p:
[----:B------:R-:W-:Y:S04]  /*1b9d0*/  WARPSYNC R224 ;  /* 0x000000e000007348 */ /* 0x000fe80003800000 */
[----:B------:R1:W2:Y:S02]  /*1b9e0*/  SHFL.BFLY PT, R150, R2, R150, R225 ;  /* 0x0c00009602967389 */ /* 0x0002a400000e00e1 */
[----:B-1----:R-:W-:-:S02]  /*1b9f0*/  MOV R2, R3 ;  /* 0x0000000300027202 */ /* 0x002fc40000000f00 */
[----:B------:R-:W-:-:S04]  /*1ba00*/  MOV R3, 0x0 ;  /* 0x0000000000037802 */ /* 0x000fc80000000f00 */
[----:B--2---:R-:W-:Y:S05]  /*1ba10*/  RET.REL.NODEC R2 `(_ZN7cutlass13device_kernelIN5flash19enable_sm80_to_sm89INS1_16FlashAttnFwdSm80INS1_25CollectiveMainloopFwdSm80ILi8ELi2ELb0EN4cute5tupleIJNS5_1CILi128EEENS7_ILi64EEENS7_ILi192EEEEEELi192ENS_10bfloat16_tEfNS_4arch4Sm80ELb0ELb0ELb0ELb1ELb1ELb1ELb1ELb1EEENS1_21CollectiveEpilogueFwdINS6_IJS8_SA_S9_EEENS6_IJNS7_ILi1EEESI_SI_EEESC_SE_Li256ELb1ELb1ELb1ELb0EEENS1_36VarlenDynamicPersistentTileSchedulerILi128ELi64ELi256ELi256ELb1ELb1ELb0ELb0ELb1ELb1EEEEEEEEEvNT_6ParamsE) ;  /* 0xfffe45e002007950 */ /* 0x004fea0003c3ffff */
        .weak           $__internal_31_$__cuda_sm70_shflsync_idx_p
        .type           $__internal_31_$__cuda_sm70_shflsync_idx_p,@function
        .size           $__internal_31_$__cuda_sm70_shflsync_idx_p,($__internal_32_$__cuda_sm70_shflsync_up_p - $__internal_31_$__cuda_sm70_shflsync_idx_p)
$__internal_31_$__cuda_sm70_shflsync_idx_p:
[----:B------:R-:W-:-:S04]  /*1ba20*/  MOV R34, 0xffffffff ;  /* 0xffffffff00227802 */ /* 0x000fc80000000f00 */
[----:B------:R-:W-:Y:S04]  /*1ba30*/  WARPSYNC R34 ;  /* 0x0000002200007348 */ /* 0x000fe80003800000 */
[----:B------:R1:W2:Y:S02]  /*1ba40*/  SHFL.IDX PT, R34, R33, R32, R3 ;  /* 0x0000002021227389 */ /* 0x0002a400000e0003 */
[----:B-1----:R-:W-:-:S04]  /*1ba50*/  MOV R3, 0x0 ;  /* 0x0000000000037802 */ /* 0x002fc80000000f00 */
[----:B--2---:R-:W-:Y:S05]  /*1ba60*/  RET.REL.NODEC R2 `(_ZN7cutlass13device_kernelIN5flash19enable_sm80_to_sm89INS1_16FlashAttnFwdSm80INS1_25CollectiveMainloopFwdSm80ILi8ELi2ELb0EN4cute5tupleIJNS5_1CILi128EEENS7_ILi64EEENS7_ILi192EEEEEELi192ENS_10bfloat16_tEfNS_4arch4Sm80ELb0ELb0ELb0ELb1ELb1ELb1ELb1ELb1EEENS1_21CollectiveEpilogueFwdINS6_IJS8_SA_S9_EEENS6_IJNS7_ILi1EEESI_SI_EEESC_SE_Li256ELb1ELb1ELb1ELb0EEENS1_36VarlenDynamicPersistentTileSchedulerILi128ELi64ELi256ELi256ELb1ELb1ELb0ELb0ELb1ELb1EEEEEEEEEvNT_6ParamsE) ;  /* 0xfffe459002007950 */ /* 0x004fea0003c3ffff */
        .weak           $__internal_32_$__cuda_sm70_shflsync_up_p
        .type           $__internal_32_$__cuda_sm70_shflsync_up_p,@function
        .size           $__internal_32_$__cuda_sm70_shflsync_up_p,($__internal_33_$__cuda_sm70_votesync_ballot - $__internal_32_$__cuda_sm70_shflsync_up_p)
$__internal_32_$__cuda_sm70_shflsync_up_p:
[----:B------:R-:W-:Y:S02]  /*1ba70*/  MOV R4, RZ ;  /* 0x000000ff00047202 */ /* 0x000fe40000000f00 */
[----:B------:R-:W-:-:S04]  /*1ba80*/  MOV R12, 0xffffffff ;  /* 0xffffffff000c7802 */ /* 0x000fc80000000f00 */
[----:B------:R-:W-:Y:S04]  /*1ba90*/  WARPSYNC R12 ;  /* 0x0000000c00007348 */ /* 0x000fe80003800000 */
[----:B------:R1:W2:Y:S02]  /*1baa0*/  SHFL.UP PT, R4, R0, R3, R4 ;  /* 0x0400000300047389 */ /* 0x0002a400000e0004 */
[----:B-1----:R-:W-:-:S04]  /*1bab0*/  MOV R3, 0x0 ;  /* 0x0000000000037802 */ /* 0x002fc80000000f00 */
[----:B--2---:R-:W-:Y:S05]  /*1bac0*/  RET.REL.NODEC R2 `(_ZN7cutlass13device_kernelIN5flash19enable_sm80_to_sm89INS1_16FlashAttnFwdSm80INS1_25CollectiveMainloopFwdSm80ILi8ELi2ELb0EN4cute5tupleIJNS5_1CILi128EEENS7_ILi64EEENS7_ILi192EEEEEELi192ENS_10bfloat16_tEfNS_4arch4Sm80ELb0ELb0ELb0ELb1ELb1ELb1ELb1ELb1EEENS1_21CollectiveEpilogueFwdINS6_IJS8_SA_S9_EEENS6_IJNS7_ILi1EEESI_SI_EEESC_SE_Li256ELb1ELb1ELb1ELb0EEENS1_36VarlenDynamicPersistentTileSchedulerILi128ELi64ELi256ELi256ELb1ELb1ELb0ELb0ELb1ELb1EEEEEEEEEvNT_6ParamsE) ;  /* 0xfffe453002007950 */ /* 0x004fea0003c3ffff */
        .weak           $__internal_33_$__cuda_sm70_votesync_ballot
        .type           $__internal_33_$__cuda_sm70_votesync_ballot,@function
        .size           $__internal_33_$__cuda_sm70_votesync_ballot,(.L_x_3147 - $__internal_33_$__cuda_sm70_votesync_ballot)
$__internal_33_$__cuda_sm70_votesync_ballot:
[----:B------:R-:W-:Y:S01]  /*1bad0*/  ISETP.NE.U32.AND P0, PT, R0, 0x1, PT ;  /* 0x000000010000780c */ /* 0x000fe20003f05070 */
[----:B------:R-:W-:-:S04]  /*1bae0*/  IMAD.MOV.U32 R3, RZ, RZ, -0x1 ;  /* 0xffffffffff037424 */ /* 0x000fc800078e00ff */
[----:B------:R-:W-:Y:S08]  /*1baf0*/  WARPSYNC R3 ;  /* 0x0000000300007348 */ /* 0x000ff00003800000 */
[----:B------:R-:W-:-:S04]  /*1bb00*/  VOTE.ANY R0, PT, !P0 ;  /* 0x0000000000007806 */ /* 0x000fc800040e0100 */
[----:B------:R-:W-:Y:S01]  /*1bb10*/  LOP3.LUT R0, R0, R3, RZ, 0xc0, !PT ;  /* 0x0000000300007212 */ /* 0x000fe200078ec0ff */
[----:B------:R-:W-:-:S04]  /*1bb20*/  IMAD.MOV.U32 R3, RZ, RZ, 0x0 ;  /* 0x00000000ff037424 */ /* 0x000fc800078e00ff */
[----:B------:R-:W-:Y:S05]  /*1bb30*/  RET.REL.NODEC R2 `(_ZN7cutlass13device_kernelIN5flash19enable_sm80_to_sm89INS1_16FlashAttnFwdSm80INS1_25CollectiveMainloopFwdSm80ILi8ELi2ELb0EN4cute5tupleIJNS5_1CILi128EEENS7_ILi64EEENS7_ILi192EEEEEELi192ENS_10bfloat16_tEfNS_4arch4Sm80ELb0ELb0ELb0ELb1ELb1ELb1ELb1ELb1EEENS1_21CollectiveEpilogueFwdINS6_IJS8_SA_S9_EEENS6_IJNS7_ILi1EEESI_SI_EEESC_SE_Li256ELb1ELb1ELb1ELb0EEENS1_36VarlenDynamicPersistentTileSchedulerILi128ELi64ELi256ELi256ELb1ELb1ELb0ELb0ELb1ELb1EEEEEEEEEvNT_6ParamsE) ;  /* 0xfffe44c002007950 */ /* 0x000fea0003c3ffff */
.L_x_1942:
        /* <DEDUP_REMOVED lines=12> */
.L_x_3147:


//--------------------- .text._ZN7cutlass13device_kernelIN5flash19enable_sm80_to_sm89INS1_16FlashAttnFwdSm80INS1_25CollectiveMainloopFwdSm80ILi8ELi2ELb0EN4cute5tupleIJNS5_1CILi128EEENS7_ILi64EEENS7_ILi192EEEEEELi192ENS_10bfloat16_tEfNS_4arch4Sm80ELb0ELb1ELb0ELb0ELb1ELb0ELb1ELb1EEENS1_21CollectiveEpilogueFwdINS6_IJS8_SA_S9_EEENS6_IJNS7_ILi1EEESI_SI_EEESC_SE_Li256ELb0ELb1ELb1ELb0EEENS1_19SingleTileSchedulerILb0ELb1ELb1ELi128EEEEEEEEEvNT_6ParamsE --------------------------
	.section	.text._ZN7cutlass13device_kernelIN5flash19enable_sm80_to_sm89INS1_16FlashAttnFwdSm80INS1_25CollectiveMainloopFwdSm80ILi8ELi2ELb0EN4cute5tupleIJNS5_1CILi128EEENS7_ILi64EEENS7_ILi192EEEEEELi192ENS_10bfloat16_tEfNS_4arch4Sm80ELb0ELb1ELb0ELb0ELb1ELb0ELb1ELb1EEENS1_21CollectiveEpilogueFwdINS6_IJS8_SA_S9_EEENS6_IJNS7_ILi1EEESI_SI_EEESC_SE_Li256ELb0ELb1ELb1ELb0EEENS1_19SingleTileSchedulerILb0ELb1ELb1ELi128EEEEEEEEEvNT_6ParamsE,"ax",@progbits
	.sectioninfo	@"SHI_REGISTERS=228"
	.align	128
.text._ZN7cutlass13device_kernelIN5flash19enable_sm80_to_sm89INS1_16FlashAttnFwdSm80INS1_25CollectiveMainloopFwdSm80ILi8ELi2ELb0EN4cute5tupleIJNS5_1CILi128EEENS7_ILi64EEENS7_ILi192EEEEEELi192ENS_10bfloat16_tEfNS_4arch4Sm80ELb0ELb1ELb0ELb0ELb1ELb0ELb1ELb1EEENS1_21CollectiveEpilogueFwdINS6_IJS8_SA_S9_EEENS6_IJNS7_ILi1EEESI_SI_EEESC_SE_Li256ELb0ELb1ELb1ELb0EEENS1_19SingleTileSchedulerILb0ELb1ELb1ELi128EEEEEEEEEvNT_6ParamsE:
        .type           _ZN7cutlass13device_kernelIN5flash19enable_sm80_to_sm89INS1_16FlashAttnFwdSm80INS1_25CollectiveMainloopFwdSm80ILi8ELi2ELb0EN4cute5tupleIJNS5_1CILi128EEENS7_ILi64EEENS7_ILi192EEEEEELi192ENS_10bfloat16_tEfNS_4arch4Sm80ELb0ELb1ELb0ELb0ELb1ELb0ELb1ELb1EEENS1_21CollectiveEpilogueFwdINS6_IJS8_SA_S9_EEENS6_IJNS7_ILi1EEESI_SI_EEESC_SE_Li256ELb0ELb1ELb1ELb0EEENS1_19SingleTileSchedulerILb0ELb1ELb1ELi128EEEEEEEEEvNT_6ParamsE,@function
        .size           _ZN7cutlass13device_kernelIN5flash19enable_sm80_to_sm89INS1_16FlashAttnFwdSm80INS1_25CollectiveMainloopFwdSm80ILi8ELi2ELb0EN4cute5tupleIJNS5_1CILi128EEENS7_ILi64EEENS7_ILi192EEEEEELi192ENS_10bfloat16_tEfNS_4arch4Sm80ELb0ELb1ELb0ELb0ELb1ELb0ELb1ELb1EEENS1_21CollectiveEpilogueFwdINS6_IJS8_SA_S9_EEENS6_IJNS7_ILi1EEESI_SI_EEESC_SE_Li256ELb0ELb1ELb1ELb0EEENS1_19SingleTileSchedulerILb0ELb1ELb1ELi128EEEEEEEEEvNT_6ParamsE,(.L_x_3152 - _ZN7cutlass13device_kernelIN5flash19enable_sm80_to_sm89INS1_16FlashAttnFwdSm80INS1_25CollectiveMainloopFwdSm80ILi8ELi2ELb0EN4cute5tupleIJNS5_1CILi128EEENS7_ILi64EEENS7_ILi192EEEEEELi192ENS_10bfloat16_tEfNS_4arch4Sm80ELb0ELb1ELb0ELb0ELb1ELb0ELb1ELb1EEENS1_21CollectiveEpilogueFwdINS6_IJS8_SA_S9_EEENS6_IJNS7_ILi1EEESI_SI_EEESC_SE_Li256ELb0ELb1ELb1ELb0EEENS1_19SingleTileSchedulerILb0ELb1ELb1ELi128EEEEEEEEEvNT_6ParamsE)
        .other          _ZN7cutlass13device_kernelIN5flash19enable_sm80_to_sm89INS1_16FlashAttnFwdSm80INS1_25CollectiveMainloopFwdSm80ILi8ELi2ELb0EN4cute5tupleIJNS5_1CILi128EEENS7_ILi64EEENS7_ILi192EEEEEELi192ENS_10bfloat16_tEfNS_4arch4Sm80ELb0ELb1ELb0ELb0ELb1ELb0ELb1ELb1EEENS1_21CollectiveEpilogueFwdINS6_IJS8_SA_S9_EEENS6_IJNS7_ILi1EEESI_SI_EEESC_SE_Li256ELb0ELb1ELb1ELb0EEENS1_19SingleTileSchedulerILb0ELb1ELb1ELi128EEEEEEEEEvNT_6ParamsE,@"STO_CUDA_ENTRY STV_DEFAULT"
_ZN7cutlass13device_kernelIN5flash19enable_sm80_to_sm89INS1_16FlashAttnFwdSm80INS1_25CollectiveMainloopFwdSm80ILi8ELi2ELb0EN4cute5tupleIJNS5_1CILi128EEENS7_ILi64EEENS7_ILi192EEEEEELi192ENS_10bfloat16_tEfNS_4arch4Sm80ELb0ELb1ELb0ELb0ELb1ELb0ELb1ELb1EEENS1_21CollectiveEpilogueFwdINS6_IJS8_SA_S9_EEENS6_IJNS7_ILi1EEESI_SI_EEESC_SE_Li256ELb0ELb1ELb1ELb0EEENS1_19SingleTileSchedulerILb0ELb1ELb1ELi128EEEEEEEEEvNT_6ParamsE:
        /* <DEDUP_REMOVED lines=17> */
.L_x_1943:
[----:B------:R-:W-:Y:S02]  /*0110*/  ULDC.64 UR4, c[0x0][0x550] ;  /* 0x0001540000047ab9 */ /* 0x000fe40000000a00 */
[----:B------:R-:W-:Y:S02]  /*0120*/  UISETP.NE.AND UP0, UPT, UR4, 0x1, UPT ;  /* 0x000000010400788c */ /* 0x000fe4000bf05270 */
[----:B------:R-:W-:-:S02]  /*0130*/  UIMAD.WIDE.U32 UR10, UR6, UR5, URZ ;  /* 0x00000005060a72a5 */ /* 0x000fc4000f8e003f */
[----:B------:R-:W-:Y:S02]  /*0140*/  ULDC UR4, c[0x0][0x558] ;  /* 0x0001560000047ab9 */ /* 0x000fe40000000800 */
[----:B------:R-:W-:-:S05]  /*0150*/  UMOV UR14, UR6 ;  /* 0x00000006000e7c82 */ /* 0x000fca0008000000 */
[----:B------:R-:W-:-:S03]  /*0160*/  @UP0 USHF.R.U32.HI UR14, URZ, UR4, UR11 ;  /* 0x000000043f0e0299 */ /* 0x000fc6000801160b */
.L_x_1944:
[----:B------:R-:W-:Y:S01]  /*0170*/  ISETP.LE.AND P0, PT, RZ, UR8, PT ;  /* 0x00000008ff007c0c */ /* 0x000fe2000bf03270 */
[----:B------:R-:W-:Y:S02]  /*0180*/  UIADD3 UR4, -UR14, URZ, URZ ;  /* 0x0000003f0e047290 */ /* 0x000fe4000fffe13f */
[----:B------:R-:W-:Y:S02]  /*0190*/  ULDC UR7, c[0x0][0x550] ;  /* 0x0001540000077ab9 */ /* 0x000fe40000000800 */
[----:B------:R-:W-:-:S08]  /*01a0*/  UIMAD UR7, UR4, UR7, UR6 ;  /* 0x00000007040772a4 */ /* 0x000fd0000f8e0206 */
[----:B------:R-:W-:Y:S05]  /*01b0*/  @!P0 EXIT ;  /* 0x000000000000894d */ /* 0x000fea0003800000 */
[----:B------:R-:W-:Y:S01]  /*01c0*/  ULDC.64 UR4, c[0x0][0x370] ;  /* 0x0000dc0000047ab9 */ /* 0x000fe20000000a00 */
[----:B------:R-:W-:Y:S01]  /*01d0*/  IMAD.MOV.U32 R194, RZ, RZ, RZ ;  /* 0x000000ffffc27224 */ /* 0x000fe200078e00ff */
[----:B------:R-:W-:Y:S02]  /*01e0*/  UISETP.NE.U32.AND UP0, UPT, URZ, UR4, UPT ;  /* 0x000000043f00728c */ /* 0x000fe4000bf05070 */
[----:B------:R-:W-:Y:S02]  /*01f0*/  ULDC.64 UR10, c[0x0][0x370] ;  /* 0x0000dc00000a7ab9 */ /* 0x000fe40000000a00 */
[----:B------:R-:W-:Y:S01]  /*0200*/  UISETP.NE.AND.EX UP0, UPT, URZ, UR5, UPT, UP0 ;  /* 0x000000053f00728c */ /* 0x000fe2000bf05300 */
[----:B------:R-:W1:Y:S01]  /*0210*/  S2UR UR6, SR_CTAID.X ;  /* 0x00000000000679c3 */ /* 0x000e620000002500 */
[----:B------:R-:W-:Y:S02]  /*0220*/  ULDC UR12, c[0x0][0x2ac] ;  /* 0x0000ab00000c7ab9 */ /* 0x000fe40000000800 */
[----:B------:R-:W-:-:S02]  /*0230*/  ULDC.64 UR20, c[0x0][0x118] ;  /* 0x0000460000147ab9 */ /* 0x000fc40000000a00 */
[----:B------:R-:W-:-:S05]  /*0240*/  PLOP3.LUT P0, PT, PT, PT, UP0, 0x80, 0x0 ;  /* 0x000000000000781c */ /* 0x000fca0003f0f008 */
[----:B------:R-:W-:Y:S02]  /*0250*/  @UP0 UMOV UR4, 0x4 ;  /* 0x0000000400040882 */ /* 0x000fe40000000000 */
[----:B------:R-:W-:-:S06]  /*0260*/  @UP0 UIMAD.WIDE UR4, UR8, UR4, UR10 ;  /* 0x00000004080402a5 */ /* 0x000fcc000f8e020a */
[----:B------:R-:W-:Y:S01]  /*0270*/  MOV R2, UR4 ;  /* 0x0000000400027c02 */ /* 0x000fe20008000f00 */
[----:B------:R-:W-:Y:S01]  /*0280*/  ULDC UR4, c[0x0][0x2c4] ;  /* 0x0000b10000047ab9 */ /* 0x000fe20000000800 */
[----:B------:R-:W-:Y:S01]  /*0290*/  IMAD.U32 R3, RZ, RZ, UR5 ;  /* 0x00000005ff037e24 */ /* 0x000fe2000f8e00ff */
[----:B------:R-:W-:Y:S02]  /*02a0*/  UISETP.NE.AND UP1, UPT, UR4, 0x1, UPT ;  /* 0x000000010400788c */ /* 0x000fe4000bf25270 */
[----:B-1----:R-:W-:Y:S02]  /*02b0*/  USHF.L.U32 UR24, UR6, 0x7, URZ ;  /* 0x0000000706187899 */ /* 0x002fe4000800063f */
[----:B------:R1:W5:Y:S01]  /*02c0*/  @P0 LDG.E R194, [R2.64] ;  /* 0x0000001402c20981 */ /* 0x000362000c1e1900 */
[----:B------:R-:W-:Y:S02]  /*02d0*/  ULDC.64 UR4, c[0x0][0x2c8] ;  /* 0x0000b20000047ab9 */ /* 0x000fe40000000a00 */
[----:B------:R-:W-:-:S04]  /*02e0*/  UIADD3 UR9, UR24, 0x7f, URZ ;  /* 0x0000007f18097890 */ /* 0x000fc8000fffe03f */
[----:B------:R-:W-:-:S04]  /*02f0*/  @UP1 UIADD3 UR10, UR24, 0x7f, URZ ;  /* 0x0000007f180a1890 */ /* 0x000fc8000fffe03f */
[----:B------:R-:W-:-:S03]  /*0300*/  UIMAD.WIDE.U32 UR10, UR10, UR4, URZ ;  /* 0x000000040a0a72a5 */ /* 0x000fc6000f8e003f */
[----:B------:R-:W-:Y:S02]  /*0310*/  ULDC UR4, c[0x0][0x1d0] ;  /* 0x0000740000047ab9 */ /* 0x000fe40000000800 */
[----:B------:R-:W-:Y:S02]  /*0320*/  @UP1 USHF.R.U32.HI UR9, URZ, UR5, UR11 ;  /* 0x000000053f091299 */ /* 0x000fe4000801160b */
[----:B------:R-:W-:Y:S02]  /*0330*/  UIMAD UR12, UR12, UR4, URZ ;  /* 0x000000040c0c72a4 */ /* 0x000fe4000f8e023f */
[----:B------:R-:W-:Y:S02]  /*0340*/  UMOV UR10, 0x1 ;  /* 0x00000001000a7882 */ /* 0x000fe40000000000 */
[----:B------:R-:W-:Y:S02]  /*0350*/  ULDC.64 UR4, c[0x0][0x328] ;  /* 0x0000ca0000047ab9 */ /* 0x000fe40000000a00 */
[----:B------:R-:W-:-:S02]  /*0360*/  UISETP.LE.AND UP0, UPT, UR10, UR5, UPT ;  /* 0x000000050a00728c */ /* 0x000fc4000bf03270 */
[----:B------:R-:W-:Y:S02]  /*0370*/  ULDC UR11, c[0x0][0x168] ;  /* 0x00005a00000b7ab9 */ /* 0x000fe40000000800 */
[----:B------:R-:W-:Y:S02]  /*0380*/  UIADD3 UR11, UR12, -UR11, UR10 ;  /* 0x8000000b0c0b7290 */ /* 0x000fe4000fffe00a */
[----:B------:R-:W-:Y:S02]  /*0390*/  PLOP3.LUT P0, PT, PT, PT, UP0, 0x40, 0x0 ;  /* 0x000000000000781c */ /* 0x000fe40003f0e808 */
[----:B------:R-:W-:-:S04]  /*03a0*/  UIADD3 UR5, UR11, UR9, URZ ;  /* 0x000000090b057290 */ /* 0x000fc8000fffe03f */
[----:B------:R-:W-:-:S07]  /*03b0*/  UIADD3 UR9, UR5, UR4, URZ ;  /* 0x0000000405097290 */ /* 0x000fce000fffe03f */
[----:B------:R-:W-:Y:S05]  /*03c0*/  @P0 BRA `(.L_x_1945) ;  /* 0x0000016000000947 */ /* 0x000fea0003800000 */
[----:B-1----:R-:W-:Y:S01]  /*03d0*/  ISETP.LT.AND P0, PT, RZ, UR5, PT ;  /* 0x00000005ff007c0c */ /* 0x002fe2000bf01270 */
        /* <DEDUP_REMOVED lines=11> */
.L_x_1946:
[----:B------:R-:W-:Y:S02]  /*0490*/  ULDC UR4, c[0x0][0x32c] ;  /* 0x0000cb0000047ab9 */ /* 0x000fe40000000800 */
[----:B------:R-:W-:-:S03]  /*04a0*/  UISETP.NE.AND UP2, UPT, UR10, UR4, UPT ;  /* 0x000000040a00728c */ /* 0x000fc6000bf45270 */
[----:B------:R-:W-:Y:S02]  /*04b0*/  ULDC.64 UR4, c[0x0][0x330] ;  /* 0x0000cc0000047ab9 */ /* 0x000fe40000000a00 */
[----:B------:R-:W-:-:S07]  /*04c0*/  UIMAD.WIDE.U32 UR16, UR11, UR4, URZ ;  /* 0x000000040b1072a5 */ /* 0x000fce000f8e003f */
[----:B------:R-:W-:Y:S02]  /*04d0*/  @UP2 UMOV UR13, UR17 ;  /* 0x00000011000d2c82 */ /* 0x000fe40008000000 */
[----:B------:R-:W-:Y:S02]  /*04e0*/  @UP2 USHF.R.U32.HI UR11, URZ, UR5, UR13 ;  /* 0x000000053f0b2299 */ /* 0x000fe4000801160d */
.L_x_1947:
[----:B------:R-:W-:Y:S02]  /*04f0*/  ULDC UR4, c[0x0][0x32c] ;  /* 0x0000cb0000047ab9 */ /* 0x000fe40000000800 */
[----:B------:R-:W-:-:S04]  /*0500*/  UIMAD UR4, UR11, UR4, UR4 ;  /* 0x000000040b0472a4 */ /* 0x000fc8000f8e0204 */
[----:B------:R-:W-:-:S04]  /*0510*/  UISETP.LT.AND UP2, UPT, UR9, UR4, UPT ;  /* 0x000000040900728c */ /* 0x000fc8000bf41270 */
[----:B------:R-:W-:Y:S02]  /*0520*/  USEL UR9, UR9, UR4, UP2 ;  /* 0x0000000409097287 */ /* 0x000fe40009000000 */
.L_x_1945:
[----:B-1----:R-:W-:Y:S01]  /*0530*/  UIADD3 UR10, UR12, 0x3f, URZ ;  /* 0x0000003f0c0a7890 */ /* 0x002fe2000fffe03f */
        /* <DEDUP_REMOVED lines=33> */
.L_x_1949:
[----:B------:R-:W-:Y:S02]  /*0750*/  ULDC UR4, c[0x0][0x32c] ;  /* 0x0000cb0000047ab9 */ /* 0x000fe40000000800 */
[----:B------:R-:W-:-:S03]  /*0760*/  UISETP.NE.AND UP2, UPT, UR4, 0x1, UPT ;  /* 0x000000010400788c */ /* 0x000fc6000bf45270 */
[----:B------:R-:W-:Y:S02]  /*0770*/  ULDC.64 UR4, c[0x0][0x330] ;  /* 0x0000cc0000047ab9 */ /* 0x000fe40000000a00 */
[----:B------:R-:W-:-:S07]  /*0780*/  UIMAD.WIDE.U32 UR16, UR11, UR4, URZ ;  /* 0x000000040b1072a5 */ /* 0x000fce000f8e003f */
[----:B------:R-:W-:Y:S02]  /*0790*/  @UP2 UMOV UR13, UR17 ;  /* 0x00000011000d2c82 */ /* 0x000fe40008000000 */
[----:B------:R-:W-:Y:S02]  /*07a0*/  @UP2 USHF.R.U32.HI UR11, URZ, UR5, UR13 ;  /* 0x000000053f0b2299 */ /* 0x000fe4000801160d */
.L_x_1950:
[----:B------:R-:W-:Y:S02]  /*07b0*/  ULDC UR4, c[0x0][0x32c] ;  /* 0x0000cb0000047ab9 */ /* 0x000fe40000000800 */
[----:B------:R-:W-:-:S04]  /*07c0*/  UIMAD UR4, UR11, UR4, URZ ;  /* 0x000000040b0472a4 */ /* 0x000fc8000f8e023f */
[----:B------:R-:W-:-:S04]  /*07d0*/  UISETP.LT.AND UP2, UPT, UR10, UR4, UPT ;  /* 0x000000040a00728c */ /* 0x000fc8000bf41270 */
[----:B------:R-:W-:-:S04]  /*07e0*/  USEL UR10, UR10, UR4, !UP2 ;  /* 0x000000040a0a7287 */ /* 0x000fc8000d000000 */
.L_x_1948:
        /* <DEDUP_REMOVED lines=16> */
[-C--:B------:R-:W-:Y:S01]  /*08f0*/  IABS R2, R0.reuse ;  /* 0x0000000000027213 */ /* 0x080fe20000000000 */
[----:B------:R-:W-:Y:S01]  /*0900*/  UIADD3 UR17, -UR11, UR17, URZ ;  /* 0x000000110b117290 */ /* 0x000fe2000fffe13f */
[----:B------:R-:W-:Y:S02]  /*0910*/  IABS R0, R0 ;  /* 0x0000000000007213 */ /* 0x000fe40000000000 */
[----:B------:R1:W2:Y:S03]  /*0920*/  R2UR UR16, R2 ;  /* 0x00000000021073c2 */ /* 0x0002a600000e0000 */
[----:B------:R-:W-:Y:S01]  /*0930*/  IMAD.U32 R4, RZ, RZ, UR17 ;  /* 0x00000011ff047e24 */ /* 0x000fe2000f8e00ff */
[----:B------:R-:W-:Y:S01]  /*0940*/  ULOP3.LUT UR17, UR17, UR5, URZ, 0x3c, !UPT ;  /* 0x0000000511117292 */ /* 0x000fe2000f8e3c3f */
[----:B------:R-:W-:-:S04]  /*0950*/  IMAD.MOV R0, RZ, RZ, -R0 ;  /* 0x000000ffff007224 */ /* 0x000fc800078e0a00 */
[----:B------:R-:W3:Y:S01]  /*0960*/  R2UR UR10, R0 ;  /* 0x00000000000a73c2 */ /* 0x000ee200000e0000 */
[----:B-1----:R-:W-:Y:S01]  /*0970*/  IABS R2, R4 ;  /* 0x0000000400027213 */ /* 0x002fe20000000000 */
[----:B--2---:R-:W1:Y:S06]  /*0980*/  I2F.RP R5, UR16 ;  /* 0x0000001000057d06 */ /* 0x004e6c0008209400 */
[----:B------:R-:W2:Y:S02]  /*0990*/  R2UR UR13, R2 ;  /* 0x00000000020d73c2 */ /* 0x000ea400000e0000 */
[----:B-1----:R-:W1:Y:S02]  /*09a0*/  MUFU.RCP R3, R5 ;  /* 0x0000000500037308 */ /* 0x002e640000001000 */
[----:B-1----:R-:W-:-:S06]  /*09b0*/  IADD3 R3, R3, 0xffffffe, RZ ;  /* 0x0ffffffe03037810 */ /* 0x002fcc0007ffe0ff */
[----:B------:R-:W1:Y:S02]  /*09c0*/  F2I.FTZ.U32.TRUNC.NTZ R3, R3 ;  /* 0x0000000300037305 */ /* 0x000e64000021f000 */
[----:B-1----:R-:W1:Y:S02]  /*09d0*/  R2UR UR19, R3 ;  /* 0x00000000031373c2 */ /* 0x002e6400000e0000 */
[----:B-1----:R-:W-:-:S04]  /*09e0*/  UIADD3 UR4, URZ, -UR19, URZ ;  /* 0x800000133f047290 */ /* 0x002fc8000fffe03f */
[----:B------:R-:W-:-:S04]  /*09f0*/  UIMAD UR4, UR4, UR16, URZ ;  /* 0x00000010040472a4 */ /* 0x000fc8000f8e023f */
[----:B------:R-:W-:-:S04]  /*0a00*/  UIMAD.WIDE.U32 UR18, UR19, UR4, UR18 ;  /* 0x00000004131272a5 */ /* 0x000fc8000f8e0012 */
[----:B--2---:R-:W-:-:S04]  /*0a10*/  UIMAD.WIDE.U32 UR18, UR19, UR13, URZ ;  /* 0x0000000d131272a5 */ /* 0x004fc8000f8e003f */
[----:B---3--:R-:W-:-:S04]  /*0a20*/  UIMAD UR10, UR19, UR10, UR13 ;  /* 0x0000000a130a72a4 */ /* 0x008fc8000f8e020d */
        /* <DEDUP_REMOVED lines=10> */
.L_x_1951:
        /* <DEDUP_REMOVED lines=72> */
[----:B------:R1:W2:Y:S01]  /*0f50*/  @P2 LDG.E R4, [R4.64] ;  /* 0x0000001404042981 */ /* 0x0002a2000c1e1900 */
        /* <DEDUP_REMOVED lines=13> */
[----:B------:R-:W-:Y:S01]  /*1030*/  IMAD R193, R201, 0x20, R20 ;  /* 0x00000020c9c17824 */ /* 0x000fe200078e0214 */
[----:B------:R-:W-:Y:S01]  /*1040*/  UIMAD UR10, UR10, UR4, URZ ;  /* 0x000000040a0a72a4 */ /* 0x000fe2000f8e023f */
[----:B------:R-:W-:Y:S01]  /*1050*/  LOP3.LUT R19, R21, 0xfffffff0, RZ, 0xc0, !PT ;  /* 0xfffffff015137812 */ /* 0x000fe200078ec0ff */
[----:B------:R-:W-:Y:S01]  /*1060*/  UIMAD.WIDE.U32 UR16, UR8, UR4, UR16 ;  /* 0x00000004081072a5 */ /* 0x000fe2000f8e0010 */
[----:B------:R-:W-:Y:S01]  /*1070*/  IMAD.SHL.U32 R200, R201, 0x8, RZ ;  /* 0x00000008c9c87824 */ /* 0x000fe200078e00ff */
[----:B------:R-:W-:Y:S01]  /*1080*/  IADD3 R2, R193, UR24, RZ ;  /* 0x00000018c1027c10 */ /* 0x000fe2000fffe0ff */
[----:B------:R-:W-:Y:S01]  /*1090*/  UIMAD UR5, UR8, UR5, UR10 ;  /* 0x00000005080572a4 */ /* 0x000fe2000f8e020a */
[----:B------:R-:W-:Y:S01]  /*10a0*/  IMAD.IADD R19, R6, 0x1, -R19 ;  /* 0x0000000106137824 */ /* 0x000fe200078e0a13 */
[----:B------:R-:W-:Y:S01]  /*10b0*/  ULDC UR4, c[0x0][0x168] ;  /* 0x00005a0000047ab9 */ /* 0x000fe20000000800 */
[----:B------:R-:W-:Y:S01]  /*10c0*/  IMAD.U32 R11, RZ, RZ, UR17 ;  /* 0x00000011ff0b7e24 */ /* 0x000fe2000f8e00ff */
[----:B------:R-:W-:Y:S01]  /*10d0*/  UIADD3 UR5, UR17, UR5, URZ ;  /* 0x0000000511057290 */ /* 0x000fe2000fffe03f */
[----:B------:R-:W-:Y:S01]  /*10e0*/  @P1 IMAD.HI.U32 R0, R2, c[0x0][0x2c8], RZ ;  /* 0x0000b20002001a27 */ /* 0x000fe200078e00ff */
[----:B------:R-:W-:Y:S01]  /*10f0*/  LOP3.LUT R9, R9, 0x1c0, RZ, 0xc0, !PT ;  /* 0x000001c009097812 */ /* 0x000fe200078ec0ff */
[----:B------:R-:W-:Y:S01]  /*1100*/  BSSY B0, `(.L_x_1953) ;  /* 0x0000042000007945 */ /* 0x000fe20003800000 */
[----:B------:R-:W-:Y:S01]  /*1110*/  LOP3.LUT P1, RZ, R201, 0x4, RZ, 0xc0, !PT ;  /* 0x00000004c9ff7812 */ /* 0x000fe2000782c0ff */
[----:B------:R-:W-:Y:S01]  /*1120*/  IMAD.MOV.U32 R3, RZ, RZ, R2 ;  /* 0x000000ffff037224 */ /* 0x000fe200078e0002 */
[----:B------:R-:W-:Y:S01]  /*1130*/  @P0 SHF.R.U32.HI R3, RZ, c[0x0][0x2cc], R0 ;  /* 0x0000b300ff030a19 */ /* 0x000fe20000011600 */
[----:B------:R-:W-:Y:S01]  /*1140*/  IMAD.U32 R10, RZ, RZ, UR16 ;  /* 0x00000010ff0a7e24 */ /* 0x000fe2000f8e00ff */
[----:B------:R-:W-:Y:S01]  /*1150*/  SHF.R.U32.HI R7, RZ, 0x3, R9 ;  /* 0x00000003ff077819 */ /* 0x000fe20000011609 */
[----:B------:R-:W-:Y:S01]  /*1160*/  IMAD.U32 R11, RZ, RZ, UR5 ;  /* 0x00000005ff0b7e24 */ /* 0x000fe2000f8e00ff */
[--C-:B------:R-:W-:Y:S01]  /*1170*/  SHF.R.S32.HI R0, RZ, 0x1f, R3.reuse ;  /* 0x0000001fff007819 */ /* 0x100fe20000011403 */
[----:B-1----:R-:W-:Y:S01]  /*1180*/  IMAD.MOV R5, RZ, RZ, -R3 ;  /* 0x000000ffff057224 */ /* 0x002fe200078e0a03 */
[----:B------:R-:W-:Y:S01]  /*1190*/  ULDC UR5, c[0x0][0x2c4] ;  /* 0x0000b10000057ab9 */ /* 0x000fe20000000800 */
[----:B------:R-:W-:Y:S01]  /*11a0*/  IMAD.WIDE.U32 R10, R3, c[0x0][0x1b0], R10 ;  /* 0x00006c00030a7a25 */ /* 0x000fe200078e000a */
[----:B------:R-:W-:Y:S01]  /*11b0*/  UIMAD UR4, UR5, UR4, URZ ;  /* 0x00000004050472a4 */ /* 0x000fe2000f8e023f */
[----:B------:R-:W-:-:S02]  /*11c0*/  LOP3.LUT R192, R9, 0x38, R200, 0xf8, !PT ;  /* 0x0000003809c07812 */ /* 0x000fc400078ef8c8 */
[----:B------:R-:W-:Y:S01]  /*11d0*/  IMAD R2, R5, c[0x0][0x2c4], R2 ;  /* 0x0000b10005027a24 */ /* 0x000fe200078e0202 */
[----:B------:R-:W-:Y:S01]  /*11e0*/  IADD3 R9, R200, 0x80, RZ ;  /* 0x00000080c8097810 */ /* 0x000fe20007ffe0ff */
[----:B------:R-:W-:Y:S01]  /*11f0*/  IMAD R0, R0, c[0x0][0x1b0], RZ ;  /* 0x00006c0000007a24 */ /* 0x000fe200078e02ff */
[----:B------:R-:W-:Y:S01]  /*1200*/  LOP3.LUT R192, R192, R7, RZ, 0x3c, !PT ;  /* 0x00000007c0c07212 */ /* 0x000fe200078e3cff */
[----:B------:R-:W-:Y:S01]  /*1210*/  IMAD.MOV.U32 R182, RZ, RZ, 0x10 ;  /* 0x00000010ffb67424 */ /* 0x000fe200078e00ff */
[----:B------:R-:W-:Y:S01]  /*1220*/  SHF.R.S32.HI R5, RZ, 0x1f, R2 ;  /* 0x0000001fff057819 */ /* 0x000fe20000011402 */
[----:B------:R-:W-:Y:S01]  /*1230*/  IMAD R3, R3, c[0x0][0x1b4], R0 ;  /* 0x00006d0003037a24 */ /* 0x000fe200078e0200 */
[----:B------:R-:W-:Y:S02]  /*1240*/  SHF.R.S32.HI R0, RZ, 0x1f, R19 ;  /* 0x0000001fff007819 */ /* 0x000fe40000011413 */
[----:B------:R-:W-:Y:S01]  /*1250*/  LEA.HI R7, R81, R6, RZ, 0x6 ;  /* 0x0000000651077211 */ /* 0x000fe200078f30ff */
[----:B------:R-:W-:Y:S01]  /*1260*/  IMAD R5, R5, c[0x0][0x1a8], RZ ;  /* 0x00006a0005057a24 */ /* 0x000fe200078e02ff */
[----:B------:R-:W-:Y:S01]  /*1270*/  LEA.HI R0, R0, R19, RZ, 0x3 ;  /* 0x0000001300007211 */ /* 0x000fe200078f18ff */
[----:B------:R-:W-:Y:S01]  /*1280*/  IMAD.IADD R11, R11, 0x1, R3 ;  /* 0x000000010b0b7824 */ /* 0x000fe200078e0203 */
[----:B------:R-:W-:Y:S01]  /*1290*/  ISETP.GE.AND P4, PT, R9, c[0x0][0x198], PT ;  /* 0x0000660009007a0c */ /* 0x000fe20003f86270 */
[----:B------:R-:W-:-:S02]  /*12a0*/  IMAD R5, R2, c[0x0][0x1ac], R5 ;  /* 0x00006b0002057a24 */ /* 0x000fc400078e0205 */
[----:B------:R-:W-:Y:S01]  /*12b0*/  IMAD.WIDE.U32 R2, R2, c[0x0][0x1a8], R10 ;  /* 0x00006a0002027a25 */ /* 0x000fe200078e000a */
[----:B------:R-:W-:-:S03]  /*12c0*/  IADD3 R10, R200, 0x40, RZ ;  /* 0x00000040c80a7810 */ /* 0x000fc60007ffe0ff */
[----:B------:R-:W-:Y:S01]  /*12d0*/  IMAD.IADD R3, R3, 0x1, R5 ;  /* 0x0000000103037824 */ /* 0x000fe200078e0205 */
[----:B------:R-:W-:Y:S01]  /*12e0*/  LEA R5, P0, R2, c[0x0][0x160], 0x1 ;  /* 0x0000580002057a11 */ /* 0x000fe200078008ff */
[----:B------:R-:W-:Y:S01]  /*12f0*/  IMAD.SHL.U32 R7, R7, 0x8, RZ ;  /* 0x0000000807077824 */ /* 0x000fe200078e00ff */
[----:B------:R-:W-:Y:S02]  /*1300*/  ISETP.GE.AND P3, PT, R10, c[0x0][0x198], PT ;  /* 0x000066000a007a0c */ /* 0x000fe40003f66270 */
[----:B------:R-:W-:Y:S01]  /*1310*/  LEA.HI.X R3, R2, c[0x0][0x164], R3, 0x1, P0 ;  /* 0x0000590002037a11 */ /* 0x000fe200000f0c03 */
[----:B------:R1:W3:Y:S01]  /*1320*/  SHFL.IDX PT, R12, R5, RZ, 0x181f ;  /* 0x00181fff050c7589 */ /* 0x0002e200000e0000 */
[----:B------:R-:W-:Y:S02]  /*1330*/  LOP3.LUT R2, R0, 0xfffffff8, RZ, 0xc0, !PT ;  /* 0xfffffff800027812 */ /* 0x000fe400078ec0ff */
[----:B------:R-:W-:Y:S01]  /*1340*/  LOP3.LUT P0, RZ, R201, 0x2, RZ, 0xc0, !PT ;  /* 0x00000002c9ff7812 */ /* 0x000fe2000780c0ff */
[----:B------:R1:W4:Y:S01]  /*1350*/  SHFL.IDX PT, R13, R3, RZ, 0x181f ;  /* 0x00181fff030d7589 */ /* 0x00032200000e0000 */
[----:B------:R-:W-:Y:S01]  /*1360*/  LOP3.LUT R192, R192, 0xfffffe00, R7, 0xf8, !PT ;  /* 0xfffffe00c0c07812 */ /* 0x000fe200078ef807 */
[----:B------:R-:W-:Y:S01]  /*1370*/  IMAD.IADD R19, R19, 0x1, -R2 ;  /* 0x0000000113137824 */ /* 0x000fe200078e0a02 */
[----:B------:R-:W-:-:S04]  /*1380*/  IADD3 R2, R20, UR24, RZ ;  /* 0x0000001814027c10 */ /* 0x000fc8000fffe0ff */
[----:B------:R-:W-:Y:S01]  /*1390*/  ISETP.GE.AND P5, PT, R2, UR4, PT ;  /* 0x0000000402007c0c */ /* 0x000fe2000bfa6270 */
[----:B--2---:R2:W1:Y:S02]  /*13a0*/  @P2 R2UR UR9, R4 ;  /* 0x00000000040923c2 */ /* 0x00446400000e0000 */
[----:B-1----:R-:W-:Y:S01]  /*13b0*/  @!UP2 UMOV UR9, UR8 ;  /* 0x000000080009ac82 */ /* 0x002fe20008000000 */
[----:B------:R-:W-:Y:S02]  /*13c0*/  ISETP.GE.AND P2, PT, R200, c[0x0][0x198], PT ;  /* 0x00006600c8007a0c */ /* 0x000fe40003f46270 */
[----:B--2---:R-:W-:Y:S01]  /*13d0*/  P2R R4, PR, RZ, 0x1 ;  /* 0x00000001ff047803 */ /* 0x004fe20000000000 */
[----:B------:R-:W-:Y:S01]  /*13e0*/  IMAD.MOV.U32 R4, RZ, RZ, 0x20 ;  /* 0x00000020ff047424 */ /* 0x000fe200078e00ff */
[----:B------:R-:W-:-:S04]  /*13f0*/  LOP3.LUT P0, RZ, R19, 0x2, RZ, 0xc0, !PT ;  /* 0x0000000213ff7812 */ /* 0x000fc8000780c0ff */
[----:B------:R-:W-:Y:S02]  /*1400*/  SEL R182, R182, 0xfffffff0, !P0 ;  /* 0xfffffff0b6b67807 */ /* 0x000fe40004000000 */
[----:B------:R-:W-:-:S04]  /*1410*/  LOP3.LUT P0, RZ, R19, 0x4, RZ, 0xc0, !PT ;  /* 0x0000000413ff7812 */ /* 0x000fc8000780c0ff */
[----:B------:R-:W-:Y:S01]  /*1420*/  SEL R4, R4, 0xffffffe0, !P0 ;  /* 0xffffffe004047807 */ /* 0x000fe20004000000 */
[----:B------:R-:W-:Y:S05]  /*1430*/  @P5 BRA `(.L_x_1954) ;  /* 0x000000e000005947 */ /* 0x000fea0003800000 */
[----:B---34-:R-:W-:Y:S01]  /*1440*/  SHF.R.S32.HI R7, RZ, 0x1f, R10 ;  /* 0x0000001fff077819 */ /* 0x018fe2000001140a */
[----:B------:R-:W-:Y:S01]  /*1450*/  IMAD.SHL.U32 R11, R192, 0x2, RZ ;  /* 0x00000002c00b7824 */ /* 0x000fe200078e00ff */
[----:B------:R-:W-:Y:S02]  /*1460*/  SHF.R.S32.HI R14, RZ, 0x1f, R9 ;  /* 0x0000001fff0e7819 */ /* 0x000fe40000011409 */
[----:B------:R-:W-:Y:S02]  /*1470*/  LEA.HI R8, R7, R10, RZ, 0x3 ;  /* 0x0000000a07087211 */ /* 0x000fe400078f18ff */
[----:B------:R-:W-:Y:S01]  /*1480*/  LEA.HI R7, R14, R9, RZ, 0x3 ;  /* 0x000000090e077211 */ /* 0x000fe200078f18ff */
[----:B------:R-:W-:Y:S01]  /*1490*/  IMAD.WIDE R14, R200, 0x2, R12 ;  /* 0x00000002c80e7825 */ /* 0x000fe200078e020c */
[----:B------:R-:W-:Y:S02]  /*14a0*/  LOP3.LUT R8, R8, 0xfffffff8, RZ, 0xc0, !PT ;  /* 0xfffffff808087812 */ /* 0x000fe400078ec0ff */
[----:B------:R-:W-:-:S02]  /*14b0*/  LOP3.LUT R7, R7, 0xfffffff8, RZ, 0xc0, !PT ;  /* 0xfffffff807077812 */ /* 0x000fc400078ec0ff */
[----:B------:R-:W-:Y:S01]  /*14c0*/  @!PT LDS RZ, [RZ] ;  /* 0x00000000fffff984 */ /* 0x000fe20000000800 */
[----:B------:R1:W-:Y:S01]  /*14d0*/  LDGSTS.E.BYPASS.LTC128B.128 [R11+0x18100], [R14.64], !P2 ;  /* 0x181000000e0b7fae */ /* 0x0003e2000d101d54 */
[----:B------:R-:W-:-:S04]  /*14e0*/  IMAD.WIDE R16, R8, 0x2, R12 ;  /* 0x0000000208107825 */ /* 0x000fc800078e020c */
[----:B------:R-:W-:Y:S01]  /*14f0*/  IMAD.WIDE R12, R7, 0x2, R12 ;  /* 0x00000002070c7825 */ /* 0x000fe200078e020c */
[----:B------:R1:W-:Y:S04]  /*1500*/  LDGSTS.E.BYPASS.LTC128B.128 [R11+0x1c100], [R16.64], !P3 ;  /* 0x1c100000100b7fae */ /* 0x0003e8000d901d54 */
[----:B------:R1:W-:Y:S02]  /*1510*/  LDGSTS.E.BYPASS.LTC128B.128 [R11+0x20100], [R12.64], !P4 ;  /* 0x201000000c0b7fae */ /* 0x0003e4000e101d54 */
.L_x_1954:
[----:B---34-:R-:W-:Y:S05]  /*1520*/  BSYNC B0 ;  /* 0x0000000000007941 */ /* 0x018fea0003800000 */
.L_x_1953:
[----:B------:R-:W-:Y:S01]  /*1530*/  IADD3 R7, R2, 0x20, RZ ;  /* 0x0000002002077810 */ /* 0x000fe20007ffe0ff */
[----:B-1----:R1:W2:Y:S01]  /*1540*/  SHFL.IDX PT, R13, R3, 0x1, 0x181f ;  /* 0x00381f00030d7f89 */ /* 0x0022a200000e0000 */
[----:B------:R-:W-:Y:S02]  /*1550*/  BSSY B0, `(.L_x_1955) ;  /* 0x0000012000007945 */ /* 0x000fe40003800000 */
[----:B------:R-:W-:Y:S01]  /*1560*/  ISETP.GE.AND P0, PT, R7, UR4, PT ;  /* 0x0000000407007c0c */ /* 0x000fe2000bf06270 */
[----:B------:R1:W3:-:S12]  /*1570*/  SHFL.IDX PT, R12, R5, 0x1, 0x181f ;  /* 0x00381f00050c7f89 */ /* 0x0002d800000e0000 */
[----:B------:R-:W-:Y:S05]  /*1580*/  @P0 BRA `(.L_x_1956) ;  /* 0x000000e000000947 */ /* 0x000fea0003800000 */
[----:B------:R-:W-:Y:S01]  /*1590*/  SHF.R.S32.HI R7, RZ, 0x1f, R10 ;  /* 0x0000001fff077819 */ /* 0x000fe2000001140a */
[----:B------:R-:W-:Y:S01]  /*15a0*/  IMAD.SHL.U32 R11, R192, 0x2, RZ ;  /* 0x00000002c00b7824 */ /* 0x000fe200078e00ff */
[----:B------:R-:W-:Y:S02]  /*15b0*/  SHF.R.S32.HI R14, RZ, 0x1f, R9 ;  /* 0x0000001fff0e7819 */ /* 0x000fe40000011409 */
[----:B------:R-:W-:Y:S02]  /*15c0*/  LEA.HI R8, R7, R10, RZ, 0x3 ;  /* 0x0000000a07087211 */ /* 0x000fe400078f18ff */
[----:B------:R-:W-:Y:S01]  /*15d0*/  LEA.HI R7, R14, R9, RZ, 0x3 ;  /* 0x000000090e077211 */ /* 0x000fe200078f18ff */
[----:B--23--:R-:W-:Y:S01]  /*15e0*/  IMAD.WIDE R14, R200, 0x2, R12 ;  /* 0x00000002c80e7825 */ /* 0x00cfe200078e020c */
        /* <DEDUP_REMOVED lines=8> */
.L_x_1956:
[----:B------:R-:W-:Y:S05]  /*1670*/  BSYNC B0 ;  /* 0x0000000000007941 */ /* 0x000fea0003800000 */
.L_x_1955:
        /* <DEDUP_REMOVED lines=8> */
[----:B------:R-:W-:Y:S02]  /*1700*/  SHF.R.S32.HI R14, RZ, 0x1f, R9 ;  /* 0x0000001fff0e7819 */ /* 0x000fe40000011409 */
[----:B------:R-:W-:Y:S02]  /*1710*/  LEA.HI R8, R7, R10, RZ, 0x3 ;  /* 0x0000000a07087211 */ /* 0x000fe400078f18ff */
[----:B------:R-:W-:Y:S01]  /*1720*/  LEA.HI R7, R14, R9, RZ, 0x3 ;  /* 0x000000090e077211 */ /* 0x000fe200078f18ff */
[----:B---34-:R-:W-:Y:S01]  /*1730*/  IMAD.WIDE R14, R200, 0x2, R12 ;  /* 0x00000002c80e7825 */ /* 0x018fe200078e020c */
        /* <DEDUP_REMOVED lines=8> */
.L_x_1958:
[----:B------:R-:W-:Y:S05]  /*17c0*/  BSYNC B0 ;  /* 0x0000000000007941 */ /* 0x000fea0003800000 */
.L_x_1957:
[----:B---3--:R-:W-:Y:S01]  /*17d0*/  SHFL.IDX PT, R16, R5, 0x3, 0x181f ;  /* 0x00781f0005107f89 */ /* 0x008fe200000e0000 */
[----:B------:R-:W-:Y:S01]  /*17e0*/  IADD3 R2, R2, 0x60, RZ ;  /* 0x0000006002027810 */ /* 0x000fe20007ffe0ff */
[----:B------:R-:W-:Y:S01]  /*17f0*/  UIADD3 UR13, UR7, -0x1, URZ ;  /* 0xffffffff070d7890 */ /* 0x000fe2000fffe03f */
[----:B------:R-:W-:Y:S01]  /*1800*/  SHF.R.S32.HI R199, RZ, 0x1f, R10 ;  /* 0x0000001fffc77819 */ /* 0x000fe2000001140a */
[----:B------:R-:W3:Y:S01]  /*1810*/  SHFL.IDX PT, R17, R3, 0x3, 0x181f ;  /* 0x00781f0003117f89 */ /* 0x000ee200000e0000 */
[----:B------:R-:W-:Y:S01]  /*1820*/  ISETP.GE.AND P0, PT, R2, UR4, PT ;  /* 0x0000000402007c0c */ /* 0x000fe2000bf06270 */
[----:B------:R-:W-:Y:S01]  /*1830*/  IMAD.MOV.U32 R187, RZ, RZ, c[0x0][0x2b8] ;  /* 0x0000ae00ffbb7624 */ /* 0x000fe200078e00ff */
[----:B------:R-:W-:Y:S01]  /*1840*/  SHF.R.S32.HI R186, RZ, 0x1f, R9 ;  /* 0x0000001fffba7819 */ /* 0x000fe20000011409 */
[----:B------:R-:W-:Y:S01]  /*1850*/  USHF.L.U32 UR25, UR13, 0x6, URZ ;  /* 0x000000060d197899 */ /* 0x000fe2000800063f */
[----:B------:R-:W-:Y:S01]  /*1860*/  LEA.HI R199, R199, R10, RZ, 0x3 ;  /* 0x0000000ac7c77211 */ /* 0x000fe200078f18ff */
[----:B------:R-:W-:Y:S01]  /*1870*/  IMAD.SHL.U32 R134, R192, 0x2, RZ ;  /* 0x00000002c0867824 */ /* 0x000fe200078e00ff */
[----:B------:R-:W-:Y:S01]  /*1880*/  LEA.HI R186, R186, R9, RZ, 0x3 ;  /* 0x00000009baba7211 */ /* 0x000fe200078f18ff */
[----:B------:R-:W-:Y:S01]  /*1890*/  USHF.R.S32.HI UR8, URZ, 0x1f, UR9 ;  /* 0x0000001f3f087899 */ /* 0x000fe20008011409 */
[----:B------:R-:W-:Y:S01]  /*18a0*/  LOP3.LUT R199, R199, 0xfffffff8, RZ, 0xc0, !PT ;  /* 0xfffffff8c7c77812 */ /* 0x000fe200078ec0ff */
[----:B------:R-:W-:Y:S01]  /*18b0*/  ULDC.64 UR4, c[0x0][0x2b0] ;  /* 0x0000ac0000047ab9 */ /* 0x000fe20000000a00 */
[----:B------:R-:W-:Y:S01]  /*18c0*/  ISETP.NE.AND P5, PT, R187, 0x1, PT ;  /* 0x00000001bb00780c */ /* 0x000fe20003fa5270 */
[----:B------:R-:W-:Y:S01]  /*18d0*/  UIMAD UR8, UR8, UR4, URZ ;  /* 0x00000004080872a4 */ /* 0x000fe2000f8e023f */
[----:B------:R-:W-:Y:S01]  /*18e0*/  LOP3.LUT R186, R186, 0xfffffff8, RZ, 0xc0, !PT ;  /* 0xfffffff8baba7812 */ /* 0x000fe200078ec0ff */
[----:B------:R-:W-:Y:S01]  /*18f0*/  UIMAD.WIDE.U32 UR18, UR9, UR4, URZ ;  /* 0x00000004091272a5 */ /* 0x000fe2000f8e003f */
[----:B------:R-:W-:Y:S01]  /*1900*/  IADD3 R191, R193, UR25, RZ ;  /* 0x00000019c1bf7c10 */ /* 0x000fe2000fffe0ff */
[----:B------:R-:W-:Y:S01]  /*1910*/  UIMAD UR5, UR9, UR5, UR8 ;  /* 0x00000005090572a4 */ /* 0x000fe2000f8e0208 */
[----:B------:R-:W-:Y:S01]  /*1920*/  P2R R2, PR, RZ, 0x20 ;  /* 0x00000020ff027803 */ /* 0x000fe20000000000 */
[----:B------:R-:W-:Y:S01]  /*1930*/  IMAD.MOV.U32 R190, RZ, RZ, RZ ;  /* 0x000000ffffbe7224 */ /* 0x000fe200078e00ff */
[----:B------:R-:W-:Y:S01]  /*1940*/  P2R R11, PR, RZ, 0x2 ;  /* 0x00000002ff0b7803 */ /* 0x000fe20000000000 */
[----:B------:R-:W-:Y:S01]  /*1950*/  UIADD3 UR10, UR19, UR5, URZ ;  /* 0x00000005130a7290 */ /* 0x000fe2000fffe03f */
[----:B---34-:R-:W-:-:S04]  /*1960*/  @!P0 IMAD.WIDE R12, R200, 0x2, R16 ;  /* 0x00000002c80c8825 */ /* 0x018fc800078e0210 */
[--C-:B------:R-:W-:Y:S01]  /*1970*/  @!P0 IMAD.WIDE R14, R199, 0x2, R16.reuse ;  /* 0x00000002c70e8825 */ /* 0x100fe200078e0210 */
[----:B------:R-:W-:Y:S01]  /*1980*/  @!PT LDS RZ, [RZ] ;  /* 0x00000000fffff984 */ /* 0x000fe20000000800 */
[----:B------:R3:W-:Y:S01]  /*1990*/  @!P0 LDGSTS.E.BYPASS.LTC128B.128 [R134+0x1b100], [R12.64], !P2 ;  /* 0x1b1000000c868fae */ /* 0x0007e2000d101d54 */
[----:B------:R-:W-:Y:S01]  /*19a0*/  ISETP.GE.AND P2, PT, R191, UR12, PT ;  /* 0x0000000cbf007c0c */ /* 0x000fe2000bf46270 */
[----:B------:R-:W-:Y:S01]  /*19b0*/  USHF.R.S32.HI UR8, URZ, 0x1f, UR14 ;  /* 0x0000001f3f087899 */ /* 0x000fe2000801140e */
[----:B------:R-:W-:Y:S01]  /*19c0*/  @!P0 IMAD.WIDE R16, R186, 0x2, R16 ;  /* 0x00000002ba108825 */ /* 0x000fe200078e0210 */
[----:B------:R4:W-:Y:S01]  /*19d0*/  @!P0 LDGSTS.E.BYPASS.LTC128B.128 [R134+0x1f100], [R14.64], !P3 ;  /* 0x1f1000000e868fae */ /* 0x0009e2000d901d54 */
[----:B------:R-:W-:Y:S01]  /*19e0*/  ISETP.GT.OR P2, PT, R193, 0x3f, P2 ;  /* 0x0000003fc100780c */ /* 0x000fe20001744670 */
[----:B------:R-:W-:Y:S01]  /*19f0*/  ULDC.64 UR4, c[0x0][0x1e8] ;  /* 0x00007a0000047ab9 */ /* 0x000fe20000000a00 */
[----:B-----5:R-:W-:Y:S01]  /*1a00*/  IMAD.IADD R191, R191, 0x1, R194 ;  /* 0x00000001bfbf7824 */ /* 0x020fe200078e02c2 */
[----:B------:R1:W-:Y:S03]  /*1a10*/  @!P0 LDGSTS.E.BYPASS.LTC128B.128 [R134+0x23100], [R16.64], !P4 ;  /* 0x2310000010868fae */ /* 0x0003e6000e101d54 */
[----:B-12---:R-:W-:Y:S01]  /*1a20*/  @P5 IMAD.HI.U32 R3, R191, c[0x0][0x2bc], RZ ;  /* 0x0000af00bf035a27 */ /* 0x006fe200078e00ff */
[----:B------:R-:W0:Y:S03]  /*1a30*/  LDGDEPBAR ;  /* 0x00000000000079af */ /* 0x000e260000000000 */
[----:B------:R-:W-:Y:S01]  /*1a40*/  IMAD.MOV.U32 R2, RZ, RZ, R191 ;  /* 0x000000ffff027224 */ /* 0x000fe200078e00bf */
[----:B------:R-:W-:-:S04]  /*1a50*/  @P5 SHF.R.U32.HI R2, RZ, c[0x0][0x2c0], R3 ;  /* 0x0000b000ff025a19 */ /* 0x000fc80000011603 */
[----:B------:R-:W-:-:S04]  /*1a60*/  @!P2 IADD3 R8, P3, R2, UR18, RZ ;  /* 0x000000120208ac10 */ /* 0x000fc8000ff7e0ff */
[----:B------:R-:W-:Y:S02]  /*1a70*/  @!P2 LEA.HI.X.SX32 R3, R2, UR10, 0x1, P3 ;  /* 0x0000000a0203ac11 */ /* 0x000fe400098f0eff */
[----:B---3--:R-:W-:-:S04]  /*1a80*/  @!P2 LEA R12, P3, R8, c[0x0][0x2a0], 0x2 ;  /* 0x0000a800080caa11 */ /* 0x008fc800078610ff */
[----:B------:R-:W-:Y:S01]  /*1a90*/  @!P2 LEA.HI.X R13, R8, c[0x0][0x2a4], R3, 0x2, P3 ;  /* 0x0000a900080daa11 */ /* 0x000fe200018f1403 */
[----:B------:R-:W-:Y:S06]  /*1aa0*/  BAR.SYNC.DEFER_BLOCKING 0x0 ;  /* 0x0000000000007b1d */ /* 0x000fec0000010000 */
[----:B------:R-:W2:Y:S01]  /*1ab0*/  @!P2 LDG.E R190, [R12.64] ;  /* 0x000000140cbea981 */ /* 0x000ea2000c1e1900 */
[----:B------:R-:W-:Y:S01]  /*1ac0*/  IMAD.MOV R2, RZ, RZ, -R2 ;  /* 0x000000ffff027224 */ /* 0x000fe200078e0a02 */
[----:B------:R-:W-:Y:S01]  /*1ad0*/  UIMAD UR9, UR8, UR4, URZ ;  /* 0x00000004080972a4 */ /* 0x000fe2000f8e023f */
[----:B------:R-:W-:Y:S01]  /*1ae0*/  ISETP.GE.AND P5, PT, R200, c[0x0][0x1d4], PT ;  /* 0x00007500c8007a0c */ /* 0x000fe20003fa6270 */
[----:B------:R-:W-:Y:S01]  /*1af0*/  UIMAD.WIDE.U32 UR16, UR14, UR4, URZ ;  /* 0x000000040e1072a5 */ /* 0x000fe2000f8e003f */
[----:B------:R-:W-:Y:S01]  /*1b00*/  IMAD R191, R2, c[0x0][0x2b8], R191 ;  /* 0x0000ae0002bf7a24 */ /* 0x000fe200078e02bf */
[----:B------:R-:W-:Y:S01]  /*1b10*/  UIMAD UR9, UR14, UR5, UR9 ;  /* 0x000000050e0972a4 */ /* 0x000fe2000f8e0209 */
[----:B------:R-:W-:Y:S01]  /*1b20*/  ISETP.GE.AND P4, PT, R10, c[0x0][0x1d4], PT ;  /* 0x000075000a007a0c */ /* 0x000fe20003f86270 */
[----:B------:R-:W-:Y:S01]  /*1b30*/  UISETP.GT.AND UP2, UPT, UR13, UR11, UPT ;  /* 0x0000000b0d00728c */ /* 0x000fe2000bf44270 */
[----:B------:R-:W-:Y:S01]  /*1b40*/  IMAD.WIDE.U32 R22, R191, c[0x0][0x1e0], RZ ;  /* 0x00007800bf167a25 */ /* 0x000fe200078e00ff */
[----:B----4-:R-:W-:Y:S01]  /*1b50*/  SHF.R.S32.HI R14, RZ, 0x1f, R191 ;  /* 0x0000001fff0e7819 */ /* 0x010fe200000114bf */
[----:B------:R-:W-:Y:S01]  /*1b60*/  UIADD3 UR9, UR17, UR9, URZ ;  /* 0x0000000911097290 */ /* 0x000fe2000fffe03f */
[----:B------:R-:W-:Y:S01]  /*1b70*/  ISETP.GE.AND P6, PT, R9, c[0x0][0x1d4], PT ;  /* 0x0000750009007a0c */ /* 0x000fe20003fc6270 */
[----:B------:R-:W-:Y:S01]  /*1b80*/  IMAD.MOV.U32 R16, RZ, RZ, R22 ;  /* 0x000000ffff107224 */ /* 0x000fe200078e0016 */
[----:B------:R-:W-:Y:S01]  /*1b90*/  ULDC.64 UR4, c[0x0][0x210] ;  /* 0x0000840000047ab9 */ /* 0x000fe20000000a00 */
[C---:B------:R-:W-:Y:S01]  /*1ba0*/  IMAD R2, R14.reuse, c[0x0][0x1e0], RZ ;  /* 0x000078000e027a24 */ /* 0x040fe200078e02ff */
[----:B------:R-:W-:Y:S01]  /*1bb0*/  UIMAD UR8, UR8, UR4, URZ ;  /* 0x00000004080872a4 */ /* 0x000fe2000f8e023f */
[----:B------:R-:W-:Y:S01]  /*1bc0*/  IMAD R14, R14, c[0x0][0x208], RZ ;  /* 0x000082000e0e7a24 */ /* 0x000fe200078e02ff */
[----:B------:R-:W-:Y:S01]  /*1bd0*/  UIMAD.WIDE.U32 UR22, UR14, UR4, URZ ;  /* 0x000000040e1672a5 */ /* 0x000fe2000f8e003f */
[C---:B------:R-:W-:Y:S01]  /*1be0*/  IMAD R2, R191.reuse, c[0x0][0x1e4], R2 ;  /* 0x00007900bf027a24 */ /* 0x040fe200078e0202 */
[----:B------:R-:W-:Y:S01]  /*1bf0*/  UIMAD UR8, UR14, UR5, UR8 ;  /* 0x000000050e0872a4 */ /* 0x000fe2000f8e0208 */
[----:B------:R-:W-:Y:S01]  /*1c00*/  IMAD R14, R191, c[0x0][0x20c], R14 ;  /* 0x00008300bf0e7a24 */ /* 0x000fe200078e020e */
[----:B------:R-:W-:Y:S01]  /*1c10*/  ISETP.GE.AND P3, PT, R200, c[0x0][0x1d4], PT ;  /* 0x00007500c8007a0c */ /* 0x000fe20003f66270 */
[----:B------:R-:W-:Y:S01]  /*1c20*/  IMAD.IADD R17, R23, 0x1, R2 ;  /* 0x0000000117117824 */ /* 0x000fe200078e0202 */
[----:B------:R-:W-:Y:S01]  /*1c30*/  UIADD3 UR8, UR23, UR8, URZ ;  /* 0x0000000817087290 */ /* 0x000fe2000fffe03f */
[----:B------:R-:W-:Y:S01]  /*1c40*/  IMAD.WIDE.U32 R22, R191, c[0x0][0x208], RZ ;  /* 0x00008200bf167a25 */ /* 0x000fe200078e00ff */
[----:B------:R-:W-:-:S02]  /*1c50*/  SHF.R.S32.HI R133, RZ, 0x1f, R200 ;  /* 0x0000001fff857819 */ /* 0x000fc400000114c8 */
[----:B------:R-:W-:Y:S01]  /*1c60*/  SEL R184, RZ, 0x10, P6 ;  /* 0x00000010ffb87807 */ /* 0x000fe20003000000 */
[----:B------:R-:W-:Y:S01]  /*1c70*/  IMAD.IADD R15, R23, 0x1, R14 ;  /* 0x00000001170f7824 */ /* 0x000fe200078e020e */
[----:B------:R-:W-:Y:S01]  /*1c80*/  IADD3 R188, R134, 0x100, RZ ;  /* 0x0000010086bc7810 */ /* 0x000fe20007ffe0ff */
[----:B------:R-:W-:Y:S01]  /*1c90*/  IMAD.MOV.U32 R14, RZ, RZ, R22 ;  /* 0x000000ffff0e7224 */ /* 0x000fe200078e0016 */
[----:B------:R-:W-:Y:S02]  /*1ca0*/  SHF.R.S32.HI R132, RZ, 0x1f, R199 ;  /* 0x0000001fff847819 */ /* 0x000fe400000114c7 */
[----:B------:R-:W-:Y:S02]  /*1cb0*/  SHF.R.S32.HI R189, RZ, 0x1f, R186 ;  /* 0x0000001fffbd7819 */ /* 0x000fe400000114ba */
[----:B--2---:R-:W-:Y:S01]  /*1cc0*/  SHF.R.S32.HI R3, RZ, 0x1f, R190 ;  /* 0x0000001fff037819 */ /* 0x004fe200000114be */
[----:B------:R-:W-:-:S04]  /*1cd0*/  IMAD.WIDE.U32 R12, R190, c[0x0][0x1f0], R16 ;  /* 0x00007c00be0c7a25 */ /* 0x000fc800078e0010 */
[C---:B------:R-:W-:Y:S01]  /*1ce0*/  IMAD R5, R3.reuse, c[0x0][0x1f0], RZ ;  /* 0x00007c0003057a24 */ /* 0x040fe200078e02ff */
[----:B------:R-:W-:Y:S01]  /*1cf0*/  IADD3 R12, P0, R12, UR16, RZ ;  /* 0x000000100c0c7c10 */ /* 0x000fe2000ff1e0ff */
[----:B------:R-:W-:Y:S02]  /*1d00*/  IMAD R3, R3, c[0x0][0x218], RZ ;  /* 0x0000860003037a24 */ /* 0x000fe400078e02ff */
[C---:B------:R-:W-:Y:S02]  /*1d10*/  IMAD R2, R190.reuse, c[0x0][0x1f4], R5 ;  /* 0x00007d00be027a24 */ /* 0x040fe400078e0205 */
[----:B------:R-:W-:-:S03]  /*1d20*/  IMAD.WIDE.U32 R14, R190, c[0x0][0x218], R14 ;  /* 0x00008600be0e7a25 */ /* 0x000fc600078e000e */
[----:B------:R-:W-:Y:S01]  /*1d30*/  IADD3.X R5, R13, UR9, R2, P0, !PT ;  /* 0x000000090d057c10 */ /* 0x000fe200087fe402 */
[----:B------:R-:W-:Y:S01]  /*1d40*/  IMAD R3, R190, c[0x0][0x21c], R3 ;  /* 0x00008700be037a24 */ /* 0x000fe200078e0203 */
[----:B------:R-:W-:-:S04]  /*1d50*/  LEA R13, P0, R12, c[0x0][0x1c8], 0x1 ;  /* 0x000072000c0d7a11 */ /* 0x000fc800078008ff */
[----:B------:R-:W-:Y:S01]  /*1d60*/  LEA.HI.X R12, R12, c[0x0][0x1cc], R5, 0x1, P0 ;  /* 0x000073000c0c7a11 */ /* 0x000fe200000f0c05 */
[----:B------:R-:W-:Y:S01]  /*1d70*/  SHFL.IDX PT, R16, R13, RZ, 0x181f ;  /* 0x00181fff0d107589 */ /* 0x000fe200000e0000 */
[----:B------:R-:W-:-:S03]  /*1d80*/  IMAD.U32 R5, RZ, RZ, UR25 ;  /* 0x00000019ff057e24 */ /* 0x000fc6000f8e00ff */
[----:B------:R-:W1:Y:S02]  /*1d90*/  SHFL.IDX PT, R17, R12, RZ, 0x181f ;  /* 0x00181fff0c117589 */ /* 0x000e6400000e0000 */
[----:B------:R-:W-:Y:S02]  /*1da0*/  IADD3 R2, -R20, UR12, -R5 ;  /* 0x0000000c14027c10 */ /* 0x000fe4000fffe905 */
[----:B------:R-:W-:Y:S02]  /*1db0*/  SHFL.IDX PT, R28, R13, 0x1, 0x181f ;  /* 0x00381f000d1c7f89 */ /* 0x000fe400000e0000 */
[----:B------:R-:W-:Y:S02]  /*1dc0*/  ISETP.GE.AND P0, PT, R2, 0x1, PT ;  /* 0x000000010200780c */ /* 0x000fe40003f06270 */
[----:B------:R2:W3:Y:S11]  /*1dd0*/  SHFL.IDX PT, R29, R12, 0x1, 0x181f ;  /* 0x00381f000c1d7f89 */ /* 0x0004f600000e0000 */
[----:B-1----:R-:W-:-:S04]  /*1de0*/  @P0 IMAD.WIDE R24, R200, 0x2, R16 ;  /* 0x00000002c8180825 */ /* 0x002fc800078e0210 */
[--C-:B------:R-:W-:Y:S01]  /*1df0*/  @P0 IMAD.WIDE R22, R199, 0x2, R16.reuse ;  /* 0x00000002c7160825 */ /* 0x100fe200078e0210 */
[----:B------:R1:W-:Y:S03]  /*1e00*/  @P0 LDGSTS.E.BYPASS.LTC128B.128 [R134+0xc100], [R24.64], !P5 ;  /* 0x0c10000018860fae */ /* 0x0003e6000e901d54 */
[----:B------:R-:W-:Y:S01]  /*1e10*/  @P0 IMAD.WIDE R16, R186, 0x2, R16 ;  /* 0x00000002ba100825 */ /* 0x000fe200078e0210 */
[----:B------:R4:W-:Y:S03]  /*1e20*/  @P0 LDGSTS.E.BYPASS.LTC128B.128 [R134+0xe100], [R22.64], !P4 ;  /* 0x0e10000016860fae */ /* 0x0009e6000e101d54 */
[----:B--2---:R-:W-:Y:S01]  /*1e30*/  IMAD.WIDE R12, R200, 0x2, RZ ;  /* 0x00000002c80c7825 */ /* 0x004fe200078e02ff */
[----:B------:R2:W-:Y:S01]  /*1e40*/  @P0 LDGSTS.E.BYPASS.LTC128B.128 [R134+0x10100], [R16.64], !P6 ;  /* 0x1010000010860fae */ /* 0x0005e2000f101d54 */
[----:B------:R-:W-:-:S04]  /*1e50*/  IADD3 R5, P0, R14, UR22, RZ ;  /* 0x000000160e057c10 */ /* 0x000fc8000ff1e0ff */
[----:B------:R-:W-:Y:S02]  /*1e60*/  IADD3.X R14, R15, UR8, R3, P0, !PT ;  /* 0x000000080f0e7c10 */ /* 0x000fe400087fe403 */
[----:B------:R-:W-:-:S04]  /*1e70*/  LEA R15, P0, R5, c[0x0][0x1f8], 0x1 ;  /* 0x00007e00050f7a11 */ /* 0x000fc800078008ff */
[----:B------:R-:W-:Y:S01]  /*1e80*/  LEA.HI.X R14, R5, c[0x0][0x1fc], R14, 0x1, P0 ;  /* 0x00007f00050e7a11 */ /* 0x000fe200000f0c0e */
[----:B------:R-:W2:Y:S01]  /*1e90*/  SHFL.IDX PT, R7, R15, RZ, 0x181f ;  /* 0x00181fff0f077589 */ /* 0x000ea200000e0000 */
[----:B------:R-:W-:-:S03]  /*1ea0*/  ISETP.GT.AND P0, PT, R2, 0x20, PT ;  /* 0x000000200200780c */ /* 0x000fc60003f04270 */
[----:B------:R-:W2:Y:S01]  /*1eb0*/  SHFL.IDX PT, R8, R14, RZ, 0x181f ;  /* 0x00181fff0e087589 */ /* 0x000ea200000e0000 */
[----:B-1----:R-:W-:-:S03]  /*1ec0*/  IMAD.WIDE R24, R199, 0x2, RZ ;  /* 0x00000002c7187825 */ /* 0x002fc600078e02ff */
[----:B------:R-:W1:Y:S01]  /*1ed0*/  SHFL.IDX PT, R3, R15, 0x1, 0x181f ;  /* 0x00381f000f037f89 */ /* 0x000e6200000e0000 */
[----:B----4-:R-:W-:-:S03]  /*1ee0*/  IMAD.WIDE R22, R186, 0x2, RZ ;  /* 0x00000002ba167825 */ /* 0x010fc600078e02ff */
[----:B------:R4:W1:Y:S02]  /*1ef0*/  SHFL.IDX PT, R5, R14, 0x1, 0x181f ;  /* 0x00381f000e057f89 */ /* 0x00086400000e0000 */
[----:B---3--:R-:W-:-:S04]  /*1f00*/  @P0 IMAD.WIDE R26, R200, 0x2, R28 ;  /* 0x00000002c81a0825 */ /* 0x008fc800078e021c */
[--C-:B------:R-:W-:Y:S01]  /*1f10*/  @P0 IMAD.WIDE R30, R199, 0x2, R28.reuse ;  /* 0x00000002c71e0825 */ /* 0x100fe200078e021c */
[----:B------:R3:W-:Y:S03]  /*1f20*/  @P0 LDGSTS.E.BYPASS.LTC128B.128 [R134+0xd100], [R26.64], !P5 ;  /* 0x0d1000001a860fae */ /* 0x0007e6000e901d54 */
[----:B------:R-:W-:Y:S01]  /*1f30*/  @P0 IMAD.WIDE R28, R186, 0x2, R28 ;  /* 0x00000002ba1c0825 */ /* 0x000fe200078e021c */
[----:B------:R3:W-:Y:S04]  /*1f40*/  @P0 LDGSTS.E.BYPASS.LTC128B.128 [R134+0xf100], [R30.64], !P4 ;  /* 0x0f1000001e860fae */ /* 0x0007e8000e101d54 */
[----:B------:R3:W-:Y:S01]  /*1f50*/  @P0 LDGSTS.E.BYPASS.LTC128B.128 [R134+0x11100], [R28.64], !P6 ;  /* 0x111000001c860fae */ /* 0x0007e2000f101d54 */
[----:B--2---:R-:W-:-:S03]  /*1f60*/  IADD3 R16, P0, R7, R12, RZ ;  /* 0x0000000c07107210 */ /* 0x004fc60007f1e0ff */
[----:B------:R-:W0:Y:S02]  /*1f70*/  LDGDEPBAR ;  /* 0x00000000000079af */ /* 0x000e240000000000 */
[----:B------:R-:W-:Y:S01]  /*1f80*/  IMAD.X R17, R8, 0x1, R13, P0 ;  /* 0x0000000108117824 */ /* 0x000fe200000e060d */
[----:B----4-:R-:W-:-:S05]  /*1f90*/  IADD3 R14, P0, R7, R24, RZ ;  /* 0x00000018070e7210 */ /* 0x010fca0007f1e0ff */
[----:B------:R-:W-:Y:S01]  /*1fa0*/  IMAD.X R15, R8, 0x1, R25, P0 ;  /* 0x00000001080f7824 */ /* 0x000fe200000e0619 */
[----:B-1----:R-:W-:-:S05]  /*1fb0*/  IADD3 R12, P0, R12, R3, RZ ;  /* 0x000000030c0c7210 */ /* 0x002fca0007f1e0ff */
[----:B------:R-:W-:Y:S01]  /*1fc0*/  IMAD.X R13, R13, 0x1, R5, P0 ;  /* 0x000000010d0d7824 */ /* 0x000fe200000e0605 */
[----:B---3--:R-:W-:Y:S02]  /*1fd0*/  IADD3 R26, P0, R7, R22, RZ ;  /* 0x00000016071a7210 */ /* 0x008fe40007f1e0ff */
[----:B------:R-:W-:-:S03]  /*1fe0*/  LEA.HI R7, R81, R6, RZ, 0x5 ;  /* 0x0000000651077211 */ /* 0x000fc600078f28ff */
[----:B------:R-:W-:Y:S01]  /*1ff0*/  IMAD.X R27, R8, 0x1, R23, P0 ;  /* 0x00000001081b7824 */ /* 0x000fe200000e0617 */
[----:B------:R-:W-:-:S05]  /*2000*/  IADD3 R24, P0, R24, R3, RZ ;  /* 0x0000000318187210 */ /* 0x000fca0007f1e0ff */
[----:B------:R-:W-:Y:S01]  /*2010*/  IMAD.X R25, R25, 0x1, R5, P0 ;  /* 0x0000000119197824 */ /* 0x000fe200000e0605 */
[----:B------:R-:W-:-:S05]  /*2020*/  IADD3 R22, P0, R22, R3, RZ ;  /* 0x0000000316167210 */ /* 0x000fca0007f1e0ff */
[----:B------:R-:W-:Y:S01]  /*2030*/  IMAD.X R23, R23, 0x1, R5, P0 ;  /* 0x0000000117177824 */ /* 0x000fe200000e0605 */
[C---:B------:R-:W-:Y:S02]  /*2040*/  ISETP.LT.OR P0, PT, R2.reuse, 0x1, P3 ;  /* 0x000000010200780c */ /* 0x040fe40001f01670 */
[----:B------:R-:W-:Y:S02]  /*2050*/  ISETP.LT.OR P3, PT, R2, 0x21, P3 ;  /* 0x000000210200780c */ /* 0x000fe40001f61670 */
[----:B------:R-:W-:-:S09]  /*2060*/  SHF.R.S32.HI R5, RZ, 0x5, R7 ;  /* 0x00000005ff057819 */ /* 0x000fd20000011407 */
[----:B------:R1:W-:Y:S01]  /*2070*/  LDGSTS.E.BYPASS.LTC128B.128 [R134+0x100], [R16.64], !P0 ;  /* 0x0010000010867fae */ /* 0x0003e2000c101d54 */
[----:B------:R-:W-:-:S04]  /*2080*/  ISETP.GE.AND P0, PT, R10, c[0x0][0x1d4], PT ;  /* 0x000075000a007a0c */ /* 0x000fc80003f06270 */
[C---:B------:R-:W-:Y:S02]  /*2090*/  ISETP.LT.OR P2, PT, R2.reuse, 0x1, P0 ;  /* 0x000000010200780c */ /* 0x040fe40000741670 */
[----:B------:R-:W-:-:S11]  /*20a0*/  ISETP.LT.OR P0, PT, R2, 0x21, P0 ;  /* 0x000000210200780c */ /* 0x000fd60000701670 */
[----:B------:R1:W-:Y:S01]  /*20b0*/  LDGSTS.E.BYPASS.LTC128B.128 [R134+0x2100], [R14.64], !P2 ;  /* 0x021000000e867fae */ /* 0x0003e2000d101d54 */
[----:B------:R-:W-:-:S04]  /*20c0*/  ISETP.GE.AND P2, PT, R9, c[0x0][0x1d4], PT ;  /* 0x0000750009007a0c */ /* 0x000fc80003f46270 */
[----:B------:R-:W-:-:S13]  /*20d0*/  ISETP.LT.OR P1, PT, R2, 0x1, P2 ;  /* 0x000000010200780c */ /* 0x000fda0001721670 */
[----:B------:R1:W-:Y:S01]  /*20e0*/  LDGSTS.E.BYPASS.LTC128B.128 [R134+0x4100], [R26.64], !P1 ;  /* 0x041000001a867fae */ /* 0x0003e2000c901d54 */
[----:B------:R-:W-:-:S03]  /*20f0*/  ISETP.NE.AND P1, PT, R11, RZ, PT ;  /* 0x000000ff0b00720c */ /* 0x000fc60003f25270 */
[----:B------:R1:W-:Y:S01]  /*2100*/  LDGSTS.E.BYPASS.LTC128B.128 [R134+0x1100], [R12.64], !P3 ;  /* 0x011000000c867fae */ /* 0x0003e2000d901d54 */
[----:B------:R-:W-:-:S03]  /*2110*/  ISETP.GT.AND P3, PT, R193, 0x3f, PT ;  /* 0x0000003fc100780c */ /* 0x000fc60003f64270 */
[----:B------:R1:W-:Y:S01]  /*2120*/  LDGSTS.E.BYPASS.LTC128B.128 [R134+0x3100], [R24.64], !P0 ;  /* 0x0310000018867fae */ /* 0x0003e2000c101d54 */
[----:B------:R-:W-:-:S13]  /*2130*/  ISETP.LT.OR P0, PT, R2, 0x21, P2 ;  /* 0x000000210200780c */ /* 0x000fda0001701670 */
[----:B------:R1:W-:Y:S01]  /*2140*/  LDGSTS.E.BYPASS.LTC128B.128 [R134+0x5100], [R22.64], !P0 ;  /* 0x0510000016867fae */ /* 0x0003e2000c101d54 */
[----:B------:R-:W-:-:S03]  /*2150*/  PLOP3.LUT P0, PT, PT, PT, UP2, 0x40, 0x0 ;  /* 0x000000000000781c */ /* 0x000fc60003f0e828 */
[----:B------:R-:W0:Y:S10]  /*2160*/  LDGDEPBAR ;  /* 0x00000000000079af */ /* 0x000e340000000000 */
[----:B------:R-:W-:Y:S05]  /*2170*/  @P0 BRA `(.L_x_1959) ;  /* 0x0000042000000947 */ /* 0x000fea0003800000 */
[----:B------:R-:W-:Y:S01]  /*2180*/  ISETP.NE.AND P2, PT, R187, 0x1, PT ;  /* 0x00000001bb00780c */ /* 0x000fe20003f45270 */
[----:B------:R-:W-:Y:S01]  /*2190*/  IMAD.MOV.U32 R190, RZ, RZ, RZ ;  /* 0x000000ffffbe7224 */ /* 0x000fe200078e00ff */
[----:B------:R-:W-:-:S04]  /*21a0*/  IADD3 R191, R193, UR25, R194 ;  /* 0x00000019c1bf7c10 */ /* 0x000fc8000fffe0c2 */
[----:B------:R-:W-:-:S05]  /*21b0*/  IADD3 R191, R191, -0x40, RZ ;  /* 0xffffffc0bfbf7810 */ /* 0x000fca0007ffe0ff */
[----:B------:R-:W-:Y:S02]  /*21c0*/  IMAD.MOV.U32 R2, RZ, RZ, R191 ;  /* 0x000000ffff027224 */ /* 0x000fe400078e00bf */
[----:B------:R-:W-:-:S05]  /*21d0*/  @P2 IMAD.HI.U32 R3, R191, c[0x0][0x2bc], RZ ;  /* 0x0000af00bf032a27 */ /* 0x000fca00078e00ff */
[----:B------:R-:W-:-:S04]  /*21e0*/  @P2 SHF.R.U32.HI R2, RZ, c[0x0][0x2c0], R3 ;  /* 0x0000b000ff022a19 */ /* 0x000fc80000011603 */
[----:B------:R-:W-:-:S04]  /*21f0*/  @!P3 IADD3 R10, P0, R2, UR18, RZ ;  /* 0x00000012020abc10 */ /* 0x000fc8000ff1e0ff */
[----:B------:R-:W-:Y:S02]  /*2200*/  @!P3 LEA.HI.X.SX32 R3, R2, UR10, 0x1, P0 ;  /* 0x0000000a0203bc11 */ /* 0x000fe400080f0eff */
[----:B------:R-:W-:-:S04]  /*2210*/  @!P3 LEA R8, P0, R10, c[0x0][0x2a0], 0x2 ;  /* 0x0000a8000a08ba11 */ /* 0x000fc800078010ff */
[----:B------:R-:W-:-:S05]  /*2220*/  @!P3 LEA.HI.X R9, R10, c[0x0][0x2a4], R3, 0x2, P0 ;  /* 0x0000a9000a09ba11 */ /* 0x000fca00000f1403 */
[----:B------:R-:W2:Y:S01]  /*2230*/  @!P3 LDG.E R190, [R8.64] ;  /* 0x0000001408beb981 */ /* 0x000ea2000c1e1900 */
[----:B------:R-:W-:Y:S01]  /*2240*/  IMAD.MOV R2, RZ, RZ, -R2 ;  /* 0x000000ffff027224 */ /* 0x000fe200078e0a02 */
[C---:B-1----:R-:W-:Y:S01]  /*2250*/  SHF.L.U64.HI R13, R200.reuse, 0x1, R133 ;  /* 0x00000001c80d7819 */ /* 0x042fe20000010285 */
[----:B------:R-:W-:Y:S01]  /*2260*/  IMAD.SHL.U32 R12, R200, 0x2, RZ ;  /* 0x00000002c80c7824 */ /* 0x000fe200078e00ff */
[----:B------:R-:W-:Y:S01]  /*2270*/  IADD3 R17, -R184, 0x10, RZ ;  /* 0x00000010b8117810 */ /* 0x000fe20007ffe1ff */
[----:B------:R-:W-:-:S03]  /*2280*/  IMAD R191, R2, c[0x0][0x2b8], R191 ;  /* 0x0000ae0002bf7a24 */ /* 0x000fc600078e02bf */
[----:B------:R-:W-:Y:S01]  /*2290*/  LOP3.LUT R17, R17, 0xf, RZ, 0xc0, !PT ;  /* 0x0000000f11117812 */ /* 0x000fe200078ec0ff */
[----:B------:R-:W-:Y:S01]  /*22a0*/  IMAD.WIDE.U32 R10, R191, c[0x0][0x1e0], RZ ;  /* 0x00007800bf0a7a25 */ /* 0x000fe200078e00ff */
[----:B------:R-:W-:-:S05]  /*22b0*/  SHF.R.S32.HI R2, RZ, 0x1f, R191 ;  /* 0x0000001fff027819 */ /* 0x000fca00000114bf */
[----:B------:R-:W-:-:S04]  /*22c0*/  IMAD R2, R2, c[0x0][0x1e0], RZ ;  /* 0x0000780002027a24 */ /* 0x000fc800078e02ff */
[----:B------:R-:W-:-:S04]  /*22d0*/  IMAD R3, R191, c[0x0][0x1e4], R2 ;  /* 0x00007900bf037a24 */ /* 0x000fc800078e0202 */
[----:B------:R-:W-:Y:S01]  /*22e0*/  IMAD.IADD R11, R11, 0x1, R3 ;  /* 0x000000010b0b7824 */ /* 0x000fe200078e0203 */
[----:B--2---:R-:W-:-:S03]  /*22f0*/  SHF.R.S32.HI R3, RZ, 0x1f, R190 ;  /* 0x0000001fff037819 */ /* 0x004fc600000114be */
[----:B------:R-:W-:Y:S01]  /*2300*/  IMAD.WIDE.U32 R8, R190, c[0x0][0x1f0], R10 ;  /* 0x00007c00be087a25 */ /* 0x000fe200078e000a */
[----:B------:R-:W-:Y:S02]  /*2310*/  SEL R11, RZ, 0x10, P5 ;  /* 0x00000010ff0b7807 */ /* 0x000fe40002800000 */
[----:B------:R-:W-:Y:S01]  /*2320*/  SHF.L.U64.HI R10, R199, 0x1, R132 ;  /* 0x00000001c70a7819 */ /* 0x000fe20000010284 */
[----:B------:R-:W-:Y:S01]  /*2330*/  IMAD R3, R3, c[0x0][0x1f0], RZ ;  /* 0x00007c0003037a24 */ /* 0x000fe200078e02ff */
[----:B------:R-:W-:Y:S02]  /*2340*/  IADD3 R14, P0, R8, UR16, RZ ;  /* 0x00000010080e7c10 */ /* 0x000fe4000ff1e0ff */
[----:B------:R-:W-:Y:S01]  /*2350*/  IADD3 R25, -R11, 0x10, RZ ;  /* 0x000000100b197810 */ /* 0x000fe20007ffe1ff */
[----:B------:R-:W-:Y:S01]  /*2360*/  IMAD R2, R190, c[0x0][0x1f4], R3 ;  /* 0x00007d00be027a24 */ /* 0x000fe200078e0203 */
[----:B------:R-:W-:Y:S02]  /*2370*/  SEL R8, RZ, 0x10, P4 ;  /* 0x00000010ff087807 */ /* 0x000fe40002000000 */
[----:B------:R-:W-:-:S02]  /*2380*/  LOP3.LUT R25, R25, 0xf, RZ, 0xc0, !PT ;  /* 0x0000000f19197812 */ /* 0x000fc400078ec0ff */
[----:B------:R-:W-:Y:S01]  /*2390*/  IADD3.X R9, R9, UR9, R2, P0, !PT ;  /* 0x0000000909097c10 */ /* 0x000fe200087fe402 */
[----:B------:R-:W-:Y:S01]  /*23a0*/  IMAD.SHL.U32 R2, R186, 0x2, RZ ;  /* 0x00000002ba027824 */ /* 0x000fe200078e00ff */
[----:B------:R-:W-:Y:S02]  /*23b0*/  LEA R15, P0, R14, c[0x0][0x1c8], 0x1 ;  /* 0x000072000e0f7a11 */ /* 0x000fe400078008ff */
[----:B------:R-:W-:Y:S02]  /*23c0*/  IADD3 R22, -R8, 0x10, RZ ;  /* 0x0000001008167810 */ /* 0x000fe40007ffe1ff */
[----:B------:R-:W-:Y:S01]  /*23d0*/  LEA.HI.X R14, R14, c[0x0][0x1cc], R9, 0x1, P0 ;  /* 0x000073000e0e7a11 */ /* 0x000fe200000f0c09 */
[----:B------:R-:W1:Y:S01]  /*23e0*/  SHFL.IDX PT, R16, R15, 0x1, 0x181f ;  /* 0x00381f000f107f89 */ /* 0x000e6200000e0000 */
[----:B------:R-:W-:Y:S01]  /*23f0*/  IMAD.SHL.U32 R9, R199, 0x2, RZ ;  /* 0x00000002c7097824 */ /* 0x000fe200078e00ff */
[----:B------:R-:W-:Y:S02]  /*2400*/  LOP3.LUT R22, R22, 0xf, RZ, 0xc0, !PT ;  /* 0x0000000f16167812 */ /* 0x000fe400078ec0ff */
[----:B------:R-:W2:Y:S01]  /*2410*/  SHFL.IDX PT, R18, R14, 0x1, 0x181f ;  /* 0x00381f000e127f89 */ /* 0x000ea200000e0000 */
[----:B------:R-:W-:-:S03]  /*2420*/  SHF.L.U64.HI R3, R186, 0x1, R189 ;  /* 0x00000001ba037819 */ /* 0x000fc600000102bd */
[----:B------:R-:W3:Y:S04]  /*2430*/  SHFL.IDX PT, R15, R15, RZ, 0x181f ;  /* 0x00181fff0f0f7589 */ /* 0x000ee800000e0000 */
[----:B------:R-:W4:Y:S01]  /*2440*/  SHFL.IDX PT, R14, R14, RZ, 0x181f ;  /* 0x00181fff0e0e7589 */ /* 0x000f2200000e0000 */
[----:B-1----:R-:W-:-:S04]  /*2450*/  IADD3 R24, P2, P0, R25, R16, R12 ;  /* 0x0000001019187210 */ /* 0x002fc8000785e00c */
[----:B--2---:R-:W-:Y:S02]  /*2460*/  IADD3.X R25, RZ, R18, R13, P2, P0 ;  /* 0x00000012ff197210 */ /* 0x004fe400017e040d */
[----:B------:R-:W-:-:S04]  /*2470*/  IADD3 R22, P2, P0, R22, R16, R9 ;  /* 0x0000001016167210 */ /* 0x000fc8000785e009 */
[----:B------:R-:W-:Y:S02]  /*2480*/  IADD3.X R23, RZ, R18, R10, P2, P0 ;  /* 0x00000012ff177210 */ /* 0x000fe400017e040a */
[----:B------:R-:W-:-:S04]  /*2490*/  IADD3 R16, P2, P0, R17, R16, R2 ;  /* 0x0000001011107210 */ /* 0x000fc8000785e002 */
[----:B------:R-:W-:Y:S02]  /*24a0*/  IADD3.X R17, RZ, R18, R3, P2, P0 ;  /* 0x00000012ff117210 */ /* 0x000fe400017e0403 */
[----:B---3--:R-:W-:-:S05]  /*24b0*/  IADD3 R12, P0, R15, R12, RZ ;  /* 0x0000000c0f0c7210 */ /* 0x008fca0007f1e0ff */
[----:B----4-:R-:W-:Y:S01]  /*24c0*/  IMAD.X R13, R14, 0x1, R13, P0 ;  /* 0x000000010e0d7824 */ /* 0x010fe200000e060d */
        /* <DEDUP_REMOVED lines=13> */
.L_x_1959:
[----:B-1----:R-:W-:Y:S01]  /*25a0*/  SHF.R.S32.HI R2, RZ, 0x4, R21 ;  /* 0x00000004ff027819 */ /* 0x002fe20000011415 */
[----:B------:R-:W0:Y:S01]  /*25b0*/  LDGDEPBAR ;  /* 0x00000000000079af */ /* 0x000e220000000000 */
[C---:B------:R-:W-:Y:S01]  /*25c0*/  IMAD.SHL.U32 R3, R201.reuse, 0x40, RZ ;  /* 0x00000040c9037824 */ /* 0x040fe200078e00ff */
[----:B------:R-:W-:Y:S01]  /*25d0*/  LOP3.LUT P0, RZ, R201, 0x2, RZ, 0xc0, !PT ;  /* 0x00000002c9ff7812 */ /* 0x000fe2000780c0ff */
[----:B------:R-:W-:Y:S01]  /*25e0*/  IMAD.SHL.U32 R20, R20, 0x8, RZ ;  /* 0x0000000814147824 */ /* 0x000fe200078e00ff */
[----:B------:R-:W-:Y:S01]  /*25f0*/  LEA.HI R21, R21, R2, RZ, 0x1 ;  /* 0x0000000215157211 */ /* 0x000fe200078f08ff */
[----:B------:R-:W-:Y:S01]  /*2600*/  IMAD.SHL.U32 R19, R19, 0x40, RZ ;  /* 0x0000004013137824 */ /* 0x000fe200078e00ff */
[----:B------:R-:W-:Y:S01]  /*2610*/  LOP3.LUT R3, R3, 0x1c0, RZ, 0xc0, !PT ;  /* 0x000001c003037812 */ /* 0x000fe200078ec0ff */
[----:B------:R-:W-:Y:S01]  /*2620*/  IMAD.SHL.U32 R0, R0, 0x40, RZ ;  /* 0x0000004000007824 */ /* 0x000fe200078e00ff */
[----:B------:R-:W-:Y:S01]  /*2630*/  LOP3.LUT R21, R21, 0xfffffffe, RZ, 0xc0, !PT ;  /* 0xfffffffe15157812 */ /* 0x000fe200078ec0ff */
[----:B------:R-:W-:Y:S01]  /*2640*/  IMAD.MOV.U32 R180, RZ, RZ, 0x20 ;  /* 0x00000020ffb47424 */ /* 0x000fe200078e00ff */
[----:B------:R-:W-:Y:S01]  /*2650*/  LOP3.LUT R20, R3, 0x8, R20, 0xf8, !PT ;  /* 0x0000000803147812 */ /* 0x000fe200078ef814 */
[----:B------:R-:W-:Y:S01]  /*2660*/  IMAD.SHL.U32 R182, R182, 0x2, RZ ;  /* 0x00000002b6b67824 */ /* 0x000fe200078e00ff */
[----:B------:R-:W-:Y:S01]  /*2670*/  SHF.R.U32.HI R3, RZ, 0x3, R3 ;  /* 0x00000003ff037819 */ /* 0x000fe20000011603 */
[----:B------:R-:W-:Y:S01]  /*2680*/  IMAD.IADD R21, R2, 0x1, -R21 ;  /* 0x0000000102157824 */ /* 0x000fe200078e0a15 */
[----:B------:R-:W-:-:S02]  /*2690*/  LOP3.LUT R19, R19, 0x1c0, RZ, 0xc0, !PT ;  /* 0x000001c013137812 */ /* 0x000fc400078ec0ff */
[----:B------:R-:W-:Y:S01]  /*26a0*/  LOP3.LUT R20, R20, R3, RZ, 0x3c, !PT ;  /* 0x0000000314147212 */ /* 0x000fe200078e3cff */
[C---:B------:R-:W-:Y:S01]  /*26b0*/  IMAD.SHL.U32 R2, R21.reuse, 0x8, RZ ;  /* 0x0000000815027824 */ /* 0x040fe200078e00ff */
[----:B------:R-:W-:Y:S02]  /*26c0*/  SHF.R.U32.HI R3, RZ, 0x3, R19 ;  /* 0x00000003ff037819 */ /* 0x000fe40000011613 */
[----:B------:R-:W-:Y:S01]  /*26d0*/  SEL R180, R180, 0xffffffe0, !P0 ;  /* 0xffffffe0b4b47807 */ /* 0x000fe20004000000 */
[----:B------:R-:W-:Y:S01]  /*26e0*/  IMAD R183, R21, 0x200, R20 ;  /* 0x0000020015b77824 */ /* 0x000fe200078e0214 */
[----:B------:R-:W-:Y:S01]  /*26f0*/  LOP3.LUT R2, R19, 0x8, R2, 0xf8, !PT ;  /* 0x0000000813027812 */ /* 0x000fe200078ef802 */
[----:B------:R-:W-:-:S04]  /*2700*/  DEPBAR.LE SB0, 0x3 ;  /* 0x000080c00000791a */ /* 0x000fc80000000000 */
[----:B------:R-:W-:Y:S01]  /*2710*/  LOP3.LUT R3, R2, R3, RZ, 0x3c, !PT ;  /* 0x0000000302037212 */ /* 0x000fe200078e3cff */
[----:B------:R-:W-:-:S04]  /*2720*/  DEPBAR.LE SB0, 0x2 ;  /* 0x000080800000791a */ /* 0x000fc80000000000 */
[----:B------:R-:W-:Y:S01]  /*2730*/  LOP3.LUT R2, R0, 0xfffffe00, RZ, 0xc0, !PT ;  /* 0xfffffe0000027812 */ /* 0x000fe200078ec0ff */
[----:B------:R-:W-:Y:S01]  /*2740*/  IMAD.SHL.U32 R183, R183, 0x2, RZ ;  /* 0x00000002b7b77824 */ /* 0x000fe200078e00ff */
[----:B------:R-:W-:Y:S01]  /*2750*/  BAR.SYNC.DEFER_BLOCKING 0x0 ;  /* 0x0000000000007b1d */ /* 0x000fe20000010000 */
[----:B------:R-:W-:Y:S02]  /*2760*/  PLOP3.LUT P0, PT, PT, PT, UP2, 0x40, 0x0 ;  /* 0x000000000000781c */ /* 0x000fe40003f0e828 */
[----:B------:R-:W-:Y:S02]  /*2770*/  IMAD R0, R5, 0x400, R2 ;  /* 0x0000040005007824 */ /* 0x000fe400078e0202 */
[----:B------:R-:W-:Y:S02]  /*2780*/  IMAD.IADD R82, R183, 0x1, R180 ;  /* 0x00000001b7527824 */ /* 0x000fe400078e02b4 */
[----:B------:R-:W-:-:S04]  /*2790*/  IMAD.IADD R0, R3, 0x1, R0 ;  /* 0x0000000103007824 */ /* 0x000fc800078e0200 */
[C---:B------:R-:W-:Y:S01]  /*27a0*/  IMAD.SHL.U32 R12, R0.reuse, 0x2, RZ ;  /* 0x00000002000c7824 */ /* 0x040fe200078e00ff */
[----:B------:R-:W-:-:S05]  /*27b0*/  LEA R185, R0, 0x18100, 0x1 ;  /* 0x0001810000b97811 */ /* 0x000fca00078e08ff */
        /* <DEDUP_REMOVED lines=11> */
[----:B------:R-:W-:Y:S05]  /*2870*/  @P0 BRA `(.L_x_1960) ;  /* 0x0000034000000947 */ /* 0x000fea0003800000 */
[----:B------:R-:W-:Y:S01]  /*2880*/  SHF.R.S32.HI R0, RZ, 0x1f, R191 ;  /* 0x0000001fff007819 */ /* 0x000fe200000114bf */
[----:B------:R-:W-:Y:S01]  /*2890*/  IMAD.WIDE.U32 R8, R191, c[0x0][0x208], RZ ;  /* 0x00008200bf087a25 */ /* 0x000fe200078e00ff */
[----:B------:R-:W-:-:S02]  /*28a0*/  SHF.R.S32.HI R11, RZ, 0x1f, R190 ;  /* 0x0000001fff0b7819 */ /* 0x000fc400000114be */
[----:B------:R-:W-:Y:S01]  /*28b0*/  SEL R20, RZ, 0x10, P5 ;  /* 0x00000010ff147807 */ /* 0x000fe20002800000 */
[----:B------:R-:W-:Y:S01]  /*28c0*/  IMAD R0, R0, c[0x0][0x208], RZ ;  /* 0x0000820000007a24 */ /* 0x000fe200078e02ff */
[----:B------:R-:W-:Y:S01]  /*28d0*/  SHF.L.U64.HI R22, R200, 0x1, R133 ;  /* 0x00000001c8167819 */ /* 0x000fe20000010285 */
[----:B------:R-:W-:Y:S01]  /*28e0*/  IMAD R11, R11, c[0x0][0x218], RZ ;  /* 0x000086000b0b7a24 */ /* 0x000fe200078e02ff */
[----:B------:R-:W-:Y:S01]  /*28f0*/  IADD3 R38, -R20, 0x10, RZ ;  /* 0x0000001014267810 */ /* 0x000fe20007ffe1ff */
[----:B------:R-:W-:Y:S01]  /*2900*/  IMAD R0, R191, c[0x0][0x20c], R0 ;  /* 0x00008300bf007a24 */ /* 0x000fe200078e0200 */
[----:B------:R-:W-:Y:S01]  /*2910*/  IADD3 R29, -R184, 0x10, RZ ;  /* 0x00000010b81d7810 */ /* 0x000fe20007ffe1ff */
[----:B------:R-:W-:Y:S01]  /*2920*/  IMAD.SHL.U32 R21, R200, 0x2, RZ ;  /* 0x00000002c8157824 */ /* 0x000fe200078e00ff */
[----:B------:R-:W-:Y:S01]  /*2930*/  LOP3.LUT R38, R38, 0xf, RZ, 0xc0, !PT ;  /* 0x0000000f26267812 */ /* 0x000fe200078ec0ff */
[----:B------:R-:W-:Y:S01]  /*2940*/  IMAD.IADD R9, R9, 0x1, R0 ;  /* 0x0000000109097824 */ /* 0x000fe200078e0200 */
[----:B------:R-:W-:Y:S01]  /*2950*/  LOP3.LUT R29, R29, 0xf, RZ, 0xc0, !PT ;  /* 0x0000000f1d1d7812 */ /* 0x000fe200078ec0ff */
[C---:B------:R-:W-:Y:S01]  /*2960*/  IMAD R0, R190.reuse, c[0x0][0x21c], R11 ;  /* 0x00008700be007a24 */ /* 0x040fe200078e020b */
[----:B------:R-:W-:Y:S01]  /*2970*/  SHF.L.U64.HI R11, R199, 0x1, R132 ;  /* 0x00000001c70b7819 */ /* 0x000fe20000010284 */
[----:B------:R-:W-:-:S04]  /*2980*/  IMAD.WIDE.U32 R8, R190, c[0x0][0x218], R8 ;  /* 0x00008600be087a25 */ /* 0x000fc800078e0008 */
[----:B------:R-:W-:Y:S01]  /*2990*/  IMAD.SHL.U32 R10, R199, 0x2, RZ ;  /* 0x00000002c70a7824 */ /* 0x000fe200078e00ff */
[----:B------:R-:W-:Y:S02]  /*29a0*/  IADD3 R23, P0, R8, UR22, RZ ;  /* 0x0000001608177c10 */ /* 0x000fe4000ff1e0ff */
[C---:B------:R-:W-:Y:S02]  /*29b0*/  SHF.L.U64.HI R8, R186.reuse, 0x1, R189 ;  /* 0x00000001ba087819 */ /* 0x040fe400000102bd */
[----:B------:R-:W-:Y:S02]  /*29c0*/  IADD3.X R0, R9, UR8, R0, P0, !PT ;  /* 0x0000000809007c10 */ /* 0x000fe400087fe400 */
        /* <DEDUP_REMOVED lines=31> */
.L_x_1960:
[C---:B-1-34-:R-:W-:Y:S01]  /*2bc0*/  HMMA.16816.F32.BF16 R36, R12.reuse, R32, RZ ;  /* 0x000000200c24723c */ /* 0x05afe200000418ff */
[----:B------:R-:W-:Y:S01]  /*2bd0*/  IMAD.MOV.U32 R0, RZ, RZ, 0x40 ;  /* 0x00000040ff007424 */ /* 0x000fe200078e00ff */
[----:B------:R-:W-:Y:S01]  /*2be0*/  LDSM.16.M88.4 R72, [R185+0x4000] ;  /* 0x00400000b948783b */ /* 0x000fe20000000200 */
[C---:B------:R-:W-:Y:S01]  /*2bf0*/  IMAD R179, R4.reuse, 0x2, R185 ;  /* 0x0000000204b37824 */ /* 0x040fe200078e02b9 */
[----:B------:R-:W-:Y:S01]  /*2c00*/  LOP3.LUT R7, R7, 0xffffffe0, RZ, 0xc0, !PT ;  /* 0xffffffe007077812 */ /* 0x000fe200078ec0ff */
[----:B------:R-:W-:Y:S01]  /*2c10*/  IMAD R178, R4, 0x2, R181 ;  /* 0x0000000204b27824 */ /* 0x000fe200078e02b5 */
[----:B------:R-:W-:Y:S01]  /*2c20*/  SEL R135, R0, 0xffffffc0, !P1 ;  /* 0xffffffc000877807 */ /* 0x000fe20004800000 */
[----:B------:R-:W-:Y:S01]  /*2c30*/  LDSM.16.M88.4 R76, [R183+0xf900] ;  /* 0x00f90000b74c783b */ /* 0x000fe20000000200 */
[C---:B------:R-:W-:Y:S01]  /*2c40*/  HMMA.16816.F32.BF16 R32, R12.reuse, R34, RZ ;  /* 0x000000220c20723c */ /* 0x040fe200000418ff */
[----:B------:R-:W-:Y:S01]  /*2c50*/  LEA.HI R81, R81, R6, RZ, 0x2 ;  /* 0x0000000651517211 */ /* 0x000fe200078f10ff */
[C---:B------:R-:W-:Y:S01]  /*2c60*/  IMAD.IADD R7, R6.reuse, 0x1, -R7 ;  /* 0x0000000106077824 */ /* 0x040fe200078e0a07 */
[----:B------:R-:W-:Y:S01]  /*2c70*/  LDSM.16.M88.4 R60, [R179] ;  /* 0x00000000b33c783b */ /* 0x000fe20000000200 */
[----:B------:R-:W-:Y:S01]  /*2c80*/  IMAD.IADD R80, R183, 0x1, R135 ;  /* 0x00000001b7507824 */ /* 0x000fe200078e0287 */
[----:B------:R-:W-:Y:S01]  /*2c90*/  LOP3.LUT R81, R81, 0xfffffffc, RZ, 0xc0, !PT ;  /* 0xfffffffc51517812 */ /* 0x000fe200078ec0ff */
[----:B------:R-:W-:Y:S01]  /*2ca0*/  IMAD.IADD R0, R135, 0x1, R82 ;  /* 0x0000000187007824 */ /* 0x000fe200078e0252 */
[----:B------:R-:W-:Y:S01]  /*2cb0*/  PLOP3.LUT P0, PT, PT, PT, UP1, 0x80, 0x0 ;  /* 0x000000000000781c */ /* 0x000fe20003f0f018 */
[C---:B--2---:R-:W-:Y:S01]  /*2cc0*/  HMMA.16816.F32.BF16 R44, R12.reuse, R40, RZ ;  /* 0x000000280c2c723c */ /* 0x044fe200000418ff */
[----:B------:R-:W1:Y:S01]  /*2cd0*/  LDSM.16.M88.4 R8, [R80+0xc100] ;  /* 0x00c100005008783b */ /* 0x000e620000000200 */
[----:B------:R-:W-:Y:S01]  /*2ce0*/  IMAD.IADD R6, R6, 0x1, -R81 ;  /* 0x0000000106067824 */ /* 0x000fe200078e0a51 */
[----:B------:R-:W-:Y:S01]  /*2cf0*/  UIADD3 UR4, UR12, 0x1, -UR25 ;  /* 0x000000010c047890 */ /* 0x000fe2000fffe819 */
[----:B------:R-:W-:Y:S01]  /*2d00*/  IMAD.IADD R3, R2, 0x1, R3 ;  /* 0x0000000102037824 */ /* 0x000fe200078e0203 */
[----:B------:R-:W-:Y:S01]  /*2d10*/  ULDC UR13, c[0x0][0x324] ;  /* 0x0000c900000d7ab9 */ /* 0x000fe20000000800 */
[----:B------:R-:W0:Y:S01]  /*2d20*/  LDGDEPBAR ;  /* 0x00000000000079af */ /* 0x000e220000000000 */
[----:B------:R-:W-:Y:S01]  /*2d30*/  ULDC UR5, c[0x0][0x2ac] ;  /* 0x0000ab0000057ab9 */ /* 0x000fe20000000800 */
[----:B------:R-:W-:Y:S01]  /*2d40*/  HMMA.16816.F32.BF16 R28, R12, R24, RZ ;  /* 0x000000180c1c723c */ /* 0x000fe200000418ff */
[----:B------:R-:W-:-:S07]  /*2d50*/  ULOP3.LUT UR13, URZ, UR13, URZ, 0x33, !UPT ;  /* 0x0000000d3f0d7292 */ /* 0x000fce000f8e333f */
[C---:B------:R-:W-:Y:S08]  /*2d60*/  HMMA.16816.F32.BF16 R40, R12.reuse, R42, RZ ;  /* 0x0000002a0c28723c */ /* 0x040ff000000418ff */
[C---:B------:R-:W-:Y:S08]  /*2d70*/  HMMA.16816.F32.BF16 R24, R12.reuse, R26, RZ ;  /* 0x0000001a0c18723c */ /* 0x040ff000000418ff */
[C---:B------:R-:W-:Y:S08]  /*2d80*/  HMMA.16816.F32.BF16 R20, R12.reuse, R64, RZ ;  /* 0x000000400c14723c */ /* 0x040ff000000418ff */
[----:B------:R-:W-:Y:S01]  /*2d90*/  HMMA.16816.F32.BF16 R12, R12, R66, RZ ;  /* 0x000000420c0c723c */ /* 0x000fe200000418ff */
[----:B------:R-:W-:Y:S07]  /*2da0*/  LDSM.16.M88.4 R64, [R80+0xd900] ;  /* 0x00d900005040783b */ /* 0x000fee0000000200 */
[C---:B------:R-:W-:Y:S08]  /*2db0*/  HMMA.16816.F32.BF16 R36, R68.reuse, R52, R36 ;  /* 0x000000344424723c */ /* 0x040ff00000041824 */
[C---:B------:R-:W-:Y:S01]  /*2dc0*/  HMMA.16816.F32.BF16 R32, R68.reuse, R54, R32 ;  /* 0x000000364420723c */ /* 0x040fe20000041820 */
[----:B------:R-:W2:Y:S07]  /*2dd0*/  LDSM.16.M88.4 R52, [R80+0xc900] ;  /* 0x00c900005034783b */ /* 0x000eae0000000200 */
[C---:B------:R-:W-:Y:S08]  /*2de0*/  HMMA.16816.F32.BF16 R44, R68.reuse, R56, R44 ;  /* 0x00000038442c723c */ /* 0x040ff0000004182c */
[C---:B------:R-:W-:Y:S01]  /*2df0*/  HMMA.16816.F32.BF16 R40, R68.reuse, R58, R40 ;  /* 0x0000003a4428723c */ /* 0x040fe20000041828 */
[----:B------:R-:W-:Y:S07]  /*2e00*/  LDSM.16.M88.4 R56, [R0+0xc100] ;  /* 0x00c100000038783b */ /* 0x000fee0000000200 */
[C---:B------:R-:W-:Y:S08]  /*2e10*/  HMMA.16816.F32.BF16 R28, R68.reuse, R48, R28 ;  /* 0x00000030441c723c */ /* 0x040ff0000004181c */
[C---:B------:R-:W-:Y:S01]  /*2e20*/  HMMA.16816.F32.BF16 R24, R68.reuse, R50, R24 ;  /* 0x000000324418723c */ /* 0x040fe20000041818 */
[----:B------:R-:W3:Y:S07]  /*2e30*/  LDSM.16.M88.4 R48, [R80+0xd100] ;  /* 0x00d100005030783b */ /* 0x000eee0000000200 */
[C---:B------:R-:W-:Y:S08]  /*2e40*/  HMMA.16816.F32.BF16 R20, R68.reuse, R16, R20 ;  /* 0x000000104414723c */ /* 0x040ff00000041814 */
[----:B------:R-:W-:Y:S01]  /*2e50*/  HMMA.16816.F32.BF16 R68, R68, R18, R12 ;  /* 0x000000124444723c */ /* 0x000fe2000004180c */
[----:B------:R-:W-:Y:S04]  /*2e60*/  LDSM.16.M88.4 R16, [R178] ;  /* 0x00000000b210783b */ /* 0x000fe80000000200 */
[----:B------:R-:W4:Y:S03]  /*2e70*/  LDSM.16.M88.4 R12, [R0+0xc900] ;  /* 0x00c90000000c783b */ /* 0x000f260000000200 */
        /* <DEDUP_REMOVED lines=9> */
[C---:B------:R-:W-:Y:S08]  /*2f10*/  HMMA.16816.F32.BF16 R20, R60.reuse, R64, R20 ;  /* 0x000000403c14723c */ /* 0x040ff00000041814 */
[----:B------:R-:W-:Y:S01]  /*2f20*/  HMMA.16816.F32.BF16 R68, R60, R66, R68 ;  /* 0x000000423c44723c */ /* 0x000fe20000041844 */
[----:B------:R-:W-:Y:S04]  /*2f30*/  LDSM.16.M88.4 R64, [R82+0xf100] ;  /* 0x00f100005240783b */ /* 0x000fe80000000200 */
[----:B------:R-:W-:Y:S03]  /*2f40*/  LDSM.16.M88.4 R60, [R82+0xf900] ;  /* 0x00f90000523c783b */ /* 0x000fe60000000200 */
        /* <DEDUP_REMOVED lines=8> */
[----:B------:R-:W-:Y:S07]  /*2fd0*/  LDSM.16.M88.4 R56, [R82+0xe100] ;  /* 0x00e100005238783b */ /* 0x000fee0000000200 */
[C---:B--2---:R-:W-:Y:S08]  /*2fe0*/  HMMA.16816.F32.BF16 R20, R16.reuse, R52, R20 ;  /* 0x000000341014723c */ /* 0x044ff00000041814 */
[----:B------:R-:W-:Y:S01]  /*2ff0*/  HMMA.16816.F32.BF16 R68, R16, R54, R68 ;  /* 0x000000361044723c */ /* 0x000fe20000041844 */
[----:B------:R-:W2:Y:S04]  /*3000*/  LDSM.16.M88.4 R16, [R181+0x4000] ;  /* 0x00400000b510783b */ /* 0x000ea80000000200 */
[----:B------:R-:W5:Y:S03]  /*3010*/  LDSM.16.M88.4 R52, [R82+0xe900] ;  /* 0x00e900005234783b */ /* 0x000f660000000200 */
[C---:B---3--:R-:W-:Y:S08]  /*3020*/  HMMA.16816.F32.BF16 R44, R72.reuse, R48, R44 ;  /* 0x00000030482c723c */ /* 0x048ff0000004182c */
[C---:B------:R-:W-:Y:S01]  /*3030*/  HMMA.16816.F32.BF16 R40, R72.reuse, R50, R40 ;  /* 0x000000324828723c */ /* 0x040fe20000041828 */
[----:B------:R-:W-:Y:S07]  /*3040*/  LDSM.16.M88.4 R48, [R179+0x4000] ;  /* 0x00400000b330783b */ /* 0x000fee0000000200 */
[C---:B----4-:R-:W-:Y:S08]  /*3050*/  HMMA.16816.F32.BF16 R36, R72.reuse, R12, R36 ;  /* 0x0000000c4824723c */ /* 0x050ff00000041824 */
[C---:B------:R-:W-:Y:S01]  /*3060*/  HMMA.16816.F32.BF16 R32, R72.reuse, R14, R32 ;  /* 0x0000000e4820723c */ /* 0x040fe20000041820 */
[----:B------:R-:W3:Y:S07]  /*3070*/  LDSM.16.M88.4 R12, [R80+0xe100] ;  /* 0x00e10000500c783b */ /* 0x000eee0000000200 */
[C---:B-1----:R-:W-:Y:S08]  /*3080*/  HMMA.16816.F32.BF16 R28, R72.reuse, R8, R28 ;  /* 0x00000008481c723c */ /* 0x042ff0000004181c */
[C---:B------:R-:W-:Y:S01]  /*3090*/  HMMA.16816.F32.BF16 R24, R72.reuse, R10, R24 ;  /* 0x0000000a4818723c */ /* 0x040fe20000041818 */
[----:B------:R-:W1:Y:S07]  /*30a0*/  LDSM.16.M88.4 R8, [R80+0xe900] ;  /* 0x00e900005008783b */ /* 0x000e6e0000000200 */
[C---:B------:R-:W-:Y:S08]  /*30b0*/  HMMA.16816.F32.BF16 R20, R72.reuse, R76, R20 ;  /* 0x0000004c4814723c */ /* 0x040ff00000041814 */
[----:B------:R-:W-:Y:S01]  /*30c0*/  HMMA.16816.F32.BF16 R68, R72, R78, R68 ;  /* 0x0000004e4844723c */ /* 0x000fe20000041844 */
[----:B------:R-:W-:Y:S04]  /*30d0*/  LDSM.16.M88.4 R72, [R178+0x4000] ;  /* 0x00400000b248783b */ /* 0x000fe80000000200 */
[----:B------:R-:W-:Y:S03]  /*30e0*/  LDSM.16.M88.4 R76, [R0+0xf900] ;  /* 0x00f90000004c783b */ /* 0x000fe60000000200 */
[C---:B--2---:R-:W-:Y:S08]  /*30f0*/  HMMA.16816.F32.BF16 R44, R16.reuse, R56, R44 ;  /* 0x00000038102c723c */ /* 0x044ff0000004182c */
[C---:B------:R-:W-:Y:S01]  /*3100*/  HMMA.16816.F32.BF16 R40, R16.reuse, R58, R40 ;  /* 0x0000003a1028723c */ /* 0x040fe20000041828 */
[----:B------:R-:W2:Y:S07]  /*3110*/  LDSM.16.M88.4 R56, [R80+0xf100] ;  /* 0x00f100005038783b */ /* 0x000eae0000000200 */
[C---:B-----5:R-:W-:Y:S08]  /*3120*/  HMMA.16816.F32.BF16 R36, R16.reuse, R52, R36 ;  /* 0x000000341024723c */ /* 0x060ff00000041824 */
[C---:B------:R-:W-:Y:S01]  /*3130*/  HMMA.16816.F32.BF16 R32, R16.reuse, R54, R32 ;  /* 0x000000361020723c */ /* 0x040fe20000041820 */
[----:B------:R-:W4:Y:S07]  /*3140*/  LDSM.16.M88.4 R52, [R80+0xf900] ;  /* 0x00f900005034783b */ /* 0x000f2e0000000200 */
[C---:B------:R-:W-:Y:S08]  /*3150*/  HMMA.16816.F32.BF16 R28, R16.reuse, R64, R28 ;  /* 0x00000040101c723c */ /* 0x040ff0000004181c */
[C---:B------:R-:W-:Y:S01]  /*3160*/  HMMA.16816.F32.BF16 R24, R16.reuse, R66, R24 ;  /* 0x000000421018723c */ /* 0x040fe20000041818 */
[----:B------:R-:W-:Y:S07]  /*3170*/  LDSM.16.M88.4 R64, [R185+0x8000] ;  /* 0x00800000b940783b */ /* 0x000fee0000000200 */
[C---:B------:R-:W-:Y:S08]  /*3180*/  HMMA.16816.F32.BF16 R20, R16.reuse, R60, R20 ;  /* 0x0000003c1014723c */ /* 0x040ff00000041814 */
[----:B------:R-:W-:Y:S01]  /*3190*/  HMMA.16816.F32.BF16 R68, R16, R62, R68 ;  /* 0x0000003e1044723c */ /* 0x000fe20000041844 */
[----:B------:R-:W5:Y:S04]  /*31a0*/  LDSM.16.M88.4 R16, [R0+0xe100] ;  /* 0x00e100000010783b */ /* 0x000f680000000200 */
[----:B------:R-:W-:Y:S03]  /*31b0*/  LDSM.16.M88.4 R60, [R183+0x10100] ;  /* 0x01010000b73c783b */ /* 0x000fe60000000200 */
[C---:B---3--:R-:W-:Y:S08]  /*31c0*/  HMMA.16816.F32.BF16 R44, R48.reuse, R12, R44 ;  /* 0x0000000c302c723c */ /* 0x048ff0000004182c */
[C---:B------:R-:W-:Y:S01]  /*31d0*/  HMMA.16816.F32.BF16 R40, R48.reuse, R14, R40 ;  /* 0x0000000e3028723c */ /* 0x040fe20000041828 */
[----:B------:R-:W3:Y:S07]  /*31e0*/  LDSM.16.M88.4 R12, [R0+0xe900] ;  /* 0x00e90000000c783b */ /* 0x000eee0000000200 */
[C---:B-1----:R-:W-:Y:S08]  /*31f0*/  HMMA.16816.F32.BF16 R36, R48.reuse, R8, R36 ;  /* 0x000000083024723c */ /* 0x042ff00000041824 */
[C---:B------:R-:W-:Y:S01]  /*3200*/  HMMA.16816.F32.BF16 R32, R48.reuse, R10, R32 ;  /* 0x0000000a3020723c */ /* 0x040fe20000041820 */
[----:B------:R-:W1:Y:S07]  /*3210*/  LDSM.16.M88.4 R8, [R0+0xf100] ;  /* 0x00f100000008783b */ /* 0x000e6e0000000200 */
[C---:B--2---:R-:W-:Y:S08]  /*3220*/  HMMA.16816.F32.BF16 R28, R48.reuse, R56, R28 ;  /* 0x00000038301c723c */ /* 0x044ff0000004181c */
[C---:B------:R-:W-:Y:S01]  /*3230*/  HMMA.16816.F32.BF16 R24, R48.reuse, R58, R24 ;  /* 0x0000003a3018723c */ /* 0x040fe20000041818 */
[----:B------:R-:W2:Y:S07]  /*3240*/  LDSM.16.M88.4 R56, [R183+0x10900] ;  /* 0x01090000b738783b */ /* 0x000eae0000000200 */
[C---:B----4-:R-:W-:Y:S08]  /*3250*/  HMMA.16816.F32.BF16 R20, R48.reuse, R52, R20 ;  /* 0x000000343014723c */ /* 0x050ff00000041814 */
[----:B------:R-:W-:Y:S01]  /*3260*/  HMMA.16816.F32.BF16 R68, R48, R54, R68 ;  /* 0x000000363044723c */ /* 0x000fe20000041844 */
[----:B------:R-:W4:Y:S04]  /*3270*/  LDSM.16.M88.4 R52, [R183+0x11100] ;  /* 0x01110000b734783b */ /* 0x000f280000000200 */
[----:B------:R-:W2:Y:S03]  /*3280*/  LDSM.16.M88.4 R48, [R183+0x11900] ;  /* 0x01190000b730783b */ /* 0x000ea60000000200 */
[C---:B-----5:R-:W-:Y:S08]  /*3290*/  HMMA.16816.F32.BF16 R44, R72.reuse, R16, R44 ;  /* 0x00000010482c723c */ /* 0x060ff0000004182c */
[C---:B------:R-:W-:Y:S01]  /*32a0*/  HMMA.16816.F32.BF16 R40, R72.reuse, R18, R40 ;  /* 0x000000124828723c */ /* 0x040fe20000041828 */
[----:B------:R-:W-:Y:S07]  /*32b0*/  LDSM.16.M88.4 R16, [R181+0x8000] ;  /* 0x00800000b510783b */ /* 0x000fee0000000200 */
[C---:B---3--:R-:W-:Y:S08]  /*32c0*/  HMMA.16816.F32.BF16 R36, R72.reuse, R12, R36 ;  /* 0x0000000c4824723c */ /* 0x048ff00000041824 */
[C---:B------:R-:W-:Y:S01]  /*32d0*/  HMMA.16816.F32.BF16 R32, R72.reuse, R14, R32 ;  /* 0x0000000e4820723c */ /* 0x040fe20000041820 */
[----:B------:R-:W3:Y:S07]  /*32e0*/  LDSM.16.M88.4 R12, [R82+0x10100] ;  /* 0x01010000520c783b */ /* 0x000eee0000000200 */
[C---:B-1----:R-:W-:Y:S08]  /*32f0*/  HMMA.16816.F32.BF16 R28, R72.reuse, R8, R28 ;  /* 0x00000008481c723c */ /* 0x042ff0000004181c */
[----:B------:R-:W-:Y:S01]  /*3300*/  HMMA.16816.F32.BF16 R24, R72, R10, R24 ;  /* 0x0000000a4818723c */ /* 0x000fe20000041818 */
[----:B------:R-:W1:Y:S07]  /*3310*/  LDSM.16.M88.4 R8, [R82+0x10900] ;  /* 0x010900005208783b */ /* 0x000e6e0000000200 */
[C---:B------:R-:W-:Y:S08]  /*3320*/  HMMA.16816.F32.BF16 R44, R64.reuse, R60, R44 ;  /* 0x0000003c402c723c */ /* 0x040ff0000004182c */
[----:B------:R-:W-:Y:S01]  /*3330*/  HMMA.16816.F32.BF16 R40, R64, R62, R40 ;  /* 0x0000003e4028723c */ /* 0x000fe20000041828 */
[----:B------:R-:W5:Y:S07]  /*3340*/  LDSM.16.M88.4 R60, [R82+0x11100] ;  /* 0x01110000523c783b */ /* 0x000f6e0000000200 */
[C---:B------:R-:W-:Y:S08]  /*3350*/  HMMA.16816.F32.BF16 R20, R72.reuse, R76, R20 ;  /* 0x0000004c4814723c */ /* 0x040ff00000041814 */
[----:B------:R-:W-:Y:S08]  /*3360*/  HMMA.16816.F32.BF16 R68, R72, R78, R68 ;  /* 0x0000004e4844723c */ /* 0x000ff00000041844 */
[C---:B--2---:R-:W-:Y:S08]  /*3370*/  HMMA.16816.F32.BF16 R36, R64.reuse, R56, R36 ;  /* 0x000000384024723c */ /* 0x044ff00000041824 */
[C---:B------:R-:W-:Y:S01]  /*3380*/  HMMA.16816.F32.BF16 R32, R64.reuse, R58, R32 ;  /* 0x0000003a4020723c */ /* 0x040fe20000041820 */
[----:B------:R-:W2:Y:S07]  /*3390*/  LDSM.16.M88.4 R56, [R82+0x11900] ;  /* 0x011900005238783b */ /* 0x000eae0000000200 */
[C---:B----4-:R-:W-:Y:S08]  /*33a0*/  HMMA.16816.F32.BF16 R28, R64.reuse, R52, R28 ;  /* 0x00000034401c723c */ /* 0x050ff0000004181c */
[C---:B------:R-:W-:Y:S01]  /*33b0*/  HMMA.16816.F32.BF16 R24, R64.reuse, R54, R24 ;  /* 0x000000364018723c */ /* 0x040fe20000041818 */
[----:B------:R-:W-:Y:S07]  /*33c0*/  LDSM.16.M88.4 R52, [R80+0x10900] ;  /* 0x010900005034783b */ /* 0x000fee0000000200 */
[C---:B------:R-:W-:Y:S08]  /*33d0*/  HMMA.16816.F32.BF16 R20, R64.reuse, R48, R20 ;  /* 0x000000304014723c */ /* 0x040ff00000041814 */
[----:B------:R-:W-:Y:S01]  /*33e0*/  HMMA.16816.F32.BF16 R68, R64, R50, R68 ;  /* 0x000000324044723c */ /* 0x000fe20000041844 */
[----:B------:R-:W4:Y:S04]  /*33f0*/  LDSM.16.M88.4 R48, [R179+0x8000] ;  /* 0x00800000b330783b */ /* 0x000f280000000200 */
[----:B------:R-:W-:Y:S03]  /*3400*/  LDSM.16.M88.4 R64, [R0+0x10100] ;  /* 0x010100000040783b */ /* 0x000fe60000000200 */
[C---:B---3--:R-:W-:Y:S08]  /*3410*/  HMMA.16816.F32.BF16 R44, R16.reuse, R12, R44 ;  /* 0x0000000c102c723c */ /* 0x048ff0000004182c */
[C---:B------:R-:W-:Y:S01]  /*3420*/  HMMA.16816.F32.BF16 R40, R16.reuse, R14, R40 ;  /* 0x0000000e1028723c */ /* 0x040fe20000041828 */
[----:B------:R-:W3:Y:S07]  /*3430*/  LDSM.16.M88.4 R12, [R80+0x10100] ;  /* 0x01010000500c783b */ /* 0x000eee0000000200 */
[C---:B-1----:R-:W-:Y:S08]  /*3440*/  HMMA.16816.F32.BF16 R36, R16.reuse, R8, R36 ;  /* 0x000000081024723c */ /* 0x042ff00000041824 */
[C---:B------:R-:W-:Y:S01]  /*3450*/  HMMA.16816.F32.BF16 R32, R16.reuse, R10, R32 ;  /* 0x0000000a1020723c */ /* 0x040fe20000041820 */
[----:B------:R-:W1:Y:S07]  /*3460*/  LDSM.16.M88.4 R8, [R80+0x11100] ;  /* 0x011100005008783b */ /* 0x000e6e0000000200 */
[C---:B-----5:R-:W-:Y:S08]  /*3470*/  HMMA.16816.F32.BF16 R28, R16.reuse, R60, R28 ;  /* 0x0000003c101c723c */ /* 0x060ff0000004181c */
[C---:B------:R-:W-:Y:S01]  /*3480*/  HMMA.16816.F32.BF16 R24, R16.reuse, R62, R24 ;  /* 0x0000003e1018723c */ /* 0x040fe20000041818 */
[----:B------:R-:W5:Y:S07]  /*3490*/  LDSM.16.M88.4 R60, [R80+0x11900] ;  /* 0x01190000503c783b */ /* 0x000f6e0000000200 */
[C---:B--2---:R-:W-:Y:S01]  /*34a0*/  HMMA.16816.F32.BF16 R72, R16.reuse, R56, R20 ;  /* 0x000000381048723c */ /* 0x044fe20000041814 */
[----:B------:R-:W-:Y:S07]  /*34b0*/  LDSM.16.M88.4 R20, [R178+0x8000] ;  /* 0x00800000b214783b */ /* 0x000fee0000000200 */
[----:B------:R-:W-:Y:S01]  /*34c0*/  HMMA.16816.F32.BF16 R68, R16, R58, R68 ;  /* 0x0000003a1044723c */ /* 0x000fe20000041844 */
[----:B------:R-:W2:Y:S07]  /*34d0*/  LDSM.16.M88.4 R16, [R0+0x10900] ;  /* 0x010900000010783b */ /* 0x000eae0000000200 */
[C---:B----4-:R-:W-:Y:S08]  /*34e0*/  HMMA.16816.F32.BF16 R36, R48.reuse, R52, R36 ;  /* 0x000000343024723c */ /* 0x050ff00000041824 */
[C---:B---3--:R-:W-:Y:S07]  /*34f0*/  HMMA.16816.F32.BF16 R44, R48.reuse, R12, R44 ;  /* 0x0000000c302c723c */ /* 0x048fee000004182c */
[----:B------:R-:W-:Y:S01]  /*3500*/  SHF.R.S32.HI R12, RZ, 0x1f, R5 ;  /* 0x0000001fff0c7819 */ /* 0x000fe20000011405 */
[----:B------:R-:W-:Y:S03]  /*3510*/  HMMA.16816.F32.BF16 R40, R48, R14, R40 ;  /* 0x0000000e3028723c */ /* 0x000fe60000041828 */
[----:B------:R-:W-:-:S05]  /*3520*/  LEA.HI R12, R12, R5, RZ, 0x3 ;  /* 0x000000050c0c7211 */ /* 0x000fca00078f18ff */
[C---:B------:R-:W-:Y:S08]  /*3530*/  HMMA.16816.F32.BF16 R32, R48.reuse, R54, R32 ;  /* 0x000000363020723c */ /* 0x040ff00000041820 */
[C---:B-1----:R-:W-:Y:S08]  /*3540*/  HMMA.16816.F32.BF16 R28, R48.reuse, R8, R28 ;  /* 0x00000008301c723c */ /* 0x042ff0000004181c */
[C---:B------:R-:W-:Y:S01]  /*3550*/  HMMA.16816.F32.BF16 R24, R48.reuse, R10, R24 ;  /* 0x0000000a3018723c */ /* 0x040fe20000041818 */
[----:B------:R-:W1:Y:S07]  /*3560*/  LDSM.16.M88.4 R8, [R0+0x11100] ;  /* 0x011100000008783b */ /* 0x000e6e0000000200 */
[C---:B-----5:R-:W-:Y:S08]  /*3570*/  HMMA.16816.F32.BF16 R72, R48.reuse, R60, R72 ;  /* 0x0000003c3048723c */ /* 0x060ff00000041848 */
[----:B------:R-:W-:Y:S07]  /*3580*/  HMMA.16816.F32.BF16 R68, R48, R62, R68 ;  /* 0x0000003e3044723c */ /* 0x000fee0000041844 */
[----:B------:R-:W-:Y:S01]  /*3590*/  LOP3.LUT R50, R12, 0xffffff8, RZ, 0xc0, !PT ;  /* 0x0ffffff80c327812 */ /* 0x000fe200078ec0ff */
[----:B--2---:R-:W-:Y:S01]  /*35a0*/  HMMA.16816.F32.BF16 R36, R20, R16, R36 ;  /* 0x000000101424723c */ /* 0x004fe20000041824 */
[----:B------:R-:W-:Y:S01]  /*35b0*/  SHF.R.S32.HI R48, RZ, 0x1f, R7 ;  /* 0x0000001fff307819 */ /* 0x000fe20000011407 */
[----:B------:R2:W3:Y:S02]  /*35c0*/  LDSM.16.M88.4 R12, [R0+0x11900] ;  /* 0x01190000000c783b */ /* 0x0004e40000000200 */
[----:B------:R-:W-:Y:S01]  /*35d0*/  IMAD.IADD R49, R5, 0x1, -R50 ;  /* 0x0000000105317824 */ /* 0x000fe200078e0a32 */
[----:B------:R-:W-:-:S02]  /*35e0*/  LEA.HI R5, R48, R7, RZ, 0x2 ;  /* 0x0000000730057211 */ /* 0x000fc400078f10ff */
[----:B------:R-:W-:Y:S01]  /*35f0*/  LEA.HI R48, R6, R6, RZ, 0x1 ;  /* 0x0000000606307211 */ /* 0x000fe200078f08ff */
[C---:B------:R-:W-:Y:S01]  /*3600*/  HMMA.16816.F32.BF16 R44, R20.reuse, R64, R44 ;  /* 0x00000040142c723c */ /* 0x040fe2000004182c */
[C---:B------:R-:W-:Y:S02]  /*3610*/  LEA.HI.SX32 R16, R5.reuse, UR24, 0x1e ;  /* 0x0000001805107c11 */ /* 0x040fe4000f8ff2ff */
[----:B------:R-:W-:Y:S02]  /*3620*/  LOP3.LUT R17, R48, 0x1ffffffe, RZ, 0xc0, !PT ;  /* 0x1ffffffe30117812 */ /* 0x000fe400078ec0ff */
[----:B------:R-:W-:Y:S01]  /*3630*/  LOP3.LUT R196, R5, 0x7ffffffc, RZ, 0xc0, !PT ;  /* 0x7ffffffc05c47812 */ /* 0x000fe200078ec0ff */
[----:B------:R-:W-:Y:S02]  /*3640*/  IMAD R49, R49, 0x10, R16 ;  /* 0x0000001031317824 */ /* 0x000fe400078e0210 */
[----:B------:R-:W-:Y:S01]  /*3650*/  IMAD.IADD R6, R6, 0x1, -R17 ;  /* 0x0000000106067824 */ /* 0x000fe200078e0a11 */
[----:B-1----:R-:W-:Y:S01]  /*3660*/  HMMA.16816.F32.BF16 R28, R20, R8, R28 ;  /* 0x00000008141c723c */ /* 0x002fe2000004181c */
[----:B------:R-:W-:-:S02]  /*3670*/  IMAD.IADD R196, R7, 0x1, -R196 ;  /* 0x0000000107c47824 */ /* 0x000fc400078e0ac4 */
[----:B------:R-:W-:Y:S02]  /*3680*/  IMAD R195, R6, 0x8, R49 ;  /* 0x0000000806c37824 */ /* 0x000fe400078e0231 */
[----:B------:R-:W-:Y:S01]  /*3690*/  IMAD.U32 R7, RZ, RZ, UR4 ;  /* 0x00000004ff077e24 */ /* 0x000fe2000f8e00ff */
[----:B------:R-:W-:Y:S01]  /*36a0*/  ULDC UR4, c[0x0][0x1d0] ;  /* 0x0000740000047ab9 */ /* 0x000fe20000000800 */
[----:B------:R-:W-:Y:S01]  /*36b0*/  @P0 IMAD.HI.U32 R6, R195, c[0x0][0x2c8], RZ ;  /* 0x0000b200c3060a27 */ /* 0x000fe200078e00ff */
[----:B------:R-:W-:Y:S01]  /*36c0*/  PLOP3.LUT P0, PT, PT, PT, UP1, 0x80, 0x0 ;  /* 0x000000000000781c */ /* 0x000fe20003f0f018 */
[----:B------:R-:W-:Y:S01]  /*36d0*/  UIMAD UR4, UR5, UR4, -UR25 ;  /* 0x00000004050472a4 */ /* 0x000fe2000f8e0a19 */
[----:B------:R-:W-:Y:S01]  /*36e0*/  HMMA.16816.F32.BF16 R40, R20, R66, R40 ;  /* 0x000000421428723c */ /* 0x000fe20000041828 */
[----:B--2---:R-:W-:Y:S02]  /*36f0*/  IMAD.MOV.U32 R0, RZ, RZ, R195 ;  /* 0x000000ffff007224 */ /* 0x004fe400078e00c3 */
[----:B------:R-:W-:-:S05]  /*3700*/  IMAD.SHL.U32 R196, R196, 0x2, RZ ;  /* 0x00000002c4c47824 */ /* 0x000fca00078e00ff */
[----:B------:R-:W-:Y:S01]  /*3710*/  IADD3 R7, R7, -c[0x0][0x168], -R196 ;  /* 0x80005a0007077a10 */ /* 0x000fe20007ffe8c4 */
[C---:B------:R-:W-:Y:S01]  /*3720*/  HMMA.16816.F32.BF16 R32, R20.reuse, R18, R32 ;  /* 0x000000121420723c */ /* 0x040fe20000041820 */
[----:B------:R-:W-:Y:S02]  /*3730*/  IADD3 R5, -R196, UR4, RZ ;  /* 0x00000004c4057c10 */ /* 0x000fe4000fffe1ff */
[----:B------:R-:W-:Y:S02]  /*3740*/  @P0 SHF.R.U32.HI R0, RZ, c[0x0][0x2cc], R6 ;  /* 0x0000b300ff000a19 */ /* 0x000fe40000011606 */
[----:B------:R-:W-:Y:S02]  /*3750*/  PLOP3.LUT P0, PT, PT, PT, UP0, 0x40, 0x0 ;  /* 0x000000000000781c */ /* 0x000fe40003f0e808 */
[C---:B------:R-:W-:Y:S01]  /*3760*/  IADD3 R9, R7.reuse, c[0x0][0x328], RZ ;  /* 0x0000ca0007097a10 */ /* 0x040fe20007ffe0ff */
[----:B------:R-:W1:Y:S01]  /*3770*/  SHFL.IDX PT, R6, R0, RZ, 0x1c1f ;  /* 0x001c1fff00067589 */ /* 0x000e6200000e0000 */
[----:B------:R-:W-:Y:S01]  /*3780*/  IADD3 R7, R7, UR13, RZ ;  /* 0x0000000d07077c10 */ /* 0x000fe2000fffe0ff */
[C---:B------:R-:W-:Y:S08]  /*3790*/  HMMA.16816.F32.BF16 R24, R20.reuse, R10, R24 ;  /* 0x0000000a1418723c */ /* 0x040ff00000041818 */
[C---:B---3--:R-:W-:Y:S08]  /*37a0*/  HMMA.16816.F32.BF16 R72, R20.reuse, R12, R72 ;  /* 0x0000000c1448723c */ /* 0x048ff00000041848 */
[----:B------:R-:W-:Y:S01]  /*37b0*/  HMMA.16816.F32.BF16 R68, R20, R14, R68 ;  /* 0x0000000e1444723c */ /* 0x000fe20000041844 */
[----:B-1----:R-:W-:-:S02]  /*37c0*/  IMAD.IADD R8, R9, 0x1, R6 ;  /* 0x0000000109087824 */ /* 0x002fc400078e0206 */
[----:B------:R-:W-:-:S03]  /*37d0*/  IMAD.IADD R2, R7, 0x1, R6 ;  /* 0x0000000107027824 */ /* 0x000fc600078e0206 */
        /* <DEDUP_REMOVED lines=14> */
.L_x_1963:
[----:B------:R-:W-:-:S04]  /*38c0*/  MOV R6, c[0x0][0x32c] ;  /* 0x0000cb0000067a02 */ /* 0x000fc80000000f00 */
[----:B------:R-:W-:-:S13]  /*38d0*/  ISETP.NE.AND P0, PT, R6, 0x1, PT ;  /* 0x000000010600780c */ /* 0x000fda0003f05270 */
[----:B------:R-:W-:-:S05]  /*38e0*/  @P0 IMAD.HI.U32 R6, R13, c[0x0][0x330], RZ ;  /* 0x0000cc000d060a27 */ /* 0x000fca00078e00ff */
[----:B------:R-:W-:Y:S02]  /*38f0*/  @P0 SHF.R.U32.HI R13, RZ, c[0x0][0x334], R6 ;  /* 0x0000cd00ff0d0a19 */ /* 0x000fe40000011606 */
.L_x_1964:
[----:B------:R-:W-:Y:S05]  /*3900*/  BSYNC B0 ;  /* 0x0000000000007941 */ /* 0x000fea0003800000 */
.L_x_1962:
[----:B------:R-:W-:-:S04]  /*3910*/  IMAD.MOV.U32 R6, RZ, RZ, c[0x0][0x32c] ;  /* 0x0000cb00ff067624 */ /* 0x000fc800078e00ff */
[----:B------:R-:W-:-:S04]  /*3920*/  IMAD R13, R13, R6, -UR25 ;  /* 0x800000190d0d7e24 */ /* 0x000fc8000f8e0206 */
[----:B------:R-:W-:-:S05]  /*3930*/  IMAD.IADD R13, R13, 0x1, -R196 ;  /* 0x000000010d0d7824 */ /* 0x000fca00078e0ac4 */
[----:B------:R-:W-:Y:S02]  /*3940*/  IADD3 R6, R13, c[0x0][0x32c], RZ ;  /* 0x0000cb000d067a10 */ /* 0x000fe40007ffe0ff */
[----:B------:R-:W-:Y:S02]  /*3950*/  IMNMX R2, R2, R13, !PT ;  /* 0x0000000d02027217 */ /* 0x000fe40007800200 */
[----:B------:R-:W-:Y:S02]  /*3960*/  IMNMX R11, R11, R6, PT ;  /* 0x000000060b0b7217 */ /* 0x000fe40003800200 */
.L_x_1961:
[----:B------:R-:W-:Y:S01]  /*3970*/  ISETP.LT.AND P1, PT, RZ, UR7, PT ;  /* 0x00000007ff007c0c */ /* 0x000fe2000bf21270 */
[----:B------:R-:W1:Y:S03]  /*3980*/  SHFL.IDX PT, R0, R0, 0x1, 0x1c1f ;  /* 0x003c1f0000007f89 */ /* 0x000e6600000e0000 */
[----:B------:R-:W-:-:S04]  /*3990*/  ISETP.GT.AND P0, PT, R2, RZ, P1 ;  /* 0x000000ff0200720c */ /* 0x000fc80000f04270 */
[----:B------:R-:W-:-:S04]  /*39a0*/  ISETP.LT.OR P0, PT, R11, 0x1, P0 ;  /* 0x000000010b00780c */ /* 0x000fc80000701670 */
[----:B------:R-:W-:Y:S02]  /*39b0*/  FSEL R44, R44, -INF , !P0 ;  /* 0xff8000002c2c7808 */ /* 0x000fe40004000000 */
[----:B------:R-:W-:-:S04]  /*39c0*/  ISETP.GT.AND P0, PT, R2, 0x1, P1 ;  /* 0x000000010200780c */ /* 0x000fc80000f04270 */
[----:B------:R-:W-:-:S04]  /*39d0*/  ISETP.LT.OR P0, PT, R11, 0x2, P0 ;  /* 0x000000020b00780c */ /* 0x000fc80000701670 */
[----:B------:R-:W-:Y:S02]  /*39e0*/  FSEL R14, R45, -INF , !P0 ;  /* 0xff8000002d0e7808 */ /* 0x000fe40004000000 */
[----:B------:R-:W-:Y:S01]  /*39f0*/  ISETP.GT.AND P0, PT, R2, 0x8, P1 ;  /* 0x000000080200780c */ /* 0x000fe20000f04270 */
[----:B-1----:R-:W-:-:S03]  /*3a00*/  IMAD.IADD R7, R7, 0x1, R0 ;  /* 0x0000000107077824 */ /* 0x002fc600078e0200 */
        /* <DEDUP_REMOVED lines=39> */
[----:B------:R-:W-:-:S03]  /*3c80*/  IMAD.IADD R2, R9, 0x1, R0 ;  /* 0x0000000109027824 */ /* 0x000fc600078e0200 */
[----:B------:R-:W-:Y:S02]  /*3c90*/  ISETP.LT.OR P0, PT, R11, 0x3a, P0 ;  /* 0x0000003a0b00780c */ /* 0x000fe40000701670 */
[----:B------:R-:W-:Y:S02]  /*3ca0*/  IMNMX R2, R2, R5, PT ;  /* 0x0000000502027217 */ /* 0x000fe40003800200 */
        /* <DEDUP_REMOVED lines=15> */
.L_x_1967:
[----:B------:R-:W-:-:S04]  /*3da0*/  MOV R0, c[0x0][0x32c] ;  /* 0x0000cb0000007a02 */ /* 0x000fc80000000f00 */
[----:B------:R-:W-:-:S13]  /*3db0*/  ISETP.NE.AND P0, PT, R0, 0x1, PT ;  /* 0x000000010000780c */ /* 0x000fda0003f05270 */
[----:B------:R-:W-:-:S05]  /*3dc0*/  @P0 IMAD.HI.U32 R0, R5, c[0x0][0x330], RZ ;  /* 0x0000cc0005000a27 */ /* 0x000fca00078e00ff */
[----:B------:R-:W-:Y:S02]  /*3dd0*/  @P0 SHF.R.U32.HI R5, RZ, c[0x0][0x334], R0 ;  /* 0x0000cd00ff050a19 */ /* 0x000fe40000011600 */
.L_x_1968:
[----:B------:R-:W-:Y:S05]  /*3de0*/  BSYNC B0 ;  /* 0x0000000000007941 */ /* 0x000fea0003800000 */
.L_x_1966:
[----:B------:R-:W-:-:S04]  /*3df0*/  IMAD.MOV.U32 R0, RZ, RZ, c[0x0][0x32c] ;  /* 0x0000cb00ff007624 */ /* 0x000fc800078e00ff */
[----:B------:R-:W-:-:S04]  /*3e00*/  IMAD R5, R5, R0, -UR25 ;  /* 0x8000001905057e24 */ /* 0x000fc8000f8e0200 */
[----:B------:R-:W-:-:S05]  /*3e10*/  IMAD.IADD R0, R5, 0x1, -R196 ;  /* 0x0000000105007824 */ /* 0x000fca00078e0ac4 */
[----:B------:R-:W-:Y:S02]  /*3e20*/  IADD3 R5, R0, c[0x0][0x32c], RZ ;  /* 0x0000cb0000057a10 */ /* 0x000fe40007ffe0ff */
[----:B------:R-:W-:Y:S02]  /*3e30*/  IMNMX R7, R7, R0, !PT ;  /* 0x0000000007077217 */ /* 0x000fe40007800200 */
[----:B------:R-:W-:Y:S02]  /*3e40*/  IMNMX R2, R2, R5, PT ;  /* 0x0000000502027217 */ /* 0x000fe40003800200 */
.L_x_1965:
[----:B------:R-:W-:Y:S01]  /*3e50*/  ISETP.GT.AND P0, PT, R7, 0x8, P1 ;  /* 0x000000080700780c */ /* 0x000fe20000f04270 */
[----:B------:R-:W-:-:S04]  /*3e60*/  DEPBAR.LE SB0, 0x2 ;  /* 0x000080800000791a */ /* 0x000fc80000000000 */
[----:B------:R-:W-:Y:S01]  /*3e70*/  BAR.SYNC.DEFER_BLOCKING 0x0 ;  /* 0x0000000000007b1d */ /* 0x000fe20000010000 */
[----:B------:R-:W-:Y:S01]  /*3e80*/  ISETP.LT.OR P0, PT, R2, 0x9, P0 ;  /* 0x000000090200780c */ /* 0x000fe20000701670 */
[----:B------:R-:W-:Y:S01]  /*3e90*/  IMAD.SHL.U32 R177, R3, 0x2, RZ ;  /* 0x0000000203b17824 */ /* 0x000fe200078e00ff */
[----:B------:R-:W-:Y:S01]  /*3ea0*/  FMNMX.FTZ R17, R44, R14, !PT ;  /* 0x0000000e2c117209 */ /* 0x000fe20007810000 */
[----:B------:R-:W-:Y:S01]  /*3eb0*/  UIADD3 UR4, UR7, -0x3, URZ ;  /* 0xfffffffd07047890 */ /* 0x000fe2000fffe03f */
[----:B------:R-:W-:Y:S01]  /*3ec0*/  FSEL R5, R42, -INF , !P0 ;  /* 0xff8000002a057808 */ /* 0x000fe20004000000 */
[--C-:B------:R-:W-:Y:S01]  /*3ed0*/  IMAD R176, R4, 0x2, R177.reuse ;  /* 0x0000000204b07824 */ /* 0x100fe200078e02b1 */
[----:B------:R-:W-:Y:S01]  /*3ee0*/  ISETP.GT.AND P0, PT, R7, 0x9, P1 ;  /* 0x000000090700780c */ /* 0x000fe20000f04270 */
[----:B------:R-:W-:Y:S01]  /*3ef0*/  IMAD.IADD R167, R182, 0x1, R177 ;  /* 0x00000001b6a77824 */ /* 0x000fe200078e02b1 */
[----:B------:R-:W-:Y:S01]  /*3f00*/  FMNMX.FTZ R17, R40, R17, !PT ;  /* 0x0000001128117209 */ /* 0x000fe20007810000 */
[----:B------:R-:W-:Y:S01]  /*3f10*/  IMAD.IADD R159, R182, 0x1, R176 ;  /* 0x00000001b69f7824 */ /* 0x000fe200078e02b0 */
[----:B------:R-:W-:Y:S01]  /*3f20*/  ISETP.LT.OR P0, PT, R2, 0xa, P0 ;  /* 0x0000000a0200780c */ /* 0x000fe20000701670 */
[----:B------:R-:W-:Y:S01]  /*3f30*/  IMAD R4, R4, 0x2, R167 ;  /* 0x0000000204047824 */ /* 0x000fe200078e02a7 */
[----:B------:R-:W-:Y:S01]  /*3f40*/  FMNMX.FTZ R17, R12, R17, !PT ;  /* 0x000000110c117209 */ /* 0x000fe20007810000 */
[----:B------:R-:W-:Y:S01]  /*3f50*/  UISETP.GE.AND UP2, UPT, UR4, UR11, UPT ;  /* 0x0000000b0400728c */ /* 0x000fe2000bf46270 */
[----:B------:R-:W-:-:S02]  /*3f60*/  FSEL R43, R43, -INF , !P0 ;  /* 0xff8000002b2b7808 */ /* 0x000fc40004000000 */
[C---:B------:R-:W-:Y:S02]  /*3f70*/  ISETP.GT.AND P0, PT, R7.reuse, 0x10, P1 ;  /* 0x000000100700780c */ /* 0x040fe40000f04270 */
[----:B------:R-:W-:Y:S02]  /*3f80*/  FMNMX.FTZ R17, R10, R17, !PT ;  /* 0x000000110a117209 */ /* 0x000fe40007810000 */
[----:B------:R-:W-:Y:S02]  /*3f90*/  ISETP.LT.OR P0, PT, R2, 0x11, P0 ;  /* 0x000000110200780c */ /* 0x000fe40000701670 */
[----:B------:R-:W-:Y:S01]  /*3fa0*/  FMNMX.FTZ R17, R8, R17, !PT ;  /* 0x0000001108117209 */ /* 0x000fe20007810000 */
[----:B------:R-:W-:Y:S01]  /*3fb0*/  LDSM.16.MT88.4 R56, [R176+0x2100] ;  /* 0x00210000b038783b */ /* 0x000fe20000004200 */
[----:B------:R-:W-:Y:S02]  /*3fc0*/  FSEL R15, R38, -INF , !P0 ;  /* 0xff800000260f7808 */ /* 0x000fe40004000000 */
[----:B------:R-:W-:Y:S01]  /*3fd0*/  ISETP.GT.AND P0, PT, R7, 0x11, P1 ;  /* 0x000000110700780c */ /* 0x000fe20000f04270 */
[----:B------:R-:W-:Y:S01]  /*3fe0*/  LDSM.16.MT88.4 R124, [R177+0x100] ;  /* 0x00010000b17c783b */ /* 0x000fe20000004200 */
[----:B------:R-:W-:-:S02]  /*3ff0*/  FMNMX.FTZ R17, R32, R17, !PT ;  /* 0x0000001120117209 */ /* 0x000fc40007810000 */
[----:B------:R-:W-:Y:S01]  /*4000*/  ISETP.LT.OR P0, PT, R2, 0x12, P0 ;  /* 0x000000120200780c */ /* 0x000fe20000701670 */
[----:B------:R-:W-:Y:S01]  /*4010*/  LDSM.16.MT88.4 R104, [R167+0x100] ;  /* 0x00010000a768783b */ /* 0x000fe20000004200 */
[----:B------:R-:W-:Y:S02]  /*4020*/  FMNMX.FTZ R17, R6, R17, !PT ;  /* 0x0000001106117209 */ /* 0x000fe40007810000 */
[----:B------:R-:W-:Y:S01]  /*4030*/  FSEL R13, R39, -INF , !P0 ;  /* 0xff800000270d7808 */ /* 0x000fe20004000000 */
[----:B------:R-:W-:Y:S01]  /*4040*/  LDSM.16.MT88.4 R112, [R176+0x100] ;  /* 0x00010000b070783b */ /* 0x000fe20000004200 */
[----:B------:R-:W-:Y:S02]  /*4050*/  ISETP.GT.AND P0, PT, R7, 0x18, P1 ;  /* 0x000000180700780c */ /* 0x000fe40000f04270 */
[----:B------:R-:W-:Y:S01]  /*4060*/  FMNMX.FTZ R17, R160, R17, !PT ;  /* 0x00000011a0117209 */ /* 0x000fe20007810000 */
[----:B------:R-:W-:Y:S01]  /*4070*/  LDSM.16.MT88.4 R120, [R4+0x100] ;  /* 0x000100000478783b */ /* 0x000fe20000004200 */
[----:B------:R-:W-:-:S02]  /*4080*/  ISETP.LT.OR P0, PT, R2, 0x19, P0 ;  /* 0x000000190200780c */ /* 0x000fc40000701670 */
[----:B------:R-:W-:Y:S01]  /*4090*/  FMNMX.FTZ R17, R168, R17, !PT ;  /* 0x00000011a8117209 */ /* 0x000fe20007810000 */
[----:B------:R-:W-:Y:S01]  /*40a0*/  LDSM.16.MT88.4 R48, [R167+0x2100] ;  /* 0x00210000a730783b */ /* 0x000fe20000004200 */
[----:B------:R-:W-:Y:S02]  /*40b0*/  FSEL R11, R34, -INF , !P0 ;  /* 0xff800000220b7808 */ /* 0x000fe40004000000 */
[----:B------:R-:W-:Y:S01]  /*40c0*/  ISETP.GT.AND P0, PT, R7, 0x19, P1 ;  /* 0x000000190700780c */ /* 0x000fe20000f04270 */
[----:B------:R-:W-:Y:S01]  /*40d0*/  LDSM.16.MT88.4 R64, [R159+0x2100] ;  /* 0x002100009f40783b */ /* 0x000fe20000004200 */
[----:B------:R-:W-:Y:S02]  /*40e0*/  FMNMX.FTZ R17, R166, R17, !PT ;  /* 0x00000011a6117209 */ /* 0x000fe40007810000 */
[----:B------:R-:W-:Y:S01]  /*40f0*/  ISETP.LT.OR P0, PT, R2, 0x1a, P0 ;  /* 0x0000001a0200780c */ /* 0x000fe20000701670 */
[----:B------:R-:W-:Y:S01]  /*4100*/  LDSM.16.MT88.4 R80, [R167+0x4100] ;  /* 0x00410000a750783b */ /* 0x000fe20000004200 */
[----:B------:R-:W-:-:S02]  /*4110*/  FMNMX.FTZ R17, R162, R17, !PT ;  /* 0x00000011a2117209 */ /* 0x000fc40007810000 */
[----:B------:R-:W-:Y:S01]  /*4120*/  FSEL R9, R35, -INF , !P0 ;  /* 0xff80000023097808 */ /* 0x000fe20004000000 */
[----:B------:R-:W-:Y:S01]  /*4130*/  LDSM.16.MT88.4 R88, [R176+0x4100] ;  /* 0x00410000b058783b */ /* 0x000fe20000004200 */
[----:B------:R-:W-:Y:S02]  /*4140*/  ISETP.GT.AND P0, PT, R7, 0x20, P1 ;  /* 0x000000200700780c */ /* 0x000fe40000f04270 */
[----:B------:R-:W-:Y:S01]  /*4150*/  FMNMX.FTZ R17, R172, R17, !PT ;  /* 0x00000011ac117209 */ /* 0x000fe20007810000 */
[----:B------:R-:W-:Y:S01]  /*4160*/  LDSM.16.MT88.4 R20, [R177+0x900] ;  /* 0x00090000b114783b */ /* 0x000fe20000004200 */
[----:B------:R-:W-:Y:S02]  /*4170*/  ISETP.LT.OR P0, PT, R2, 0x21, P0 ;  /* 0x000000210200780c */ /* 0x000fe40000701670 */
[----:B------:R-:W-:Y:S01]  /*4180*/  FMNMX.FTZ R17, R170, R17, !PT ;  /* 0x00000011aa117209 */ /* 0x000fe20007810000 */
[----:B------:R-:W-:Y:S01]  /*4190*/  LDSM.16.MT88.4 R136, [R167+0x900] ;  /* 0x00090000a788783b */ /* 0x000fe20000004200 */
[----:B------:R-:W-:-:S02]  /*41a0*/  FSEL R203, R30, -INF , !P0 ;  /* 0xff8000001ecb7808 */ /* 0x000fc40004000000 */
[----:B------:R-:W-:Y:S02]  /*41b0*/  ISETP.GT.AND P0, PT, R7, 0x21, P1 ;  /* 0x000000210700780c */ /* 0x000fe40000f04270 */
[----:B------:R-:W-:Y:S02]  /*41c0*/  FMNMX.FTZ R17, R142, R17, !PT ;  /* 0x000000118e117209 */ /* 0x000fe40007810000 */
[----:B------:R-:W-:Y:S02]  /*41d0*/  ISETP.LT.OR P0, PT, R2, 0x22, P0 ;  /* 0x000000220200780c */ /* 0x000fe40000701670 */
[----:B------:R-:W-:Y:S02]  /*41e0*/  FMNMX.FTZ R17, R140, R17, !PT ;  /* 0x000000118c117209 */ /* 0x000fe40007810000 */
[----:B------:R-:W-:Y:S02]  /*41f0*/  FSEL R169, R31, -INF , !P0 ;  /* 0xff8000001fa97808 */ /* 0x000fe40004000000 */
[----:B------:R-:W-:Y:S01]  /*4200*/  ISETP.GT.AND P0, PT, R7, 0x28, P1 ;  /* 0x000000280700780c */ /* 0x000fe20000f04270 */
[----:B------:R-:W1:Y:S03]  /*4210*/  SHFL.BFLY PT, R0, R17, 0x2, 0x1f ;  /* 0x0c401f0011007f89 */ /* 0x000e6600000e0000 */
[----:B------:R-:W-:Y:S01]  /*4220*/  ISETP.LT.OR P0, PT, R2, 0x29, P0 ;  /* 0x000000290200780c */ /* 0x000fe20000701670 */
[----:B------:R-:W-:Y:S03]  /*4230*/  LDSM.16.MT88.4 R28, [R159+0x900] ;  /* 0x000900009f1c783b */ /* 0x000fe60000004200 */
[----:B------:R-:W-:-:S02]  /*4240*/  FSEL R197, R26, -INF , !P0 ;  /* 0xff8000001ac57808 */ /* 0x000fc40004000000 */
[----:B------:R-:W-:-:S04]  /*4250*/  ISETP.GT.AND P0, PT, R7, 0x29, P1 ;  /* 0x000000290700780c */ /* 0x000fc80000f04270 */
[----:B------:R-:W-:-:S04]  /*4260*/  ISETP.LT.OR P0, PT, R2, 0x2a, P0 ;  /* 0x0000002a0200780c */ /* 0x000fc80000701670 */
[----:B------:R-:W-:Y:S02]  /*4270*/  FSEL R171, R27, -INF , !P0 ;  /* 0xff8000001bab7808 */ /* 0x000fe40004000000 */
[----:B------:R-:W-:Y:S01]  /*4280*/  ISETP.GT.AND P0, PT, R7, 0x30, P1 ;  /* 0x000000300700780c */ /* 0x000fe20000f04270 */
[----:B------:R-:W-:Y:S03]  /*4290*/  LDSM.16.MT88.4 R24, [R167+0x2900] ;  /* 0x00290000a718783b */ /* 0x000fe60000004200 */
[----:B------:R-:W-:Y:S02]  /*42a0*/  ISETP.LT.OR P0, PT, R2, 0x31, P0 ;  /* 0x000000310200780c */ /* 0x000fe40000701670 */
[----:B-1----:R-:W-:Y:S02]  /*42b0*/  FMNMX.FTZ R19, R17, R0, !PT ;  /* 0x0000000011137209 */ /* 0x002fe40007810000 */
[----:B------:R-:W-:-:S02]  /*42c0*/  FSEL R173, R74, -INF , !P0 ;  /* 0xff8000004aad7808 */ /* 0x000fc40004000000 */
[----:B------:R-:W-:-:S04]  /*42d0*/  ISETP.GT.AND P0, PT, R7, 0x31, P1 ;  /* 0x000000310700780c */ /* 0x000fc80000f04270 */
[----:B------:R-:W-:-:S04]  /*42e0*/  ISETP.LT.OR P0, PT, R2, 0x32, P0 ;  /* 0x000000320200780c */ /* 0x000fc80000701670 */
[----:B------:R-:W-:Y:S02]  /*42f0*/  FSEL R143, R75, -INF , !P0 ;  /* 0xff8000004b8f7808 */ /* 0x000fe40004000000 */
[----:B------:R-:W-:Y:S01]  /*4300*/  ISETP.GT.AND P0, PT, R7, 0x1, P1 ;  /* 0x000000010700780c */ /* 0x000fe20000f04270 */
[----:B------:R-:W-:Y:S03]  /*4310*/  LDSM.16.MT88.4 R72, [R177+0x4100] ;  /* 0x00410000b148783b */ /* 0x000fe60000004200 */
[----:B------:R-:W-:-:S04]  /*4320*/  ISETP.LT.OR P0, PT, R2, 0x2, P0 ;  /* 0x000000020200780c */ /* 0x000fc80000701670 */
[----:B------:R-:W-:Y:S02]  /*4330*/  FSEL R47, R47, -INF , !P0 ;  /* 0xff8000002f2f7808 */ /* 0x000fe40004000000 */
[----:B------:R-:W-:-:S04]  /*4340*/  ISETP.GT.AND P0, PT, R7, RZ, P1 ;  /* 0x000000ff0700720c */ /* 0x000fc80000f04270 */
[----:B------:R-:W-:-:S04]  /*4350*/  ISETP.LT.OR P0, PT, R2, 0x1, P0 ;  /* 0x000000010200780c */ /* 0x000fc80000701670 */
[----:B------:R-:W-:Y:S02]  /*4360*/  FSEL R46, R46, -INF , !P0 ;  /* 0xff8000002e2e7808 */ /* 0x000fe40004000000 */
[----:B------:R-:W-:Y:S02]  /*4370*/  ISETP.GT.AND P0, PT, R7, 0x38, P1 ;  /* 0x000000380700780c */ /* 0x000fe40000f04270 */
[----:B------:R-:W-:Y:S02]  /*4380*/  FMNMX.FTZ R16, R46, R47, !PT ;  /* 0x0000002f2e107209 */ /* 0x000fe40007810000 */
[----:B------:R-:W-:Y:S02]  /*4390*/  ISETP.LT.OR P0, PT, R2, 0x39, P0 ;  /* 0x000000390200780c */ /* 0x000fe40000701670 */
[----:B------:R-:W-:Y:S02]  /*43a0*/  FMNMX.FTZ R16, R5, R16, !PT ;  /* 0x0000001005107209 */ /* 0x000fe40007810000 */
[----:B------:R-:W-:-:S02]  /*43b0*/  FSEL R141, R70, -INF , !P0 ;  /* 0xff800000468d7808 */ /* 0x000fc40004000000 */
[----:B------:R-:W-:Y:S02]  /*43c0*/  FMNMX.FTZ R16, R43, R16, !PT ;  /* 0x000000102b107209 */ /* 0x000fe40007810000 */
[----:B------:R-:W-:Y:S02]  /*43d0*/  ISETP.GT.AND P0, PT, R7, 0x39, P1 ;  /* 0x000000390700780c */ /* 0x000fe40000f04270 */
[----:B------:R-:W-:Y:S02]  /*43e0*/  FMNMX.FTZ R16, R15, R16, !PT ;  /* 0x000000100f107209 */ /* 0x000fe40007810000 */
[----:B------:R-:W-:Y:S02]  /*43f0*/  ISETP.LT.OR P0, PT, R2, 0x3a, P0 ;  /* 0x0000003a0200780c */ /* 0x000fe40000701670 */
[----:B------:R-:W-:Y:S02]  /*4400*/  FMNMX.FTZ R16, R13, R16, !PT ;  /* 0x000000100d107209 */ /* 0x000fe40007810000 */
[----:B------:R-:W-:-:S02]  /*4410*/  FSEL R165, R71, -INF , !P0 ;  /* 0xff80000047a57808 */ /* 0x000fc40004000000 */
[----:B------:R-:W-:-:S04]  /*4420*/  FMNMX.FTZ R16, R11, R16, !PT ;  /* 0x000000100b107209 */ /* 0x000fc80007810000 */
        /* <DEDUP_REMOVED lines=8> */
[----:B------:R-:W-:Y:S02]  /*44b0*/  FMNMX.FTZ R16, R165, R2, !PT ;  /* 0x00000002a5107209 */ /* 0x000fe40007810000 */
[----:B------:R-:W1:Y:S04]  /*44c0*/  SHFL.BFLY PT, R2, R19, 0x1, 0x1f ;  /* 0x0c201f0013027f89 */ /* 0x000e6800000e0000 */
[----:B------:R-:W2:Y:S01]  /*44d0*/  SHFL.BFLY PT, R7, R16, 0x2, 0x1f ;  /* 0x0c401f0010077f89 */ /* 0x000ea200000e0000 */
[----:B-1----:R-:W-:Y:S02]  /*44e0*/  FMNMX.FTZ R2, R19, R2, !PT ;  /* 0x0000000213027209 */ /* 0x002fe40007810000 */
[----:B--2---:R-:W-:-:S03]  /*44f0*/  FMNMX.FTZ R7, R16, R7, !PT ;  /* 0x0000000710077209 */ /* 0x004fc60007810000 */
[C---:B------:R-:W-:Y:S01]  /*4500*/  FMUL.FTZ R175, R2.reuse, c[0x0][0x2d0] ;  /* 0x0000b40002af7a20 */ /* 0x040fe20000410000 */
[----:B------:R-:W-:Y:S01]  /*4510*/  FSETP.NEU.FTZ.AND P0, PT, R2, -INF , PT ;  /* 0xff8000000200780b */ /* 0x000fe20003f1d000 */
[----:B------:R-:W-:Y:S03]  /*4520*/  LDSM.16.MT88.4 R16, [R176+0x2900] ;  /* 0x00290000b010783b */ /* 0x000fe60000004200 */
[----:B------:R-:W-:Y:S01]  /*4530*/  FSEL R175, R175, RZ, P0 ;  /* 0x000000ffafaf7208 */ /* 0x000fe20000000000 */
[----:B------:R-:W1:Y:S04]  /*4540*/  SHFL.BFLY PT, R0, R7, 0x1, 0x1f ;  /* 0x0c201f0007007f89 */ /* 0x000e6800000e0000 */
[----:B------:R-:W-:-:S02]  /*4550*/  FFMA.FTZ R152, R40, c[0x0][0x2d0], -R175 ;  /* 0x0000b40028987a23 */ /* 0x000fc400000108af */
[--C-:B------:R-:W-:Y:S02]  /*4560*/  FFMA.FTZ R155, R44, c[0x0][0x2d0], -R175.reuse ;  /* 0x0000b4002c9b7a23 */ /* 0x100fe400000108af */
[--C-:B------:R-:W-:Y:S02]  /*4570*/  FFMA.FTZ R154, R14, c[0x0][0x2d0], -R175.reuse ;  /* 0x0000b4000e9a7a23 */ /* 0x100fe400000108af */
[--C-:B------:R-:W-:Y:S01]  /*4580*/  FFMA.FTZ R149, R12, c[0x0][0x2d0], -R175.reuse ;  /* 0x0000b4000c957a23 */ /* 0x100fe200000108af */
[----:B------:R-:W-:Y:S01]  /*4590*/  MUFU.EX2 R152, R152 ;  /* 0x0000009800987308 */ /* 0x000fe20000000800 */
[--C-:B------:R-:W-:Y:S02]  /*45a0*/  FFMA.FTZ R144, R6, c[0x0][0x2d0], -R175.reuse ;  /* 0x0000b40006907a23 */ /* 0x100fe400000108af */
[--C-:B------:R-:W-:Y:S02]  /*45b0*/  FFMA.FTZ R153, R10, c[0x0][0x2d0], -R175.reuse ;  /* 0x0000b4000a997a23 */ /* 0x100fe400000108af */
[----:B------:R-:W-:-:S02]  /*45c0*/  FFMA.FTZ R148, R8, c[0x0][0x2d0], -R175 ;  /* 0x0000b40008947a23 */ /* 0x000fc400000108af */
[--C-:B------:R-:W-:Y:S01]  /*45d0*/  FFMA.FTZ R147, R32, c[0x0][0x2d0], -R175.reuse ;  /* 0x0000b40020937a23 */ /* 0x100fe200000108af */
[----:B------:R-:W-:Y:S01]  /*45e0*/  MUFU.EX2 R155, R155 ;  /* 0x0000009b009b7308 */ /* 0x000fe20000000800 */
[----:B------:R-:W-:Y:S01]  /*45f0*/  LDSM.16.MT88.4 R32, [R176+0x900] ;  /* 0x00090000b020783b */ /* 0x000fe20000004200 */
[--C-:B------:R-:W-:Y:S02]  /*4600*/  FFMA.FTZ R163, R168, c[0x0][0x2d0], -R175.reuse ;  /* 0x0000b400a8a37a23 */ /* 0x100fe400000108af */
[--C-:B------:R-:W-:Y:S01]  /*4610*/  FFMA.FTZ R161, R166, c[0x0][0x2d0], -R175.reuse ;  /* 0x0000b400a6a17a23 */ /* 0x100fe200000108af */
[----:B-1----:R-:W-:Y:S01]  /*4620*/  FMNMX.FTZ R0, R7, R0, !PT ;  /* 0x0000000007007209 */ /* 0x002fe20007810000 */
[----:B------:R-:W-:Y:S02]  /*4630*/  FFMA.FTZ R160, R160, c[0x0][0x2d0], -R175 ;  /* 0x0000b400a0a07a23 */ /* 0x000fe400000108af */
[----:B------:R-:W1:Y:S01]  /*4640*/  MUFU.EX2 R154, R154 ;  /* 0x0000009a009a7308 */ /* 0x000e620000000800 */
[C---:B------:R-:W-:Y:S01]  /*4650*/  FSETP.NEU.FTZ.AND P0, PT, R0.reuse, -INF , PT ;  /* 0xff8000000000780b */ /* 0x040fe20003f1d000 */
[----:B------:R-:W-:-:S02]  /*4660*/  FMUL.FTZ R164, R0, c[0x0][0x2d0] ;  /* 0x0000b40000a47a20 */ /* 0x000fc40000410000 */
[--C-:B------:R-:W-:Y:S02]  /*4670*/  FFMA.FTZ R162, R162, c[0x0][0x2d0], -R175.reuse ;  /* 0x0000b400a2a27a23 */ /* 0x100fe400000108af */
[----:B------:R-:W-:Y:S01]  /*4680*/  FFMA.FTZ R172, R172, c[0x0][0x2d0], -R175 ;  /* 0x0000b400acac7a23 */ /* 0x000fe200000108af */
[----:B------:R-:W-:Y:S01]  /*4690*/  FSEL R164, R164, RZ, P0 ;  /* 0x000000ffa4a47208 */ /* 0x000fe20000000000 */
[----:B------:R-:W2:Y:S01]  /*46a0*/  MUFU.EX2 R149, R149 ;  /* 0x0000009500957308 */ /* 0x000ea20000000800 */
[----:B------:R-:W-:-:S03]  /*46b0*/  PLOP3.LUT P0, PT, PT, PT, UP2, 0x40, 0x0 ;  /* 0x000000000000781c */ /* 0x000fc60003f0e828 */
[--C-:B------:R-:W-:Y:S02]  /*46c0*/  FFMA.FTZ R151, R43, c[0x0][0x2d0], -R164.reuse ;  /* 0x0000b4002b977a23 */ /* 0x100fe400000108a4 */
[----:B------:R-:W3:Y:S01]  /*46d0*/  LDSM.16.MT88.4 R40, [R177+0x2100] ;  /* 0x00210000b128783b */ /* 0x000ee20000004200 */
[--C-:B------:R-:W-:Y:S01]  /*46e0*/  FFMA.FTZ R157, R46, c[0x0][0x2d0], -R164.reuse ;  /* 0x0000b4002e9d7a23 */ /* 0x100fe200000108a4 */
[----:B-1----:R-:W-:Y:S01]  /*46f0*/  F2FP.BF16.PACK_AB R96, R154, R155 ;  /* 0x0000009b9a60723e */ /* 0x002fe200000010ff */
[--C-:B------:R-:W-:Y:S01]  /*4700*/  FFMA.FTZ R156, R47, c[0x0][0x2d0], -R164.reuse ;  /* 0x0000b4002f9c7a23 */ /* 0x100fe200000108a4 */
[----:B------:R-:W-:Y:S01]  /*4710*/  MUFU.EX2 R151, R151 ;  /* 0x0000009700977308 */ /* 0x000fe20000000800 */
[--C-:B------:R-:W-:Y:S02]  /*4720*/  FFMA.FTZ R158, R5, c[0x0][0x2d0], -R164.reuse ;  /* 0x0000b400059e7a23 */ /* 0x100fe400000108a4 */
[----:B------:R-:W1:Y:S01]  /*4730*/  LDSM.16.MT88.4 R4, [R4+0x4100] ;  /* 0x004100000404783b */ /* 0x000e620000004200 */
[----:B------:R-:W-:-:S02]  /*4740*/  FFMA.FTZ R146, R11, c[0x0][0x2d0], -R164 ;  /* 0x0000b4000b927a23 */ /* 0x000fc400000108a4 */
[--C-:B------:R-:W-:Y:S01]  /*4750*/  FFMA.FTZ R3, R9, c[0x0][0x2d0], -R164.reuse ;  /* 0x0000b40009037a23 */ /* 0x100fe200000108a4 */
[----:B--2---:R-:W-:Y:S01]  /*4760*/  F2FP.BF16.PACK_AB R98, R149, R152 ;  /* 0x000000989562723e */ /* 0x004fe200000010ff */
[----:B------:R-:W-:Y:S01]  /*4770*/  MUFU.EX2 R157, R157 ;  /* 0x0000009d009d7308 */ /* 0x000fe20000000800 */
[----:B------:R-:W2:Y:S01]  /*4780*/  LDSM.16.MT88.4 R8, [R177+0x2900] ;  /* 0x00290000b108783b */ /* 0x000ea20000004200 */
[--C-:B------:R-:W-:Y:S02]  /*4790*/  FFMA.FTZ R150, R15, c[0x0][0x2d0], -R164.reuse ;  /* 0x0000b4000f967a23 */ /* 0x100fe400000108a4 */
[--C-:B------:R-:W-:Y:S02]  /*47a0*/  FFMA.FTZ R145, R13, c[0x0][0x2d0], -R164.reuse ;  /* 0x0000b4000d917a23 */ /* 0x100fe400000108a4 */
[----:B------:R-:W4:Y:S01]  /*47b0*/  LDSM.16.MT88.4 R12, [R159+0x2900] ;  /* 0x002900009f0c783b */ /* 0x000f220000004200 */
[--C-:B------:R-:W-:Y:S01]  /*47c0*/  FFMA.FTZ R166, R203, c[0x0][0x2d0], -R164.reuse ;  /* 0x0000b400cba67a23 */ /* 0x100fe200000108a4 */
[----:B------:R-:W5:Y:S01]  /*47d0*/  MUFU.EX2 R156, R156 ;  /* 0x0000009c009c7308 */ /* 0x000f620000000800 */
[----:B------:R-:W-:-:S02]  /*47e0*/  FFMA.FTZ R169, R169, c[0x0][0x2d0], -R164 ;  /* 0x0000b400a9a97a23 */ /* 0x000fc400000108a4 */
[--C-:B------:R-:W-:Y:S02]  /*47f0*/  FFMA.FTZ R168, R197, c[0x0][0x2d0], -R164.reuse ;  /* 0x0000b400c5a87a23 */ /* 0x100fe400000108a4 */
[--C-:B------:R-:W-:Y:S02]  /*4800*/  FFMA.FTZ R171, R171, c[0x0][0x2d0], -R164.reuse ;  /* 0x0000b400abab7a23 */ /* 0x100fe400000108a4 */
[--C-:B------:R-:W-:Y:S01]  /*4810*/  FFMA.FTZ R197, R170, c[0x0][0x2d0], -R175.reuse ;  /* 0x0000b400aac57a23 */ /* 0x100fe200000108af */
[----:B------:R-:W3:Y:S01]  /*4820*/  MUFU.EX2 R158, R158 ;  /* 0x0000009e009e7308 */ /* 0x000ee20000000800 */
[--C-:B------:R-:W-:Y:S02]  /*4830*/  FFMA.FTZ R170, R142, c[0x0][0x2d0], -R175.reuse ;  /* 0x0000b4008eaa7a23 */ /* 0x100fe400000108af */
[----:B------:R-:W-:Y:S02]  /*4840*/  FFMA.FTZ R175, R140, c[0x0][0x2d0], -R175 ;  /* 0x0000b4008caf7a23 */ /* 0x000fe400000108af */
[----:B------:R-:W-:-:S02]  /*4850*/  FFMA.FTZ R173, R173, c[0x0][0x2d0], -R164 ;  /* 0x0000b400adad7a23 */ /* 0x000fc400000108a4 */
[--C-:B------:R-:W-:Y:S01]  /*4860*/  FFMA.FTZ R174, R143, c[0x0][0x2d0], -R164.reuse ;  /* 0x0000b4008fae7a23 */ /* 0x100fe200000108a4 */
[----:B-----5:R-:W-:Y:S01]  /*4870*/  F2FP.BF16.PACK_AB R97, R156, R157 ;  /* 0x0000009d9c61723e */ /* 0x020fe200000010ff */
[----:B------:R-:W-:Y:S01]  /*4880*/  MUFU.EX2 R153, R153 ;  /* 0x0000009900997308 */ /* 0x000fe20000000800 */
[--C-:B------:R-:W-:Y:S02]  /*4890*/  FFMA.FTZ R198, R141, c[0x0][0x2d0], -R164.reuse ;  /* 0x0000b4008dc67a23 */ /* 0x100fe400000108a4 */
[----:B------:R-:W-:Y:S01]  /*48a0*/  FFMA.FTZ R165, R165, c[0x0][0x2d0], -R164 ;  /* 0x0000b400a5a57a23 */ /* 0x000fe200000108a4 */
[----:B------:R-:W-:Y:S01]  /*48b0*/  LDSM.16.MT88.4 R140, [R167+0x3900] ;  /* 0x00390000a78c783b */ /* 0x000fe20000004200 */
[----:B------:R-:W-:Y:S01]  /*48c0*/  FADD.FTZ R155, R155, R154 ;  /* 0x0000009a9b9b7221 */ /* 0x000fe20000010000 */
[----:B---3--:R-:W-:Y:S02]  /*48d0*/  F2FP.BF16.PACK_AB R99, R151, R158 ;  /* 0x0000009e9763723e */ /* 0x008fe400000010ff */
[----:B------:R-:W3:Y:S01]  /*48e0*/  MUFU.EX2 R148, R148 ;  /* 0x0000009400947308 */ /* 0x000ee20000000800 */
[----:B------:R-:W-:-:S02]  /*48f0*/  FADD.FTZ R157, R157, R156 ;  /* 0x0000009c9d9d7221 */ /* 0x000fc40000010000 */
[----:B------:R-:W-:Y:S02]  /*4900*/  FADD.FTZ R152, R152, R155 ;  /* 0x0000009b98987221 */ /* 0x000fe40000010000 */
[----:B------:R-:W-:Y:S01]  /*4910*/  FADD.FTZ R158, R158, R157 ;  /* 0x0000009d9e9e7221 */ /* 0x000fe20000010000 */
[----:B------:R-:W-:Y:S01]  /*4920*/  HMMA.16816.F32.BF16 R36, R96, R40, RZ ;  /* 0x000000286024723c */ /* 0x000fe200000418ff */
[----:B------:R-:W-:Y:S01]  /*4930*/  FADD.FTZ R152, R149, R152 ;  /* 0x0000009895987221 */ /* 0x000fe20000010000 */
[----:B------:R-:W-:Y:S01]  /*4940*/  MUFU.EX2 R147, R147 ;  /* 0x0000009300937308 */ /* 0x000fe20000000800 */
[----:B------:R-:W-:-:S05]  /*4950*/  FADD.FTZ R151, R151, R158 ;  /* 0x0000009e97977221 */ /* 0x000fca0000010000 */
        /* <DEDUP_REMOVED lines=41> */
[----:B------:R-:W2:Y:S06]  /*4bf0*/  MUFU.EX2 R165, R165 ;  /* 0x000000a500a57308 */ /* 0x000eac0000000800 */
[C---:B-1----:R-:W-:Y:S07]  /*4c00*/  HMMA.16816.F32.BF16 R92, R96.reuse, R4, RZ ;  /* 0x00000004605c723c */ /* 0x042fee00000418ff */
[----:B---3--:R-:W-:Y:S01]  /*4c10*/  F2FP.BF16.PACK_AB R4, R148, R153 ;  /* 0x000000999404723e */ /* 0x008fe200000010ff */
[----:B------:R-:W-:Y:S01]  /*4c20*/  HMMA.16816.F32.BF16 R96, R96, R6, RZ ;  /* 0x000000066060723c */ /* 0x000fe200000418ff */
[----:B-----5:R-:W-:Y:S01]  /*4c30*/  F2FP.BF16.PACK_AB R5, R145, R150 ;  /* 0x000000969105723e */ /* 0x020fe200000010ff */
[----:B------:R-:W-:-:S02]  /*4c40*/  FADD.FTZ R153, R153, R152 ;  /* 0x0000009899997221 */ /* 0x000fc40000010000 */
[----:B------:R-:W-:Y:S02]  /*4c50*/  FADD.FTZ R150, R150, R151 ;  /* 0x0000009796967221 */ /* 0x000fe40000010000 */
[----:B------:R-:W-:Y:S01]  /*4c60*/  FADD.FTZ R148, R148, R153 ;  /* 0x0000009994947221 */ /* 0x000fe20000010000 */
[----:B------:R-:W-:Y:S01]  /*4c70*/  F2FP.BF16.PACK_AB R6, R144, R147 ;  /* 0x000000939006723e */ /* 0x000fe200000010ff */
[----:B------:R-:W-:Y:S01]  /*4c80*/  FADD.FTZ R145, R145, R150 ;  /* 0x0000009691917221 */ /* 0x000fe20000010000 */
[----:B------:R-:W-:Y:S01]  /*4c90*/  F2FP.BF16.PACK_AB R7, R3, R146 ;  /* 0x000000920307723e */ /* 0x000fe200000010ff */
[----:B------:R-:W-:Y:S02]  /*4ca0*/  FADD.FTZ R147, R147, R148 ;  /* 0x0000009493937221 */ /* 0x000fe40000010000 */
[----:B------:R-:W-:Y:S02]  /*4cb0*/  FADD.FTZ R146, R146, R145 ;  /* 0x0000009192927221 */ /* 0x000fe40000010000 */
[----:B------:R-:W-:-:S02]  /*4cc0*/  FADD.FTZ R147, R144, R147 ;  /* 0x0000009390937221 */ /* 0x000fc40000010000 */
[----:B--2---:R-:W-:Y:S01]  /*4cd0*/  HMMA.16816.F32.BF16 R36, R4, R8, R36 ;  /* 0x000000080424723c */ /* 0x004fe20000041824 */
        /* <DEDUP_REMOVED lines=87> */
[C---:B------:R-:W-:Y:S01]  /*5250*/  F2FP.BF16.PACK_AB R5, R174.reuse, R173 ;  /* 0x000000adae05723e */ /* 0x040fe200000010ff */
        /* <DEDUP_REMOVED lines=58> */
[----:B------:R-:W-:Y:S02]  /*5600*/  IMAD.IADD R7, R9, 0x1, R6 ;  /* 0x0000000109077824 */ /* 0x000fe400078e0206 */
[----:B------:R-:W-:Y:S01]  /*5610*/  IMAD.MOV.U32 R6, RZ, RZ, R8 ;  /* 0x000000ffff067224 */ /* 0x000fe200078e0008 */
[----:B------:R-:W-:Y:S01]  /*5620*/  SEL R8, RZ, 0x10, P5 ;  /* 0x00000010ff087807 */ /* 0x000fe20002800000 */
[----:B------:R-:W-:-:S03]  /*5630*/  IMAD.SHL.U32 R9, R200, 0x2, RZ ;  /* 0x00000002c8097824 */ /* 0x000fc600078e00ff */
[----:B------:R-:W-:-:S04]  /*5640*/  IADD3 R18, -R8, 0x10, RZ ;  /* 0x0000001008127810 */ /* 0x000fc80007ffe1ff */
[----:B------:R-:W-:Y:S02]  /*5650*/  LOP3.LUT R18, R18, 0xf, RZ, 0xc0, !PT ;  /* 0x0000000f12127812 */ /* 0x000fe400078ec0ff */
[----:B--2---:R-:W-:Y:S01]  /*5660*/  SHF.R.S32.HI R11, RZ, 0x1f, R190 ;  /* 0x0000001fff0b7819 */ /* 0x004fe200000114be */
[----:B------:R-:W-:Y:S01]  /*5670*/  IMAD.WIDE.U32 R4, R190, c[0x0][0x1f0], R6 ;  /* 0x00007c00be047a25 */ /* 0x000fe200078e0006 */
[----:B------:R-:W-:-:S03]  /*5680*/  SHF.L.U64.HI R7, R199, 0x1, R132 ;  /* 0x00000001c7077819 */ /* 0x000fc60000010284 */
[----:B------:R-:W-:Y:S01]  /*5690*/  IMAD R11, R11, c[0x0][0x1f0], RZ ;  /* 0x00007c000b0b7a24 */ /* 0x000fe200078e02ff */
[----:B------:R-:W-:Y:S01]  /*56a0*/  IADD3 R4, P0, R4, UR16, RZ ;  /* 0x0000001004047c10 */ /* 0x000fe2000ff1e0ff */
[----:B------:R-:W-:Y:S02]  /*56b0*/  IMAD.SHL.U32 R6, R199, 0x2, RZ ;  /* 0x00000002c7067824 */ /* 0x000fe400078e00ff */
[----:B------:R-:W-:-:S05]  /*56c0*/  IMAD R11, R190, c[0x0][0x1f4], R11 ;  /* 0x00007d00be0b7a24 */ /* 0x000fca00078e020b */
[----:B------:R-:W-:Y:S02]  /*56d0*/  IADD3.X R11, R5, UR9, R11, P0, !PT ;  /* 0x00000009050b7c10 */ /* 0x000fe400087fe40b */
[C---:B------:R-:W-:Y:S02]  /*56e0*/  LEA R12, P0, R4.reuse, c[0x0][0x1c8], 0x1 ;  /* 0x00007200040c7a11 */ /* 0x040fe400078008ff */
[----:B------:R-:W-:Y:S02]  /*56f0*/  SEL R5, RZ, 0x10, P4 ;  /* 0x00000010ff057807 */ /* 0x000fe40002000000 */
[----:B------:R-:W-:Y:S01]  /*5700*/  LEA.HI.X R11, R4, c[0x0][0x1cc], R11, 0x1, P0 ;  /* 0x00007300040b7a11 */ /* 0x000fe200000f0c0b */
[----:B------:R-:W1:Y:S01]  /*5710*/  SHFL.IDX PT, R13, R12, 0x1, 0x181f ;  /* 0x00381f000c0d7f89 */ /* 0x000e6200000e0000 */
[----:B------:R-:W-:Y:S02]  /*5720*/  IADD3 R16, -R5, 0x10, RZ ;  /* 0x0000001005107810 */ /* 0x000fe40007ffe1ff */
[----:B------:R-:W-:Y:S01]  /*5730*/  SHF.L.U64.HI R4, R186, 0x1, R189 ;  /* 0x00000001ba047819 */ /* 0x000fe200000102bd */
[----:B------:R-:W2:Y:S01]  /*5740*/  SHFL.IDX PT, R15, R11, 0x1, 0x181f ;  /* 0x00381f000b0f7f89 */ /* 0x000ea200000e0000 */
[----:B------:R-:W-:-:S03]  /*5750*/  LOP3.LUT R16, R16, 0xf, RZ, 0xc0, !PT ;  /* 0x0000000f10107812 */ /* 0x000fc600078ec0ff */
        /* <DEDUP_REMOVED lines=23> */
.L_x_1969:
[----:B------:R-:W-:Y:S01]  /*58d0*/  ULDC.64 UR4, c[0x0][0x2c8] ;  /* 0x0000b20000047ab9 */ /* 0x000fe20000000a00 */
[----:B------:R-:W-:Y:S01]  /*58e0*/  PLOP3.LUT P0, PT, PT, PT, UP0, 0x40, 0x0 ;  /* 0x000000000000781c */ /* 0x000fe20003f0e808 */
[----:B------:R-:W-:Y:S01]  /*58f0*/  UIMAD.WIDE.U32 UR26, UR24, UR4, URZ ;  /* 0x00000004181a72a5 */ /* 0x000fe2000f8e003f */
[----:B------:R-:W0:Y:S01]  /*5900*/  LDGDEPBAR ;  /* 0x00000000000079af */ /* 0x000e220000000000 */
[----:B------:R-:W-:-:S05]  /*5910*/  UIADD3 UR7, UR7, -0x2, URZ ;  /* 0xfffffffe07077890 */ /* 0x000fca000fffe03f */
[----:B------:R-:W-:Y:S01]  /*5920*/  @UP1 UMOV UR25, UR27 ;  /* 0x0000001b00191c82 */ /* 0x000fe20008000000 */
[----:B------:R-:W-:Y:S01]  /*5930*/  MOV R202, UR7 ;  /* 0x0000000700ca7c02 */ /* 0x000fe20008000f00 */
[----:B------:R-:W-:-:S04]  /*5940*/  @UP1 USHF.R.U32.HI UR24, URZ, UR5, UR25 ;  /* 0x000000053f181299 */ /* 0x000fc80008011619 */
[----:B------:R-:W-:-:S03]  /*5950*/  UIADD3 UR4, UR15, UR24, URZ ;  /* 0x000000180f047290 */ /* 0x000fc6000fffe03f */
[----:B------:R-:W-:Y:S02]  /*5960*/  ULDC UR15, c[0x0][0x328] ;  /* 0x0000ca00000f7ab9 */ /* 0x000fe40000000800 */
[----:B------:R-:W-:Y:S01]  /*5970*/  UIADD3 UR15, UR4, UR15, URZ ;  /* 0x0000000f040f7290 */ /* 0x000fe2000fffe03f */
[----:B------:R-:W-:Y:S05]  /*5980*/  @P0 BRA `(.L_x_1970) ;  /* 0x0000015000000947 */ /* 0x000fea0003800000 */
[----:B------:R-:W-:Y:S01]  /*5990*/  ISETP.LT.AND P0, PT, RZ, UR4, PT ;  /* 0x00000004ff007c0c */ /* 0x000fe2000bf01270 */
[----:B------:R-:W-:Y:S02]  /*59a0*/  UIADD3 UR24, UR4, -0x1, URZ ;  /* 0xffffffff04187890 */ /* 0x000fe4000fffe03f */
[----:B------:R-:W-:-:S10]  /*59b0*/  ULDC UR7, c[0x0][0x32c] ;  /* 0x0000cb0000077ab9 */ /* 0x000fd40000000800 */
[----:B------:R-:W-:Y:S05]  /*59c0*/  @P0 BRA `(.L_x_1971) ;  /* 0x0000008000000947 */ /* 0x000fea0003800000 */
[----:B------:R-:W-:Y:S02]  /*59d0*/  UISETP.NE.AND UP2, UPT, UR7, 0x1, UPT ;  /* 0x000000010700788c */ /* 0x000fe4000bf45270 */
[----:B------:R-:W-:-:S03]  /*59e0*/  UIADD3 UR24, -UR4, URZ, URZ ;  /* 0x0000003f04187290 */ /* 0x000fc6000fffe13f */
[----:B------:R-:W-:Y:S02]  /*59f0*/  ULDC.64 UR4, c[0x0][0x330] ;  /* 0x0000cc0000047ab9 */ /* 0x000fe40000000a00 */
[----:B------:R-:W-:-:S07]  /*5a00*/  UIMAD.WIDE.U32 UR26, UR24, UR4, URZ ;  /* 0x00000004181a72a5 */ /* 0x000fce000f8e003f */
[----:B------:R-:W-:Y:S02]  /*5a10*/  @UP2 UMOV UR25, UR27 ;  /* 0x0000001b00192c82 */ /* 0x000fe40008000000 */
[----:B------:R-:W-:-:S04]  /*5a20*/  @UP2 USHF.R.U32.HI UR24, URZ, UR5, UR25 ;  /* 0x000000053f182299 */ /* 0x000fc80008011619 */
[----:B------:R-:W-:Y:S01]  /*5a30*/  ULOP3.LUT UR24, URZ, UR24, URZ, 0x33, !UPT ;  /* 0x000000183f187292 */ /* 0x000fe2000f8e333f */
[----:B------:R-:W-:Y:S05]  /*5a40*/  BRA `(.L_x_1972) ;  /* 0x0000005000007947 */ /* 0x000fea0003800000 */
.L_x_1971:
[----:B------:R-:W-:Y:S02]  /*5a50*/  UISETP.NE.AND UP2, UPT, UR7, 0x1, UPT ;  /* 0x000000010700788c */ /* 0x000fe4000bf45270 */
[----:B------:R-:W-:Y:S02]  /*5a60*/  ULDC.64 UR4, c[0x0][0x330] ;  /* 0x0000cc0000047ab9 */ /* 0x000fe40000000a00 */
[----:B------:R-:W-:-:S07]  /*5a70*/  UIMAD.WIDE.U32 UR26, UR24, UR4, URZ ;  /* 0x00000004181a72a5 */ /* 0x000fce000f8e003f */
[----:B------:R-:W-:Y:S02]  /*5a80*/  @UP2 UMOV UR25, UR27 ;  /* 0x0000001b00192c82 */ /* 0x000fe40008000000 */
[----:B------:R-:W-:Y:S02]  /*5a90*/  @UP2 USHF.R.U32.HI UR24, URZ, UR5, UR25 ;  /* 0x000000053f182299 */ /* 0x000fe40008011619 */
.L_x_1972:
[----:B------:R-:W-:Y:S02]  /*5aa0*/  ULDC UR4, c[0x0][0x32c] ;  /* 0x0000cb0000047ab9 */ /* 0x000fe40000000800 */
[----:B------:R-:W-:-:S04]  /*5ab0*/  UIMAD UR4, UR24, UR7, UR4 ;  /* 0x00000007180472a4 */ /* 0x000fc8000f8e0204 */
[----:B------:R-:W-:-:S04]  /*5ac0*/  UISETP.LT.AND UP2, UPT, UR15, UR4, UPT ;  /* 0x000000040f00728c */ /* 0x000fc8000bf41270 */
[----:B------:R-:W-:-:S04]  /*5ad0*/  USEL UR15, UR15, UR4, UP2 ;  /* 0x000000040f0f7287 */ /* 0x000fc80009000000 */
.L_x_1970:
[----:B------:R-:W-:Y:S02]  /*5ae0*/  USHF.R.S32.HI UR4, URZ, 0x1f, UR15 ;  /* 0x0000001f3f047899 */ /* 0x000fe4000801140f */
[----:B------:R-:W-:Y:S02]  /*5af0*/  UMOV UR5, 0x1 ;  /* 0x0000000100057882 */ /* 0x000fe40000000000 */
[----:B------:R-:W-:-:S03]  /*5b00*/  ULEA.HI UR4, UR4, UR15, URZ, 0x6 ;  /* 0x0000000f04047291 */ /* 0x000fc6000f8f303f */
[----:B------:R-:W-:Y:S02]  /*5b10*/  UMOV UR15, URZ ;  /* 0x0000003f000f7c82 */ /* 0x000fe40008000000 */
[----:B------:R-:W-:-:S04]  /*5b20*/  USHF.R.S32.HI UR7, URZ, 0x6, UR4 ;  /* 0x000000063f077899 */ /* 0x000fc80008011404 */
[----:B------:R-:W-:-:S04]  /*5b30*/  UISETP.LT.AND UP2, UPT, UR11, UR7, UPT ;  /* 0x000000070b00728c */ /* 0x000fc8000bf41270 */
[----:B------:R-:W-:-:S06]  /*5b40*/  USEL UR7, UR11, UR7, !UP2 ;  /* 0x000000070b077287 */ /* 0x000fcc000d000000 */
[----:B------:R-:W-:-:S13]  /*5b50*/  ISETP.GE.AND P0, PT, R202, UR7, PT ;  /* 0x00000007ca007c0c */ /* 0x000fda000bf06270 */
[----:B------:R-:W-:Y:S05]  /*5b60*/  @!P0 BRA `(.L_x_1973) ;  /* 0x000037d000008947 */ /* 0x000fea0003800000 */
[----:B------:R-:W-:Y:S01]  /*5b70*/  IMAD.MOV.U32 R180, RZ, RZ, 0x20 ;  /* 0x00000020ffb47424 */ /* 0x000fe200078e00ff */
[----:B------:R-:W-:Y:S01]  /*5b80*/  LOP3.LUT P1, RZ, R201, 0x2, RZ, 0xc0, !PT ;  /* 0x00000002c9ff7812 */ /* 0x000fe2000782c0ff */
[----:B------:R-:W-:Y:S01]  /*5b90*/  IMAD.MOV.U32 R3, RZ, RZ, R0 ;  /* 0x000000ffff037224 */ /* 0x000fe200078e0000 */
[C---:B------:R-:W-:Y:S01]  /*5ba0*/  SHF.L.U64.HI R205, R199.reuse, 0x1, R132 ;  /* 0x00000001c7cd7819 */ /* 0x040fe20000010284 */
[----:B------:R-:W-:Y:S01]  /*5bb0*/  IMAD.MOV.U32 R132, RZ, RZ, R2 ;  /* 0x000000ffff847224 */ /* 0x000fe200078e0002 */
[C---:B------:R-:W-:Y:S01]  /*5bc0*/  SHF.L.U64.HI R208, R200.reuse, 0x1, R133 ;  /* 0x00000001c8d07819 */ /* 0x040fe20000010285 */
[----:B------:R-:W-:Y:S01]  /*5bd0*/  IMAD.SHL.U32 R207, R200, 0x2, RZ ;  /* 0x00000002c8cf7824 */ /* 0x000fe200078e00ff */
[----:B------:R-:W-:Y:S01]  /*5be0*/  SEL R206, RZ, 0x10, P5 ;  /* 0x00000010ffce7807 */ /* 0x000fe20002800000 */
[----:B------:R-:W-:Y:S01]  /*5bf0*/  IMAD.SHL.U32 R204, R199, 0x2, RZ ;  /* 0x00000002c7cc7824 */ /* 0x000fe200078e00ff */
[----:B------:R-:W-:Y:S01]  /*5c00*/  SEL R203, RZ, 0x10, P4 ;  /* 0x00000010ffcb7807 */ /* 0x000fe20002000000 */
[----:B------:R-:W-:Y:S01]  /*5c10*/  UMOV UR15, URZ ;  /* 0x0000003f000f7c82 */ /* 0x000fe20008000000 */
[----:B------:R-:W-:Y:S01]  /*5c20*/  SEL R180, R180, 0xffffffe0, !P1 ;  /* 0xffffffe0b4b47807 */ /* 0x000fe20004800000 */
[----:B------:R-:W-:-:S02]  /*5c30*/  UMOV UR5, 0x1 ;  /* 0x0000000100057882 */ /* 0x000fc40000000000 */
.L_x_1984:
[----:B------:R-:W-:Y:S04]  /*5c40*/  DEPBAR.LE SB0, 0x2 ;  /* 0x000080800000791a */ /* 0x000fe80000000000 */
[----:B------:R-:W-:Y:S01]  /*5c50*/  BAR.SYNC.DEFER_BLOCKING 0x0 ;  /* 0x0000000000007b1d */ /* 0x000fe20000010000 */
[----:B------:R-:W-:Y:S01]  /*5c60*/  UIMAD UR4, UR5, 0x6000, URZ ;  /* 0x00006000050478a4 */ /* 0x000fe2000f8e023f */
[----:B------:R-:W-:Y:S05]  /*5c70*/  ISETP.LE.AND P0, PT, R202, UR11, PT ;  /* 0x0000000bca007c0c */ /* 0x000fea000bf03270 */
[----:B------:R-:W-:Y:S05]  /*5c80*/  IADD3 R133, R183, UR4, RZ ;  /* 0x00000004b7857c10 */ /* 0x000fea000fffe0ff */
[----:B-1----:R-:W-:Y:S01]  /*5c90*/  IMAD.IADD R134, R180, 0x1, R133 ;  /* 0x00000001b4867824 */ /* 0x002fe200078e0285 */
[----:B------:R1:W2:Y:S04]  /*5ca0*/  LDSM.16.M88.4 R136, [R185] ;  /* 0x00000000b988783b */ /* 0x0002a80000000200 */
[----:B------:R1:W3:Y:S04]  /*5cb0*/  LDSM.16.M88.4 R140, [R183+UR4+0xc100] ;  /* 0x00c10004b78c783b */ /* 0x0002e80008000200 */
[----:B------:R1:W4:Y:S04]  /*5cc0*/  LDSM.16.M88.4 R144, [R183+UR4+0xc900] ;  /* 0x00c90004b790783b */ /* 0x0003280008000200 */
        /* <DEDUP_REMOVED lines=18> */
[----:B------:R-:W-:Y:S01]  /*5df0*/  IMAD R5, R190, c[0x0][0x21c], R5 ;  /* 0x00008700be057a24 */ /* 0x000fe200078e0205 */
[----:B------:R-:W-:Y:S01]  /*5e00*/  IADD3 R11, -R184, 0x10, RZ ;  /* 0x00000010b80b7810 */ /* 0x000fe20007ffe1ff */
[----:B------:R-:W-:Y:S03]  /*5e10*/  IMAD.IADD R7, R7, 0x1, R9 ;  /* 0x0000000107077824 */ /* 0x000fe600078e0209 */
[----:B------:R-:W-:Y:S01]  /*5e20*/  LOP3.LUT R11, R11, 0xf, RZ, 0xc0, !PT ;  /* 0x0000000f0b0b7812 */ /* 0x000fe200078ec0ff */
[----:B------:R-:W-:Y:S05]  /*5e30*/  IMAD.WIDE.U32 R6, R190, c[0x0][0x218], R6 ;  /* 0x00008600be067a25 */ /* 0x000fea00078e0006 */
[----:B------:R-:W-:Y:S04]  /*5e40*/  IADD3 R0, P0, R6, UR22, RZ ;  /* 0x0000001606007c10 */ /* 0x000fe8000ff1e0ff */
[----:B------:R-:W-:Y:S02]  /*5e50*/  IADD3.X R5, R7, UR8, R5, P0, !PT ;  /* 0x0000000807057c10 */ /* 0x000fe400087fe405 */
[C---:B------:R-:W-:Y:S04]  /*5e60*/  LEA R4, P0, R0.reuse, c[0x0][0x1f8], 0x1 ;  /* 0x00007e0000047a11 */ /* 0x040fe800078008ff */
[----:B------:R-:W-:Y:S01]  /*5e70*/  LEA.HI.X R2, R0, c[0x0][0x1fc], R5, 0x1, P0 ;  /* 0x00007f0000027a11 */ /* 0x000fe200000f0c05 */
[----:B------:R-:W5:Y:S01]  /*5e80*/  SHFL.IDX PT, R10, R4, 0x1, 0x181f ;  /* 0x00381f00040a7f89 */ /* 0x000f6200000e0000 */
[----:B------:R-:W-:Y:S03]  /*5e90*/  IMAD.SHL.U32 R0, R186, 0x2, RZ ;  /* 0x00000002ba007824 */ /* 0x000fe600078e00ff */
[----:B------:R-:W4:Y:S04]  /*5ea0*/  SHFL.IDX PT, R5, R2, 0x1, 0x181f ;  /* 0x00381f0002057f89 */ /* 0x000f2800000e0000 */
[----:B------:R3:W-:Y:S04]  /*5eb0*/  SHFL.IDX PT, R9, R2, RZ, 0x181f ;  /* 0x00181fff02097589 */ /* 0x0007e800000e0000 */
[----:B------:R-:W2:Y:S01]  /*5ec0*/  SHFL.IDX PT, R7, R4, RZ, 0x181f ;  /* 0x00181fff04077589 */ /* 0x000ea200000e0000 */
[-C--:B-----5:R-:W-:Y:S04]  /*5ed0*/  IADD3 R14, P1, P0, R14, R10.reuse, R207 ;  /* 0x0000000a0e0e7210 */ /* 0x0a0fe8000783e0cf */
[-C--:B----4-:R-:W-:Y:S02]  /*5ee0*/  IADD3.X R15, RZ, R5.reuse, R208, P1, P0 ;  /* 0x00000005ff0f7210 */ /* 0x090fe40000fe04d0 */
[-C--:B------:R-:W-:Y:S02]  /*5ef0*/  IADD3 R12, P1, P0, R13, R10.reuse, R204 ;  /* 0x0000000a0d0c7210 */ /* 0x080fe4000783e0cc */
[----:B---3--:R-:W-:Y:S02]  /*5f00*/  SHF.L.U64.HI R2, R186, 0x1, R189 ;  /* 0x00000001ba027819 */ /* 0x008fe400000102bd */
[-CC-:B------:R-:W-:Y:S02]  /*5f10*/  IADD3.X R13, RZ, R5.reuse, R205.reuse, P1, P0 ;  /* 0x00000005ff0d7210 */ /* 0x180fe40000fe04cd */
[----:B------:R-:W-:Y:S04]  /*5f20*/  IADD3 R10, P1, P0, R11, R10, R0 ;  /* 0x0000000a0b0a7210 */ /* 0x000fe8000783e000 */
[----:B------:R-:W-:Y:S01]  /*5f30*/  IADD3.X R11, RZ, R5, R2, P1, P0 ;  /* 0x00000005ff0b7210 */ /* 0x000fe20000fe0402 */
[----:B------:R-:W-:Y:S01]  /*5f40*/  IMAD.U32 R5, RZ, RZ, UR15 ;  /* 0x0000000fff057e24 */ /* 0x000fe2000f8e00ff */
[C---:B--2---:R-:W-:Y:S02]  /*5f50*/  IADD3 R18, P1, R7.reuse, R207, RZ ;  /* 0x000000cf07127210 */ /* 0x044fe40007f3e0ff */
[----:B------:R-:W-:Y:S03]  /*5f60*/  IADD3 R16, P0, R7, R204, RZ ;  /* 0x000000cc07107210 */ /* 0x000fe60007f1e0ff */
[C---:B------:R-:W-:Y:S01]  /*5f70*/  IMAD.X R19, R9.reuse, 0x1, R208, P1 ;  /* 0x0000000109137824 */ /* 0x040fe200008e06d0 */
[----:B------:R-:W-:Y:S01]  /*5f80*/  ISETP.NE.U32.AND P1, PT, R206, RZ, PT ;  /* 0x000000ffce00720c */ /* 0x000fe20003f25070 */
[----:B------:R-:W-:Y:S01]  /*5f90*/  IMAD.X R17, R9, 0x1, R205, P0 ;  /* 0x0000000109117824 */ /* 0x000fe200000e06cd */
[----:B------:R-:W-:Y:S01]  /*5fa0*/  IADD3 R8, P0, R7, R0, RZ ;  /* 0x0000000007087210 */ /* 0x000fe20007f1e0ff */
[----:B------:R-:W-:Y:S04]  /*5fb0*/  IMAD R7, R5, 0x6000, R188 ;  /* 0x0000600005077824 */ /* 0x000fe800078e02bc */
[----:B------:R-:W-:Y:S01]  /*5fc0*/  IMAD.X R9, R9, 0x1, R2, P0 ;  /* 0x0000000109097824 */ /* 0x000fe200000e0602 */
[----:B------:R2:W-:Y:S01]  /*5fd0*/  LDGSTS.E.BYPASS.LTC128B.128 [R7], [R18.64], !P5 ;  /* 0x0000000012077fae */ /* 0x0005e2000e901d54 */
[----:B------:R-:W-:Y:S03]  /*5fe0*/  ISETP.NE.U32.AND P0, PT, R184, RZ, PT ;  /* 0x000000ffb800720c */ /* 0x000fe60003f05070 */
[----:B------:R2:W-:Y:S04]  /*5ff0*/  LDGSTS.E.BYPASS.LTC128B.128 [R7+0x2000], [R16.64], !P4 ;  /* 0x0200000010077fae */ /* 0x0005e8000e101d54 */
[----:B------:R2:W-:Y:S04]  /*6000*/  LDGSTS.E.BYPASS.LTC128B.128 [R7+0x4000], [R8.64], !P6 ;  /* 0x0400000008077fae */ /* 0x0005e8000f101d54 */
[----:B------:R2:W-:Y:S01]  /*6010*/  LDGSTS.E.BYPASS.LTC128B.128.ZFILL [R7+0x1000], [R14.64], P1 ;  /* 0x010000000e077fae */ /* 0x0005e20008941d54 */
[----:B------:R-:W-:Y:S11]  /*6020*/  ISETP.NE.U32.AND P1, PT, R203, RZ, PT ;  /* 0x000000ffcb00720c */ /* 0x000ff60003f25070 */
[----:B------:R-:W-:Y:S02]  /*6030*/  @!UPT UIADD3 URZ, URZ, URZ, URZ ;  /* 0x0000003f3f3ff290 */ /* 0x000fe4000fffe03f */
[----:B------:R2:W-:Y:S04]  /*6040*/  LDGSTS.E.BYPASS.LTC128B.128.ZFILL [R7+0x3000], [R12.64], P1 ;  /* 0x030000000c077fae */ /* 0x0005e80008941d54 */
[----:B------:R2:W-:Y:S02]  /*6050*/  LDGSTS.E.BYPASS.LTC128B.128.ZFILL [R7+0x5000], [R10.64], P0 ;  /* 0x050000000a077fae */ /* 0x0005e40008141d54 */
.L_x_1974:
[C---:B--23--:R-:W-:Y:S01]  /*6060*/  HMMA.16816.F32.BF16 R4, R136.reuse, R140, RZ ;  /* 0x0000008c8804723c */ /* 0x04cfe200000418ff */
[----:B------:R-:W0:Y:S01]  /*6070*/  LDGDEPBAR ;  /* 0x00000000000079af */ /* 0x000e220000000000 */
[----:B------:R-:W-:Y:S01]  /*6080*/  PLOP3.LUT P1, PT, PT, PT, UP1, 0x80, 0x0 ;  /* 0x000000000000781c */ /* 0x000fe20003f2f018 */
[----:B------:R-:W-:Y:S01]  /*6090*/  UIADD3 UR24, UR15, 0x1, URZ ;  /* 0x000000010f187890 */ /* 0x000fe2000fffe03f */
[C---:B------:R-:W-:Y:S01]  /*60a0*/  IMAD.IADD R0, R135.reuse, 0x1, R133 ;  /* 0x0000000187007824 */ /* 0x040fe200078e0285 */
[----:B------:R-:W-:Y:S01]  /*60b0*/  IADD3 R133, R180, R133, R135 ;  /* 0x00000085b4857210 */ /* 0x000fe20007ffe087 */
[----:B------:R-:W-:Y:S01]  /*60c0*/  IMAD.IADD R2, R135, 0x1, R134 ;  /* 0x0000000187027824 */ /* 0x000fe200078e0286 */
[----:B------:R-:W-:Y:S01]  /*60d0*/  PLOP3.LUT P0, PT, PT, PT, UP1, 0x80, 0x0 ;  /* 0x000000000000781c */ /* 0x000fe20003f0f018 */
[C---:B------:R-:W-:Y:S01]  /*60e0*/  HMMA.16816.F32.BF16 R8, R136.reuse, R142, RZ ;  /* 0x0000008e8808723c */ /* 0x040fe200000418ff */
[----:B------:R-:W-:Y:S01]  /*60f0*/  LDSM.16.M88.4 R140, [R179] ;  /* 0x00000000b38c783b */ /* 0x000fe20000000200 */
[----:B------:R-:W-:Y:S02]  /*6100*/  UISETP.GE.AND UP2, UPT, UR15, 0x1, UPT ;  /* 0x000000010f00788c */ /* 0x000fe4000bf46270 */
[----:B------:R-:W-:Y:S02]  /*6110*/  IMAD.MOV.U32 R210, RZ, RZ, R195 ;  /* 0x000000ffffd27224 */ /* 0x000fe400078e00c3 */
[----:B------:R-:W-:Y:S01]  /*6120*/  IMAD.MOV.U32 R212, RZ, RZ, c[0x0][0x2ac] ;  /* 0x0000ab00ffd47624 */ /* 0x000fe200078e00ff */
[----:B------:R-:W-:Y:S01]  /*6130*/  USEL UR15, UR24, URZ, !UP2 ;  /* 0x0000003f180f7287 */ /* 0x000fe2000d000000 */
[C---:B----4-:R-:W-:Y:S01]  /*6140*/  HMMA.16816.F32.BF16 R12, R136.reuse, R144, RZ ;  /* 0x00000090880c723c */ /* 0x050fe200000418ff */
[----:B------:R-:W-:Y:S05]  /*6150*/  @P1 IMAD.HI.U32 R209, R195, c[0x0][0x2c8], RZ ;  /* 0x0000b200c3d11a27 */ /* 0x000fea00078e00ff */
[----:B------:R-:W-:Y:S01]  /*6160*/  @P0 SHF.R.U32.HI R210, RZ, c[0x0][0x2cc], R209 ;  /* 0x0000b300ffd20a19 */ /* 0x000fe200000116d1 */
[----:B------:R-:W-:Y:S01]  /*6170*/  IMAD.SHL.U32 R209, R202, 0x40, RZ ;  /* 0x00000040cad17824 */ /* 0x000fe200078e00ff */
[C---:B------:R-:W-:Y:S01]  /*6180*/  HMMA.16816.F32.BF16 R16, R136.reuse, R146, RZ ;  /* 0x000000928810723c */ /* 0x040fe200000418ff */
[----:B------:R-:W2:Y:S01]  /*6190*/  LDSM.16.M88.4 R144, [R0+0xc100] ;  /* 0x00c100000090783b */ /* 0x000ea20000000200 */
[----:B------:R-:W-:Y:S02]  /*61a0*/  PLOP3.LUT P0, PT, PT, PT, UP0, 0x40, 0x0 ;  /* 0x000000000000781c */ /* 0x000fe40003f0e808 */
[----:B------:R-:W-:Y:S03]  /*61b0*/  IADD3 R213, -R196, 0x1, -R209 ;  /* 0x00000001c4d57810 */ /* 0x000fe60007ffe9d1 */
[----:B------:R-:W3:Y:S01]  /*61c0*/  SHFL.IDX PT, R211, R210, RZ, 0x1c1f ;  /* 0x001c1fffd2d37589 */ /* 0x000ee200000e0000 */
[C---:B-1----:R-:W-:Y:S01]  /*61d0*/  HMMA.16816.F32.BF16 R20, R136.reuse, R148, RZ ;  /* 0x000000948814723c */ /* 0x042fe200000418ff */
[----:B------:R-:W-:Y:S05]  /*61e0*/  IMAD R213, R212, c[0x0][0x1d0], R213 ;  /* 0x00007400d4d57a24 */ /* 0x000fea00078e02d5 */
[----:B------:R-:W-:Y:S02]  /*61f0*/  IADD3 R213, R213, -c[0x0][0x168], RZ ;  /* 0x80005a00d5d57a10 */ /* 0x000fe40007ffe0ff */
[C---:B------:R-:W-:Y:S01]  /*6200*/  HMMA.16816.F32.BF16 R24, R136.reuse, R150, RZ ;  /* 0x000000968818723c */ /* 0x040fe200000418ff */
[----:B------:R-:W-:Y:S03]  /*6210*/  LDSM.16.M88.4 R148, [R0+0xd100] ;  /* 0x00d100000094783b */ /* 0x000fe60000000200 */
[C---:B------:R-:W-:Y:S02]  /*6220*/  IADD3 R214, R213.reuse, c[0x0][0x328], RZ ;  /* 0x0000ca00d5d67a10 */ /* 0x040fe40007ffe0ff */
[----:B------:R-:W-:Y:S02]  /*6230*/  IADD3 R213, R213, UR13, RZ ;  /* 0x0000000dd5d57c10 */ /* 0x000fe4000fffe0ff */
[C---:B------:R-:W-:Y:S08]  /*6240*/  HMMA.16816.F32.BF16 R28, R136.reuse, R152, RZ ;  /* 0x00000098881c723c */ /* 0x040ff000000418ff */
[----:B------:R-:W-:Y:S01]  /*6250*/  HMMA.16816.F32.BF16 R32, R136, R154, RZ ;  /* 0x0000009a8820723c */ /* 0x000fe200000418ff */
[----:B------:R-:W1:Y:S06]  /*6260*/  LDSM.16.M88.4 R136, [R0+0xc900] ;  /* 0x00c900000088783b */ /* 0x000e6c0000000200 */
[----:B------:R-:W4:Y:S01]  /*6270*/  LDSM.16.M88.4 R152, [R0+0xd900] ;  /* 0x00d900000098783b */ /* 0x000f220000000200 */
[C---:B------:R-:W-:Y:S08]  /*6280*/  HMMA.16816.F32.BF16 R4, R156.reuse, R160, R4 ;  /* 0x000000a09c04723c */ /* 0x040ff00000041804 */
[C---:B------:R-:W-:Y:S01]  /*6290*/  HMMA.16816.F32.BF16 R8, R156.reuse, R162, R8 ;  /* 0x000000a29c08723c */ /* 0x040fe20000041808 */
[----:B------:R-:W-:Y:S07]  /*62a0*/  LDSM.16.M88.4 R160, [R178] ;  /* 0x00000000b2a0783b */ /* 0x000fee0000000200 */
[C---:B------:R-:W-:Y:S08]  /*62b0*/  HMMA.16816.F32.BF16 R12, R156.reuse, R164, R12 ;  /* 0x000000a49c0c723c */ /* 0x040ff0000004180c */
[C---:B------:R-:W-:Y:S01]  /*62c0*/  HMMA.16816.F32.BF16 R16, R156.reuse, R166, R16 ;  /* 0x000000a69c10723c */ /* 0x040fe20000041810 */
[----:B------:R-:W5:Y:S07]  /*62d0*/  LDSM.16.M88.4 R164, [R2+0xc100] ;  /* 0x00c1000002a4783b */ /* 0x000f6e0000000200 */
[C---:B------:R-:W-:Y:S08]  /*62e0*/  HMMA.16816.F32.BF16 R20, R156.reuse, R168, R20 ;  /* 0x000000a89c14723c */ /* 0x040ff00000041814 */
[C---:B------:R-:W-:Y:S01]  /*62f0*/  HMMA.16816.F32.BF16 R24, R156.reuse, R170, R24 ;  /* 0x000000aa9c18723c */ /* 0x040fe20000041818 */
[----:B------:R-:W4:Y:S07]  /*6300*/  LDSM.16.M88.4 R168, [R2+0xc900] ;  /* 0x00c9000002a8783b */ /* 0x000f2e0000000200 */
[C---:B------:R-:W-:Y:S08]  /*6310*/  HMMA.16816.F32.BF16 R28, R156.reuse, R172, R28 ;  /* 0x000000ac9c1c723c */ /* 0x040ff0000004181c */
[----:B------:R-:W-:Y:S01]  /*6320*/  HMMA.16816.F32.BF16 R32, R156, R174, R32 ;  /* 0x000000ae9c20723c */ /* 0x000fe20000041820 */
[----:B------:R-:W-:Y:S06]  /*6330*/  LDSM.16.M88.4 R156, [R183+UR4+0xf100] ;  /* 0x00f10004b79c783b */ /* 0x000fec0008000200 */
[----:B------:R-:W-:Y:S01]  /*6340*/  LDSM.16.M88.4 R172, [R133+0xe900] ;  /* 0x00e9000085ac783b */ /* 0x000fe20000000200 */
[C---:B--2---:R-:W-:Y:S05]  /*6350*/  HMMA.16816.F32.BF16 R4, R140.reuse, R144, R4 ;  /* 0x000000908c04723c */ /* 0x044fea0000041804 */
[--C-:B---3--:R-:W-:Y:S02]  /*6360*/  IMAD.IADD R216, R214, 0x1, R211.reuse ;  /* 0x00000001d6d87824 */ /* 0x108fe400078e02d3 */
[----:B------:R-:W-:Y:S01]  /*6370*/  IMAD.IADD R215, R213, 0x1, R211 ;  /* 0x00000001d5d77824 */ /* 0x000fe200078e02d3 */
[C---:B------:R-:W-:Y:S01]  /*6380*/  HMMA.16816.F32.BF16 R8, R140.reuse, R146, R8 ;  /* 0x000000928c08723c */ /* 0x040fe20000041808 */
[----:B------:R-:W2:Y:S07]  /*6390*/  LDSM.16.M88.4 R144, [R2+0xd100] ;  /* 0x00d100000290783b */ /* 0x000eae0000000200 */
[C---:B-1----:R-:W-:Y:S08]  /*63a0*/  HMMA.16816.F32.BF16 R12, R140.reuse, R136, R12 ;  /* 0x000000888c0c723c */ /* 0x042ff0000004180c */
[C---:B------:R-:W-:Y:S01]  /*63b0*/  HMMA.16816.F32.BF16 R16, R140.reuse, R138, R16 ;  /* 0x0000008a8c10723c */ /* 0x040fe20000041810 */
[----:B------:R-:W1:Y:S07]  /*63c0*/  LDSM.16.M88.4 R136, [R2+0xd900] ;  /* 0x00d900000288783b */ /* 0x000e6e0000000200 */
[C---:B------:R-:W-:Y:S08]  /*63d0*/  HMMA.16816.F32.BF16 R20, R140.reuse, R148, R20 ;  /* 0x000000948c14723c */ /* 0x040ff00000041814 */
[C---:B------:R-:W-:Y:S01]  /*63e0*/  HMMA.16816.F32.BF16 R24, R140.reuse, R150, R24 ;  /* 0x000000968c18723c */ /* 0x040fe20000041818 */
[----:B------:R-:W-:Y:S07]  /*63f0*/  LDSM.16.M88.4 R148, [R183+UR4+0xe100] ;  /* 0x00e10004b794783b */ /* 0x000fee0008000200 */
[C---:B----4-:R-:W-:Y:S08]  /*6400*/  HMMA.16816.F32.BF16 R28, R140.reuse, R152, R28 ;  /* 0x000000988c1c723c */ /* 0x050ff0000004181c */
[----:B------:R-:W-:Y:S01]  /*6410*/  HMMA.16816.F32.BF16 R32, R140, R154, R32 ;  /* 0x0000009a8c20723c */ /* 0x000fe20000041820 */
[----:B------:R-:W3:Y:S06]  /*6420*/  LDSM.16.M88.4 R140, [R185+0x4000] ;  /* 0x00400000b98c783b */ /* 0x000eec0000000200 */
[----:B------:R-:W4:Y:S01]  /*6430*/  LDSM.16.M88.4 R152, [R183+UR4+0xe900] ;  /* 0x00e90004b798783b */ /* 0x000f220008000200 */
[C---:B-----5:R-:W-:Y:S08]  /*6440*/  HMMA.16816.F32.BF16 R4, R160.reuse, R164, R4 ;  /* 0x000000a4a004723c */ /* 0x060ff00000041804 */
[C---:B------:R-:W-:Y:S01]  /*6450*/  HMMA.16816.F32.BF16 R8, R160.reuse, R166, R8 ;  /* 0x000000a6a008723c */ /* 0x040fe20000041808 */
[----:B------:R-:W5:Y:S07]  /*6460*/  LDSM.16.M88.4 R164, [R183+UR4+0xf900] ;  /* 0x00f90004b7a4783b */ /* 0x000f6e0008000200 */
[C---:B------:R-:W-:Y:S08]  /*6470*/  HMMA.16816.F32.BF16 R12, R160.reuse, R168, R12 ;  /* 0x000000a8a00c723c */ /* 0x040ff0000004180c */
[C---:B------:R-:W-:Y:S01]  /*6480*/  HMMA.16816.F32.BF16 R16, R160.reuse, R170, R16 ;  /* 0x000000aaa010723c */ /* 0x040fe20000041810 */
[----:B------:R-:W-:Y:S07]  /*6490*/  LDSM.16.M88.4 R168, [R134+0xe100] ;  /* 0x00e1000086a8783b */ /* 0x000fee0000000200 */
[C---:B--2---:R-:W-:Y:S08]  /*64a0*/  HMMA.16816.F32.BF16 R20, R160.reuse, R144, R20 ;  /* 0x00000090a014723c */ /* 0x044ff00000041814 */
[C---:B------:R-:W-:Y:S01]  /*64b0*/  HMMA.16816.F32.BF16 R24, R160.reuse, R146, R24 ;  /* 0x00000092a018723c */ /* 0x040fe20000041818 */
[----:B------:R-:W2:Y:S07]  /*64c0*/  LDSM.16.M88.4 R144, [R181+0x4000] ;  /* 0x00400000b590783b */ /* 0x000eae0000000200 */
[C---:B-1----:R-:W-:Y:S08]  /*64d0*/  HMMA.16816.F32.BF16 R28, R160.reuse, R136, R28 ;  /* 0x00000088a01c723c */ /* 0x042ff0000004181c */
[----:B------:R-:W-:Y:S01]  /*64e0*/  HMMA.16816.F32.BF16 R32, R160, R138, R32 ;  /* 0x0000008aa020723c */ /* 0x000fe20000041820 */
[----:B------:R-:W1:Y:S06]  /*64f0*/  LDSM.16.M88.4 R136, [R134+0xe900] ;  /* 0x00e900008688783b */ /* 0x000e6c0000000200 */
[----:B------:R-:W-:Y:S01]  /*6500*/  LDSM.16.M88.4 R160, [R0+0xe900] ;  /* 0x00e9000000a0783b */ /* 0x000fe20000000200 */
[C---:B---3--:R-:W-:Y:S08]  /*6510*/  HMMA.16816.F32.BF16 R4, R140.reuse, R148, R4 ;  /* 0x000000948c04723c */ /* 0x048ff00000041804 */
[C---:B------:R-:W-:Y:S01]  /*6520*/  HMMA.16816.F32.BF16 R8, R140.reuse, R150, R8 ;  /* 0x000000968c08723c */ /* 0x040fe20000041808 */
[----:B------:R-:W3:Y:S07]  /*6530*/  LDSM.16.M88.4 R148, [R134+0xf100] ;  /* 0x00f100008694783b */ /* 0x000eee0000000200 */
[C---:B----4-:R-:W-:Y:S08]  /*6540*/  HMMA.16816.F32.BF16 R12, R140.reuse, R152, R12 ;  /* 0x000000988c0c723c */ /* 0x050ff0000004180c */
[C---:B------:R-:W-:Y:S01]  /*6550*/  HMMA.16816.F32.BF16 R16, R140.reuse, R154, R16 ;  /* 0x0000009a8c10723c */ /* 0x040fe20000041810 */
[----:B------:R-:W4:Y:S07]  /*6560*/  LDSM.16.M88.4 R152, [R134+0xf900] ;  /* 0x00f900008698783b */ /* 0x000f2e0000000200 */
[C---:B------:R-:W-:Y:S08]  /*6570*/  HMMA.16816.F32.BF16 R20, R140.reuse, R156, R20 ;  /* 0x0000009c8c14723c */ /* 0x040ff00000041814 */
[C---:B------:R-:W-:Y:S01]  /*6580*/  HMMA.16816.F32.BF16 R24, R140.reuse, R158, R24 ;  /* 0x0000009e8c18723c */ /* 0x040fe20000041818 */
[----:B------:R-:W-:Y:S07]  /*6590*/  LDSM.16.M88.4 R156, [R0+0xe100] ;  /* 0x00e10000009c783b */ /* 0x000fee0000000200 */
[C---:B-----5:R-:W-:Y:S08]  /*65a0*/  HMMA.16816.F32.BF16 R28, R140.reuse, R164, R28 ;  /* 0x000000a48c1c723c */ /* 0x060ff0000004181c */
[----:B------:R-:W-:Y:S01]  /*65b0*/  HMMA.16816.F32.BF16 R32, R140, R166, R32 ;  /* 0x000000a68c20723c */ /* 0x000fe20000041820 */
[----:B------:R-:W5:Y:S06]  /*65c0*/  LDSM.16.M88.4 R140, [R179+0x4000] ;  /* 0x00400000b38c783b */ /* 0x000f6c0000000200 */
[----:B------:R-:W4:Y:S01]  /*65d0*/  LDSM.16.M88.4 R164, [R0+0xf100] ;  /* 0x00f1000000a4783b */ /* 0x000f220000000200 */
        /* <DEDUP_REMOVED lines=9> */
[C---:B----4-:R-:W-:Y:S08]  /*6670*/  HMMA.16816.F32.BF16 R28, R144.reuse, R152, R28 ;  /* 0x00000098901c723c */ /* 0x050ff0000004181c */
[----:B------:R-:W-:Y:S01]  /*6680*/  HMMA.16816.F32.BF16 R32, R144, R154, R32 ;  /* 0x0000009a9020723c */ /* 0x000fe20000041820 */
[----:B------:R-:W3:Y:S06]  /*6690*/  LDSM.16.M88.4 R144, [R133+0xf100] ;  /* 0x00f100008590783b */ /* 0x000eec0000000200 */
[----:B------:R-:W4:Y:S01]  /*66a0*/  LDSM.16.M88.4 R152, [R133+0xf900] ;  /* 0x00f900008598783b */ /* 0x000f220000000200 */
[C---:B-----5:R-:W-:Y:S08]  /*66b0*/  HMMA.16816.F32.BF16 R4, R140.reuse, R156, R4 ;  /* 0x0000009c8c04723c */ /* 0x060ff00000041804 */
[C---:B------:R-:W-:Y:S01]  /*66c0*/  HMMA.16816.F32.BF16 R8, R140.reuse, R158, R8 ;  /* 0x0000009e8c08723c */ /* 0x040fe20000041808 */
[----:B------:R-:W-:Y:S07]  /*66d0*/  LDSM.16.M88.4 R156, [R183+UR4+0x10900] ;  /* 0x01090004b79c783b */ /* 0x000fee0008000200 */
[C---:B------:R-:W-:Y:S08]  /*66e0*/  HMMA.16816.F32.BF16 R12, R140.reuse, R160, R12 ;  /* 0x000000a08c0c723c */ /* 0x040ff0000004180c */
[C---:B------:R-:W-:Y:S01]  /*66f0*/  HMMA.16816.F32.BF16 R16, R140.reuse, R162, R16 ;  /* 0x000000a28c10723c */ /* 0x040fe20000041810 */
[----:B------:R-:W-:Y:S07]  /*6700*/  LDSM.16.M88.4 R160, [R183+UR4+0x11100] ;  /* 0x01110004b7a0783b */ /* 0x000fee0008000200 */
[C---:B------:R-:W-:Y:S08]  /*6710*/  HMMA.16816.F32.BF16 R20, R140.reuse, R164, R20 ;  /* 0x000000a48c14723c */ /* 0x040ff00000041814 */
[C---:B------:R-:W-:Y:S01]  /*6720*/  HMMA.16816.F32.BF16 R24, R140.reuse, R166, R24 ;  /* 0x000000a68c18723c */ /* 0x040fe20000041818 */
[----:B------:R-:W-:Y:S07]  /*6730*/  LDSM.16.M88.4 R164, [R181+0x8000] ;  /* 0x00800000b5a4783b */ /* 0x000fee0000000200 */
[C---:B-1----:R-:W-:Y:S08]  /*6740*/  HMMA.16816.F32.BF16 R28, R140.reuse, R136, R28 ;  /* 0x000000888c1c723c */ /* 0x042ff0000004181c */
[----:B------:R-:W-:Y:S01]  /*6750*/  HMMA.16816.F32.BF16 R32, R140, R138, R32 ;  /* 0x0000008a8c20723c */ /* 0x000fe20000041820 */
[----:B------:R-:W-:Y:S06]  /*6760*/  LDSM.16.M88.4 R136, [R185+0x8000] ;  /* 0x00800000b988783b */ /* 0x000fec0000000200 */
[----:B------:R-:W1:Y:S01]  /*6770*/  LDSM.16.M88.4 R140, [R183+UR4+0x10100] ;  /* 0x01010004b78c783b */ /* 0x000e620008000200 */
        /* <DEDUP_REMOVED lines=8> */
[----:B------:R-:W2:Y:S07]  /*6800*/  LDSM.16.M88.4 R144, [R183+UR4+0x11900] ;  /* 0x01190004b790783b */ /* 0x000eae0008000200 */
[C---:B----4-:R-:W-:Y:S08]  /*6810*/  HMMA.16816.F32.BF16 R28, R148.reuse, R152, R28 ;  /* 0x00000098941c723c */ /* 0x050ff0000004181c */
[----:B------:R-:W-:Y:S01]  /*6820*/  HMMA.16816.F32.BF16 R32, R148, R154, R32 ;  /* 0x0000009a9420723c */ /* 0x000fe20000041820 */
[----:B------:R-:W3:Y:S06]  /*6830*/  LDSM.16.M88.4 R148, [R134+0x10900] ;  /* 0x010900008694783b */ /* 0x000eec0000000200 */
[----:B------:R-:W4:Y:S01]  /*6840*/  LDSM.16.M88.4 R152, [R134+0x11100] ;  /* 0x011100008698783b */ /* 0x000f220000000200 */
        /* <DEDUP_REMOVED lines=11> */
[----:B------:R-:W1:Y:S06]  /*6900*/  LDSM.16.M88.4 R136, [R179+0x8000] ;  /* 0x00800000b388783b */ /* 0x000e6c0000000200 */
[----:B------:R-:W2:Y:S01]  /*6910*/  LDSM.16.M88.4 R144, [R0+0x10900] ;  /* 0x010900000090783b */ /* 0x000ea20000000200 */
[C---:B------:R-:W-:Y:S08]  /*6920*/  HMMA.16816.F32.BF16 R4, R164.reuse, R168, R4 ;  /* 0x000000a8a404723c */ /* 0x040ff00000041804 */
[C---:B------:R-:W-:Y:S01]  /*6930*/  HMMA.16816.F32.BF16 R8, R164.reuse, R170, R8 ;  /* 0x000000aaa408723c */ /* 0x040fe20000041808 */
[----:B------:R-:W-:Y:S07]  /*6940*/  LDSM.16.M88.4 R168, [R133+0x10900] ;  /* 0x0109000085a8783b */ /* 0x000fee0000000200 */
[C---:B---3--:R-:W-:Y:S08]  /*6950*/  HMMA.16816.F32.BF16 R12, R164.reuse, R148, R12 ;  /* 0x00000094a40c723c */ /* 0x048ff0000004180c */
[C---:B------:R-:W-:Y:S01]  /*6960*/  HMMA.16816.F32.BF16 R16, R164.reuse, R150, R16 ;  /* 0x00000096a410723c */ /* 0x040fe20000041810 */
[----:B------:R-:W3:Y:S07]  /*6970*/  LDSM.16.M88.4 R148, [R0+0x11900] ;  /* 0x011900000094783b */ /* 0x000eee0000000200 */
[C---:B----4-:R-:W-:Y:S08]  /*6980*/  HMMA.16816.F32.BF16 R20, R164.reuse, R152, R20 ;  /* 0x00000098a414723c */ /* 0x050ff00000041814 */
[C---:B------:R-:W-:Y:S01]  /*6990*/  HMMA.16816.F32.BF16 R24, R164.reuse, R154, R24 ;  /* 0x0000009aa418723c */ /* 0x040fe20000041818 */
[----:B------:R-:W4:Y:S07]  /*69a0*/  LDSM.16.M88.4 R152, [R178+0x8000] ;  /* 0x00800000b298783b */ /* 0x000f2e0000000200 */
[C---:B------:R-:W-:Y:S08]  /*69b0*/  HMMA.16816.F32.BF16 R28, R164.reuse, R172, R28 ;  /* 0x000000aca41c723c */ /* 0x040ff0000004181c */
[----:B------:R-:W-:Y:S01]  /*69c0*/  HMMA.16816.F32.BF16 R32, R164, R174, R32 ;  /* 0x000000aea420723c */ /* 0x000fe20000041820 */
[----:B------:R-:W5:Y:S07]  /*69d0*/  LDSM.16.M88.4 R164, [R133+0x11100] ;  /* 0x0111000085a4783b */ /* 0x000f6e0000000200 */
[C---:B-1----:R-:W-:Y:S08]  /*69e0*/  HMMA.16816.F32.BF16 R4, R136.reuse, R140, R4 ;  /* 0x0000008c8804723c */ /* 0x042ff00000041804 */
[C---:B------:R-:W-:Y:S01]  /*69f0*/  HMMA.16816.F32.BF16 R8, R136.reuse, R142, R8 ;  /* 0x0000008e8808723c */ /* 0x040fe20000041808 */
[----:B------:R-:W1:Y:S07]  /*6a00*/  LDSM.16.M88.4 R140, [R133+0x11900] ;  /* 0x01190000858c783b */ /* 0x000e6e0000000200 */
[C---:B--2---:R-:W-:Y:S08]  /*6a10*/  HMMA.16816.F32.BF16 R12, R136.reuse, R144, R12 ;  /* 0x00000090880c723c */ /* 0x044ff0000004180c */
[C---:B------:R-:W-:Y:S08]  /*6a20*/  HMMA.16816.F32.BF16 R16, R136.reuse, R146, R16 ;  /* 0x000000928810723c */ /* 0x040ff00000041810 */
[C---:B------:R-:W-:Y:S08]  /*6a30*/  HMMA.16816.F32.BF16 R20, R136.reuse, R156, R20 ;  /* 0x0000009c8814723c */ /* 0x040ff00000041814 */
        /* <DEDUP_REMOVED lines=9> */
[C---:B-1----:R-:W-:Y:S08]  /*6ad0*/  HMMA.16816.F32.BF16 R28, R152.reuse, R140, R28 ;  /* 0x0000008c981c723c */ /* 0x042ff0000004181c */
[----:B------:R-:W-:Y:S01]  /*6ae0*/  HMMA.16816.F32.BF16 R32, R152, R142, R32 ;  /* 0x0000008e9820723c */ /* 0x000fe20000041820 */
[----:B------:R-:W-:-:S07]  /*6af0*/  @P0 BRA `(.L_x_1975) ;  /* 0x0000019000000947 */ /* 0x000fce0003800000 */
[----:B------:R-:W-:Y:S01]  /*6b00*/  IMAD R211, R212, c[0x0][0x1d0], R211 ;  /* 0x00007400d4d37a24 */ /* 0x000fe200078e02d3 */
[----:B------:R-:W-:Y:S04]  /*6b10*/  BSSY B0, `(.L_x_1976) ;  /* 0x0000012000007945 */ /* 0x000fe80003800000 */
        /* <DEDUP_REMOVED lines=12> */
.L_x_1977:
[----:B------:R-:W-:Y:S04]  /*6be0*/  MOV R0, 0x1 ;  /* 0x0000000100007802 */ /* 0x000fe80000000f00 */
[----:B------:R-:W-:Y:S11]  /*6bf0*/  ISETP.NE.AND P0, PT, R0, c[0x0][0x32c], PT ;  /* 0x0000cb0000007a0c */ /* 0x000ff60003f05270 */
[----:B------:R-:W-:Y:S02]  /*6c00*/  @!UPT UIADD3 URZ, URZ, URZ, URZ ;  /* 0x0000003f3f3ff290 */ /* 0x000fe4000fffe03f */
[----:B------:R-:W-:Y:S05]  /*6c10*/  @P0 IMAD.HI.U32 R0, R2, c[0x0][0x330], RZ ;  /* 0x0000cc0002000a27 */ /* 0x000fea00078e00ff */
[----:B------:R-:W-:Y:S02]  /*6c20*/  @P0 SHF.R.U32.HI R2, RZ, c[0x0][0x334], R0 ;  /* 0x0000cd00ff020a19 */ /* 0x000fe40000011600 */
.L_x_1978:
[----:B------:R-:W-:Y:S05]  /*6c30*/  BSYNC B0 ;  /* 0x0000000000007941 */ /* 0x000fea0003800000 */
.L_x_1976:
[----:B------:R-:W-:Y:S04]  /*6c40*/  IMAD R133, R2, c[0x0][0x32c], -R209 ;  /* 0x0000cb0002857a24 */ /* 0x000fe800078e0ad1 */
[----:B------:R-:W-:Y:S05]  /*6c50*/  IMAD.IADD R0, R133, 0x1, -R196 ;  /* 0x0000000185007824 */ /* 0x000fea00078e0ac4 */
[----:B------:R-:W-:Y:S02]  /*6c60*/  IADD3 R133, R0, c[0x0][0x32c], RZ ;  /* 0x0000cb0000857a10 */ /* 0x000fe40007ffe0ff */
[----:B------:R-:W-:Y:S02]  /*6c70*/  IMNMX R215, R215, R0, !PT ;  /* 0x00000000d7d77217 */ /* 0x000fe40007800200 */
[----:B------:R-:W-:Y:S02]  /*6c80*/  IMNMX R216, R216, R133, PT ;  /* 0x00000085d8d87217 */ /* 0x000fe40003800200 */
.L_x_1975:
[----:B------:R-:W-:Y:S04]  /*6c90*/  ISETP.GT.AND P2, PT, R202, -0x1, PT ;  /* 0xffffffffca00780c */ /* 0x000fe80003f44270 */
[C---:B------:R-:W-:Y:S04]  /*6ca0*/  ISETP.GT.AND P0, PT, R215.reuse, RZ, P2 ;  /* 0x000000ffd700720c */ /* 0x040fe80001704270 */
[----:B------:R-:W-:Y:S04]  /*6cb0*/  ISETP.LT.OR P0, PT, R216, 0x1, P0 ;  /* 0x00000001d800780c */ /* 0x000fe80000701670 */
[----:B------:R-:W-:Y:S02]  /*6cc0*/  FSEL R137, R4, -INF , !P0 ;  /* 0xff80000004897808 */ /* 0x000fe40004000000 */
[----:B------:R-:W-:Y:S04]  /*6cd0*/  ISETP.GT.AND P0, PT, R215, 0x1, P2 ;  /* 0x00000001d700780c */ /* 0x000fe80001704270 */
[C---:B------:R-:W-:Y:S04]  /*6ce0*/  ISETP.LT.OR P0, PT, R216.reuse, 0x2, P0 ;  /* 0x00000002d800780c */ /* 0x040fe80000701670 */
[----:B------:R-:W-:Y:S02]  /*6cf0*/  FSEL R133, R5, -INF , !P0 ;  /* 0xff80000005857808 */ /* 0x000fe40004000000 */
[C---:B------:R-:W-:Y:S04]  /*6d00*/  ISETP.GT.AND P0, PT, R215.reuse, 0x8, P2 ;  /* 0x00000008d700780c */ /* 0x040fe80001704270 */
        /* <DEDUP_REMOVED lines=11> */
[C---:B------:R-:W-:Y:S01]  /*6dc0*/  ISETP.GT.AND P0, PT, R215.reuse, 0x18, P2 ;  /* 0x00000018d700780c */ /* 0x040fe20001704270 */
[----:B------:R-:W1:Y:S03]  /*6dd0*/  SHFL.IDX PT, R13, R210, 0x1, 0x1c1f ;  /* 0x003c1f00d20d7f89 */ /* 0x000e6600000e0000 */
[----:B------:R-:W-:Y:S04]  /*6de0*/  ISETP.LT.OR P0, PT, R216, 0x19, P0 ;  /* 0x00000019d800780c */ /* 0x000fe80000701670 */
[----:B------:R-:W-:Y:S02]  /*6df0*/  FSEL R143, R16, -INF , !P0 ;  /* 0xff800000108f7808 */ /* 0x000fe40004000000 */
[----:B------:R-:W-:Y:S04]  /*6e00*/  ISETP.GT.AND P0, PT, R215, 0x19, P2 ;  /* 0x00000019d700780c */ /* 0x000fe80001704270 */
[C---:B------:R-:W-:Y:S04]  /*6e10*/  ISETP.LT.OR P0, PT, R216.reuse, 0x1a, P0 ;  /* 0x0000001ad800780c */ /* 0x040fe80000701670 */
[----:B------:R-:W-:Y:S02]  /*6e20*/  FSEL R141, R17, -INF , !P0 ;  /* 0xff800000118d7808 */ /* 0x000fe40004000000 */
[----:B------:R-:W-:Y:S04]  /*6e30*/  ISETP.GT.AND P0, PT, R215, 0x20, P2 ;  /* 0x00000020d700780c */ /* 0x000fe80001704270 */
[----:B------:R-:W-:Y:S01]  /*6e40*/  ISETP.LT.OR P0, PT, R216, 0x21, P0 ;  /* 0x00000021d800780c */ /* 0x000fe20000701670 */
[--C-:B-1----:R-:W-:Y:S02]  /*6e50*/  IMAD.IADD R214, R214, 0x1, R13.reuse ;  /* 0x00000001d6d67824 */ /* 0x102fe400078e020d */
[----:B------:R-:W-:Y:S01]  /*6e60*/  IMAD.IADD R213, R213, 0x1, R13 ;  /* 0x00000001d5d57824 */ /* 0x000fe200078e020d */
        /* <DEDUP_REMOVED lines=20> */
[----:B------:R-:W-:Y:S04]  /*6fb0*/  ISETP.LT.OR P0, PT, R216, 0x3a, P0 ;  /* 0x0000003ad800780c */ /* 0x000fe80000701670 */
[----:B------:R-:W-:Y:S02]  /*6fc0*/  FSEL R147, R33, -INF , !P0 ;  /* 0xff80000021937808 */ /* 0x000fe40004000000 */
[----:B------:R-:W-:Y:S11]  /*6fd0*/  PLOP3.LUT P0, PT, PT, PT, UP0, 0x40, 0x0 ;  /* 0x000000000000781c */ /* 0x000ff60003f0e808 */
[----:B------:R-:W-:Y:S02]  /*6fe0*/  @!UPT UIADD3 URZ, URZ, URZ, URZ ;  /* 0x0000003f3f3ff290 */ /* 0x000fe4000fffe03f */
[----:B------:R-:W-:-:S05]  /*6ff0*/  @P0 BRA `(.L_x_1979) ;  /* 0x0000019000000947 */ /* 0x000fca0003800000 */
        /* <DEDUP_REMOVED lines=14> */
.L_x_1981:
[----:B------:R-:W-:Y:S04]  /*70e0*/  MOV R0, 0x1 ;  /* 0x0000000100007802 */ /* 0x000fe80000000f00 */
[----:B------:R-:W-:Y:S11]  /*70f0*/  ISETP.NE.AND P0, PT, R0, c[0x0][0x32c], PT ;  /* 0x0000cb0000007a0c */ /* 0x000ff60003f05270 */
[----:B------:R-:W-:Y:S02]  /*7100*/  @!UPT UIADD3 URZ, URZ, URZ, URZ ;  /* 0x0000003f3f3ff290 */ /* 0x000fe4000fffe03f */
[----:B------:R-:W-:Y:S05]  /*7110*/  @P0 IMAD.HI.U32 R0, R2, c[0x0][0x330], RZ ;  /* 0x0000cc0002000a27 */ /* 0x000fea00078e00ff */
[----:B------:R-:W-:Y:S02]  /*7120*/  @P0 SHF.R.U32.HI R2, RZ, c[0x0][0x334], R0 ;  /* 0x0000cd00ff020a19 */ /* 0x000fe40000011600 */
.L_x_1982:
[----:B------:R-:W-:Y:S05]  /*7130*/  BSYNC B0 ;  /* 0x0000000000007941 */ /* 0x000fea0003800000 */
.L_x_1980:
[----:B------:R-:W-:Y:S04]  /*7140*/  IMAD R13, R2, c[0x0][0x32c], -R209 ;  /* 0x0000cb00020d7a24 */ /* 0x000fe800078e0ad1 */
[----:B------:R-:W-:Y:S05]  /*7150*/  IMAD.IADD R0, R13, 0x1, -R196 ;  /* 0x000000010d007824 */ /* 0x000fea00078e0ac4 */
[----:B------:R-:W-:Y:S02]  /*7160*/  IADD3 R13, R0, c[0x0][0x32c], RZ ;  /* 0x0000cb00000d7a10 */ /* 0x000fe40007ffe0ff */
[----:B------:R-:W-:Y:S02]  /*7170*/  IMNMX R213, R213, R0, !PT ;  /* 0x00000000d5d57217 */ /* 0x000fe40007800200 */
[----:B------:R-:W-:Y:S02]  /*7180*/  IMNMX R214, R214, R13, PT ;  /* 0x0000000dd6d67217 */ /* 0x000fe40003800200 */
.L_x_1979:
[----:B------:R-:W-:Y:S01]  /*7190*/  ISETP.GT.AND P0, PT, R213, RZ, P2 ;  /* 0x000000ffd500720c */ /* 0x000fe20001704270 */
[----:B------:R-:W-:Y:S04]  /*71a0*/  DEPBAR.LE SB0, 0x2 ;  /* 0x000080800000791a */ /* 0x000fe80000000000 */
[----:B------:R-:W-:Y:S01]  /*71b0*/  BAR.SYNC.DEFER_BLOCKING 0x0 ;  /* 0x0000000000007b1d */ /* 0x000fe20000010000 */
[----:B------:R-:W-:Y:S02]  /*71c0*/  ISETP.LT.OR P0, PT, R214, 0x1, P0 ;  /* 0x00000001d600780c */ /* 0x000fe40000701670 */
[----:B------:R-:W-:Y:S02]  /*71d0*/  FMNMX.FTZ R0, R137, R132, !PT ;  /* 0x0000008489007209 */ /* 0x000fe40007810000 */
[----:B------:R-:W-:Y:S02]  /*71e0*/  FSEL R12, R6, -INF , !P0 ;  /* 0xff800000060c7808 */ /* 0x000fe40004000000 */
[----:B------:R-:W-:Y:S02]  /*71f0*/  ISETP.GT.AND P0, PT, R213, 0x1, P2 ;  /* 0x00000001d500780c */ /* 0x000fe40001704270 */
[----:B------:R-:W-:Y:S02]  /*7200*/  FMNMX.FTZ R0, R133, R0, !PT ;  /* 0x0000000085007209 */ /* 0x000fe40007810000 */
[C---:B------:R-:W-:Y:S02]  /*7210*/  ISETP.LT.OR P0, PT, R214.reuse, 0x2, P0 ;  /* 0x00000002d600780c */ /* 0x040fe40000701670 */
[----:B------:R-:W-:Y:S02]  /*7220*/  FMNMX.FTZ R0, R5, R0, !PT ;  /* 0x0000000005007209 */ /* 0x000fe40007810000 */
[----:B------:R-:W-:Y:S02]  /*7230*/  FSEL R8, R7, -INF , !P0 ;  /* 0xff80000007087808 */ /* 0x000fe40004000000 */
[----:B------:R-:W-:Y:S02]  /*7240*/  ISETP.GT.AND P0, PT, R213, 0x8, P2 ;  /* 0x00000008d500780c */ /* 0x000fe40001704270 */
[----:B------:R-:W-:Y:S02]  /*7250*/  FMNMX.FTZ R0, R9, R0, !PT ;  /* 0x0000000009007209 */ /* 0x000fe40007810000 */
[----:B------:R-:W-:Y:S02]  /*7260*/  ISETP.LT.OR P0, PT, R214, 0x9, P0 ;  /* 0x00000009d600780c */ /* 0x000fe40000701670 */
        /* <DEDUP_REMOVED lines=49> */
[----:B------:R-:W-:Y:S02]  /*7580*/  FMNMX.FTZ R0, R147, R2, !PT ;  /* 0x0000000293007209 */ /* 0x000fe40007810000 */
[----:B------:R-:W-:Y:S02]  /*7590*/  FMNMX.FTZ R11, R158, R11, !PT ;  /* 0x0000000b9e0b7209 */ /* 0x000fe40007810000 */
[----:B------:R-:W-:Y:S01]  /*75a0*/  ISETP.LT.OR P0, PT, R214, 0x31, P0 ;  /* 0x00000031d600780c */ /* 0x000fe20000701670 */
[----:B------:R-:W1:Y:S01]  /*75b0*/  SHFL.BFLY PT, R7, R0, 0x2, 0x1f ;  /* 0x0c401f0000077f89 */ /* 0x000e6200000e0000 */
[----:B------:R-:W-:Y:S02]  /*75c0*/  FMNMX.FTZ R11, R156, R11, !PT ;  /* 0x0000000b9c0b7209 */ /* 0x000fe40007810000 */
[----:B------:R-:W-:Y:S02]  /*75d0*/  FSEL R150, R30, -INF , !P0 ;  /* 0xff8000001e967808 */ /* 0x000fe40004000000 */
[C---:B------:R-:W-:Y:S02]  /*75e0*/  ISETP.GT.AND P0, PT, R213.reuse, 0x31, P2 ;  /* 0x00000031d500780c */ /* 0x040fe40001704270 */
[----:B------:R-:W-:Y:S02]  /*75f0*/  FMNMX.FTZ R11, R154, R11, !PT ;  /* 0x0000000b9a0b7209 */ /* 0x000fe40007810000 */
[----:B------:R-:W-:Y:S02]  /*7600*/  ISETP.LT.OR P0, PT, R214, 0x32, P0 ;  /* 0x00000032d600780c */ /* 0x000fe40000701670 */
[----:B------:R-:W-:Y:S02]  /*7610*/  ISETP.GT.AND P1, PT, R213, 0x38, P2 ;  /* 0x00000038d500780c */ /* 0x000fe40001724270 */
[----:B------:R-:W-:Y:S02]  /*7620*/  FSEL R148, R31, -INF , !P0 ;  /* 0xff8000001f947808 */ /* 0x000fe40004000000 */
[----:B------:R-:W-:Y:S01]  /*7630*/  FMNMX.FTZ R11, R150, R11, !PT ;  /* 0x0000000b960b7209 */ /* 0x000fe20007810000 */
[----:B------:R-:W-:Y:S01]  /*7640*/  LDSM.16.MT88.4 R28, [R176+UR4+0x100] ;  /* 0x00010004b01c783b */ /* 0x000fe20008004200 */
[----:B------:R-:W-:Y:S02]  /*7650*/  ISETP.GT.AND P0, PT, R213, 0x39, P2 ;  /* 0x00000039d500780c */ /* 0x000fe40001704270 */
[----:B------:R-:W-:Y:S02]  /*7660*/  ISETP.LT.OR P1, PT, R214, 0x39, P1 ;  /* 0x00000039d600780c */ /* 0x000fe40000f21670 */
[----:B------:R-:W-:Y:S02]  /*7670*/  FMNMX.FTZ R11, R148, R11, !PT ;  /* 0x0000000b940b7209 */ /* 0x000fe40007810000 */
[----:B------:R-:W-:Y:S02]  /*7680*/  FSEL R146, R34, -INF , !P1 ;  /* 0xff80000022927808 */ /* 0x000fe40004800000 */
[----:B------:R-:W-:Y:S02]  /*7690*/  ISETP.LT.OR P0, PT, R214, 0x3a, P0 ;  /* 0x0000003ad600780c */ /* 0x000fe40000701670 */
[----:B------:R-:W-:Y:S02]  /*76a0*/  FMNMX.FTZ R15, R146, R11, !PT ;  /* 0x0000000b920f7209 */ /* 0x000fe40007810000 */
[----:B------:R-:W-:Y:S02]  /*76b0*/  FSEL R144, R35, -INF , !P0 ;  /* 0xff80000023907808 */ /* 0x000fe40004000000 */
[----:B------:R-:W-:Y:S02]  /*76c0*/  IADD3 R17, R176, UR4, RZ ;  /* 0x00000004b0117c10 */ /* 0x000fe4000fffe0ff */
[----:B------:R-:W-:Y:S02]  /*76d0*/  FMNMX.FTZ R13, R144, R15, !PT ;  /* 0x0000000f900d7209 */ /* 0x000fe40007810000 */
[----:B------:R-:W-:Y:S02]  /*76e0*/  IADD3 R134, R182, R17, RZ ;  /* 0x00000011b6867210 */ /* 0x000fe40007ffe0ff */
[----:B-1----:R-:W-:Y:S02]  /*76f0*/  FMNMX.FTZ R4, R0, R7, !PT ;  /* 0x0000000700047209 */ /* 0x002fe40007810000 */
[----:B------:R-:W1:Y:S08]  /*7700*/  SHFL.BFLY PT, R0, R13, 0x2, 0x1f ;  /* 0x0c401f000d007f89 */ /* 0x000e7000000e0000 */
[----:B------:R-:W2:Y:S01]  /*7710*/  SHFL.BFLY PT, R11, R4, 0x1, 0x1f ;  /* 0x0c201f00040b7f89 */ /* 0x000ea200000e0000 */
[----:B-1----:R-:W-:Y:S07]  /*7720*/  FMNMX.FTZ R7, R13, R0, !PT ;  /* 0x000000000d077209 */ /* 0x002fee0007810000 */
[----:B------:R-:W1:Y:S01]  /*7730*/  SHFL.BFLY PT, R0, R7, 0x1, 0x1f ;  /* 0x0c201f0007007f89 */ /* 0x000e6200000e0000 */
[----:B--2---:R-:W-:Y:S04]  /*7740*/  FMNMX.FTZ R2, R4, R11, !PT ;  /* 0x0000000b04027209 */ /* 0x004fe80007810000 */
[C---:B------:R-:W-:Y:S01]  /*7750*/  FSETP.NEU.FTZ.AND P0, PT, R2.reuse, -INF , PT ;  /* 0xff8000000200780b */ /* 0x040fe20003f1d000 */
[----:B------:R-:W-:Y:S05]  /*7760*/  FMUL.FTZ R152, R2, c[0x0][0x2d0] ;  /* 0x0000b40002987a20 */ /* 0x000fea0000410000 */
[----:B------:R-:W-:Y:S05]  /*7770*/  FSEL R152, R152, RZ, P0 ;  /* 0x000000ff98987208 */ /* 0x000fea0000000000 */
[--C-:B------:R-:W-:Y:S01]  /*7780*/  FFMA.FTZ R160, R5, c[0x0][0x2d0], -R152.reuse ;  /* 0x0000b40005a07a23 */ /* 0x100fe20000010898 */
[----:B------:R-:W-:Y:S01]  /*7790*/  FSEL R5, R2, RZ, P0 ;  /* 0x000000ff02057208 */ /* 0x000fe20000000000 */
[--C-:B------:R-:W-:Y:S02]  /*77a0*/  FFMA.FTZ R162, R137, c[0x0][0x2d0], -R152.reuse ;  /* 0x0000b40089a27a23 */ /* 0x100fe40000010898 */
[----:B------:R-:W-:Y:S01]  /*77b0*/  FFMA.FTZ R161, R133, c[0x0][0x2d0], -R152 ;  /* 0x0000b40085a17a23 */ /* 0x000fe20000010898 */
[----:B-1----:R-:W-:Y:S01]  /*77c0*/  FMNMX.FTZ R0, R7, R0, !PT ;  /* 0x0000000007007209 */ /* 0x002fe20007810000 */
[----:B------:R-:W-:Y:S02]  /*77d0*/  FADD.FTZ R4, -R5, R132 ;  /* 0x0000008405047221 */ /* 0x000fe40000010100 */
[----:B------:R-:W-:Y:S01]  /*77e0*/  MUFU.EX2 R162, R162 ;  /* 0x000000a200a27308 */ /* 0x000fe20000000800 */
[--C-:B------:R-:W-:Y:S01]  /*77f0*/  FFMA.FTZ R163, R9, c[0x0][0x2d0], -R152.reuse ;  /* 0x0000b40009a37a23 */ /* 0x100fe20000010898 */
[C---:B------:R-:W-:Y:S01]  /*7800*/  FSETP.NEU.FTZ.AND P0, PT, R0.reuse, -INF , PT ;  /* 0xff8000000000780b */ /* 0x040fe20003f1d000 */
[----:B------:R-:W-:Y:S01]  /*7810*/  FMUL.FTZ R145, R0, c[0x0][0x2d0] ;  /* 0x0000b40000917a20 */ /* 0x000fe20000410000 */
[----:B------:R-:W-:Y:S01]  /*7820*/  IADD3 R5, R177, UR4, RZ ;  /* 0x00000004b1057c10 */ /* 0x000fe2000fffe0ff */
[----:B------:R-:W-:Y:S01]  /*7830*/  FMUL.FTZ R132, R4, c[0x0][0x2d0] ;  /* 0x0000b40004847a20 */ /* 0x000fe20000410000 */
[----:B------:R-:W-:Y:S01]  /*7840*/  FSEL R4, R0, RZ, P0 ;  /* 0x000000ff00047208 */ /* 0x000fe20000000000 */
[--C-:B------:R-:W-:Y:S01]  /*7850*/  FFMA.FTZ R170, R143, c[0x0][0x2d0], -R152.reuse ;  /* 0x0000b4008faa7a23 */ /* 0x100fe20000010898 */
[----:B------:R-:W-:Y:S01]  /*7860*/  FSEL R145, R145, RZ, P0 ;  /* 0x000000ff91917208 */ /* 0x000fe20000000000 */
[--C-:B------:R-:W-:Y:S01]  /*7870*/  FFMA.FTZ R212, R159, c[0x0][0x2d0], -R152.reuse ;  /* 0x0000b4009fd47a23 */ /* 0x100fe20000010898 */
[----:B------:R-:W1:Y:S01]  /*7880*/  MUFU.EX2 R161, R161 ;  /* 0x000000a100a17308 */ /* 0x000e620000000800 */
[----:B------:R-:W-:Y:S01]  /*7890*/  FADD.FTZ R4, -R4, R3 ;  /* 0x0000000304047221 */ /* 0x000fe20000010100 */
[----:B------:R-:W-:Y:S01]  /*78a0*/  IADD3 R133, R182, R5, RZ ;  /* 0x00000005b6857210 */ /* 0x000fe20007ffe0ff */
[--C-:B------:R-:W-:Y:S02]  /*78b0*/  FFMA.FTZ R166, R12, c[0x0][0x2d0], -R145.reuse ;  /* 0x0000b4000ca67a23 */ /* 0x100fe40000010891 */
[----:B------:R-:W2:Y:S01]  /*78c0*/  LDSM.16.MT88.4 R12, [R177+UR4+0x100] ;  /* 0x00010004b10c783b */ /* 0x000ea20008004200 */
[--C-:B------:R-:W-:Y:S02]  /*78d0*/  FFMA.FTZ R165, R8, c[0x0][0x2d0], -R145.reuse ;  /* 0x0000b40008a57a23 */ /* 0x100fe40000010891 */
[--C-:B------:R-:W-:Y:S02]  /*78e0*/  FFMA.FTZ R164, R10, c[0x0][0x2d0], -R145.reuse ;  /* 0x0000b4000aa47a23 */ /* 0x100fe40000010891 */
[--C-:B------:R-:W-:Y:S01]  /*78f0*/  FFMA.FTZ R167, R6, c[0x0][0x2d0], -R145.reuse ;  /* 0x0000b40006a77a23 */ /* 0x100fe20000010891 */
[----:B------:R-:W3:Y:S01]  /*7900*/  MUFU.EX2 R132, R132 ;  /* 0x0000008400847308 */ /* 0x000ee20000000800 */
[----:B------:R-:W-:Y:S01]  /*7910*/  FMUL.FTZ R3, R4, c[0x0][0x2d0] ;  /* 0x0000b40004037a20 */ /* 0x000fe20000410000 */
[----:B------:R-:W4:Y:S01]  /*7920*/  LDSM.16.MT88.4 R20, [R133+0x100] ;  /* 0x000100008514783b */ /* 0x000f220000004200 */
[--C-:B------:R-:W-:Y:S02]  /*7930*/  FFMA.FTZ R175, R140, c[0x0][0x2d0], -R145.reuse ;  /* 0x0000b4008caf7a23 */ /* 0x100fe40000010891 */
[--C-:B------:R-:W-:Y:S02]  /*7940*/  FFMA.FTZ R213, R157, c[0x0][0x2d0], -R152.reuse ;  /* 0x0000b4009dd57a23 */ /* 0x100fe40000010898 */
[--C-:B------:R-:W-:Y:S02]  /*7950*/  FFMA.FTZ R214, R155, c[0x0][0x2d0], -R152.reuse ;  /* 0x0000b4009bd67a23 */ /* 0x100fe40000010898 */
[--C-:B------:R-:W-:Y:S01]  /*7960*/  FFMA.FTZ R215, R158, c[0x0][0x2d0], -R145.reuse ;  /* 0x0000b4009ed77a23 */ /* 0x100fe20000010891 */
[----:B------:R-:W5:Y:S01]  /*7970*/  MUFU.EX2 R3, R3 ;  /* 0x0000000300037308 */ /* 0x000f620000000800 */
[--C-:B------:R-:W-:Y:S01]  /*7980*/  FFMA.FTZ R216, R156, c[0x0][0x2d0], -R145.reuse ;  /* 0x0000b4009cd87a23 */ /* 0x100fe20000010891 */
[----:B-1----:R-:W-:Y:S01]  /*7990*/  F2FP.BF16.PACK_AB R136, R161, R162 ;  /* 0x000000a2a188723e */ /* 0x002fe200000010ff */
[----:B------:R-:W-:Y:S01]  /*79a0*/  LDSM.16.MT88.4 R156, [R177+UR4+0x5900] ;  /* 0x00590004b19c783b */ /* 0x000fe20008004200 */
[--C-:B------:R-:W-:Y:S02]  /*79b0*/  FFMA.FTZ R217, R154, c[0x0][0x2d0], -R145.reuse ;  /* 0x0000b4009ad97a23 */ /* 0x100fe40000010891 */
[--C-:B------:R-:W-:Y:S02]  /*79c0*/  FFMA.FTZ R218, R153, c[0x0][0x2d0], -R152.reuse ;  /* 0x0000b40099da7a23 */ /* 0x100fe40000010898 */
[--C-:B------:R-:W-:Y:S02]  /*79d0*/  FFMA.FTZ R219, R151, c[0x0][0x2d0], -R152.reuse ;  /* 0x0000b40097db7a23 */ /* 0x100fe40000010898 */
[----:B------:R-:W-:Y:S01]  /*79e0*/  MUFU.EX2 R160, R160 ;  /* 0x000000a000a07308 */ /* 0x000fe20000000800 */
[--C-:B------:R-:W-:Y:S02]  /*79f0*/  FFMA.FTZ R220, R149, c[0x0][0x2d0], -R152.reuse ;  /* 0x0000b40095dc7a23 */ /* 0x100fe40000010898 */
[--C-:B------:R-:W-:Y:S02]  /*7a00*/  FFMA.FTZ R222, R150, c[0x0][0x2d0], -R145.reuse ;  /* 0x0000b40096de7a23 */ /* 0x100fe40000010891 */
[C---:B---3--:R-:W-:Y:S02]  /*7a10*/  FMUL.FTZ R4, R132.reuse, R128 ;  /* 0x0000008084047220 */ /* 0x048fe40000410000 */
[C---:B------:R-:W-:Y:S02]  /*7a20*/  FMUL.FTZ R5, R132.reuse, R129 ;  /* 0x0000008184057220 */ /* 0x040fe40000410000 */
[C---:B------:R-:W-:Y:S01]  /*7a30*/  FMUL.FTZ R8, R132.reuse, R124 ;  /* 0x0000007c84087220 */ /* 0x040fe20000410000 */
[----:B------:R-:W1:Y:S01]  /*7a40*/  MUFU.EX2 R163, R163 ;  /* 0x000000a300a37308 */ /* 0x000e620000000800 */
[C---:B------:R-:W-:Y:S02]  /*7a50*/  FMUL.FTZ R9, R132.reuse, R125 ;  /* 0x0000007d84097220 */ /* 0x040fe40000410000 */
[C---:B------:R-:W-:Y:S02]  /*7a60*/  FMUL.FTZ R16, R132.reuse, R104 ;  /* 0x0000006884107220 */ /* 0x040fe40000410000 */
[C---:B-----5:R-:W-:Y:S02]  /*7a70*/  FMUL.FTZ R6, R3.reuse, R130 ;  /* 0x0000008203067220 */ /* 0x060fe40000410000 */
[C---:B------:R-:W-:Y:S02]  /*7a80*/  FMUL.FTZ R7, R3.reuse, R131 ;  /* 0x0000008303077220 */ /* 0x040fe40000410000 */
[C---:B------:R-:W-:Y:S01]  /*7a90*/  FMUL.FTZ R10, R3.reuse, R126 ;  /* 0x0000007e030a7220 */ /* 0x040fe20000410000 */
[----:B------:R-:W-:Y:S01]  /*7aa0*/  MUFU.EX2 R166, R166 ;  /* 0x000000a600a67308 */ /* 0x000fe20000000800 */
[C---:B------:R-:W-:Y:S01]  /*7ab0*/  FMUL.FTZ R11, R3.reuse, R127 ;  /* 0x0000007f030b7220 */ /* 0x040fe20000410000 */
[----:B------:R-:W-:Y:S01]  /*7ac0*/  LDSM.16.MT88.4 R128, [R133+0x2900] ;  /* 0x002900008580783b */ /* 0x000fe20000004200 */
[C---:B------:R-:W-:Y:S02]  /*7ad0*/  FMUL.FTZ R17, R132.reuse, R105 ;  /* 0x0000006984117220 */ /* 0x040fe40000410000 */
[C---:B------:R-:W-:Y:S02]  /*7ae0*/  FMUL.FTZ R18, R3.reuse, R106 ;  /* 0x0000006a03127220 */ /* 0x040fe40000410000 */
[----:B------:R-:W-:Y:S02]  /*7af0*/  FMUL.FTZ R19, R3, R107 ;  /* 0x0000006b03137220 */ /* 0x000fe40000410000 */
[C---:B------:R-:W-:Y:S01]  /*7b00*/  FMUL.FTZ R24, R132.reuse, R112 ;  /* 0x0000007084187220 */ /* 0x040fe20000410000 */
[----:B------:R-:W3:Y:S01]  /*7b10*/  MUFU.EX2 R165, R165 ;  /* 0x000000a500a57308 */ /* 0x000ee20000000800 */
[----:B------:R-:W-:Y:S01]  /*7b20*/  LDSM.16.MT88.4 R104, [R177+UR4+0x2100] ;  /* 0x00210004b168783b */ /* 0x000fe20008004200 */
[C---:B------:R-:W-:Y:S01]  /*7b30*/  FMUL.FTZ R25, R132.reuse, R113 ;  /* 0x0000007184197220 */ /* 0x040fe20000410000 */
[----:B-1----:R-:W-:Y:S01]  /*7b40*/  F2FP.BF16.PACK_AB R138, R163, R160 ;  /* 0x000000a0a38a723e */ /* 0x002fe200000010ff */
[C---:B------:R-:W-:Y:S02]  /*7b50*/  FMUL.FTZ R26, R3.reuse, R114 ;  /* 0x00000072031a7220 */ /* 0x040fe40000410000 */
[C---:B------:R-:W-:Y:S03]  /*7b60*/  FMUL.FTZ R27, R3.reuse, R115 ;  /* 0x00000073031b7220 */ /* 0x040fe60000410000 */
[----:B------:R-:W-:Y:S01]  /*7b70*/  LDSM.16.MT88.4 R112, [R177+UR4+0x900] ;  /* 0x00090004b170783b */ /* 0x000fe20008004200 */
[----:B------:R-:W-:Y:S01]  /*7b80*/  MUFU.EX2 R164, R164 ;  /* 0x000000a400a47308 */ /* 0x000fe20000000800 */
[C---:B------:R-:W-:Y:S02]  /*7b90*/  FMUL.FTZ R32, R132.reuse, R120 ;  /* 0x0000007884207220 */ /* 0x040fe40000410000 */
[----:B------:R-:W-:Y:S02]  /*7ba0*/  FMUL.FTZ R33, R132, R121 ;  /* 0x0000007984217220 */ /* 0x000fe40000410000 */
[C---:B------:R-:W-:Y:S02]  /*7bb0*/  FMUL.FTZ R34, R3.reuse, R122 ;  /* 0x0000007a03227220 */ /* 0x040fe40000410000 */
[----:B------:R-:W-:Y:S01]  /*7bc0*/  LDSM.16.MT88.4 R124, [R177+UR4+0x2900] ;  /* 0x00290004b17c783b */ /* 0x000fe20008004200 */
[----:B------:R-:W-:Y:S02]  /*7bd0*/  FMUL.FTZ R35, R3, R123 ;  /* 0x0000007b03237220 */ /* 0x000fe40000410000 */
[----:B------:R-:W1:Y:S01]  /*7be0*/  MUFU.EX2 R167, R167 ;  /* 0x000000a700a77308 */ /* 0x000e620000000800 */
[--C-:B------:R-:W-:Y:S02]  /*7bf0*/  FFMA.FTZ R223, R148, c[0x0][0x2d0], -R145.reuse ;  /* 0x0000b40094df7a23 */ /* 0x100fe40000010891 */
[--C-:B------:R-:W-:Y:S01]  /*7c00*/  FFMA.FTZ R224, R146, c[0x0][0x2d0], -R145.reuse ;  /* 0x0000b40092e07a23 */ /* 0x100fe20000010891 */
[----:B---3--:R-:W-:Y:S01]  /*7c10*/  F2FP.BF16.PACK_AB R137, R165, R166 ;  /* 0x000000a6a589723e */ /* 0x008fe200000010ff */
[----:B------:R-:W-:Y:S01]  /*7c20*/  LDSM.16.MT88.4 R120, [R134+0x900] ;  /* 0x000900008678783b */ /* 0x000fe20000004200 */
[C---:B------:R-:W-:Y:S02]  /*7c30*/  FMUL.FTZ R36, R132.reuse, R36 ;  /* 0x0000002484247220 */ /* 0x040fe40000410000 */
[C---:B------:R-:W-:Y:S02]  /*7c40*/  FMUL.FTZ R37, R132.reuse, R37 ;  /* 0x0000002584257220 */ /* 0x040fe40000410000 */
[C---:B------:R-:W-:Y:S01]  /*7c50*/  FMUL.FTZ R38, R3.reuse, R38 ;  /* 0x0000002603267220 */ /* 0x040fe20000410000 */
[----:B------:R-:W-:Y:S01]  /*7c60*/  MUFU.EX2 R170, R170 ;  /* 0x000000aa00aa7308 */ /* 0x000fe20000000800 */
[C---:B------:R-:W-:Y:S01]  /*7c70*/  FMUL.FTZ R39, R3.reuse, R39 ;  /* 0x0000002703277220 */ /* 0x040fe20000410000 */
[----:B------:R-:W-:Y:S01]  /*7c80*/  LDSM.16.MT88.4 R148, [R176+UR4+0x3900] ;  /* 0x00390004b094783b */ /* 0x000fe20008004200 */
[C---:B------:R-:W-:Y:S02]  /*7c90*/  FMUL.FTZ R40, R132.reuse, R40 ;  /* 0x0000002884287220 */ /* 0x040fe40000410000 */
[C---:B------:R-:W-:Y:S02]  /*7ca0*/  FMUL.FTZ R41, R132.reuse, R41 ;  /* 0x0000002984297220 */ /* 0x040fe40000410000 */
[C---:B------:R-:W-:Y:S02]  /*7cb0*/  FMUL.FTZ R42, R3.reuse, R42 ;  /* 0x0000002a032a7220 */ /* 0x040fe40000410000 */
[----:B------:R-:W-:Y:S01]  /*7cc0*/  FMUL.FTZ R43, R3, R43 ;  /* 0x0000002b032b7220 */ /* 0x000fe20000410000 */
[----:B------:R-:W-:Y:S01]  /*7cd0*/  MUFU.EX2 R175, R175 ;  /* 0x000000af00af7308 */ /* 0x000fe20000000800 */
[C---:B------:R-:W-:Y:S01]  /*7ce0*/  FMUL.FTZ R44, R132.reuse, R44 ;  /* 0x0000002c842c7220 */ /* 0x040fe20000410000 */
[----:B-1----:R-:W-:Y:S01]  /*7cf0*/  F2FP.BF16.PACK_AB R139, R167, R164 ;  /* 0x000000a4a78b723e */ /* 0x002fe200000010ff */
[C---:B------:R-:W-:Y:S02]  /*7d00*/  FMUL.FTZ R45, R132.reuse, R45 ;  /* 0x0000002d842d7220 */ /* 0x040fe40000410000 */
[C---:B------:R-:W-:Y:S02]  /*7d10*/  FMUL.FTZ R46, R3.reuse, R46 ;  /* 0x0000002e032e7220 */ /* 0x040fe40000410000 */
[C---:B------:R-:W-:Y:S02]  /*7d20*/  FMUL.FTZ R47, R3.reuse, R47 ;  /* 0x0000002f032f7220 */ /* 0x040fe40000410000 */
[C---:B--2---:R-:W-:Y:S01]  /*7d30*/  HMMA.16816.F32.BF16 R4, R136.reuse, R12, R4 ;  /* 0x0000000c8804723c */ /* 0x044fe20000041804 */
[----:B------:R-:W-:Y:S04]  /*7d40*/  MUFU.EX2 R212, R212 ;  /* 0x000000d400d47308 */ /* 0x000fe80000000800 */
        /* <DEDUP_REMOVED lines=9> */
[----:B------:R-:W1:Y:S01]  /*7de0*/  LDSM.16.MT88.4 R100, [R134+0x100] ;  /* 0x000100008664783b */ /* 0x000e620000004200 */
[C---:B------:R-:W-:Y:S02]  /*7df0*/  FMUL.FTZ R50, R3.reuse, R50 ;  /* 0x0000003203327220 */ /* 0x040fe40000410000 */
[C---:B------:R-:W-:Y:S02]  /*7e00*/  FMUL.FTZ R51, R3.reuse, R51 ;  /* 0x0000003303337220 */ /* 0x040fe40000410000 */
[C---:B----4-:R-:W-:Y:S03]  /*7e10*/  HMMA.16816.F32.BF16 R12, R136.reuse, R20, R12 ;  /* 0x00000014880c723c */ /* 0x050fe6000004180c */
[C---:B------:R-:W-:Y:S01]  /*7e20*/  FMUL.FTZ R52, R132.reuse, R52 ;  /* 0x0000003484347220 */ /* 0x040fe20000410000 */
[----:B------:R-:W-:Y:S01]  /*7e30*/  MUFU.EX2 R215, R215 ;  /* 0x000000d700d77308 */ /* 0x000fe20000000800 */
[C---:B------:R-:W-:Y:S02]  /*7e40*/  FMUL.FTZ R53, R132.reuse, R53 ;  /* 0x0000003584357220 */ /* 0x040fe40000410000 */
[C---:B------:R-:W-:Y:S01]  /*7e50*/  FMUL.FTZ R20, R132.reuse, R108 ;  /* 0x0000006c84147220 */ /* 0x040fe20000410000 */
[C---:B------:R-:W-:Y:S04]  /*7e60*/  HMMA.16816.F32.BF16 R16, R136.reuse, R22, R16 ;  /* 0x000000168810723c */ /* 0x040fe80000041810 */
[C---:B------:R-:W-:Y:S02]  /*7e70*/  FMUL.FTZ R21, R132.reuse, R109 ;  /* 0x0000006d84157220 */ /* 0x040fe40000410000 */
[C---:B------:R-:W-:Y:S01]  /*7e80*/  FMUL.FTZ R54, R3.reuse, R54 ;  /* 0x0000003603367220 */ /* 0x040fe20000410000 */
[----:B------:R-:W-:Y:S01]  /*7e90*/  MUFU.EX2 R216, R216 ;  /* 0x000000d800d87308 */ /* 0x000fe20000000800 */
[C---:B------:R-:W-:Y:S04]  /*7ea0*/  FMUL.FTZ R22, R3.reuse, R110 ;  /* 0x0000006e03167220 */ /* 0x040fe80000410000 */
[C---:B------:R-:W-:Y:S02]  /*7eb0*/  FMUL.FTZ R23, R3.reuse, R111 ;  /* 0x0000006f03177220 */ /* 0x040fe40000410000 */
[----:B------:R-:W2:Y:S01]  /*7ec0*/  LDSM.16.MT88.4 R108, [R133+0x2100] ;  /* 0x00210000856c783b */ /* 0x000ea20000004200 */
[C---:B------:R-:W-:Y:S02]  /*7ed0*/  FMUL.FTZ R55, R3.reuse, R55 ;  /* 0x0000003703377220 */ /* 0x040fe40000410000 */
[C---:B------:R-:W-:Y:S01]  /*7ee0*/  FMUL.FTZ R56, R132.reuse, R56 ;  /* 0x0000003884387220 */ /* 0x040fe20000410000 */
[----:B------:R-:W-:Y:S01]  /*7ef0*/  MUFU.EX2 R217, R217 ;  /* 0x000000d900d97308 */ /* 0x000fe20000000800 */
[C---:B------:R-:W-:Y:S03]  /*7f00*/  HMMA.16816.F32.BF16 R20, R136.reuse, R28, R20 ;  /* 0x0000001c8814723c */ /* 0x040fe60000041814 */
[C---:B------:R-:W-:Y:S02]  /*7f10*/  FMUL.FTZ R57, R132.reuse, R57 ;  /* 0x0000003984397220 */ /* 0x040fe40000410000 */
[C---:B------:R-:W-:Y:S02]  /*7f20*/  FMUL.FTZ R58, R3.reuse, R58 ;  /* 0x0000003a033a7220 */ /* 0x040fe40000410000 */
[C---:B------:R-:W-:Y:S01]  /*7f30*/  FMUL.FTZ R28, R132.reuse, R116 ;  /* 0x00000074841c7220 */ /* 0x040fe20000410000 */
[C---:B------:R-:W-:Y:S01]  /*7f40*/  HMMA.16816.F32.BF16 R24, R136.reuse, R30, R24 ;  /* 0x0000001e8818723c */ /* 0x040fe20000041818 */
[----:B------:R-:W-:Y:S03]  /*7f50*/  MUFU.EX2 R218, R218 ;  /* 0x000000da00da7308 */ /* 0x000fe60000000800 */
[C---:B------:R-:W-:Y:S02]  /*7f60*/  FMUL.FTZ R29, R132.reuse, R117 ;  /* 0x00000075841d7220 */ /* 0x040fe40000410000 */
[C---:B------:R-:W-:Y:S02]  /*7f70*/  FMUL.FTZ R59, R3.reuse, R59 ;  /* 0x0000003b033b7220 */ /* 0x040fe40000410000 */
[C---:B------:R-:W-:Y:S03]  /*7f80*/  FMUL.FTZ R30, R3.reuse, R118 ;  /* 0x00000076031e7220 */ /* 0x040fe60000410000 */
[----:B------:R-:W-:Y:S01]  /*7f90*/  MUFU.EX2 R219, R219 ;  /* 0x000000db00db7308 */ /* 0x000fe20000000800 */
[C---:B------:R-:W-:Y:S02]  /*7fa0*/  FMUL.FTZ R31, R3.reuse, R119 ;  /* 0x00000077031f7220 */ /* 0x040fe40000410000 */
[----:B------:R-:W-:Y:S01]  /*7fb0*/  LDSM.16.MT88.4 R116, [R176+UR4+0x900] ;  /* 0x00090004b074783b */ /* 0x000fe20008004200 */
[C---:B------:R-:W-:Y:S02]  /*7fc0*/  FMUL.FTZ R60, R132.reuse, R60 ;  /* 0x0000003c843c7220 */ /* 0x040fe40000410000 */
[C---:B------:R-:W-:Y:S02]  /*7fd0*/  FMUL.FTZ R61, R132.reuse, R61 ;  /* 0x0000003d843d7220 */ /* 0x040fe40000410000 */
[C---:B-1----:R-:W-:Y:S02]  /*7fe0*/  HMMA.16816.F32.BF16 R28, R136.reuse, R100, R28 ;  /* 0x00000064881c723c */ /* 0x042fe4000004181c */
[----:B------:R-:W-:Y:S01]  /*7ff0*/  MUFU.EX2 R220, R220 ;  /* 0x000000dc00dc7308 */ /* 0x000fe20000000800 */
[C---:B------:R-:W-:Y:S02]  /*8000*/  FMUL.FTZ R62, R3.reuse, R62 ;  /* 0x0000003e033e7220 */ /* 0x040fe40000410000 */
[C---:B------:R-:W-:Y:S02]  /*8010*/  FMUL.FTZ R63, R3.reuse, R63 ;  /* 0x0000003f033f7220 */ /* 0x040fe40000410000 */
[C---:B------:R-:W-:Y:S01]  /*8020*/  FMUL.FTZ R64, R132.reuse, R64 ;  /* 0x0000004084407220 */ /* 0x040fe20000410000 */
[C---:B------:R-:W-:Y:S01]  /*8030*/  HMMA.16816.F32.BF16 R32, R136.reuse, R102, R32 ;  /* 0x000000668820723c */ /* 0x040fe20000041820 */
[----:B------:R-:W1:Y:S03]  /*8040*/  LDSM.16.MT88.4 R100, [R176+UR4+0x2100] ;  /* 0x00210004b064783b */ /* 0x000e660008004200 */
[C---:B------:R-:W-:Y:S01]  /*8050*/  FMUL.FTZ R65, R132.reuse, R65 ;  /* 0x0000004184417220 */ /* 0x040fe20000410000 */
[----:B------:R-:W-:Y:S01]  /*8060*/  MUFU.EX2 R222, R222 ;  /* 0x000000de00de7308 */ /* 0x000fe20000000800 */
[C---:B------:R-:W-:Y:S02]  /*8070*/  FMUL.FTZ R66, R3.reuse, R66 ;  /* 0x0000004203427220 */ /* 0x040fe40000410000 */
[C---:B------:R-:W-:Y:S04]  /*8080*/  HMMA.16816.F32.BF16 R36, R136.reuse, R104, R36 ;  /* 0x000000688824723c */ /* 0x040fe80000041824 */
[C---:B------:R-:W-:Y:S02]  /*8090*/  FMUL.FTZ R67, R3.reuse, R67 ;  /* 0x0000004303437220 */ /* 0x040fe40000410000 */
[C---:B------:R-:W-:Y:S01]  /*80a0*/  FMUL.FTZ R68, R132.reuse, R68 ;  /* 0x0000004484447220 */ /* 0x040fe20000410000 */
[----:B------:R-:W-:Y:S01]  /*80b0*/  MUFU.EX2 R223, R223 ;  /* 0x000000df00df7308 */ /* 0x000fe20000000800 */
[C---:B------:R-:W-:Y:S01]  /*80c0*/  HMMA.16816.F32.BF16 R40, R136.reuse, R106, R40 ;  /* 0x0000006a8828723c */ /* 0x040fe20000041828 */
[----:B------:R-:W3:Y:S03]  /*80d0*/  LDSM.16.MT88.4 R104, [R134+0x2100] ;  /* 0x002100008668783b */ /* 0x000ee60000004200 */
[C---:B------:R-:W-:Y:S02]  /*80e0*/  FMUL.FTZ R69, R132.reuse, R69 ;  /* 0x0000004584457220 */ /* 0x040fe40000410000 */
[C---:B------:R-:W-:Y:S02]  /*80f0*/  FMUL.FTZ R70, R3.reuse, R70 ;  /* 0x0000004603467220 */ /* 0x040fe40000410000 */
[C---:B--2---:R-:W-:Y:S01]  /*8100*/  HMMA.16816.F32.BF16 R44, R136.reuse, R108, R44 ;  /* 0x0000006c882c723c */ /* 0x044fe2000004182c */
[----:B------:R-:W-:Y:S03]  /*8110*/  MUFU.EX2 R224, R224 ;  /* 0x000000e000e07308 */ /* 0x000fe60000000800 */
[C---:B------:R-:W-:Y:S02]  /*8120*/  FMUL.FTZ R71, R3.reuse, R71 ;  /* 0x0000004703477220 */ /* 0x040fe40000410000 */
[C---:B------:R-:W-:Y:S02]  /*8130*/  FMUL.FTZ R72, R132.reuse, R72 ;  /* 0x0000004884487220 */ /* 0x040fe40000410000 */
[C---:B------:R-:W-:Y:S01]  /*8140*/  HMMA.16816.F32.BF16 R48, R136.reuse, R110, R48 ;  /* 0x0000006e8830723c */ /* 0x040fe20000041830 */
[----:B------:R-:W2:Y:S03]  /*8150*/  LDSM.16.MT88.4 R108, [R177+UR4+0x4100] ;  /* 0x00410004b16c783b */ /* 0x000ea60008004200 */
[C---:B------:R-:W-:Y:S02]  /*8160*/  FMUL.FTZ R73, R132.reuse, R73 ;  /* 0x0000004984497220 */ /* 0x040fe40000410000 */
[C---:B------:R-:W-:Y:S02]  /*8170*/  FMUL.FTZ R74, R3.reuse, R74 ;  /* 0x0000004a034a7220 */ /* 0x040fe40000410000 */
[C---:B------:R-:W-:Y:S01]  /*8180*/  FMUL.FTZ R75, R3.reuse, R75 ;  /* 0x0000004b034b7220 */ /* 0x040fe20000410000 */
[C---:B-1----:R-:W-:Y:S03]  /*8190*/  HMMA.16816.F32.BF16 R52, R136.reuse, R100, R52 ;  /* 0x000000648834723c */ /* 0x042fe60000041834 */
[C---:B------:R-:W-:Y:S02]  /*81a0*/  FMUL.FTZ R84, R132.reuse, R84 ;  /* 0x0000005484547220 */ /* 0x040fe40000410000 */
[----:B------:R-:W-:Y:S02]  /*81b0*/  FMUL.FTZ R85, R132, R85 ;  /* 0x0000005584557220 */ /* 0x000fe40000410000 */
[C---:B------:R-:W-:Y:S01]  /*81c0*/  FMUL.FTZ R86, R3.reuse, R86 ;  /* 0x0000005603567220 */ /* 0x040fe20000410000 */
[C---:B------:R-:W-:Y:S01]  /*81d0*/  HMMA.16816.F32.BF16 R56, R136.reuse, R102, R56 ;  /* 0x000000668838723c */ /* 0x040fe20000041838 */
[----:B------:R-:W1:Y:S03]  /*81e0*/  LDSM.16.MT88.4 R100, [R133+0x4100] ;  /* 0x004100008564783b */ /* 0x000e660000004200 */
        /* <DEDUP_REMOVED lines=9> */
[--C-:B------:R-:W-:Y:S01]  /*8280*/  FFMA.FTZ R174, R142, c[0x0][0x2d0], -R145.reuse ;  /* 0x0000b4008eae7a23 */ /* 0x100fe20000010891 */
[----:B------:R-:W4:Y:S01]  /*8290*/  MUFU.EX2 R169, R169 ;  /* 0x000000a900a97308 */ /* 0x000f220000000800 */
[C---:B--2---:R-:W-:Y:S01]  /*82a0*/  HMMA.16816.F32.BF16 R68, R136.reuse, R108, R68 ;  /* 0x0000006c8844723c */ /* 0x044fe20000041844 */
[----:B------:R-:W-:Y:S03]  /*82b0*/  LDSM.16.MT88.4 R140, [R176+UR4+0x2900] ;  /* 0x00290004b08c783b */ /* 0x000fe60008004200 */
[--C-:B------:R-:W-:Y:S02]  /*82c0*/  FFMA.FTZ R172, R172, c[0x0][0x2d0], -R145.reuse ;  /* 0x0000b400acac7a23 */ /* 0x100fe40000010891 */
[C---:B------:R-:W-:Y:S02]  /*82d0*/  FMUL.FTZ R88, R132.reuse, R88 ;  /* 0x0000005884587220 */ /* 0x040fe40000410000 */
[C---:B------:R-:W-:Y:S01]  /*82e0*/  HMMA.16816.F32.BF16 R72, R136.reuse, R110, R72 ;  /* 0x0000006e8848723c */ /* 0x040fe20000041848 */
[----:B------:R-:W2:Y:S01]  /*82f0*/  LDSM.16.MT88.4 R108, [R134+0x4100] ;  /* 0x00410000866c783b */ /* 0x000ea20000004200 */
        /* <DEDUP_REMOVED lines=8> */
[C---:B------:R-:W-:Y:S01]  /*8380*/  FMUL.FTZ R91, R3.reuse, R91 ;  /* 0x0000005b035b7220 */ /* 0x040fe20000410000 */
[C---:B-1----:R-:W-:Y:S03]  /*8390*/  HMMA.16816.F32.BF16 R76, R136.reuse, R100, R76 ;  /* 0x00000064884c723c */ /* 0x042fe6000004184c */
[C---:B------:R-:W-:Y:S01]  /*83a0*/  FMUL.FTZ R80, R132.reuse, R80 ;  /* 0x0000005084507220 */ /* 0x040fe20000410000 */
[----:B------:R-:W1:Y:S01]  /*83b0*/  MUFU.EX2 R172, R172 ;  /* 0x000000ac00ac7308 */ /* 0x000e620000000800 */
[C---:B------:R-:W-:Y:S02]  /*83c0*/  FMUL.FTZ R81, R132.reuse, R81 ;  /* 0x0000005184517220 */ /* 0x040fe40000410000 */
[----:B------:R-:W-:Y:S01]  /*83d0*/  FMUL.FTZ R82, R3, R82 ;  /* 0x0000005203527220 */ /* 0x000fe20000410000 */
[----:B----4-:R-:W-:Y:S01]  /*83e0*/  F2FP.BF16.PACK_AB R100, R169, R168 ;  /* 0x000000a8a964723e */ /* 0x010fe200000010ff */
[C---:B------:R-:W-:Y:S03]  /*83f0*/  FMUL.FTZ R83, R3.reuse, R83 ;  /* 0x0000005303537220 */ /* 0x040fe60000410000 */
[C---:B------:R-:W-:Y:S02]  /*8400*/  FMUL.FTZ R92, R132.reuse, R92 ;  /* 0x0000005c845c7220 */ /* 0x040fe40000410000 */
[C---:B------:R-:W-:Y:S01]  /*8410*/  FMUL.FTZ R93, R132.reuse, R93 ;  /* 0x0000005d845d7220 */ /* 0x040fe20000410000 */
[----:B------:R-:W4:Y:S01]  /*8420*/  MUFU.EX2 R174, R174 ;  /* 0x000000ae00ae7308 */ /* 0x000f220000000800 */
[C---:B------:R-:W-:Y:S03]  /*8430*/  HMMA.16816.F32.BF16 R80, R136.reuse, R102, R80 ;  /* 0x000000668850723c */ /* 0x040fe60000041850 */
[C---:B------:R-:W-:Y:S02]  /*8440*/  FMUL.FTZ R94, R3.reuse, R94 ;  /* 0x0000005e035e7220 */ /* 0x040fe40000410000 */
[----:B------:R-:W-:Y:S02]  /*8450*/  FMUL.FTZ R95, R3, R95 ;  /* 0x0000005f035f7220 */ /* 0x000fe40000410000 */
[C---:B------:R-:W-:Y:S01]  /*8460*/  FMUL.FTZ R96, R132.reuse, R96 ;  /* 0x0000006084607220 */ /* 0x040fe20000410000 */
[C---:B---3--:R-:W-:Y:S04]  /*8470*/  HMMA.16816.F32.BF16 R84, R136.reuse, R104, R84 ;  /* 0x000000688854723c */ /* 0x048fe80000041854 */
[----:B------:R-:W-:Y:S01]  /*8480*/  FMUL.FTZ R97, R132, R97 ;  /* 0x0000006184617220 */ /* 0x000fe20000410000 */
[----:B-----5:R-:W-:Y:S01]  /*8490*/  F2FP.BF16.PACK_AB R102, R171, R170 ;  /* 0x000000aaab66723e */ /* 0x020fe200000010ff */
[C---:B------:R-:W-:Y:S01]  /*84a0*/  FMUL.FTZ R98, R3.reuse, R98 ;  /* 0x0000006203627220 */ /* 0x040fe20000410000 */
[----:B-1----:R-:W-:Y:S01]  /*84b0*/  F2FP.BF16.PACK_AB R101, R172, R173 ;  /* 0x000000adac65723e */ /* 0x002fe200000010ff */
[C---:B------:R-:W-:Y:S01]  /*84c0*/  HMMA.16816.F32.BF16 R88, R136.reuse, R106, R88 ;  /* 0x0000006a8858723c */ /* 0x040fe20000041858 */
[----:B------:R-:W1:Y:S03]  /*84d0*/  LDSM.16.MT88.4 R104, [R133+0x900] ;  /* 0x000900008568783b */ /* 0x000e660000004200 */
[----:B------:R-:W-:Y:S02]  /*84e0*/  FMUL.FTZ R99, R3, R99 ;  /* 0x0000006303637220 */ /* 0x000fe40000410000 */
[--C-:B------:R-:W-:Y:S01]  /*84f0*/  FFMA.FTZ R211, R211, c[0x0][0x2d0], -R152.reuse ;  /* 0x0000b400d3d37a23 */ /* 0x100fe20000010898 */
[----:B----4-:R-:W-:Y:S01]  /*8500*/  F2FP.BF16.PACK_AB R103, R175, R174 ;  /* 0x000000aeaf67723e */ /* 0x010fe200000010ff */
[C---:B--2---:R-:W-:Y:S04]  /*8510*/  HMMA.16816.F32.BF16 R92, R136.reuse, R108, R92 ;  /* 0x0000006c885c723c */ /* 0x044fe8000004185c */
[----:B------:R-:W-:Y:S01]  /*8520*/  FFMA.FTZ R152, R147, c[0x0][0x2d0], -R152 ;  /* 0x0000b40093987a23 */ /* 0x000fe20000010898 */
[----:B------:R-:W-:Y:S01]  /*8530*/  MUFU.EX2 R211, R211 ;  /* 0x000000d300d37308 */ /* 0x000fe20000000800 */
[--C-:B------:R-:W-:Y:S02]  /*8540*/  FFMA.FTZ R210, R210, c[0x0][0x2d0], -R145.reuse ;  /* 0x0000b400d2d27a23 */ /* 0x100fe40000010891 */
[----:B------:R-:W-:Y:S01]  /*8550*/  HMMA.16816.F32.BF16 R96, R136, R110, R96 ;  /* 0x0000006e8860723c */ /* 0x000fe20000041860 */
[----:B------:R-:W2:Y:S03]  /*8560*/  LDSM.16.MT88.4 R108, [R134+0x2900] ;  /* 0x00290000866c783b */ /* 0x000ea60000004200 */
[----:B------:R-:W-:Y:S02]  /*8570*/  FFMA.FTZ R145, R144, c[0x0][0x2d0], -R145 ;  /* 0x0000b40090917a23 */ /* 0x000fe40000010891 */
[----:B------:R-:W-:Y:S01]  /*8580*/  FFMA.FTZ R162, R132, R197, R162 ;  /* 0x000000c584a27223 */ /* 0x000fe200000100a2 */
[----:B------:R3:W4:Y:S01]  /*8590*/  MUFU.EX2 R221, R152 ;  /* 0x0000009800dd7308 */ /* 0x0007220000000800 */
[C---:B------:R-:W-:Y:S05]  /*85a0*/  HMMA.16816.F32.BF16 R4, R100.reuse, R112, R4 ;  /* 0x000000706404723c */ /* 0x040fea0000041804 */
[----:B------:R-:W-:Y:S01]  /*85b0*/  F2FP.BF16.PACK_AB R136, R219, R218 ;  /* 0x000000dadb88723e */ /* 0x000fe200000010ff */
[----:B------:R-:W-:Y:S01]  /*85c0*/  FADD.FTZ R161, R161, R162 ;  /* 0x000000a2a1a17221 */ /* 0x000fe20000010000 */
[----:B------:R-:W-:Y:S01]  /*85d0*/  F2FP.BF16.PACK_AB R137, R223, R222 ;  /* 0x000000dedf89723e */ /* 0x000fe200000010ff */
[C---:B------:R-:W-:Y:S01]  /*85e0*/  HMMA.16816.F32.BF16 R8, R100.reuse, R114, R8 ;  /* 0x000000726408723c */ /* 0x040fe20000041808 */
[----:B------:R-:W-:Y:S01]  /*85f0*/  LDSM.16.MT88.4 R112, [R133+0x4900] ;  /* 0x004900008570783b */ /* 0x000fe20000004200 */
[----:B------:R-:W5:Y:S02]  /*8600*/  MUFU.EX2 R225, R145 ;  /* 0x0000009100e17308 */ /* 0x000f640000000800 */
[----:B------:R-:W-:Y:S02]  /*8610*/  FFMA.FTZ R166, R3, R198, R166 ;  /* 0x000000c603a67223 */ /* 0x000fe400000100a6 */
[----:B------:R-:W-:Y:S02]  /*8620*/  FADD.FTZ R160, R160, R161 ;  /* 0x000000a1a0a07221 */ /* 0x000fe40000010000 */
[----:B------:R-:W-:Y:S01]  /*8630*/  FADD.FTZ R165, R165, R166 ;  /* 0x000000a6a5a57221 */ /* 0x000fe20000010000 */
[C---:B-1----:R-:W-:Y:S03]  /*8640*/  HMMA.16816.F32.BF16 R12, R100.reuse, R104, R12 ;  /* 0x00000068640c723c */ /* 0x042fe6000004180c */
[----:B------:R-:W1:Y:S01]  /*8650*/  MUFU.EX2 R210, R210 ;  /* 0x000000d200d27308 */ /* 0x000e620000000800 */
[----:B------:R-:W-:Y:S01]  /*8660*/  FADD.FTZ R163, R163, R160 ;  /* 0x000000a0a3a37221 */ /* 0x000fe20000010000 */
[----:B---3--:R-:W-:Y:S01]  /*8670*/  LDSM.16.MT88.4 R152, [R134+0x3900] ;  /* 0x003900008698783b */ /* 0x008fe20000004200 */
[----:B----4-:R-:W-:Y:S02]  /*8680*/  F2FP.BF16.PACK_AB R138, R221, R220 ;  /* 0x000000dcdd8a723e */ /* 0x010fe400000010ff */
[C---:B------:R-:W-:Y:S04]  /*8690*/  HMMA.16816.F32.BF16 R16, R100.reuse, R106, R16 ;  /* 0x0000006a6410723c */ /* 0x040fe80000041810 */
[----:B------:R-:W-:Y:S01]  /*86a0*/  FADD.FTZ R164, R164, R165 ;  /* 0x000000a5a4a47221 */ /* 0x000fe20000010000 */
[----:B------:R-:W3:Y:S01]  /*86b0*/  LDSM.16.MT88.4 R104, [R177+UR4+0x4900] ;  /* 0x00490004b168783b */ /* 0x000ee20008004200 */
[----:B------:R-:W-:Y:S02]  /*86c0*/  FADD.FTZ R168, R168, R163 ;  /* 0x000000a3a8a87221 */ /* 0x000fe40000010000 */
[C---:B------:R-:W-:Y:S04]  /*86d0*/  HMMA.16816.F32.BF16 R20, R100.reuse, R116, R20 ;  /* 0x000000746414723c */ /* 0x040fe80000041814 */
[----:B-----5:R-:W-:Y:S01]  /*86e0*/  F2FP.BF16.PACK_AB R139, R225, R224 ;  /* 0x000000e0e18b723e */ /* 0x020fe200000010ff */
[----:B------:R-:W-:Y:S01]  /*86f0*/  FADD.FTZ R164, R167, R164 ;  /* 0x000000a4a7a47221 */ /* 0x000fe20000010000 */
[----:B------:R-:W-:Y:S01]  /*8700*/  LDSM.16.MT88.4 R144, [R133+0x3900] ;  /* 0x003900008590783b */ /* 0x000fe20000004200 */
[----:B------:R-:W-:Y:S01]  /*8710*/  FADD.FTZ R169, R169, R168 ;  /* 0x000000a8a9a97221 */ /* 0x000fe20000010000 */
[C---:B------:R-:W-:Y:S04]  /*8720*/  HMMA.16816.F32.BF16 R24, R100.reuse, R118, R24 ;  /* 0x000000766418723c */ /* 0x040fe80000041818 */
[----:B------:R-:W-:Y:S02]  /*8730*/  FADD.FTZ R173, R173, R164 ;  /* 0x000000a4adad7221 */ /* 0x000fe40000010000 */
[----:B------:R-:W-:Y:S02]  /*8740*/  LDSM.16.MT88.4 R116, [R134+0x4900] ;  /* 0x004900008674783b */ /* 0x000fe40000004200 */
[C---:B------:R-:W-:Y:S04]  /*8750*/  HMMA.16816.F32.BF16 R28, R100.reuse, R120, R28 ;  /* 0x00000078641c723c */ /* 0x040fe8000004181c */
[----:B------:R-:W-:Y:S04]  /*8760*/  FADD.FTZ R173, R172, R173 ;  /* 0x000000adacad7221 */ /* 0x000fe80000010000 */
[C---:B------:R-:W-:Y:S01]  /*8770*/  HMMA.16816.F32.BF16 R32, R100.reuse, R122, R32 ;  /* 0x0000007a6420723c */ /* 0x040fe20000041820 */
[----:B------:R-:W-:Y:S03]  /*8780*/  LDSM.16.MT88.4 R120, [R133+0x1100] ;  /* 0x001100008578783b */ /* 0x000fe60000004200 */
[----:B------:R-:W-:Y:S04]  /*8790*/  FADD.FTZ R174, R174, R173 ;  /* 0x000000adaeae7221 */ /* 0x000fe80000010000 */
[C---:B------:R-:W-:Y:S04]  /*87a0*/  HMMA.16816.F32.BF16 R36, R100.reuse, R124, R36 ;  /* 0x0000007c6424723c */ /* 0x040fe80000041824 */
[----:B------:R-:W-:Y:S04]  /*87b0*/  FADD.FTZ R175, R175, R174 ;  /* 0x000000aeafaf7221 */ /* 0x000fe80000010000 */
[C---:B------:R-:W-:Y:S01]  /*87c0*/  HMMA.16816.F32.BF16 R40, R100.reuse, R126, R40 ;  /* 0x0000007e6428723c */ /* 0x040fe20000041828 */
[----:B------:R-:W-:Y:S07]  /*87d0*/  LDSM.16.MT88.4 R124, [R134+0x1100] ;  /* 0x00110000867c783b */ /* 0x000fee0000004200 */
[C---:B------:R-:W-:Y:S08]  /*87e0*/  HMMA.16816.F32.BF16 R44, R100.reuse, R128, R44 ;  /* 0x00000080642c723c */ /* 0x040ff0000004182c */
[C---:B------:R-:W-:Y:S08]  /*87f0*/  HMMA.16816.F32.BF16 R48, R100.reuse, R130, R48 ;  /* 0x000000826430723c */ /* 0x040ff00000041830 */
[C---:B------:R-:W-:Y:S08]  /*8800*/  HMMA.16816.F32.BF16 R52, R100.reuse, R140, R52 ;  /* 0x0000008c6434723c */ /* 0x040ff00000041834 */
[C---:B------:R-:W-:Y:S01]  /*8810*/  HMMA.16816.F32.BF16 R56, R100.reuse, R142, R56 ;  /* 0x0000008e6438723c */ /* 0x040fe20000041838 */
[----:B------:R-:W-:Y:S07]  /*8820*/  LDSM.16.MT88.4 R140, [R177+UR4+0x3900] ;  /* 0x00390004b18c783b */ /* 0x000fee0008004200 */
[C---:B--2---:R-:W-:Y:S08]  /*8830*/  HMMA.16816.F32.BF16 R60, R100.reuse, R108, R60 ;  /* 0x0000006c643c723c */ /* 0x044ff0000004183c */
[C---:B------:R-:W-:Y:S01]  /*8840*/  HMMA.16816.F32.BF16 R64, R100.reuse, R110, R64 ;  /* 0x0000006e6440723c */ /* 0x040fe20000041840 */
[----:B------:R-:W2:Y:S07]  /*8850*/  LDSM.16.MT88.4 R108, [R176+UR4+0x4900] ;  /* 0x00490004b06c783b */ /* 0x000eae0008004200 */
[C---:B---3--:R-:W-:Y:S08]  /*8860*/  HMMA.16816.F32.BF16 R68, R100.reuse, R104, R68 ;  /* 0x000000686444723c */ /* 0x048ff00000041844 */
[C---:B------:R-:W-:Y:S01]  /*8870*/  HMMA.16816.F32.BF16 R72, R100.reuse, R106, R72 ;  /* 0x0000006a6448723c */ /* 0x040fe20000041848 */
[----:B------:R-:W3:Y:S07]  /*8880*/  LDSM.16.MT88.4 R104, [R177+UR4+0x1100] ;  /* 0x00110004b168783b */ /* 0x000eee0008004200 */
[C---:B------:R-:W-:Y:S08]  /*8890*/  HMMA.16816.F32.BF16 R76, R100.reuse, R112, R76 ;  /* 0x00000070644c723c */ /* 0x040ff0000004184c */
[C---:B------:R-:W-:Y:S01]  /*88a0*/  HMMA.16816.F32.BF16 R80, R100.reuse, R114, R80 ;  /* 0x000000726450723c */ /* 0x040fe20000041850 */
[----:B------:R-:W4:Y:S07]  /*88b0*/  LDSM.16.MT88.4 R112, [R176+UR4+0x1100] ;  /* 0x00110004b070783b */ /* 0x000f2e0008004200 */
[C---:B--2---:R-:W-:Y:S08]  /*88c0*/  HMMA.16816.F32.BF16 R84, R100.reuse, R108, R84 ;  /* 0x0000006c6454723c */ /* 0x044ff00000041854 */
[C---:B------:R-:W-:Y:S01]  /*88d0*/  HMMA.16816.F32.BF16 R88, R100.reuse, R110, R88 ;  /* 0x0000006e6458723c */ /* 0x040fe20000041858 */
[----:B------:R-:W2:Y:S07]  /*88e0*/  LDSM.16.MT88.4 R108, [R177+UR4+0x3100] ;  /* 0x00310004b16c783b */ /* 0x000eae0008004200 */
[C---:B------:R-:W-:Y:S08]  /*88f0*/  HMMA.16816.F32.BF16 R92, R100.reuse, R116, R92 ;  /* 0x00000074645c723c */ /* 0x040ff0000004185c */
[----:B------:R-:W-:Y:S01]  /*8900*/  HMMA.16816.F32.BF16 R96, R100, R118, R96 ;  /* 0x000000766460723c */ /* 0x000fe20000041860 */
[----:B------:R-:W5:Y:S06]  /*8910*/  LDSM.16.MT88.4 R116, [R133+0x3100] ;  /* 0x003100008574783b */ /* 0x000f6c0000004200 */
[----:B------:R-:W-:Y:S02]  /*8920*/  F2FP.BF16.PACK_AB R100, R212, R211 ;  /* 0x000000d3d464723e */ /* 0x000fe400000010ff */
[----:B------:R-:W-:Y:S03]  /*8930*/  F2FP.BF16.PACK_AB R102, R214, R213 ;  /* 0x000000d5d666723e */ /* 0x000fe600000010ff */
[----:B-1----:R-:W-:Y:S01]  /*8940*/  F2FP.BF16.PACK_AB R101, R215, R210 ;  /* 0x000000d2d765723e */ /* 0x002fe200000010ff */
[----:B------:R-:W-:Y:S01]  /*8950*/  FADD.FTZ R210, R210, R175 ;  /* 0x000000afd2d27221 */ /* 0x000fe20000010000 */
[----:B------:R-:W-:Y:S03]  /*8960*/  F2FP.BF16.PACK_AB R103, R217, R216 ;  /* 0x000000d8d967723e */ /* 0x000fe600000010ff */
[----:B------:R-:W-:Y:S04]  /*8970*/  FADD.FTZ R215, R215, R210 ;  /* 0x000000d2d7d77221 */ /* 0x000fe80000010000 */
[C---:B---3--:R-:W-:Y:S03]  /*8980*/  HMMA.16816.F32.BF16 R4, R100.reuse, R104, R4 ;  /* 0x000000686404723c */ /* 0x048fe60000041804 */
[----:B------:R-:W-:Y:S04]  /*8990*/  FADD.FTZ R216, R216, R215 ;  /* 0x000000d7d8d87221 */ /* 0x000fe80000010000 */
[----:B------:R-:W-:Y:S01]  /*89a0*/  FADD.FTZ R217, R217, R216 ;  /* 0x000000d8d9d97221 */ /* 0x000fe20000010000 */
[C---:B------:R-:W-:Y:S01]  /*89b0*/  HMMA.16816.F32.BF16 R8, R100.reuse, R106, R8 ;  /* 0x0000006a6408723c */ /* 0x040fe20000041808 */
[----:B------:R-:W1:Y:S03]  /*89c0*/  LDSM.16.MT88.4 R104, [R176+UR4+0x3100] ;  /* 0x00310004b068783b */ /* 0x000e660008004200 */
[----:B------:R-:W-:Y:S04]  /*89d0*/  FADD.FTZ R222, R222, R217 ;  /* 0x000000d9dede7221 */ /* 0x000fe80000010000 */
[C---:B------:R-:W-:Y:S04]  /*89e0*/  HMMA.16816.F32.BF16 R12, R100.reuse, R120, R12 ;  /* 0x00000078640c723c */ /* 0x040fe8000004180c */
[----:B------:R-:W-:Y:S04]  /*89f0*/  FADD.FTZ R223, R223, R222 ;  /* 0x000000dedfdf7221 */ /* 0x000fe80000010000 */
[C---:B------:R-:W-:Y:S01]  /*8a00*/  HMMA.16816.F32.BF16 R16, R100.reuse, R122, R16 ;  /* 0x0000007a6410723c */ /* 0x040fe20000041810 */
[----:B------:R-:W-:Y:S03]  /*8a10*/  LDSM.16.MT88.4 R120, [R134+0x1900] ;  /* 0x001900008678783b */ /* 0x000fe60000004200 */
[----:B------:R-:W-:Y:S04]  /*8a20*/  FADD.FTZ R198, R224, R223 ;  /* 0x000000dfe0c67221 */ /* 0x000fe80000010000 */
[C---:B----4-:R-:W-:Y:S04]  /*8a30*/  HMMA.16816.F32.BF16 R20, R100.reuse, R112, R20 ;  /* 0x000000706414723c */ /* 0x050fe80000041814 */
[----:B------:R-:W-:Y:S04]  /*8a40*/  FADD.FTZ R198, R225, R198 ;  /* 0x000000c6e1c67221 */ /* 0x000fe80000010000 */
[C---:B------:R-:W-:Y:S01]  /*8a50*/  HMMA.16816.F32.BF16 R24, R100.reuse, R114, R24 ;  /* 0x000000726418723c */ /* 0x040fe20000041818 */
[----:B------:R-:W3:Y:S07]  /*8a60*/  LDSM.16.MT88.4 R112, [R134+0x3100] ;  /* 0x003100008670783b */ /* 0x000eee0000004200 */
[C---:B------:R-:W-:Y:S08]  /*8a70*/  HMMA.16816.F32.BF16 R28, R100.reuse, R124, R28 ;  /* 0x0000007c641c723c */ /* 0x040ff0000004181c */
[C---:B------:R-:W-:Y:S01]  /*8a80*/  HMMA.16816.F32.BF16 R32, R100.reuse, R126, R32 ;  /* 0x0000007e6420723c */ /* 0x040fe20000041820 */
[----:B------:R-:W-:Y:S07]  /*8a90*/  LDSM.16.MT88.4 R124, [R177+UR4+0x1900] ;  /* 0x00190004b17c783b */ /* 0x000fee0008004200 */
[C---:B--2---:R-:W-:Y:S08]  /*8aa0*/  HMMA.16816.F32.BF16 R36, R100.reuse, R108, R36 ;  /* 0x0000006c6424723c */ /* 0x044ff00000041824 */
[C---:B------:R-:W-:Y:S01]  /*8ab0*/  HMMA.16816.F32.BF16 R40, R100.reuse, R110, R40 ;  /* 0x0000006e6428723c */ /* 0x040fe20000041828 */
[----:B------:R-:W2:Y:S07]  /*8ac0*/  LDSM.16.MT88.4 R108, [R177+UR4+0x5100] ;  /* 0x00510004b16c783b */ /* 0x000eae0008004200 */
[C---:B-----5:R-:W-:Y:S08]  /*8ad0*/  HMMA.16816.F32.BF16 R44, R100.reuse, R116, R44 ;  /* 0x00000074642c723c */ /* 0x060ff0000004182c */
[C---:B------:R-:W-:Y:S01]  /*8ae0*/  HMMA.16816.F32.BF16 R48, R100.reuse, R118, R48 ;  /* 0x000000766430723c */ /* 0x040fe20000041830 */
[----:B------:R-:W4:Y:S07]  /*8af0*/  LDSM.16.MT88.4 R116, [R133+0x5100] ;  /* 0x005100008574783b */ /* 0x000f2e0000004200 */
[C---:B-1----:R-:W-:Y:S08]  /*8b00*/  HMMA.16816.F32.BF16 R52, R100.reuse, R104, R52 ;  /* 0x000000686434723c */ /* 0x042ff00000041834 */
[C---:B------:R-:W-:Y:S01]  /*8b10*/  HMMA.16816.F32.BF16 R56, R100.reuse, R106, R56 ;  /* 0x0000006a6438723c */ /* 0x040fe20000041838 */
[----:B------:R-:W1:Y:S07]  /*8b20*/  LDSM.16.MT88.4 R104, [R176+UR4+0x5100] ;  /* 0x00510004b068783b */ /* 0x000e6e0008004200 */
        /* <DEDUP_REMOVED lines=8> */
[----:B------:R-:W4:Y:S07]  /*8bb0*/  LDSM.16.MT88.4 R116, [R176+UR4+0x1900] ;  /* 0x00190004b074783b */ /* 0x000f2e0008004200 */
[C---:B-1----:R-:W-:Y:S08]  /*8bc0*/  HMMA.16816.F32.BF16 R84, R100.reuse, R104, R84 ;  /* 0x000000686454723c */ /* 0x042ff00000041854 */
[C---:B------:R-:W-:Y:S08]  /*8bd0*/  HMMA.16816.F32.BF16 R88, R100.reuse, R106, R88 ;  /* 0x0000006a6458723c */ /* 0x040ff00000041858 */
[C---:B---3--:R-:W-:Y:S08]  /*8be0*/  HMMA.16816.F32.BF16 R92, R100.reuse, R112, R92 ;  /* 0x00000070645c723c */ /* 0x048ff0000004185c */
[----:B------:R-:W-:Y:S08]  /*8bf0*/  HMMA.16816.F32.BF16 R96, R100, R114, R96 ;  /* 0x000000726460723c */ /* 0x000ff00000041860 */
[C---:B------:R-:W-:Y:S01]  /*8c00*/  HMMA.16816.F32.BF16 R128, R136.reuse, R124, R4 ;  /* 0x0000007c8880723c */ /* 0x040fe20000041804 */
[----:B------:R-:W1:Y:S07]  /*8c10*/  LDSM.16.MT88.4 R4, [R133+0x5900] ;  /* 0x005900008504783b */ /* 0x000e6e0000004200 */
[C---:B------:R-:W-:Y:S01]  /*8c20*/  HMMA.16816.F32.BF16 R124, R136.reuse, R126, R8 ;  /* 0x0000007e887c723c */ /* 0x040fe20000041808 */
[----:B------:R-:W3:Y:S07]  /*8c30*/  LDSM.16.MT88.4 R8, [R176+UR4+0x5900] ;  /* 0x00590004b008783b */ /* 0x000eee0008004200 */
[C---:B--2---:R-:W-:Y:S01]  /*8c40*/  HMMA.16816.F32.BF16 R100, R136.reuse, R108, R12 ;  /* 0x0000006c8864723c */ /* 0x044fe2000004180c */
[----:B------:R-:W2:Y:S07]  /*8c50*/  LDSM.16.MT88.4 R12, [R134+0x5900] ;  /* 0x00590000860c783b */ /* 0x000eae0000004200 */
        /* <DEDUP_REMOVED lines=15> */
[C---:B-1----:R-:W-:Y:S07]  /*8d50*/  HMMA.16816.F32.BF16 R76, R136.reuse, R4, R76 ;  /* 0x00000004884c723c */ /* 0x042fee000004184c */
[----:B------:R-:W-:Y:S01]  /*8d60*/  FADD.FTZ R4, R170, R169 ;  /* 0x000000a9aa047221 */ /* 0x000fe20000010000 */
[C---:B------:R-:W-:Y:S04]  /*8d70*/  HMMA.16816.F32.BF16 R80, R136.reuse, R6, R80 ;  /* 0x000000068850723c */ /* 0x040fe80000041850 */
[----:B------:R-:W-:Y:S04]  /*8d80*/  FADD.FTZ R4, R171, R4 ;  /* 0x00000004ab047221 */ /* 0x000fe80000010000 */
[C---:B---3--:R-:W-:Y:S04]  /*8d90*/  HMMA.16816.F32.BF16 R84, R136.reuse, R8, R84 ;  /* 0x000000088854723c */ /* 0x048fe80000041854 */
[----:B------:R-:W-:Y:S04]  /*8da0*/  FADD.FTZ R211, R211, R4 ;  /* 0x00000004d3d37221 */ /* 0x000fe80000010000 */
[C---:B------:R-:W-:Y:S04]  /*8db0*/  HMMA.16816.F32.BF16 R88, R136.reuse, R10, R88 ;  /* 0x0000000a8858723c */ /* 0x040fe80000041858 */
[----:B------:R-:W-:Y:S04]  /*8dc0*/  FADD.FTZ R212, R212, R211 ;  /* 0x000000d3d4d47221 */ /* 0x000fe80000010000 */
[C---:B--2---:R-:W-:Y:S04]  /*8dd0*/  HMMA.16816.F32.BF16 R92, R136.reuse, R12, R92 ;  /* 0x0000000c885c723c */ /* 0x044fe8000004185c */
[----:B------:R-:W-:Y:S04]  /*8de0*/  FADD.FTZ R3, R213, R212 ;  /* 0x000000d4d5037221 */ /* 0x000fe80000010000 */
[----:B------:R-:W-:Y:S01]  /*8df0*/  FADD.FTZ R3, R214, R3 ;  /* 0x00000003d6037221 */ /* 0x000fe20000010000 */
[----:B------:R-:W-:Y:S03]  /*8e00*/  HMMA.16816.F32.BF16 R96, R136, R14, R96 ;  /* 0x0000000e8860723c */ /* 0x000fe60000041860 */
[----:B------:R-:W-:Y:S01]  /*8e10*/  FADD.FTZ R218, R218, R3 ;  /* 0x00000003dada7221 */ /* 0x000fe20000010000 */
[----:B------:R-:W-:Y:S03]  /*8e20*/  IADD3 R3, R202, -0x2, RZ ;  /* 0xfffffffeca037810 */ /* 0x000fe60007ffe0ff */
[----:B------:R-:W-:Y:S01]  /*8e30*/  FADD.FTZ R219, R219, R218 ;  /* 0x000000dadbdb7221 */ /* 0x000fe20000010000 */
[----:B------:R-:W-:Y:S04]  /*8e40*/  ISETP.GE.AND P0, PT, R3, UR11, PT ;  /* 0x0000000b03007c0c */ /* 0x000fe8000bf06270 */
[----:B------:R-:W-:Y:S04]  /*8e50*/  FADD.FTZ R220, R220, R219 ;  /* 0x000000dbdcdc7221 */ /* 0x000fe80000010000 */
[----:B------:R-:W-:Y:S05]  /*8e60*/  FADD.FTZ R197, R221, R220 ;  /* 0x000000dcddc57221 */ /* 0x000fea0000010000 */
[----:B------:R-:W-:-:S05]  /*8e70*/  @!P0 BRA `(.L_x_1983) ;  /* 0x0000040000008947 */ /* 0x000fca0003800000 */
[----:B------:R-:W-:Y:S01]  /*8e80*/  ISETP.NE.AND P2, PT, R187, 0x1, PT ;  /* 0x00000001bb00780c */ /* 0x000fe20003f45270 */
[----:B------:R-:W-:Y:S01]  /*8e90*/  IMAD.MOV.U32 R190, RZ, RZ, RZ ;  /* 0x000000ffffbe7224 */ /* 0x000fe200078e00ff */
[----:B------:R-:W-:Y:S02]  /*8ea0*/  IADD3 R191, R193, R209, R194 ;  /* 0x000000d1c1bf7210 */ /* 0x000fe40007ffe0c2 */
[----:B------:R-:W-:Y:S02]  /*8eb0*/  IADD3 R12, -R206, 0x10, RZ ;  /* 0x00000010ce0c7810 */ /* 0x000fe40007ffe1ff */
[----:B------:R-:W-:Y:S02]  /*8ec0*/  IADD3 R191, R191, -0x80, RZ ;  /* 0xffffff80bfbf7810 */ /* 0x000fe40007ffe0ff */
[----:B------:R-:W-:Y:S02]  /*8ed0*/  LOP3.LUT R12, R12, 0xf, RZ, 0xc0, !PT ;  /* 0x0000000f0c0c7812 */ /* 0x000fe400078ec0ff */
[----:B------:R-:W-:Y:S01]  /*8ee0*/  IADD3 R11, -R203, 0x10, RZ ;  /* 0x00000010cb0b7810 */ /* 0x000fe20007ffe1ff */
[----:B------:R-:W-:Y:S02]  /*8ef0*/  IMAD.MOV.U32 R3, RZ, RZ, R191 ;  /* 0x000000ffff037224 */ /* 0x000fe400078e00bf */
[----:B------:R-:W-:Y:S01]  /*8f00*/  @P2 IMAD.HI.U32 R6, R191, c[0x0][0x2bc], RZ ;  /* 0x0000af00bf062a27 */ /* 0x000fe200078e00ff */
[----:B------:R-:W-:Y:S04]  /*8f10*/  LOP3.LUT R11, R11, 0xf, RZ, 0xc0, !PT ;  /* 0x0000000f0b0b7812 */ /* 0x000fe800078ec0ff */
[----:B------:R-:W-:Y:S04]  /*8f20*/  @P2 SHF.R.U32.HI R3, RZ, c[0x0][0x2c0], R6 ;  /* 0x0000b000ff032a19 */ /* 0x000fe80000011606 */
[C---:B------:R-:W-:Y:S04]  /*8f30*/  @!P3 IADD3 R7, P0, R3.reuse, UR18, RZ ;  /* 0x000000120307bc10 */ /* 0x040fe8000ff1e0ff */
[----:B------:R-:W-:Y:S02]  /*8f40*/  @!P3 LEA.HI.X.SX32 R6, R3, UR10, 0x1, P0 ;  /* 0x0000000a0306bc11 */ /* 0x000fe400080f0eff */
[C---:B------:R-:W-:Y:S04]  /*8f50*/  @!P3 LEA R4, P0, R7.reuse, c[0x0][0x2a0], 0x2 ;  /* 0x0000a8000704ba11 */ /* 0x040fe800078010ff */
[----:B------:R-:W-:Y:S01]  /*8f60*/  @!P3 LEA.HI.X R5, R7, c[0x0][0x2a4], R6, 0x2, P0 ;  /* 0x0000a9000705ba11 */ /* 0x000fe200000f1406 */
[----:B------:R-:W-:Y:S04]  /*8f70*/  IMAD.MOV R6, RZ, RZ, -R3 ;  /* 0x000000ffff067224 */ /* 0x000fe800078e0a03 */
[----:B------:R-:W2:Y:S01]  /*8f80*/  @!P3 LDG.E R190, [R4.64] ;  /* 0x0000001404beb981 */ /* 0x000ea2000c1e1900 */
[----:B------:R-:W-:Y:S04]  /*8f90*/  IMAD R191, R6, c[0x0][0x2b8], R191 ;  /* 0x0000ae0006bf7a24 */ /* 0x000fe800078e02bf */
[----:B------:R-:W-:Y:S01]  /*8fa0*/  IMAD.WIDE.U32 R8, R191, c[0x0][0x1e0], RZ ;  /* 0x00007800bf087a25 */ /* 0x000fe200078e00ff */
[----:B------:R-:W-:Y:S05]  /*8fb0*/  SHF.R.S32.HI R3, RZ, 0x1f, R191 ;  /* 0x0000001fff037819 */ /* 0x000fea00000114bf */
        /* <DEDUP_REMOVED lines=9> */
[C---:B------:R-:W-:Y:S02]  /*9050*/  LEA R5, P0, R7.reuse, c[0x0][0x1c8], 0x1 ;  /* 0x0000720007057a11 */ /* 0x040fe400078008ff */
[----:B------:R-:W-:Y:S02]  /*9060*/  IADD3 R9, -R184, 0x10, RZ ;  /* 0x00000010b8097810 */ /* 0x000fe40007ffe1ff */
[----:B------:R-:W-:Y:S01]  /*9070*/  LEA.HI.X R3, R7, c[0x0][0x1cc], R4, 0x1, P0 ;  /* 0x0000730007037a11 */ /* 0x000fe200000f0c04 */
[----:B------:R-:W1:Y:S01]  /*9080*/  SHFL.IDX PT, R8, R5, 0x1, 0x181f ;  /* 0x00381f0005087f89 */ /* 0x000e6200000e0000 */
[----:B------:R-:W-:Y:S01]  /*9090*/  IMAD.SHL.U32 R4, R186, 0x2, RZ ;  /* 0x00000002ba047824 */ /* 0x000fe200078e00ff */
[----:B------:R-:W-:Y:S02]  /*90a0*/  LOP3.LUT R9, R9, 0xf, RZ, 0xc0, !PT ;  /* 0x0000000f09097812 */ /* 0x000fe400078ec0ff */
[----:B------:R-:W2:Y:S04]  /*90b0*/  SHFL.IDX PT, R14, R3, 0x1, 0x181f ;  /* 0x00381f00030e7f89 */ /* 0x000ea800000e0000 */
[----:B------:R3:W4:Y:S04]  /*90c0*/  SHFL.IDX PT, R7, R5, RZ, 0x181f ;  /* 0x00181fff05077589 */ /* 0x00072800000e0000 */
[----:B------:R5:W4:Y:S01]  /*90d0*/  SHFL.IDX PT, R6, R3, RZ, 0x181f ;  /* 0x00181fff03067589 */ /* 0x000b2200000e0000 */
[----:B-1----:R-:W-:Y:S04]  /*90e0*/  IADD3 R12, P1, P0, R12, R8, R207 ;  /* 0x000000080c0c7210 */ /* 0x002fe8000783e0cf */
[----:B--2---:R-:W-:Y:S02]  /*90f0*/  IADD3.X R13, RZ, R14, R208, P1, P0 ;  /* 0x0000000eff0d7210 */ /* 0x004fe40000fe04d0 */
[----:B------:R-:W-:Y:S02]  /*9100*/  IADD3 R10, P1, P0, R11, R8, R204 ;  /* 0x000000080b0a7210 */ /* 0x000fe4000783e0cc */
[----:B---3--:R-:W-:Y:S02]  /*9110*/  SHF.L.U64.HI R5, R186, 0x1, R189 ;  /* 0x00000001ba057819 */ /* 0x008fe400000102bd */
[----:B------:R-:W-:Y:S01]  /*9120*/  IADD3.X R11, RZ, R14, R205, P1, P0 ;  /* 0x0000000eff0b7210 */ /* 0x000fe20000fe04cd */
[----:B-----5:R-:W-:Y:S01]  /*9130*/  IMAD.U32 R3, RZ, RZ, UR15 ;  /* 0x0000000fff037e24 */ /* 0x020fe2000f8e00ff */
[----:B------:R-:W-:Y:S03]  /*9140*/  IADD3 R8, P1, P0, R9, R8, R4 ;  /* 0x0000000809087210 */ /* 0x000fe6000783e004 */
[----:B------:R-:W-:Y:S01]  /*9150*/  IMAD R3, R3, 0x3000, R192 ;  /* 0x0000300003037824 */ /* 0x000fe200078e02c0 */
[----:B------:R-:W-:Y:S02]  /*9160*/  IADD3.X R9, RZ, R14, R5, P1, P0 ;  /* 0x0000000eff097210 */ /* 0x000fe40000fe0405 */
[C---:B----4-:R-:W-:Y:S02]  /*9170*/  IADD3 R16, P1, R7.reuse, R207, RZ ;  /* 0x000000cf07107210 */ /* 0x050fe40007f3e0ff */
[C---:B------:R-:W-:Y:S03]  /*9180*/  IADD3 R14, P0, R7.reuse, R204, RZ ;  /* 0x000000cc070e7210 */ /* 0x040fe60007f1e0ff */
[----:B------:R-:W-:Y:S01]  /*9190*/  IMAD.X R17, R6, 0x1, R208, P1 ;  /* 0x0000000106117824 */ /* 0x000fe200008e06d0 */
[----:B------:R-:W-:Y:S01]  /*91a0*/  ISETP.NE.U32.AND P1, PT, R206, RZ, PT ;  /* 0x000000ffce00720c */ /* 0x000fe20003f25070 */
[C---:B------:R-:W-:Y:S01]  /*91b0*/  IMAD.X R15, R6.reuse, 0x1, R205, P0 ;  /* 0x00000001060f7824 */ /* 0x040fe200000e06cd */
[----:B------:R-:W-:Y:S01]  /*91c0*/  IADD3 R4, P0, R7, R4, RZ ;  /* 0x0000000407047210 */ /* 0x000fe20007f1e0ff */
[----:B------:R-:W-:Y:S04]  /*91d0*/  IMAD.SHL.U32 R7, R3, 0x2, RZ ;  /* 0x0000000203077824 */ /* 0x000fe800078e00ff */
[----:B------:R-:W-:Y:S01]  /*91e0*/  IMAD.X R5, R6, 0x1, R5, P0 ;  /* 0x0000000106057824 */ /* 0x000fe200000e0605 */
[----:B------:R1:W-:Y:S01]  /*91f0*/  LDGSTS.E.BYPASS.LTC128B.128 [R7+0xc100], [R16.64], !P5 ;  /* 0x0c10000010077fae */ /* 0x0003e2000e901d54 */
        /* <DEDUP_REMOVED lines=8> */
.L_x_1983:
[----:B------:R-:W-:Y:S01]  /*9280*/  UISETP.GE.AND UP3, UPT, UR5, 0x1, UPT ;  /* 0x000000010500788c */ /* 0x000fe2000bf66270 */
[----:B------:R2:W3:Y:S01]  /*9290*/  R2UR UR4, R202 ;  /* 0x00000000ca0473c2 */ /* 0x0004e200000e0000 */
[----:B------:R-:W0:Y:S01]  /*92a0*/  LDGDEPBAR ;  /* 0x00000000000079af */ /* 0x000e220000000000 */
[----:B------:R-:W-:Y:S02]  /*92b0*/  IMAD.MOV.U32 R3, RZ, RZ, R0 ;  /* 0x000000ffff037224 */ /* 0x000fe400078e0000 */
[----:B------:R-:W-:Y:S01]  /*92c0*/  IMAD.MOV.U32 R132, RZ, RZ, R2 ;  /* 0x000000ffff847224 */ /* 0x000fe200078e0002 */
[----:B--2---:R-:W-:Y:S01]  /*92d0*/  IADD3 R202, R202, -0x1, RZ ;  /* 0xffffffffcaca7810 */ /* 0x004fe20007ffe0ff */
[----:B---3--:R-:W-:Y:S02]  /*92e0*/  UISETP.GT.AND UP2, UPT, UR4, UR7, UPT ;  /* 0x000000070400728c */ /* 0x008fe4000bf44270 */
[----:B------:R-:W-:Y:S04]  /*92f0*/  UIADD3 UR4, UR5, 0x1, URZ ;  /* 0x0000000105047890 */ /* 0x000fe8000fffe03f */
[----:B------:R-:W-:Y:S01]  /*9300*/  USEL UR5, UR4, URZ, !UP3 ;  /* 0x0000003f04057287 */ /* 0x000fe2000d800000 */
[----:B------:R-:W-:Y:S11]  /*9310*/  PLOP3.LUT P0, PT, PT, PT, UP2, 0x80, 0x0 ;  /* 0x000000000000781c */ /* 0x000ff60003f0f028 */
[----:B------:R-:W-:Y:S02]  /*9320*/  @!UPT UIADD3 URZ, URZ, URZ, URZ ;  /* 0x0000003f3f3ff290 */ /* 0x000fe4000fffe03f */
[----:B------:R-:W-:-:S05]  /*9330*/  @P0 BRA `(.L_x_1984) ;  /* 0xffffc90000000947 */ /* 0x000fca000383ffff */
.L_x_1973:
[----:B------:R-:W-:Y:S01]  /*9340*/  IMAD.MOV.U32 R3, RZ, RZ, 0x1 ;  /* 0x00000001ff037424 */ /* 0x000fe200078e00ff */
[----:B------:R-:W-:Y:S01]  /*9350*/  ULEA UR4, UR6, 0x7f, 0x7 ;  /* 0x0000007f06047891 */ /* 0x000fe2000f8e383f */
[----:B------:R-:W-:Y:S01]  /*9360*/  PLOP3.LUT P0, PT, PT, PT, UP0, 0x40, 0x0 ;  /* 0x000000000000781c */ /* 0x000fe20003f0e808 */
[----:B-1----:R-:W-:Y:S01]  /*9370*/  IMAD.MOV.U32 R4, RZ, RZ, c[0x0][0x2ac] ;  /* 0x0000ab00ff047624 */ /* 0x002fe200078e00ff */
[----:B------:R-:W-:Y:S01]  /*9380*/  ULDC.64 UR6, c[0x0][0x2c8] ;  /* 0x0000b20000067ab9 */ /* 0x000fe20000000a00 */
[----:B------:R-:W-:Y:S01]  /*9390*/  IADD3 R5, R3, -c[0x0][0x168], RZ ;  /* 0x80005a0003057a10 */ /* 0x000fe20007ffe0ff */
[----:B------:R-:W-:-:S04]  /*93a0*/  UIMAD.WIDE.U32 UR24, UR4, UR6, URZ ;  /* 0x00000006041872a5 */ /* 0x000fc8000f8e003f */
[----:B------:R-:W-:Y:S01]  /*93b0*/  @UP1 USHF.R.U32.HI UR4, URZ, UR7, UR25 ;  /* 0x000000073f041299 */ /* 0x000fe20008011619 */
[----:B------:R-:W-:-:S05]  /*93c0*/  IMAD R4, R4, c[0x0][0x1d0], R5 ;  /* 0x0000740004047a24 */ /* 0x000fca00078e0205 */
[----:B------:R-:W-:-:S04]  /*93d0*/  IADD3 R4, R4, UR4, RZ ;  /* 0x0000000404047c10 */ /* 0x000fc8000fffe0ff */
[----:B------:R-:W-:Y:S01]  /*93e0*/  IADD3 R5, R4, -c[0x0][0x324], RZ ;  /* 0x8000c90004057a10 */ /* 0x000fe20007ffe0ff */
[----:B------:R-:W-:Y:S05]  /*93f0*/  @P0 BRA `(.L_x_1985) ;  /* 0x000000d000000947 */ /* 0x000fea0003800000 */
        /* <DEDUP_REMOVED lines=8> */
.L_x_1986:
[----:B------:R-:W-:-:S13]  /*9480*/  ISETP.NE.AND P0, PT, R3, c[0x0][0x32c], PT ;  /* 0x0000cb0003007a0c */ /* 0x000fda0003f05270 */
[----:B------:R-:W-:-:S05]  /*9490*/  @P0 IMAD.HI.U32 R3, R4, c[0x0][0x330], RZ ;  /* 0x0000cc0004030a27 */ /* 0x000fca00078e00ff */
[----:B------:R-:W-:-:S05]  /*94a0*/  @P0 SHF.R.U32.HI R4, RZ, c[0x0][0x334], R3 ;  /* 0x0000cd00ff040a19 */ /* 0x000fca0000011603 */
.L_x_1987:
[----:B------:R-:W-:-:S05]  /*94b0*/  IMAD R4, R4, c[0x0][0x32c], RZ ;  /* 0x0000cb0004047a24 */ /* 0x000fca00078e02ff */
[----:B------:R-:W-:-:S04]  /*94c0*/  IMNMX R5, R5, R4, !PT ;  /* 0x0000000405057217 */ /* 0x000fc80007800200 */
.L_x_1985:
[----:B------:R-:W-:-:S04]  /*94d0*/  IADD3 R4, R5, 0x3f, RZ ;  /* 0x0000003f05047810 */ /* 0x000fc80007ffe0ff */
[----:B------:R-:W-:-:S04]  /*94e0*/  SHF.R.S32.HI R3, RZ, 0x1f, R4 ;  /* 0x0000001fff037819 */ /* 0x000fc80000011404 */
[----:B------:R-:W-:-:S04]  /*94f0*/  LEA.HI R3, R3, R4, RZ, 0x6 ;  /* 0x0000000403037211 */ /* 0x000fc800078f30ff */
[----:B------:R-:W-:-:S04]  /*9500*/  SHF.R.S32.HI R209, RZ, 0x6, R3 ;  /* 0x00000006ffd17819 */ /* 0x000fc80000011403 */
[----:B------:R-:W-:-:S04]  /*9510*/  IMNMX R209, R209, UR11, !PT ;  /* 0x0000000bd1d17c17 */ /* 0x000fc8000f800200 */
[----:B------:R-:W-:-:S13]  /*9520*/  ISETP.GE.AND P0, PT, R202, R209, PT ;  /* 0x000000d1ca00720c */ /* 0x000fda0003f06270 */
[----:B------:R-:W-:Y:S05]  /*9530*/  @!P0 BRA `(.L_x_1988) ;  /* 0x00002ca000008947 */ /* 0x000fea0003800000 */
[----:B------:R-:W-:Y:S01]  /*9540*/  IMAD.MOV.U32 R3, RZ, RZ, R0 ;  /* 0x000000ffff037224 */ /* 0x000fe200078e0000 */
[----:B------:R-:W-:Y:S01]  /*9550*/  LOP3.LUT P0, RZ, R201, 0x2, RZ, 0xc0, !PT ;  /* 0x00000002c9ff7812 */ /* 0x000fe2000780c0ff */
[----:B------:R-:W-:Y:S01]  /*9560*/  IMAD.MOV.U32 R180, RZ, RZ, 0x20 ;  /* 0x00000020ffb47424 */ /* 0x000fe200078e00ff */
[----:B------:R-:W-:Y:S01]  /*9570*/  SHF.R.S32.HI R5, RZ, 0x1f, R200 ;  /* 0x0000001fff057819 */ /* 0x000fe200000114c8 */
[----:B------:R-:W-:Y:S01]  /*9580*/  IMAD.MOV.U32 R133, RZ, RZ, R2 ;  /* 0x000000ffff857224 */ /* 0x000fe200078e0002 */
[----:B------:R-:W-:Y:S01]  /*9590*/  SHF.R.S32.HI R0, RZ, 0x1f, R199 ;  /* 0x0000001fff007819 */ /* 0x000fe200000114c7 */
[C---:B------:R-:W-:Y:S01]  /*95a0*/  IMAD.SHL.U32 R207, R200.reuse, 0x2, RZ ;  /* 0x00000002c8cf7824 */ /* 0x040fe200078e00ff */
[----:B------:R-:W-:Y:S01]  /*95b0*/  SEL R206, RZ, 0x10, P5 ;  /* 0x00000010ffce7807 */ /* 0x000fe20002800000 */
[----:B------:R-:W-:Y:S01]  /*95c0*/  IMAD.SHL.U32 R204, R199, 0x2, RZ ;  /* 0x00000002c7cc7824 */ /* 0x000fe200078e00ff */
[----:B------:R-:W-:Y:S02]  /*95d0*/  SEL R203, RZ, 0x10, P4 ;  /* 0x00000010ffcb7807 */ /* 0x000fe40002000000 */
[----:B------:R-:W-:-:S02]  /*95e0*/  SHF.L.U64.HI R208, R200, 0x1, R5 ;  /* 0x00000001c8d07819 */ /* 0x000fc40000010205 */
[----:B------:R-:W-:Y:S02]  /*95f0*/  SHF.L.U64.HI R205, R199, 0x1, R0 ;  /* 0x00000001c7cd7819 */ /* 0x000fe40000010200 */
[----:B------:R-:W-:Y:S02]  /*9600*/  SEL R180, R180, 0xffffffe0, !P0 ;  /* 0xffffffe0b4b47807 */ /* 0x000fe40004000000 */
.L_x_1991:
[----:B------:R-:W-:Y:S04]  /*9610*/  DEPBAR.LE SB0, 0x2 ;  /* 0x000080800000791a */ /* 0x000fe80000000000 */
[----:B------:R-:W-:Y:S01]  /*9620*/  BAR.SYNC.DEFER_BLOCKING 0x0 ;  /* 0x0000000000007b1d */ /* 0x000fe20000010000 */
[----:B------:R-:W-:Y:S01]  /*9630*/  UIMAD UR4, UR5, 0x6000, URZ ;  /* 0x00006000050478a4 */ /* 0x000fe2000f8e023f */
[----:B------:R-:W-:Y:S05]  /*9640*/  ISETP.LE.AND P0, PT, R202, UR11, PT ;  /* 0x0000000bca007c0c */ /* 0x000fea000bf03270 */
[----:B------:R-:W-:Y:S05]  /*9650*/  IADD3 R132, R183, UR4, RZ ;  /* 0x00000004b7847c10 */ /* 0x000fea000fffe0ff */
[----:B------:R-:W-:Y:S01]  /*9660*/  IMAD.IADD R2, R180, 0x1, R132 ;  /* 0x00000001b4027824 */ /* 0x000fe200078e0284 */
[----:B-1----:R1:W2:Y:S04]  /*9670*/  LDSM.16.M88.4 R136, [R185] ;  /* 0x00000000b988783b */ /* 0x0022a80000000200 */
        /* <DEDUP_REMOVED lines=59> */
.L_x_1989:
[C---:B--23--:R-:W-:Y:S01]  /*9a30*/  HMMA.16816.F32.BF16 R4, R136.reuse, R140, RZ ;  /* 0x0000008c8804723c */ /* 0x04cfe200000418ff */
[----:B------:R-:W0:Y:S01]  /*9a40*/  LDGDEPBAR ;  /* 0x00000000000079af */ /* 0x000e220000000000 */
[----:B------:R-:W-:Y:S02]  /*9a50*/  UIADD3 UR6, UR15, 0x1, URZ ;  /* 0x000000010f067890 */ /* 0x000fe4000fffe03f */
[C---:B------:R-:W-:Y:S01]  /*9a60*/  IADD3 R0, R135.reuse, R132, RZ ;  /* 0x0000008487007210 */ /* 0x040fe20007ffe0ff */
[----:B------:R-:W-:Y:S01]  /*9a70*/  UISETP.GE.AND UP2, UPT, UR15, 0x1, UPT ;  /* 0x000000010f00788c */ /* 0x000fe2000bf46270 */
[----:B------:R-:W-:Y:S02]  /*9a80*/  IADD3 R172, R135, R2, RZ ;  /* 0x0000000287ac7210 */ /* 0x000fe40007ffe0ff */
[C---:B------:R-:W-:Y:S01]  /*9a90*/  HMMA.16816.F32.BF16 R8, R136.reuse, R142, RZ ;  /* 0x0000008e8808723c */ /* 0x040fe200000418ff */
[----:B------:R-:W-:Y:S01]  /*9aa0*/  LDSM.16.M88.4 R140, [R0+0xc100] ;  /* 0x00c10000008c783b */ /* 0x000fe20000000200 */
[----:B------:R-:W-:Y:S02]  /*9ab0*/  USEL UR15, UR6, URZ, !UP2 ;  /* 0x0000003f060f7287 */ /* 0x000fe4000d000000 */
[----:B------:R-:W-:Y:S04]  /*9ac0*/  IADD3 R132, R180, R132, R135 ;  /* 0x00000084b4847210 */ /* 0x000fe80007ffe087 */
[C---:B----4-:R-:W-:Y:S01]  /*9ad0*/  HMMA.16816.F32.BF16 R12, R136.reuse, R16, RZ ;  /* 0x00000010880c723c */ /* 0x050fe200000418ff */
[----:B------:R-:W-:Y:S07]  /*9ae0*/  LDSM.16.M88.4 R164, [R0+0xd900] ;  /* 0x00d9000000a4783b */ /* 0x000fee0000000200 */
[C---:B------:R-:W-:Y:S01]  /*9af0*/  HMMA.16816.F32.BF16 R16, R136.reuse, R18, RZ ;  /* 0x000000128810723c */ /* 0x040fe200000418ff */
[----:B------:R-:W-:Y:S07]  /*9b00*/  LDSM.16.M88.4 R168, [R172+0xc100] ;  /* 0x00c10000aca8783b */ /* 0x000fee0000000200 */
[C---:B-1----:R-:W-:Y:S08]  /*9b10*/  HMMA.16816.F32.BF16 R20, R136.reuse, R24, RZ ;  /* 0x000000188814723c */ /* 0x042ff000000418ff */
[C---:B------:R-:W-:Y:S08]  /*9b20*/  HMMA.16816.F32.BF16 R24, R136.reuse, R26, RZ ;  /* 0x0000001a8818723c */ /* 0x040ff000000418ff */
[C---:B------:R-:W-:Y:S08]  /*9b30*/  HMMA.16816.F32.BF16 R28, R136.reuse, R32, RZ ;  /* 0x00000020881c723c */ /* 0x040ff000000418ff */
[----:B------:R-:W-:Y:S01]  /*9b40*/  HMMA.16816.F32.BF16 R32, R136, R34, RZ ;  /* 0x000000228820723c */ /* 0x000fe200000418ff */
[----:B------:R-:W1:Y:S07]  /*9b50*/  LDSM.16.M88.4 R136, [R179] ;  /* 0x00000000b388783b */ /* 0x000e6e0000000200 */
[C---:B------:R-:W-:Y:S08]  /*9b60*/  HMMA.16816.F32.BF16 R4, R144.reuse, R148, R4 ;  /* 0x000000949004723c */ /* 0x040ff00000041804 */
[C---:B------:R-:W-:Y:S01]  /*9b70*/  HMMA.16816.F32.BF16 R8, R144.reuse, R150, R8 ;  /* 0x000000969008723c */ /* 0x040fe20000041808 */
[----:B------:R-:W2:Y:S07]  /*9b80*/  LDSM.16.M88.4 R148, [R0+0xc900] ;  /* 0x00c900000094783b */ /* 0x000eae0000000200 */
[C---:B------:R-:W-:Y:S08]  /*9b90*/  HMMA.16816.F32.BF16 R12, R144.reuse, R152, R12 ;  /* 0x00000098900c723c */ /* 0x040ff0000004180c */
[C---:B------:R-:W-:Y:S01]  /*9ba0*/  HMMA.16816.F32.BF16 R16, R144.reuse, R154, R16 ;  /* 0x0000009a9010723c */ /* 0x040fe20000041810 */
[----:B------:R-:W3:Y:S07]  /*9bb0*/  LDSM.16.M88.4 R152, [R0+0xd100] ;  /* 0x00d100000098783b */ /* 0x000eee0000000200 */
[C---:B------:R-:W-:Y:S08]  /*9bc0*/  HMMA.16816.F32.BF16 R20, R144.reuse, R156, R20 ;  /* 0x0000009c9014723c */ /* 0x040ff00000041814 */
[C---:B------:R-:W-:Y:S01]  /*9bd0*/  HMMA.16816.F32.BF16 R24, R144.reuse, R158, R24 ;  /* 0x0000009e9018723c */ /* 0x040fe20000041818 */
[----:B------:R-:W4:Y:S07]  /*9be0*/  LDSM.16.M88.4 R156, [R178] ;  /* 0x00000000b29c783b */ /* 0x000f2e0000000200 */
[C---:B------:R-:W-:Y:S08]  /*9bf0*/  HMMA.16816.F32.BF16 R28, R144.reuse, R160, R28 ;  /* 0x000000a0901c723c */ /* 0x040ff0000004181c */
[----:B------:R-:W-:Y:S01]  /*9c00*/  HMMA.16816.F32.BF16 R32, R144, R162, R32 ;  /* 0x000000a29020723c */ /* 0x000fe20000041820 */
[----:B------:R-:W5:Y:S07]  /*9c10*/  LDSM.16.M88.4 R144, [R172+0xc900] ;  /* 0x00c90000ac90783b */ /* 0x000f6e0000000200 */
[C---:B-1----:R-:W-:Y:S01]  /*9c20*/  HMMA.16816.F32.BF16 R4, R136.reuse, R140, R4 ;  /* 0x0000008c8804723c */ /* 0x042fe20000041804 */
[----:B------:R-:W1:Y:S07]  /*9c30*/  LDSM.16.M88.4 R160, [R172+0xd100] ;  /* 0x00d10000aca0783b */ /* 0x000e6e0000000200 */
[C---:B------:R-:W-:Y:S01]  /*9c40*/  HMMA.16816.F32.BF16 R8, R136.reuse, R142, R8 ;  /* 0x0000008e8808723c */ /* 0x040fe20000041808 */
[----:B------:R-:W1:Y:S07]  /*9c50*/  LDSM.16.M88.4 R140, [R172+0xd900] ;  /* 0x00d90000ac8c783b */ /* 0x000e6e0000000200 */
[C---:B--2---:R-:W-:Y:S08]  /*9c60*/  HMMA.16816.F32.BF16 R12, R136.reuse, R148, R12 ;  /* 0x00000094880c723c */ /* 0x044ff0000004180c */
[C---:B------:R-:W-:Y:S01]  /*9c70*/  HMMA.16816.F32.BF16 R16, R136.reuse, R150, R16 ;  /* 0x000000968810723c */ /* 0x040fe20000041810 */
[----:B------:R-:W-:Y:S07]  /*9c80*/  LDSM.16.M88.4 R148, [R183+UR4+0xe100] ;  /* 0x00e10004b794783b */ /* 0x000fee0008000200 */
[C---:B---3--:R-:W-:Y:S08]  /*9c90*/  HMMA.16816.F32.BF16 R20, R136.reuse, R152, R20 ;  /* 0x000000988814723c */ /* 0x048ff00000041814 */
[C---:B------:R-:W-:Y:S01]  /*9ca0*/  HMMA.16816.F32.BF16 R24, R136.reuse, R154, R24 ;  /* 0x0000009a8818723c */ /* 0x040fe20000041818 */
[----:B------:R-:W-:Y:S07]  /*9cb0*/  LDSM.16.M88.4 R152, [R183+UR4+0xe900] ;  /* 0x00e90004b798783b */ /* 0x000fee0008000200 */
[C---:B------:R-:W-:Y:S08]  /*9cc0*/  HMMA.16816.F32.BF16 R28, R136.reuse, R164, R28 ;  /* 0x000000a4881c723c */ /* 0x040ff0000004181c */
[----:B------:R-:W-:Y:S01]  /*9cd0*/  HMMA.16816.F32.BF16 R32, R136, R166, R32 ;  /* 0x000000a68820723c */ /* 0x000fe20000041820 */
[----:B------:R-:W2:Y:S07]  /*9ce0*/  LDSM.16.M88.4 R136, [R185+0x4000] ;  /* 0x00400000b988783b */ /* 0x000eae0000000200 */
[C---:B----4-:R-:W-:Y:S01]  /*9cf0*/  HMMA.16816.F32.BF16 R4, R156.reuse, R168, R4 ;  /* 0x000000a89c04723c */ /* 0x050fe20000041804 */
[----:B------:R-:W-:Y:S07]  /*9d00*/  LDSM.16.M88.4 R164, [R181+0x4000] ;  /* 0x00400000b5a4783b */ /* 0x000fee0000000200 */
[C---:B------:R-:W-:Y:S01]  /*9d10*/  HMMA.16816.F32.BF16 R8, R156.reuse, R170, R8 ;  /* 0x000000aa9c08723c */ /* 0x040fe20000041808 */
[----:B------:R-:W-:Y:S07]  /*9d20*/  LDSM.16.M88.4 R168, [R2+0xe100] ;  /* 0x00e1000002a8783b */ /* 0x000fee0000000200 */
[C---:B-----5:R-:W-:Y:S08]  /*9d30*/  HMMA.16816.F32.BF16 R12, R156.reuse, R144, R12 ;  /* 0x000000909c0c723c */ /* 0x060ff0000004180c */
[C---:B------:R-:W-:Y:S01]  /*9d40*/  HMMA.16816.F32.BF16 R16, R156.reuse, R146, R16 ;  /* 0x000000929c10723c */ /* 0x040fe20000041810 */
[----:B------:R-:W3:Y:S07]  /*9d50*/  LDSM.16.M88.4 R144, [R183+UR4+0xf100] ;  /* 0x00f10004b790783b */ /* 0x000eee0008000200 */
[C---:B-1----:R-:W-:Y:S08]  /*9d60*/  HMMA.16816.F32.BF16 R20, R156.reuse, R160, R20 ;  /* 0x000000a09c14723c */ /* 0x042ff00000041814 */
[C---:B------:R-:W-:Y:S01]  /*9d70*/  HMMA.16816.F32.BF16 R24, R156.reuse, R162, R24 ;  /* 0x000000a29c18723c */ /* 0x040fe20000041818 */
[----:B------:R-:W1:Y:S07]  /*9d80*/  LDSM.16.M88.4 R160, [R183+UR4+0xf900] ;  /* 0x00f90004b7a0783b */ /* 0x000e6e0008000200 */
[C---:B------:R-:W-:Y:S08]  /*9d90*/  HMMA.16816.F32.BF16 R28, R156.reuse, R140, R28 ;  /* 0x0000008c9c1c723c */ /* 0x040ff0000004181c */
[----:B------:R-:W-:Y:S01]  /*9da0*/  HMMA.16816.F32.BF16 R32, R156, R142, R32 ;  /* 0x0000008e9c20723c */ /* 0x000fe20000041820 */
[----:B------:R-:W4:Y:S07]  /*9db0*/  LDSM.16.M88.4 R140, [R2+0xe900] ;  /* 0x00e90000028c783b */ /* 0x000f2e0000000200 */
[C---:B--2---:R-:W-:Y:S01]  /*9dc0*/  HMMA.16816.F32.BF16 R4, R136.reuse, R148, R4 ;  /* 0x000000948804723c */ /* 0x044fe20000041804 */
[----:B------:R-:W-:Y:S07]  /*9dd0*/  LDSM.16.M88.4 R156, [R2+0xf900] ;  /* 0x00f90000029c783b */ /* 0x000fee0000000200 */
        /* <DEDUP_REMOVED lines=11> */
[C---:B------:R-:W-:Y:S01]  /*9e90*/  HMMA.16816.F32.BF16 R4, R164.reuse, R168, R4 ;  /* 0x000000a8a404723c */ /* 0x040fe20000041804 */
[----:B------:R-:W-:Y:S07]  /*9ea0*/  LDSM.16.M88.4 R160, [R178+0x4000] ;  /* 0x00400000b2a0783b */ /* 0x000fee0000000200 */
[C---:B------:R-:W-:Y:S01]  /*9eb0*/  HMMA.16816.F32.BF16 R8, R164.reuse, R170, R8 ;  /* 0x000000aaa408723c */ /* 0x040fe20000041808 */
[----:B------:R-:W-:Y:S07]  /*9ec0*/  LDSM.16.M88.4 R168, [R172+0xe100] ;  /* 0x00e10000aca8783b */ /* 0x000fee0000000200 */
[C---:B----4-:R-:W-:Y:S01]  /*9ed0*/  HMMA.16816.F32.BF16 R12, R164.reuse, R140, R12 ;  /* 0x0000008ca40c723c */ /* 0x050fe2000004180c */
[----:B------:R-:W-:Y:S07]  /*9ee0*/  LDSM.16.M88.4 R172, [R172+0x10100] ;  /* 0x01010000acac783b */ /* 0x000fee0000000200 */
[C---:B------:R-:W-:Y:S01]  /*9ef0*/  HMMA.16816.F32.BF16 R16, R164.reuse, R142, R16 ;  /* 0x0000008ea410723c */ /* 0x040fe20000041810 */
[----:B------:R-:W4:Y:S07]  /*9f00*/  LDSM.16.M88.4 R140, [R0+0xf100] ;  /* 0x00f10000008c783b */ /* 0x000f2e0000000200 */
[C---:B--2---:R-:W-:Y:S08]  /*9f10*/  HMMA.16816.F32.BF16 R20, R164.reuse, R148, R20 ;  /* 0x00000094a414723c */ /* 0x044ff00000041814 */
[C---:B------:R-:W-:Y:S01]  /*9f20*/  HMMA.16816.F32.BF16 R24, R164.reuse, R150, R24 ;  /* 0x00000096a418723c */ /* 0x040fe20000041818 */
[----:B------:R-:W2:Y:S07]  /*9f30*/  LDSM.16.M88.4 R148, [R0+0xf900] ;  /* 0x00f900000094783b */ /* 0x000eae0000000200 */
[C---:B------:R-:W-:Y:S08]  /*9f40*/  HMMA.16816.F32.BF16 R28, R164.reuse, R156, R28 ;  /* 0x0000009ca41c723c */ /* 0x040ff0000004181c */
[----:B------:R-:W-:Y:S01]  /*9f50*/  HMMA.16816.F32.BF16 R32, R164, R158, R32 ;  /* 0x0000009ea420723c */ /* 0x000fe20000041820 */
[----:B------:R-:W5:Y:S07]  /*9f60*/  LDSM.16.M88.4 R156, [R132+0xe900] ;  /* 0x00e90000849c783b */ /* 0x000f6e0000000200 */
[C---:B---3--:R-:W-:Y:S01]  /*9f70*/  HMMA.16816.F32.BF16 R4, R144.reuse, R152, R4 ;  /* 0x000000989004723c */ /* 0x048fe20000041804 */
[----:B------:R-:W-:Y:S07]  /*9f80*/  LDSM.16.M88.4 R164, [R183+UR4+0x11100] ;  /* 0x01110004b7a4783b */ /* 0x000fee0008000200 */
[C---:B------:R-:W-:Y:S01]  /*9f90*/  HMMA.16816.F32.BF16 R8, R144.reuse, R154, R8 ;  /* 0x0000009a9008723c */ /* 0x040fe20000041808 */
[----:B------:R-:W-:Y:S07]  /*9fa0*/  LDSM.16.M88.4 R152, [R183+UR4+0x10900] ;  /* 0x01090004b798783b */ /* 0x000fee0008000200 */
[C---:B-1----:R-:W-:Y:S08]  /*9fb0*/  HMMA.16816.F32.BF16 R12, R144.reuse, R136, R12 ;  /* 0x00000088900c723c */ /* 0x042ff0000004180c */
[C---:B------:R-:W-:Y:S01]  /*9fc0*/  HMMA.16816.F32.BF16 R16, R144.reuse, R138, R16 ;  /* 0x0000008a9010723c */ /* 0x040fe20000041810 */
[----:B------:R-:W1:Y:S07]  /*9fd0*/  LDSM.16.M88.4 R136, [R132+0xf100] ;  /* 0x00f100008488783b */ /* 0x000e6e0000000200 */
[C---:B----4-:R-:W-:Y:S08]  /*9fe0*/  HMMA.16816.F32.BF16 R20, R144.reuse, R140, R20 ;  /* 0x0000008c9014723c */ /* 0x050ff00000041814 */
[C---:B------:R-:W-:Y:S01]  /*9ff0*/  HMMA.16816.F32.BF16 R24, R144.reuse, R142, R24 ;  /* 0x0000008e9018723c */ /* 0x040fe20000041818 */
[----:B------:R-:W3:Y:S07]  /*a000*/  LDSM.16.M88.4 R140, [R132+0xf900] ;  /* 0x00f90000848c783b */ /* 0x000eee0000000200 */
[C---:B--2---:R-:W-:Y:S08]  /*a010*/  HMMA.16816.F32.BF16 R28, R144.reuse, R148, R28 ;  /* 0x00000094901c723c */ /* 0x044ff0000004181c */
[----:B------:R-:W-:Y:S01]  /*a020*/  HMMA.16816.F32.BF16 R32, R144, R150, R32 ;  /* 0x000000969020723c */ /* 0x000fe20000041820 */
[----:B------:R-:W-:Y:S07]  /*a030*/  LDSM.16.M88.4 R144, [R185+0x8000] ;  /* 0x00800000b990783b */ /* 0x000fee0000000200 */
[C---:B------:R-:W-:Y:S01]  /*a040*/  HMMA.16816.F32.BF16 R4, R160.reuse, R168, R4 ;  /* 0x000000a8a004723c */ /* 0x040fe20000041804 */
[----:B------:R-:W2:Y:S07]  /*a050*/  LDSM.16.M88.4 R148, [R183+UR4+0x10100] ;  /* 0x01010004b794783b */ /* 0x000eae0008000200 */
[C---:B------:R-:W-:Y:S01]  /*a060*/  HMMA.16816.F32.BF16 R8, R160.reuse, R170, R8 ;  /* 0x000000aaa008723c */ /* 0x040fe20000041808 */
[----:B------:R-:W-:Y:S07]  /*a070*/  LDSM.16.M88.4 R168, [R2+0x10100] ;  /* 0x0101000002a8783b */ /* 0x000fee0000000200 */
[C---:B-----5:R-:W-:Y:S08]  /*a080*/  HMMA.16816.F32.BF16 R12, R160.reuse, R156, R12 ;  /* 0x0000009ca00c723c */ /* 0x060ff0000004180c */
[C---:B------:R-:W-:Y:S01]  /*a090*/  HMMA.16816.F32.BF16 R16, R160.reuse, R158, R16 ;  /* 0x0000009ea010723c */ /* 0x040fe20000041810 */
[----:B------:R-:W4:Y:S07]  /*a0a0*/  LDSM.16.M88.4 R156, [R183+UR4+0x11900] ;  /* 0x01190004b79c783b */ /* 0x000f2e0008000200 */
[C---:B-1----:R-:W-:Y:S08]  /*a0b0*/  HMMA.16816.F32.BF16 R20, R160.reuse, R136, R20 ;  /* 0x00000088a014723c */ /* 0x042ff00000041814 */
[C---:B------:R-:W-:Y:S01]  /*a0c0*/  HMMA.16816.F32.BF16 R24, R160.reuse, R138, R24 ;  /* 0x0000008aa018723c */ /* 0x040fe20000041818 */
[----:B------:R-:W1:Y:S07]  /*a0d0*/  LDSM.16.M88.4 R136, [R181+0x8000] ;  /* 0x00800000b588783b */ /* 0x000e6e0000000200 */
[C---:B---3--:R-:W-:Y:S08]  /*a0e0*/  HMMA.16816.F32.BF16 R28, R160.reuse, R140, R28 ;  /* 0x0000008ca01c723c */ /* 0x048ff0000004181c */
[----:B------:R-:W-:Y:S01]  /*a0f0*/  HMMA.16816.F32.BF16 R32, R160, R142, R32 ;  /* 0x0000008ea020723c */ /* 0x000fe20000041820 */
[----:B------:R-:W3:Y:S07]  /*a100*/  LDSM.16.M88.4 R140, [R2+0x10900] ;  /* 0x01090000028c783b */ /* 0x000eee0000000200 */
        /* <DEDUP_REMOVED lines=10> */
[C---:B----4-:R-:W-:Y:S08]  /*a1b0*/  HMMA.16816.F32.BF16 R28, R144.reuse, R156, R28 ;  /* 0x0000009c901c723c */ /* 0x050ff0000004181c */
[----:B------:R-:W-:Y:S01]  /*a1c0*/  HMMA.16816.F32.BF16 R32, R144, R158, R32 ;  /* 0x0000009e9020723c */ /* 0x000fe20000041820 */
[----:B------:R-:W4:Y:S07]  /*a1d0*/  LDSM.16.M88.4 R144, [R0+0x10900] ;  /* 0x010900000090783b */ /* 0x000f2e0000000200 */
[C---:B-1----:R-:W-:Y:S01]  /*a1e0*/  HMMA.16816.F32.BF16 R4, R136.reuse, R168, R4 ;  /* 0x000000a88804723c */ /* 0x042fe20000041804 */
[----:B------:R-:W1:Y:S07]  /*a1f0*/  LDSM.16.M88.4 R156, [R0+0x11100] ;  /* 0x01110000009c783b */ /* 0x000e6e0000000200 */
[C---:B------:R-:W-:Y:S01]  /*a200*/  HMMA.16816.F32.BF16 R8, R136.reuse, R170, R8 ;  /* 0x000000aa8808723c */ /* 0x040fe20000041808 */
[----:B------:R-:W-:Y:S07]  /*a210*/  LDSM.16.M88.4 R168, [R178+0x8000] ;  /* 0x00800000b2a8783b */ /* 0x000fee0000000200 */
[C---:B---3--:R-:W-:Y:S08]  /*a220*/  HMMA.16816.F32.BF16 R12, R136.reuse, R140, R12 ;  /* 0x0000008c880c723c */ /* 0x048ff0000004180c */
[C---:B------:R-:W-:Y:S01]  /*a230*/  HMMA.16816.F32.BF16 R16, R136.reuse, R142, R16 ;  /* 0x0000008e8810723c */ /* 0x040fe20000041810 */
[----:B------:R-:W3:Y:S07]  /*a240*/  LDSM.16.M88.4 R140, [R0+0x11900] ;  /* 0x01190000008c783b */ /* 0x000eee0000000200 */
[C---:B--2---:R-:W-:Y:S08]  /*a250*/  HMMA.16816.F32.BF16 R20, R136.reuse, R148, R20 ;  /* 0x000000948814723c */ /* 0x044ff00000041814 */
[C---:B------:R-:W-:Y:S08]  /*a260*/  HMMA.16816.F32.BF16 R24, R136.reuse, R150, R24 ;  /* 0x000000968818723c */ /* 0x040ff00000041818 */
[C---:B-----5:R-:W-:Y:S08]  /*a270*/  HMMA.16816.F32.BF16 R28, R136.reuse, R152, R28 ;  /* 0x00000098881c723c */ /* 0x060ff0000004181c */
[----:B------:R-:W-:Y:S01]  /*a280*/  HMMA.16816.F32.BF16 R32, R136, R154, R32 ;  /* 0x0000009a8820723c */ /* 0x000fe20000041820 */
[----:B------:R-:W2:Y:S07]  /*a290*/  LDSM.16.M88.4 R136, [R132+0x10900] ;  /* 0x010900008488783b */ /* 0x000eae0000000200 */
[C---:B------:R-:W-:Y:S08]  /*a2a0*/  HMMA.16816.F32.BF16 R4, R160.reuse, R164, R4 ;  /* 0x000000a4a004723c */ /* 0x040ff00000041804 */
[C---:B------:R-:W-:Y:S08]  /*a2b0*/  HMMA.16816.F32.BF16 R8, R160.reuse, R166, R8 ;  /* 0x000000a6a008723c */ /* 0x040ff00000041808 */
[C---:B----4-:R-:W-:Y:S08]  /*a2c0*/  HMMA.16816.F32.BF16 R12, R160.reuse, R144, R12 ;  /* 0x00000090a00c723c */ /* 0x050ff0000004180c */
[C---:B------:R-:W-:Y:S01]  /*a2d0*/  HMMA.16816.F32.BF16 R16, R160.reuse, R146, R16 ;  /* 0x00000092a010723c */ /* 0x040fe20000041810 */
[----:B------:R-:W4:Y:S07]  /*a2e0*/  LDSM.16.M88.4 R144, [R132+0x11100] ;  /* 0x011100008490783b */ /* 0x000f2e0000000200 */
[C---:B-1----:R-:W-:Y:S08]  /*a2f0*/  HMMA.16816.F32.BF16 R20, R160.reuse, R156, R20 ;  /* 0x0000009ca014723c */ /* 0x042ff00000041814 */
[C---:B------:R-:W-:Y:S08]  /*a300*/  HMMA.16816.F32.BF16 R24, R160.reuse, R158, R24 ;  /* 0x0000009ea018723c */ /* 0x040ff00000041818 */
[C---:B---3--:R-:W-:Y:S08]  /*a310*/  HMMA.16816.F32.BF16 R28, R160.reuse, R140, R28 ;  /* 0x0000008ca01c723c */ /* 0x048ff0000004181c */
        /* <DEDUP_REMOVED lines=11> */
[C---:B----4-:R-:W-:Y:S01]  /*a3d0*/  HMMA.16816.F32.BF16 R20, R168.reuse, R144, R20 ;  /* 0x00000090a814723c */ /* 0x050fe20000041814 */
[----:B------:R-:W-:Y:S03]  /*a3e0*/  LDSM.16.MT88.4 R152, [R176+UR4+0x2900] ;  /* 0x00290004b098783b */ /* 0x000fe60008004200 */
[----:B------:R-:W-:Y:S04]  /*a3f0*/  FMNMX.FTZ R149, R5, R0, !PT ;  /* 0x0000000005957209 */ /* 0x000fe80007810000 */
[C---:B------:R-:W-:Y:S04]  /*a400*/  HMMA.16816.F32.BF16 R24, R168.reuse, R146, R24 ;  /* 0x00000092a818723c */ /* 0x040fe80000041818 */
        /* <DEDUP_REMOVED lines=36> */
[----:B------:R-:W2:Y:S01]  /*a650*/  SHFL.BFLY PT, R0, R143, 0x1, 0x1f ;  /* 0x0c201f008f007f89 */ /* 0x000ea200000e0000 */
[----:B-1----:R-:W-:Y:S07]  /*a660*/  FMNMX.FTZ R2, R145, R2, !PT ;  /* 0x0000000291027209 */ /* 0x002fee0007810000 */
[----:B------:R-:W-:Y:S01]  /*a670*/  LDSM.16.MT88.4 R144, [R177+UR4+0x2900] ;  /* 0x00290004b190783b */ /* 0x000fe20008004200 */
[C---:B------:R-:W-:Y:S02]  /*a680*/  FADD.FTZ R133, -R2.reuse, R133 ;  /* 0x0000008502857221 */ /* 0x040fe40000010100 */
[----:B------:R-:W-:Y:S01]  /*a690*/  FMUL.FTZ R165, R2, c[0x0][0x2d0] ;  /* 0x0000b40002a57a20 */ /* 0x000fe20000410000 */
[----:B--2---:R-:W-:Y:S01]  /*a6a0*/  FMNMX.FTZ R0, R143, R0, !PT ;  /* 0x000000008f007209 */ /* 0x004fe20007810000 */
[----:B------:R-:W-:Y:S02]  /*a6b0*/  FMUL.FTZ R132, R133, c[0x0][0x2d0] ;  /* 0x0000b40085847a20 */ /* 0x000fe40000410000 */
[----:B------:R-:W-:Y:S02]  /*a6c0*/  FFMA.FTZ R156, R4, c[0x0][0x2d0], -R165 ;  /* 0x0000b400049c7a23 */ /* 0x000fe400000108a5 */
[C---:B------:R-:W-:Y:S02]  /*a6d0*/  FADD.FTZ R133, -R0.reuse, R3 ;  /* 0x0000000300857221 */ /* 0x040fe40000010100 */
[----:B------:R-:W-:Y:S01]  /*a6e0*/  FMUL.FTZ R164, R0, c[0x0][0x2d0] ;  /* 0x0000b40000a47a20 */ /* 0x000fe20000410000 */
[----:B------:R-:W1:Y:S01]  /*a6f0*/  MUFU.EX2 R132, R132 ;  /* 0x0000008400847308 */ /* 0x000e620000000800 */
[----:B------:R-:W-:Y:S02]  /*a700*/  FMUL.FTZ R3, R133, c[0x0][0x2d0] ;  /* 0x0000b40085037a20 */ /* 0x000fe40000410000 */
[--C-:B------:R-:W-:Y:S02]  /*a710*/  FFMA.FTZ R157, R5, c[0x0][0x2d0], -R165.reuse ;  /* 0x0000b400059d7a23 */ /* 0x100fe400000108a5 */
[--C-:B------:R-:W-:Y:S02]  /*a720*/  FFMA.FTZ R158, R8, c[0x0][0x2d0], -R165.reuse ;  /* 0x0000b400089e7a23 */ /* 0x100fe400000108a5 */
[--C-:B------:R-:W-:Y:S01]  /*a730*/  FFMA.FTZ R159, R9, c[0x0][0x2d0], -R165.reuse ;  /* 0x0000b400099f7a23 */ /* 0x100fe200000108a5 */
[----:B------:R-:W-:Y:S01]  /*a740*/  IADD3 R9, R177, UR4, RZ ;  /* 0x00000004b1097c10 */ /* 0x000fe2000fffe0ff */
[--C-:B------:R-:W-:Y:S01]  /*a750*/  FFMA.FTZ R160, R6, c[0x0][0x2d0], -R164.reuse ;  /* 0x0000b40006a07a23 */ /* 0x100fe200000108a4 */
[----:B------:R-:W2:Y:S01]  /*a760*/  MUFU.EX2 R3, R3 ;  /* 0x0000000300037308 */ /* 0x000ea20000000800 */
[--C-:B------:R-:W-:Y:S01]  /*a770*/  FFMA.FTZ R161, R7, c[0x0][0x2d0], -R164.reuse ;  /* 0x0000b40007a17a23 */ /* 0x100fe200000108a4 */
[----:B------:R-:W-:Y:S01]  /*a780*/  IADD3 R133, R182, R9, RZ ;  /* 0x00000009b6857210 */ /* 0x000fe20007ffe0ff */
[--C-:B------:R-:W-:Y:S02]  /*a790*/  FFMA.FTZ R162, R10, c[0x0][0x2d0], -R164.reuse ;  /* 0x0000b4000aa27a23 */ /* 0x100fe400000108a4 */
[--C-:B------:R-:W-:Y:S02]  /*a7a0*/  FFMA.FTZ R163, R11, c[0x0][0x2d0], -R164.reuse ;  /* 0x0000b4000ba37a23 */ /* 0x100fe400000108a4 */
[----:B------:R-:W3:Y:S01]  /*a7b0*/  LDSM.16.MT88.4 R140, [R133+0x100] ;  /* 0x00010000858c783b */ /* 0x000ee20000004200 */
[--C-:B------:R-:W-:Y:S02]  /*a7c0*/  FFMA.FTZ R166, R12, c[0x0][0x2d0], -R165.reuse ;  /* 0x0000b4000ca67a23 */ /* 0x100fe400000108a5 */
[----:B------:R-:W-:Y:S01]  /*a7d0*/  MUFU.EX2 R156, R156 ;  /* 0x0000009c009c7308 */ /* 0x000fe20000000800 */
[--C-:B------:R-:W-:Y:S02]  /*a7e0*/  FFMA.FTZ R167, R13, c[0x0][0x2d0], -R165.reuse ;  /* 0x0000b4000da77a23 */ /* 0x100fe400000108a5 */
[--C-:B------:R-:W-:Y:S02]  /*a7f0*/  FFMA.FTZ R168, R14, c[0x0][0x2d0], -R164.reuse ;  /* 0x0000b4000ea87a23 */ /* 0x100fe400000108a4 */
[C---:B-1----:R-:W-:Y:S01]  /*a800*/  FMUL.FTZ R4, R132.reuse, R128 ;  /* 0x0000008084047220 */ /* 0x042fe20000410000 */
[----:B------:R-:W-:Y:S01]  /*a810*/  LDSM.16.MT88.4 R148, [R133+0x2900] ;  /* 0x002900008594783b */ /* 0x000fe20000004200 */
[C---:B------:R-:W-:Y:S02]  /*a820*/  FMUL.FTZ R5, R132.reuse, R129 ;  /* 0x0000008184057220 */ /* 0x040fe40000410000 */
[C---:B------:R-:W-:Y:S01]  /*a830*/  FMUL.FTZ R8, R132.reuse, R124 ;  /* 0x0000007c84087220 */ /* 0x040fe20000410000 */
[----:B------:R-:W1:Y:S01]  /*a840*/  MUFU.EX2 R157, R157 ;  /* 0x0000009d009d7308 */ /* 0x000e620000000800 */
[C---:B------:R-:W-:Y:S02]  /*a850*/  FMUL.FTZ R9, R132.reuse, R125 ;  /* 0x0000007d84097220 */ /* 0x040fe40000410000 */
[C---:B------:R-:W-:Y:S02]  /*a860*/  FMUL.FTZ R100, R132.reuse, R100 ;  /* 0x0000006484647220 */ /* 0x040fe40000410000 */
[C---:B--2---:R-:W-:Y:S02]  /*a870*/  FMUL.FTZ R6, R3.reuse, R130 ;  /* 0x0000008203067220 */ /* 0x044fe40000410000 */
[C---:B------:R-:W-:Y:S02]  /*a880*/  FMUL.FTZ R7, R3.reuse, R131 ;  /* 0x0000008303077220 */ /* 0x040fe40000410000 */
[C---:B------:R-:W-:Y:S01]  /*a890*/  FMUL.FTZ R10, R3.reuse, R126 ;  /* 0x0000007e030a7220 */ /* 0x040fe20000410000 */
[----:B------:R-:W-:Y:S01]  /*a8a0*/  MUFU.EX2 R158, R158 ;  /* 0x0000009e009e7308 */ /* 0x000fe20000000800 */
[C---:B------:R-:W-:Y:S02]  /*a8b0*/  FMUL.FTZ R11, R3.reuse, R127 ;  /* 0x0000007f030b7220 */ /* 0x040fe40000410000 */
[----:B------:R-:W2:Y:S01]  /*a8c0*/  LDSM.16.MT88.4 R124, [R176+UR4+0x100] ;  /* 0x00010004b07c783b */ /* 0x000ea20008004200 */
[C---:B------:R-:W-:Y:S02]  /*a8d0*/  FMUL.FTZ R101, R132.reuse, R101 ;  /* 0x0000006584657220 */ /* 0x040fe40000410000 */
[C---:B------:R-:W-:Y:S02]  /*a8e0*/  FMUL.FTZ R102, R3.reuse, R102 ;  /* 0x0000006603667220 */ /* 0x040fe40000410000 */
[----:B------:R-:W-:Y:S02]  /*a8f0*/  FMUL.FTZ R103, R3, R103 ;  /* 0x0000006703677220 */ /* 0x000fe40000410000 */
[----:B------:R-:W4:Y:S01]  /*a900*/  MUFU.EX2 R159, R159 ;  /* 0x0000009f009f7308 */ /* 0x000f220000000800 */
[C---:B------:R-:W-:Y:S02]  /*a910*/  FMUL.FTZ R104, R132.reuse, R104 ;  /* 0x0000006884687220 */ /* 0x040fe40000410000 */
[C---:B------:R-:W-:Y:S01]  /*a920*/  FMUL.FTZ R105, R132.reuse, R105 ;  /* 0x0000006984697220 */ /* 0x040fe20000410000 */
[----:B-1----:R-:W-:Y:S01]  /*a930*/  F2FP.BF16.PACK_AB R128, R157, R156 ;  /* 0x0000009c9d80723e */ /* 0x002fe200000010ff */
[C---:B------:R-:W-:Y:S02]  /*a940*/  FMUL.FTZ R106, R3.reuse, R106 ;  /* 0x0000006a036a7220 */ /* 0x040fe40000410000 */
[C---:B------:R-:W-:Y:S02]  /*a950*/  FMUL.FTZ R107, R3.reuse, R107 ;  /* 0x0000006b036b7220 */ /* 0x040fe40000410000 */
[C---:B------:R-:W-:Y:S01]  /*a960*/  FMUL.FTZ R108, R132.reuse, R108 ;  /* 0x0000006c846c7220 */ /* 0x040fe20000410000 */
[----:B------:R-:W-:Y:S01]  /*a970*/  MUFU.EX2 R160, R160 ;  /* 0x000000a000a07308 */ /* 0x000fe20000000800 */
[----:B------:R-:W-:Y:S02]  /*a980*/  FMUL.FTZ R109, R132, R109 ;  /* 0x0000006d846d7220 */ /* 0x000fe40000410000 */
[C---:B------:R-:W-:Y:S02]  /*a990*/  FMUL.FTZ R110, R3.reuse, R110 ;  /* 0x0000006e036e7220 */ /* 0x040fe40000410000 */
[----:B------:R-:W-:Y:S02]  /*a9a0*/  FMUL.FTZ R111, R3, R111 ;  /* 0x0000006f036f7220 */ /* 0x000fe40000410000 */
[--C-:B------:R-:W-:Y:S02]  /*a9b0*/  FFMA.FTZ R169, R15, c[0x0][0x2d0], -R164.reuse ;  /* 0x0000b4000fa97a23 */ /* 0x100fe400000108a4 */
[--C-:B------:R-:W-:Y:S01]  /*a9c0*/  FFMA.FTZ R170, R16, c[0x0][0x2d0], -R165.reuse ;  /* 0x0000b40010aa7a23 */ /* 0x100fe200000108a5 */
[----:B------:R-:W1:Y:S01]  /*a9d0*/  MUFU.EX2 R161, R161 ;  /* 0x000000a100a17308 */ /* 0x000e620000000800 */
[--C-:B------:R-:W-:Y:S02]  /*a9e0*/  FFMA.FTZ R171, R17, c[0x0][0x2d0], -R165.reuse ;  /* 0x0000b40011ab7a23 */ /* 0x100fe400000108a5 */
[--C-:B------:R-:W-:Y:S01]  /*a9f0*/  FFMA.FTZ R172, R18, c[0x0][0x2d0], -R164.reuse ;  /* 0x0000b40012ac7a23 */ /* 0x100fe200000108a4 */
[----:B----4-:R-:W-:Y:S01]  /*aa00*/  F2FP.BF16.PACK_AB R130, R159, R158 ;  /* 0x0000009e9f82723e */ /* 0x010fe200000010ff */
[--C-:B------:R-:W-:Y:S02]  /*aa10*/  FFMA.FTZ R173, R19, c[0x0][0x2d0], -R164.reuse ;  /* 0x0000b40013ad7a23 */ /* 0x100fe400000108a4 */
[----:B------:R-:W-:Y:S01]  /*aa20*/  LDSM.16.MT88.4 R16, [R133+0x900] ;  /* 0x000900008510783b */ /* 0x000fe20000004200 */
[--C-:B------:R-:W-:Y:S02]  /*aa30*/  FFMA.FTZ R174, R28, c[0x0][0x2d0], -R165.reuse ;  /* 0x0000b4001cae7a23 */ /* 0x100fe400000108a5 */
[----:B------:R-:W-:Y:S01]  /*aa40*/  MUFU.EX2 R162, R162 ;  /* 0x000000a200a27308 */ /* 0x000fe20000000800 */
[--C-:B------:R-:W-:Y:S02]  /*aa50*/  FFMA.FTZ R175, R29, c[0x0][0x2d0], -R165.reuse ;  /* 0x0000b4001daf7a23 */ /* 0x100fe400000108a5 */
[--C-:B------:R-:W-:Y:S02]  /*aa60*/  FFMA.FTZ R210, R30, c[0x0][0x2d0], -R164.reuse ;  /* 0x0000b4001ed27a23 */ /* 0x100fe400000108a4 */
[--C-:B------:R-:W-:Y:S02]  /*aa70*/  FFMA.FTZ R211, R31, c[0x0][0x2d0], -R164.reuse ;  /* 0x0000b4001fd37a23 */ /* 0x100fe400000108a4 */
[----:B------:R-:W-:Y:S01]  /*aa80*/  LDSM.16.MT88.4 R28, [R176+UR4+0x1900] ;  /* 0x00190004b01c783b */ /* 0x000fe20008004200 */
[----:B------:R-:W-:Y:S02]  /*aa90*/  FFMA.FTZ R212, R32, c[0x0][0x2d0], -R165 ;  /* 0x0000b40020d47a23 */ /* 0x000fe400000108a5 */
[----:B------:R-:W4:Y:S01]  /*aaa0*/  MUFU.EX2 R163, R163 ;  /* 0x000000a300a37308 */ /* 0x000f220000000800 */
[----:B------:R-:W-:Y:S02]  /*aab0*/  FFMA.FTZ R213, R34, c[0x0][0x2d0], -R164 ;  /* 0x0000b40022d57a23 */ /* 0x000fe400000108a4 */
[C---:B------:R-:W-:Y:S01]  /*aac0*/  FMUL.FTZ R112, R132.reuse, R112 ;  /* 0x0000007084707220 */ /* 0x040fe20000410000 */
        /* <DEDUP_REMOVED lines=10> */
[----:B------:R-:W1:Y:S01]  /*ab70*/  MUFU.EX2 R167, R167 ;  /* 0x000000a700a77308 */ /* 0x000e620000000800 */
[C---:B------:R-:W-:Y:S02]  /*ab80*/  FMUL.FTZ R121, R132.reuse, R121 ;  /* 0x0000007984797220 */ /* 0x040fe40000410000 */
[----:B------:R-:W-:Y:S01]  /*ab90*/  FMUL.FTZ R122, R3, R122 ;  /* 0x0000007a037a7220 */ /* 0x000fe20000410000 */
[----:B----4-:R-:W-:Y:S01]  /*aba0*/  F2FP.BF16.PACK_AB R131, R163, R162 ;  /* 0x000000a2a383723e */ /* 0x010fe200000010ff */
[C---:B------:R-:W-:Y:S02]  /*abb0*/  FMUL.FTZ R123, R3.reuse, R123 ;  /* 0x0000007b037b7220 */ /* 0x040fe40000410000 */
[C---:B------:R-:W-:Y:S02]  /*abc0*/  FMUL.FTZ R36, R132.reuse, R36 ;  /* 0x0000002484247220 */ /* 0x040fe40000410000 */
[----:B------:R-:W-:Y:S01]  /*abd0*/  FMUL.FTZ R37, R132, R37 ;  /* 0x0000002584257220 */ /* 0x000fe20000410000 */
[----:B------:R-:W-:Y:S01]  /*abe0*/  MUFU.EX2 R168, R168 ;  /* 0x000000a800a87308 */ /* 0x000fe20000000800 */
[C---:B------:R-:W-:Y:S05]  /*abf0*/  HMMA.16816.F32.BF16 R4, R128.reuse, R136, R4 ;  /* 0x000000888004723c */ /* 0x040fea0000041804 */
[C---:B------:R-:W-:Y:S02]  /*ac00*/  FMUL.FTZ R38, R3.reuse, R38 ;  /* 0x0000002603267220 */ /* 0x040fe40000410000 */
[----:B------:R-:W-:Y:S01]  /*ac10*/  IADD3 R137, R176, UR4, RZ ;  /* 0x00000004b0897c10 */ /* 0x000fe2000fffe0ff */
[C---:B------:R-:W-:Y:S01]  /*ac20*/  HMMA.16816.F32.BF16 R8, R128.reuse, R138, R8 ;  /* 0x0000008a8008723c */ /* 0x040fe20000041808 */
[----:B------:R-:W4:Y:S03]  /*ac30*/  MUFU.EX2 R169, R169 ;  /* 0x000000a900a97308 */ /* 0x000f260000000800 */
[----:B------:R-:W-:Y:S01]  /*ac40*/  IADD3 R134, R182, R137, RZ ;  /* 0x00000089b6867210 */ /* 0x000fe20007ffe0ff */
[C---:B------:R-:W-:Y:S02]  /*ac50*/  FMUL.FTZ R39, R3.reuse, R39 ;  /* 0x0000002703277220 */ /* 0x040fe40000410000 */
[C---:B------:R-:W-:Y:S01]  /*ac60*/  FMUL.FTZ R40, R132.reuse, R40 ;  /* 0x0000002884287220 */ /* 0x040fe20000410000 */
[C---:B---3--:R-:W-:Y:S01]  /*ac70*/  HMMA.16816.F32.BF16 R100, R128.reuse, R140, R100 ;  /* 0x0000008c8064723c */ /* 0x048fe20000041864 */
[----:B------:R-:W3:Y:S02]  /*ac80*/  LDSM.16.MT88.4 R136, [R134+0x100] ;  /* 0x000100008688783b */ /* 0x000ee40000004200 */
[----:B------:R-:W-:Y:S01]  /*ac90*/  MUFU.EX2 R170, R170 ;  /* 0x000000aa00aa7308 */ /* 0x000fe20000000800 */
[C---:B------:R-:W-:Y:S02]  /*aca0*/  FMUL.FTZ R41, R132.reuse, R41 ;  /* 0x0000002984297220 */ /* 0x040fe40000410000 */
[C---:B------:R-:W-:Y:S02]  /*acb0*/  FMUL.FTZ R42, R3.reuse, R42 ;  /* 0x0000002a032a7220 */ /* 0x040fe40000410000 */
[C---:B------:R-:W-:Y:S01]  /*acc0*/  HMMA.16816.F32.BF16 R104, R128.reuse, R142, R104 ;  /* 0x0000008e8068723c */ /* 0x040fe20000041868 */
[----:B------:R-:W5:Y:S03]  /*acd0*/  LDSM.16.MT88.4 R140, [R177+UR4+0x2100] ;  /* 0x00210004b18c783b */ /* 0x000f660008004200 */
[C---:B------:R-:W-:Y:S01]  /*ace0*/  FMUL.FTZ R43, R3.reuse, R43 ;  /* 0x0000002b032b7220 */ /* 0x040fe20000410000 */
[----:B------:R-:W1:Y:S01]  /*acf0*/  MUFU.EX2 R171, R171 ;  /* 0x000000ab00ab7308 */ /* 0x000e620000000800 */
[C---:B------:R-:W-:Y:S02]  /*ad00*/  FMUL.FTZ R44, R132.reuse, R44 ;  /* 0x0000002c842c7220 */ /* 0x040fe40000410000 */
[C---:B--2---:R-:W-:Y:S01]  /*ad10*/  HMMA.16816.F32.BF16 R108, R128.reuse, R124, R108 ;  /* 0x0000007c806c723c */ /* 0x044fe2000004186c */
[----:B------:R-:W-:Y:S03]  /*ad20*/  LDSM.16.MT88.4 R12, [R134+0x4100] ;  /* 0x00410000860c783b */ /* 0x000fe60000004200 */
[C---:B------:R-:W-:Y:S02]  /*ad30*/  FMUL.FTZ R45, R132.reuse, R45 ;  /* 0x0000002d842d7220 */ /* 0x040fe40000410000 */
[C---:B------:R-:W-:Y:S01]  /*ad40*/  FMUL.FTZ R46, R3.reuse, R46 ;  /* 0x0000002e032e7220 */ /* 0x040fe20000410000 */
[----:B------:R-:W-:Y:S01]  /*ad50*/  MUFU.EX2 R172, R172 ;  /* 0x000000ac00ac7308 */ /* 0x000fe20000000800 */
[C---:B------:R-:W-:Y:S01]  /*ad60*/  HMMA.16816.F32.BF16 R112, R128.reuse, R126, R112 ;  /* 0x0000007e8070723c */ /* 0x040fe20000041870 */
[----:B------:R-:W2:Y:S03]  /*ad70*/  LDSM.16.MT88.4 R124, [R133+0x2100] ;  /* 0x00210000857c783b */ /* 0x000ea60000004200 */
[C---:B------:R-:W-:Y:S02]  /*ad80*/  FMUL.FTZ R47, R3.reuse, R47 ;  /* 0x0000002f032f7220 */ /* 0x040fe40000410000 */
[C---:B------:R-:W-:Y:S02]  /*ad90*/  FMUL.FTZ R48, R132.reuse, R48 ;  /* 0x0000003084307220 */ /* 0x040fe40000410000 */
[C---:B------:R-:W-:Y:S01]  /*ada0*/  FMUL.FTZ R49, R132.reuse, R49 ;  /* 0x0000003184317220 */ /* 0x040fe20000410000 */
[----:B------:R-:W1:Y:S03]  /*adb0*/  MUFU.EX2 R173, R173 ;  /* 0x000000ad00ad7308 */ /* 0x000e660000000800 */
[C---:B------:R-:W-:Y:S02]  /*adc0*/  FMUL.FTZ R50, R3.reuse, R50 ;  /* 0x0000003203327220 */ /* 0x040fe40000410000 */
[C---:B------:R-:W-:Y:S02]  /*add0*/  FMUL.FTZ R51, R3.reuse, R51 ;  /* 0x0000003303337220 */ /* 0x040fe40000410000 */
[C---:B------:R-:W-:Y:S01]  /*ade0*/  FMUL.FTZ R52, R132.reuse, R52 ;  /* 0x0000003484347220 */ /* 0x040fe20000410000 */
[C---:B---3--:R-:W-:Y:S02]  /*adf0*/  HMMA.16816.F32.BF16 R116, R128.reuse, R136, R116 ;  /* 0x000000888074723c */ /* 0x048fe40000041874 */
[----:B------:R-:W-:Y:S01]  /*ae00*/  MUFU.EX2 R174, R174 ;  /* 0x000000ae00ae7308 */ /* 0x000fe20000000800 */
[C---:B------:R-:W-:Y:S02]  /*ae10*/  FMUL.FTZ R53, R132.reuse, R53 ;  /* 0x0000003584357220 */ /* 0x040fe40000410000 */
[C---:B------:R-:W-:Y:S02]  /*ae20*/  FMUL.FTZ R54, R3.reuse, R54 ;  /* 0x0000003603367220 */ /* 0x040fe40000410000 */
[C---:B------:R-:W-:Y:S01]  /*ae30*/  FMUL.FTZ R55, R3.reuse, R55 ;  /* 0x0000003703377220 */ /* 0x040fe20000410000 */
[C---:B------:R-:W-:Y:S01]  /*ae40*/  HMMA.16816.F32.BF16 R120, R128.reuse, R138, R120 ;  /* 0x0000008a8078723c */ /* 0x040fe20000041878 */
[----:B------:R-:W3:Y:S03]  /*ae50*/  LDSM.16.MT88.4 R136, [R176+UR4+0x2100] ;  /* 0x00210004b088783b */ /* 0x000ee60008004200 */
[C---:B------:R-:W-:Y:S01]  /*ae60*/  FMUL.FTZ R56, R132.reuse, R56 ;  /* 0x0000003884387220 */ /* 0x040fe20000410000 */
[----:B------:R-:W-:Y:S01]  /*ae70*/  MUFU.EX2 R175, R175 ;  /* 0x000000af00af7308 */ /* 0x000fe20000000800 */
[C---:B------:R-:W-:Y:S02]  /*ae80*/  FMUL.FTZ R57, R132.reuse, R57 ;  /* 0x0000003984397220 */ /* 0x040fe40000410000 */
[C---:B-----5:R-:W-:Y:S04]  /*ae90*/  HMMA.16816.F32.BF16 R36, R128.reuse, R140, R36 ;  /* 0x0000008c8024723c */ /* 0x060fe80000041824 */
[C---:B------:R-:W-:Y:S02]  /*aea0*/  FMUL.FTZ R58, R3.reuse, R58 ;  /* 0x0000003a033a7220 */ /* 0x040fe40000410000 */
[C---:B------:R-:W-:Y:S01]  /*aeb0*/  FMUL.FTZ R59, R3.reuse, R59 ;  /* 0x0000003b033b7220 */ /* 0x040fe20000410000 */
[----:B------:R-:W-:Y:S01]  /*aec0*/  MUFU.EX2 R210, R210 ;  /* 0x000000d200d27308 */ /* 0x000fe20000000800 */
[C---:B------:R-:W-:Y:S01]  /*aed0*/  HMMA.16816.F32.BF16 R40, R128.reuse, R142, R40 ;  /* 0x0000008e8028723c */ /* 0x040fe20000041828 */
[----:B------:R-:W5:Y:S03]  /*aee0*/  LDSM.16.MT88.4 R140, [R134+0x2100] ;  /* 0x00210000868c783b */ /* 0x000f660000004200 */
[C---:B------:R-:W-:Y:S02]  /*aef0*/  FMUL.FTZ R60, R132.reuse, R60 ;  /* 0x0000003c843c7220 */ /* 0x040fe40000410000 */
[C---:B------:R-:W-:Y:S02]  /*af00*/  FMUL.FTZ R61, R132.reuse, R61 ;  /* 0x0000003d843d7220 */ /* 0x040fe40000410000 */
[C---:B--2---:R-:W-:Y:S01]  /*af10*/  HMMA.16816.F32.BF16 R44, R128.reuse, R124, R44 ;  /* 0x0000007c802c723c */ /* 0x044fe2000004182c */
[----:B------:R-:W-:Y:S03]  /*af20*/  MUFU.EX2 R211, R211 ;  /* 0x000000d300d37308 */ /* 0x000fe60000000800 */
[C---:B------:R-:W-:Y:S02]  /*af30*/  FMUL.FTZ R62, R3.reuse, R62 ;  /* 0x0000003e033e7220 */ /* 0x040fe40000410000 */
[C---:B------:R-:W-:Y:S02]  /*af40*/  FMUL.FTZ R63, R3.reuse, R63 ;  /* 0x0000003f033f7220 */ /* 0x040fe40000410000 */
[C---:B------:R-:W-:Y:S01]  /*af50*/  HMMA.16816.F32.BF16 R48, R128.reuse, R126, R48 ;  /* 0x0000007e8030723c */ /* 0x040fe20000041830 */
[----:B------:R-:W2:Y:S02]  /*af60*/  LDSM.16.MT88.4 R124, [R177+UR4+0x4100] ;  /* 0x00410004b17c783b */ /* 0x000ea40008004200 */
[----:B------:R-:W-:Y:S01]  /*af70*/  MUFU.EX2 R212, R212 ;  /* 0x000000d400d47308 */ /* 0x000fe20000000800 */
[C---:B------:R-:W-:Y:S02]  /*af80*/  FMUL.FTZ R64, R132.reuse, R64 ;  /* 0x0000004084407220 */ /* 0x040fe40000410000 */
[C---:B------:R-:W-:Y:S02]  /*af90*/  FMUL.FTZ R65, R132.reuse, R65 ;  /* 0x0000004184417220 */ /* 0x040fe40000410000 */
[C---:B------:R-:W-:Y:S01]  /*afa0*/  FMUL.FTZ R66, R3.reuse, R66 ;  /* 0x0000004203427220 */ /* 0x040fe20000410000 */
[C---:B---3--:R-:W-:Y:S03]  /*afb0*/  HMMA.16816.F32.BF16 R52, R128.reuse, R136, R52 ;  /* 0x000000888034723c */ /* 0x048fe60000041834 */
[C---:B------:R-:W-:Y:S01]  /*afc0*/  FMUL.FTZ R67, R3.reuse, R67 ;  /* 0x0000004303437220 */ /* 0x040fe20000410000 */
[----:B------:R-:W-:Y:S01]  /*afd0*/  MUFU.EX2 R213, R213 ;  /* 0x000000d500d57308 */ /* 0x000fe20000000800 */
[C---:B------:R-:W-:Y:S02]  /*afe0*/  FMUL.FTZ R68, R132.reuse, R68 ;  /* 0x0000004484447220 */ /* 0x040fe40000410000 */
[C---:B------:R-:W-:Y:S01]  /*aff0*/  FMUL.FTZ R69, R132.reuse, R69 ;  /* 0x0000004584457220 */ /* 0x040fe20000410000 */
        /* <DEDUP_REMOVED lines=8> */
[----:B------:R-:W5:Y:S03]  /*b080*/  LDSM.16.MT88.4 R140, [R176+UR4+0x4100] ;  /* 0x00410004b08c783b */ /* 0x000f660008004200 */
[C---:B------:R-:W-:Y:S02]  /*b090*/  FMUL.FTZ R74, R3.reuse, R74 ;  /* 0x0000004a034a7220 */ /* 0x040fe40000410000 */
[C---:B------:R-:W-:Y:S02]  /*b0a0*/  FMUL.FTZ R75, R3.reuse, R75 ;  /* 0x0000004b034b7220 */ /* 0x040fe40000410000 */
[C---:B--2---:R-:W-:Y:S04]  /*b0b0*/  HMMA.16816.F32.BF16 R68, R128.reuse, R124, R68 ;  /* 0x0000007c8044723c */ /* 0x044fe80000041844 */
[C---:B------:R-:W-:Y:S02]  /*b0c0*/  FMUL.FTZ R76, R132.reuse, R76 ;  /* 0x0000004c844c7220 */ /* 0x040fe40000410000 */
[C---:B------:R-:W-:Y:S02]  /*b0d0*/  FMUL.FTZ R77, R132.reuse, R77 ;  /* 0x0000004d844d7220 */ /* 0x040fe40000410000 */
[C---:B------:R-:W-:Y:S01]  /*b0e0*/  HMMA.16816.F32.BF16 R72, R128.reuse, R126, R72 ;  /* 0x0000007e8048723c */ /* 0x040fe20000041848 */
[----:B------:R-:W2:Y:S03]  /*b0f0*/  LDSM.16.MT88.4 R124, [R177+UR4+0x900] ;  /* 0x00090004b17c783b */ /* 0x000ea60008004200 */
[C---:B------:R-:W-:Y:S02]  /*b100*/  FMUL.FTZ R78, R3.reuse, R78 ;  /* 0x0000004e034e7220 */ /* 0x040fe40000410000 */
[C---:B------:R-:W-:Y:S02]  /*b110*/  FMUL.FTZ R79, R3.reuse, R79 ;  /* 0x0000004f034f7220 */ /* 0x040fe40000410000 */
[C---:B------:R-:W-:Y:S04]  /*b120*/  FMUL.FTZ R80, R132.reuse, R80 ;  /* 0x0000005084507220 */ /* 0x040fe80000410000 */
[C---:B------:R-:W-:Y:S01]  /*b130*/  FMUL.FTZ R81, R132.reuse, R81 ;  /* 0x0000005184517220 */ /* 0x040fe20000410000 */
[C---:B---3--:R-:W-:Y:S03]  /*b140*/  HMMA.16816.F32.BF16 R76, R128.reuse, R136, R76 ;  /* 0x00000088804c723c */ /* 0x048fe6000004184c */
[C---:B------:R-:W-:Y:S02]  /*b150*/  FMUL.FTZ R82, R3.reuse, R82 ;  /* 0x0000005203527220 */ /* 0x040fe40000410000 */
[C---:B------:R-:W-:Y:S02]  /*b160*/  FMUL.FTZ R83, R3.reuse, R83 ;  /* 0x0000005303537220 */ /* 0x040fe40000410000 */
[C---:B------:R-:W-:Y:S02]  /*b170*/  FMUL.FTZ R84, R132.reuse, R84 ;  /* 0x0000005484547220 */ /* 0x040fe40000410000 */
[C---:B------:R-:W-:Y:S03]  /*b180*/  FMUL.FTZ R85, R132.reuse, R85 ;  /* 0x0000005584557220 */ /* 0x040fe60000410000 */
[C---:B------:R-:W-:Y:S01]  /*b190*/  HMMA.16816.F32.BF16 R80, R128.reuse, R138, R80 ;  /* 0x0000008a8050723c */ /* 0x040fe20000041850 */
[----:B------:R-:W3:Y:S02]  /*b1a0*/  LDSM.16.MT88.4 R136, [R176+UR4+0x900] ;  /* 0x00090004b088783b */ /* 0x000ee40008004200 */
[C---:B------:R-:W-:Y:S02]  /*b1b0*/  FMUL.FTZ R86, R3.reuse, R86 ;  /* 0x0000005603567220 */ /* 0x040fe40000410000 */
[C---:B------:R-:W-:Y:S02]  /*b1c0*/  FMUL.FTZ R87, R3.reuse, R87 ;  /* 0x0000005703577220 */ /* 0x040fe40000410000 */
[C---:B------:R-:W-:Y:S02]  /*b1d0*/  FMUL.FTZ R88, R132.reuse, R88 ;  /* 0x0000005884587220 */ /* 0x040fe40000410000 */
[C---:B------:R-:W-:Y:S03]  /*b1e0*/  FMUL.FTZ R89, R132.reuse, R89 ;  /* 0x0000005984597220 */ /* 0x040fe60000410000 */
[C---:B-----5:R-:W-:Y:S03]  /*b1f0*/  HMMA.16816.F32.BF16 R84, R128.reuse, R140, R84 ;  /* 0x0000008c8054723c */ /* 0x060fe60000041854 */
[C---:B------:R-:W-:Y:S02]  /*b200*/  FMUL.FTZ R90, R3.reuse, R90 ;  /* 0x0000005a035a7220 */ /* 0x040fe40000410000 */
[C---:B------:R-:W-:Y:S02]  /*b210*/  FMUL.FTZ R91, R3.reuse, R91 ;  /* 0x0000005b035b7220 */ /* 0x040fe40000410000 */
[C---:B------:R-:W-:Y:S02]  /*b220*/  FMUL.FTZ R92, R132.reuse, R92 ;  /* 0x0000005c845c7220 */ /* 0x040fe40000410000 */
[C---:B------:R-:W-:Y:S03]  /*b230*/  FMUL.FTZ R93, R132.reuse, R93 ;  /* 0x0000005d845d7220 */ /* 0x040fe60000410000 */
[C---:B------:R-:W-:Y:S01]  /*b240*/  HMMA.16816.F32.BF16 R88, R128.reuse, R142, R88 ;  /* 0x0000008e8058723c */ /* 0x040fe20000041858 */
[----:B------:R-:W5:Y:S02]  /*b250*/  LDSM.16.MT88.4 R140, [R134+0x900] ;  /* 0x00090000868c783b */ /* 0x000f640000004200 */
[C---:B------:R-:W-:Y:S02]  /*b260*/  FMUL.FTZ R94, R3.reuse, R94 ;  /* 0x0000005e035e7220 */ /* 0x040fe40000410000 */
[C---:B------:R-:W-:Y:S02]  /*b270*/  FMUL.FTZ R95, R3.reuse, R95 ;  /* 0x0000005f035f7220 */ /* 0x040fe40000410000 */
[C---:B------:R-:W-:Y:S02]  /*b280*/  FMUL.FTZ R96, R132.reuse, R96 ;  /* 0x0000006084607220 */ /* 0x040fe40000410000 */
[C---:B------:R-:W-:Y:S03]  /*b290*/  FMUL.FTZ R97, R132.reuse, R97 ;  /* 0x0000006184617220 */ /* 0x040fe60000410000 */
[C---:B------:R-:W-:Y:S03]  /*b2a0*/  HMMA.16816.F32.BF16 R92, R128.reuse, R12, R92 ;  /* 0x0000000c805c723c */ /* 0x040fe6000004185c */
[C---:B------:R-:W-:Y:S02]  /*b2b0*/  FMUL.FTZ R98, R3.reuse, R98 ;  /* 0x0000006203627220 */ /* 0x040fe40000410000 */
[----:B------:R-:W-:Y:S02]  /*b2c0*/  FMUL.FTZ R99, R3, R99 ;  /* 0x0000006303637220 */ /* 0x000fe40000410000 */
[----:B-1----:R-:W-:Y:S01]  /*b2d0*/  F2FP.BF16.PACK_AB R12, R167, R166 ;  /* 0x000000a6a70c723e */ /* 0x002fe200000010ff */
[----:B------:R-:W-:Y:S01]  /*b2e0*/  FFMA.FTZ R156, R132, R197, R156 ;  /* 0x000000c5849c7223 */ /* 0x000fe2000001009c */
[----:B----4-:R-:W-:Y:S03]  /*b2f0*/  F2FP.BF16.PACK_AB R13, R169, R168 ;  /* 0x000000a8a90d723e */ /* 0x010fe600000010ff */
[----:B------:R-:W-:Y:S01]  /*b300*/  HMMA.16816.F32.BF16 R96, R128, R14, R96 ;  /* 0x0000000e8060723c */ /* 0x000fe20000041860 */
[----:B------:R-:W-:Y:S02]  /*b310*/  LDSM.16.MT88.4 R128, [R133+0x4900] ;  /* 0x004900008580783b */ /* 0x000fe40000004200 */
[----:B------:R-:W-:Y:S01]  /*b320*/  FFMA.FTZ R160, R3, R198, R160 ;  /* 0x000000c603a07223 */ /* 0x000fe200000100a0 */
[----:B------:R-:W-:Y:S01]  /*b330*/  IADD3 R3, R202, -0x2, RZ ;  /* 0xfffffffeca037810 */ /* 0x000fe20007ffe0ff */
[----:B------:R-:W-:Y:S02]  /*b340*/  FADD.FTZ R157, R157, R156 ;  /* 0x0000009c9d9d7221 */ /* 0x000fe40000010000 */
[----:B------:R-:W-:Y:S01]  /*b350*/  F2FP.BF16.PACK_AB R14, R171, R170 ;  /* 0x000000aaab0e723e */ /* 0x000fe200000010ff */
[----:B------:R-:W-:Y:S01]  /*b360*/  FADD.FTZ R161, R161, R160 ;  /* 0x000000a0a1a17221 */ /* 0x000fe20000010000 */
[----:B------:R-:W-:Y:S02]  /*b370*/  F2FP.BF16.PACK_AB R15, R173, R172 ;  /* 0x000000acad0f723e */ /* 0x000fe400000010ff */
[----:B------:R-:W-:Y:S01]  /*b380*/  ISETP.GE.AND P0, PT, R3, UR11, PT ;  /* 0x0000000b03007c0c */ /* 0x000fe2000bf06270 */
[----:B------:R-:W-:Y:S02]  /*b390*/  FADD.FTZ R158, R158, R157 ;  /* 0x0000009d9e9e7221 */ /* 0x000fe40000010000 */
[----:B------:R-:W-:Y:S02]  /*b3a0*/  FADD.FTZ R162, R162, R161 ;  /* 0x000000a1a2a27221 */ /* 0x000fe40000010000 */
[C---:B--2---:R-:W-:Y:S05]  /*b3b0*/  HMMA.16816.F32.BF16 R4, R12.reuse, R124, R4 ;  /* 0x0000007c0c04723c */ /* 0x044fea0000041804 */
        /* <DEDUP_REMOVED lines=10> */
[----:B------:R-:W2:Y:S03]  /*b460*/  LDSM.16.MT88.4 R16, [R177+UR4+0x4900] ;  /* 0x00490004b110783b */ /* 0x000ea60008004200 */
[----:B------:R-:W-:Y:S02]  /*b470*/  FADD.FTZ R170, R170, R167 ;  /* 0x000000a7aaaa7221 */ /* 0x000fe40000010000 */
[----:B------:R-:W-:Y:S02]  /*b480*/  FADD.FTZ R172, R172, R169 ;  /* 0x000000a9acac7221 */ /* 0x000fe40000010000 */
[C---:B---3--:R-:W-:Y:S04]  /*b490*/  HMMA.16816.F32.BF16 R108, R12.reuse, R136, R108 ;  /* 0x000000880c6c723c */ /* 0x048fe8000004186c */
[----:B------:R-:W-:Y:S02]  /*b4a0*/  FADD.FTZ R171, R171, R170 ;  /* 0x000000aaabab7221 */ /* 0x000fe40000010000 */
[----:B------:R-:W-:Y:S02]  /*b4b0*/  FADD.FTZ R173, R173, R172 ;  /* 0x000000acadad7221 */ /* 0x000fe40000010000 */
[C---:B------:R-:W-:Y:S01]  /*b4c0*/  HMMA.16816.F32.BF16 R112, R12.reuse, R138, R112 ;  /* 0x0000008a0c70723c */ /* 0x040fe20000041870 */
[----:B------:R-:W3:Y:S07]  /*b4d0*/  LDSM.16.MT88.4 R136, [R176+UR4+0x4900] ;  /* 0x00490004b088783b */ /* 0x000eee0008004200 */
[C---:B-----5:R-:W-:Y:S08]  /*b4e0*/  HMMA.16816.F32.BF16 R116, R12.reuse, R140, R116 ;  /* 0x0000008c0c74723c */ /* 0x060ff00000041874 */
[C---:B------:R-:W-:Y:S01]  /*b4f0*/  HMMA.16816.F32.BF16 R120, R12.reuse, R142, R120 ;  /* 0x0000008e0c78723c */ /* 0x040fe20000041878 */
[----:B------:R-:W-:Y:S07]  /*b500*/  LDSM.16.MT88.4 R140, [R176+UR4+0x1100] ;  /* 0x00110004b08c783b */ /* 0x000fee0008004200 */
[C---:B------:R-:W-:Y:S08]  /*b510*/  HMMA.16816.F32.BF16 R36, R12.reuse, R144, R36 ;  /* 0x000000900c24723c */ /* 0x040ff00000041824 */
[C---:B------:R-:W-:Y:S01]  /*b520*/  HMMA.16816.F32.BF16 R40, R12.reuse, R146, R40 ;  /* 0x000000920c28723c */ /* 0x040fe20000041828 */
[----:B------:R-:W-:Y:S07]  /*b530*/  LDSM.16.MT88.4 R144, [R177+UR4+0x5900] ;  /* 0x00590004b190783b */ /* 0x000fee0008004200 */
        /* <DEDUP_REMOVED lines=8> */
[----:B------:R-:W4:Y:S01]  /*b5c0*/  LDSM.16.MT88.4 R20, [R134+0x4900] ;  /* 0x004900008614783b */ /* 0x000f220000004200 */
[--C-:B------:R-:W-:Y:S01]  /*b5d0*/  FFMA.FTZ R152, R24, c[0x0][0x2d0], -R165.reuse ;  /* 0x0000b40018987a23 */ /* 0x100fe200000108a5 */
[C---:B------:R-:W-:Y:S01]  /*b5e0*/  HMMA.16816.F32.BF16 R56, R12.reuse, R154, R56 ;  /* 0x0000009a0c38723c */ /* 0x040fe20000041838 */
[----:B------:R-:W5:Y:S03]  /*b5f0*/  MUFU.EX2 R149, R149 ;  /* 0x0000009500957308 */ /* 0x000f660000000800 */
[--C-:B------:R-:W-:Y:S02]  /*b600*/  FFMA.FTZ R153, R25, c[0x0][0x2d0], -R165.reuse ;  /* 0x0000b40019997a23 */ /* 0x100fe400000108a5 */
[----:B------:R-:W-:Y:S02]  /*b610*/  FFMA.FTZ R165, R33, c[0x0][0x2d0], -R165 ;  /* 0x0000b40021a57a23 */ /* 0x000fe400000108a5 */
[C---:B-1----:R-:W-:Y:S03]  /*b620*/  HMMA.16816.F32.BF16 R60, R12.reuse, R124, R60 ;  /* 0x0000007c0c3c723c */ /* 0x042fe6000004183c */
[----:B------:R-:W-:Y:S01]  /*b630*/  MUFU.EX2 R150, R150 ;  /* 0x0000009600967308 */ /* 0x000fe20000000800 */
[--C-:B------:R-:W-:Y:S02]  /*b640*/  FFMA.FTZ R154, R26, c[0x0][0x2d0], -R164.reuse ;  /* 0x0000b4001a9a7a23 */ /* 0x100fe400000108a4 */
[--C-:B------:R-:W-:Y:S02]  /*b650*/  FFMA.FTZ R155, R27, c[0x0][0x2d0], -R164.reuse ;  /* 0x0000b4001b9b7a23 */ /* 0x100fe400000108a4 */
[C---:B------:R-:W-:Y:S01]  /*b660*/  HMMA.16816.F32.BF16 R64, R12.reuse, R126, R64 ;  /* 0x0000007e0c40723c */ /* 0x040fe20000041840 */
[----:B------:R-:W-:Y:S03]  /*b670*/  LDSM.16.MT88.4 R124, [R133+0x1100] ;  /* 0x00110000857c783b */ /* 0x000fe60000004200 */
[----:B------:R-:W-:Y:S01]  /*b680*/  FFMA.FTZ R164, R35, c[0x0][0x2d0], -R164 ;  /* 0x0000b40023a47a23 */ /* 0x000fe200000108a4 */
[----:B------:R-:W1:Y:S03]  /*b690*/  MUFU.EX2 R151, R151 ;  /* 0x0000009700977308 */ /* 0x000e660000000800 */
[C---:B--2---:R-:W-:Y:S01]  /*b6a0*/  HMMA.16816.F32.BF16 R68, R12.reuse, R16, R68 ;  /* 0x000000100c44723c */ /* 0x044fe20000041844 */
[----:B------:R-:W-:Y:S06]  /*b6b0*/  LDSM.16.MT88.4 R24, [R134+0x1100] ;  /* 0x001100008618783b */ /* 0x000fec0000004200 */
[----:B------:R-:W-:Y:S01]  /*b6c0*/  MUFU.EX2 R152, R152 ;  /* 0x0000009800987308 */ /* 0x000fe20000000800 */
[C---:B------:R-:W-:Y:S01]  /*b6d0*/  HMMA.16816.F32.BF16 R72, R12.reuse, R18, R72 ;  /* 0x000000120c48723c */ /* 0x040fe20000041848 */
[----:B------:R-:W2:Y:S07]  /*b6e0*/  LDSM.16.MT88.4 R16, [R177+UR4+0x1100] ;  /* 0x00110004b110783b */ /* 0x000eae0008004200 */
[C---:B------:R-:W-:Y:S01]  /*b6f0*/  HMMA.16816.F32.BF16 R76, R12.reuse, R128, R76 ;  /* 0x000000800c4c723c */ /* 0x040fe2000004184c */
[----:B------:R-:W-:Y:S01]  /*b700*/  LDSM.16.MT88.4 R32, [R134+0x1900] ;  /* 0x001900008620783b */ /* 0x000fe20000004200 */
[----:B------:R-:W1:Y:S06]  /*b710*/  MUFU.EX2 R153, R153 ;  /* 0x0000009900997308 */ /* 0x000e6c0000000800 */
[C---:B------:R-:W-:Y:S01]  /*b720*/  HMMA.16816.F32.BF16 R80, R12.reuse, R130, R80 ;  /* 0x000000820c50723c */ /* 0x040fe20000041850 */
[----:B------:R-:W1:Y:S03]  /*b730*/  LDSM.16.MT88.4 R128, [R177+UR4+0x3100] ;  /* 0x00310004b180783b */ /* 0x000e660008004200 */
[----:B------:R-:W-:Y:S04]  /*b740*/  MUFU.EX2 R154, R154 ;  /* 0x0000009a009a7308 */ /* 0x000fe80000000800 */
[C---:B---3--:R-:W-:Y:S06]  /*b750*/  HMMA.16816.F32.BF16 R84, R12.reuse, R136, R84 ;  /* 0x000000880c54723c */ /* 0x048fec0000041854 */
[----:B------:R-:W3:Y:S02]  /*b760*/  MUFU.EX2 R155, R155 ;  /* 0x0000009b009b7308 */ /* 0x000ee40000000800 */
[C---:B------:R-:W-:Y:S01]  /*b770*/  HMMA.16816.F32.BF16 R88, R12.reuse, R138, R88 ;  /* 0x0000008a0c58723c */ /* 0x040fe20000041858 */
[----:B------:R-:W-:Y:S07]  /*b780*/  LDSM.16.MT88.4 R136, [R176+UR4+0x3900] ;  /* 0x00390004b088783b */ /* 0x000fee0008004200 */
[C---:B----4-:R-:W-:Y:S01]  /*b790*/  HMMA.16816.F32.BF16 R92, R12.reuse, R20, R92 ;  /* 0x000000140c5c723c */ /* 0x050fe2000004185c */
[----:B------:R-:W4:Y:S07]  /*b7a0*/  MUFU.EX2 R165, R165 ;  /* 0x000000a500a57308 */ /* 0x000f2e0000000800 */
[----:B------:R-:W-:Y:S01]  /*b7b0*/  HMMA.16816.F32.BF16 R96, R12, R22, R96 ;  /* 0x000000160c60723c */ /* 0x000fe20000041860 */
[----:B------:R-:W4:Y:S02]  /*b7c0*/  LDSM.16.MT88.4 R20, [R133+0x3100] ;  /* 0x003100008514783b */ /* 0x000f240000004200 */
[----:B------:R-:W4:Y:S04]  /*b7d0*/  MUFU.EX2 R164, R164 ;  /* 0x000000a400a47308 */ /* 0x000f280000000800 */
[----:B-----5:R-:W-:Y:S01]  /*b7e0*/  F2FP.BF16.PACK_AB R12, R149, R148 ;  /* 0x00000094950c723e */ /* 0x020fe200000010ff */
[----:B------:R-:W-:Y:S01]  /*b7f0*/  FADD.FTZ R148, R148, R171 ;  /* 0x000000ab94947221 */ /* 0x000fe20000010000 */
[----:B-1----:R-:W-:Y:S03]  /*b800*/  F2FP.BF16.PACK_AB R13, R151, R150 ;  /* 0x00000096970d723e */ /* 0x002fe600000010ff */
[----:B------:R-:W-:Y:S01]  /*b810*/  F2FP.BF16.PACK_AB R14, R153, R152 ;  /* 0x00000098990e723e */ /* 0x000fe200000010ff */
[----:B------:R-:W-:Y:S01]  /*b820*/  FADD.FTZ R150, R150, R173 ;  /* 0x000000ad96967221 */ /* 0x000fe20000010000 */
[----:B---3--:R-:W-:Y:S01]  /*b830*/  F2FP.BF16.PACK_AB R15, R155, R154 ;  /* 0x0000009a9b0f723e */ /* 0x008fe200000010ff */
        /* <DEDUP_REMOVED lines=8> */
[----:B------:R-:W1:Y:S07]  /*b8c0*/  LDSM.16.MT88.4 R16, [R176+UR4+0x3100] ;  /* 0x00310004b010783b */ /* 0x000e6e0008004200 */
[C---:B------:R-:W-:Y:S08]  /*b8d0*/  HMMA.16816.F32.BF16 R100, R12.reuse, R124, R100 ;  /* 0x0000007c0c64723c */ /* 0x040ff00000041864 */
[C---:B------:R-:W-:Y:S01]  /*b8e0*/  HMMA.16816.F32.BF16 R104, R12.reuse, R126, R104 ;  /* 0x0000007e0c68723c */ /* 0x040fe20000041868 */
[----:B------:R-:W-:Y:S07]  /*b8f0*/  LDSM.16.MT88.4 R124, [R177+UR4+0x5100] ;  /* 0x00510004b17c783b */ /* 0x000fee0008004200 */
[C---:B------:R-:W-:Y:S08]  /*b900*/  HMMA.16816.F32.BF16 R108, R12.reuse, R140, R108 ;  /* 0x0000008c0c6c723c */ /* 0x040ff0000004186c */
[C---:B------:R-:W-:Y:S01]  /*b910*/  HMMA.16816.F32.BF16 R112, R12.reuse, R142, R112 ;  /* 0x0000008e0c70723c */ /* 0x040fe20000041870 */
[----:B------:R-:W-:Y:S07]  /*b920*/  LDSM.16.MT88.4 R140, [R134+0x3900] ;  /* 0x00390000868c783b */ /* 0x000fee0000004200 */
[C---:B------:R-:W-:Y:S08]  /*b930*/  HMMA.16816.F32.BF16 R116, R12.reuse, R24, R116 ;  /* 0x000000180c74723c */ /* 0x040ff00000041874 */
[C---:B------:R-:W-:Y:S01]  /*b940*/  HMMA.16816.F32.BF16 R120, R12.reuse, R26, R120 ;  /* 0x0000001a0c78723c */ /* 0x040fe20000041878 */
[----:B------:R-:W2:Y:S07]  /*b950*/  LDSM.16.MT88.4 R24, [R134+0x3100] ;  /* 0x003100008618783b */ /* 0x000eae0000004200 */
[C---:B------:R-:W-:Y:S08]  /*b960*/  HMMA.16816.F32.BF16 R36, R12.reuse, R128, R36 ;  /* 0x000000800c24723c */ /* 0x040ff00000041824 */
[C---:B------:R-:W-:Y:S08]  /*b970*/  HMMA.16816.F32.BF16 R40, R12.reuse, R130, R40 ;  /* 0x000000820c28723c */ /* 0x040ff00000041828 */
[C---:B----4-:R-:W-:Y:S08]  /*b980*/  HMMA.16816.F32.BF16 R44, R12.reuse, R20, R44 ;  /* 0x000000140c2c723c */ /* 0x050ff0000004182c */
[C---:B------:R-:W-:Y:S01]  /*b990*/  HMMA.16816.F32.BF16 R48, R12.reuse, R22, R48 ;  /* 0x000000160c30723c */ /* 0x040fe20000041830 */
[----:B------:R-:W3:Y:S07]  /*b9a0*/  LDSM.16.MT88.4 R20, [R133+0x5100] ;  /* 0x005100008514783b */ /* 0x000eee0000004200 */
[C---:B-1----:R-:W-:Y:S08]  /*b9b0*/  HMMA.16816.F32.BF16 R52, R12.reuse, R16, R52 ;  /* 0x000000100c34723c */ /* 0x042ff00000041834 */
[C---:B------:R-:W-:Y:S01]  /*b9c0*/  HMMA.16816.F32.BF16 R56, R12.reuse, R18, R56 ;  /* 0x000000120c38723c */ /* 0x040fe20000041838 */
[----:B------:R-:W1:Y:S07]  /*b9d0*/  LDSM.16.MT88.4 R16, [R176+UR4+0x5100] ;  /* 0x00510004b010783b */ /* 0x000e6e0008004200 */
[C---:B--2---:R-:W-:Y:S08]  /*b9e0*/  HMMA.16816.F32.BF16 R60, R12.reuse, R24, R60 ;  /* 0x000000180c3c723c */ /* 0x044ff0000004183c */
[C---:B------:R-:W-:Y:S01]  /*b9f0*/  HMMA.16816.F32.BF16 R64, R12.reuse, R26, R64 ;  /* 0x0000001a0c40723c */ /* 0x040fe20000041840 */
[----:B------:R-:W2:Y:S07]  /*ba00*/  LDSM.16.MT88.4 R24, [R134+0x5100] ;  /* 0x005100008618783b */ /* 0x000eae0000004200 */
[C---:B------:R-:W-:Y:S08]  /*ba10*/  HMMA.16816.F32.BF16 R68, R12.reuse, R124, R68 ;  /* 0x0000007c0c44723c */ /* 0x040ff00000041844 */
[C---:B------:R-:W-:Y:S01]  /*ba20*/  HMMA.16816.F32.BF16 R72, R12.reuse, R126, R72 ;  /* 0x0000007e0c48723c */ /* 0x040fe20000041848 */
[----:B------:R-:W4:Y:S07]  /*ba30*/  LDSM.16.MT88.4 R124, [R177+UR4+0x1900] ;  /* 0x00190004b17c783b */ /* 0x000f2e0008004200 */
[C---:B---3--:R-:W-:Y:S08]  /*ba40*/  HMMA.16816.F32.BF16 R76, R12.reuse, R20, R76 ;  /* 0x000000140c4c723c */ /* 0x048ff0000004184c */
[C---:B------:R-:W-:Y:S01]  /*ba50*/  HMMA.16816.F32.BF16 R80, R12.reuse, R22, R80 ;  /* 0x000000160c50723c */ /* 0x040fe20000041850 */
[----:B------:R-:W3:Y:S07]  /*ba60*/  LDSM.16.MT88.4 R20, [R133+0x1900] ;  /* 0x001900008514783b */ /* 0x000eee0000004200 */
[C---:B-1----:R-:W-:Y:S08]  /*ba70*/  HMMA.16816.F32.BF16 R84, R12.reuse, R16, R84 ;  /* 0x000000100c54723c */ /* 0x042ff00000041854 */
[C---:B------:R-:W-:Y:S01]  /*ba80*/  HMMA.16816.F32.BF16 R88, R12.reuse, R18, R88 ;  /* 0x000000120c58723c */ /* 0x040fe20000041858 */
[----:B------:R-:W1:Y:S07]  /*ba90*/  LDSM.16.MT88.4 R16, [R177+UR4+0x3900] ;  /* 0x00390004b110783b */ /* 0x000e6e0008004200 */
[C---:B--2---:R-:W-:Y:S08]  /*baa0*/  HMMA.16816.F32.BF16 R92, R12.reuse, R24, R92 ;  /* 0x000000180c5c723c */ /* 0x044ff0000004185c */
[----:B------:R-:W-:Y:S01]  /*bab0*/  HMMA.16816.F32.BF16 R96, R12, R26, R96 ;  /* 0x0000001a0c60723c */ /* 0x000fe20000041860 */
[----:B------:R-:W2:Y:S06]  /*bac0*/  LDSM.16.MT88.4 R24, [R133+0x3900] ;  /* 0x003900008518783b */ /* 0x000eac0000004200 */
[----:B------:R-:W-:Y:S01]  /*bad0*/  F2FP.BF16.PACK_AB R12, R175, R174 ;  /* 0x000000aeaf0c723e */ /* 0x000fe200000010ff */
[----:B------:R-:W-:Y:S01]  /*bae0*/  FADD.FTZ R174, R174, R153 ;  /* 0x00000099aeae7221 */ /* 0x000fe20000010000 */
[----:B------:R-:W-:Y:S03]  /*baf0*/  F2FP.BF16.PACK_AB R13, R211, R210 ;  /* 0x000000d2d30d723e */ /* 0x000fe600000010ff */
[----:B------:R-:W-:Y:S01]  /*bb00*/  F2FP.BF16.PACK_AB R14, R165, R212 ;  /* 0x000000d4a50e723e */ /* 0x000fe200000010ff */
[----:B------:R-:W-:Y:S01]  /*bb10*/  FADD.FTZ R210, R210, R155 ;  /* 0x0000009bd2d27221 */ /* 0x000fe20000010000 */
[----:B------:R-:W-:Y:S01]  /*bb20*/  F2FP.BF16.PACK_AB R15, R164, R213 ;  /* 0x000000d5a40f723e */ /* 0x000fe200000010ff */
[----:B------:R-:W-:Y:S02]  /*bb30*/  FADD.FTZ R175, R175, R174 ;  /* 0x000000aeafaf7221 */ /* 0x000fe40000010000 */
[----:B------:R-:W-:Y:S02]  /*bb40*/  FADD.FTZ R210, R211, R210 ;  /* 0x000000d2d3d27221 */ /* 0x000fe40000010000 */
[----:B------:R-:W-:Y:S02]  /*bb50*/  FADD.FTZ R212, R212, R175 ;  /* 0x000000afd4d47221 */ /* 0x000fe40000010000 */
[C---:B----4-:R-:W-:Y:S03]  /*bb60*/  HMMA.16816.F32.BF16 R128, R12.reuse, R124, R4 ;  /* 0x0000007c0c80723c */ /* 0x050fe60000041804 */
[----:B------:R-:W-:Y:S02]  /*bb70*/  FADD.FTZ R213, R213, R210 ;  /* 0x000000d2d5d57221 */ /* 0x000fe40000010000 */
[----:B------:R-:W-:Y:S02]  /*bb80*/  FADD.FTZ R197, R165, R212 ;  /* 0x000000d4a5c57221 */ /* 0x000fe40000010000 */
[----:B------:R-:W-:Y:S01]  /*bb90*/  FADD.FTZ R198, R164, R213 ;  /* 0x000000d5a4c67221 */ /* 0x000fe20000010000 */
[C---:B------:R-:W-:Y:S01]  /*bba0*/  HMMA.16816.F32.BF16 R124, R12.reuse, R126, R8 ;  /* 0x0000007e0c7c723c */ /* 0x040fe20000041808 */
[----:B------:R-:W4:Y:S07]  /*bbb0*/  LDSM.16.MT88.4 R8, [R133+0x5900] ;  /* 0x005900008508783b */ /* 0x000f2e0000004200 */
[C---:B---3--:R-:W-:Y:S08]  /*bbc0*/  HMMA.16816.F32.BF16 R100, R12.reuse, R20, R100 ;  /* 0x000000140c64723c */ /* 0x048ff00000041864 */
[C---:B------:R-:W-:Y:S01]  /*bbd0*/  HMMA.16816.F32.BF16 R104, R12.reuse, R22, R104 ;  /* 0x000000160c68723c */ /* 0x040fe20000041868 */
[----:B------:R-:W-:Y:S07]  /*bbe0*/  LDSM.16.MT88.4 R20, [R134+0x5900] ;  /* 0x005900008614783b */ /* 0x000fee0000004200 */
[C---:B------:R-:W-:Y:S08]  /*bbf0*/  HMMA.16816.F32.BF16 R108, R12.reuse, R28, R108 ;  /* 0x0000001c0c6c723c */ /* 0x040ff0000004186c */
[C---:B------:R-:W-:Y:S08]  /*bc00*/  HMMA.16816.F32.BF16 R112, R12.reuse, R30, R112 ;  /* 0x0000001e0c70723c */ /* 0x040ff00000041870 */
[C---:B------:R-:W-:Y:S08]  /*bc10*/  HMMA.16816.F32.BF16 R116, R12.reuse, R32, R116 ;  /* 0x000000200c74723c */ /* 0x040ff00000041874 */
[C---:B------:R-:W-:Y:S08]  /*bc20*/  HMMA.16816.F32.BF16 R120, R12.reuse, R34, R120 ;  /* 0x000000220c78723c */ /* 0x040ff00000041878 */
[C---:B-1----:R-:W-:Y:S08]  /*bc30*/  HMMA.16816.F32.BF16 R36, R12.reuse, R16, R36 ;  /* 0x000000100c24723c */ /* 0x042ff00000041824 */
[C---:B------:R-:W-:Y:S01]  /*bc40*/  HMMA.16816.F32.BF16 R40, R12.reuse, R18, R40 ;  /* 0x000000120c28723c */ /* 0x040fe20000041828 */
[----:B------:R-:W1:Y:S07]  /*bc50*/  LDSM.16.MT88.4 R16, [R176+UR4+0x5900] ;  /* 0x00590004b010783b */ /* 0x000e6e0008004200 */
        /* <DEDUP_REMOVED lines=10> */
[C---:B-1----:R-:W-:Y:S08]  /*bd00*/  HMMA.16816.F32.BF16 R84, R12.reuse, R16, R84 ;  /* 0x000000100c54723c */ /* 0x042ff00000041854 */
[C---:B------:R-:W-:Y:S08]  /*bd10*/  HMMA.16816.F32.BF16 R88, R12.reuse, R18, R88 ;  /* 0x000000120c58723c */ /* 0x040ff00000041858 */
[C---:B------:R-:W-:Y:S08]  /*bd20*/  HMMA.16816.F32.BF16 R92, R12.reuse, R20, R92 ;  /* 0x000000140c5c723c */ /* 0x040ff0000004185c */
[----:B------:R-:W-:Y:S01]  /*bd30*/  HMMA.16816.F32.BF16 R96, R12, R22, R96 ;  /* 0x000000160c60723c */ /* 0x000fe20000041860 */
[----:B------:R-:W-:-:S07]  /*bd40*/  @!P0 BRA `(.L_x_1990) ;  /* 0x0000040000008947 */ /* 0x000fce0003800000 */
[----:B------:R-:W-:Y:S01]  /*bd50*/  ISETP.NE.AND P1, PT, R187, 0x1, PT ;  /* 0x00000001bb00780c */ /* 0x000fe20003f25270 */
[----:B------:R-:W-:Y:S01]  /*bd60*/  IMAD R6, R202, 0x40, R194 ;  /* 0x00000040ca067824 */ /* 0x000fe200078e02c2 */
[----:B------:R-:W-:Y:S01]  /*bd70*/  IADD3 R12, -R206, 0x10, RZ ;  /* 0x00000010ce0c7810 */ /* 0x000fe20007ffe1ff */
[----:B------:R-:W-:Y:S01]  /*bd80*/  IMAD.MOV.U32 R190, RZ, RZ, RZ ;  /* 0x000000ffffbe7224 */ /* 0x000fe200078e00ff */
[----:B------:R-:W-:Y:S02]  /*bd90*/  IADD3 R11, -R203, 0x10, RZ ;  /* 0x00000010cb0b7810 */ /* 0x000fe40007ffe1ff */
[----:B------:R-:W-:Y:S02]  /*bda0*/  IADD3 R191, R6, -0x80, R193 ;  /* 0xffffff8006bf7810 */ /* 0x000fe40007ffe0c1 */
[----:B------:R-:W-:Y:S02]  /*bdb0*/  LOP3.LUT R12, R12, 0xf, RZ, 0xc0, !PT ;  /* 0x0000000f0c0c7812 */ /* 0x000fe400078ec0ff */
[----:B------:R-:W-:Y:S01]  /*bdc0*/  LOP3.LUT R11, R11, 0xf, RZ, 0xc0, !PT ;  /* 0x0000000f0b0b7812 */ /* 0x000fe200078ec0ff */
[----:B------:R-:W-:Y:S02]  /*bdd0*/  IMAD.MOV.U32 R3, RZ, RZ, R191 ;  /* 0x000000ffff037224 */ /* 0x000fe400078e00bf */
[----:B------:R-:W-:Y:S05]  /*bde0*/  @P1 IMAD.HI.U32 R6, R191, c[0x0][0x2bc], RZ ;  /* 0x0000af00bf061a27 */ /* 0x000fea00078e00ff */
        /* <DEDUP_REMOVED lines=54> */
.L_x_1990:
[----:B------:R-:W-:Y:S01]  /*c150*/  UIADD3 UR4, UR5, 0x1, URZ ;  /* 0x0000000105047890 */ /* 0x000fe2000fffe03f */
[----:B------:R-:W0:Y:S01]  /*c160*/  LDGDEPBAR ;  /* 0x00000000000079af */ /* 0x000e220000000000 */
[----:B------:R-:W-:Y:S01]  /*c170*/  UISETP.GE.AND UP2, UPT, UR5, 0x1, UPT ;  /* 0x000000010500788c */ /* 0x000fe2000bf46270 */
[C---:B------:R-:W-:Y:S01]  /*c180*/  ISETP.GT.AND P0, PT, R202.reuse, R209, PT ;  /* 0x000000d1ca00720c */ /* 0x040fe20003f04270 */
[----:B------:R-:W-:Y:S01]  /*c190*/  IMAD.MOV.U32 R3, RZ, RZ, R0 ;  /* 0x000000ffff037224 */ /* 0x000fe200078e0000 */
[----:B------:R-:W-:Y:S01]  /*c1a0*/  IADD3 R202, R202, -0x1, RZ ;  /* 0xffffffffcaca7810 */ /* 0x000fe20007ffe0ff */
[----:B------:R-:W-:Y:S01]  /*c1b0*/  USEL UR5, UR4, URZ, !UP2 ;  /* 0x0000003f04057287 */ /* 0x000fe2000d000000 */
[----:B------:R-:W-:Y:S09]  /*c1c0*/  IMAD.MOV.U32 R133, RZ, RZ, R2 ;  /* 0x000000ffff857224 */ /* 0x000ff200078e0002 */
[----:B------:R-:W-:-:S05]  /*c1d0*/  @P0 BRA `(.L_x_1991) ;  /* 0xffffd43000000947 */ /* 0x000fca000383ffff */
.L_x_1988:
[----:B------:R-:W-:-:S13]  /*c1e0*/  ISETP.GE.AND P0, PT, R202, UR11, PT ;  /* 0x0000000bca007c0c */ /* 0x000fda000bf06270 */
[----:B------:R-:W-:Y:S05]  /*c1f0*/  @!P0 BRA `(.L_x_1992) ;  /* 0x0000366000008947 */ /* 0x000fea0003800000 */
[----:B------:R-:W-:Y:S01]  /*c200*/  LOP3.LUT P0, RZ, R201, 0x4, RZ, 0xc0, !PT ;  /* 0x00000004c9ff7812 */ /* 0x000fe2000780c0ff */
[----:B------:R-:W-:Y:S01]  /*c210*/  IMAD.MOV.U32 R3, RZ, RZ, R0 ;  /* 0x000000ffff037224 */ /* 0x000fe200078e0000 */
[----:B------:R-:W-:Y:S01]  /*c220*/  SHF.R.S32.HI R201, RZ, 0x1f, R200 ;  /* 0x0000001fffc97819 */ /* 0x000fe200000114c8 */
[----:B------:R-:W-:Y:S01]  /*c230*/  IMAD.MOV.U32 R184, RZ, RZ, 0x40 ;  /* 0x00000040ffb87424 */ /* 0x000fe200078e00ff */
[----:B------:R-:W-:Y:S01]  /*c240*/  SHF.R.S32.HI R0, RZ, 0x1f, R199 ;  /* 0x0000001fff007819 */ /* 0x000fe200000114c7 */
[C---:B------:R-:W-:Y:S01]  /*c250*/  IMAD.SHL.U32 R203, R200.reuse, 0x2, RZ ;  /* 0x00000002c8cb7824 */ /* 0x040fe200078e00ff */
[----:B------:R-:W-:Y:S01]  /*c260*/  SHF.L.U64.HI R201, R200, 0x1, R201 ;  /* 0x00000001c8c97819 */ /* 0x000fe200000102c9 */
[----:B------:R-:W-:Y:S01]  /*c270*/  IMAD.MOV.U32 R132, RZ, RZ, R2 ;  /* 0x000000ffff847224 */ /* 0x000fe200078e0002 */
[C---:B------:R-:W-:Y:S01]  /*c280*/  SHF.L.U64.HI R200, R199.reuse, 0x1, R0 ;  /* 0x00000001c7c87819 */ /* 0x040fe20000010200 */
[----:B------:R-:W-:Y:S01]  /*c290*/  IMAD.SHL.U32 R199, R199, 0x2, RZ ;  /* 0x00000002c7c77824 */ /* 0x000fe200078e00ff */
[----:B------:R-:W-:-:S02]  /*c2a0*/  SEL R184, R184, 0xffffffc0, !P0 ;  /* 0xffffffc0b8b87807 */ /* 0x000fc40004000000 */
.L_x_2003:
[----:B------:R-:W-:Y:S04]  /*c2b0*/  DEPBAR.LE SB0, 0x2 ;  /* 0x000080800000791a */ /* 0x000fe80000000000 */
[----:B------:R-:W-:Y:S01]  /*c2c0*/  BAR.SYNC.DEFER_BLOCKING 0x0 ;  /* 0x0000000000007b1d */ /* 0x000fe20000010000 */
[----:B------:R-:W-:Y:S01]  /*c2d0*/  UIMAD UR4, UR5, 0x6000, URZ ;  /* 0x00006000050478a4 */ /* 0x000fe2000f8e023f */
[----:B------:R-:W-:Y:S05]  /*c2e0*/  ISETP.LE.AND P0, PT, R202, UR11, PT ;  /* 0x0000000bca007c0c */ /* 0x000fea000bf03270 */
        /* <DEDUP_REMOVED lines=15> */
[----:B------:R-:W-:Y:S03]  /*c3e0*/  SHF.R.S32.HI R2, RZ, 0x1f, R190 ;  /* 0x0000001fff027819 */ /* 0x000fe600000114be */
[----:B------:R-:W-:Y:S02]  /*c3f0*/  IMAD R7, R7, c[0x0][0x208], RZ ;  /* 0x0000820007077a24 */ /* 0x000fe400078e02ff */
[----:B------:R-:W-:Y:S02]  /*c400*/  IMAD R2, R2, c[0x0][0x218], RZ ;  /* 0x0000860002027a24 */ /* 0x000fe400078e02ff */
[----:B------:R-:W-:Y:S02]  /*c410*/  IMAD R7, R191, c[0x0][0x20c], R7 ;  /* 0x00008300bf077a24 */ /* 0x000fe400078e0207 */
        /* <DEDUP_REMOVED lines=8> */
[----:B------:R-:W5:Y:S01]  /*c4a0*/  SHFL.IDX PT, R6, R21, RZ, 0x181f ;  /* 0x00181fff15067589 */ /* 0x000f6200000e0000 */
[----:B------:R-:W-:Y:S02]  /*c4b0*/  IMAD.U32 R5, RZ, RZ, UR15 ;  /* 0x0000000fff057e24 */ /* 0x000fe4000f8e00ff */
[----:B------:R-:W-:Y:S01]  /*c4c0*/  IMAD.SHL.U32 R0, R186, 0x2, RZ ;  /* 0x00000002ba007824 */ /* 0x000fe200078e00ff */
[----:B------:R-:W2:Y:S01]  /*c4d0*/  SHFL.IDX PT, R9, R20, RZ, 0x181f ;  /* 0x00181fff14097589 */ /* 0x000ea200000e0000 */
[----:B------:R-:W-:Y:S03]  /*c4e0*/  IMAD R5, R5, 0x6000, R188 ;  /* 0x0000600005057824 */ /* 0x000fe600078e02bc */
[----:B------:R-:W4:Y:S04]  /*c4f0*/  SHFL.IDX PT, R4, R21, 0x1, 0x181f ;  /* 0x00381f0015047f89 */ /* 0x000f2800000e0000 */
[----:B------:R3:W1:Y:S01]  /*c500*/  SHFL.IDX PT, R7, R20, 0x1, 0x181f ;  /* 0x00381f0014077f89 */ /* 0x00066200000e0000 */
[C---:B-----5:R-:W-:Y:S02]  /*c510*/  IADD3 R12, P0, R6.reuse, R203, RZ ;  /* 0x000000cb060c7210 */ /* 0x060fe40007f1e0ff */
[C---:B------:R-:W-:Y:S02]  /*c520*/  IADD3 R10, P2, R6.reuse, R199, RZ ;  /* 0x000000c7060a7210 */ /* 0x040fe40007f5e0ff */
[C---:B--2---:R-:W-:Y:S02]  /*c530*/  IADD3.X R13, R9.reuse, R201, RZ, P0, !PT ;  /* 0x000000c9090d7210 */ /* 0x044fe400007fe4ff */
[-C--:B------:R-:W-:Y:S01]  /*c540*/  IADD3 R8, P1, R6, R0.reuse, RZ ;  /* 0x0000000006087210 */ /* 0x080fe20007f3e0ff */
[C---:B------:R-:W-:Y:S01]  /*c550*/  IMAD.X R11, R9.reuse, 0x1, R200, P2 ;  /* 0x00000001090b7824 */ /* 0x040fe200010e06c8 */
[C---:B----4-:R-:W-:Y:S01]  /*c560*/  IADD3 R14, P0, R4.reuse, R0, RZ ;  /* 0x00000000040e7210 */ /* 0x050fe20007f1e0ff */
[----:B------:R2:W-:Y:S02]  /*c570*/  LDGSTS.E.BYPASS.LTC128B.128 [R5], [R12.64], !P5 ;  /* 0x000000000c057fae */ /* 0x0005e4000e901d54 */
[----:B------:R-:W-:Y:S01]  /*c580*/  IMAD.X R9, R9, 0x1, R2, P1 ;  /* 0x0000000109097824 */ /* 0x000fe200008e0602 */
[C---:B---3--:R-:W-:Y:S01]  /*c590*/  IADD3 R20, P1, R4.reuse, R203, RZ ;  /* 0x000000cb04147210 */ /* 0x048fe20007f3e0ff */
[----:B------:R2:W-:Y:S01]  /*c5a0*/  LDGSTS.E.BYPASS.LTC128B.128 [R5+0x2000], [R10.64], !P4 ;  /* 0x020000000a057fae */ /* 0x0005e2000e101d54 */
[C---:B-1----:R-:W-:Y:S02]  /*c5b0*/  IADD3.X R15, R7.reuse, R2, RZ, P0, !PT ;  /* 0x00000002070f7210 */ /* 0x042fe400007fe4ff */
[----:B------:R-:W-:Y:S01]  /*c5c0*/  IADD3 R6, P0, R4, R199, RZ ;  /* 0x000000c704067210 */ /* 0x000fe20007f1e0ff */
[----:B------:R2:W-:Y:S01]  /*c5d0*/  LDGSTS.E.BYPASS.LTC128B.128 [R5+0x4000], [R8.64], !P6 ;  /* 0x0400000008057fae */ /* 0x0005e2000f101d54 */
[C---:B------:R-:W-:Y:S02]  /*c5e0*/  IMAD.X R21, R7.reuse, 0x1, R201, P1 ;  /* 0x0000000107157824 */ /* 0x040fe400008e06c9 */
[----:B------:R-:W-:Y:S03]  /*c5f0*/  IADD3.X R7, R7, R200, RZ, P0, !PT ;  /* 0x000000c807077210 */ /* 0x000fe600007fe4ff */
[----:B------:R2:W-:Y:S04]  /*c600*/  LDGSTS.E.BYPASS.LTC128B.128 [R5+0x1000], [R20.64], !P5 ;  /* 0x0100000014057fae */ /* 0x0005e8000e901d54 */
[----:B------:R2:W-:Y:S04]  /*c610*/  LDGSTS.E.BYPASS.LTC128B.128 [R5+0x3000], [R6.64], !P4 ;  /* 0x0300000006057fae */ /* 0x0005e8000e101d54 */
[----:B------:R2:W-:Y:S02]  /*c620*/  LDGSTS.E.BYPASS.LTC128B.128 [R5+0x5000], [R14.64], !P6 ;  /* 0x050000000e057fae */ /* 0x0005e4000f101d54 */
.L_x_1993:
[C---:B--234-:R-:W-:Y:S01]  /*c630*/  HMMA.16816.F32.BF16 R4, R136.reuse, R140, RZ ;  /* 0x0000008c8804723c */ /* 0x05cfe200000418ff */
[----:B------:R-:W0:Y:S01]  /*c640*/  LDGDEPBAR ;  /* 0x00000000000079af */ /* 0x000e220000000000 */
[----:B------:R-:W-:Y:S01]  /*c650*/  PLOP3.LUT P1, PT, PT, PT, UP1, 0x80, 0x0 ;  /* 0x000000000000781c */ /* 0x000fe20003f2f018 */
[----:B------:R-:W-:Y:S01]  /*c660*/  UIADD3 UR6, UR15, 0x1, URZ ;  /* 0x000000010f067890 */ /* 0x000fe2000fffe03f */
[C---:B------:R-:W-:Y:S01]  /*c670*/  IMAD.IADD R0, R184.reuse, 0x1, R29 ;  /* 0x00000001b8007824 */ /* 0x040fe200078e021d */
[C---:B------:R-:W-:Y:S01]  /*c680*/  IADD3 R135, R184.reuse, UR4, R183 ;  /* 0x00000004b8877c10 */ /* 0x040fe2000fffe0b7 */
[----:B------:R-:W-:Y:S01]  /*c690*/  IMAD.IADD R2, R184, 0x1, R133 ;  /* 0x00000001b8027824 */ /* 0x000fe200078e0285 */
[----:B------:R-:W-:Y:S01]  /*c6a0*/  PLOP3.LUT P0, PT, PT, PT, UP1, 0x80, 0x0 ;  /* 0x000000000000781c */ /* 0x000fe20003f0f018 */
[C---:B------:R-:W-:Y:S01]  /*c6b0*/  HMMA.16816.F32.BF16 R8, R136.reuse, R142, RZ ;  /* 0x0000008e8808723c */ /* 0x040fe200000418ff */
[----:B------:R-:W-:Y:S01]  /*c6c0*/  LDSM.16.M88.4 R140, [R179] ;  /* 0x00000000b38c783b */ /* 0x000fe20000000200 */
[----:B------:R-:W-:Y:S02]  /*c6d0*/  UISETP.GE.AND UP2, UPT, UR15, 0x1, UPT ;  /* 0x000000010f00788c */ /* 0x000fe4000bf46270 */
[----:B------:R-:W-:Y:S02]  /*c6e0*/  IMAD.IADD R134, R180, 0x1, R135 ;  /* 0x00000001b4867824 */ /* 0x000fe400078e0287 */
[----:B------:R-:W-:Y:S01]  /*c6f0*/  USEL UR15, UR6, URZ, !UP2 ;  /* 0x0000003f060f7287 */ /* 0x000fe2000d000000 */
[----:B------:R-:W2:Y:S01]  /*c700*/  LDSM.16.M88.4 R164, [R0+0xc100] ;  /* 0x00c1000000a4783b */ /* 0x000ea20000000200 */
[C---:B-1----:R-:W-:Y:S05]  /*c710*/  HMMA.16816.F32.BF16 R12, R136.reuse, R16, RZ ;  /* 0x00000010880c723c */ /* 0x042fea00000418ff */
[----:B------:R-:W-:Y:S03]  /*c720*/  LDSM.16.M88.4 R168, [R2+0xd900] ;  /* 0x00d9000002a8783b */ /* 0x000fe60000000200 */
[C---:B------:R-:W-:Y:S03]  /*c730*/  HMMA.16816.F32.BF16 R16, R136.reuse, R18, RZ ;  /* 0x000000128810723c */ /* 0x040fe600000418ff */
[----:B------:R-:W-:Y:S05]  /*c740*/  LDSM.16.M88.4 R172, [R134+0xe900] ;  /* 0x00e9000086ac783b */ /* 0x000fea0000000200 */
[C---:B------:R-:W-:Y:S08]  /*c750*/  HMMA.16816.F32.BF16 R20, R136.reuse, R24, RZ ;  /* 0x000000188814723c */ /* 0x040ff000000418ff */
[C---:B------:R-:W-:Y:S08]  /*c760*/  HMMA.16816.F32.BF16 R24, R136.reuse, R26, RZ ;  /* 0x0000001a8818723c */ /* 0x040ff000000418ff */
[C---:B------:R-:W-:Y:S08]  /*c770*/  HMMA.16816.F32.BF16 R28, R136.reuse, R32, RZ ;  /* 0x00000020881c723c */ /* 0x040ff000000418ff */
[----:B------:R-:W-:Y:S01]  /*c780*/  HMMA.16816.F32.BF16 R32, R136, R34, RZ ;  /* 0x000000228820723c */ /* 0x000fe200000418ff */
[----:B------:R-:W1:Y:S07]  /*c790*/  LDSM.16.M88.4 R136, [R0+0xc900] ;  /* 0x00c900000088783b */ /* 0x000e6e0000000200 */
[C---:B------:R-:W-:Y:S08]  /*c7a0*/  HMMA.16816.F32.BF16 R4, R144.reuse, R148, R4 ;  /* 0x000000949004723c */ /* 0x040ff00000041804 */
[C---:B------:R-:W-:Y:S01]  /*c7b0*/  HMMA.16816.F32.BF16 R8, R144.reuse, R150, R8 ;  /* 0x000000969008723c */ /* 0x040fe20000041808 */
[----:B------:R-:W3:Y:S07]  /*c7c0*/  LDSM.16.M88.4 R148, [R0+0xd100] ;  /* 0x00d100000094783b */ /* 0x000eee0000000200 */
        /* <DEDUP_REMOVED lines=8> */
[----:B------:R-:W5:Y:S06]  /*c850*/  LDSM.16.M88.4 R144, [R178] ;  /* 0x00000000b290783b */ /* 0x000f6c0000000200 */
[----:B------:R-:W4:Y:S01]  /*c860*/  LDSM.16.M88.4 R160, [R2+0xc900] ;  /* 0x00c9000002a0783b */ /* 0x000f220000000200 */
[C---:B--2---:R-:W-:Y:S08]  /*c870*/  HMMA.16816.F32.BF16 R4, R140.reuse, R164, R4 ;  /* 0x000000a48c04723c */ /* 0x044ff00000041804 */
[C---:B------:R-:W-:Y:S01]  /*c880*/  HMMA.16816.F32.BF16 R8, R140.reuse, R166, R8 ;  /* 0x000000a68c08723c */ /* 0x040fe20000041808 */
[----:B------:R-:W2:Y:S07]  /*c890*/  LDSM.16.M88.4 R164, [R2+0xd100] ;  /* 0x00d1000002a4783b */ /* 0x000eae0000000200 */
[C---:B-1----:R-:W-:Y:S08]  /*c8a0*/  HMMA.16816.F32.BF16 R12, R140.reuse, R136, R12 ;  /* 0x000000888c0c723c */ /* 0x042ff0000004180c */
[C---:B------:R-:W-:Y:S01]  /*c8b0*/  HMMA.16816.F32.BF16 R16, R140.reuse, R138, R16 ;  /* 0x0000008a8c10723c */ /* 0x040fe20000041810 */
[----:B------:R-:W-:Y:S07]  /*c8c0*/  LDSM.16.M88.4 R136, [R185+0x4000] ;  /* 0x00400000b988783b */ /* 0x000fee0000000200 */
[C---:B---3--:R-:W-:Y:S08]  /*c8d0*/  HMMA.16816.F32.BF16 R20, R140.reuse, R148, R20 ;  /* 0x000000948c14723c */ /* 0x048ff00000041814 */
[C---:B------:R-:W-:Y:S01]  /*c8e0*/  HMMA.16816.F32.BF16 R24, R140.reuse, R150, R24 ;  /* 0x000000968c18723c */ /* 0x040fe20000041818 */
[----:B------:R-:W1:Y:S07]  /*c8f0*/  LDSM.16.M88.4 R148, [R183+UR4+0xe100] ;  /* 0x00e10004b794783b */ /* 0x000e6e0008000200 */
[C---:B----4-:R-:W-:Y:S08]  /*c900*/  HMMA.16816.F32.BF16 R28, R140.reuse, R152, R28 ;  /* 0x000000988c1c723c */ /* 0x050ff0000004181c */
[----:B------:R-:W-:Y:S01]  /*c910*/  HMMA.16816.F32.BF16 R32, R140, R154, R32 ;  /* 0x0000009a8c20723c */ /* 0x000fe20000041820 */
[----:B------:R-:W3:Y:S06]  /*c920*/  LDSM.16.M88.4 R140, [R183+UR4+0xe900] ;  /* 0x00e90004b78c783b */ /* 0x000eec0008000200 */
        /* <DEDUP_REMOVED lines=10> */
[C---:B------:R-:W-:Y:S08]  /*c9d0*/  HMMA.16816.F32.BF16 R28, R144.reuse, R168, R28 ;  /* 0x000000a8901c723c */ /* 0x040ff0000004181c */
[----:B------:R-:W-:Y:S01]  /*c9e0*/  HMMA.16816.F32.BF16 R32, R144, R170, R32 ;  /* 0x000000aa9020723c */ /* 0x000fe20000041820 */
[----:B------:R-:W2:Y:S06]  /*c9f0*/  LDSM.16.M88.4 R144, [R133+0xe900] ;  /* 0x00e900008590783b */ /* 0x000eac0000000200 */
[----:B------:R-:W-:Y:S01]  /*ca00*/  LDSM.16.M88.4 R168, [R2+0xe100] ;  /* 0x00e1000002a8783b */ /* 0x000fe20000000200 */
        /* <DEDUP_REMOVED lines=8> */
[----:B------:R-:W-:Y:S07]  /*ca90*/  LDSM.16.M88.4 R152, [R0+0xe100] ;  /* 0x00e100000098783b */ /* 0x000fee0000000200 */
[C---:B-----5:R-:W-:Y:S08]  /*caa0*/  HMMA.16816.F32.BF16 R28, R136.reuse, R156, R28 ;  /* 0x0000009c881c723c */ /* 0x060ff0000004181c */
[----:B------:R-:W-:Y:S01]  /*cab0*/  HMMA.16816.F32.BF16 R32, R136, R158, R32 ;  /* 0x0000009e8820723c */ /* 0x000fe20000041820 */
[----:B------:R-:W3:Y:S06]  /*cac0*/  LDSM.16.M88.4 R136, [R133+0xf900] ;  /* 0x00f900008588783b */ /* 0x000eec0000000200 */
[----:B------:R-:W-:Y:S01]  /*cad0*/  LDSM.16.M88.4 R156, [R0+0xf100] ;  /* 0x00f10000009c783b */ /* 0x000fe20000000200 */
[C---:B--2---:R-:W-:Y:S08]  /*cae0*/  HMMA.16816.F32.BF16 R4, R160.reuse, R164, R4 ;  /* 0x000000a4a004723c */ /* 0x044ff00000041804 */
[C---:B------:R-:W-:Y:S01]  /*caf0*/  HMMA.16816.F32.BF16 R8, R160.reuse, R166, R8 ;  /* 0x000000a6a008723c */ /* 0x040fe20000041808 */
[----:B------:R-:W-:Y:S07]  /*cb00*/  LDSM.16.M88.4 R164, [R178+0x4000] ;  /* 0x00400000b2a4783b */ /* 0x000fee0000000200 */
[C---:B------:R-:W-:Y:S08]  /*cb10*/  HMMA.16816.F32.BF16 R12, R160.reuse, R144, R12 ;  /* 0x00000090a00c723c */ /* 0x040ff0000004180c */
[C---:B------:R-:W-:Y:S01]  /*cb20*/  HMMA.16816.F32.BF16 R16, R160.reuse, R146, R16 ;  /* 0x00000092a010723c */ /* 0x040fe20000041810 */
[----:B------:R-:W2:Y:S07]  /*cb30*/  LDSM.16.M88.4 R144, [R0+0xe900] ;  /* 0x00e900000090783b */ /* 0x000eae0000000200 */
[C---:B-1----:R-:W-:Y:S08]  /*cb40*/  HMMA.16816.F32.BF16 R20, R160.reuse, R148, R20 ;  /* 0x00000094a014723c */ /* 0x042ff00000041814 */
[C---:B------:R-:W-:Y:S01]  /*cb50*/  HMMA.16816.F32.BF16 R24, R160.reuse, R150, R24 ;  /* 0x00000096a018723c */ /* 0x040fe20000041818 */
[----:B------:R-:W1:Y:S07]  /*cb60*/  LDSM.16.M88.4 R148, [R0+0xf900] ;  /* 0x00f900000094783b */ /* 0x000e6e0000000200 */
[C---:B---3--:R-:W-:Y:S08]  /*cb70*/  HMMA.16816.F32.BF16 R28, R160.reuse, R136, R28 ;  /* 0x00000088a01c723c */ /* 0x048ff0000004181c */
[----:B------:R-:W-:Y:S01]  /*cb80*/  HMMA.16816.F32.BF16 R32, R160, R138, R32 ;  /* 0x0000008aa020723c */ /* 0x000fe20000041820 */
[----:B------:R-:W3:Y:S06]  /*cb90*/  LDSM.16.M88.4 R136, [R134+0xf100] ;  /* 0x00f100008688783b */ /* 0x000eec0000000200 */
[----:B------:R-:W-:Y:S01]  /*cba0*/  LDSM.16.M88.4 R160, [R181+0x8000] ;  /* 0x00800000b5a0783b */ /* 0x000fe20000000200 */
[C---:B------:R-:W-:Y:S08]  /*cbb0*/  HMMA.16816.F32.BF16 R4, R140.reuse, R152, R4 ;  /* 0x000000988c04723c */ /* 0x040ff00000041804 */
[C---:B------:R-:W-:Y:S01]  /*cbc0*/  HMMA.16816.F32.BF16 R8, R140.reuse, R154, R8 ;  /* 0x0000009a8c08723c */ /* 0x040fe20000041808 */
[----:B------:R-:W-:Y:S07]  /*cbd0*/  LDSM.16.M88.4 R152, [R183+UR4+0x10900] ;  /* 0x01090004b798783b */ /* 0x000fee0008000200 */
[C---:B--2---:R-:W-:Y:S08]  /*cbe0*/  HMMA.16816.F32.BF16 R12, R140.reuse, R144, R12 ;  /* 0x000000908c0c723c */ /* 0x044ff0000004180c */
[C---:B------:R-:W-:Y:S01]  /*cbf0*/  HMMA.16816.F32.BF16 R16, R140.reuse, R146, R16 ;  /* 0x000000928c10723c */ /* 0x040fe20000041810 */
[----:B------:R-:W2:Y:S07]  /*cc00*/  LDSM.16.M88.4 R144, [R134+0xf900] ;  /* 0x00f900008690783b */ /* 0x000eae0000000200 */
[C---:B------:R-:W-:Y:S08]  /*cc10*/  HMMA.16816.F32.BF16 R20, R140.reuse, R156, R20 ;  /* 0x0000009c8c14723c */ /* 0x040ff00000041814 */
[C---:B------:R-:W-:Y:S01]  /*cc20*/  HMMA.16816.F32.BF16 R24, R140.reuse, R158, R24 ;  /* 0x0000009e8c18723c */ /* 0x040fe20000041818 */
[----:B------:R-:W-:Y:S07]  /*cc30*/  LDSM.16.M88.4 R156, [R183+UR4+0x11100] ;  /* 0x01110004b79c783b */ /* 0x000fee0008000200 */
[C---:B-1----:R-:W-:Y:S08]  /*cc40*/  HMMA.16816.F32.BF16 R28, R140.reuse, R148, R28 ;  /* 0x000000948c1c723c */ /* 0x042ff0000004181c */
[----:B------:R-:W-:Y:S01]  /*cc50*/  HMMA.16816.F32.BF16 R32, R140, R150, R32 ;  /* 0x000000968c20723c */ /* 0x000fe20000041820 */
[----:B------:R-:W-:Y:S06]  /*cc60*/  LDSM.16.M88.4 R140, [R185+0x8000] ;  /* 0x00800000b98c783b */ /* 0x000fec0000000200 */
[----:B------:R-:W1:Y:S01]  /*cc70*/  LDSM.16.M88.4 R148, [R183+UR4+0x10100] ;  /* 0x01010004b794783b */ /* 0x000e620008000200 */
[C---:B------:R-:W-:Y:S08]  /*cc80*/  HMMA.16816.F32.BF16 R4, R164.reuse, R168, R4 ;  /* 0x000000a8a404723c */ /* 0x040ff00000041804 */
[C---:B------:R-:W-:Y:S01]  /*cc90*/  HMMA.16816.F32.BF16 R8, R164.reuse, R170, R8 ;  /* 0x000000aaa408723c */ /* 0x040fe20000041808 */
[----:B------:R-:W-:Y:S07]  /*cca0*/  LDSM.16.M88.4 R168, [R133+0x10100] ;  /* 0x0101000085a8783b */ /* 0x000fee0000000200 */
[C---:B------:R-:W-:Y:S08]  /*ccb0*/  HMMA.16816.F32.BF16 R12, R164.reuse, R172, R12 ;  /* 0x000000aca40c723c */ /* 0x040ff0000004180c */
[C---:B------:R-:W-:Y:S01]  /*ccc0*/  HMMA.16816.F32.BF16 R16, R164.reuse, R174, R16 ;  /* 0x000000aea410723c */ /* 0x040fe20000041810 */
[----:B------:R-:W-:Y:S07]  /*ccd0*/  LDSM.16.M88.4 R172, [R133+0x11900] ;  /* 0x0119000085ac783b */ /* 0x000fee0000000200 */
[C---:B---3--:R-:W-:Y:S08]  /*cce0*/  HMMA.16816.F32.BF16 R20, R164.reuse, R136, R20 ;  /* 0x00000088a414723c */ /* 0x048ff00000041814 */
[C---:B------:R-:W-:Y:S01]  /*ccf0*/  HMMA.16816.F32.BF16 R24, R164.reuse, R138, R24 ;  /* 0x0000008aa418723c */ /* 0x040fe20000041818 */
[----:B------:R-:W3:Y:S07]  /*cd00*/  LDSM.16.M88.4 R136, [R183+UR4+0x11900] ;  /* 0x01190004b788783b */ /* 0x000eee0008000200 */
[C---:B--2---:R-:W-:Y:S08]  /*cd10*/  HMMA.16816.F32.BF16 R28, R164.reuse, R144, R28 ;  /* 0x00000090a41c723c */ /* 0x044ff0000004181c */
[----:B------:R-:W-:Y:S01]  /*cd20*/  HMMA.16816.F32.BF16 R32, R164, R146, R32 ;  /* 0x00000092a420723c */ /* 0x000fe20000041820 */
[----:B------:R-:W2:Y:S06]  /*cd30*/  LDSM.16.M88.4 R144, [R133+0x10900] ;  /* 0x010900008590783b */ /* 0x000eac0000000200 */
        /* <DEDUP_REMOVED lines=12> */
[----:B------:R-:W-:Y:S06]  /*ce00*/  LDSM.16.M88.4 R136, [R179+0x8000] ;  /* 0x00800000b388783b */ /* 0x000fec0000000200 */
[----:B------:R-:W1:Y:S01]  /*ce10*/  LDSM.16.M88.4 R140, [R0+0x10100] ;  /* 0x01010000008c783b */ /* 0x000e620000000200 */
[C---:B------:R-:W-:Y:S08]  /*ce20*/  HMMA.16816.F32.BF16 R4, R160.reuse, R168, R4 ;  /* 0x000000a8a004723c */ /* 0x040ff00000041804 */
[C---:B------:R-:W-:Y:S01]  /*ce30*/  HMMA.16816.F32.BF16 R8, R160.reuse, R170, R8 ;  /* 0x000000aaa008723c */ /* 0x040fe20000041808 */
[----:B------:R-:W-:Y:S07]  /*ce40*/  LDSM.16.M88.4 R168, [R134+0x10900] ;  /* 0x0109000086a8783b */ /* 0x000fee0000000200 */
[C---:B--2---:R-:W-:Y:S08]  /*ce50*/  HMMA.16816.F32.BF16 R12, R160.reuse, R144, R12 ;  /* 0x00000090a00c723c */ /* 0x044ff0000004180c */
[C---:B------:R-:W-:Y:S01]  /*ce60*/  HMMA.16816.F32.BF16 R16, R160.reuse, R146, R16 ;  /* 0x00000092a010723c */ /* 0x040fe20000041810 */
[----:B------:R2:W3:Y:S07]  /*ce70*/  LDSM.16.M88.4 R144, [R0+0x11900] ;  /* 0x011900000090783b */ /* 0x0004ee0000000200 */
[C---:B----4-:R-:W-:Y:S08]  /*ce80*/  HMMA.16816.F32.BF16 R20, R160.reuse, R164, R20 ;  /* 0x000000a4a014723c */ /* 0x050ff00000041814 */
[C---:B------:R-:W-:Y:S01]  /*ce90*/  HMMA.16816.F32.BF16 R24, R160.reuse, R166, R24 ;  /* 0x000000a6a018723c */ /* 0x040fe20000041818 */
[----:B------:R4:W5:Y:S07]  /*cea0*/  LDSM.16.M88.4 R164, [R2+0x10100] ;  /* 0x0101000002a4783b */ /* 0x00096e0000000200 */
[C---:B------:R-:W-:Y:S04]  /*ceb0*/  HMMA.16816.F32.BF16 R28, R160.reuse, R172, R28 ;  /* 0x000000aca01c723c */ /* 0x040fe8000004181c */
[----:B--2---:R-:W-:Y:S04]  /*cec0*/  IMAD.MOV.U32 R0, RZ, RZ, R195 ;  /* 0x000000ffff007224 */ /* 0x004fe800078e00c3 */
[----:B------:R-:W-:Y:S01]  /*ced0*/  HMMA.16816.F32.BF16 R32, R160, R174, R32 ;  /* 0x000000aea020723c */ /* 0x000fe20000041820 */
[----:B------:R-:W2:Y:S07]  /*cee0*/  LDSM.16.M88.4 R160, [R134+0x11100] ;  /* 0x0111000086a0783b */ /* 0x000eae0000000200 */
[C---:B-1----:R-:W-:Y:S05]  /*cef0*/  HMMA.16816.F32.BF16 R4, R136.reuse, R140, R4 ;  /* 0x0000008c8804723c */ /* 0x042fea0000041804 */
[----:B----4-:R-:W-:Y:S03]  /*cf00*/  @P1 IMAD.HI.U32 R2, R195, c[0x0][0x2c8], RZ ;  /* 0x0000b200c3021a27 */ /* 0x010fe600078e00ff */
[C---:B------:R-:W-:Y:S01]  /*cf10*/  HMMA.16816.F32.BF16 R8, R136.reuse, R142, R8 ;  /* 0x0000008e8808723c */ /* 0x040fe20000041808 */
[----:B------:R1:W4:Y:S03]  /*cf20*/  LDSM.16.M88.4 R140, [R134+0x11900] ;  /* 0x01190000868c783b */ /* 0x0003260000000200 */
[----:B------:R-:W-:Y:S01]  /*cf30*/  @P0 SHF.R.U32.HI R0, RZ, c[0x0][0x2cc], R2 ;  /* 0x0000b300ff000a19 */ /* 0x000fe20000011602 */
[----:B------:R-:W-:Y:S01]  /*cf40*/  IMAD.U32 R2, RZ, RZ, UR12 ;  /* 0x0000000cff027e24 */ /* 0x000fe2000f8e00ff */
[----:B------:R-:W-:Y:S02]  /*cf50*/  PLOP3.LUT P0, PT, PT, PT, UP0, 0x40, 0x0 ;  /* 0x000000000000781c */ /* 0x000fe40003f0e808 */
[C---:B------:R-:W-:Y:S01]  /*cf60*/  HMMA.16816.F32.BF16 R12, R136.reuse, R148, R12 ;  /* 0x00000094880c723c */ /* 0x040fe2000004180c */
[----:B------:R-:W1:Y:S06]  /*cf70*/  SHFL.IDX PT, R133, R0, RZ, 0x1c1f ;  /* 0x001c1fff00857589 */ /* 0x000e6c00000e0000 */
[----:B------:R-:W-:Y:S01]  /*cf80*/  IMAD.SHL.U32 R149, R202, 0x40, RZ ;  /* 0x00000040ca957824 */ /* 0x000fe200078e00ff */
[C---:B------:R-:W-:Y:S04]  /*cf90*/  HMMA.16816.F32.BF16 R16, R136.reuse, R150, R16 ;  /* 0x000000968810723c */ /* 0x040fe80000041810 */
[----:B------:R-:W-:Y:S04]  /*cfa0*/  IADD3 R135, -R196, 0x1, -R149 ;  /* 0x00000001c4877810 */ /* 0x000fe80007ffe995 */
[C---:B------:R-:W-:Y:S04]  /*cfb0*/  HMMA.16816.F32.BF16 R20, R136.reuse, R152, R20 ;  /* 0x000000988814723c */ /* 0x040fe80000041814 */
[----:B------:R-:W-:Y:S04]  /*cfc0*/  IADD3 R2, R135, -c[0x0][0x168], R2 ;  /* 0x80005a0087027a10 */ /* 0x000fe80007ffe002 */
[C---:B------:R-:W-:Y:S04]  /*cfd0*/  HMMA.16816.F32.BF16 R24, R136.reuse, R154, R24 ;  /* 0x0000009a8818723c */ /* 0x040fe80000041818 */
[C---:B-1----:R-:W-:Y:S02]  /*cfe0*/  IADD3 R134, R2.reuse, c[0x0][0x328], RZ ;  /* 0x0000ca0002867a10 */ /* 0x042fe40007ffe0ff */
[----:B------:R-:W-:Y:S02]  /*cff0*/  IADD3 R2, R2, UR13, RZ ;  /* 0x0000000d02027c10 */ /* 0x000fe4000fffe0ff */
[C---:B---3--:R-:W-:Y:S08]  /*d000*/  HMMA.16816.F32.BF16 R28, R136.reuse, R144, R28 ;  /* 0x00000090881c723c */ /* 0x048ff0000004181c */
[----:B------:R-:W-:Y:S08]  /*d010*/  HMMA.16816.F32.BF16 R32, R136, R146, R32 ;  /* 0x000000928820723c */ /* 0x000ff00000041820 */
[C---:B-----5:R-:W-:Y:S08]  /*d020*/  HMMA.16816.F32.BF16 R4, R156.reuse, R164, R4 ;  /* 0x000000a49c04723c */ /* 0x060ff00000041804 */
[C---:B------:R-:W-:Y:S08]  /*d030*/  HMMA.16816.F32.BF16 R8, R156.reuse, R166, R8 ;  /* 0x000000a69c08723c */ /* 0x040ff00000041808 */
[C---:B------:R-:W-:Y:S08]  /*d040*/  HMMA.16816.F32.BF16 R12, R156.reuse, R168, R12 ;  /* 0x000000a89c0c723c */ /* 0x040ff0000004180c */
[C---:B------:R-:W-:Y:S08]  /*d050*/  HMMA.16816.F32.BF16 R16, R156.reuse, R170, R16 ;  /* 0x000000aa9c10723c */ /* 0x040ff00000041810 */
[C---:B--2---:R-:W-:Y:S08]  /*d060*/  HMMA.16816.F32.BF16 R20, R156.reuse, R160, R20 ;  /* 0x000000a09c14723c */ /* 0x044ff00000041814 */
[C---:B------:R-:W-:Y:S08]  /*d070*/  HMMA.16816.F32.BF16 R24, R156.reuse, R162, R24 ;  /* 0x000000a29c18723c */ /* 0x040ff00000041818 */
[C---:B----4-:R-:W-:Y:S08]  /*d080*/  HMMA.16816.F32.BF16 R28, R156.reuse, R140, R28 ;  /* 0x0000008c9c1c723c */ /* 0x050ff0000004181c */
[----:B------:R-:W-:Y:S07]  /*d090*/  HMMA.16816.F32.BF16 R32, R156, R142, R32 ;  /* 0x0000008e9c20723c */ /* 0x000fee0000041820 */
[--C-:B------:R-:W-:Y:S02]  /*d0a0*/  IMAD.IADD R143, R134, 0x1, R133.reuse ;  /* 0x00000001868f7824 */ /* 0x100fe400078e0285 */
        /* <DEDUP_REMOVED lines=17> */
.L_x_1996:
[----:B------:R-:W-:Y:S04]  /*d1c0*/  MOV R133, 0x1 ;  /* 0x0000000100857802 */ /* 0x000fe80000000f00 */
[----:B------:R-:W-:Y:S11]  /*d1d0*/  ISETP.NE.AND P0, PT, R133, c[0x0][0x32c], PT ;  /* 0x0000cb0085007a0c */ /* 0x000ff60003f05270 */
[----:B------:R-:W-:Y:S02]  /*d1e0*/  @!UPT UIADD3 URZ, URZ, URZ, URZ ;  /* 0x0000003f3f3ff290 */ /* 0x000fe4000fffe03f */
[----:B------:R-:W-:Y:S05]  /*d1f0*/  @P0 IMAD.HI.U32 R133, R136, c[0x0][0x330], RZ ;  /* 0x0000cc0088850a27 */ /* 0x000fea00078e00ff */
[----:B------:R-:W-:Y:S02]  /*d200*/  @P0 SHF.R.U32.HI R136, RZ, c[0x0][0x334], R133 ;  /* 0x0000cd00ff880a19 */ /* 0x000fe40000011685 */
.L_x_1997:
[----:B------:R-:W-:Y:S05]  /*d210*/  BSYNC B0 ;  /* 0x0000000000007941 */ /* 0x000fea0003800000 */
.L_x_1995:
[----:B------:R-:W-:Y:S04]  /*d220*/  IMAD R133, R136, c[0x0][0x32c], -R149 ;  /* 0x0000cb0088857a24 */ /* 0x000fe800078e0a95 */
[----:B------:R-:W-:Y:S05]  /*d230*/  IMAD.IADD R133, R133, 0x1, -R196 ;  /* 0x0000000185857824 */ /* 0x000fea00078e0ac4 */
[----:B------:R-:W-:Y:S02]  /*d240*/  IADD3 R136, R133, c[0x0][0x32c], RZ ;  /* 0x0000cb0085887a10 */ /* 0x000fe40007ffe0ff */
[----:B------:R-:W-:Y:S02]  /*d250*/  IMNMX R142, R142, R133, !PT ;  /* 0x000000858e8e7217 */ /* 0x000fe40007800200 */
[----:B------:R-:W-:Y:S02]  /*d260*/  IMNMX R143, R143, R136, PT ;  /* 0x000000888f8f7217 */ /* 0x000fe40003800200 */
.L_x_1994:
[----:B------:R-:W-:Y:S04]  /*d270*/  ISETP.GT.AND P2, PT, R202, -0x1, PT ;  /* 0xffffffffca00780c */ /* 0x000fe80003f44270 */
[----:B------:R-:W-:Y:S04]  /*d280*/  ISETP.GT.AND P0, PT, R142, RZ, P2 ;  /* 0x000000ff8e00720c */ /* 0x000fe80001704270 */
        /* <DEDUP_REMOVED lines=17> */
[----:B------:R-:W-:Y:S01]  /*d3a0*/  ISETP.GT.AND P0, PT, R142, 0x18, P2 ;  /* 0x000000188e00780c */ /* 0x000fe20001704270 */
[----:B------:R-:W1:Y:S03]  /*d3b0*/  SHFL.IDX PT, R13, R0, 0x1, 0x1c1f ;  /* 0x003c1f00000d7f89 */ /* 0x000e6600000e0000 */
[C---:B------:R-:W-:Y:S04]  /*d3c0*/  ISETP.LT.OR P0, PT, R143.reuse, 0x19, P0 ;  /* 0x000000198f00780c */ /* 0x040fe80000701670 */
[----:B------:R-:W-:Y:S02]  /*d3d0*/  FSEL R135, R16, -INF , !P0 ;  /* 0xff80000010877808 */ /* 0x000fe40004000000 */
[C---:B------:R-:W-:Y:S04]  /*d3e0*/  ISETP.GT.AND P0, PT, R142.reuse, 0x19, P2 ;  /* 0x000000198e00780c */ /* 0x040fe80001704270 */
[----:B------:R-:W-:Y:S04]  /*d3f0*/  ISETP.LT.OR P0, PT, R143, 0x1a, P0 ;  /* 0x0000001a8f00780c */ /* 0x000fe80000701670 */
[----:B------:R-:W-:Y:S02]  /*d400*/  FSEL R133, R17, -INF , !P0 ;  /* 0xff80000011857808 */ /* 0x000fe40004000000 */
[----:B------:R-:W-:Y:S04]  /*d410*/  ISETP.GT.AND P0, PT, R142, 0x20, P2 ;  /* 0x000000208e00780c */ /* 0x000fe80001704270 */
[C---:B------:R-:W-:Y:S01]  /*d420*/  ISETP.LT.OR P0, PT, R143.reuse, 0x21, P0 ;  /* 0x000000218f00780c */ /* 0x040fe20000701670 */
[--C-:B-1----:R-:W-:Y:S02]  /*d430*/  IMAD.IADD R4, R134, 0x1, R13.reuse ;  /* 0x0000000186047824 */ /* 0x102fe400078e020d */
[----:B------:R-:W-:Y:S01]  /*d440*/  IMAD.IADD R2, R2, 0x1, R13 ;  /* 0x0000000102027824 */ /* 0x000fe200078e020d */
        /* <DEDUP_REMOVED lines=19> */
[----:B------:R-:W-:Y:S04]  /*d580*/  ISETP.GT.AND P0, PT, R142, 0x39, P2 ;  /* 0x000000398e00780c */ /* 0x000fe80001704270 */
[----:B------:R-:W-:Y:S04]  /*d590*/  ISETP.LT.OR P0, PT, R143, 0x3a, P0 ;  /* 0x0000003a8f00780c */ /* 0x000fe80000701670 */
[----:B------:R-:W-:Y:S02]  /*d5a0*/  FSEL R143, R33, -INF , !P0 ;  /* 0xff800000218f7808 */ /* 0x000fe40004000000 */
[----:B------:R-:W-:Y:S11]  /*d5b0*/  PLOP3.LUT P0, PT, PT, PT, UP0, 0x40, 0x0 ;  /* 0x000000000000781c */ /* 0x000ff60003f0e808 */
[----:B------:R-:W-:Y:S02]  /*d5c0*/  @!UPT UIADD3 URZ, URZ, URZ, URZ ;  /* 0x0000003f3f3ff290 */ /* 0x000fe4000fffe03f */
        /* <DEDUP_REMOVED lines=16> */
.L_x_2000:
[----:B------:R-:W-:Y:S04]  /*d6d0*/  MOV R0, 0x1 ;  /* 0x0000000100007802 */ /* 0x000fe80000000f00 */
[----:B------:R-:W-:Y:S11]  /*d6e0*/  ISETP.NE.AND P0, PT, R0, c[0x0][0x32c], PT ;  /* 0x0000cb0000007a0c */ /* 0x000ff60003f05270 */
[----:B------:R-:W-:Y:S02]  /*d6f0*/  @!UPT UIADD3 URZ, URZ, URZ, URZ ;  /* 0x0000003f3f3ff290 */ /* 0x000fe4000fffe03f */
[----:B------:R-:W-:Y:S05]  /*d700*/  @P0 IMAD.HI.U32 R0, R8, c[0x0][0x330], RZ ;  /* 0x0000cc0008000a27 */ /* 0x000fea00078e00ff */
[----:B------:R-:W-:Y:S02]  /*d710*/  @P0 SHF.R.U32.HI R8, RZ, c[0x0][0x334], R0 ;  /* 0x0000cd00ff080a19 */ /* 0x000fe40000011600 */
.L_x_2001:
[----:B------:R-:W-:Y:S05]  /*d720*/  BSYNC B0 ;  /* 0x0000000000007941 */ /* 0x000fea0003800000 */
.L_x_1999:
[----:B------:R-:W-:Y:S04]  /*d730*/  IMAD R17, R8, c[0x0][0x32c], -R149 ;  /* 0x0000cb0008117a24 */ /* 0x000fe800078e0a95 */
[----:B------:R-:W-:Y:S05]  /*d740*/  IMAD.IADD R17, R17, 0x1, -R196 ;  /* 0x0000000111117824 */ /* 0x000fea00078e0ac4 */
[----:B------:R-:W-:Y:S02]  /*d750*/  IADD3 R13, R17, c[0x0][0x32c], RZ ;  /* 0x0000cb00110d7a10 */ /* 0x000fe40007ffe0ff */
[----:B------:R-:W-:Y:S02]  /*d760*/  IMNMX R2, R2, R17, !PT ;  /* 0x0000001102027217 */ /* 0x000fe40007800200 */
[----:B------:R-:W-:Y:S02]  /*d770*/  IMNMX R4, R4, R13, PT ;  /* 0x0000000d04047217 */ /* 0x000fe40003800200 */
.L_x_1998:
        /* <DEDUP_REMOVED lines=51> */
[----:B------:R-:W-:Y:S01]  /*dab0*/  ISETP.GT.AND P0, PT, R2, 0x28, P2 ;  /* 0x000000280200780c */ /* 0x000fe20001704270 */
[----:B------:R-:W-:Y:S01]  /*dac0*/  LDSM.16.MT88.4 R20, [R177+UR4+0x100] ;  /* 0x00010004b114783b */ /* 0x000fe20008004200 */
        /* <DEDUP_REMOVED lines=9> */
[----:B------:R-:W-:Y:S02]  /*db60*/  FMNMX.FTZ R11, R172, R11, !PT ;  /* 0x0000000bac0b7209 */ /* 0x000fe40007810000 */
[----:B------:R-:W-:Y:S02]  /*db70*/  ISETP.GT.AND P0, PT, R2, 0x30, P2 ;  /* 0x000000300200780c */ /* 0x000fe40001704270 */
[----:B------:R-:W-:Y:S02]  /*db80*/  FMNMX.FTZ R0, R143, R12, !PT ;  /* 0x0000000c8f007209 */ /* 0x000fe40007810000 */
[----:B------:R-:W-:Y:S02]  /*db90*/  ISETP.LT.OR P0, PT, R4, 0x31, P0 ;  /* 0x000000310400780c */ /* 0x000fe40000701670 */
[----:B------:R-:W-:Y:S01]  /*dba0*/  FMNMX.FTZ R11, R170, R11, !PT ;  /* 0x0000000baa0b7209 */ /* 0x000fe20007810000 */
[----:B------:R-:W1:Y:S01]  /*dbb0*/  SHFL.BFLY PT, R7, R0, 0x2, 0x1f ;  /* 0x0c401f0000077f89 */ /* 0x000e6200000e0000 */
[----:B------:R-:W-:Y:S02]  /*dbc0*/  FSEL R146, R30, -INF , !P0 ;  /* 0xff8000001e927808 */ /* 0x000fe40004000000 */
[----:B------:R-:W-:Y:S02]  /*dbd0*/  ISETP.GT.AND P0, PT, R2, 0x31, P2 ;  /* 0x000000310200780c */ /* 0x000fe40001704270 */
[----:B------:R-:W-:Y:S02]  /*dbe0*/  FMNMX.FTZ R11, R168, R11, !PT ;  /* 0x0000000ba80b7209 */ /* 0x000fe40007810000 */
[----:B------:R-:W-:Y:S02]  /*dbf0*/  ISETP.LT.OR P0, PT, R4, 0x32, P0 ;  /* 0x000000320400780c */ /* 0x000fe40000701670 */
[----:B------:R-:W-:Y:S02]  /*dc00*/  FMNMX.FTZ R11, R166, R11, !PT ;  /* 0x0000000ba60b7209 */ /* 0x000fe40007810000 */
[----:B------:R-:W-:Y:S02]  /*dc10*/  ISETP.GT.AND P1, PT, R2, 0x38, P2 ;  /* 0x000000380200780c */ /* 0x000fe40001724270 */
[----:B------:R-:W-:Y:S02]  /*dc20*/  FSEL R144, R31, -INF , !P0 ;  /* 0xff8000001f907808 */ /* 0x000fe40004000000 */
[----:B------:R-:W-:Y:S01]  /*dc30*/  FMNMX.FTZ R11, R146, R11, !PT ;  /* 0x0000000b920b7209 */ /* 0x000fe20007810000 */
[----:B------:R-:W-:Y:S01]  /*dc40*/  LDSM.16.MT88.4 R28, [R176+UR4+0x100] ;  /* 0x00010004b01c783b */ /* 0x000fe20008004200 */
[----:B------:R-:W-:Y:S02]  /*dc50*/  ISETP.LT.OR P1, PT, R4, 0x39, P1 ;  /* 0x000000390400780c */ /* 0x000fe40000f21670 */
[----:B------:R-:W-:Y:S02]  /*dc60*/  ISETP.GT.AND P0, PT, R2, 0x39, P2 ;  /* 0x000000390200780c */ /* 0x000fe40001704270 */
[----:B------:R-:W-:Y:S02]  /*dc70*/  FSEL R142, R34, -INF , !P1 ;  /* 0xff800000228e7808 */ /* 0x000fe40004800000 */
[----:B------:R-:W-:Y:S02]  /*dc80*/  FMNMX.FTZ R11, R144, R11, !PT ;  /* 0x0000000b900b7209 */ /* 0x000fe40007810000 */
[----:B------:R-:W-:Y:S02]  /*dc90*/  ISETP.LT.OR P0, PT, R4, 0x3a, P0 ;  /* 0x0000003a0400780c */ /* 0x000fe40000701670 */
[----:B------:R-:W-:Y:S02]  /*dca0*/  FMNMX.FTZ R15, R142, R11, !PT ;  /* 0x0000000b8e0f7209 */ /* 0x000fe40007810000 */
[----:B------:R-:W-:Y:S04]  /*dcb0*/  FSEL R140, R35, -INF , !P0 ;  /* 0xff800000238c7808 */ /* 0x000fe80004000000 */
[----:B------:R-:W-:Y:S02]  /*dcc0*/  FMNMX.FTZ R13, R140, R15, !PT ;  /* 0x0000000f8c0d7209 */ /* 0x000fe40007810000 */
[----:B------:R-:W-:Y:S04]  /*dcd0*/  IADD3 R15, R176, UR4, RZ ;  /* 0x00000004b00f7c10 */ /* 0x000fe8000fffe0ff */
        /* <DEDUP_REMOVED lines=15> */
[----:B------:R-:W-:Y:S01]  /*ddd0*/  FADD.FTZ R4, -R5, R132 ;  /* 0x0000008405047221 */ /* 0x000fe20000010100 */
[----:B------:R-:W-:Y:S01]  /*dde0*/  IADD3 R5, R177, UR4, RZ ;  /* 0x00000004b1057c10 */ /* 0x000fe2000fffe0ff */
[--C-:B------:R-:W-:Y:S01]  /*ddf0*/  FFMA.FTZ R153, R9, c[0x0][0x2d0], -R156.reuse ;  /* 0x0000b40009997a23 */ /* 0x100fe2000001089c */
[C---:B------:R-:W-:Y:S01]  /*de00*/  FSETP.NEU.FTZ.AND P0, PT, R0.reuse, -INF , PT ;  /* 0xff8000000000780b */ /* 0x040fe20003f1d000 */
[----:B------:R-:W-:Y:S01]  /*de10*/  FMUL.FTZ R141, R0, c[0x0][0x2d0] ;  /* 0x0000b400008d7a20 */ /* 0x000fe20000410000 */
[----:B------:R-:W-:Y:S01]  /*de20*/  MUFU.EX2 R151, R151 ;  /* 0x0000009700977308 */ /* 0x000fe20000000800 */
[----:B------:R-:W-:Y:S01]  /*de30*/  FMUL.FTZ R12, R4, c[0x0][0x2d0] ;  /* 0x0000b400040c7a20 */ /* 0x000fe20000410000 */
[----:B------:R-:W-:Y:S01]  /*de40*/  FSEL R4, R0, RZ, P0 ;  /* 0x000000ff00047208 */ /* 0x000fe20000000000 */
[--C-:B------:R-:W-:Y:S01]  /*de50*/  FFMA.FTZ R15, R139, c[0x0][0x2d0], -R156.reuse ;  /* 0x0000b4008b0f7a23 */ /* 0x100fe2000001089c */
[----:B------:R-:W-:Y:S01]  /*de60*/  FSEL R141, R141, RZ, P0 ;  /* 0x000000ff8d8d7208 */ /* 0x000fe20000000000 */
[--C-:B------:R-:W-:Y:S01]  /*de70*/  FFMA.FTZ R158, R137, c[0x0][0x2d0], -R156.reuse ;  /* 0x0000b400899e7a23 */ /* 0x100fe2000001089c */
[----:B------:R-:W-:Y:S01]  /*de80*/  IADD3 R13, R182, R5, RZ ;  /* 0x00000005b60d7210 */ /* 0x000fe20007ffe0ff */
[----:B------:R-:W-:Y:S02]  /*de90*/  FADD.FTZ R4, -R4, R3 ;  /* 0x0000000304047221 */ /* 0x000fe40000010100 */
[--C-:B------:R-:W-:Y:S01]  /*dea0*/  FFMA.FTZ R155, R16, c[0x0][0x2d0], -R141.reuse ;  /* 0x0000b400109b7a23 */ /* 0x100fe2000001088d */
[----:B------:R-:W1:Y:S01]  /*deb0*/  MUFU.EX2 R12, R12 ;  /* 0x0000000c000c7308 */ /* 0x000e620000000800 */
[--C-:B------:R-:W-:Y:S01]  /*dec0*/  FFMA.FTZ R154, R8, c[0x0][0x2d0], -R141.reuse ;  /* 0x0000b400089a7a23 */ /* 0x100fe2000001088d */
[----:B------:R-:W2:Y:S01]  /*ded0*/  LDSM.16.MT88.4 R24, [R13+0x100] ;  /* 0x000100000d18783b */ /* 0x000ea20000004200 */
[--C-:B------:R-:W-:Y:S02]  /*dee0*/  FFMA.FTZ R152, R10, c[0x0][0x2d0], -R141.reuse ;  /* 0x0000b4000a987a23 */ /* 0x100fe4000001088d */
[--C-:B------:R-:W-:Y:S02]  /*def0*/  FFMA.FTZ R157, R6, c[0x0][0x2d0], -R141.reuse ;  /* 0x0000b400069d7a23 */ /* 0x100fe4000001088d */
[----:B------:R-:W-:Y:S02]  /*df00*/  FMUL.FTZ R3, R4, c[0x0][0x2d0] ;  /* 0x0000b40004037a20 */ /* 0x000fe40000410000 */
[--C-:B------:R-:W-:Y:S01]  /*df10*/  FFMA.FTZ R160, R135, c[0x0][0x2d0], -R156.reuse ;  /* 0x0000b40087a07a23 */ /* 0x100fe2000001089c */
[----:B------:R-:W3:Y:S01]  /*df20*/  MUFU.EX2 R150, R150 ;  /* 0x0000009600967308 */ /* 0x000ee20000000800 */
[--C-:B------:R-:W-:Y:S02]  /*df30*/  FFMA.FTZ R161, R133, c[0x0][0x2d0], -R156.reuse ;  /* 0x0000b40085a17a23 */ /* 0x100fe4000001089c */
[--C-:B------:R-:W-:Y:S02]  /*df40*/  FFMA.FTZ R163, R138, c[0x0][0x2d0], -R141.reuse ;  /* 0x0000b4008aa37a23 */ /* 0x100fe4000001088d */
[--C-:B------:R-:W-:Y:S02]  /*df50*/  FFMA.FTZ R162, R136, c[0x0][0x2d0], -R141.reuse ;  /* 0x0000b40088a27a23 */ /* 0x100fe4000001088d */
[----:B------:R-:W-:Y:S01]  /*df60*/  LDSM.16.MT88.4 R136, [R176+UR4+0x2900] ;  /* 0x00290004b088783b */ /* 0x000fe20008004200 */
[--C-:B------:R-:W-:Y:S02]  /*df70*/  FFMA.FTZ R164, R134, c[0x0][0x2d0], -R141.reuse ;  /* 0x0000b40086a47a23 */ /* 0x100fe4000001088d */
[----:B------:R-:W4:Y:S01]  /*df80*/  MUFU.EX2 R3, R3 ;  /* 0x0000000300037308 */ /* 0x000f220000000800 */
[--C-:B------:R-:W-:Y:S02]  /*df90*/  FFMA.FTZ R165, R32, c[0x0][0x2d0], -R141.reuse ;  /* 0x0000b40020a57a23 */ /* 0x100fe4000001088d */
[--C-:B------:R-:W-:Y:S02]  /*dfa0*/  FFMA.FTZ R205, R146, c[0x0][0x2d0], -R141.reuse ;  /* 0x0000b40092cd7a23 */ /* 0x100fe4000001088d */
[C---:B-1----:R-:W-:Y:S01]  /*dfb0*/  FMUL.FTZ R4, R12.reuse, R128 ;  /* 0x000000800c047220 */ /* 0x042fe20000410000 */
[----:B------:R-:W-:Y:S01]  /*dfc0*/  LDSM.16.MT88.4 R32, [R176+UR4+0x900] ;  /* 0x00090004b020783b */ /* 0x000fe20008004200 */
[C---:B------:R-:W-:Y:S02]  /*dfd0*/  FMUL.FTZ R5, R12.reuse, R129 ;  /* 0x000000810c057220 */ /* 0x040fe40000410000 */
[C---:B------:R-:W-:Y:S01]  /*dfe0*/  FMUL.FTZ R8, R12.reuse, R124 ;  /* 0x0000007c0c087220 */ /* 0x040fe20000410000 */
[----:B------:R-:W-:Y:S01]  /*dff0*/  MUFU.EX2 R148, R148 ;  /* 0x0000009400947308 */ /* 0x000fe20000000800 */
[C---:B------:R-:W-:Y:S02]  /*e000*/  FMUL.FTZ R9, R12.reuse, R125 ;  /* 0x0000007d0c097220 */ /* 0x040fe40000410000 */
[----:B------:R-:W-:Y:S01]  /*e010*/  FMUL.FTZ R100, R12, R100 ;  /* 0x000000640c647220 */ /* 0x000fe20000410000 */
[----:B---3--:R-:W-:Y:S01]  /*e020*/  F2FP.BF16.PACK_AB R16, R150, R151 ;  /* 0x000000979610723e */ /* 0x008fe200000010ff */
[C---:B------:R-:W-:Y:S01]  /*e030*/  FMUL.FTZ R101, R12.reuse, R101 ;  /* 0x000000650c657220 */ /* 0x040fe20000410000 */
[----:B------:R-:W-:Y:S01]  /*e040*/  LDSM.16.MT88.4 R132, [R13+0x2900] ;  /* 0x002900000d84783b */ /* 0x000fe20000004200 */
[C---:B------:R-:W-:Y:S02]  /*e050*/  FMUL.FTZ R104, R12.reuse, R104 ;  /* 0x000000680c687220 */ /* 0x040fe40000410000 */
[C---:B------:R-:W-:Y:S01]  /*e060*/  FMUL.FTZ R105, R12.reuse, R105 ;  /* 0x000000690c697220 */ /* 0x040fe20000410000 */
[----:B------:R-:W1:Y:S01]  /*e070*/  MUFU.EX2 R153, R153 ;  /* 0x0000009900997308 */ /* 0x000e620000000800 */
[C---:B------:R-:W-:Y:S02]  /*e080*/  FMUL.FTZ R108, R12.reuse, R108 ;  /* 0x0000006c0c6c7220 */ /* 0x040fe40000410000 */
[----:B------:R-:W-:Y:S02]  /*e090*/  FMUL.FTZ R109, R12, R109 ;  /* 0x0000006d0c6d7220 */ /* 0x000fe40000410000 */
[C---:B----4-:R-:W-:Y:S02]  /*e0a0*/  FMUL.FTZ R6, R3.reuse, R130 ;  /* 0x0000008203067220 */ /* 0x050fe40000410000 */
        /* <DEDUP_REMOVED lines=8> */
[C---:B------:R-:W-:Y:S01]  /*e130*/  FMUL.FTZ R107, R3.reuse, R107 ;  /* 0x0000006b036b7220 */ /* 0x040fe20000410000 */
[----:B------:R-:W3:Y:S01]  /*e140*/  MUFU.EX2 R154, R154 ;  /* 0x0000009a009a7308 */ /* 0x000ee20000000800 */
[C---:B------:R-:W-:Y:S01]  /*e150*/  FMUL.FTZ R110, R3.reuse, R110 ;  /* 0x0000006e036e7220 */ /* 0x040fe20000410000 */
[----:B------:R-:W-:Y:S01]  /*e160*/  LDSM.16.MT88.4 R124, [R14+0x900] ;  /* 0x000900000e7c783b */ /* 0x000fe20000004200 */
[----:B------:R-:W-:Y:S01]  /*e170*/  FMUL.FTZ R111, R3, R111 ;  /* 0x0000006f036f7220 */ /* 0x000fe20000410000 */
[----:B-1----:R-:W-:Y:S01]  /*e180*/  F2FP.BF16.PACK_AB R18, R153, R148 ;  /* 0x000000949912723e */ /* 0x002fe200000010ff */
        /* <DEDUP_REMOVED lines=22> */
[----:B------:R-:W3:Y:S01]  /*e2f0*/  MUFU.EX2 R158, R158 ;  /* 0x0000009e009e7308 */ /* 0x000ee20000000800 */
[C---:B------:R-:W-:Y:S02]  /*e300*/  FMUL.FTZ R40, R12.reuse, R40 ;  /* 0x000000280c287220 */ /* 0x040fe40000410000 */
[C---:B------:R-:W-:Y:S01]  /*e310*/  FMUL.FTZ R41, R12.reuse, R41 ;  /* 0x000000290c297220 */ /* 0x040fe20000410000 */
[----:B-1----:R-:W-:Y:S01]  /*e320*/  F2FP.BF16.PACK_AB R19, R157, R152 ;  /* 0x000000989d13723e */ /* 0x002fe200000010ff */
        /* <DEDUP_REMOVED lines=8> */
[----:B------:R-:W1:Y:S01]  /*e3b0*/  LDSM.16.MT88.4 R20, [R14+0x100] ;  /* 0x000100000e14783b */ /* 0x000e620000004200 */
[----:B------:R-:W4:Y:S02]  /*e3c0*/  MUFU.EX2 R161, R161 ;  /* 0x000000a100a17308 */ /* 0x000f240000000800 */
[C---:B------:R-:W-:Y:S02]  /*e3d0*/  FMUL.FTZ R47, R3.reuse, R47 ;  /* 0x0000002f032f7220 */ /* 0x040fe40000410000 */
[C---:B------:R-:W-:Y:S02]  /*e3e0*/  FMUL.FTZ R48, R12.reuse, R48 ;  /* 0x000000300c307220 */ /* 0x040fe40000410000 */
[C---:B--2---:R-:W-:Y:S04]  /*e3f0*/  HMMA.16816.F32.BF16 R100, R16.reuse, R24, R100 ;  /* 0x000000181064723c */ /* 0x044fe80000041864 */
[C---:B------:R-:W-:Y:S01]  /*e400*/  FMUL.FTZ R49, R12.reuse, R49 ;  /* 0x000000310c317220 */ /* 0x040fe20000410000 */
[----:B------:R-:W-:Y:S01]  /*e410*/  MUFU.EX2 R163, R163 ;  /* 0x000000a300a37308 */ /* 0x000fe20000000800 */
[C---:B------:R-:W-:Y:S02]  /*e420*/  FMUL.FTZ R50, R3.reuse, R50 ;  /* 0x0000003203327220 */ /* 0x040fe40000410000 */
[C---:B------:R-:W-:Y:S01]  /*e430*/  HMMA.16816.F32.BF16 R104, R16.reuse, R26, R104 ;  /* 0x0000001a1068723c */ /* 0x040fe20000041868 */
[----:B------:R-:W2:Y:S03]  /*e440*/  LDSM.16.MT88.4 R24, [R177+UR4+0x2100] ;  /* 0x00210004b118783b */ /* 0x000ea60008004200 */
[C---:B------:R-:W-:Y:S02]  /*e450*/  FMUL.FTZ R51, R3.reuse, R51 ;  /* 0x0000003303337220 */ /* 0x040fe40000410000 */
[C---:B------:R-:W-:Y:S01]  /*e460*/  FMUL.FTZ R52, R12.reuse, R52 ;  /* 0x000000340c347220 */ /* 0x040fe20000410000 */
[----:B------:R-:W5:Y:S01]  /*e470*/  MUFU.EX2 R162, R162 ;  /* 0x000000a200a27308 */ /* 0x000f620000000800 */
[C---:B------:R-:W-:Y:S04]  /*e480*/  HMMA.16816.F32.BF16 R108, R16.reuse, R28, R108 ;  /* 0x0000001c106c723c */ /* 0x040fe8000004186c */
[C---:B------:R-:W-:Y:S02]  /*e490*/  FMUL.FTZ R53, R12.reuse, R53 ;  /* 0x000000350c357220 */ /* 0x040fe40000410000 */
[C---:B------:R-:W-:Y:S02]  /*e4a0*/  FMUL.FTZ R54, R3.reuse, R54 ;  /* 0x0000003603367220 */ /* 0x040fe40000410000 */
[C---:B------:R-:W-:Y:S01]  /*e4b0*/  HMMA.16816.F32.BF16 R112, R16.reuse, R30, R112 ;  /* 0x0000001e1070723c */ /* 0x040fe20000041870 */
[----:B------:R-:W3:Y:S01]  /*e4c0*/  LDSM.16.MT88.4 R28, [R13+0x2100] ;  /* 0x002100000d1c783b */ /* 0x000ee20000004200 */
[----:B------:R-:W-:Y:S02]  /*e4d0*/  MUFU.EX2 R164, R164 ;  /* 0x000000a400a47308 */ /* 0x000fe40000000800 */
[C---:B------:R-:W-:Y:S02]  /*e4e0*/  FMUL.FTZ R55, R3.reuse, R55 ;  /* 0x0000003703377220 */ /* 0x040fe40000410000 */
[C---:B------:R-:W-:Y:S02]  /*e4f0*/  FMUL.FTZ R56, R12.reuse, R56 ;  /* 0x000000380c387220 */ /* 0x040fe40000410000 */
[C---:B------:R-:W-:Y:S01]  /*e500*/  FMUL.FTZ R57, R12.reuse, R57 ;  /* 0x000000390c397220 */ /* 0x040fe20000410000 */
[C---:B-1----:R-:W-:Y:S03]  /*e510*/  HMMA.16816.F32.BF16 R116, R16.reuse, R20, R116 ;  /* 0x000000141074723c */ /* 0x042fe60000041874 */
[C---:B------:R-:W-:Y:S01]  /*e520*/  FMUL.FTZ R58, R3.reuse, R58 ;  /* 0x0000003a033a7220 */ /* 0x040fe20000410000 */
[----:B------:R-:W1:Y:S01]  /*e530*/  MUFU.EX2 R165, R165 ;  /* 0x000000a500a57308 */ /* 0x000e620000000800 */
[C---:B------:R-:W-:Y:S02]  /*e540*/  FMUL.FTZ R59, R3.reuse, R59 ;  /* 0x0000003b033b7220 */ /* 0x040fe40000410000 */
[C---:B------:R-:W-:Y:S01]  /*e550*/  FMUL.FTZ R60, R12.reuse, R60 ;  /* 0x0000003c0c3c7220 */ /* 0x040fe20000410000 */
[C---:B------:R-:W-:Y:S01]  /*e560*/  HMMA.16816.F32.BF16 R120, R16.reuse, R22, R120 ;  /* 0x000000161078723c */ /* 0x040fe20000041878 */
[----:B------:R-:W1:Y:S03]  /*e570*/  LDSM.16.MT88.4 R20, [R176+UR4+0x2100] ;  /* 0x00210004b014783b */ /* 0x000e660008004200 */
[C---:B------:R-:W-:Y:S02]  /*e580*/  FMUL.FTZ R61, R12.reuse, R61 ;  /* 0x0000003d0c3d7220 */ /* 0x040fe40000410000 */
[C---:B------:R-:W-:Y:S01]  /*e590*/  FMUL.FTZ R62, R3.reuse, R62 ;  /* 0x0000003e033e7220 */ /* 0x040fe20000410000 */
[----:B------:R-:W-:Y:S01]  /*e5a0*/  MUFU.EX2 R205, R205 ;  /* 0x000000cd00cd7308 */ /* 0x000fe20000000800 */
[C---:B--2---:R-:W-:Y:S04]  /*e5b0*/  HMMA.16816.F32.BF16 R36, R16.reuse, R24, R36 ;  /* 0x000000181024723c */ /* 0x044fe80000041824 */
[C---:B------:R-:W-:Y:S02]  /*e5c0*/  FMUL.FTZ R63, R3.reuse, R63 ;  /* 0x0000003f033f7220 */ /* 0x040fe40000410000 */
[C---:B------:R-:W-:Y:S02]  /*e5d0*/  FMUL.FTZ R64, R12.reuse, R64 ;  /* 0x000000400c407220 */ /* 0x040fe40000410000 */
[C---:B------:R-:W-:Y:S01]  /*e5e0*/  HMMA.16816.F32.BF16 R40, R16.reuse, R26, R40 ;  /* 0x0000001a1028723c */ /* 0x040fe20000041828 */
[----:B------:R-:W2:Y:S01]  /*e5f0*/  LDSM.16.MT88.4 R24, [R14+0x2100] ;  /* 0x002100000e18783b */ /* 0x000ea20000004200 */
[----:B------:R-:W-:Y:S02]  /*e600*/  MUFU.EX2 R206, R206 ;  /* 0x000000ce00ce7308 */ /* 0x000fe40000000800 */
[C---:B------:R-:W-:Y:S02]  /*e610*/  FMUL.FTZ R65, R12.reuse, R65 ;  /* 0x000000410c417220 */ /* 0x040fe40000410000 */
[C---:B------:R-:W-:Y:S02]  /*e620*/  FMUL.FTZ R66, R3.reuse, R66 ;  /* 0x0000004203427220 */ /* 0x040fe40000410000 */
[C---:B---3--:R-:W-:Y:S04]  /*e630*/  HMMA.16816.F32.BF16 R44, R16.reuse, R28, R44 ;  /* 0x0000001c102c723c */ /* 0x048fe8000004182c */
[C---:B------:R-:W-:Y:S02]  /*e640*/  FMUL.FTZ R67, R3.reuse, R67 ;  /* 0x0000004303437220 */ /* 0x040fe40000410000 */
[C---:B------:R-:W-:Y:S02]  /*e650*/  FMUL.FTZ R68, R12.reuse, R68 ;  /* 0x000000440c447220 */ /* 0x040fe40000410000 */
[C---:B------:R-:W-:Y:S01]  /*e660*/  HMMA.16816.F32.BF16 R48, R16.reuse, R30, R48 ;  /* 0x0000001e1030723c */ /* 0x040fe20000041830 */
[----:B------:R-:W3:Y:S03]  /*e670*/  LDSM.16.MT88.4 R28, [R177+UR4+0x4100] ;  /* 0x00410004b11c783b */ /* 0x000ee60008004200 */
        /* <DEDUP_REMOVED lines=31> */
[----:B------:R-:W1:Y:S03]  /*e870*/  LDSM.16.MT88.4 R20, [R177+UR4+0x900] ;  /* 0x00090004b114783b */ /* 0x000e660008004200 */
[C---:B------:R-:W-:Y:S02]  /*e880*/  FMUL.FTZ R89, R12.reuse, R89 ;  /* 0x000000590c597220 */ /* 0x040fe40000410000 */
[C---:B------:R-:W-:Y:S02]  /*e890*/  FMUL.FTZ R90, R3.reuse, R90 ;  /* 0x0000005a035a7220 */ /* 0x040fe40000410000 */
[C---:B--2---:R-:W-:Y:S04]  /*e8a0*/  HMMA.16816.F32.BF16 R84, R16.reuse, R24, R84 ;  /* 0x000000181054723c */ /* 0x044fe80000041854 */
        /* <DEDUP_REMOVED lines=9> */
[C---:B---3--:R-:W-:Y:S03]  /*e940*/  HMMA.16816.F32.BF16 R92, R16.reuse, R28, R92 ;  /* 0x0000001c105c723c */ /* 0x048fe6000004185c */
[C---:B------:R-:W-:Y:S02]  /*e950*/  FMUL.FTZ R98, R3.reuse, R98 ;  /* 0x0000006203627220 */ /* 0x040fe40000410000 */
[----:B------:R-:W-:Y:S02]  /*e960*/  FMUL.FTZ R99, R3, R99 ;  /* 0x0000006303637220 */ /* 0x000fe40000410000 */
[--C-:B------:R-:W-:Y:S02]  /*e970*/  FFMA.FTZ R173, R173, c[0x0][0x2d0], -R156.reuse ;  /* 0x0000b400adad7a23 */ /* 0x100fe4000001089c */
[--C-:B------:R-:W-:Y:S03]  /*e980*/  FFMA.FTZ R174, R171, c[0x0][0x2d0], -R156.reuse ;  /* 0x0000b400abae7a23 */ /* 0x100fe6000001089c */
[----:B------:R-:W-:Y:S01]  /*e990*/  HMMA.16816.F32.BF16 R96, R16, R30, R96 ;  /* 0x0000001e1060723c */ /* 0x000fe20000041860 */
[----:B------:R-:W3:Y:S01]  /*e9a0*/  LDSM.16.MT88.4 R28, [R14+0x2900] ;  /* 0x002900000e1c783b */ /* 0x000ee20000004200 */
[----:B------:R-:W-:Y:S01]  /*e9b0*/  MUFU.EX2 R173, R173 ;  /* 0x000000ad00ad7308 */ /* 0x000fe20000000800 */
[--C-:B------:R-:W-:Y:S02]  /*e9c0*/  FFMA.FTZ R169, R169, c[0x0][0x2d0], -R156.reuse ;  /* 0x0000b400a9a97a23 */ /* 0x100fe4000001089c */
[--C-:B------:R-:W-:Y:S02]  /*e9d0*/  FFMA.FTZ R204, R167, c[0x0][0x2d0], -R156.reuse ;  /* 0x0000b400a7cc7a23 */ /* 0x100fe4000001089c */
[----:B------:R-:W-:Y:S01]  /*e9e0*/  F2FP.BF16.PACK_AB R16, R158, R15 ;  /* 0x0000000f9e10723e */ /* 0x000fe200000010ff */
[--C-:B------:R-:W-:Y:S01]  /*e9f0*/  FFMA.FTZ R167, R172, c[0x0][0x2d0], -R141.reuse ;  /* 0x0000b400aca77a23 */ /* 0x100fe2000001088d */
[----:B----4-:R-:W-:Y:S03]  /*ea00*/  F2FP.BF16.PACK_AB R18, R161, R160 ;  /* 0x000000a0a112723e */ /* 0x010fe600000010ff */
[----:B-----5:R-:W-:Y:S01]  /*ea10*/  F2FP.BF16.PACK_AB R17, R162, R163 ;  /* 0x000000a3a211723e */ /* 0x020fe200000010ff */
[--C-:B------:R-:W-:Y:S01]  /*ea20*/  FFMA.FTZ R172, R145, c[0x0][0x2d0], -R156.reuse ;  /* 0x0000b40091ac7a23 */ /* 0x100fe2000001089c */
[----:B------:R-:W-:Y:S01]  /*ea30*/  F2FP.BF16.PACK_AB R19, R165, R164 ;  /* 0x000000a4a513723e */ /* 0x000fe200000010ff */
[--C-:B------:R-:W-:Y:S01]  /*ea40*/  FFMA.FTZ R170, R170, c[0x0][0x2d0], -R141.reuse ;  /* 0x0000b400aaaa7a23 */ /* 0x100fe2000001088d */
[----:B------:R-:W4:Y:S01]  /*ea50*/  MUFU.EX2 R174, R174 ;  /* 0x000000ae00ae7308 */ /* 0x000f220000000800 */
[--C-:B------:R-:W-:Y:S02]  /*ea60*/  FFMA.FTZ R168, R168, c[0x0][0x2d0], -R141.reuse ;  /* 0x0000b400a8a87a23 */ /* 0x100fe4000001088d */
[--C-:B------:R-:W-:Y:S02]  /*ea70*/  FFMA.FTZ R171, R166, c[0x0][0x2d0], -R141.reuse ;  /* 0x0000b400a6ab7a23 */ /* 0x100fe4000001088d */
[C---:B-1----:R-:W-:Y:S03]  /*ea80*/  HMMA.16816.F32.BF16 R4, R16.reuse, R20, R4 ;  /* 0x000000141004723c */ /* 0x042fe60000041804 */
[--C-:B------:R-:W-:Y:S02]  /*ea90*/  FFMA.FTZ R166, R147, c[0x0][0x2d0], -R156.reuse ;  /* 0x0000b40093a67a23 */ /* 0x100fe4000001089c */
[----:B------:R-:W-:Y:S01]  /*eaa0*/  LDSM.16.MT88.4 R144, [R177+UR4+0x5900] ;  /* 0x00590004b190783b */ /* 0x000fe20008004200 */
[----:B------:R-:W-:Y:S01]  /*eab0*/  FFMA.FTZ R141, R140, c[0x0][0x2d0], -R141 ;  /* 0x0000b4008c8d7a23 */ /* 0x000fe2000001088d */
[----:B------:R-:W-:Y:S01]  /*eac0*/  MUFU.EX2 R169, R169 ;  /* 0x000000a900a97308 */ /* 0x000fe20000000800 */
[C---:B------:R-:W-:Y:S04]  /*ead0*/  HMMA.16816.F32.BF16 R8, R16.reuse, R22, R8 ;  /* 0x000000161008723c */ /* 0x040fe80000041808 */
[--C-:B------:R-:W-:Y:S01]  /*eae0*/  FFMA.FTZ R159, R159, c[0x0][0x2d0], -R156.reuse ;  /* 0x0000b4009f9f7a23 */ /* 0x100fe2000001089c */
[----:B------:R-:W1:Y:S01]  /*eaf0*/  LDSM.16.MT88.4 R20, [R177+UR4+0x4900] ;  /* 0x00490004b114783b */ /* 0x000e620008004200 */
[----:B------:R-:W-:Y:S02]  /*eb00*/  FFMA.FTZ R156, R143, c[0x0][0x2d0], -R156 ;  /* 0x0000b4008f9c7a23 */ /* 0x000fe4000001089c */
[C---:B--2---:R-:W-:Y:S01]  /*eb10*/  HMMA.16816.F32.BF16 R100, R16.reuse, R24, R100 ;  /* 0x000000181064723c */ /* 0x044fe20000041864 */
[----:B------:R-:W-:Y:S03]  /*eb20*/  MUFU.EX2 R207, R141 ;  /* 0x0000008d00cf7308 */ /* 0x000fe60000000800 */
[----:B------:R-:W-:Y:S02]  /*eb30*/  FFMA.FTZ R151, R12, R197, R151 ;  /* 0x000000c50c977223 */ /* 0x000fe40000010097 */
[----:B------:R-:W-:Y:S02]  /*eb40*/  FFMA.FTZ R155, R3, R198, R155 ;  /* 0x000000c6039b7223 */ /* 0x000fe4000001009b */
[C---:B------:R-:W-:Y:S01]  /*eb50*/  HMMA.16816.F32.BF16 R104, R16.reuse, R26, R104 ;  /* 0x0000001a1068723c */ /* 0x040fe20000041868 */
[----:B------:R-:W2:Y:S02]  /*eb60*/  LDSM.16.MT88.4 R24, [R13+0x4900] ;  /* 0x004900000d18783b */ /* 0x000ea40000004200 */
[----:B------:R-:W-:Y:S01]  /*eb70*/  MUFU.EX2 R175, R156 ;  /* 0x0000009c00af7308 */ /* 0x000fe20000000800 */
[----:B------:R-:W-:Y:S02]  /*eb80*/  FADD.FTZ R151, R150, R151 ;  /* 0x0000009796977221 */ /* 0x000fe40000010000 */
[----:B------:R-:W-:Y:S02]  /*eb90*/  FADD.FTZ R155, R154, R155 ;  /* 0x0000009b9a9b7221 */ /* 0x000fe40000010000 */
[C---:B------:R-:W-:Y:S04]  /*eba0*/  HMMA.16816.F32.BF16 R108, R16.reuse, R32, R108 ;  /* 0x00000020106c723c */ /* 0x040fe8000004186c */
[----:B------:R-:W-:Y:S01]  /*ebb0*/  FADD.FTZ R152, R152, R155 ;  /* 0x0000009b98987221 */ /* 0x000fe20000010000 */
[----:B------:R5:W-:Y:S03]  /*ebc0*/  MUFU.EX2 R156, R142 ;  /* 0x0000008e009c7308 */ /* 0x000be60000000800 */
[C---:B------:R-:W-:Y:S01]  /*ebd0*/  HMMA.16816.F32.BF16 R112, R16.reuse, R34, R112 ;  /* 0x000000221070723c */ /* 0x040fe20000041870 */
[----:B------:R-:W-:Y:S03]  /*ebe0*/  LDSM.16.MT88.4 R32, [R14+0x4900] ;  /* 0x004900000e20783b */ /* 0x000fe60000004200 */
[----:B------:R-:W-:Y:S03]  /*ebf0*/  FADD.FTZ R152, R157, R152 ;  /* 0x000000989d987221 */ /* 0x000fe60000010000 */
[----:B------:R-:W1:Y:S01]  /*ec00*/  MUFU.EX2 R204, R204 ;  /* 0x000000cc00cc7308 */ /* 0x000e620000000800 */
[C---:B------:R-:W-:Y:S04]  /*ec10*/  HMMA.16816.F32.BF16 R116, R16.reuse, R124, R116 ;  /* 0x0000007c1074723c */ /* 0x040fe80000041874 */
[----:B------:R-:W-:Y:S04]  /*ec20*/  FADD.FTZ R163, R163, R152 ;  /* 0x00000098a3a37221 */ /* 0x000fe80000010000 */
[C---:B------:R-:W-:Y:S01]  /*ec30*/  HMMA.16816.F32.BF16 R120, R16.reuse, R126, R120 ;  /* 0x0000007e1078723c */ /* 0x040fe20000041878 */
[----:B------:R-:W-:Y:S01]  /*ec40*/  LDSM.16.MT88.4 R124, [R13+0x1100] ;  /* 0x001100000d7c783b */ /* 0x000fe20000004200 */
[----:B------:R-:W-:Y:S02]  /*ec50*/  MUFU.EX2 R167, R167 ;  /* 0x000000a700a77308 */ /* 0x000fe40000000800 */
[----:B------:R-:W-:Y:S04]  /*ec60*/  FADD.FTZ R163, R162, R163 ;  /* 0x000000a3a2a37221 */ /* 0x000fe80000010000 */
[C---:B------:R-:W-:Y:S01]  /*ec70*/  HMMA.16816.F32.BF16 R36, R16.reuse, R128, R36 ;  /* 0x000000801024723c */ /* 0x040fe20000041824 */
[----:B-----5:R-:W-:Y:S03]  /*ec80*/  LDSM.16.MT88.4 R140, [R14+0x3900] ;  /* 0x003900000e8c783b */ /* 0x020fe60000004200 */
[----:B------:R-:W5:Y:S01]  /*ec90*/  MUFU.EX2 R170, R170 ;  /* 0x000000aa00aa7308 */ /* 0x000f620000000800 */
[----:B------:R-:W-:Y:S03]  /*eca0*/  FADD.FTZ R164, R164, R163 ;  /* 0x000000a3a4a47221 */ /* 0x000fe60000010000 */
[C---:B------:R-:W-:Y:S01]  /*ecb0*/  HMMA.16816.F32.BF16 R40, R16.reuse, R130, R40 ;  /* 0x000000821028723c */ /* 0x040fe20000041828 */
[----:B------:R-:W-:Y:S03]  /*ecc0*/  LDSM.16.MT88.4 R128, [R14+0x1100] ;  /* 0x001100000e80783b */ /* 0x000fe60000004200 */
[----:B------:R-:W-:Y:S02]  /*ecd0*/  FADD.FTZ R164, R165, R164 ;  /* 0x000000a4a5a47221 */ /* 0x000fe40000010000 */
[----:B------:R-:W-:Y:S02]  /*ece0*/  MUFU.EX2 R168, R168 ;  /* 0x000000a800a87308 */ /* 0x000fe40000000800 */
[C---:B------:R-:W-:Y:S08]  /*ecf0*/  HMMA.16816.F32.BF16 R44, R16.reuse, R132, R44 ;  /* 0x00000084102c723c */ /* 0x040ff0000004182c */
[C---:B------:R-:W-:Y:S01]  /*ed00*/  HMMA.16816.F32.BF16 R48, R16.reuse, R134, R48 ;  /* 0x000000861030723c */ /* 0x040fe20000041830 */
[----:B------:R-:W-:Y:S01]  /*ed10*/  LDSM.16.MT88.4 R132, [R14+0x1900] ;  /* 0x001900000e84783b */ /* 0x000fe20000004200 */
[----:B------:R-:W1:Y:S06]  /*ed20*/  MUFU.EX2 R171, R171 ;  /* 0x000000ab00ab7308 */ /* 0x000e6c0000000800 */
[C---:B------:R-:W-:Y:S04]  /*ed30*/  HMMA.16816.F32.BF16 R52, R16.reuse, R136, R52 ;  /* 0x000000881034723c */ /* 0x040fe80000041834 */
[----:B------:R-:W-:Y:S04]  /*ed40*/  MUFU.EX2 R159, R159 ;  /* 0x0000009f009f7308 */ /* 0x000fe80000000800 */
[C---:B------:R-:W-:Y:S01]  /*ed50*/  HMMA.16816.F32.BF16 R56, R16.reuse, R138, R56 ;  /* 0x0000008a1038723c */ /* 0x040fe20000041838 */
[----:B------:R-:W-:Y:S05]  /*ed60*/  LDSM.16.MT88.4 R136, [R176+UR4+0x3900] ;  /* 0x00390004b088783b */ /* 0x000fea0008004200 */
[----:B------:R-:W2:Y:S02]  /*ed70*/  MUFU.EX2 R166, R166 ;  /* 0x000000a600a67308 */ /* 0x000ea40000000800 */
[C---:B---3--:R-:W-:Y:S08]  /*ed80*/  HMMA.16816.F32.BF16 R60, R16.reuse, R28, R60 ;  /* 0x0000001c103c723c */ /* 0x048ff0000004183c */
[C---:B------:R-:W-:Y:S01]  /*ed90*/  HMMA.16816.F32.BF16 R64, R16.reuse, R30, R64 ;  /* 0x0000001e1040723c */ /* 0x040fe20000041840 */
[----:B------:R-:W3:Y:S01]  /*eda0*/  LDSM.16.MT88.4 R28, [R176+UR4+0x4900] ;  /* 0x00490004b01c783b */ /* 0x000ee20008004200 */
[----:B------:R-:W3:Y:S06]  /*edb0*/  MUFU.EX2 R172, R172 ;  /* 0x000000ac00ac7308 */ /* 0x000eec0000000800 */
[C---:B-1----:R-:W-:Y:S08]  /*edc0*/  HMMA.16816.F32.BF16 R68, R16.reuse, R20, R68 ;  /* 0x000000141044723c */ /* 0x042ff00000041844 */
[C---:B------:R-:W-:Y:S01]  /*edd0*/  HMMA.16816.F32.BF16 R72, R16.reuse, R22, R72 ;  /* 0x000000161048723c */ /* 0x040fe20000041848 */
[----:B------:R-:W1:Y:S07]  /*ede0*/  LDSM.16.MT88.4 R20, [R177+UR4+0x1100] ;  /* 0x00110004b114783b */ /* 0x000e6e0008004200 */
[C---:B--2---:R-:W-:Y:S08]  /*edf0*/  HMMA.16816.F32.BF16 R76, R16.reuse, R24, R76 ;  /* 0x00000018104c723c */ /* 0x044ff0000004184c */
[C---:B------:R-:W-:Y:S01]  /*ee00*/  HMMA.16816.F32.BF16 R80, R16.reuse, R26, R80 ;  /* 0x0000001a1050723c */ /* 0x040fe20000041850 */
[----:B------:R-:W2:Y:S07]  /*ee10*/  LDSM.16.MT88.4 R24, [R176+UR4+0x1100] ;  /* 0x00110004b018783b */ /* 0x000eae0008004200 */
[C---:B---3--:R-:W-:Y:S08]  /*ee20*/  HMMA.16816.F32.BF16 R84, R16.reuse, R28, R84 ;  /* 0x0000001c1054723c */ /* 0x048ff00000041854 */
[C---:B------:R-:W-:Y:S01]  /*ee30*/  HMMA.16816.F32.BF16 R88, R16.reuse, R30, R88 ;  /* 0x0000001e1058723c */ /* 0x040fe20000041858 */
[----:B------:R-:W3:Y:S07]  /*ee40*/  LDSM.16.MT88.4 R28, [R177+UR4+0x3100] ;  /* 0x00310004b11c783b */ /* 0x000eee0008004200 */
[C---:B------:R-:W-:Y:S08]  /*ee50*/  HMMA.16816.F32.BF16 R92, R16.reuse, R32, R92 ;  /* 0x00000020105c723c */ /* 0x040ff0000004185c */
[----:B------:R-:W-:Y:S01]  /*ee60*/  HMMA.16816.F32.BF16 R96, R16, R34, R96 ;  /* 0x000000221060723c */ /* 0x000fe20000041860 */
[----:B------:R-:W2:Y:S06]  /*ee70*/  LDSM.16.MT88.4 R32, [R13+0x3100] ;  /* 0x003100000d20783b */ /* 0x000eac0000004200 */
[----:B----4-:R-:W-:Y:S02]  /*ee80*/  F2FP.BF16.PACK_AB R16, R174, R173 ;  /* 0x000000adae10723e */ /* 0x010fe400000010ff */
[----:B------:R-:W-:Y:S03]  /*ee90*/  F2FP.BF16.PACK_AB R18, R204, R169 ;  /* 0x000000a9cc12723e */ /* 0x000fe600000010ff */
[C---:B-----5:R-:W-:Y:S01]  /*eea0*/  F2FP.BF16.PACK_AB R17, R170.reuse, R167 ;  /* 0x000000a7aa11723e */ /* 0x060fe200000010ff */
[----:B------:R-:W-:Y:S01]  /*eeb0*/  FADD.FTZ R167, R167, R164 ;  /* 0x000000a4a7a77221 */ /* 0x000fe20000010000 */
[C---:B------:R-:W-:Y:S03]  /*eec0*/  F2FP.BF16.PACK_AB R19, R171.reuse, R168 ;  /* 0x000000a8ab13723e */ /* 0x040fe600000010ff */
[----:B------:R-:W-:Y:S04]  /*eed0*/  FADD.FTZ R167, R170, R167 ;  /* 0x000000a7aaa77221 */ /* 0x000fe80000010000 */
[C---:B-1----:R-:W-:Y:S03]  /*eee0*/  HMMA.16816.F32.BF16 R4, R16.reuse, R20, R4 ;  /* 0x000000141004723c */ /* 0x042fe60000041804 */
[----:B------:R-:W-:Y:S04]  /*eef0*/  FADD.FTZ R168, R168, R167 ;  /* 0x000000a7a8a87221 */ /* 0x000fe80000010000 */
[----:B------:R-:W-:Y:S01]  /*ef00*/  FADD.FTZ R168, R171, R168 ;  /* 0x000000a8aba87221 */ /* 0x000fe20000010000 */
[C---:B------:R-:W-:Y:S01]  /*ef10*/  HMMA.16816.F32.BF16 R8, R16.reuse, R22, R8 ;  /* 0x000000161008723c */ /* 0x040fe20000041808 */
[----:B------:R-:W1:Y:S07]  /*ef20*/  LDSM.16.MT88.4 R20, [R176+UR4+0x3100] ;  /* 0x00310004b014783b */ /* 0x000e6e0008004200 */
[C---:B------:R-:W-:Y:S08]  /*ef30*/  HMMA.16816.F32.BF16 R100, R16.reuse, R124, R100 ;  /* 0x0000007c1064723c */ /* 0x040ff00000041864 */
[C---:B------:R-:W-:Y:S01]  /*ef40*/  HMMA.16816.F32.BF16 R104, R16.reuse, R126, R104 ;  /* 0x0000007e1068723c */ /* 0x040fe20000041868 */
[----:B------:R-:W-:Y:S07]  /*ef50*/  LDSM.16.MT88.4 R124, [R177+UR4+0x1900] ;  /* 0x00190004b17c783b */ /* 0x000fee0008004200 */
[C---:B--2---:R-:W-:Y:S08]  /*ef60*/  HMMA.16816.F32.BF16 R108, R16.reuse, R24, R108 ;  /* 0x00000018106c723c */ /* 0x044ff0000004186c */
[C---:B------:R-:W-:Y:S01]  /*ef70*/  HMMA.16816.F32.BF16 R112, R16.reuse, R26, R112 ;  /* 0x0000001a1070723c */ /* 0x040fe20000041870 */
[----:B------:R-:W2:Y:S07]  /*ef80*/  LDSM.16.MT88.4 R24, [R14+0x3100] ;  /* 0x003100000e18783b */ /* 0x000eae0000004200 */
[C---:B------:R-:W-:Y:S08]  /*ef90*/  HMMA.16816.F32.BF16 R116, R16.reuse, R128, R116 ;  /* 0x000000801074723c */ /* 0x040ff00000041874 */
[C---:B------:R-:W-:Y:S08]  /*efa0*/  HMMA.16816.F32.BF16 R120, R16.reuse, R130, R120 ;  /* 0x000000821078723c */ /* 0x040ff00000041878 */
[C---:B---3--:R-:W-:Y:S08]  /*efb0*/  HMMA.16816.F32.BF16 R36, R16.reuse, R28, R36 ;  /* 0x0000001c1024723c */ /* 0x048ff00000041824 */
[C---:B------:R-:W-:Y:S01]  /*efc0*/  HMMA.16816.F32.BF16 R40, R16.reuse, R30, R40 ;  /* 0x0000001e1028723c */ /* 0x040fe20000041828 */
[----:B------:R-:W3:Y:S07]  /*efd0*/  LDSM.16.MT88.4 R28, [R177+UR4+0x5100] ;  /* 0x00510004b11c783b */ /* 0x000eee0008004200 */
[C---:B------:R-:W-:Y:S08]  /*efe0*/  HMMA.16816.F32.BF16 R44, R16.reuse, R32, R44 ;  /* 0x00000020102c723c */ /* 0x040ff0000004182c */
[C---:B------:R-:W-:Y:S01]  /*eff0*/  HMMA.16816.F32.BF16 R48, R16.reuse, R34, R48 ;  /* 0x000000221030723c */ /* 0x040fe20000041830 */
[----:B------:R-:W4:Y:S07]  /*f000*/  LDSM.16.MT88.4 R32, [R13+0x5100] ;  /* 0x005100000d20783b */ /* 0x000f2e0000004200 */
[C---:B-1----:R-:W-:Y:S08]  /*f010*/  HMMA.16816.F32.BF16 R52, R16.reuse, R20, R52 ;  /* 0x000000141034723c */ /* 0x042ff00000041834 */
[C---:B------:R-:W-:Y:S01]  /*f020*/  HMMA.16816.F32.BF16 R56, R16.reuse, R22, R56 ;  /* 0x000000161038723c */ /* 0x040fe20000041838 */
[----:B------:R-:W1:Y:S07]  /*f030*/  LDSM.16.MT88.4 R20, [R176+UR4+0x5100] ;  /* 0x00510004b014783b */ /* 0x000e6e0008004200 */
        /* <DEDUP_REMOVED lines=8> */
[----:B------:R-:W4:Y:S07]  /*f0c0*/  LDSM.16.MT88.4 R32, [R176+UR4+0x1900] ;  /* 0x00190004b020783b */ /* 0x000f2e0008004200 */
[C---:B-1----:R-:W-:Y:S08]  /*f0d0*/  HMMA.16816.F32.BF16 R84, R16.reuse, R20, R84 ;  /* 0x000000141054723c */ /* 0x042ff00000041854 */
[C---:B------:R-:W-:Y:S01]  /*f0e0*/  HMMA.16816.F32.BF16 R88, R16.reuse, R22, R88 ;  /* 0x000000161058723c */ /* 0x040fe20000041858 */
[----:B------:R-:W1:Y:S07]  /*f0f0*/  LDSM.16.MT88.4 R20, [R177+UR4+0x3900] ;  /* 0x00390004b114783b */ /* 0x000e6e0008004200 */
[C---:B--2---:R-:W-:Y:S08]  /*f100*/  HMMA.16816.F32.BF16 R92, R16.reuse, R24, R92 ;  /* 0x00000018105c723c */ /* 0x044ff0000004185c */
[----:B------:R-:W-:Y:S01]  /*f110*/  HMMA.16816.F32.BF16 R96, R16, R26, R96 ;  /* 0x0000001a1060723c */ /* 0x000fe20000041860 */
[----:B------:R-:W2:Y:S06]  /*f120*/  LDSM.16.MT88.4 R24, [R13+0x3900] ;  /* 0x003900000d18783b */ /* 0x000eac0000004200 */
[----:B------:R-:W-:Y:S02]  /*f130*/  F2FP.BF16.PACK_AB R16, R166, R159 ;  /* 0x0000009fa610723e */ /* 0x000fe400000010ff */
[----:B------:R-:W-:Y:S03]  /*f140*/  F2FP.BF16.PACK_AB R18, R175, R172 ;  /* 0x000000acaf12723e */ /* 0x000fe600000010ff */
[C---:B------:R-:W-:Y:S01]  /*f150*/  F2FP.BF16.PACK_AB R17, R206.reuse, R205 ;  /* 0x000000cdce11723e */ /* 0x040fe200000010ff */
[----:B------:R-:W-:Y:S01]  /*f160*/  FADD.FTZ R205, R205, R168 ;  /* 0x000000a8cdcd7221 */ /* 0x000fe20000010000 */
[C---:B------:R-:W-:Y:S03]  /*f170*/  F2FP.BF16.PACK_AB R19, R207.reuse, R156 ;  /* 0x0000009ccf13723e */ /* 0x040fe600000010ff */
[----:B------:R-:W-:Y:S04]  /*f180*/  FADD.FTZ R205, R206, R205 ;  /* 0x000000cdcecd7221 */ /* 0x000fe80000010000 */
[C---:B------:R-:W-:Y:S01]  /*f190*/  HMMA.16816.F32.BF16 R128, R16.reuse, R124, R4 ;  /* 0x0000007c1080723c */ /* 0x040fe20000041804 */
[----:B------:R-:W5:Y:S02]  /*f1a0*/  LDSM.16.MT88.4 R4, [R13+0x5900] ;  /* 0x005900000d04783b */ /* 0x000f640000004200 */
[----:B------:R-:W-:Y:S04]  /*f1b0*/  FADD.FTZ R156, R156, R205 ;  /* 0x000000cd9c9c7221 */ /* 0x000fe80000010000 */
[----:B------:R-:W-:Y:S01]  /*f1c0*/  FADD.FTZ R198, R207, R156 ;  /* 0x0000009ccfc67221 */ /* 0x000fe20000010000 */
[C---:B------:R-:W-:Y:S01]  /*f1d0*/  HMMA.16816.F32.BF16 R124, R16.reuse, R126, R8 ;  /* 0x0000007e107c723c */ /* 0x040fe20000041808 */
[----:B------:R-:W1:Y:S07]  /*f1e0*/  LDSM.16.MT88.4 R8, [R176+UR4+0x5900] ;  /* 0x00590004b008783b */ /* 0x000e6e0008004200 */
[C---:B---3--:R-:W-:Y:S08]  /*f1f0*/  HMMA.16816.F32.BF16 R100, R16.reuse, R28, R100 ;  /* 0x0000001c1064723c */ /* 0x048ff00000041864 */
[C---:B------:R-:W-:Y:S08]  /*f200*/  HMMA.16816.F32.BF16 R104, R16.reuse, R30, R104 ;  /* 0x0000001e1068723c */ /* 0x040ff00000041868 */
[C---:B----4-:R-:W-:Y:S08]  /*f210*/  HMMA.16816.F32.BF16 R108, R16.reuse, R32, R108 ;  /* 0x00000020106c723c */ /* 0x050ff0000004186c */
[C---:B------:R-:W-:Y:S08]  /*f220*/  HMMA.16816.F32.BF16 R112, R16.reuse, R34, R112 ;  /* 0x000000221070723c */ /* 0x040ff00000041870 */
[C---:B------:R-:W-:Y:S08]  /*f230*/  HMMA.16816.F32.BF16 R116, R16.reuse, R132, R116 ;  /* 0x000000841074723c */ /* 0x040ff00000041874 */
[C---:B------:R-:W-:Y:S08]  /*f240*/  HMMA.16816.F32.BF16 R120, R16.reuse, R134, R120 ;  /* 0x000000861078723c */ /* 0x040ff00000041878 */
[C---:B-1----:R-:W-:Y:S08]  /*f250*/  HMMA.16816.F32.BF16 R36, R16.reuse, R20, R36 ;  /* 0x000000141024723c */ /* 0x042ff00000041824 */
[C---:B------:R-:W-:Y:S01]  /*f260*/  HMMA.16816.F32.BF16 R40, R16.reuse, R22, R40 ;  /* 0x000000161028723c */ /* 0x040fe20000041828 */
[----:B------:R-:W1:Y:S07]  /*f270*/  LDSM.16.MT88.4 R20, [R14+0x5900] ;  /* 0x005900000e14783b */ /* 0x000e6e0000004200 */
        /* <DEDUP_REMOVED lines=8> */
[C---:B-----5:R-:W-:Y:S07]  /*f300*/  HMMA.16816.F32.BF16 R76, R16.reuse, R4, R76 ;  /* 0x00000004104c723c */ /* 0x060fee000004184c */
[----:B------:R-:W-:Y:S01]  /*f310*/  FADD.FTZ R4, R148, R151 ;  /* 0x0000009794047221 */ /* 0x000fe20000010000 */
[C---:B------:R-:W-:Y:S04]  /*f320*/  HMMA.16816.F32.BF16 R80, R16.reuse, R6, R80 ;  /* 0x000000061050723c */ /* 0x040fe80000041850 */
[----:B------:R-:W-:Y:S04]  /*f330*/  FADD.FTZ R4, R153, R4 ;  /* 0x0000000499047221 */ /* 0x000fe80000010000 */
[C---:B------:R-:W-:Y:S04]  /*f340*/  HMMA.16816.F32.BF16 R84, R16.reuse, R8, R84 ;  /* 0x000000081054723c */ /* 0x040fe80000041854 */
[----:B------:R-:W-:Y:S04]  /*f350*/  FADD.FTZ R3, R15, R4 ;  /* 0x000000040f037221 */ /* 0x000fe80000010000 */
[C---:B------:R-:W-:Y:S04]  /*f360*/  HMMA.16816.F32.BF16 R88, R16.reuse, R10, R88 ;  /* 0x0000000a1058723c */ /* 0x040fe80000041858 */
[----:B------:R-:W-:Y:S04]  /*f370*/  FADD.FTZ R3, R158, R3 ;  /* 0x000000039e037221 */ /* 0x000fe80000010000 */
[----:B------:R-:W-:Y:S01]  /*f380*/  FADD.FTZ R4, R160, R3 ;  /* 0x00000003a0047221 */ /* 0x000fe20000010000 */
[----:B------:R-:W-:Y:S01]  /*f390*/  IADD3 R3, R202, -0x2, RZ ;  /* 0xfffffffeca037810 */ /* 0x000fe20007ffe0ff */
[C---:B-1----:R-:W-:Y:S03]  /*f3a0*/  HMMA.16816.F32.BF16 R92, R16.reuse, R20, R92 ;  /* 0x00000014105c723c */ /* 0x042fe6000004185c */
[----:B------:R-:W-:Y:S01]  /*f3b0*/  FADD.FTZ R4, R161, R4 ;  /* 0x00000004a1047221 */ /* 0x000fe20000010000 */
[----:B------:R-:W-:Y:S03]  /*f3c0*/  ISETP.GE.AND P0, PT, R3, UR11, PT ;  /* 0x0000000b03007c0c */ /* 0x000fe6000bf06270 */
[----:B------:R-:W-:Y:S01]  /*f3d0*/  FADD.FTZ R173, R173, R4 ;  /* 0x00000004adad7221 */ /* 0x000fe20000010000 */
[----:B------:R-:W-:Y:S04]  /*f3e0*/  HMMA.16816.F32.BF16 R96, R16, R22, R96 ;  /* 0x000000161060723c */ /* 0x000fe80000041860 */
[----:B------:R-:W-:Y:S04]  /*f3f0*/  FADD.FTZ R174, R174, R173 ;  /* 0x000000adaeae7221 */ /* 0x000fe80000010000 */
[----:B------:R-:W-:Y:S04]  /*f400*/  FADD.FTZ R169, R169, R174 ;  /* 0x000000aea9a97221 */ /* 0x000fe80000010000 */
[----:B------:R-:W-:Y:S04]  /*f410*/  FADD.FTZ R204, R204, R169 ;  /* 0x000000a9cccc7221 */ /* 0x000fe80000010000 */
[----:B------:R-:W-:Y:S04]  /*f420*/  FADD.FTZ R159, R159, R204 ;  /* 0x000000cc9f9f7221 */ /* 0x000fe80000010000 */
[----:B------:R-:W-:Y:S04]  /*f430*/  FADD.FTZ R159, R166, R159 ;  /* 0x0000009fa69f7221 */ /* 0x000fe80000010000 */
[----:B------:R-:W-:Y:S04]  /*f440*/  FADD.FTZ R172, R172, R159 ;  /* 0x0000009facac7221 */ /* 0x000fe80000010000 */
[----:B------:R-:W-:Y:S01]  /*f450*/  FADD.FTZ R197, R175, R172 ;  /* 0x000000acafc57221 */ /* 0x000fe20000010000 */
[----:B------:R-:W-:-:S05]  /*f460*/  @!P0 BRA `(.L_x_2002) ;  /* 0x0000036000008947 */ /* 0x000fca0003800000 */
[----:B------:R-:W-:Y:S01]  /*f470*/  IMAD.MOV.U32 R190, RZ, RZ, RZ ;  /* 0x000000ffffbe7224 */ /* 0x000fe200078e00ff */
[----:B------:R-:W-:Y:S02]  /*f480*/  ISETP.NE.AND P2, PT, R187, 0x1, PT ;  /* 0x00000001bb00780c */ /* 0x000fe40003f45270 */
[----:B------:R-:W-:Y:S04]  /*f490*/  IADD3 R191, R193, R149, R194 ;  /* 0x00000095c1bf7210 */ /* 0x000fe80007ffe0c2 */
[----:B------:R-:W-:Y:S05]  /*f4a0*/  IADD3 R191, R191, -0x80, RZ ;  /* 0xffffff80bfbf7810 */ /* 0x000fea0007ffe0ff */
        /* <DEDUP_REMOVED lines=8> */
[----:B------:R1:W2:Y:S01]  /*f530*/  @!P3 LDG.E R190, [R4.64] ;  /* 0x0000001404beb981 */ /* 0x0002a2000c1e1900 */
[----:B------:R-:W-:Y:S05]  /*f540*/  IMAD R191, R6, c[0x0][0x2b8], R191 ;  /* 0x0000ae0006bf7a24 */ /* 0x000fea00078e02bf */
[----:B------:R-:W-:Y:S05]  /*f550*/  SHF.R.S32.HI R3, RZ, 0x1f, R191 ;  /* 0x0000001fff037819 */ /* 0x000fea00000114bf */
        /* <DEDUP_REMOVED lines=11> */
[----:B------:R-:W-:Y:S02]  /*f610*/  SHF.L.U64.HI R5, R186, 0x1, R189 ;  /* 0x00000001ba057819 */ /* 0x000fe400000102bd */
[----:B------:R-:W-:Y:S01]  /*f620*/  LEA.HI.X R7, R4, c[0x0][0x1cc], R3, 0x1, P0 ;  /* 0x0000730004077a11 */ /* 0x000fe200000f0c03 */
[----:B------:R-:W1:Y:S01]  /*f630*/  SHFL.IDX PT, R10, R9, RZ, 0x181f ;  /* 0x00181fff090a7589 */ /* 0x000e6200000e0000 */
[----:B------:R-:W-:Y:S02]  /*f640*/  IMAD.SHL.U32 R4, R186, 0x2, RZ ;  /* 0x00000002ba047824 */ /* 0x000fe400078e00ff */
[----:B------:R-:W-:Y:S01]  /*f650*/  IMAD.U32 R3, RZ, RZ, UR15 ;  /* 0x0000000fff037e24 */ /* 0x000fe2000f8e00ff */
[----:B------:R-:W2:Y:S03]  /*f660*/  SHFL.IDX PT, R12, R7, RZ, 0x181f ;  /* 0x00181fff070c7589 */ /* 0x000ea600000e0000 */
[----:B------:R-:W-:Y:S01]  /*f670*/  IMAD R3, R3, 0x3000, R192 ;  /* 0x0000300003037824 */ /* 0x000fe200078e02c0 */
[----:B------:R3:W-:Y:S04]  /*f680*/  SHFL.IDX PT, R8, R7, 0x1, 0x181f ;  /* 0x00381f0007087f89 */ /* 0x0007e800000e0000 */
[----:B------:R-:W4:Y:S01]  /*f690*/  SHFL.IDX PT, R6, R9, 0x1, 0x181f ;  /* 0x00381f0009067f89 */ /* 0x000f2200000e0000 */
[C---:B-1----:R-:W-:Y:S02]  /*f6a0*/  IADD3 R16, P0, R10.reuse, R203, RZ ;  /* 0x000000cb0a107210 */ /* 0x042fe40007f1e0ff */
[----:B------:R-:W-:Y:S02]  /*f6b0*/  IADD3 R14, P2, R10, R199, RZ ;  /* 0x000000c70a0e7210 */ /* 0x000fe40007f5e0ff */
[----:B--2---:R-:W-:Y:S02]  /*f6c0*/  IADD3.X R17, R12, R201, RZ, P0, !PT ;  /* 0x000000c90c117210 */ /* 0x004fe400007fe4ff */
[-C--:B------:R-:W-:Y:S01]  /*f6d0*/  IADD3 R10, P1, R10, R4.reuse, RZ ;  /* 0x000000040a0a7210 */ /* 0x080fe20007f3e0ff */
[----:B---3--:R-:W-:Y:S02]  /*f6e0*/  IMAD.SHL.U32 R7, R3, 0x2, RZ ;  /* 0x0000000203077824 */ /* 0x008fe400078e00ff */
[C-C-:B------:R-:W-:Y:S02]  /*f6f0*/  IMAD.X R15, R12.reuse, 0x1, R200.reuse, P2 ;  /* 0x000000010c0f7824 */ /* 0x140fe400010e06c8 */
[----:B------:R-:W-:Y:S01]  /*f700*/  IMAD.X R11, R12, 0x1, R5, P1 ;  /* 0x000000010c0b7824 */ /* 0x000fe200008e0605 */
[----:B------:R1:W-:Y:S01]  /*f710*/  LDGSTS.E.BYPASS.LTC128B.128 [R7+0xc100], [R16.64], !P5 ;  /* 0x0c10000010077fae */ /* 0x0003e2000e901d54 */
[C---:B----4-:R-:W-:Y:S02]  /*f720*/  IADD3 R4, P0, R6.reuse, R4, RZ ;  /* 0x0000000406047210 */ /* 0x050fe40007f1e0ff */
[----:B------:R-:W-:Y:S01]  /*f730*/  IADD3 R12, P1, R6, R203, RZ ;  /* 0x000000cb060c7210 */ /* 0x000fe20007f3e0ff */
[----:B------:R1:W-:Y:S01]  /*f740*/  LDGSTS.E.BYPASS.LTC128B.128 [R7+0xe100], [R14.64], !P4 ;  /* 0x0e1000000e077fae */ /* 0x0003e2000e101d54 */
[----:B------:R-:W-:Y:S02]  /*f750*/  IADD3.X R5, R8, R5, RZ, P0, !PT ;  /* 0x0000000508057210 */ /* 0x000fe400007fe4ff */
[----:B------:R-:W-:Y:S01]  /*f760*/  IADD3 R18, P0, R6, R199, RZ ;  /* 0x000000c706127210 */ /* 0x000fe20007f1e0ff */
[----:B------:R1:W-:Y:S01]  /*f770*/  LDGSTS.E.BYPASS.LTC128B.128 [R7+0x10100], [R10.64], !P6 ;  /* 0x101000000a077fae */ /* 0x0003e2000f101d54 */
[C---:B------:R-:W-:Y:S03]  /*f780*/  IMAD.X R13, R8.reuse, 0x1, R201, P1 ;  /* 0x00000001080d7824 */ /* 0x040fe600008e06c9 */
[----:B------:R-:W-:Y:S02]  /*f790*/  IMAD.X R19, R8, 0x1, R200, P0 ;  /* 0x0000000108137824 */ /* 0x000fe400000e06c8 */
[----:B------:R1:W-:Y:S04]  /*f7a0*/  LDGSTS.E.BYPASS.LTC128B.128 [R7+0xd100], [R12.64], !P5 ;  /* 0x0d1000000c077fae */ /* 0x0003e8000e901d54 */
[----:B------:R1:W-:Y:S04]  /*f7b0*/  LDGSTS.E.BYPASS.LTC128B.128 [R7+0xf100], [R18.64], !P4 ;  /* 0x0f10000012077fae */ /* 0x0003e8000e101d54 */
[----:B------:R1:W-:Y:S02]  /*f7c0*/  LDGSTS.E.BYPASS.LTC128B.128 [R7+0x11100], [R4.64], !P6 ;  /* 0x1110000004077fae */ /* 0x0003e4000f101d54 */
.L_x_2002:
[----:B------:R-:W-:Y:S01]  /*f7d0*/  UIADD3 UR4, UR5, 0x1, URZ ;  /* 0x0000000105047890 */ /* 0x000fe2000fffe03f */
[----:B------:R-:W0:Y:S01]  /*f7e0*/  LDGDEPBAR ;  /* 0x00000000000079af */ /* 0x000e220000000000 */
[----:B------:R-:W-:Y:S01]  /*f7f0*/  UISETP.GE.AND UP2, UPT, UR5, 0x1, UPT ;  /* 0x000000010500788c */ /* 0x000fe2000bf46270 */
[C---:B------:R-:W-:Y:S01]  /*f800*/  ISETP.LE.AND P0, PT, R202.reuse, UR11, PT ;  /* 0x0000000bca007c0c */ /* 0x040fe2000bf03270 */
[----:B------:R-:W-:Y:S01]  /*f810*/  IMAD.MOV.U32 R3, RZ, RZ, R0 ;  /* 0x000000ffff037224 */ /* 0x000fe200078e0000 */
[----:B------:R-:W-:Y:S01]  /*f820*/  IADD3 R202, R202, -0x1, RZ ;  /* 0xffffffffcaca7810 */ /* 0x000fe20007ffe0ff */
[----:B------:R-:W-:Y:S01]  /*f830*/  USEL UR5, UR4, URZ, !UP2 ;  /* 0x0000003f04057287 */ /* 0x000fe2000d000000 */
[----:B------:R-:W-:Y:S09]  /*f840*/  IMAD.MOV.U32 R132, RZ, RZ, R2 ;  /* 0x000000ffff847224 */ /* 0x000ff200078e0002 */
[----:B------:R-:W-:-:S05]  /*f850*/  @!P0 BRA `(.L_x_2003) ;  /* 0xffffca5000008947 */ /* 0x000fca000383ffff */
.L_x_1992:
[----:B-1----:R-:W1:Y:S01]  /*f860*/  SHFL.BFLY PT, R8, R197, 0x2, 0x1f ;  /* 0x0c401f00c5087f89 */ /* 0x002e6200000e0000 */
[----:B------:R-:W-:-:S02]  /*f870*/  MOV R6, RZ ;  /* 0x000000ff00067202 */ /* 0x000fc40000000f00 */
[----:B------:R-:W-:Y:S01]  /*f880*/  MOV R3, RZ ;  /* 0x000000ff00037202 */ /* 0x000fe20000000f00 */
[----:B------:R-:W2:Y:S01]  /*f890*/  SHFL.BFLY PT, R7, R198, 0x2, 0x1f ;  /* 0x0c401f00c6077f89 */ /* 0x000ea200000e0000 */
        /* <DEDUP_REMOVED lines=8> */
[----:B------:R-:W-:Y:S02]  /*f920*/  MOV R7, 0xff800000 ;  /* 0xff80000000077802 */ /* 0x000fe40000000f00 */
[----:B------:R-:W-:-:S09]  /*f930*/  FSETP.NE.FTZ.AND P0, PT, R4, RZ, PT ;  /* 0x000000ff0400720b */ /* 0x000fd20003f15000 */
[----:B------:R-:W1:Y:S01]  /*f940*/  @P1 MUFU.RCP R6, R5 ;  /* 0x0000000500061308 */ /* 0x000e620000001000 */
[----:B------:R-:W-:-:S03]  /*f950*/  @P1 MOV R8, 0x3f317218 ;  /* 0x3f31721800081802 */ /* 0x000fc60000000f00 */
[----:B------:R-:W-:Y:S02]  /*f960*/  @P0 MOV R9, 0x3f317218 ;  /* 0x3f31721800090802 */ /* 0x000fe40000000f00 */
[----:B------:R-:W-:Y:S02]  /*f970*/  @P1 FMUL.FTZ R8, R8, c[0x0][0x2d0] ;  /* 0x0000b40008081a20 */ /* 0x000fe40000410000 */
[----:B------:R-:W2:Y:S01]  /*f980*/  @P1 MUFU.LG2 R5, R5 ;  /* 0x0000000500051308 */ /* 0x000ea20000000c00 */
[----:B------:R-:W-:Y:S02]  /*f990*/  @P0 FMUL.FTZ R9, R9, c[0x0][0x2d0] ;  /* 0x0000b40009090a20 */ /* 0x000fe40000410000 */
[----:B-1----:R-:W-:-:S05]  /*f9a0*/  FMUL.FTZ R128, R6, R128 ;  /* 0x0000008006807220 */ /* 0x002fca0000410000 */
[----:B------:R-:W1:Y:S01]  /*f9b0*/  @P0 MUFU.RCP R3, R4 ;  /* 0x0000000400030308 */ /* 0x000e620000001000 */
        /* <DEDUP_REMOVED lines=47> */
[----:B------:R3:W4:Y:S01]  /*fcb0*/  @P0 MUFU.LG2 R6, R4 ;  /* 0x0000000400060308 */ /* 0x0007220000000c00 */
[----:B--2---:R-:W-:-:S02]  /*fcc0*/  @P1 FMUL.FTZ R5, R5, 0.69314718246459960938 ;  /* 0x3f31721805051820 */ /* 0x004fc40000410000 */
[C---:B-1----:R-:W-:Y:S02]  /*fcd0*/  FMUL.FTZ R130, R3.reuse, R130 ;  /* 0x0000008203827220 */ /* 0x042fe40000410000 */
[C---:B------:R-:W-:Y:S02]  /*fce0*/  FMUL.FTZ R131, R3.reuse, R131 ;  /* 0x0000008303837220 */ /* 0x040fe40000410000 */
[C---:B------:R-:W-:Y:S02]  /*fcf0*/  FMUL.FTZ R126, R3.reuse, R126 ;  /* 0x0000007e037e7220 */ /* 0x040fe40000410000 */
[C---:B------:R-:W-:Y:S02]  /*fd00*/  FMUL.FTZ R127, R3.reuse, R127 ;  /* 0x0000007f037f7220 */ /* 0x040fe40000410000 */
[C---:B------:R-:W-:Y:S02]  /*fd10*/  FMUL.FTZ R102, R3.reuse, R102 ;  /* 0x0000006603667220 */ /* 0x040fe40000410000 */
[----:B------:R-:W-:-:S02]  /*fd20*/  FMUL.FTZ R103, R3, R103 ;  /* 0x0000006703677220 */ /* 0x000fc40000410000 */
[C---:B------:R-:W-:Y:S01]  /*fd30*/  FMUL.FTZ R106, R3.reuse, R106 ;  /* 0x0000006a036a7220 */ /* 0x040fe20000410000 */
[----:B---3--:R-:W-:Y:S01]  /*fd40*/  MOV R4, 0xff800000 ;  /* 0xff80000000047802 */ /* 0x008fe20000000f00 */
[----:B----4-:R-:W-:Y:S02]  /*fd50*/  @P0 FMUL.FTZ R6, R6, 0.69314718246459960938 ;  /* 0x3f31721806060820 */ /* 0x010fe40000410000 */
        /* <DEDUP_REMOVED lines=41> */
[----:B------:R-:W-:Y:S02]  /*fff0*/  @P1 FFMA.FTZ R4, R8, R2, R5 ;  /* 0x0000000208041223 */ /* 0x000fe40000010005 */
[----:B------:R-:W-:Y:S02]  /*10000*/  @P0 FFMA.FTZ R7, R9, R0, R6 ;  /* 0x0000000009070223 */ /* 0x000fe40000010006 */
.L_x_1952:
[----:B------:R-:W-:Y:S05]  /*10010*/  @P2 BRA `(.L_x_2004) ;  /* 0x0000199000002947 */ /* 0x000fea0003800000 */
[----:B------:R-:W1:Y:S01]  /*10020*/  S2R R3, SR_CTAID.Y ;  /* 0x0000000000037919 */ /* 0x000e620000002600 */
[----:B------:R-:W-:Y:S01]  /*10030*/  IMAD R6, RZ, RZ, -UR14 ;  /* 0x8000000eff067e24 */ /* 0x000fe2000f8e02ff */
[----:B------:R-:W-:Y:S01]  /*10040*/  USHF.R.S32.HI UR6, URZ, 0x1f, UR14 ;  /* 0x0000001f3f067899 */ /* 0x000fe2000801140e */
[----:B------:R-:W-:Y:S01]  /*10050*/  IMAD.MOV.U32 R11, RZ, RZ, c[0x0][0x4e8] ;  /* 0x00013a00ff0b7624 */ /* 0x000fe200078e00ff */
[----:B------:R-:W2:Y:S01]  /*10060*/  S2R R2, SR_TID.X ;  /* 0x0000000000027919 */ /* 0x000ea20000002100 */
[----:B------:R-:W-:Y:S01]  /*10070*/  ULDC.64 UR4, c[0x0][0x4d0] ;  /* 0x0001340000047ab9 */ /* 0x000fe20000000a00 */
[----:B------:R-:W-:Y:S01]  /*10080*/  BSSY B0, `(.L_x_2005) ;  /* 0x00000ff000007945 */ /* 0x000fe20003800000 */
[----:B------:R-:W-:Y:S01]  /*10090*/  UIMAD UR7, UR6, UR4, URZ ;  /* 0x00000004060772a4 */ /* 0x000fe2000f8e023f */
[----:B------:R-:W3:Y:S01]  /*100a0*/  S2R R9, SR_CTAID.Z ;  /* 0x0000000000097919 */ /* 0x000ee20000002700 */
[----:B------:R-:W-:-:S03]  /*100b0*/  UIMAD.WIDE.U32 UR8, UR14, UR4, URZ ;  /* 0x000000040e0872a5 */ /* 0x000fc6000f8e003f */
[----:B------:R-:W-:Y:S01]  /*100c0*/  BAR.SYNC.DEFER_BLOCKING 0x1, 0x100 ;  /* 0x0044000000007b1d */ /* 0x000fe20000010000 */
[----:B------:R-:W-:Y:S01]  /*100d0*/  UIMAD UR7, UR14, UR5, UR7 ;  /* 0x000000050e0772a4 */ /* 0x000fe2000f8e0207 */
[C---:B------:R-:W-:Y:S01]  /*100e0*/  ISETP.NE.AND P1, PT, R11.reuse, 0x1, PT ;  /* 0x000000010b00780c */ /* 0x040fe20003f25270 */
[----:B------:R-:W-:Y:S01]  /*100f0*/  IMAD.U32 R16, RZ, RZ, UR8 ;  /* 0x00000008ff107e24 */ /* 0x000fe2000f8e00ff */
[----:B------:R-:W-:Y:S01]  /*10100*/  MOV R17, UR9 ;  /* 0x0000000900117c02 */ /* 0x000fe20008000f00 */
[----:B------:R-:W-:Y:S01]  /*10110*/  UIADD3 UR7, UR9, UR7, URZ ;  /* 0x0000000709077290 */ /* 0x000fe2000fffe03f */
[----:B------:R-:W4:Y:S01]  /*10120*/  S2R R10, SR_CTAID.X ;  /* 0x00000000000a7919 */ /* 0x000f220000002500 */
[----:B------:R-:W-:Y:S01]  /*10130*/  ULDC.64 UR4, c[0x0][0x438] ;  /* 0x00010e0000047ab9 */ /* 0x000fe20000000a00 */
[----:B------:R-:W-:Y:S01]  /*10140*/  IMAD R11, R11, c[0x0][0x388], RZ ;  /* 0x0000e2000b0b7a24 */ /* 0x000fe200078e02ff */
[----:B------:R-:W-:Y:S02]  /*10150*/  UIMAD.WIDE.U32 UR10, UR14, UR4, URZ ;  /* 0x000000040e0a72a5 */ /* 0x000fe4000f8e003f */
[----:B------:R-:W-:Y:S01]  /*10160*/  UIMAD UR4, UR6, UR4, URZ ;  /* 0x00000004060472a4 */ /* 0x000fe2000f8e023f */
[----:B-1----:R-:W-:-:S02]  /*10170*/  IMAD R6, R6, c[0x0][0x550], R3 ;  /* 0x0001540006067a24 */ /* 0x002fc400078e0203 */
[----:B------:R-:W-:Y:S01]  /*10180*/  IMAD.U32 R17, RZ, RZ, UR7 ;  /* 0x00000007ff117e24 */ /* 0x000fe2000f8e00ff */
[----:B------:R-:W-:Y:S01]  /*10190*/  UIMAD UR4, UR14, UR5, UR4 ;  /* 0x000000050e0472a4 */ /* 0x000fe2000f8e0204 */
[----:B--2---:R-:W-:Y:S01]  /*101a0*/  SHF.R.S32.HI R3, RZ, 0x1f, R2 ;  /* 0x0000001fff037819 */ /* 0x004fe20000011402 */
[----:B------:R-:W-:Y:S01]  /*101b0*/  IMAD.U32 R15, RZ, RZ, UR11 ;  /* 0x0000000bff0f7e24 */ /* 0x000fe2000f8e00ff */
[----:B------:R-:W-:Y:S01]  /*101c0*/  MOV R14, UR10 ;  /* 0x0000000a000e7c02 */ /* 0x000fe20008000f00 */
[----:B------:R-:W-:Y:S01]  /*101d0*/  UIADD3 UR4, UR11, UR4, URZ ;  /* 0x000000040b047290 */ /* 0x000fe2000fffe03f */
[-C--:B------:R-:W-:Y:S01]  /*101e0*/  LEA.HI R0, R3, R2.reuse, RZ, 0x5 ;  /* 0x0000000203007211 */ /* 0x080fe200078f28ff */
[----:B---3--:R-:W-:Y:S01]  /*101f0*/  IMAD.WIDE.U32 R16, R9, c[0x0][0x4d8], R16 ;  /* 0x0001360009107a25 */ /* 0x008fe200078e0010 */
[----:B------:R-:W-:Y:S02]  /*10200*/  LEA.HI R3, R3, R2, RZ, 0x2 ;  /* 0x0000000203037211 */ /* 0x000fe400078f10ff */
[----:B------:R-:W-:Y:S01]  /*10210*/  LOP3.LUT R5, R0, 0xffffffe0, RZ, 0xc0, !PT ;  /* 0xffffffe000057812 */ /* 0x000fe200078ec0ff */
[----:B------:R-:W-:Y:S01]  /*10220*/  IMAD.U32 R15, RZ, RZ, UR4 ;  /* 0x00000004ff0f7e24 */ /* 0x000fe2000f8e00ff */
[----:B------:R-:W-:Y:S01]  /*10230*/  SHF.R.S32.HI R13, RZ, 0x5, R0 ;  /* 0x00000005ff0d7819 */ /* 0x000fe20000011400 */
[----:B------:R-:W-:Y:S01]  /*10240*/  IMAD.MOV.U32 R18, RZ, RZ, R16 ;  /* 0x000000ffff127224 */ /* 0x000fe200078e0010 */
[----:B------:R-:W-:Y:S01]  /*10250*/  SHF.R.S32.HI R0, RZ, 0x1f, R0 ;  /* 0x0000001fff007819 */ /* 0x000fe20000011400 */
[----:B------:R-:W-:Y:S01]  /*10260*/  IMAD.IADD R5, R2, 0x1, -R5 ;  /* 0x0000000102057824 */ /* 0x000fe200078e0a05 */
[----:B------:R-:W-:Y:S01]  /*10270*/  LOP3.LUT R3, R3, 0xfffffffc, RZ, 0xc0, !PT ;  /* 0xfffffffc03037812 */ /* 0x000fe200078ec0ff */
[----:B------:R-:W-:Y:S01]  /*10280*/  IMAD.WIDE.U32 R14, R9, c[0x0][0x440], R14 ;  /* 0x00011000090e7a25 */ /* 0x000fe200078e000e */
[----:B------:R-:W-:-:S02]  /*10290*/  LEA.HI R0, R0, R13, RZ, 0x3 ;  /* 0x0000000d00007211 */ /* 0x000fc400078f18ff */
[----:B------:R-:W-:Y:S01]  /*102a0*/  IADD3 R3, -R3, R2, RZ ;  /* 0x0000000203037210 */ /* 0x000fe20007ffe1ff */
[----:B------:R-:W-:Y:S01]  /*102b0*/  IMAD.MOV.U32 R20, RZ, RZ, R14 ;  /* 0x000000ffff147224 */ /* 0x000fe200078e000e */
[----:B------:R-:W-:Y:S02]  /*102c0*/  LOP3.LUT R0, R0, 0xffffff8, RZ, 0xc0, !PT ;  /* 0x0ffffff800007812 */ /* 0x000fe400078ec0ff */
[----:B------:R-:W-:Y:S02]  /*102d0*/  SHF.R.S32.HI R2, RZ, 0x1f, R5 ;  /* 0x0000001fff027819 */ /* 0x000fe40000011405 */
[----:B------:R-:W-:Y:S01]  /*102e0*/  SHF.R.S32.HI R8, RZ, 0x1f, R9 ;  /* 0x0000001fff087819 */ /* 0x000fe20000011409 */
[----:B------:R-:W-:Y:S01]  /*102f0*/  IMAD.IADD R13, R13, 0x1, -R0 ;  /* 0x000000010d0d7824 */ /* 0x000fe200078e0a00 */
[----:B------:R-:W-:Y:S02]  /*10300*/  LEA.HI R0, R3, R3, RZ, 0x1 ;  /* 0x0000000303007211 */ /* 0x000fe400078f08ff */
[----:B------:R-:W-:-:S02]  /*10310*/  LEA.HI R2, R2, R5, RZ, 0x2 ;  /* 0x0000000502027211 */ /* 0x000fc400078f10ff */
[----:B------:R-:W-:Y:S02]  /*10320*/  LOP3.LUT R0, R0, 0x1ffffffe, RZ, 0xc0, !PT ;  /* 0x1ffffffe00007812 */ /* 0x000fe400078ec0ff */
[----:B------:R-:W-:Y:S02]  /*10330*/  SHF.R.S32.HI R12, RZ, 0x2, R2 ;  /* 0x00000002ff0c7819 */ /* 0x000fe40000011402 */
[----:B------:R-:W-:Y:S02]  /*10340*/  IADD3 R0, R3, -R0, RZ ;  /* 0x8000000003007210 */ /* 0x000fe40007ffe0ff */
[----:B------:R-:W-:Y:S01]  /*10350*/  LOP3.LUT R2, R2, 0x7ffffffc, RZ, 0xc0, !PT ;  /* 0x7ffffffc02027812 */ /* 0x000fe200078ec0ff */
[----:B------:R-:W-:Y:S02]  /*10360*/  IMAD R13, R13, 0x10, R12 ;  /* 0x000000100d0d7824 */ /* 0x000fe400078e020c */
[----:B------:R-:W-:Y:S02]  /*10370*/  IMAD R12, R8, c[0x0][0x4d8], RZ ;  /* 0x00013600080c7a24 */ /* 0x000fe400078e02ff */
[----:B------:R-:W-:Y:S01]  /*10380*/  IMAD R3, R0, 0x8, R13 ;  /* 0x0000000800037824 */ /* 0x000fe200078e020d */
[----:B------:R-:W-:Y:S01]  /*10390*/  SHF.R.S32.HI R0, RZ, 0x1f, R6 ;  /* 0x0000001fff007819 */ /* 0x000fe20000011406 */
[----:B------:R-:W-:-:S02]  /*103a0*/  IMAD R8, R8, c[0x0][0x440], RZ ;  /* 0x0001100008087a24 */ /* 0x000fc400078e02ff */
[C---:B------:R-:W-:Y:S01]  /*103b0*/  IMAD R12, R9.reuse, c[0x0][0x4dc], R12 ;  /* 0x00013700090c7a24 */ /* 0x040fe200078e020c */
[C---:B----4-:R-:W-:Y:S01]  /*103c0*/  LEA R3, R10.reuse, R3, 0x7 ;  /* 0x000000030a037211 */ /* 0x050fe200078e38ff */
        /* <DEDUP_REMOVED lines=8> */
[----:B------:R-:W-:Y:S02]  /*10450*/  IMAD R17, R0, c[0x0][0x448], RZ ;  /* 0x0001120000117a24 */ /* 0x000fe400078e02ff */
[C---:B------:R-:W-:Y:S01]  /*10460*/  IMAD R15, R6.reuse, c[0x0][0x4e4], R15 ;  /* 0x00013900060f7a24 */ /* 0x040fe200078e020f */
[----:B------:R-:W-:Y:S01]  /*10470*/  IADD3 R0, -R9, RZ, RZ ;  /* 0x000000ff09007210 */ /* 0x000fe20007ffe1ff */
[C---:B------:R-:W-:Y:S01]  /*10480*/  IMAD R17, R6.reuse, c[0x0][0x44c], R17 ;  /* 0x0001130006117a24 */ /* 0x040fe200078e0211 */
[----:B------:R-:W-:Y:S01]  /*10490*/  SHF.R.S32.HI R12, RZ, 0x1f, R9 ;  /* 0x0000001fff0c7819 */ /* 0x000fe20000011409 */
[----:B------:R-:W-:-:S04]  /*104a0*/  IMAD.WIDE.U32 R20, R6, c[0x0][0x448], R20 ;  /* 0x0001120006147a25 */ /* 0x000fc800078e0014 */
[----:B------:R-:W-:-:S04]  /*104b0*/  IMAD.WIDE.U32 R18, R6, c[0x0][0x4e0], R18 ;  /* 0x0001380006127a25 */ /* 0x000fc800078e0012 */
[----:B------:R-:W-:Y:S01]  /*104c0*/  @P1 IMAD.HI.U32 R6, R3, c[0x0][0x4ec], RZ ;  /* 0x00013b0003061a27 */ /* 0x000fe200078e00ff */
[----:B------:R-:W-:-:S03]  /*104d0*/  IADD3 R14, P0, R9, R18, RZ ;  /* 0x00000012090e7210 */ /* 0x000fc60007f1e0ff */
[----:B------:R-:W-:Y:S01]  /*104e0*/  IMAD R0, R0, c[0x0][0x4e8], R3 ;  /* 0x00013a0000007a24 */ /* 0x000fe200078e0203 */
[----:B------:R-:W-:Y:S01]  /*104f0*/  IADD3.X R15, R12, R19, R15, P0, !PT ;  /* 0x000000130c0f7210 */ /* 0x000fe200007fe40f */
[----:B------:R-:W-:Y:S01]  /*10500*/  IMAD.MOV.U32 R8, RZ, RZ, R3 ;  /* 0x000000ffff087224 */ /* 0x000fe200078e0003 */
[----:B------:R-:W-:Y:S01]  /*10510*/  @P1 SHF.R.U32.HI R8, RZ, c[0x0][0x4f0], R6 ;  /* 0x00013c00ff081a19 */ /* 0x000fe20000011606 */
[----:B------:R-:W-:Y:S01]  /*10520*/  IMAD.IADD R21, R21, 0x1, R17 ;  /* 0x0000000115157824 */ /* 0x000fe200078e0211 */
[----:B------:R-:W-:Y:S01]  /*10530*/  SHF.R.S32.HI R6, RZ, 0x1f, R0 ;  /* 0x0000001fff067819 */ /* 0x000fe20000011400 */
[----:B------:R-:W-:Y:S01]  /*10540*/  IMAD.WIDE.U32 R14, R0, c[0x0][0x4c8], R14 ;  /* 0x00013200000e7a25 */ /* 0x000fe200078e000e */
[----:B------:R-:W-:-:S03]  /*10550*/  IADD3 R12, -R8, RZ, RZ ;  /* 0x000000ff080c7210 */ /* 0x000fc60007ffe1ff */
[----:B------:R-:W-:Y:S01]  /*10560*/  IMAD R9, R6, c[0x0][0x4c8], RZ ;  /* 0x0001320006097a24 */ /* 0x000fe200078e02ff */
[----:B------:R-:W-:Y:S01]  /*10570*/  SHF.R.S32.HI R6, RZ, 0x1f, R8 ;  /* 0x0000001fff067819 */ /* 0x000fe20000011408 */
[----:B------:R-:W-:Y:S02]  /*10580*/  IMAD R12, R12, c[0x0][0x4e8], R3 ;  /* 0x00013a000c0c7a24 */ /* 0x000fe400078e0203 */
[----:B------:R-:W-:Y:S01]  /*10590*/  IMAD R9, R0, c[0x0][0x4cc], R9 ;  /* 0x0001330000097a24 */ /* 0x000fe200078e0209 */
[----:B------:R-:W-:Y:S01]  /*105a0*/  LEA R0, P0, R14, c[0x0][0x4a8], 0x2 ;  /* 0x00012a000e007a11 */ /* 0x000fe200078010ff */
[----:B------:R-:W-:Y:S01]  /*105b0*/  IMAD R3, R6, c[0x0][0x430], RZ ;  /* 0x00010c0006037a24 */ /* 0x000fe200078e02ff */
[----:B------:R-:W-:Y:S01]  /*105c0*/  SHF.R.S32.HI R6, RZ, 0x1f, R12 ;  /* 0x0000001fff067819 */ /* 0x000fe2000001140c */
[----:B------:R-:W-:Y:S02]  /*105d0*/  IMAD.IADD R9, R15, 0x1, R9 ;  /* 0x000000010f097824 */ /* 0x000fe400078e0209 */
[----:B------:R-:W-:Y:S01]  /*105e0*/  SHFL.IDX PT, R16, R0, 0x1, 0x1c1f ;  /* 0x003c1f0000107f89 */ /* 0x000fe200000e0000 */
[----:B------:R-:W-:-:S02]  /*105f0*/  IMAD.WIDE.U32 R20, R8, c[0x0][0x430], R20 ;  /* 0x00010c0008147a25 */ /* 0x000fc400078e0014 */
[----:B------:R-:W-:Y:S02]  /*10600*/  LEA.HI.X R9, R14, c[0x0][0x4ac], R9, 0x2, P0 ;  /* 0x00012b000e097a11 */ /* 0x000fe400000f1409 */
[----:B------:R-:W-:Y:S01]  /*10610*/  SHFL.IDX PT, R14, R0, RZ, 0x1c1f ;  /* 0x001c1fff000e7589 */ /* 0x000fe200000e0000 */
[----:B------:R-:W-:Y:S01]  /*10620*/  IMAD R3, R8, c[0x0][0x434], R3 ;  /* 0x00010d0008037a24 */ /* 0x000fe200078e0203 */
[C---:B------:R-:W-:Y:S01]  /*10630*/  LOP3.LUT P0, RZ, R5.reuse, 0x3, RZ, 0xc0, !PT ;  /* 0x0000000305ff7812 */ /* 0x040fe2000780c0ff */
[----:B------:R-:W-:Y:S01]  /*10640*/  IMAD.IADD R5, R5, 0x1, -R2 ;  /* 0x0000000105057824 */ /* 0x000fe200078e0a02 */
[----:B------:R-:W1:Y:S01]  /*10650*/  SHFL.IDX PT, R15, R9, RZ, 0x1c1f ;  /* 0x001c1fff090f7589 */ /* 0x000e6200000e0000 */
[----:B------:R-:W-:Y:S01]  /*10660*/  IMAD.IADD R21, R21, 0x1, R3 ;  /* 0x0000000115157824 */ /* 0x000fe200078e0203 */
[----:B------:R-:W-:Y:S01]  /*10670*/  ISETP.GE.OR P2, PT, R10, R11, P0 ;  /* 0x0000000b0a00720c */ /* 0x000fe20000746670 */
[----:B------:R-:W-:Y:S01]  /*10680*/  IMAD R3, R6, c[0x0][0x428], RZ ;  /* 0x00010a0006037a24 */ /* 0x000fe200078e02ff */
[----:B------:R2:W3:Y:S01]  /*10690*/  SHFL.IDX PT, R17, R9, 0x1, 0x1c1f ;  /* 0x003c1f0009117f89 */ /* 0x0004e200000e0000 */
[----:B------:R-:W-:-:S02]  /*106a0*/  IADD3 R6, R10, 0x8, RZ ;  /* 0x000000080a067810 */ /* 0x000fc40007ffe0ff */
[C---:B------:R-:W-:Y:S01]  /*106b0*/  IMAD R3, R12.reuse, c[0x0][0x42c], R3 ;  /* 0x00010b000c037a24 */ /* 0x040fe200078e0203 */
[----:B------:R-:W-:Y:S01]  /*106c0*/  SHF.L.U32 R5, R5, 0x1, RZ ;  /* 0x0000000105057819 */ /* 0x000fe200000006ff */
[----:B------:R-:W-:Y:S01]  /*106d0*/  IMAD.WIDE.U32 R12, R12, c[0x0][0x428], R20 ;  /* 0x00010a000c0c7a25 */ /* 0x000fe200078e0014 */
[----:B------:R-:W-:-:S04]  /*106e0*/  ISETP.GE.OR P0, PT, R6, R11, P0 ;  /* 0x0000000b0600720c */ /* 0x000fc80000706670 */
[----:B------:R-:W-:Y:S02]  /*106f0*/  IADD3 R8, R13, R3, RZ ;  /* 0x000000030d087210 */ /* 0x000fe40007ffe0ff */
[----:B------:R-:W-:-:S04]  /*10700*/  LEA R3, P1, R12, c[0x0][0x400], 0x2 ;  /* 0x000100000c037a11 */ /* 0x000fc800078210ff */
[----:B------:R-:W-:Y:S02]  /*10710*/  LEA.HI.X R8, R12, c[0x0][0x404], R8, 0x2, P1 ;  /* 0x000101000c087a11 */ /* 0x000fe400008f1408 */
[----:B------:R-:W-:Y:S01]  /*10720*/  ISETP.GE.AND P1, PT, R6, R11, PT ;  /* 0x0000000b0600720c */ /* 0x000fe20003f26270 */
[----:B------:R4:W4:Y:S04]  /*10730*/  SHFL.IDX PT, R12, R3, RZ, 0x1c1f ;  /* 0x001c1fff030c7589 */ /* 0x00092800000e0000 */
[----:B-1----:R1:W-:Y:S01]  /*10740*/  @!P2 ST.E [R14.64], R4 ;  /* 0x000000040e00a985 */ /* 0x0023e2000c101914 */
[----:B--2---:R-:W-:-:S03]  /*10750*/  P2R R9, PR, RZ, 0x2 ;  /* 0x00000002ff097803 */ /* 0x004fc60000000000 */
[----:B---3--:R1:W-:Y:S01]  /*10760*/  @!P0 ST.E [R16.64], R7 ;  /* 0x0000000710008985 */ /* 0x0083e2000c101914 */
[----:B------:R-:W-:-:S03]  /*10770*/  ISETP.GE.AND P0, PT, R10, R11, PT ;  /* 0x0000000b0a00720c */ /* 0x000fc60003f06270 */
[----:B------:R1:W2:Y:S10]  /*10780*/  SHFL.IDX PT, R13, R8, RZ, 0x1c1f ;  /* 0x001c1fff080d7589 */ /* 0x0002b400000e0000 */
[----:B------:R-:W-:Y:S05]  /*10790*/  @P0 BRA `(.L_x_2006) ;  /* 0x000008d000000947 */ /* 0x000fea0003800000 */
[C---:B-1----:R-:W-:Y:S02]  /*107a0*/  IADD3 R7, R5.reuse, 0x8, RZ ;  /* 0x0000000805077810 */ /* 0x042fe40007ffe0ff */
[----:B------:R-:W-:-:S02]  /*107b0*/  IADD3 R6, R5, 0x10, RZ ;  /* 0x0000001005067810 */ /* 0x000fc40007ffe0ff */
[----:B------:R-:W-:Y:S02]  /*107c0*/  IADD3 R4, R5, 0x18, RZ ;  /* 0x0000001805047810 */ /* 0x000fe40007ffe0ff */
[----:B------:R-:W-:Y:S02]  /*107d0*/  ISETP.GE.AND P3, PT, R7, c[0x0][0x3c8], PT ;  /* 0x0000f20007007a0c */ /* 0x000fe40003f66270 */
[----:B------:R-:W-:Y:S02]  /*107e0*/  ISETP.GE.AND P2, PT, R6, c[0x0][0x3c8], PT ;  /* 0x0000f20006007a0c */ /* 0x000fe40003f46270 */
[----:B------:R-:W-:Y:S02]  /*107f0*/  ISETP.GE.AND P1, PT, R4, c[0x0][0x3c8], PT ;  /* 0x0000f20004007a0c */ /* 0x000fe40003f26270 */
[C---:B------:R-:W-:Y:S02]  /*10800*/  IADD3 R2, R5.reuse, 0x20, RZ ;  /* 0x0000002005027810 */ /* 0x040fe40007ffe0ff */
[----:B------:R-:W-:-:S02]  /*10810*/  ISETP.GE.AND P4, PT, R5, c[0x0][0x3c8], PT ;  /* 0x0000f20005007a0c */ /* 0x000fc40003f86270 */
[----:B------:R-:W-:Y:S02]  /*10820*/  ISETP.GE.AND P0, PT, R2, c[0x0][0x3c8], PT ;  /* 0x0000f20002007a0c */ /* 0x000fe40003f06270 */
[----:B------:R-:W-:Y:S02]  /*10830*/  IADD3 R0, R5, 0x28, RZ ;  /* 0x0000002805007810 */ /* 0x000fe40007ffe0ff */
[----:B------:R-:W-:Y:S02]  /*10840*/  @!P3 LEA.HI R7, R7, R7, RZ, 0x1 ;  /* 0x000000070707b211 */ /* 0x000fe400078f08ff */
[----:B------:R-:W-:Y:S02]  /*10850*/  ISETP.GE.AND P5, PT, R0, c[0x0][0x3c8], PT ;  /* 0x0000f20000007a0c */ /* 0x000fe40003fa6270 */
[----:B------:R-:W-:Y:S02]  /*10860*/  @!P2 LEA.HI R6, R6, R6, RZ, 0x1 ;  /* 0x000000060606a211 */ /* 0x000fe400078f08ff */
[----:B------:R-:W-:Y:S01]  /*10870*/  @!P1 LEA.HI R4, R4, R4, RZ, 0x1 ;  /* 0x0000000404049211 */ /* 0x000fe200078f08ff */
[----:B--2-4-:R-:W-:Y:S01]  /*10880*/  @!P4 IMAD.WIDE R10, R5, 0x4, R12 ;  /* 0x00000004050ac825 */ /* 0x014fe200078e020c */
[----:B------:R-:W-:-:S02]  /*10890*/  @!P3 LOP3.LUT R7, R7, 0xfffffffe, RZ, 0xc0, !PT ;  /* 0xfffffffe0707b812 */ /* 0x000fc400078ec0ff */
[----:B------:R-:W-:Y:S02]  /*108a0*/  @!P2 LOP3.LUT R15, R6, 0xfffffffe, RZ, 0xc0, !PT ;  /* 0xfffffffe060fa812 */ /* 0x000fe400078ec0ff */
[----:B------:R-:W-:Y:S01]  /*108b0*/  @!P1 LOP3.LUT R17, R4, 0xfffffffe, RZ, 0xc0, !PT ;  /* 0xfffffffe04119812 */ /* 0x000fe200078ec0ff */
[----:B------:R1:W-:Y:S01]  /*108c0*/  @!P4 ST.E.64 [R10.64], R128 ;  /* 0x000000800a00c985 */ /* 0x0003e2000c101b14 */
[----:B------:R-:W-:Y:S01]  /*108d0*/  IADD3 R14, R5, 0x30, RZ ;  /* 0x00000030050e7810 */ /* 0x000fe20007ffe0ff */
[--C-:B------:R-:W-:Y:S01]  /*108e0*/  @!P3 IMAD.WIDE R6, R7, 0x4, R12.reuse ;  /* 0x000000040706b825 */ /* 0x100fe200078e020c */
[----:B------:R-:W-:Y:S02]  /*108f0*/  @!P0 LEA.HI R2, R2, R2, RZ, 0x1 ;  /* 0x0000000202028211 */ /* 0x000fe400078f08ff */
[----:B------:R-:W-:Y:S01]  /*10900*/  ISETP.GE.AND P4, PT, R14, c[0x0][0x3c8], PT ;  /* 0x0000f2000e007a0c */ /* 0x000fe20003f86270 */
[----:B------:R-:W-:Y:S01]  /*10910*/  @!P1 IMAD.WIDE R16, R17, 0x4, R12 ;  /* 0x0000000411109825 */ /* 0x000fe200078e020c */
[----:B------:R-:W-:Y:S01]  /*10920*/  @!P0 LOP3.LUT R19, R2, 0xfffffffe, RZ, 0xc0, !PT ;  /* 0xfffffffe02138812 */ /* 0x000fe200078ec0ff */
[----:B------:R2:W-:Y:S01]  /*10930*/  @!P3 ST.E.64 [R6.64], R124 ;  /* 0x0000007c0600b985 */ /* 0x0005e2000c101b14 */
[----:B------:R-:W-:-:S02]  /*10940*/  IADD3 R20, R5, 0x38, RZ ;  /* 0x0000003805147810 */ /* 0x000fc40007ffe0ff */
[----:B------:R-:W-:Y:S01]  /*10950*/  IADD3 R4, R5, 0x48, RZ ;  /* 0x0000004805047810 */ /* 0x000fe20007ffe0ff */
[----:B------:R-:W-:Y:S01]  /*10960*/  @!P0 IMAD.WIDE R18, R19, 0x4, R12 ;  /* 0x0000000413128825 */ /* 0x000fe200078e020c */
[----:B------:R-:W-:Y:S02]  /*10970*/  @!P5 LEA.HI R0, R0, R0, RZ, 0x1 ;  /* 0x000000000000d211 */ /* 0x000fe400078f08ff */
[----:B------:R-:W-:Y:S02]  /*10980*/  ISETP.GE.AND P3, PT, R20, c[0x0][0x3c8], PT ;  /* 0x0000f20014007a0c */ /* 0x000fe40003f66270 */
[----:B------:R-:W-:Y:S02]  /*10990*/  IADD3 R2, R5, 0x50, RZ ;  /* 0x0000005005027810 */ /* 0x000fe40007ffe0ff */
[----:B------:R-:W-:-:S09]  /*109a0*/  @!P4 LEA.HI R14, R14, R14, RZ, 0x1 ;  /* 0x0000000e0e0ec211 */ /* 0x000fd200078f08ff */
[----:B------:R-:W-:Y:S01]  /*109b0*/  @!P3 LEA.HI R20, R20, R20, RZ, 0x1 ;  /* 0x000000141414b211 */ /* 0x000fe200078f08ff */
[----:B-1----:R-:W-:Y:S01]  /*109c0*/  @!P2 IMAD.WIDE R10, R15, 0x4, R12 ;  /* 0x000000040f0aa825 */ /* 0x002fe200078e020c */
[----:B------:R-:W-:-:S04]  /*109d0*/  IADD3 R15, R5, 0x40, RZ ;  /* 0x00000040050f7810 */ /* 0x000fc80007ffe0ff */
        /* <DEDUP_REMOVED lines=14> */
[----:B------:R-:W-:Y:S02]  /*10ac0*/  @!P0 LEA.HI R2, R2, R2, RZ, 0x1 ;  /* 0x0000000202028211 */ /* 0x000fe400078f08ff */
[----:B-1----:R-:W-:Y:S01]  /*10ad0*/  @!P4 LOP3.LUT R11, R14, 0xfffffffe, RZ, 0xc0, !PT ;  /* 0xfffffffe0e0bc812 */ /* 0x002fe200078ec0ff */
[----:B------:R-:W-:-:S04]  /*10ae0*/  @!P2 IMAD.WIDE R14, R15, 0x4, R12 ;  /* 0x000000040f0ea825 */ /* 0x000fc800078e020c */
[----:B------:R-:W-:Y:S02]  /*10af0*/  @!P5 LEA.HI R0, R0, R0, RZ, 0x1 ;  /* 0x000000000000d211 */ /* 0x000fe400078f08ff */
[----:B--2---:R-:W-:Y:S01]  /*10b00*/  @!P3 LOP3.LUT R17, R20, 0xfffffffe, RZ, 0xc0, !PT ;  /* 0xfffffffe1411b812 */ /* 0x004fe200078ec0ff */
[----:B------:R-:W-:Y:S01]  /*10b10*/  @!P4 IMAD.WIDE R10, R11, 0x4, R12 ;  /* 0x000000040b0ac825 */ /* 0x000fe200078e020c */
[----:B------:R-:W-:Y:S02]  /*10b20*/  @!P5 LOP3.LUT R21, R0, 0xfffffffe, RZ, 0xc0, !PT ;  /* 0xfffffffe0015d812 */ /* 0x000fe400078ec0ff */
[----:B---3--:R-:W-:Y:S02]  /*10b30*/  @!P1 LOP3.LUT R19, R4, 0xfffffffe, RZ, 0xc0, !PT ;  /* 0xfffffffe04139812 */ /* 0x008fe400078ec0ff */
[C---:B------:R-:W-:Y:S01]  /*10b40*/  IADD3 R4, R5.reuse, 0x60, RZ ;  /* 0x0000006005047810 */ /* 0x040fe20007ffe0ff */
[----:B------:R1:W-:Y:S01]  /*10b50*/  @!P4 ST.E.64 [R10.64], R116 ;  /* 0x000000740a00c985 */ /* 0x0003e2000c101b14 */
[----:B------:R-:W-:-:S02]  /*10b60*/  IADD3 R18, R5, 0x70, RZ ;  /* 0x0000007005127810 */ /* 0x000fc40007ffe0ff */
[----:B------:R-:W-:Y:S02]  /*10b70*/  ISETP.GE.AND P6, PT, R4, c[0x0][0x3c8], PT ;  /* 0x0000f20004007a0c */ /* 0x000fe40003fc6270 */
[----:B----4-:R-:W-:Y:S02]  /*10b80*/  @!P0 LOP3.LUT R7, R2, 0xfffffffe, RZ, 0xc0, !PT ;  /* 0xfffffffe02078812 */ /* 0x010fe400078ec0ff */
[C---:B------:R-:W-:Y:S02]  /*10b90*/  IADD3 R2, R5.reuse, 0x78, RZ ;  /* 0x0000007805027810 */ /* 0x040fe40007ffe0ff */
[----:B------:R-:W-:Y:S01]  /*10ba0*/  IADD3 R20, R5, 0x80, RZ ;  /* 0x0000008005147810 */ /* 0x000fe20007ffe0ff */
[----:B------:R-:W-:Y:S01]  /*10bb0*/  @!P0 IMAD.WIDE R6, R7, 0x4, R12 ;  /* 0x0000000407068825 */ /* 0x000fe200078e020c */
[----:B------:R-:W-:-:S05]  /*10bc0*/  IADD3 R0, R5, 0x88, RZ ;  /* 0x0000008805007810 */ /* 0x000fca0007ffe0ff */
[----:B------:R-:W-:Y:S01]  /*10bd0*/  @!P6 LEA.HI R4, R4, R4, RZ, 0x1 ;  /* 0x000000040404e211 */ /* 0x000fe200078f08ff */
[----:B-1----:R-:W-:-:S04]  /*10be0*/  @!P3 IMAD.WIDE R10, R17, 0x4, R12 ;  /* 0x00000004110ab825 */ /* 0x002fc800078e020c */
[----:B------:R-:W-:Y:S01]  /*10bf0*/  @!P1 IMAD.WIDE R16, R19, 0x4, R12 ;  /* 0x0000000413109825 */ /* 0x000fe200078e020c */
[----:B------:R-:W-:Y:S01]  /*10c00*/  IADD3 R19, R5, 0x68, RZ ;  /* 0x0000006805137810 */ /* 0x000fe20007ffe0ff */
[----:B------:R1:W-:Y:S01]  /*10c10*/  @!P3 ST.E.64 [R10.64], R120 ;  /* 0x000000780a00b985 */ /* 0x0003e2000c101b14 */
[----:B------:R-:W-:Y:S02]  /*10c20*/  ISETP.GE.AND P3, PT, R18, c[0x0][0x3c8], PT ;  /* 0x0000f20012007a0c */ /* 0x000fe40003f66270 */
[----:B------:R-:W-:Y:S01]  /*10c30*/  ISETP.GE.AND P4, PT, R19, c[0x0][0x3c8], PT ;  /* 0x0000f20013007a0c */ /* 0x000fe20003f86270 */
[----:B------:R2:W-:Y:S01]  /*10c40*/  @!P2 ST.E.64 [R14.64], R36 ;  /* 0x000000240e00a985 */ /* 0x0005e2000c101b14 */
[----:B------:R-:W-:-:S03]  /*10c50*/  ISETP.GE.AND P2, PT, R2, c[0x0][0x3c8], PT ;  /* 0x0000f20002007a0c */ /* 0x000fc60003f46270 */
[----:B------:R3:W-:Y:S01]  /*10c60*/  @!P1 ST.E.64 [R16.64], R40 ;  /* 0x0000002810009985 */ /* 0x0007e2000c101b14 */
[----:B------:R-:W-:-:S03]  /*10c70*/  ISETP.GE.AND P1, PT, R20, c[0x0][0x3c8], PT ;  /* 0x0000f20014007a0c */ /* 0x000fc60003f26270 */
[----:B------:R4:W-:Y:S01]  /*10c80*/  @!P0 ST.E.64 [R6.64], R44 ;  /* 0x0000002c06008985 */ /* 0x0009e2000c101b14 */
[----:B------:R-:W-:Y:S02]  /*10c90*/  ISETP.GE.AND P0, PT, R0, c[0x0][0x3c8], PT ;  /* 0x0000f20000007a0c */ /* 0x000fe40003f06270 */
[----:B------:R-:W-:Y:S02]  /*10ca0*/  @!P3 LEA.HI R18, R18, R18, RZ, 0x1 ;  /* 0x000000121212b211 */ /* 0x000fe400078f08ff */
[----:B------:R-:W-:Y:S02]  /*10cb0*/  @!P4 LEA.HI R19, R19, R19, RZ, 0x1 ;  /* 0x000000131313c211 */ /* 0x000fe400078f08ff */
[----:B------:R-:W-:Y:S02]  /*10cc0*/  @!P2 LEA.HI R2, R2, R2, RZ, 0x1 ;  /* 0x000000020202a211 */ /* 0x000fe400078f08ff */
[----:B------:R-:W-:Y:S02]  /*10cd0*/  @!P4 LOP3.LUT R19, R19, 0xfffffffe, RZ, 0xc0, !PT ;  /* 0xfffffffe1313c812 */ /* 0x000fe400078ec0ff */
[----:B------:R-:W-:-:S03]  /*10ce0*/  @!P1 LEA.HI R20, R20, R20, RZ, 0x1 ;  /* 0x0000001414149211 */ /* 0x000fc600078f08ff */
[----:B------:R-:W-:Y:S01]  /*10cf0*/  @!P0 LEA.HI R0, R0, R0, RZ, 0x1 ;  /* 0x0000000000008211 */ /* 0x000fe200078f08ff */
[--C-:B-1----:R-:W-:Y:S01]  /*10d00*/  @!P5 IMAD.WIDE R10, R21, 0x4, R12.reuse ;  /* 0x00000004150ad825 */ /* 0x102fe200078e020c */
[----:B------:R-:W-:Y:S02]  /*10d10*/  IADD3 R21, R5, 0xa0, RZ ;  /* 0x000000a005157810 */ /* 0x000fe40007ffe0ff */
[----:B--2---:R-:W-:Y:S02]  /*10d20*/  @!P3 LOP3.LUT R15, R18, 0xfffffffe, RZ, 0xc0, !PT ;  /* 0xfffffffe120fb812 */ /* 0x004fe400078ec0ff */
[----:B------:R1:W-:Y:S01]  /*10d30*/  @!P5 ST.E.64 [R10.64], R48 ;  /* 0x000000300a00d985 */ /* 0x0003e2000c101b14 */
[----:B------:R-:W-:Y:S01]  /*10d40*/  @!P4 IMAD.WIDE R18, R19, 0x4, R12 ;  /* 0x000000041312c825 */ /* 0x000fe200078e020c */
[----:B---3--:R-:W-:-:S03]  /*10d50*/  @!P1 LOP3.LUT R17, R20, 0xfffffffe, RZ, 0xc0, !PT ;  /* 0xfffffffe14119812 */ /* 0x008fc600078ec0ff */
[--C-:B------:R-:W-:Y:S01]  /*10d60*/  @!P3 IMAD.WIDE R14, R15, 0x4, R12.reuse ;  /* 0x000000040f0eb825 */ /* 0x100fe200078e020c */
[----:B------:R-:W-:Y:S02]  /*10d70*/  IADD3 R20, R5, 0xa8, RZ ;  /* 0x000000a805147810 */ /* 0x000fe40007ffe0ff */
[----:B----4-:R-:W-:Y:S01]  /*10d80*/  @!P6 LOP3.LUT R7, R4, 0xfffffffe, RZ, 0xc0, !PT ;  /* 0xfffffffe0407e812 */ /* 0x010fe200078ec0ff */
[----:B------:R-:W-:Y:S01]  /*10d90*/  @!P1 IMAD.WIDE R16, R17, 0x4, R12 ;  /* 0x0000000411109825 */ /* 0x000fe200078e020c */
[----:B------:R-:W-:-:S03]  /*10da0*/  IADD3 R4, R5, 0xb8, RZ ;  /* 0x000000b805047810 */ /* 0x000fc60007ffe0ff */
[----:B------:R-:W-:-:S05]  /*10db0*/  @!P6 IMAD.WIDE R6, R7, 0x4, R12 ;  /* 0x000000040706e825 */ /* 0x000fca00078e020c */
[----:B------:R2:W-:Y:S04]  /*10dc0*/  @!P6 ST.E.64 [R6.64], R52 ;  /* 0x000000340600e985 */ /* 0x0005e8000c101b14 */
[----:B------:R3:W-:Y:S04]  /*10dd0*/  @!P4 ST.E.64 [R18.64], R56 ;  /* 0x000000381200c985 */ /* 0x0007e8000c101b14 */
[----:B------:R-:W-:Y:S01]  /*10de0*/  @!P3 ST.E.64 [R14.64], R60 ;  /* 0x0000003c0e00b985 */ /* 0x000fe2000c101b14 */
[----:B------:R-:W-:Y:S02]  /*10df0*/  ISETP.GE.AND P3, PT, R21, c[0x0][0x3c8], PT ;  /* 0x0000f20015007a0c */ /* 0x000fe40003f66270 */
[----:B-1----:R-:W-:-:S02]  /*10e00*/  @!P2 LOP3.LUT R11, R2, 0xfffffffe, RZ, 0xc0, !PT ;  /* 0xfffffffe020ba812 */ /* 0x002fc400078ec0ff */
[----:B------:R-:W-:-:S03]  /*10e10*/  IADD3 R2, R5, 0x98, RZ ;  /* 0x0000009805027810 */ /* 0x000fc60007ffe0ff */
[----:B------:R-:W-:Y:S01]  /*10e20*/  @!P2 IMAD.WIDE R10, R11, 0x4, R12 ;  /* 0x000000040b0aa825 */ /* 0x000fe200078e020c */
[----:B------:R-:W-:-:S04]  /*10e30*/  ISETP.GE.AND P4, PT, R2, c[0x0][0x3c8], PT ;  /* 0x0000f20002007a0c */ /* 0x000fc80003f86270 */
[----:B------:R1:W-:Y:S01]  /*10e40*/  @!P2 ST.E.64 [R10.64], R64 ;  /* 0x000000400a00a985 */ /* 0x0003e2000c101b14 */
[----:B------:R-:W-:Y:S02]  /*10e50*/  ISETP.GE.AND P2, PT, R20, c[0x0][0x3c8], PT ;  /* 0x0000f20014007a0c */ /* 0x000fe40003f46270 */
[----:B------:R-:W-:Y:S01]  /*10e60*/  @!P3 LEA.HI R21, R21, R21, RZ, 0x1 ;  /* 0x000000151515b211 */ /* 0x000fe200078f08ff */
[----:B------:R4:W-:Y:S03]  /*10e70*/  @!P1 ST.E.64 [R16.64], R68 ;  /* 0x0000004410009985 */ /* 0x0009e6000c101b14 */
[----:B------:R-:W-:Y:S02]  /*10e80*/  @!P3 LOP3.LUT R21, R21, 0xfffffffe, RZ, 0xc0, !PT ;  /* 0xfffffffe1515b812 */ /* 0x000fe400078ec0ff */
[----:B--2---:R-:W-:Y:S02]  /*10e90*/  @!P0 LOP3.LUT R7, R0, 0xfffffffe, RZ, 0xc0, !PT ;  /* 0xfffffffe00078812 */ /* 0x004fe400078ec0ff */
[----:B------:R-:W-:-:S02]  /*10ea0*/  IADD3 R0, R5, 0x90, RZ ;  /* 0x0000009005007810 */ /* 0x000fc40007ffe0ff */
[----:B---3--:R-:W-:Y:S01]  /*10eb0*/  IADD3 R18, R5, 0xb0, RZ ;  /* 0x000000b005127810 */ /* 0x008fe20007ffe0ff */
[----:B------:R-:W-:Y:S01]  /*10ec0*/  @!P0 IMAD.WIDE R6, R7, 0x4, R12 ;  /* 0x0000000407068825 */ /* 0x000fe200078e020c */
[----:B------:R-:W-:Y:S02]  /*10ed0*/  ISETP.GE.AND P5, PT, R0, c[0x0][0x3c8], PT ;  /* 0x0000f20000007a0c */ /* 0x000fe40003fa6270 */
[----:B------:R-:W-:Y:S02]  /*10ee0*/  ISETP.GE.AND P1, PT, R18, c[0x0][0x3c8], PT ;  /* 0x0000f20012007a0c */ /* 0x000fe40003f26270 */
[----:B------:R2:W-:Y:S01]  /*10ef0*/  @!P0 ST.E.64 [R6.64], R72 ;  /* 0x0000004806008985 */ /* 0x0005e2000c101b14 */
[----:B------:R-:W-:Y:S02]  /*10f00*/  ISETP.GE.AND P0, PT, R4, c[0x0][0x3c8], PT ;  /* 0x0000f20004007a0c */ /* 0x000fe40003f06270 */
[----:B------:R-:W-:Y:S02]  /*10f10*/  @!P4 LEA.HI R2, R2, R2, RZ, 0x1 ;  /* 0x000000020202c211 */ /* 0x000fe400078f08ff */
[----:B------:R-:W-:-:S04]  /*10f20*/  @!P2 LEA.HI R20, R20, R20, RZ, 0x1 ;  /* 0x000000141414a211 */ /* 0x000fc800078f08ff */
[----:B------:R-:W-:Y:S02]  /*10f30*/  @!P5 LEA.HI R0, R0, R0, RZ, 0x1 ;  /* 0x000000000000d211 */ /* 0x000fe400078f08ff */
[----:B------:R-:W-:Y:S02]  /*10f40*/  @!P1 LEA.HI R18, R18, R18, RZ, 0x1 ;  /* 0x0000001212129211 */ /* 0x000fe400078f08ff */
[----:B-1----:R-:W-:Y:S02]  /*10f50*/  @!P4 LOP3.LUT R11, R2, 0xfffffffe, RZ, 0xc0, !PT ;  /* 0xfffffffe020bc812 */ /* 0x002fe400078ec0ff */
[----:B------:R-:W-:Y:S02]  /*10f60*/  @!P0 LEA.HI R4, R4, R4, RZ, 0x1 ;  /* 0x0000000404048211 */ /* 0x000fe400078f08ff */
[----:B------:R-:W-:Y:S01]  /*10f70*/  @!P2 LOP3.LUT R15, R20, 0xfffffffe, RZ, 0xc0, !PT ;  /* 0xfffffffe140fa812 */ /* 0x000fe200078ec0ff */
[----:B------:R-:W-:Y:S01]  /*10f80*/  @!P4 IMAD.WIDE R10, R11, 0x4, R12 ;  /* 0x000000040b0ac825 */ /* 0x000fe200078e020c */
[----:B----4-:R-:W-:-:S02]  /*10f90*/  @!P1 LOP3.LUT R17, R18, 0xfffffffe, RZ, 0xc0, !PT ;  /* 0xfffffffe12119812 */ /* 0x010fc400078ec0ff */
[----:B------:R-:W-:Y:S01]  /*10fa0*/  @!P0 LOP3.LUT R19, R4, 0xfffffffe, RZ, 0xc0, !PT ;  /* 0xfffffffe04138812 */ /* 0x000fe200078ec0ff */
[----:B------:R-:W-:-:S04]  /*10fb0*/  @!P3 IMAD.WIDE R20, R21, 0x4, R12 ;  /* 0x000000041514b825 */ /* 0x000fc800078e020c */
[----:B------:R-:W-:Y:S01]  /*10fc0*/  @!P2 IMAD.WIDE R14, R15, 0x4, R12 ;  /* 0x000000040f0ea825 */ /* 0x000fe200078e020c */
[----:B--2---:R-:W-:-:S03]  /*10fd0*/  @!P5 LOP3.LUT R7, R0, 0xfffffffe, RZ, 0xc0, !PT ;  /* 0xfffffffe0007d812 */ /* 0x004fc600078ec0ff */
        /* <DEDUP_REMOVED lines=9> */
.L_x_2006:
[----:B------:R-:W-:Y:S05]  /*11070*/  BSYNC B0 ;  /* 0x0000000000007941 */ /* 0x000fea0003800000 */
.L_x_2005:
[----:B------:R-:W-:Y:S01]  /*11080*/  ISETP.NE.AND P0, PT, R9, RZ, PT ;  /* 0x000000ff0900720c */ /* 0x000fe20003f05270 */
[----:B-1----:R1:W3:Y:S04]  /*11090*/  SHFL.IDX PT, R7, R8, 0x1, 0x1c1f ;  /* 0x003c1f0008077f89 */ /* 0x0022e800000e0000 */
[----:B------:R1:W4:Y:S08]  /*110a0*/  SHFL.IDX PT, R6, R3, 0x1, 0x1c1f ;  /* 0x003c1f0003067f89 */ /* 0x00033000000e0000 */
[----:B------:R-:W-:Y:S05]  /*110b0*/  @P0 EXIT ;  /* 0x000000000000094d */ /* 0x000fea0003800000 */
[C---:B-1--4-:R-:W-:Y:S02]  /*110c0*/  IADD3 R3, R5.reuse, 0x8, RZ ;  /* 0x0000000805037810 */ /* 0x052fe40007ffe0ff */
[----:B------:R-:W-:-:S02]  /*110d0*/  ISETP.GE.AND P1, PT, R5, c[0x0][0x3c8], PT ;  /* 0x0000f20005007a0c */ /* 0x000fc40003f26270 */
[----:B------:R-:W-:Y:S02]  /*110e0*/  ISETP.GE.AND P0, PT, R3, c[0x0][0x3c8], PT ;  /* 0x0000f20003007a0c */ /* 0x000fe40003f06270 */
[C---:B------:R-:W-:Y:S02]  /*110f0*/  IADD3 R2, R5.reuse, 0x10, RZ ;  /* 0x0000001005027810 */ /* 0x040fe40007ffe0ff */
[C---:B------:R-:W-:Y:S02]  /*11100*/  IADD3 R0, R5.reuse, 0x18, RZ ;  /* 0x0000001805007810 */ /* 0x040fe40007ffe0ff */
[----:B------:R-:W-:Y:S02]  /*11110*/  ISETP.GE.AND P6, PT, R2, c[0x0][0x3c8], PT ;  /* 0x0000f20002007a0c */ /* 0x000fe40003fc6270 */
[----:B------:R-:W-:Y:S02]  /*11120*/  ISETP.GE.AND P5, PT, R0, c[0x0][0x3c8], PT ;  /* 0x0000f20000007a0c */ /* 0x000fe40003fa6270 */
[C---:B------:R-:W-:Y:S01]  /*11130*/  IADD3 R10, R5.reuse, 0x20, RZ ;  /* 0x00000020050a7810 */ /* 0x040fe20007ffe0ff */
[C---:B--23--:R-:W-:Y:S01]  /*11140*/  @!P1 IMAD.WIDE R12, R5.reuse, 0x4, R6 ;  /* 0x00000004050c9825 */ /* 0x04cfe200078e0206 */
        /* <DEDUP_REMOVED lines=32> */
[--C-:B------:R-:W-:Y:S01]  /*11350*/  @!P4 IMAD.WIDE R10, R11, 0x4, R6.reuse ;  /* 0x000000040b0ac825 */ /* 0x100fe200078e0206 */
[----:B------:R-:W-:Y:S01]  /*11360*/  IADD3 R20, R5, 0x58, RZ ;  /* 0x0000005805147810 */ /* 0x000fe20007ffe0ff */
[----:B------:R2:W-:Y:S01]  /*11370*/  @!P5 ST.E.64 [R12.64], R106 ;  /* 0x0000006a0c00d985 */ /* 0x0005e2000c101b14 */
[----:B------:R-:W-:Y:S01]  /*11380*/  ISETP.GE.AND P5, PT, R0, c[0x0][0x3c8], PT ;  /* 0x0000f20000007a0c */ /* 0x000fe20003fa6270 */
[----:B------:R-:W-:Y:S01]  /*11390*/  @!P0 IMAD.WIDE R16, R3, 0x4, R6 ;  /* 0x0000000403108825 */ /* 0x000fe200078e0206 */
[C---:B------:R-:W-:Y:S01]  /*113a0*/  IADD3 R19, R5.reuse, 0x60, RZ ;  /* 0x0000006005137810 */ /* 0x040fe20007ffe0ff */
[----:B------:R3:W-:Y:S01]  /*113b0*/  @!P4 ST.E.64 [R10.64], R110 ;  /* 0x0000006e0a00c985 */ /* 0x0007e2000c101b14 */
[C---:B------:R-:W-:Y:S02]  /*113c0*/  IADD3 R18, R5.reuse, 0x68, RZ ;  /* 0x0000006805127810 */ /* 0x040fe40007ffe0ff */
[----:B------:R-:W-:-:S02]  /*113d0*/  IADD3 R3, R5, 0x78, RZ ;  /* 0x0000007805037810 */ /* 0x000fc40007ffe0ff */
[----:B------:R-:W-:Y:S02]  /*113e0*/  ISETP.GE.AND P4, PT, R20, c[0x0][0x3c8], PT ;  /* 0x0000f20014007a0c */ /* 0x000fe40003f86270 */
[----:B------:R-:W-:-:S03]  /*113f0*/  @!P6 LEA.HI R2, R2, R2, RZ, 0x1 ;  /* 0x000000020202e211 */ /* 0x000fc600078f08ff */
[----:B------:R-:W-:-:S08]  /*11400*/  @!P5 LEA.HI R0, R0, R0, RZ, 0x1 ;  /* 0x000000000000d211 */ /* 0x000fd000078f08ff */
[----:B------:R-:W-:Y:S02]  /*11410*/  @!P4 LEA.HI R20, R20, R20, RZ, 0x1 ;  /* 0x000000141414c211 */ /* 0x000fe400078f08ff */
[----:B-1----:R-:W-:Y:S01]  /*11420*/  @!P2 LOP3.LUT R15, R8, 0xfffffffe, RZ, 0xc0, !PT ;  /* 0xfffffffe080fa812 */ /* 0x002fe200078ec0ff */
[----:B------:R-:W-:Y:S01]  /*11430*/  @!P3 IMAD.WIDE R8, R9, 0x4, R6 ;  /* 0x000000040908b825 */ /* 0x000fe200078e0206 */
[----:B--2---:R-:W-:-:S03]  /*11440*/  @!P1 LOP3.LUT R13, R4, 0xfffffffe, RZ, 0xc0, !PT ;  /* 0xfffffffe040d9812 */ /* 0x004fc600078ec0ff */
[--C-:B------:R-:W-:Y:S01]  /*11450*/  @!P2 IMAD.WIDE R14, R15, 0x4, R6.reuse ;  /* 0x000000040f0ea825 */ /* 0x100fe200078e0206 */
[----:B------:R-:W-:Y:S01]  /*11460*/  IADD3 R4, R5, 0x70, RZ ;  /* 0x0000007005047810 */ /* 0x000fe20007ffe0ff */
[----:B------:R1:W-:Y:S01]  /*11470*/  @!P3 ST.E.64 [R8.64], R114 ;  /* 0x000000720800b985 */ /* 0x0003e2000c101b14 */
[----:B------:R-:W-:Y:S01]  /*11480*/  ISETP.GE.AND P3, PT, R19, c[0x0][0x3c8], PT ;  /* 0x0000f20013007a0c */ /* 0x000fe20003f66270 */
[--C-:B------:R-:W-:Y:S01]  /*11490*/  @!P1 IMAD.WIDE R12, R13, 0x4, R6.reuse ;  /* 0x000000040d0c9825 */ /* 0x100fe200078e0206 */
[----:B---3--:R-:W-:Y:S01]  /*114a0*/  @!P5 LOP3.LUT R11, R0, 0xfffffffe, RZ, 0xc0, !PT ;  /* 0xfffffffe000bd812 */ /* 0x008fe200078ec0ff */
[----:B------:R-:W-:Y:S01]  /*114b0*/  @!P2 ST.E.64 [R14.64], R118 ;  /* 0x000000760e00a985 */ /* 0x000fe2000c101b14 */
[----:B------:R-:W-:Y:S02]  /*114c0*/  ISETP.GE.AND P2, PT, R18, c[0x0][0x3c8], PT ;  /* 0x0000f20012007a0c */ /* 0x000fe40003f46270 */
[----:B------:R-:W-:Y:S01]  /*114d0*/  IADD3 R0, R5, 0x88, RZ ;  /* 0x0000008805007810 */ /* 0x000fe20007ffe0ff */
[----:B------:R2:W-:Y:S01]  /*114e0*/  @!P1 ST.E.64 [R12.64], R122 ;  /* 0x0000007a0c009985 */ /* 0x0005e2000c101b14 */
[----:B------:R-:W-:Y:S01]  /*114f0*/  ISETP.GE.AND P1, PT, R4, c[0x0][0x3c8], PT ;  /* 0x0000f20004007a0c */ /* 0x000fe20003f26270 */
[----:B------:R-:W-:-:S02]  /*11500*/  @!P5 IMAD.WIDE R10, R11, 0x4, R6 ;  /* 0x000000040b0ad825 */ /* 0x000fc400078e0206 */
[----:B------:R3:W-:Y:S01]  /*11510*/  @!P0 ST.E.64 [R16.64], R38 ;  /* 0x0000002610008985 */ /* 0x0007e2000c101b14 */
[----:B------:R-:W-:Y:S02]  /*11520*/  ISETP.GE.AND P0, PT, R3, c[0x0][0x3c8], PT ;  /* 0x0000f20003007a0c */ /* 0x000fe40003f06270 */
[----:B------:R-:W-:-:S03]  /*11530*/  @!P3 LEA.HI R19, R19, R19, RZ, 0x1 ;  /* 0x000000131313b211 */ /* 0x000fc600078f08ff */
[----:B------:R-:W-:Y:S02]  /*11540*/  @!P2 LEA.HI R18, R18, R18, RZ, 0x1 ;  /* 0x000000121212a211 */ /* 0x000fe400078f08ff */
[----:B------:R-:W-:Y:S02]  /*11550*/  @!P3 LOP3.LUT R19, R19, 0xfffffffe, RZ, 0xc0, !PT ;  /* 0xfffffffe1313b812 */ /* 0x000fe400078ec0ff */
[----:B------:R-:W-:-:S04]  /*11560*/  @!P1 LEA.HI R4, R4, R4, RZ, 0x1 ;  /* 0x0000000404049211 */ /* 0x000fc800078f08ff */
[----:B------:R-:W-:Y:S02]  /*11570*/  @!P0 LEA.HI R3, R3, R3, RZ, 0x1 ;  /* 0x0000000303038211 */ /* 0x000fe400078f08ff */
[----:B-1----:R-:W-:Y:S02]  /*11580*/  @!P6 LOP3.LUT R9, R2, 0xfffffffe, RZ, 0xc0, !PT ;  /* 0xfffffffe0209e812 */ /* 0x002fe400078ec0ff */
[----:B------:R-:W-:Y:S02]  /*11590*/  IADD3 R2, R5, 0x80, RZ ;  /* 0x0000008005027810 */ /* 0x000fe40007ffe0ff */
[----:B------:R-:W-:Y:S01]  /*115a0*/  @!P0 LOP3.LUT R3, R3, 0xfffffffe, RZ, 0xc0, !PT ;  /* 0xfffffffe03038812 */ /* 0x000fe200078ec0ff */
[----:B------:R-:W-:Y:S01]  /*115b0*/  @!P6 IMAD.WIDE R8, R9, 0x4, R6 ;  /* 0x000000040908e825 */ /* 0x000fe200078e0206 */
[----:B--2---:R-:W-:-:S03]  /*115c0*/  @!P4 LOP3.LUT R13, R20, 0xfffffffe, RZ, 0xc0, !PT ;  /* 0xfffffffe140dc812 */ /* 0x004fc600078ec0ff */
[--C-:B------:R-:W-:Y:S01]  /*115d0*/  @!P3 IMAD.WIDE R14, R19, 0x4, R6.reuse ;  /* 0x00000004130eb825 */ /* 0x100fe200078e0206 */
[----:B------:R1:W-:Y:S01]  /*115e0*/  @!P6 ST.E.64 [R8.64], R42 ;  /* 0x0000002a0800e985 */ /* 0x0003e2000c101b14 */
[----:B------:R-:W-:Y:S02]  /*115f0*/  ISETP.GE.AND P6, PT, R2, c[0x0][0x3c8], PT ;  /* 0x0000f20002007a0c */ /* 0x000fe40003fc6270 */
[--C-:B------:R-:W-:Y:S01]  /*11600*/  @!P4 IMAD.WIDE R12, R13, 0x4, R6.reuse ;  /* 0x000000040d0cc825 */ /* 0x100fe200078e0206 */
[----:B------:R2:W-:Y:S01]  /*11610*/  @!P5 ST.E.64 [R10.64], R46 ;  /* 0x0000002e0a00d985 */ /* 0x0005e2000c101b14 */
[----:B------:R-:W-:Y:S02]  /*11620*/  ISETP.GE.AND P5, PT, R0, c[0x0][0x3c8], PT ;  /* 0x0000f20000007a0c */ /* 0x000fe40003fa6270 */
[----:B------:R-:W-:Y:S01]  /*11630*/  IADD3 R20, R5, 0x90, RZ ;  /* 0x0000009005147810 */ /* 0x000fe20007ffe0ff */
[----:B---3--:R-:W-:Y:S01]  /*11640*/  @!P0 IMAD.WIDE R16, R3, 0x4, R6 ;  /* 0x0000000403108825 */ /* 0x008fe200078e0206 */
[C---:B------:R-:W-:Y:S01]  /*11650*/  IADD3 R19, R5.reuse, 0x98, RZ ;  /* 0x0000009805137810 */ /* 0x040fe20007ffe0ff */
[----:B------:R3:W-:Y:S01]  /*11660*/  @!P4 ST.E.64 [R12.64], R50 ;  /* 0x000000320c00c985 */ /* 0x0007e2000c101b14 */
[----:B------:R-:W-:-:S02]  /*11670*/  IADD3 R3, R5, 0xb0, RZ ;  /* 0x000000b005037810 */ /* 0x000fc40007ffe0ff */
[----:B------:R-:W-:Y:S01]  /*11680*/  ISETP.GE.AND P4, PT, R20, c[0x0][0x3c8], PT ;  /* 0x0000f20014007a0c */ /* 0x000fe20003f86270 */
[----:B------:R4:W-:Y:S01]  /*11690*/  @!P3 ST.E.64 [R14.64], R54 ;  /* 0x000000360e00b985 */ /* 0x0009e2000c101b14 */
[----:B------:R-:W-:Y:S02]  /*116a0*/  ISETP.GE.AND P3, PT, R19, c[0x0][0x3c8], PT ;  /* 0x0000f20013007a0c */ /* 0x000fe40003f66270 */
[----:B------:R-:W-:Y:S02]  /*116b0*/  @!P6 LEA.HI R2, R2, R2, RZ, 0x1 ;  /* 0x000000020202e211 */ /* 0x000fe400078f08ff */
[----:B------:R-:W-:-:S07]  /*116c0*/  @!P5 LEA.HI R0, R0, R0, RZ, 0x1 ;  /* 0x000000000000d211 */ /* 0x000fce00078f08ff */
[----:B------:R-:W-:Y:S02]  /*116d0*/  @!P4 LEA.HI R20, R20, R20, RZ, 0x1 ;  /* 0x000000141414c211 */ /* 0x000fe400078f08ff */
[----:B------:R-:W-:Y:S02]  /*116e0*/  @!P3 LEA.HI R19, R19, R19, RZ, 0x1 ;  /* 0x000000131313b211 */ /* 0x000fe400078f08ff */
[----:B-1----:R-:W-:Y:S02]  /*116f0*/  @!P2 LOP3.LUT R9, R18, 0xfffffffe, RZ, 0xc0, !PT ;  /* 0xfffffffe1209a812 */ /* 0x002fe400078ec0ff */
[----:B------:R-:W-:Y:S02]  /*11700*/  IADD3 R18, R5, 0xa0, RZ ;  /* 0x000000a005127810 */ /* 0x000fe40007ffe0ff */
[----:B--2---:R-:W-:Y:S01]  /*11710*/  @!P1 LOP3.LUT R11, R4, 0xfffffffe, RZ, 0xc0, !PT ;  /* 0xfffffffe040b9812 */ /* 0x004fe200078ec0ff */
[----:B------:R-:W-:Y:S01]  /*11720*/  @!P2 IMAD.WIDE R8, R9, 0x4, R6 ;  /* 0x000000040908a825 */ /* 0x000fe200078e0206 */
[----:B------:R-:W-:-:S02]  /*11730*/  IADD3 R4, R5, 0xa8, RZ ;  /* 0x000000a805047810 */ /* 0x000fc40007ffe0ff */
[----:B------:R-:W-:Y:S01]  /*11740*/  @!P3 LOP3.LUT R19, R19, 0xfffffffe, RZ, 0xc0, !PT ;  /* 0xfffffffe1313b812 */ /* 0x000fe200078ec0ff */
[----:B------:R-:W-:Y:S01]  /*11750*/  @!P1 IMAD.WIDE R10, R11, 0x4, R6 ;  /* 0x000000040b0a9825 */ /* 0x000fe200078e0206 */
[----:B------:R1:W-:Y:S01]  /*11760*/  @!P2 ST.E.64 [R8.64], R58 ;  /* 0x0000003a0800a985 */ /* 0x0003e2000c101b14 */
[----:B------:R-:W-:Y:S02]  /*11770*/  ISETP.GE.AND P2, PT, R18, c[0x0][0x3c8], PT ;  /* 0x0000f20012007a0c */ /* 0x000fe40003f46270 */
[----:B---3--:R-:W-:Y:S01]  /*11780*/  @!P4 LOP3.LUT R13, R20, 0xfffffffe, RZ, 0xc0, !PT ;  /* 0xfffffffe140dc812 */ /* 0x008fe200078ec0ff */
        /* <DEDUP_REMOVED lines=34> */
.L_x_2004:
        /* <DEDUP_REMOVED lines=13> */
[----:B------:R-:W2:Y:S01]  /*11a80*/  S2R R3, SR_CTAID.Y ;  /* 0x0000000000037919 */ /* 0x000ea20000002600 */
        /* <DEDUP_REMOVED lines=15> */
[----:B--2---:R-:W-:Y:S02]  /*11b80*/  IMAD R2, R2, c[0x0][0x550], R3 ;  /* 0x0001540002027a24 */ /* 0x004fe400078e0203 */
        /* <DEDUP_REMOVED lines=20> */
.L_x_2007:
        /* <DEDUP_REMOVED lines=11> */
.L_x_3152:


//--------------------- .text._ZN7cutlass13device_kernelIN5flash19enable_sm80_to_sm89INS1_16FlashAttnFwdSm80INS1_25CollectiveMainloopFwdSm80ILi8ELi2ELb0EN4cute5tupleIJNS5_1CILi128EEENS7_ILi64EEENS7_ILi192EEEEEELi192ENS_10bfloat16_tEfNS_4arch4Sm80ELb0ELb1ELb0ELb1ELb1ELb0ELb1ELb1EEENS1_21CollectiveEpilogueFwdINS6_IJS8_SA_S9_EEENS6_IJNS7_ILi1EEESI_SI_EEESC_SE_Li256ELb1ELb1ELb1ELb0EEENS1_36VarlenDynamicPersistentTileSchedulerILi128ELi64ELi256ELi256ELb1ELb1ELb0ELb1ELb0ELb1EEEEEEEEEvNT_6ParamsE --------------------------
	.section	.text._ZN7cutlass13device_kernelIN5flash19enable_sm80_to_sm89INS1_16FlashAttnFwdSm80INS1_25CollectiveMainloopFwdSm80ILi8ELi2ELb0EN4cute5tupleIJNS5_1CILi128EEENS7_ILi64EEENS7_ILi192EEEEEELi192ENS_10bfloat16_tEfNS_4arch4Sm80ELb0ELb1ELb0ELb1ELb1ELb0ELb1ELb1EEENS1_21CollectiveEpilogueFwdINS6_IJS8_SA_S9_EEENS6_IJNS7_ILi1EEESI_SI_EEESC_SE_Li256ELb1ELb1ELb1ELb0EEENS1_36VarlenDynamicPersistentTileSchedulerILi128ELi64ELi256ELi256ELb1ELb1ELb0ELb1ELb0ELb1EEEEEEEEEvNT_6ParamsE,"ax",@progbits
	.sectioninfo	@"SHI_REGISTERS=255"
	.align	128
.text._ZN7cutlass13device_kernelIN5flash19enable_sm80_to_sm89INS1_16FlashAttnFwdSm80INS1_25CollectiveMainloopFwdSm80ILi8ELi2ELb0EN4cute5tupleIJNS5_1CILi128EEENS7_ILi64EEENS7_ILi192EEEEEELi192ENS_10bfloat16_tEfNS_4arch4Sm80ELb0ELb1ELb0ELb1ELb1ELb0ELb1ELb1EEENS1_21CollectiveEpilogueFwdINS6_IJS8_SA_S9_EEENS6_IJNS7_ILi1EEESI_SI_EEESC_SE_Li256ELb1ELb1ELb1ELb0EEENS1_36VarlenDynamicPersistentTileSchedulerILi128ELi64ELi256ELi256ELb1ELb1ELb0ELb1ELb0ELb1EEEEEEEEEvNT_6ParamsE:
        .type           _ZN7cutlass13device_kernelIN5flash19enable_sm80_to_sm89INS1_16FlashAttnFwdSm80INS1_25CollectiveMainloopFwdSm80ILi8ELi2ELb0EN4cute5tupleIJNS5_1CILi128EEENS7_ILi64EEENS7_ILi192EEEEEELi192ENS_10bfloat16_tEfNS_4arch4Sm80ELb0ELb1ELb0ELb1ELb1ELb0ELb1ELb1EEENS1_21CollectiveEpilogueFwdINS6_IJS8_SA_S9_EEENS6_IJNS7_ILi1EEESI_SI_EEESC_SE_Li256ELb1ELb1ELb1ELb0EEENS1_36VarlenDynamicPersistentTileSchedulerILi128ELi64ELi256ELi256ELb1ELb1ELb0ELb1ELb0ELb1EEEEEEEEEvNT_6ParamsE,@function
        .size           _ZN7cutlass13device_kernelIN5flash19enable_sm80_to_sm89INS1_16FlashAttnFwdSm80INS1_25CollectiveMainloopFwdSm80ILi8ELi2ELb0EN4cute5tupleIJNS5_1CILi128EEENS7_ILi64EEENS7_ILi192EEEEEELi192ENS_10bfloat16_tEfNS_4arch4Sm80ELb0ELb1ELb0ELb1ELb1ELb0ELb1ELb1EEENS1_21CollectiveEpilogueFwdINS6_IJS8_SA_S9_EEENS6_IJNS7_ILi1EEESI_SI_EEESC_SE_Li256ELb1ELb1ELb1ELb0EEENS1_36VarlenDynamicPersistentTileSchedulerILi128ELi64ELi256ELi256ELb1ELb1ELb0ELb1ELb0ELb1EEEEEEEEEvNT_6ParamsE,(.L_x_3153 - _ZN7cutlass13device_kernelIN5flash19enable_sm80_to_sm89INS1_16FlashAttnFwdSm80INS1_25CollectiveMainloopFwdSm80ILi8ELi2ELb0EN4cute5tupleIJNS5_1CILi128EEENS7_ILi64EEENS7_ILi192EEEEEELi192ENS_10bfloat16_tEfNS_4arch4Sm80ELb0ELb1ELb0ELb1ELb1ELb0ELb1ELb1EEENS1_21CollectiveEpilogueFwdINS6_IJS8_SA_S9_EEENS6_IJNS7_ILi1EEESI_SI_EEESC_SE_Li256ELb1ELb1ELb1ELb0EEENS1_36VarlenDynamicPersistentTileSchedulerILi128ELi64ELi256ELi256ELb1ELb1ELb0ELb1ELb0ELb1EEEEEEEEEvNT_6ParamsE)
        .other          _ZN7cutlass13device_kernelIN5flash19enable_sm80_to_sm89INS1_16FlashAttnFwdSm80INS1_25CollectiveMainloopFwdSm80ILi8ELi2ELb0EN4cute5tupleIJNS5_1CILi128EEENS7_ILi64EEENS7_ILi192EEEEEELi192ENS_10bfloat16_tEfNS_4arch4Sm80ELb0ELb1ELb0ELb1ELb1ELb0ELb1ELb1EEENS1_21CollectiveEpilogueFwdINS6_IJS8_SA_S9_EEENS6_IJNS7_ILi1EEESI_SI_EEESC_SE_Li256ELb1ELb1ELb1ELb0EEENS1_36VarlenDynamicPersistentTileSchedulerILi128ELi64ELi256ELi256ELb1ELb1ELb0ELb1ELb0ELb1EEEEEEEEEvNT_6ParamsE,@"STO_CUDA_ENTRY STV_DEFAULT"
_ZN7cutlass13device_kernelIN5flash19enable_sm80_to_sm89INS1_16FlashAttnFwdSm80INS1_25CollectiveMainloopFwdSm80ILi8ELi2ELb0EN4cute5tupleIJNS5_1CILi128EEENS7_ILi64EEENS7_ILi192EEEEEELi192ENS_10bfloat16_tEfNS_4arch4Sm80ELb0ELb1ELb0ELb1ELb1ELb0ELb1ELb1EEENS1_21CollectiveEpilogueFwdINS6_IJS8_SA_S9_EEENS6_IJNS7_ILi1EEESI_SI_EEESC_SE_Li256ELb1ELb1ELb1ELb0EEENS1_36VarlenDynamicPersistentTileSchedulerILi128ELi64ELi256ELi256ELb1ELb1ELb0ELb1ELb0ELb1EEEEEEEEEvNT_6ParamsE:
        /* <DEDUP_REMOVED lines=52> */
.L_x_2013:
        /* <DEDUP_REMOVED lines=16> */
.L_x_2187:
        /* <DEDUP_REMOVED lines=16> */
.L_x_2188:
[----:B---3--:R-:W-:-:S05]  /*0540*/  IMAD R0, R0, c[0x0][0x538], RZ ;  /* 0x00014e0000007a24 */ /* 0x008fca00078e02ff */
[----:B------:R-:W-:-:S04]  /*0550*/  IADD3 R6, R0, R6, RZ ;  /* 0x0000000600067210 */ /* 0x000fc80007ffe0ff */
[----:B------:R-:W-:-:S13]  /*0560*/  ISETP.GT.AND P0, PT, R6, UR4, PT ;  /* 0x0000000406007c0c */ /* 0x000fda000bf04270 */
[----:B-12---:R-:W-:Y:S05]  /*0570*/  @!P0 BRA `(.L_x_2013) ;  /* 0xfffffdc000008947 */ /* 0x006fea000383ffff */
.L_x_2009:
[----:B------:R-:W-:-:S05]  /*0580*/  IADD3 R10, -R0, R6, RZ ;  /* 0x00000006000a7210 */ /* 0x000fca0007ffe1ff */
[----:B------:R-:W-:-:S05]  /*0590*/  IMAD R0, R4, c[0x0][0x538], R10 ;  /* 0x00014e0004007a24 */ /* 0x000fca00078e020a */
[----:B------:R-:W-:Y:S01]  /*05a0*/  ISETP.GT.AND P0, PT, R0, UR4, PT ;  /* 0x0000000400007c0c */ /* 0x000fe2000bf04270 */
[----:B------:R-:W-:-:S12]  /*05b0*/  BRA.DIV ~URZ, `(.L_x_2014) ;  /* 0x000160a27f007947 */ /* 0x000fd8000b800000 */
[----:B------:R-:W-:-:S04]  /*05c0*/  VOTE.ANY R6, PT, !P0 ;  /* 0x0000000000067806 */ /* 0x000fc800040e0100 */
.L_x_2189:
[----:B------:R-:W1:Y:S02]  /*05d0*/  POPC R0, R6 ;  /* 0x0000000600007309 */ /* 0x000e640000000000 */
[----:B-12---:R-:W-:Y:S01]  /*05e0*/  IADD3 R211, R0, R7, RZ ;  /* 0x0000000700d37210 */ /* 0x006fe20007ffe0ff */
[----:B------:R-:W-:Y:S05]  /*05f0*/  BRA.DIV ~URZ, `(.L_x_2015) ;  /* 0x000160b27f007947 */ /* 0x000fea000b800000 */
[----:B------:R1:W2:Y:S01]  /*0600*/  SHFL.IDX PT, R12, R9, R0, 0x1f ;  /* 0x00001f00090c7589 */ /* 0x0002a200000e0000 */
[----:B------:R-:W-:-:S03]  /*0610*/  MOV R5, RZ ;  /* 0x000000ff00057202 */ /* 0x000fc60000000f00 */
[----:B------:R1:W3:Y:S04]  /*0620*/  SHFL.IDX PT, R9, R8, R0, 0x1f ;  /* 0x00001f0008097589 */ /* 0x0002e800000e0000 */
.L_x_2190:
[----:B------:R-:W-:Y:S01]  /*0630*/  ISETP.NE.AND P0, PT, R6, RZ, PT ;  /* 0x000000ff0600720c */ /* 0x000fe20003f05270 */
[----:B------:R-:W-:-:S12]  /*0640*/  BSSY B0, `(.L_x_2016) ;  /* 0x0000005000007945 */ /* 0x000fd80003800000 */
[----:B------:R-:W-:Y:S05]  /*0650*/  @!P0 BRA `(.L_x_2017) ;  /* 0x0000003000008947 */ /* 0x000fea0003800000 */
[----:B-1----:R-:W-:Y:S01]  /*0660*/  IADD3 R0, R0, -0x1, RZ ;  /* 0xffffffff00007810 */ /* 0x002fe20007ffe0ff */
[----:B------:R-:W-:Y:S05]  /*0670*/  BRA.DIV ~URZ, `(.L_x_2018) ;  /* 0x000161127f007947 */ /* 0x000fea000b800000 */
[----:B------:R1:W4:Y:S02]  /*0680*/  SHFL.IDX PT, R5, R4, R0, 0x1f ;  /* 0x00001f0004057589 */ /* 0x00032400000e0000 */
.L_x_2017:
[----:B------:R-:W-:Y:S05]  /*0690*/  BSYNC B0 ;  /* 0x0000000000007941 */ /* 0x000fea0003800000 */
.L_x_2016:
        /* <DEDUP_REMOVED lines=67> */
.L_x_2020:
        /* <DEDUP_REMOVED lines=68> */
.L_x_2021:
[----:B------:R-:W-:Y:S05]  /*0f10*/  BSYNC B0 ;  /* 0x0000000000007941 */ /* 0x000fea0003800000 */
.L_x_2019:
[----:B------:R-:W-:-:S04]  /*0f20*/  LOP3.LUT R0, RZ, R0, RZ, 0x33, !PT ;  /* 0x00000000ff007212 */ /* 0x000fc800078e33ff */
[----:B------:R-:W-:Y:S01]  /*0f30*/  IADD3 R209, R0, R12, RZ ;  /* 0x0000000c00d17210 */ /* 0x000fe20007ffe0ff */
[----:B------:R-:W-:Y:S05]  /*0f40*/  BRA `(.L_x_2022) ;  /* 0x0000004000007947 */ /* 0x000fea0003800000 */
.L_x_2010:
[----:B--2---:R-:W-:Y:S01]  /*0f50*/  IMAD.MOV.U32 R209, RZ, RZ, RZ ;  /* 0x000000ffffd17224 */ /* 0x004fe200078e00ff */
[----:B------:R-:W-:Y:S01]  /*0f60*/  MOV R210, RZ ;  /* 0x000000ff00d27202 */ /* 0x000fe20000000f00 */
[----:B------:R-:W-:Y:S01]  /*0f70*/  IMAD.U32 R208, RZ, RZ, UR4 ;  /* 0x00000004ffd07e24 */ /* 0x000fe2000f8e00ff */
[----:B------:R-:W-:Y:S02]  /*0f80*/  MOV R211, c[0x0][0x53c] ;  /* 0x00014f0000d37a02 */ /* 0x000fe40000000f00 */
.L_x_2022:
[----:B------:R-:W-:Y:S01]  /*0f90*/  ISETP.NE.AND P0, PT, R13, RZ, PT ;  /* 0x000000ff0d00720c */ /* 0x000fe20003f05270 */
[----:B------:R-:W-:-:S12]  /*0fa0*/  WARPSYNC 0xffffffff ;  /* 0xffffffff00007948 */ /* 0x000fd80003800000 */
[----:B------:R1:W-:Y:S04]  /*0fb0*/  @!P0 STS.128 [0x24100], R208 ;  /* 0x024100d0ff008388 */ /* 0x0003e80000000c00 */
[----:B------:R-:W-:Y:S06]  /*0fc0*/  BAR.ARV 0x5, 0x100 ;  /* 0x0144000000007b1d */ /* 0x000fec0000002000 */
.L_x_2008:
        /* <DEDUP_REMOVED lines=14> */
[--C-:B------:R-:W-:Y:S01]  /*10b0*/  SHF.R.S32.HI R7, RZ, 0x2, R13.reuse ;  /* 0x00000002ff077819 */ /* 0x100fe2000001140d */
[----:B------:R-:W-:Y:S01]  /*10c0*/  IMAD.SHL.U32 R4, R205, 0x40, RZ ;  /* 0x00000040cd047824 */ /* 0x000fe200078e00ff */
[----:B------:R-:W-:Y:S01]  /*10d0*/  LEA.HI R6, R9, R15, RZ, 0x5 ;  /* 0x0000000f09067211 */ /* 0x000fe200078f28ff */
[----:B------:R-:W-:Y:S01]  /*10e0*/  IMAD.IADD R14, R3, 0x1, -R0 ;  /* 0x00000001030e7824 */ /* 0x000fe200078e0a00 */
[----:B------:R-:W-:Y:S02]  /*10f0*/  LOP3.LUT R0, R2, 0xfffffff0, RZ, 0xc0, !PT ;  /* 0xfffffff002007812 */ /* 0x000fe400078ec0ff */
        /* <DEDUP_REMOVED lines=9> */
[----:B------:R-:W-:Y:S01]  /*1190*/  LOP3.LUT R2, R4, 0x1c0, RZ, 0xc0, !PT ;  /* 0x000001c004027812 */ /* 0x000fe200078ec0ff */
[----:B------:R-:W-:Y:S01]  /*11a0*/  IMAD.SHL.U32 R9, R9, 0x8, RZ ;  /* 0x0000000809097824 */ /* 0x000fe200078e00ff */
[----:B------:R-:W-:Y:S01]  /*11b0*/  LEA.HI R10, R5, R0, RZ, 0x3 ;  /* 0x00000000050a7211 */ /* 0x000fe200078f18ff */
[----:B------:R-:W-:Y:S01]  /*11c0*/  IMAD.IADD R7, R7, 0x1, -R3 ;  /* 0x0000000107077824 */ /* 0x000fe200078e0a03 */
[----:B------:R-:W-:-:S02]  /*11d0*/  SHF.R.U32.HI R4, RZ, 0x3, R2 ;  /* 0x00000003ff047819 */ /* 0x000fc40000011602 */
[----:B------:R-:W-:Y:S02]  /*11e0*/  LOP3.LUT R2, R2, 0x38, R177, 0xf8, !PT ;  /* 0x0000003802027812 */ /* 0x000fe400078ef8b1 */
[----:B------:R-:W-:Y:S02]  /*11f0*/  LOP3.LUT R3, R10, 0xfffffff8, RZ, 0xc0, !PT ;  /* 0xfffffff80a037812 */ /* 0x000fe400078ec0ff */
[----:B------:R-:W-:Y:S02]  /*1200*/  LOP3.LUT R11, R2, R4, RZ, 0x3c, !PT ;  /* 0x00000004020b7212 */ /* 0x000fe400078e3cff */
[--C-:B------:R-:W-:Y:S01]  /*1210*/  SHF.R.S32.HI R4, RZ, 0x1f, R6.reuse ;  /* 0x0000001fff047819 */ /* 0x100fe20000011406 */
[----:B------:R-:W-:Y:S01]  /*1220*/  IMAD.IADD R2, R0, 0x1, -R3 ;  /* 0x0000000100027824 */ /* 0x000fe200078e0a03 */
[----:B------:R-:W-:Y:S02]  /*1230*/  LOP3.LUT R3, R6, 0xffffffe0, RZ, 0xc0, !PT ;  /* 0xffffffe006037812 */ /* 0x000fe400078ec0ff */
[----:B------:R-:W-:-:S02]  /*1240*/  SHF.R.S32.HI R0, RZ, 0x5, R6 ;  /* 0x00000005ff007819 */ /* 0x000fc40000011406 */
[----:B------:R-:W-:Y:S01]  /*1250*/  LOP3.LUT R5, R7, 0x1, RZ, 0xc0, !PT ;  /* 0x0000000107057812 */ /* 0x000fe200078ec0ff */
[----:B------:R-:W-:Y:S01]  /*1260*/  IMAD.IADD R16, R15, 0x1, -R3 ;  /* 0x000000010f107824 */ /* 0x000fe200078e0a03 */
[----:B------:R-:W-:Y:S01]  /*1270*/  LEA.HI R4, R4, R0, RZ, 0x3 ;  /* 0x0000000004047211 */ /* 0x000fe200078f18ff */
[----:B------:R-:W-:Y:S01]  /*1280*/  IMAD.SHL.U32 R3, R187, 0x40, RZ ;  /* 0x00000040bb037824 */ /* 0x000fe200078e00ff */
[----:B------:R-:W-:Y:S02]  /*1290*/  ISETP.NE.U32.AND P3, PT, R5, 0x1, PT ;  /* 0x000000010500780c */ /* 0x000fe40003f65070 */
[----:B------:R-:W-:Y:S02]  /*12a0*/  SHF.R.S32.HI R12, RZ, 0x1f, R16 ;  /* 0x0000001fff0c7819 */ /* 0x000fe40000011410 */
[----:B------:R-:W-:Y:S02]  /*12b0*/  LOP3.LUT R3, R3, 0x1c0, RZ, 0xc0, !PT ;  /* 0x000001c003037812 */ /* 0x000fe400078ec0ff */
[----:B------:R-:W-:-:S02]  /*12c0*/  LOP3.LUT R4, R4, 0xffffff8, RZ, 0xc0, !PT ;  /* 0x0ffffff804047812 */ /* 0x000fc400078ec0ff */
[----:B------:R-:W-:Y:S02]  /*12d0*/  LOP3.LUT R8, R3, 0x8, R8, 0xf8, !PT ;  /* 0x0000000803087812 */ /* 0x000fe400078ef808 */
[----:B------:R-:W-:Y:S01]  /*12e0*/  SHF.R.U32.HI R6, RZ, 0x3, R3 ;  /* 0x00000003ff067819 */ /* 0x000fe20000011603 */
[----:B------:R-:W-:Y:S01]  /*12f0*/  IMAD.IADD R5, R0, 0x1, -R4 ;  /* 0x0000000100057824 */ /* 0x000fe200078e0a04 */
[----:B------:R-:W-:Y:S02]  /*1300*/  LEA.HI R12, R12, R16, RZ, 0x2 ;  /* 0x000000100c0c7211 */ /* 0x000fe400078f10ff */
        /* <DEDUP_REMOVED lines=8> */
[----:B------:R-:W-:Y:S01]  /*1390*/  LOP3.LUT R11, R11, 0x7ffffe00, R9, 0xf8, !PT ;  /* 0x7ffffe000b0b7812 */ /* 0x000fe200078ef809 */
[----:B------:R-:W-:Y:S01]  /*13a0*/  IMAD R15, R5, 0x10, R4 ;  /* 0x00000010050f7824 */ /* 0x000fe200078e0204 */
[----:B------:R-:W-:Y:S01]  /*13b0*/  LEA.HI R4, R3, R3, RZ, 0x1 ;  /* 0x0000000303047211 */ /* 0x000fe200078f08ff */
[C---:B------:R-:W-:Y:S01]  /*13c0*/  IMAD.SHL.U32 R5, R7.reuse, 0x40, RZ ;  /* 0x0000004007057824 */ /* 0x040fe200078e00ff */
[----:B------:R-:W-:Y:S01]  /*13d0*/  LOP3.LUT R0, R0, 0x1c0, RZ, 0xc0, !PT ;  /* 0x000001c000007812 */ /* 0x000fe200078ec0ff */
[----:B------:R-:W-:Y:S01]  /*13e0*/  IMAD.SHL.U32 R6, R14, 0x8, RZ ;  /* 0x000000080e067824 */ /* 0x000fe200078e00ff */
[----:B------:R-:W-:Y:S01]  /*13f0*/  LOP3.LUT R2, R4, 0x1ffffffe, RZ, 0xc0, !PT ;  /* 0x1ffffffe04027812 */ /* 0x000fe200078ec0ff */
[----:B------:R1:W-:Y:S01]  /*1400*/  STL [R1+0x8], R15 ;  /* 0x0000080f01007387 */ /* 0x0003e20000100800 */
[----:B------:R-:W-:Y:S01]  /*1410*/  R2P PR, R7, 0x6 ;  /* 0x0000000607007804 */ /* 0x000fe20000000000 */
[----:B------:R-:W-:Y:S01]  /*1420*/  IMAD.SHL.U32 R7, R10, 0x40, RZ ;  /* 0x000000400a077824 */ /* 0x000fe200078e00ff */
[----:B------:R-:W-:Y:S01]  /*1430*/  LOP3.LUT R4, R5, 0x1c0, RZ, 0xc0, !PT ;  /* 0x000001c005047812 */ /* 0x000fe200078ec0ff */
[C---:B------:R-:W-:Y:S01]  /*1440*/  IMAD.IADD R212, R3.reuse, 0x1, -R2 ;  /* 0x0000000103d47824 */ /* 0x040fe200078e0a02 */
[----:B------:R-:W-:Y:S01]  /*1450*/  LOP3.LUT R6, R0, 0x8, R6, 0xf8, !PT ;  /* 0x0000000800067812 */ /* 0x000fe200078ef806 */
[----:B------:R-:W-:Y:S01]  /*1460*/  IMAD R5, R3, 0x2, R8 ;  /* 0x0000000203057824 */ /* 0x000fe200078e0208 */
[----:B------:R-:W-:Y:S01]  /*1470*/  SHF.R.U32.HI R0, RZ, 0x3, R0 ;  /* 0x00000003ff007819 */ /* 0x000fe20000011600 */
[----:B------:R-:W-:Y:S01]  /*1480*/  IMAD.SHL.U32 R204, R11, 0x2, RZ ;  /* 0x000000020bcc7824 */ /* 0x000fe200078e00ff */
[----:B------:R-:W-:Y:S01]  /*1490*/  LEA.HI R2, R4, R4, RZ, 0x1d ;  /* 0x0000000404027211 */ /* 0x000fe200078fe8ff */
[----:B------:R-:W-:Y:S01]  /*14a0*/  IMAD R212, R212, 0x8, R15 ;  /* 0x00000008d4d47824 */ /* 0x000fe200078e020f */
[----:B------:R-:W-:Y:S01]  /*14b0*/  LOP3.LUT R3, R6, R0, RZ, 0x3c, !PT ;  /* 0x0000000006037212 */ /* 0x000fe200078e3cff */
[----:B------:R-:W-:Y:S01]  /*14c0*/  IMAD R0, R14, 0x200, R13 ;  /* 0x000002000e007824 */ /* 0x000fe200078e020d */
[----:B------:R-:W-:Y:S01]  /*14d0*/  LOP3.LUT R4, R7, 0xfffffe00, RZ, 0xc0, !PT ;  /* 0xfffffe0007047812 */ /* 0x000fe200078ec0ff */
[----:B------:R-:W-:Y:S01]  /*14e0*/  IMAD.IADD R9, R5, 0x1, R2 ;  /* 0x0000000105097824 */ /* 0x000fe200078e0202 */
[----:B------:R-:W-:Y:S01]  /*14f0*/  SHF.R.S32.HI R7, RZ, 0x1f, R177 ;  /* 0x0000001fff077819 */ /* 0x000fe200000114b1 */
[----:B------:R-:W-:Y:S01]  /*1500*/  IMAD R5, R187, 0x20, R205 ;  /* 0x00000020bb057824 */ /* 0x000fe200078e02cd */
[CC--:B------:R-:W-:Y:S01]  /*1510*/  IADD3 R2, R3.reuse, R4.reuse, R8 ;  /* 0x0000000403027210 */ /* 0x0c0fe20007ffe008 */
[----:B------:R-:W-:Y:S01]  /*1520*/  IMAD.MOV.U32 R8, RZ, RZ, 0x40 ;  /* 0x00000040ff087424 */ /* 0x000fe200078e00ff */
[----:B------:R-:W-:Y:S01]  /*1530*/  LOP3.LUT R3, R3, R4, RZ, 0xfc, !PT ;  /* 0x0000000403037212 */ /* 0x000fe200078efcff */
[----:B------:R-:W-:Y:S01]  /*1540*/  IMAD.MOV.U32 R4, RZ, RZ, 0x20 ;  /* 0x00000020ff047424 */ /* 0x000fe200078e00ff */
[----:B------:R-:W-:-:S02]  /*1550*/  LEA R164, R2, 0x18100, 0x1 ;  /* 0x0001810002a47811 */ /* 0x000fc400078e08ff */
[----:B------:R-:W-:Y:S02]  /*1560*/  LEA R171, R3, 0x100, 0x1 ;  /* 0x0000010003ab7811 */ /* 0x000fe400078e08ff */
[----:B------:R-:W-:Y:S02]  /*1570*/  SEL R169, R4, 0xffffffe0, !P0 ;  /* 0xffffffe004a97807 */ /* 0x000fe40004000000 */
[----:B------:R-:W-:Y:S02]  /*1580*/  LEA R170, R0, 0xc100, 0x1 ;  /* 0x0000c10000aa7811 */ /* 0x000fe400078e08ff */
[----:B------:R-:W-:Y:S01]  /*1590*/  SEL R0, R8, 0xffffffc0, !P4 ;  /* 0xffffffc008007807 */ /* 0x000fe20006000000 */
[----:B------:R-:W-:Y:S01]  /*15a0*/  IMAD.IADD R165, R164, 0x1, R169 ;  /* 0x00000001a4a57824 */ /* 0x000fe200078e02a9 */
[----:B------:R-:W-:Y:S01]  /*15b0*/  LOP3.LUT R5, R12, 0x7ffffffc, RZ, 0xc0, !PT ;  /* 0x7ffffffc0c057812 */ /* 0x000fe200078ec0ff */
[--C-:B------:R-:W-:Y:S01]  /*15c0*/  IMAD.IADD R217, R169, 0x1, R171.reuse ;  /* 0x00000001a9d97824 */ /* 0x100fe200078e02ab */
[----:B------:R-:W-:Y:S01]  /*15d0*/  IADD3 R186, R177, 0x40, RZ ;  /* 0x00000040b1ba7810 */ /* 0x000fe20007ffe0ff */
[----:B------:R-:W-:Y:S01]  /*15e0*/  IMAD.IADD R172, R0, 0x1, R171 ;  /* 0x0000000100ac7824 */ /* 0x000fe200078e02ab */
[----:B------:R-:W-:Y:S01]  /*15f0*/  LEA R222, R9, 0x80, 0x1 ;  /* 0x0000008009de7811 */ /* 0x000fe200078e08ff */
[----:B------:R-:W-:Y:S01]  /*1600*/  IMAD.IADD R167, R164, 0x1, R0 ;  /* 0x00000001a4a77824 */ /* 0x000fe200078e0200 */
[----:B------:R-:W-:Y:S01]  /*1610*/  SHF.R.S32.HI R6, RZ, 0x1f, R186 ;  /* 0x0000001fff067819 */ /* 0x000fe200000114ba */
[----:B------:R-:W-:Y:S01]  /*1620*/  IMAD.IADD R166, R165, 0x1, R0 ;  /* 0x00000001a5a67824 */ /* 0x000fe200078e0200 */
[----:B------:R-:W-:Y:S01]  /*1630*/  SEL R6, R4, 0xffffffe0, !P1 ;  /* 0xffffffe004067807 */ /* 0x000fe20004800000 */
[----:B------:R-:W-:Y:S01]  /*1640*/  IMAD.IADD R0, R0, 0x1, R217 ;  /* 0x0000000100007824 */ /* 0x000fe200078e02d9 */
[----:B------:R-:W-:Y:S01]  /*1650*/  IADD3 R223, R222, -0x10, RZ ;  /* 0xfffffff0dedf7810 */ /* 0x000fe20007ffe0ff */
[----:B------:R-:W-:Y:S01]  /*1660*/  IMAD.IADD R7, R16, 0x1, -R5 ;  /* 0x0000000110077824 */ /* 0x000fe200078e0a05 */
[C---:B------:R-:W-:Y:S01]  /*1670*/  @P3 IADD3 R223, R222.reuse, 0x10, RZ ;  /* 0x00000010dedf3810 */ /* 0x040fe20007ffe0ff */
[----:B------:R-:W-:Y:S01]  /*1680*/  IMAD.IADD R225, R222, 0x1, R6 ;  /* 0x00000001dee17824 */ /* 0x000fe200078e0206 */
[----:B------:R1:W-:Y:S01]  /*1690*/  STL [R1], R0 ;  /* 0x0000000001007387 */ /* 0x0003e20000100800 */
[----:B------:R-:W-:Y:S01]  /*16a0*/  IMAD.SHL.U32 R191, R7, 0x2, RZ ;  /* 0x0000000207bf7824 */ /* 0x000fe200078e00ff */
[----:B------:R-:W-:Y:S01]  /*16b0*/  SEL R5, R8, 0xffffffc0, !P2 ;  /* 0xffffffc008057807 */ /* 0x000fe20005000000 */
[----:B------:R-:W-:Y:S01]  /*16c0*/  IMAD.IADD R224, R6, 0x1, R223 ;  /* 0x0000000106e07824 */ /* 0x000fe200078e02df */
[----:B------:R-:W-:Y:S01]  /*16d0*/  IADD3 R185, R177, 0x80, RZ ;  /* 0x00000080b1b97810 */ /* 0x000fe20007ffe0ff */
[----:B------:R-:W-:Y:S01]  /*16e0*/  IMAD.IADD R219, R169, 0x1, R172 ;  /* 0x00000001a9db7824 */ /* 0x000fe200078e02ac */
[C---:B------:R-:W-:Y:S01]  /*16f0*/  IADD3 R247, R191.reuse, 0x10, RZ ;  /* 0x00000010bff77810 */ /* 0x040fe20007ffe0ff */
[--C-:B------:R-:W-:Y:S01]  /*1700*/  IMAD.IADD R252, R222, 0x1, R5.reuse ;  /* 0x00000001defc7824 */ /* 0x100fe200078e0205 */
[----:B------:R-:W-:Y:S01]  /*1710*/  IADD3 R248, R191, 0x8, RZ ;  /* 0x00000008bff87810 */ /* 0x000fe20007ffe0ff */
[----:B------:R-:W-:Y:S01]  /*1720*/  IMAD.IADD R251, R225, 0x1, R5 ;  /* 0x00000001e1fb7824 */ /* 0x000fe200078e0205 */
[----:B------:R-:W-:Y:S01]  /*1730*/  IADD3 R244, R191, 0x28, RZ ;  /* 0x00000028bff47810 */ /* 0x000fe20007ffe0ff */
[----:B------:R-:W-:Y:S01]  /*1740*/  IMAD.IADD R250, R5, 0x1, R223 ;  /* 0x0000000105fa7824 */ /* 0x000fe200078e02df */
[C---:B------:R-:W-:Y:S01]  /*1750*/  IADD3 R245, R191.reuse, 0x20, RZ ;  /* 0x00000020bff57810 */ /* 0x040fe20007ffe0ff */
[----:B------:R-:W-:Y:S01]  /*1760*/  IMAD.IADD R249, R224, 0x1, R5 ;  /* 0x00000001e0f97824 */ /* 0x000fe200078e0205 */
[----:B------:R-:W-:-:S02]  /*1770*/  IADD3 R241, R191, 0x40, RZ ;  /* 0x00000040bff17810 */ /* 0x000fc40007ffe0ff */
[----:B------:R-:W-:Y:S02]  /*1780*/  SHF.R.S32.HI R4, RZ, 0x1f, R191 ;  /* 0x0000001fff047819 */ /* 0x000fe400000114bf */
[C---:B------:R-:W-:Y:S02]  /*1790*/  IADD3 R246, R191.reuse, 0x18, RZ ;  /* 0x00000018bff67810 */ /* 0x040fe40007ffe0ff */
[C---:B------:R-:W-:Y:S02]  /*17a0*/  IADD3 R242, R191.reuse, 0x38, RZ ;  /* 0x00000038bff27810 */ /* 0x040fe40007ffe0ff */
[C---:B------:R-:W-:Y:S02]  /*17b0*/  IADD3 R238, R191.reuse, 0x58, RZ ;  /* 0x00000058bfee7810 */ /* 0x040fe40007ffe0ff */
[C---:B------:R-:W-:Y:S02]  /*17c0*/  IADD3 R243, R191.reuse, 0x30, RZ ;  /* 0x00000030bff37810 */ /* 0x040fe40007ffe0ff */
[----:B------:R-:W-:-:S02]  /*17d0*/  IADD3 R239, R191, 0x50, RZ ;  /* 0x00000050bfef7810 */ /* 0x000fc40007ffe0ff */
[C---:B------:R-:W-:Y:S02]  /*17e0*/  IADD3 R235, R191.reuse, 0x70, RZ ;  /* 0x00000070bfeb7810 */ /* 0x040fe40007ffe0ff */
[----:B------:R-:W-:Y:S02]  /*17f0*/  SHF.R.S32.HI R4, RZ, 0x1f, R247 ;  /* 0x0000001fff047819 */ /* 0x000fe400000114f7 */
[C---:B------:R-:W-:Y:S02]  /*1800*/  IADD3 R240, R191.reuse, 0x48, RZ ;  /* 0x00000048bff07810 */ /* 0x040fe40007ffe0ff */
[C---:B------:R-:W-:Y:S02]  /*1810*/  IADD3 R236, R191.reuse, 0x68, RZ ;  /* 0x00000068bfec7810 */ /* 0x040fe40007ffe0ff */
[----:B------:R-:W-:Y:S02]  /*1820*/  IADD3 R232, R191, 0x88, RZ ;  /* 0x00000088bfe87810 */ /* 0x000fe40007ffe0ff */
[----:B------:R-:W-:-:S02]  /*1830*/  SHF.R.S32.HI R7, RZ, 0x1f, R248 ;  /* 0x0000001fff077819 */ /* 0x000fc400000114f8 */
[----:B------:R-:W-:Y:S02]  /*1840*/  SHF.R.S32.HI R4, RZ, 0x1f, R244 ;  /* 0x0000001fff047819 */ /* 0x000fe400000114f4 */
[C---:B------:R-:W-:Y:S02]  /*1850*/  IADD3 R237, R191.reuse, 0x60, RZ ;  /* 0x00000060bfed7810 */ /* 0x040fe40007ffe0ff */
[C---:B------:R-:W-:Y:S02]  /*1860*/  IADD3 R233, R191.reuse, 0x80, RZ ;  /* 0x00000080bfe97810 */ /* 0x040fe40007ffe0ff */
[----:B------:R-:W-:Y:S02]  /*1870*/  IADD3 R229, R191, 0xa0, RZ ;  /* 0x000000a0bfe57810 */ /* 0x000fe40007ffe0ff */
[----:B------:R-:W-:Y:S02]  /*1880*/  SHF.R.S32.HI R7, RZ, 0x1f, R245 ;  /* 0x0000001fff077819 */ /* 0x000fe400000114f5 */
[----:B------:R-:W-:-:S02]  /*1890*/  SHF.R.S32.HI R4, RZ, 0x1f, R241 ;  /* 0x0000001fff047819 */ /* 0x000fc400000114f1 */
[C---:B------:R-:W-:Y:S02]  /*18a0*/  IADD3 R234, R191.reuse, 0x78, RZ ;  /* 0x00000078bfea7810 */ /* 0x040fe40007ffe0ff */
[C---:B------:R-:W-:Y:S02]  /*18b0*/  IADD3 R230, R191.reuse, 0x98, RZ ;  /* 0x00000098bfe67810 */ /* 0x040fe40007ffe0ff */
[----:B------:R-:W-:Y:S02]  /*18c0*/  IADD3 R227, R191, 0xb0, RZ ;  /* 0x000000b0bfe37810 */ /* 0x000fe40007ffe0ff */
[----:B------:R-:W-:Y:S02]  /*18d0*/  SHF.R.S32.HI R8, RZ, 0x1f, R246 ;  /* 0x0000001fff087819 */ /* 0x000fe400000114f6 */
        /* <DEDUP_REMOVED lines=18> */
[C---:B------:R-:W-:Y:S02]  /*1a00*/  IADD3 R207, R204.reuse, 0xc100, RZ ;  /* 0x0000c100cccf7810 */ /* 0x040fe40007ffe0ff */
[----:B------:R-:W-:-:S02]  /*1a10*/  IADD3 R206, R204, 0x100, RZ ;  /* 0x00000100ccce7810 */ /* 0x000fc40007ffe0ff */
[----:B------:R-:W-:Y:S02]  /*1a20*/  SHF.R.S32.HI R8, RZ, 0x1f, R231 ;  /* 0x0000001fff087819 */ /* 0x000fe400000114e7 */
[----:B------:R-:W-:Y:S02]  /*1a30*/  SHF.R.S32.HI R7, RZ, 0x1f, R228 ;  /* 0x0000001fff077819 */ /* 0x000fe400000114e4 */
[----:B-1----:R-:W-:Y:S02]  /*1a40*/  SHF.R.S32.HI R4, RZ, 0x1f, R226 ;  /* 0x0000001fff047819 */ /* 0x002fe400000114e2 */
.L_x_2186:
        /* <DEDUP_REMOVED lines=22> */
.L_x_2023:
[----:B------:R-:W-:-:S04]  /*1bb0*/  ISETP.NE.U32.AND P0, PT, RZ, c[0x0][0x368], PT ;  /* 0x0000da00ff007a0c */ /* 0x000fc80003f05070 */
[----:B------:R-:W-:-:S13]  /*1bc0*/  ISETP.NE.AND.EX P0, PT, RZ, c[0x0][0x36c], PT, P0 ;  /* 0x0000db00ff007a0c */ /* 0x000fda0003f05300 */
[----:B------:R-:W-:Y:S05]  /*1bd0*/  @!P0 BRA `(.L_x_2024) ;  /* 0x0000003000008947 */ /* 0x000fea0003800000 */
[----:B-1----:R-:W-:-:S05]  /*1be0*/  IMAD.WIDE R2, R211, R13, c[0x0][0x368] ;  /* 0x0000da00d3027625 */ /* 0x002fca00078e020d */
[----:B------:R1:W5:Y:S01]  /*1bf0*/  LDG.E R0, [R2.64] ;  /* 0x0000000602007981 */ /* 0x000362000c1e1900 */
[----:B------:R-:W-:Y:S05]  /*1c00*/  BRA `(.L_x_2025) ;  /* 0x0000008000007947 */ /* 0x000fea0003800000 */
.L_x_2024:
        /* <DEDUP_REMOVED lines=8> */
.L_x_2025:
        /* <DEDUP_REMOVED lines=28> */
.L_x_2028:
[----:B------:R-:W-:-:S13]  /*1e50*/  ISETP.NE.AND P0, PT, R7, 0x1, PT ;  /* 0x000000010700780c */ /* 0x000fda0003f05270 */
[----:B------:R-:W-:-:S05]  /*1e60*/  @P0 IMAD.HI.U32 R0, R2, c[0x0][0x330], RZ ;  /* 0x0000cc0002000a27 */ /* 0x000fca00078e00ff */
[----:B------:R-:W-:Y:S02]  /*1e70*/  @P0 SHF.R.U32.HI R2, RZ, c[0x0][0x334], R0 ;  /* 0x0000cd00ff020a19 */ /* 0x000fe40000011600 */
.L_x_2029:
[----:B------:R-:W-:Y:S05]  /*1e80*/  BSYNC B0 ;  /* 0x0000000000007941 */ /* 0x000fea0003800000 */
.L_x_2027:
[----:B------:R-:W-:-:S05]  /*1e90*/  IMAD R2, R2, R7, c[0x0][0x32c] ;  /* 0x0000cb0002027624 */ /* 0x000fca00078e0207 */
[----:B------:R-:W-:-:S04]  /*1ea0*/  IMNMX R3, R3, R2, PT ;  /* 0x0000000203037217 */ /* 0x000fc80003800200 */
.L_x_2026:
        /* <DEDUP_REMOVED lines=25> */
.L_x_2032:
[----:B------:R-:W-:-:S13]  /*2040*/  ISETP.NE.AND P0, PT, R7, 0x1, PT ;  /* 0x000000010700780c */ /* 0x000fda0003f05270 */
[----:B------:R-:W-:-:S05]  /*2050*/  @P0 IMAD.HI.U32 R3, R0, c[0x0][0x330], RZ ;  /* 0x0000cc0000030a27 */ /* 0x000fca00078e00ff */
[----:B------:R-:W-:Y:S02]  /*2060*/  @P0 SHF.R.U32.HI R0, RZ, c[0x0][0x334], R3 ;  /* 0x0000cd00ff000a19 */ /* 0x000fe40000011603 */
.L_x_2033:
[----:B------:R-:W-:Y:S05]  /*2070*/  BSYNC B0 ;  /* 0x0000000000007941 */ /* 0x000fea0003800000 */
.L_x_2031:
[----:B------:R-:W-:-:S05]  /*2080*/  IMAD R0, R0, c[0x0][0x32c], RZ ;  /* 0x0000cb0000007a24 */ /* 0x000fca00078e02ff */
[----:B------:R-:W-:-:S04]  /*2090*/  IMNMX R2, R2, R0, !PT ;  /* 0x0000000002027217 */ /* 0x000fc80007800200 */
.L_x_2030:
        /* <DEDUP_REMOVED lines=14> */
[----:B------:R-:W-:Y:S01]  /*2180*/  ISETP.NE.AND P0, PT, R220, RZ, PT ;  /* 0x000000ffdc00720c */ /* 0x000fe20003f05270 */
[----:B------:R-:W-:-:S03]  /*2190*/  IMAD.MOV.U32 R4, RZ, RZ, RZ ;  /* 0x000000ffff047224 */ /* 0x000fc600078e00ff */
        /* <DEDUP_REMOVED lines=29> */
.L_x_2035:
[----:B------:R-:W-:Y:S05]  /*2370*/  BSYNC B0 ;  /* 0x0000000000007941 */ /* 0x000fea0003800000 */
.L_x_2034:
[----:B------:R-:W-:Y:S01]  /*2380*/  IMAD R188, R221, R2, R8 ;  /* 0x00000002ddbc7224 */ /* 0x000fe200078e0208 */
[----:B------:R-:W-:Y:S01]  /*2390*/  PRMT R0, RZ, 0x7610, R0 ;  /* 0x00007610ff007816 */ /* 0x000fe20000000000 */
[----:B------:R-:W-:Y:S01]  /*23a0*/  IMAD.MOV.U32 R22, RZ, RZ, RZ ;  /* 0x000000ffff167224 */ /* 0x000fe200078e00ff */
[----:B------:R-:W-:Y:S01]  /*23b0*/  MOV R17, RZ ;  /* 0x000000ff00117202 */ /* 0x000fe20000000f00 */
        /* <DEDUP_REMOVED lines=56> */
[----:B------:R-:W-:Y:S02]  /*2740*/  SHF.R.S32.HI R0, RZ, 0x1f, R12 ;  /* 0x0000001fff007819 */ /* 0x000fe4000001140c */
[----:B------:R-:W-:Y:S02]  /*2750*/  LEA R4, R187, R205, 0x5 ;  /* 0x000000cdbb047211 */ /* 0x000fe400078e28ff */
[----:B------:R-:W-:Y:S01]  /*2760*/  LOP3.LUT R14, R210, 0xffff, RZ, 0xc0, !PT ;  /* 0x0000ffffd20e7812 */ /* 0x000fe200078ec0ff */
[----:B------:R-:W-:Y:S01]  /*2770*/  IMAD R0, R0, c[0x0][0x178], RZ ;  /* 0x00005e0000007a24 */ /* 0x000fe200078e02ff */
[----:B------:R-:W-:Y:S01]  /*2780*/  ISETP.GE.AND P2, PT, R185, c[0x0][0x198], PT ;  /* 0x00006600b9007a0c */ /* 0x000fe20003f46270 */
[----:B------:R-:W-:Y:S01]  /*2790*/  IMAD.IADD R5, R4, 0x1, R203 ;  /* 0x0000000104057824 */ /* 0x000fe200078e02cb */
[----:B------:R-:W-:Y:S01]  /*27a0*/  SEL R4, R211, RZ, !P3 ;  /* 0x000000ffd3047207 */ /* 0x000fe20005800000 */
[----:B------:R-:W-:Y:S01]  /*27b0*/  IMAD R0, R12, c[0x0][0x17c], R0 ;  /* 0x00005f000c007a24 */ /* 0x000fe200078e0200 */
[----:B------:R-:W-:Y:S01]  /*27c0*/  IADD3 R16, R180, -0x1, RZ ;  /* 0xffffffffb4107810 */ /* 0x000fe20007ffe0ff */
[----:B------:R-:W-:-:S04]  /*27d0*/  @P4 IMAD.HI.U32 R7, R5, c[0x0][0x2c8], RZ ;  /* 0x0000b20005074a27 */ /* 0x000fc800078e00ff */
        /* <DEDUP_REMOVED lines=10> */
[----:B------:R-:W-:Y:S01]  /*2880*/  IMAD.WIDE.U32 R2, R4, c[0x0][0x1c0], R2 ;  /* 0x0000700004027a25 */ /* 0x000fe200078e0002 */
        /* <DEDUP_REMOVED lines=20> */
.L_x_2191:
[----:B------:R-:W-:Y:S05]  /*29d0*/  BRA.DIV ~URZ, `(.L_x_2038) ;  /* 0x00013e927f007947 */ /* 0x000fea000b800000 */
[----:B------:R3:W4:Y:S02]  /*29e0*/  SHFL.IDX PT, R0, R12, RZ, 0x181f ;  /* 0x00181fff0c007589 */ /* 0x00072400000e0000 */
.L_x_2192:
        /* <DEDUP_REMOVED lines=20> */
.L_x_2040:
[----:B------:R-:W-:Y:S05]  /*2b30*/  BSYNC B0 ;  /* 0x0000000000007941 */ /* 0x000fea0003800000 */
.L_x_2039:
[----:B------:R-:W-:Y:S05]  /*2b40*/  BRA.DIV ~URZ, `(.L_x_2041) ;  /* 0x00013d927f007947 */ /* 0x000fea000b800000 */
[----:B--2---:R2:W1:Y:S04]  /*2b50*/  SHFL.IDX PT, R8, R9, 0x1, 0x181f ;  /* 0x00381f0009087f89 */ /* 0x00446800000e0000 */
[----:B----4-:R2:W4:Y:S02]  /*2b60*/  SHFL.IDX PT, R0, R12, 0x1, 0x181f ;  /* 0x00381f000c007f89 */ /* 0x01052400000e0000 */
.L_x_2193:
        /* <DEDUP_REMOVED lines=19> */
.L_x_2043:
[----:B------:R-:W-:Y:S05]  /*2ca0*/  BSYNC B0 ;  /* 0x0000000000007941 */ /* 0x000fea0003800000 */
.L_x_2042:
[----:B------:R-:W-:Y:S05]  /*2cb0*/  BRA.DIV ~URZ, `(.L_x_2044) ;  /* 0x00013cf27f007947 */ /* 0x000fea000b800000 */
[----:B-1----:R1:W2:Y:S02]  /*2cc0*/  SHFL.IDX PT, R8, R9, 0x2, 0x181f ;  /* 0x00581f0009087f89 */ /* 0x0022a400000e0000 */
.L_x_2194:
[----:B------:R-:W-:Y:S05]  /*2cd0*/  BRA.DIV ~URZ, `(.L_x_2045) ;  /* 0x00013d427f007947 */ /* 0x000fea000b800000 */
[----:B----4-:R4:W1:Y:S02]  /*2ce0*/  SHFL.IDX PT, R0, R12, 0x2, 0x181f ;  /* 0x00581f000c007f89 */ /* 0x01086400000e0000 */
.L_x_2195:
        /* <DEDUP_REMOVED lines=19> */
.L_x_2047:
[----:B------:R-:W-:Y:S05]  /*2e20*/  BSYNC B0 ;  /* 0x0000000000007941 */ /* 0x000fea0003800000 */
.L_x_2046:
[----:B------:R-:W-:Y:S05]  /*2e30*/  BRA.DIV ~URZ, `(.L_x_2048) ;  /* 0x00013c527f007947 */ /* 0x000fea000b800000 */
[----:B--2---:R2:W3:Y:S04]  /*2e40*/  SHFL.IDX PT, R8, R9, 0x3, 0x181f ;  /* 0x00781f0009087f89 */ /* 0x0044e800000e0000 */
[----:B-1----:R2:W1:Y:S02]  /*2e50*/  SHFL.IDX PT, R0, R12, 0x3, 0x181f ;  /* 0x00781f000c007f89 */ /* 0x00246400000e0000 */
.L_x_2196:
        /* <DEDUP_REMOVED lines=26> */
[----:B------:R-:W-:Y:S01]  /*3000*/  IMAD R20, R187, 0x20, R205 ;  /* 0x00000020bb147824 */ /* 0x000fe200078e02cd */
[----:B------:R-:W-:Y:S01]  /*3010*/  LOP3.LUT R213, R213, 0xfffffff7, RZ, 0xc0, !PT ;  /* 0xfffffff7d5d57812 */ /* 0x000fe200078ec0ff */
[----:B------:R-:W-:Y:S01]  /*3020*/  IMAD.SHL.U32 R161, R16, 0x40, RZ ;  /* 0x0000004010a17824 */ /* 0x000fe200078e00ff */
[----:B------:R-:W-:Y:S01]  /*3030*/  ISETP.NE.AND P6, PT, R0, 0x1, PT ;  /* 0x000000010000780c */ /* 0x000fe20003fc5270 */
[----:B------:R-:W-:-:S02]  /*3040*/  IMAD.MOV.U32 R174, RZ, RZ, RZ ;  /* 0x000000ffffae7224 */ /* 0x000fc400078e00ff */
[----:B-1----:R-:W-:-:S05]  /*3050*/  IMAD.IADD R2, R20, 0x1, R161 ;  /* 0x0000000114027824 */ /* 0x002fca00078e02a1 */
[C---:B------:R-:W-:Y:S01]  /*3060*/  ISETP.GE.AND P0, PT, R2.reuse, R189, PT ;  /* 0x000000bd0200720c */ /* 0x040fe20003f06270 */
[----:B------:R-:W-:-:S03]  /*3070*/  IMAD.IADD R2, R2, 0x1, R193 ;  /* 0x0000000102027824 */ /* 0x000fc600078e02c1 */
[----:B------:R-:W-:Y:S01]  /*3080*/  ISETP.GT.OR P0, PT, R20, 0x3f, P0 ;  /* 0x0000003f1400780c */ /* 0x000fe20000704670 */
[----:B------:R-:W-:-:S04]  /*3090*/  @P6 IMAD.HI.U32 R3, R2, c[0x0][0x2bc], RZ ;  /* 0x0000af0002036a27 */ /* 0x000fc800078e00ff */
[----:B------:R-:W-:-:S04]  /*30a0*/  IMAD.WIDE.U32 R194, R14, c[0x0][0x1e8], RZ ;  /* 0x00007a000ec27a25 */ /* 0x000fc800078e00ff */
[----:B------:R-:W-:-:S04]  /*30b0*/  IMAD.WIDE.U32 R198, R14, c[0x0][0x210], RZ ;  /* 0x000084000ec67a25 */ /* 0x000fc800078e00ff */
[----:B------:R-:W-:Y:S02]  /*30c0*/  IMAD.SHL.U32 R17, R177, 0x2, RZ ;  /* 0x00000002b1117824 */ /* 0x000fe400078e00ff */
[----:B------:R-:W-:Y:S01]  /*30d0*/  IMAD.SHL.U32 R19, R185, 0x2, RZ ;  /* 0x00000002b9137824 */ /* 0x000fe200078e00ff */
[----:B------:R-:W-:Y:S01]  /*30e0*/  ISETP.GT.AND P5, PT, R20, 0x3f, PT ;  /* 0x0000003f1400780c */ /* 0x000fe20003fa4270 */
[----:B------:R-:W-:Y:S01]  /*30f0*/  IMAD.MOV.U32 R0, RZ, RZ, R2 ;  /* 0x000000ffff007224 */ /* 0x000fe200078e0002 */
[----:B------:R-:W-:Y:S01]  /*3100*/  @P6 SHF.R.U32.HI R0, RZ, c[0x0][0x2c0], R3 ;  /* 0x0000b000ff006a19 */ /* 0x000fe20000011603 */
[----:B------:R-:W-:Y:S01]  /*3110*/  IMAD.IADD R92, R189, 0x1, -R161 ;  /* 0x00000001bd5c7824 */ /* 0x000fe200078e0aa1 */
[----:B------:R-:W-:Y:S02]  /*3120*/  @P6 LOP3.LUT R213, R213, 0x8, RZ, 0xfc, !PT ;  /* 0x00000008d5d56812 */ /* 0x000fe400078efcff */
[----:B------:R-:W-:-:S04]  /*3130*/  @!P0 IADD3 R3, P1, R0, R196, RZ ;  /* 0x000000c400038210 */ /* 0x000fc80007f3e0ff */
[----:B------:R-:W-:Y:S02]  /*3140*/  @!P0 LEA.HI.X.SX32 R5, R0, R201, 0x1, P1 ;  /* 0x000000c900058211 */ /* 0x000fe400008f0eff */
[----:B------:R-:W-:-:S04]  /*3150*/  @!P0 LEA R4, P1, R3, c[0x0][0x2a0], 0x2 ;  /* 0x0000a80003048a11 */ /* 0x000fc800078210ff */
[----:B------:R-:W-:-:S05]  /*3160*/  @!P0 LEA.HI.X R5, R3, c[0x0][0x2a4], R5, 0x2, P1 ;  /* 0x0000a90003058a11 */ /* 0x000fca00008f1405 */
[----:B------:R1:W3:Y:S01]  /*3170*/  @!P0 LDG.E R174, [R4.64] ;  /* 0x0000000604ae8981 */ /* 0x0002e2000c1e1900 */
[----:B------:R-:W-:Y:S01]  /*3180*/  IMAD.MOV R0, RZ, RZ, -R0 ;  /* 0x000000ffff007224 */ /* 0x000fe200078e0a00 */
[----:B------:R-:W-:Y:S01]  /*3190*/  LOP3.LUT R213, R213, 0xfffffffe, RZ, 0xc0, !PT ;  /* 0xfffffffed5d57812 */ /* 0x000fe200078ec0ff */
[----:B------:R-:W-:Y:S01]  /*31a0*/  IMAD R200, R14, c[0x0][0x1ec], R195 ;  /* 0x00007b000ec87a24 */ /* 0x000fe200078e02c3 */
[----:B------:R-:W-:Y:S01]  /*31b0*/  BSSY B0, `(.L_x_2049) ;  /* 0x00000a8000007945 */ /* 0x000fe20003800000 */
[----:B------:R-:W-:Y:S01]  /*31c0*/  IMAD R175, R0, c[0x0][0x2b8], R2 ;  /* 0x0000ae0000af7a24 */ /* 0x000fe200078e0202 */
[----:B------:R-:W-:Y:S01]  /*31d0*/  @P5 LOP3.LUT R213, R213, 0x1, RZ, 0xfc, !PT ;  /* 0x00000001d5d55812 */ /* 0x000fe200078efcff */
[----:B--2-4-:R-:W-:Y:S02]  /*31e0*/  IMAD.IADD R12, R92, 0x1, -R205 ;  /* 0x000000015c0c7824 */ /* 0x014fe400078e0acd */
[----:B------:R-:W-:-:S03]  /*31f0*/  IMAD.WIDE.U32 R2, R175, c[0x0][0x1e0], RZ ;  /* 0x00007800af027a25 */ /* 0x000fc600078e00ff */
[----:B------:R-:W-:Y:S01]  /*3200*/  ISETP.GE.AND P1, PT, R12, 0x1, PT ;  /* 0x000000010c00780c */ /* 0x000fe20003f26270 */
[----:B------:R-:W-:Y:S01]  /*3210*/  IMAD R202, R14, c[0x0][0x214], R199 ;  /* 0x000085000eca7a24 */ /* 0x000fe200078e02c7 */
[----:B------:R-:W-:Y:S02]  /*3220*/  SHF.L.U64.HI R14, R185, 0x1, R21 ;  /* 0x00000001b90e7819 */ /* 0x000fe40000010215 */
[----:B-1----:R-:W-:-:S09]  /*3230*/  SHF.R.S32.HI R4, RZ, 0x1f, R175 ;  /* 0x0000001fff047819 */ /* 0x002fd200000114af */
[----:B------:R-:W-:Y:S02]  /*3240*/  @P1 ISETP.GE.AND P4, PT, R177, c[0x0][0x1d4], PT ;  /* 0x00007500b1001a0c */ /* 0x000fe40003f86270 */
[----:B------:R-:W-:Y:S01]  /*3250*/  @P1 ISETP.GE.AND P3, PT, R186, c[0x0][0x1d4], PT ;  /* 0x00007500ba001a0c */ /* 0x000fe20003f66270 */
[C---:B------:R-:W-:Y:S02]  /*3260*/  IMAD R0, R4.reuse, c[0x0][0x1e0], RZ ;  /* 0x0000780004007a24 */ /* 0x040fe400078e02ff */
[----:B------:R-:W-:Y:S02]  /*3270*/  IMAD R5, R4, c[0x0][0x208], RZ ;  /* 0x0000820004057a24 */ /* 0x000fe400078e02ff */
[----:B------:R-:W-:-:S04]  /*3280*/  IMAD R0, R175, c[0x0][0x1e4], R0 ;  /* 0x00007900af007a24 */ /* 0x000fc800078e0200 */
[----:B------:R-:W-:Y:S01]  /*3290*/  IMAD.IADD R3, R3, 0x1, R0 ;  /* 0x0000000103037824 */ /* 0x000fe200078e0200 */
[----:B---3--:R-:W-:-:S03]  /*32a0*/  SHF.R.S32.HI R13, RZ, 0x1f, R174 ;  /* 0x0000001fff0d7819 */ /* 0x008fc600000114ae */
        /* <DEDUP_REMOVED lines=8> */
[----:B------:R-:W-:-:S03]  /*3330*/  IMAD.WIDE.U32 R2, R175, c[0x0][0x208], RZ ;  /* 0x00008200af027a25 */ /* 0x000fc600078e00ff */
[----:B------:R-:W2:Y:S04]  /*3340*/  SHFL.IDX PT, R9, R6, RZ, 0x181f ;  /* 0x00181fff06097589 */ /* 0x000ea800000e0000 */
[----:B------:R3:W4:Y:S04]  /*3350*/  SHFL.IDX PT, R10, R0, 0x1, 0x181f ;  /* 0x00381f00000a7f89 */ /* 0x00072800000e0000 */
[----:B------:R5:W4:Y:S01]  /*3360*/  SHFL.IDX PT, R11, R6, 0x1, 0x181f ;  /* 0x00381f00060b7f89 */ /* 0x000b2200000e0000 */
[----:B-1----:R-:W-:Y:S01]  /*3370*/  @P1 LEA R4, P0, R177, R8, 0x1 ;  /* 0x00000008b1041211 */ /* 0x002fe200078008ff */
[----:B---3--:R-:W-:-:S03]  /*3380*/  IMAD R0, R175, c[0x0][0x20c], R5 ;  /* 0x00008300af007a24 */ /* 0x008fc600078e0205 */
[-C--:B--2---:R-:W-:Y:S02]  /*3390*/  @P1 LEA.HI.X R5, R177, R9.reuse, R18, 0x1, P0 ;  /* 0x00000009b1051211 */ /* 0x084fe400000f0c12 */
[----:B------:R-:W-:Y:S01]  /*33a0*/  ISETP.GE.AND P0, PT, R12, 0x21, PT ;  /* 0x000000210c00780c */ /* 0x000fe20003f06270 */
[----:B------:R-:W-:Y:S01]  /*33b0*/  IMAD.IADD R3, R3, 0x1, R0 ;  /* 0x0000000103037824 */ /* 0x000fe200078e0200 */
[----:B-----5:R-:W-:Y:S01]  /*33c0*/  @P1 LEA R6, P2, R186, R8, 0x1 ;  /* 0x00000008ba061211 */ /* 0x020fe200078408ff */
[----:B------:R1:W-:Y:S01]  /*33d0*/  @P1 LDGSTS.E.BYPASS.LTC128B.128 [R204+0xc100], [R4.64], !P4 ;  /* 0x0c10000004cc1fae */ /* 0x0003e2000e101d46 */
[----:B------:R-:W-:Y:S01]  /*33e0*/  IMAD R0, R13, c[0x0][0x218], RZ ;  /* 0x000086000d007a24 */ /* 0x000fe200078e02ff */
[C---:B------:R-:W-:Y:S01]  /*33f0*/  ISETP.GE.AND P4, PT, R177.reuse, c[0x0][0x1d4], PT ;  /* 0x00007500b1007a0c */ /* 0x040fe20003f86270 */
[----:B------:R-:W-:Y:S01]  /*3400*/  IMAD.WIDE.U32 R2, R174, c[0x0][0x218], R2 ;  /* 0x00008600ae027a25 */ /* 0x000fe200078e0002 */
[----:B------:R-:W-:Y:S02]  /*3410*/  @P1 LEA.HI.X R7, R186, R9, R15, 0x1, P2 ;  /* 0x00000009ba071211 */ /* 0x000fe400010f0c0f */
[----:B------:R-:W-:-:S03]  /*3420*/  SHF.L.U64.HI R13, R177, 0x1, R18 ;  /* 0x00000001b10d7819 */ /* 0x000fc60000010212 */
[----:B------:R2:W-:Y:S01]  /*3430*/  @P1 LDGSTS.E.BYPASS.LTC128B.128 [R204+0xe100], [R6.64], !P3 ;  /* 0x0e10000006cc1fae */ /* 0x0005e2000d901d46 */
[----:B-1----:R-:W-:-:S04]  /*3440*/  @P1 LEA R4, P2, R185, R8, 0x1 ;  /* 0x00000008b9041211 */ /* 0x002fc800078408ff */
[----:B------:R-:W-:Y:S01]  /*3450*/  @P1 LEA.HI.X R5, R185, R9, R21, 0x1, P2 ;  /* 0x00000009b9051211 */ /* 0x000fe200010f0c15 */
[----:B--2---:R-:W-:Y:S01]  /*3460*/  IMAD R6, R174, c[0x0][0x21c], R0 ;  /* 0x00008700ae067a24 */ /* 0x004fe200078e0200 */
[----:B------:R-:W-:Y:S02]  /*3470*/  IADD3 R0, P3, R2, R198, RZ ;  /* 0x000000c602007210 */ /* 0x000fe40007f7e0ff */
[C---:B----4-:R-:W-:Y:S02]  /*3480*/  @P0 LEA R2, P2, R177.reuse, R10, 0x1 ;  /* 0x0000000ab1020211 */ /* 0x050fe400078408ff */
[----:B------:R-:W-:Y:S02]  /*3490*/  IADD3.X R6, R202, R3, R6, P3, !PT ;  /* 0x00000003ca067210 */ /* 0x000fe40001ffe406 */
[----:B------:R-:W-:Y:S01]  /*34a0*/  @P0 LEA.HI.X R3, R177, R11, R18, 0x1, P2 ;  /* 0x0000000bb1030211 */ /* 0x000fe200010f0c12 */
[----:B------:R-:W-:Y:S01]  /*34b0*/  IMAD.SHL.U32 R18, R186, 0x2, RZ ;  /* 0x00000002ba127824 */ /* 0x000fe200078e00ff */
[----:B------:R-:W-:-:S02]  /*34c0*/  LEA R8, P2, R0, c[0x0][0x1f8], 0x1 ;  /* 0x00007e0000087a11 */ /* 0x000fc400078408ff */
[----:B------:R-:W-:Y:S02]  /*34d0*/  @P1 ISETP.GE.AND P3, PT, R185, c[0x0][0x1d4], PT ;  /* 0x00007500b9001a0c */ /* 0x000fe40003f66270 */
[----:B------:R-:W-:Y:S02]  /*34e0*/  LEA.HI.X R9, R0, c[0x0][0x1fc], R6, 0x1, P2 ;  /* 0x00007f0000097a11 */ /* 0x000fe400010f0c06 */
[----:B------:R-:W-:Y:S01]  /*34f0*/  @P0 ISETP.GE.AND P2, PT, R177, c[0x0][0x1d4], PT ;  /* 0x00007500b1000a0c */ /* 0x000fe20003f46270 */
[----:B------:R-:W1:Y:S04]  /*3500*/  SHFL.IDX PT, R6, R8, RZ, 0x181f ;  /* 0x00181fff08067589 */ /* 0x000e6800000e0000 */
[----:B------:R-:W2:Y:S04]  /*3510*/  SHFL.IDX PT, R7, R9, RZ, 0x181f ;  /* 0x00181fff09077589 */ /* 0x000ea800000e0000 */
[----:B------:R3:W-:Y:S01]  /*3520*/  @P1 LDGSTS.E.BYPASS.LTC128B.128 [R204+0x10100], [R4.64], !P3 ;  /* 0x1010000004cc1fae */ /* 0x0007e2000d901d46 */
[----:B------:R-:W-:-:S03]  /*3530*/  @P0 ISETP.GE.AND P3, PT, R186, c[0x0][0x1d4], PT ;  /* 0x00007500ba000a0c */ /* 0x000fc60003f66270 */
[----:B------:R4:W-:Y:S01]  /*3540*/  @P0 LDGSTS.E.BYPASS.LTC128B.128 [R204+0xd100], [R2.64], !P2 ;  /* 0x0d10000002cc0fae */ /* 0x0009e2000d101d46 */
[----:B------:R-:W-:-:S03]  /*3550*/  @P0 ISETP.GE.AND P2, PT, R185, c[0x0][0x1d4], PT ;  /* 0x00007500b9000a0c */ /* 0x000fc60003f46270 */
[----:B------:R-:W5:Y:S04]  /*3560*/  SHFL.IDX PT, R0, R8, 0x1, 0x181f ;  /* 0x00381f0008007f89 */ /* 0x000f6800000e0000 */
[----:B------:R-:W1:Y:S01]  /*3570*/  SHFL.IDX PT, R8, R9, 0x1, 0x181f ;  /* 0x00381f0009087f89 */ /* 0x000e6200000e0000 */
[----:B---3--:R-:W-:-:S04]  /*3580*/  @P0 LEA R4, P1, R186, R10, 0x1 ;  /* 0x0000000aba040211 */ /* 0x008fc800078208ff */
[CCC-:B------:R-:W-:Y:S02]  /*3590*/  @P0 LEA.HI.X R5, R186.reuse, R11.reuse, R15.reuse, 0x1, P1 ;  /* 0x0000000bba050211 */ /* 0x1c0fe400008f0c0f */
[C---:B----4-:R-:W-:Y:S02]  /*35a0*/  @P0 LEA R2, P1, R185.reuse, R10, 0x1 ;  /* 0x0000000ab9020211 */ /* 0x050fe400078208ff */
[C---:B------:R-:W-:Y:S01]  /*35b0*/  SHF.L.U64.HI R15, R186.reuse, 0x1, R15 ;  /* 0x00000001ba0f7819 */ /* 0x040fe2000001020f */
[----:B------:R3:W-:Y:S01]  /*35c0*/  @P0 LDGSTS.E.BYPASS.LTC128B.128 [R204+0xf100], [R4.64], !P3 ;  /* 0x0f10000004cc0fae */ /* 0x0007e2000d901d46 */
[----:B------:R-:W-:Y:S02]  /*35d0*/  @P0 LEA.HI.X R3, R185, R11, R21, 0x1, P1 ;  /* 0x0000000bb9030211 */ /* 0x000fe400008f0c15 */
[----:B------:R-:W-:-:S03]  /*35e0*/  ISETP.GE.AND P3, PT, R186, c[0x0][0x1d4], PT ;  /* 0x00007500ba007a0c */ /* 0x000fc60003f66270 */
[----:B------:R1:W-:Y:S01]  /*35f0*/  @P0 LDGSTS.E.BYPASS.LTC128B.128 [R204+0x11100], [R2.64], !P2 ;  /* 0x1110000002cc0fae */ /* 0x0003e2000d101d46 */
[C---:B------:R-:W-:Y:S02]  /*3600*/  ISETP.LT.OR P2, PT, R12.reuse, 0x1, P4 ;  /* 0x000000010c00780c */ /* 0x040fe40002741670 */
[C---:B------:R-:W-:Y:S01]  /*3610*/  ISETP.LT.OR P1, PT, R12.reuse, 0x1, P3 ;  /* 0x000000010c00780c */ /* 0x040fe20001f21670 */
[----:B------:R-:W0:Y:S01]  /*3620*/  LDGDEPBAR ;  /* 0x00000000000079af */ /* 0x000e220000000000 */
[----:B------:R-:W-:Y:S02]  /*3630*/  ISETP.LT.OR P4, PT, R12, 0x21, P4 ;  /* 0x000000210c00780c */ /* 0x000fe40002781670 */
[----:B-1----:R-:W-:-:S05]  /*3640*/  IADD3 R2, P0, R6, R17, RZ ;  /* 0x0000001106027210 */ /* 0x002fca0007f1e0ff */
[----:B--2---:R-:W-:-:S05]  /*3650*/  IMAD.X R3, R7, 0x1, R13, P0 ;  /* 0x0000000107037824 */ /* 0x004fca00000e060d */
[----:B------:R1:W-:Y:S01]  /*3660*/  LDGSTS.E.BYPASS.LTC128B.128 [R204+0x100], [R2.64], !P2 ;  /* 0x0010000002cc7fae */ /* 0x0003e2000d101d46 */
[----:B------:R-:W-:Y:S02]  /*3670*/  ISETP.LT.OR P2, PT, R12, 0x21, P3 ;  /* 0x000000210c00780c */ /* 0x000fe40001f41670 */
[----:B------:R-:W-:Y:S02]  /*3680*/  ISETP.GT.AND P3, PT, R16, R188, PT ;  /* 0x000000bc1000720c */ /* 0x000fe40003f64270 */
[----:B-1----:R-:W-:-:S05]  /*3690*/  IADD3 R2, P0, R6, R18, RZ ;  /* 0x0000001206027210 */ /* 0x002fca0007f1e0ff */
[----:B------:R-:W-:-:S05]  /*36a0*/  IMAD.X R3, R7, 0x1, R15, P0 ;  /* 0x0000000107037824 */ /* 0x000fca00000e060f */
[----:B------:R1:W-:Y:S01]  /*36b0*/  LDGSTS.E.BYPASS.LTC128B.128 [R204+0x2100], [R2.64], !P1 ;  /* 0x0210000002cc7fae */ /* 0x0003e2000c901d46 */
[----:B------:R-:W-:Y:S02]  /*36c0*/  ISETP.GE.AND P1, PT, R185, c[0x0][0x1d4], PT ;  /* 0x00007500b9007a0c */ /* 0x000fe40003f26270 */
[----:B-1----:R-:W-:-:S05]  /*36d0*/  IADD3 R2, P0, R6, R19, RZ ;  /* 0x0000001306027210 */ /* 0x002fca0007f1e0ff */
[----:B------:R-:W-:Y:S01]  /*36e0*/  IMAD.X R3, R7, 0x1, R14, P0 ;  /* 0x0000000107037824 */ /* 0x000fe200000e060e */
[C---:B------:R-:W-:Y:S02]  /*36f0*/  ISETP.LT.OR P0, PT, R12.reuse, 0x1, P1 ;  /* 0x000000010c00780c */ /* 0x040fe40000f01670 */
[----:B------:R-:W-:-:S11]  /*3700*/  ISETP.LT.OR P1, PT, R12, 0x21, P1 ;  /* 0x000000210c00780c */ /* 0x000fd60000f21670 */
[----:B------:R1:W-:Y:S01]  /*3710*/  LDGSTS.E.BYPASS.LTC128B.128 [R204+0x4100], [R2.64], !P0 ;  /* 0x0410000002cc7fae */ /* 0x0003e2000c101d46 */
[----:B-----5:R-:W-:-:S05]  /*3720*/  IADD3 R6, P0, R0, R17, RZ ;  /* 0x0000001100067210 */ /* 0x020fca0007f1e0ff */
[----:B------:R-:W-:Y:S01]  /*3730*/  IMAD.X R7, R8, 0x1, R13, P0 ;  /* 0x0000000108077824 */ /* 0x000fe200000e060d */
[----:B---3--:R-:W-:-:S04]  /*3740*/  IADD3 R4, P0, R0, R18, RZ ;  /* 0x0000001200047210 */ /* 0x008fc80007f1e0ff */
[----:B------:R2:W-:Y:S01]  /*3750*/  LDGSTS.E.BYPASS.LTC128B.128 [R204+0x1100], [R6.64], !P4 ;  /* 0x0110000006cc7fae */ /* 0x0005e2000e101d46 */
[----:B------:R-:W-:-:S05]  /*3760*/  IMAD.X R5, R8, 0x1, R15, P0 ;  /* 0x0000000108057824 */ /* 0x000fca00000e060f */
[----:B------:R2:W-:Y:S01]  /*3770*/  LDGSTS.E.BYPASS.LTC128B.128 [R204+0x3100], [R4.64], !P2 ;  /* 0x0310000004cc7fae */ /* 0x0005e2000d101d46 */
[----:B-1----:R-:W-:-:S05]  /*3780*/  IADD3 R2, P0, R0, R19, RZ ;  /* 0x0000001300027210 */ /* 0x002fca0007f1e0ff */
[----:B------:R-:W-:-:S05]  /*3790*/  IMAD.X R3, R8, 0x1, R14, P0 ;  /* 0x0000000108037824 */ /* 0x000fca00000e060e */
[----:B------:R2:W-:Y:S04]  /*37a0*/  LDGSTS.E.BYPASS.LTC128B.128 [R204+0x5100], [R2.64], !P1 ;  /* 0x0510000002cc7fae */ /* 0x0005e8000c901d46 */
[----:B------:R-:W0:Y:S01]  /*37b0*/  LDGDEPBAR ;  /* 0x00000000000079af */ /* 0x000e220000000000 */
[----:B------:R-:W-:Y:S05]  /*37c0*/  @!P3 BRA `(.L_x_2050) ;  /* 0x000004600000b947 */ /* 0x000fea0003800000 */
[----:B--2---:R-:W-:Y:S01]  /*37d0*/  IADD3 R2, R20, R161, R193 ;  /* 0x000000a114027210 */ /* 0x004fe20007ffe0c1 */
        /* <DEDUP_REMOVED lines=27> */
.L_x_2197:
[----:B------:R-:W-:Y:S05]  /*3990*/  BRA.DIV ~URZ, `(.L_x_2052) ;  /* 0x000132327f007947 */ /* 0x000fea000b800000 */
[----:B------:R-:W3:Y:S01]  /*39a0*/  SHFL.IDX PT, R0, R11, RZ, 0x181f ;  /* 0x00181fff0b007589 */ /* 0x000ee200000e0000 */
[----:B------:R-:W-:Y:S02]  /*39b0*/  ISETP.GE.AND P2, PT, R177, c[0x0][0x1d4], PT ;  /* 0x00007500b1007a0c */ /* 0x000fe40003f46270 */
[----:B------:R-:W-:Y:S02]  /*39c0*/  ISETP.GE.AND P1, PT, R186, c[0x0][0x1d4], PT ;  /* 0x00007500ba007a0c */ /* 0x000fe40003f26270 */
        /* <DEDUP_REMOVED lines=10> */
[----:B------:R-:W3:Y:S03]  /*3a70*/  SHFL.IDX PT, R0, R11, 0x1, 0x181f ;  /* 0x00381f000b007f89 */ /* 0x000ee600000e0000 */
[----:B------:R-:W-:Y:S01]  /*3a80*/  IMAD.X R3, R8, 0x1, R14, P0 ;  /* 0x0000000108037824 */ /* 0x000fe200000e060e */
[----:B------:R-:W-:Y:S01]  /*3a90*/  ISETP.GE.AND P0, PT, R185, c[0x0][0x1d4], PT ;  /* 0x00007500b9007a0c */ /* 0x000fe20003f06270 */
[----:B------:R2:W-:Y:S04]  /*3aa0*/  LDGSTS.E.BYPASS.LTC128B.128 [R204+0x14100], [R4.64], !P1 ;  /* 0x1410000004cc7fae */ /* 0x0005e8000c901d46 */
[----:B------:R4:W1:Y:S08]  /*3ab0*/  SHFL.IDX PT, R8, R9, 0x1, 0x181f ;  /* 0x00381f0009087f89 */ /* 0x00087000000e0000 */
[----:B------:R2:W-:Y:S01]  /*3ac0*/  LDGSTS.E.BYPASS.LTC128B.128 [R204+0x16100], [R2.64], !P0 ;  /* 0x1610000002cc7fae */ /* 0x0005e2000c101d46 */
[----:B-1--4-:R-:W-:-:S03]  /*3ad0*/  SEL R9, RZ, 0x10, P0 ;  /* 0x00000010ff097807 */ /* 0x012fc60000000000 */
.L_x_2198:
        /* <DEDUP_REMOVED lines=21> */
.L_x_2050:
[----:B------:R-:W-:Y:S05]  /*3c30*/  BSYNC B0 ;  /* 0x0000000000007941 */ /* 0x000fea0003800000 */
.L_x_2049:
        /* <DEDUP_REMOVED lines=10> */
[----:B-12---:R1:W2:Y:S04]  /*3ce0*/  LDSM.16.M88.4 R4, [R164] ;  /* 0x00000000a404783b */ /* 0x0062a80000000200 */
        /* <DEDUP_REMOVED lines=11> */
[----:B------:R-:W-:Y:S01]  /*3da0*/  IMAD.WIDE.U32 R2, R175, c[0x0][0x208], RZ ;  /* 0x00008200af027a25 */ /* 0x000fe200078e00ff */
[----:B------:R-:W-:-:S02]  /*3db0*/  SHF.R.S32.HI R12, RZ, 0x1f, R174 ;  /* 0x0000001fff0c7819 */ /* 0x000fc400000114ae */
[----:B------:R-:W-:Y:S01]  /*3dc0*/  SHF.R.S32.HI R13, RZ, 0x1f, R185 ;  /* 0x0000001fff0d7819 */ /* 0x000fe200000114b9 */
[----:B------:R-:W-:Y:S01]  /*3dd0*/  IMAD R0, R0, c[0x0][0x208], RZ ;  /* 0x0000820000007a24 */ /* 0x000fe200078e02ff */
[----:B------:R-:W-:Y:S01]  /*3de0*/  SHF.R.S32.HI R15, RZ, 0x1f, R186 ;  /* 0x0000001fff0f7819 */ /* 0x000fe200000114ba */
[----:B------:R-:W-:Y:S01]  /*3df0*/  IMAD.SHL.U32 R27, R185, 0x2, RZ ;  /* 0x00000002b91b7824 */ /* 0x000fe200078e00ff */
[----:B------:R-:W-:Y:S01]  /*3e00*/  SHF.R.S32.HI R14, RZ, 0x1f, R177 ;  /* 0x0000001fff0e7819 */ /* 0x000fe200000114b1 */
[----:B------:R-:W-:Y:S01]  /*3e10*/  IMAD R0, R175, c[0x0][0x20c], R0 ;  /* 0x00008300af007a24 */ /* 0x000fe200078e0200 */
[----:B------:R-:W-:Y:S01]  /*3e20*/  SHF.L.U64.HI R24, R185, 0x1, R13 ;  /* 0x00000001b9187819 */ /* 0x000fe2000001020d */
[C---:B------:R-:W-:Y:S01]  /*3e30*/  IMAD.SHL.U32 R26, R186.reuse, 0x2, RZ ;  /* 0x00000002ba1a7824 */ /* 0x040fe200078e00ff */
[----:B------:R-:W-:Y:S01]  /*3e40*/  SHF.L.U64.HI R23, R186, 0x1, R15 ;  /* 0x00000001ba177819 */ /* 0x000fe2000001020f */
[----:B------:R-:W-:Y:S01]  /*3e50*/  IMAD.IADD R3, R3, 0x1, R0 ;  /* 0x0000000103037824 */ /* 0x000fe200078e0200 */
[----:B------:R-:W-:Y:S01]  /*3e60*/  SHF.L.U64.HI R22, R177, 0x1, R14 ;  /* 0x00000001b1167819 */ /* 0x000fe2000001020e */
[----:B------:R-:W-:-:S02]  /*3e70*/  IMAD R0, R12, c[0x0][0x218], RZ ;  /* 0x000086000c007a24 */ /* 0x000fc400078e02ff */
[----:B------:R-:W-:-:S04]  /*3e80*/  IMAD.WIDE.U32 R2, R174, c[0x0][0x218], R2 ;  /* 0x00008600ae027a25 */ /* 0x000fc800078e0002 */
[----:B------:R-:W-:Y:S01]  /*3e90*/  IMAD R12, R174, c[0x0][0x21c], R0 ;  /* 0x00008700ae0c7a24 */ /* 0x000fe200078e0200 */
[----:B------:R-:W-:Y:S01]  /*3ea0*/  IADD3 R0, P0, R198, R2, RZ ;  /* 0x00000002c6007210 */ /* 0x000fe20007f1e0ff */
[----:B------:R-:W-:-:S03]  /*3eb0*/  IMAD.SHL.U32 R25, R177, 0x2, RZ ;  /* 0x00000002b1197824 */ /* 0x000fc600078e00ff */
[----:B------:R-:W-:Y:S02]  /*3ec0*/  IADD3.X R2, R202, R3, R12, P0, !PT ;  /* 0x00000003ca027210 */ /* 0x000fe400007fe40c */
[----:B------:R-:W-:-:S04]  /*3ed0*/  LEA R19, P0, R0, c[0x0][0x1f8], 0x1 ;  /* 0x00007e0000137a11 */ /* 0x000fc800078008ff */
[----:B------:R-:W-:Y:S01]  /*3ee0*/  LEA.HI.X R13, R0, c[0x0][0x1fc], R2, 0x1, P0 ;  /* 0x00007f00000d7a11 */ /* 0x000fe200000f0c02 */
[----:B------:R-:W-:Y:S06]  /*3ef0*/  BRA.DIV ~URZ, `(.L_x_2055) ;  /* 0x00012f127f007947 */ /* 0x000fec000b800000 */
[----:B------:R4:W3:Y:S02]  /*3f00*/  SHFL.IDX PT, R12, R13, RZ, 0x181f ;  /* 0x00181fff0d0c7589 */ /* 0x0008e400000e0000 */
.L_x_2199:
[----:B------:R-:W-:Y:S05]  /*3f10*/  BRA.DIV ~URZ, `(.L_x_2056) ;  /* 0x00012f627f007947 */ /* 0x000fea000b800000 */
[----:B------:R-:W5:Y:S01]  /*3f20*/  SHFL.IDX PT, R0, R19, RZ, 0x181f ;  /* 0x00181fff13007589 */ /* 0x000f6200000e0000 */
[----:B------:R-:W-:Y:S02]  /*3f30*/  ISETP.GE.AND P3, PT, R177, c[0x0][0x1d4], PT ;  /* 0x00007500b1007a0c */ /* 0x000fe40003f66270 */
[----:B------:R-:W-:Y:S02]  /*3f40*/  ISETP.GE.AND P1, PT, R186, c[0x0][0x1d4], PT ;  /* 0x00007500ba007a0c */ /* 0x000fe40003f26270 */
[----:B------:R-:W-:Y:S02]  /*3f50*/  SEL R21, RZ, 0x10, P3 ;  /* 0x00000010ff157807 */ /* 0x000fe40001800000 */
[----:B------:R-:W-:Y:S02]  /*3f60*/  SEL R18, RZ, 0x10, P1 ;  /* 0x00000010ff127807 */ /* 0x000fe40000800000 */
[----:B-----5:R-:W-:-:S05]  /*3f70*/  IADD3 R16, P0, R0, R25, RZ ;  /* 0x0000001900107210 */ /* 0x020fca0007f1e0ff */
[----:B---3--:R-:W-:Y:S01]  /*3f80*/  IMAD.X R17, R12, 0x1, R22, P0 ;  /* 0x000000010c117824 */ /* 0x008fe200000e0616 */
[----:B------:R-:W-:-:S04]  /*3f90*/  IADD3 R14, P0, R0, R26, RZ ;  /* 0x0000001a000e7210 */ /* 0x000fc80007f1e0ff */
[----:B------:R-:W-:Y:S01]  /*3fa0*/  @!PT LDS RZ, [RZ] ;  /* 0x00000000fffff984 */ /* 0x000fe20000000800 */
[----:B------:R-:W-:Y:S01]  /*3fb0*/  @!PT LDS RZ, [RZ] ;  /* 0x00000000fffff984 */ /* 0x000fe20000000800 */
[----:B------:R3:W-:Y:S01]  /*3fc0*/  LDGSTS.E.BYPASS.LTC128B.128 [R204+0x6100], [R16.64], !P3 ;  /* 0x0610000010cc7fae */ /* 0x0007e2000d901d46 */
[----:B------:R-:W-:Y:S01]  /*3fd0*/  IMAD.X R15, R12, 0x1, R23, P0 ;  /* 0x000000010c0f7824 */ /* 0x000fe200000e0617 */
[----:B------:R-:W-:Y:S02]  /*3fe0*/  IADD3 R2, P0, R0, R27, RZ ;  /* 0x0000001b00027210 */ /* 0x000fe40007f1e0ff */
[----:B------:R-:W4:Y:S03]  /*3ff0*/  SHFL.IDX PT, R0, R19, 0x1, 0x181f ;  /* 0x00381f0013007f89 */ /* 0x000f2600000e0000 */
[----:B------:R-:W-:Y:S01]  /*4000*/  IMAD.X R3, R12, 0x1, R24, P0 ;  /* 0x000000010c037824 */ /* 0x000fe200000e0618 */
[----:B------:R-:W-:Y:S01]  /*4010*/  ISETP.GE.AND P0, PT, R185, c[0x0][0x1d4], PT ;  /* 0x00007500b9007a0c */ /* 0x000fe20003f06270 */
[----:B------:R3:W-:Y:S04]  /*4020*/  LDGSTS.E.BYPASS.LTC128B.128 [R204+0x8100], [R14.64], !P1 ;  /* 0x081000000ecc7fae */ /* 0x0007e8000c901d46 */
[----:B------:R5:W2:Y:S08]  /*4030*/  SHFL.IDX PT, R12, R13, 0x1, 0x181f ;  /* 0x00381f000d0c7f89 */ /* 0x000ab000000e0000 */
[----:B------:R3:W-:Y:S01]  /*4040*/  LDGSTS.E.BYPASS.LTC128B.128 [R204+0xa100], [R2.64], !P0 ;  /* 0x0a10000002cc7fae */ /* 0x0007e2000c101d46 */
[----:B----45:R-:W-:-:S03]  /*4050*/  SEL R13, RZ, 0x10, P0 ;  /* 0x00000010ff0d7807 */ /* 0x030fc60000000000 */
.L_x_2200:
[----:B---3--:R-:W-:Y:S02]  /*4060*/  IADD3 R2, -R21, 0x10, RZ ;  /* 0x0000001015027810 */ /* 0x008fe40007ffe1ff */
[----:B------:R-:W-:-:S02]  /*4070*/  IADD3 R3, -R18, 0x10, RZ ;  /* 0x0000001012037810 */ /* 0x000fc40007ffe1ff */
[----:B------:R-:W-:-:S04]  /*4080*/  LOP3.LUT R2, R2, 0xf, RZ, 0xc0, !PT ;  /* 0x0000000f02027812 */ /* 0x000fc800078ec0ff */
[----:B------:R-:W-:Y:S02]  /*4090*/  IADD3 R16, P1, P0, R2, R0, R25 ;  /* 0x0000000002107210 */ /* 0x000fe4000783e019 */
[----:B------:R-:W-:Y:S02]  /*40a0*/  LOP3.LUT R2, R3, 0xf, RZ, 0xc0, !PT ;  /* 0x0000000f03027812 */ /* 0x000fe400078ec0ff */
[----:B------:R-:W-:Y:S02]  /*40b0*/  IADD3 R3, -R13, 0x10, RZ ;  /* 0x000000100d037810 */ /* 0x000fe40007ffe1ff */
[----:B--2---:R-:W-:Y:S02]  /*40c0*/  IADD3.X R17, RZ, R12, R22, P1, P0 ;  /* 0x0000000cff117210 */ /* 0x004fe40000fe0416 */
        /* <DEDUP_REMOVED lines=14> */
.L_x_2054:
[----:B------:R-:W-:Y:S05]  /*41b0*/  BSYNC B0 ;  /* 0x0000000000007941 */ /* 0x000fea0003800000 */
.L_x_2053:
[----:B------:R-:W-:Y:S01]  /*41c0*/  IMAD.MOV.U32 R0, RZ, RZ, 0x40 ;  /* 0x00000040ff007424 */ /* 0x000fe200078e00ff */
[----:B------:R-:W-:Y:S01]  /*41d0*/  LOP3.LUT P1, RZ, R187, 0x4, RZ, 0xc0, !PT ;  /* 0x00000004bbff7812 */ /* 0x000fe2000782c0ff */
[----:B------:R-:W0:Y:S01]  /*41e0*/  LDGDEPBAR ;  /* 0x00000000000079af */ /* 0x000e220000000000 */
[----:B------:R-:W-:Y:S01]  /*41f0*/  WARPSYNC 0xffffffff ;  /* 0xffffffff00007948 */ /* 0x000fe20003800000 */
[C---:B--23--:R-:W-:Y:S01]  /*4200*/  HMMA.16816.F32.BF16 R12, R4.reuse, R32, RZ ;  /* 0x00000020040c723c */ /* 0x04cfe200000418ff */
[----:B------:R-:W-:Y:S01]  /*4210*/  SEL R162, R0, 0xffffffc0, !P1 ;  /* 0xffffffc000a27807 */ /* 0x000fe20004800000 */
[----:B------:R-:W-:Y:S01]  /*4220*/  LDSM.16.M88.4 R16, [R167] ;  /* 0x00000000a710783b */ /* 0x000fe20000000200 */
[----:B------:R-:W-:Y:S01]  /*4230*/  IMAD.MOV.U32 R3, RZ, RZ, c[0x0][0x2c4] ;  /* 0x0000b100ff037624 */ /* 0x000fe200078e00ff */
[----:B------:R-:W-:Y:S01]  /*4240*/  ULDC UR4, c[0x0][0x324] ;  /* 0x0000c90000047ab9 */ /* 0x000fe20000000800 */
[----:B------:R-:W-:Y:S01]  /*4250*/  IADD3 R0, R162, R170, R168 ;  /* 0x000000aaa2007210 */ /* 0x000fe20007ffe0a8 */
[----:B------:R-:W-:Y:S01]  /*4260*/  IMAD.IADD R2, R170, 0x1, R162 ;  /* 0x00000001aa027824 */ /* 0x000fe200078e02a2 */
[----:B------:R-:W-:Y:S01]  /*4270*/  ULOP3.LUT UR4, URZ, UR4, URZ, 0x33, !UPT ;  /* 0x000000043f047292 */ /* 0x000fe2000f8e333f */
[----:B------:R-:W-:Y:S01]  /*4280*/  HMMA.16816.F32.BF16 R28, R4, R34, RZ ;  /* 0x00000022041c723c */ /* 0x000fe200000418ff */
[----:B------:R-:W-:Y:S01]  /*4290*/  ISETP.NE.AND P0, PT, R3, 0x1, PT ;  /* 0x000000010300780c */ /* 0x000fe20003f05270 */
[----:B------:R-:W-:Y:S01]  /*42a0*/  LDSM.16.M88.4 R68, [R0] ;  /* 0x000000000044783b */ /* 0x000fe20000000200 */
[----:B------:R-:W-:-:S03]  /*42b0*/  IMAD.MOV.U32 R93, RZ, RZ, c[0x0][0x32c] ;  /* 0x0000cb00ff5d7624 */ /* 0x000fc600078e00ff */
[----:B------:R-:W2:Y:S02]  /*42c0*/  LDSM.16.M88.4 R52, [R2] ;  /* 0x000000000234783b */ /* 0x000ea40000000200 */
[C---:B----4-:R-:W-:Y:S01]  /*42d0*/  HMMA.16816.F32.BF16 R32, R4.reuse, R36, RZ ;  /* 0x000000240420723c */ /* 0x050fe200000418ff */
[----:B------:R-:W-:Y:S01]  /*42e0*/  ISETP.GE.AND P4, PT, R93, 0x1, PT ;  /* 0x000000015d00780c */ /* 0x000fe20003f86270 */
[----:B------:R-:W3:Y:S04]  /*42f0*/  LDSM.16.M88.4 R56, [R2+0x800] ;  /* 0x000800000238783b */ /* 0x000ee80000000200 */
[----:B------:R-:W4:Y:S02]  /*4300*/  LDSM.16.M88.4 R76, [R2+0x1000] ;  /* 0x00100000024c783b */ /* 0x000f240000000200 */
[C---:B------:R-:W-:Y:S02]  /*4310*/  HMMA.16816.F32.BF16 R36, R4.reuse, R38, RZ ;  /* 0x000000260424723c */ /* 0x040fe400000418ff */
[----:B------:R-:W-:Y:S04]  /*4320*/  LDSM.16.M88.4 R72, [R0+0x800] ;  /* 0x000800000048783b */ /* 0x000fe80000000200 */
[----:B------:R-:W-:Y:S02]  /*4330*/  LDSM.16.M88.4 R84, [R0+0x1000] ;  /* 0x001000000054783b */ /* 0x000fe40000000200 */
[C---:B-1----:R-:W-:Y:S08]  /*4340*/  HMMA.16816.F32.BF16 R40, R4.reuse, R48, RZ ;  /* 0x000000300428723c */ /* 0x042ff000000418ff */
[C---:B------:R-:W-:Y:S08]  /*4350*/  HMMA.16816.F32.BF16 R48, R4.reuse, R50, RZ ;  /* 0x000000320430723c */ /* 0x040ff000000418ff */
[C---:B------:R-:W-:Y:S08]  /*4360*/  HMMA.16816.F32.BF16 R24, R4.reuse, R44, RZ ;  /* 0x0000002c0418723c */ /* 0x040ff000000418ff */
[----:B------:R-:W-:Y:S01]  /*4370*/  HMMA.16816.F32.BF16 R44, R4, R46, RZ ;  /* 0x0000002e042c723c */ /* 0x000fe200000418ff */
[----:B------:R-:W-:Y:S07]  /*4380*/  LDSM.16.M88.4 R4, [R166] ;  /* 0x00000000a604783b */ /* 0x000fee0000000200 */
[C---:B------:R-:W-:Y:S08]  /*4390*/  HMMA.16816.F32.BF16 R12, R8.reuse, R60, R12 ;  /* 0x0000003c080c723c */ /* 0x040ff0000004180c */
[C---:B------:R-:W-:Y:S01]  /*43a0*/  HMMA.16816.F32.BF16 R28, R8.reuse, R62, R28 ;  /* 0x0000003e081c723c */ /* 0x040fe2000004181c */
[----:B------:R-:W1:Y:S07]  /*43b0*/  LDSM.16.M88.4 R60, [R2+0x1800] ;  /* 0x00180000023c783b */ /* 0x000e6e0000000200 */
        /* <DEDUP_REMOVED lines=8> */
[----:B------:R-:W-:Y:S07]  /*4440*/  LDSM.16.M88.4 R88, [R170+0x3000] ;  /* 0x00300000aa58783b */ /* 0x000fee0000000200 */
[C---:B--2---:R-:W-:Y:S01]  /*4450*/  HMMA.16816.F32.BF16 R8, R16.reuse, R52, R12 ;  /* 0x000000341008723c */ /* 0x044fe2000004180c */
[----:B------:R-:W-:Y:S07]  /*4460*/  LDSM.16.M88.4 R12, [R164+0x4000] ;  /* 0x00400000a40c783b */ /* 0x000fee0000000200 */
[C---:B------:R-:W-:Y:S08]  /*4470*/  HMMA.16816.F32.BF16 R28, R16.reuse, R54, R28 ;  /* 0x00000036101c723c */ /* 0x040ff0000004181c */
[C---:B---3--:R-:W-:Y:S08]  /*4480*/  HMMA.16816.F32.BF16 R32, R16.reuse, R56, R32 ;  /* 0x000000381020723c */ /* 0x048ff00000041820 */
[C---:B------:R-:W-:Y:S01]  /*4490*/  HMMA.16816.F32.BF16 R36, R16.reuse, R58, R36 ;  /* 0x0000003a1024723c */ /* 0x040fe20000041824 */
[----:B------:R-:W2:Y:S07]  /*44a0*/  LDSM.16.M88.4 R56, [R0+0x1800] ;  /* 0x001800000038783b */ /* 0x000eae0000000200 */
[C---:B----4-:R-:W-:Y:S08]  /*44b0*/  HMMA.16816.F32.BF16 R52, R16.reuse, R78, R48 ;  /* 0x0000004e1034723c */ /* 0x050ff00000041830 */
[C---:B------:R-:W-:Y:S01]  /*44c0*/  HMMA.16816.F32.BF16 R40, R16.reuse, R76, R40 ;  /* 0x0000004c1028723c */ /* 0x040fe20000041828 */
[----:B------:R-:W-:Y:S07]  /*44d0*/  LDSM.16.M88.4 R76, [R2+0x2800] ;  /* 0x00280000024c783b */ /* 0x000fee0000000200 */
[C---:B-1----:R-:W-:Y:S01]  /*44e0*/  HMMA.16816.F32.BF16 R48, R16.reuse, R60, R24 ;  /* 0x0000003c1030723c */ /* 0x042fe20000041818 */
[----:B------:R-:W-:Y:S07]  /*44f0*/  LDSM.16.M88.4 R24, [R20+0x3800] ;  /* 0x003800001418783b */ /* 0x000fee0000000200 */
[----:B------:R-:W-:Y:S01]  /*4500*/  HMMA.16816.F32.BF16 R44, R16, R62, R44 ;  /* 0x0000003e102c723c */ /* 0x000fe2000004182c */
[----:B------:R-:W1:Y:S04]  /*4510*/  LDSM.16.M88.4 R60, [R170+0x3800] ;  /* 0x00380000aa3c783b */ /* 0x000e680000000200 */
[----:B------:R-:W-:Y:S03]  /*4520*/  LDSM.16.M88.4 R16, [R165+0x4000] ;  /* 0x00400000a510783b */ /* 0x000fe60000000200 */
        /* <DEDUP_REMOVED lines=8> */
[----:B------:R-:W5:Y:S07]  /*45b0*/  LDSM.16.M88.4 R84, [R20+0x3000] ;  /* 0x003000001454783b */ /* 0x000f6e0000000200 */
[C---:B--2---:R-:W-:Y:S08]  /*45c0*/  HMMA.16816.F32.BF16 R48, R4.reuse, R56, R48 ;  /* 0x000000380430723c */ /* 0x044ff00000041830 */
[----:B------:R-:W-:Y:S01]  /*45d0*/  HMMA.16816.F32.BF16 R44, R4, R58, R44 ;  /* 0x0000003a042c723c */ /* 0x000fe2000004182c */
[----:B------:R-:W-:Y:S07]  /*45e0*/  LDSM.16.M88.4 R56, [R2+0x3800] ;  /* 0x003800000238783b */ /* 0x000fee0000000200 */
[C---:B------:R-:W-:Y:S01]  /*45f0*/  HMMA.16816.F32.BF16 R4, R12.reuse, R64, R8 ;  /* 0x000000400c04723c */ /* 0x040fe20000041808 */
[----:B------:R-:W-:Y:S07]  /*4600*/  LDSM.16.M88.4 R8, [R167+0x4000] ;  /* 0x00400000a708783b */ /* 0x000fee0000000200 */
[C---:B------:R-:W-:Y:S01]  /*4610*/  HMMA.16816.F32.BF16 R28, R12.reuse, R66, R28 ;  /* 0x000000420c1c723c */ /* 0x040fe2000004181c */
[----:B------:R-:W2:Y:S07]  /*4620*/  LDSM.16.M88.4 R64, [R2+0x2000] ;  /* 0x002000000240783b */ /* 0x000eae0000000200 */
[C---:B------:R-:W-:Y:S08]  /*4630*/  HMMA.16816.F32.BF16 R32, R12.reuse, R80, R32 ;  /* 0x000000500c20723c */ /* 0x040ff00000041820 */
[C---:B------:R-:W-:Y:S01]  /*4640*/  HMMA.16816.F32.BF16 R36, R12.reuse, R82, R36 ;  /* 0x000000520c24723c */ /* 0x040fe20000041824 */
[----:B------:R-:W-:Y:S07]  /*4650*/  LDSM.16.M88.4 R80, [R170+0x4800] ;  /* 0x00480000aa50783b */ /* 0x000fee0000000200 */
[C---:B------:R-:W-:Y:S08]  /*4660*/  HMMA.16816.F32.BF16 R40, R12.reuse, R88, R40 ;  /* 0x000000580c28723c */ /* 0x040ff00000041828 */
[C---:B------:R-:W-:Y:S01]  /*4670*/  HMMA.16816.F32.BF16 R52, R12.reuse, R90, R52 ;  /* 0x0000005a0c34723c */ /* 0x040fe20000041834 */
[----:B------:R-:W2:Y:S07]  /*4680*/  LDSM.16.M88.4 R88, [R2+0x3000] ;  /* 0x003000000258783b */ /* 0x000eae0000000200 */
[C---:B-1----:R-:W-:Y:S08]  /*4690*/  HMMA.16816.F32.BF16 R48, R12.reuse, R60, R48 ;  /* 0x0000003c0c30723c */ /* 0x042ff00000041830 */
[----:B------:R-:W-:Y:S01]  /*46a0*/  HMMA.16816.F32.BF16 R44, R12, R62, R44 ;  /* 0x0000003e0c2c723c */ /* 0x000fe2000004182c */
[----:B------:R-:W-:Y:S07]  /*46b0*/  LDSM.16.M88.4 R60, [R0+0x3800] ;  /* 0x00380000003c783b */ /* 0x000fee0000000200 */
[C---:B---3--:R-:W-:Y:S01]  /*46c0*/  HMMA.16816.F32.BF16 R12, R16.reuse, R68, R4 ;  /* 0x00000044100c723c */ /* 0x048fe20000041804 */
[----:B------:R-:W-:Y:S07]  /*46d0*/  LDSM.16.M88.4 R4, [R166+0x4000] ;  /* 0x00400000a604783b */ /* 0x000fee0000000200 */
[C---:B------:R-:W-:Y:S01]  /*46e0*/  HMMA.16816.F32.BF16 R28, R16.reuse, R70, R28 ;  /* 0x00000046101c723c */ /* 0x040fe2000004181c */
[----:B------:R-:W1:Y:S07]  /*46f0*/  LDSM.16.M88.4 R68, [R0+0x2000] ;  /* 0x002000000044783b */ /* 0x000e6e0000000200 */
[C---:B----4-:R-:W-:Y:S08]  /*4700*/  HMMA.16816.F32.BF16 R32, R16.reuse, R72, R32 ;  /* 0x000000481020723c */ /* 0x050ff00000041820 */
[C---:B------:R-:W-:Y:S01]  /*4710*/  HMMA.16816.F32.BF16 R36, R16.reuse, R74, R36 ;  /* 0x0000004a1024723c */ /* 0x040fe20000041824 */
[----:B------:R-:W3:Y:S07]  /*4720*/  LDSM.16.M88.4 R72, [R0+0x2800] ;  /* 0x002800000048783b */ /* 0x000eee0000000200 */
[C---:B-----5:R-:W-:Y:S08]  /*4730*/  HMMA.16816.F32.BF16 R40, R16.reuse, R84, R40 ;  /* 0x000000541028723c */ /* 0x060ff00000041828 */
[C---:B------:R-:W-:Y:S01]  /*4740*/  HMMA.16816.F32.BF16 R52, R16.reuse, R86, R52 ;  /* 0x000000561034723c */ /* 0x040fe20000041834 */
[----:B------:R-:W4:Y:S07]  /*4750*/  LDSM.16.M88.4 R84, [R0+0x3000] ;  /* 0x003000000054783b */ /* 0x000f2e0000000200 */
[C---:B------:R-:W-:Y:S08]  /*4760*/  HMMA.16816.F32.BF16 R48, R16.reuse, R24, R48 ;  /* 0x000000181030723c */ /* 0x040ff00000041830 */
[----:B------:R-:W-:Y:S01]  /*4770*/  HMMA.16816.F32.BF16 R44, R16, R26, R44 ;  /* 0x0000001a102c723c */ /* 0x000fe2000004182c */
[----:B------:R-:W-:Y:S07]  /*4780*/  LDSM.16.M88.4 R16, [R164+0x8000] ;  /* 0x00800000a410783b */ /* 0x000fee0000000200 */
[C---:B--2---:R-:W-:Y:S08]  /*4790*/  HMMA.16816.F32.BF16 R24, R8.reuse, R64, R12 ;  /* 0x000000400818723c */ /* 0x044ff0000004180c */
[C---:B------:R-:W-:Y:S01]  /*47a0*/  HMMA.16816.F32.BF16 R12, R8.reuse, R66, R28 ;  /* 0x00000042080c723c */ /* 0x040fe2000004181c */
[----:B------:R-:W2:Y:S07]  /*47b0*/  LDSM.16.M88.4 R64, [R170+0x4000] ;  /* 0x00400000aa40783b */ /* 0x000eae0000000200 */
[C---:B------:R-:W-:Y:S08]  /*47c0*/  HMMA.16816.F32.BF16 R32, R8.reuse, R76, R32 ;  /* 0x0000004c0820723c */ /* 0x040ff00000041820 */
[C---:B------:R-:W-:Y:S01]  /*47d0*/  HMMA.16816.F32.BF16 R36, R8.reuse, R78, R36 ;  /* 0x0000004e0824723c */ /* 0x040fe20000041824 */
[----:B------:R-:W-:Y:S07]  /*47e0*/  LDSM.16.M88.4 R76, [R20+0x4800] ;  /* 0x00480000144c783b */ /* 0x000fee0000000200 */
[C---:B------:R-:W-:Y:S08]  /*47f0*/  HMMA.16816.F32.BF16 R40, R8.reuse, R88, R40 ;  /* 0x000000580828723c */ /* 0x040ff00000041828 */
[C---:B------:R-:W-:Y:S01]  /*4800*/  HMMA.16816.F32.BF16 R52, R8.reuse, R90, R52 ;  /* 0x0000005a0834723c */ /* 0x040fe20000041834 */
[----:B------:R-:W5:Y:S07]  /*4810*/  LDSM.16.M88.4 R88, [R170+0x5000] ;  /* 0x00500000aa58783b */ /* 0x000f6e0000000200 */
[C---:B------:R-:W-:Y:S08]  /*4820*/  HMMA.16816.F32.BF16 R48, R8.reuse, R56, R48 ;  /* 0x000000380830723c */ /* 0x040ff00000041830 */
[----:B------:R-:W-:Y:S01]  /*4830*/  HMMA.16816.F32.BF16 R44, R8, R58, R44 ;  /* 0x0000003a082c723c */ /* 0x000fe2000004182c */
[----:B------:R-:W2:Y:S07]  /*4840*/  LDSM.16.M88.4 R56, [R170+0x5800] ;  /* 0x00580000aa38783b */ /* 0x000eae0000000200 */
[C---:B-1----:R-:W-:Y:S08]  /*4850*/  HMMA.16816.F32.BF16 R28, R4.reuse, R68, R24 ;  /* 0x00000044041c723c */ /* 0x042ff00000041818 */
[C---:B------:R-:W-:Y:S01]  /*4860*/  HMMA.16816.F32.BF16 R24, R4.reuse, R70, R12 ;  /* 0x000000460418723c */ /* 0x040fe2000004180c */
[----:B------:R-:W-:Y:S04]  /*4870*/  LDSM.16.M88.4 R12, [R165+0x8000] ;  /* 0x00800000a50c783b */ /* 0x000fe80000000200 */
[----:B------:R-:W1:Y:S03]  /*4880*/  LDSM.16.M88.4 R68, [R20+0x4000] ;  /* 0x004000001444783b */ /* 0x000e660000000200 */
[C---:B---3--:R-:W-:Y:S08]  /*4890*/  HMMA.16816.F32.BF16 R8, R4.reuse, R72, R32 ;  /* 0x000000480408723c */ /* 0x048ff00000041820 */
[C---:B------:R-:W-:Y:S01]  /*48a0*/  HMMA.16816.F32.BF16 R36, R4.reuse, R74, R36 ;  /* 0x0000004a0424723c */ /* 0x040fe20000041824 */
[----:B------:R-:W-:Y:S07]  /*48b0*/  LDSM.16.M88.4 R72, [R2+0x4000] ;  /* 0x004000000248783b */ /* 0x000fee0000000200 */
[C---:B----4-:R-:W-:Y:S08]  /*48c0*/  HMMA.16816.F32.BF16 R40, R4.reuse, R84, R40 ;  /* 0x000000540428723c */ /* 0x050ff00000041828 */
[C---:B------:R-:W-:Y:S01]  /*48d0*/  HMMA.16816.F32.BF16 R52, R4.reuse, R86, R52 ;  /* 0x000000560434723c */ /* 0x040fe20000041834 */
[----:B------:R-:W3:Y:S07]  /*48e0*/  LDSM.16.M88.4 R84, [R20+0x5000] ;  /* 0x005000001454783b */ /* 0x000eee0000000200 */
[C---:B------:R-:W-:Y:S08]  /*48f0*/  HMMA.16816.F32.BF16 R48, R4.reuse, R60, R48 ;  /* 0x0000003c0430723c */ /* 0x040ff00000041830 */
[----:B------:R-:W-:Y:S01]  /*4900*/  HMMA.16816.F32.BF16 R44, R4, R62, R44 ;  /* 0x0000003e042c723c */ /* 0x000fe2000004182c */
[----:B------:R-:W-:Y:S07]  /*4910*/  LDSM.16.M88.4 R60, [R2+0x5800] ;  /* 0x00580000023c783b */ /* 0x000fee0000000200 */
[C---:B--2---:R-:W-:Y:S08]  /*4920*/  HMMA.16816.F32.BF16 R32, R16.reuse, R64, R28 ;  /* 0x000000401020723c */ /* 0x044ff0000004181c */
[C---:B------:R-:W-:Y:S01]  /*4930*/  HMMA.16816.F32.BF16 R28, R16.reuse, R66, R24 ;  /* 0x00000042101c723c */ /* 0x040fe20000041818 */
[----:B------:R2:W4:Y:S07]  /*4940*/  LDSM.16.M88.4 R64, [R20+0x5800] ;  /* 0x005800001440783b */ /* 0x00052e0000000200 */
[C---:B------:R-:W-:Y:S01]  /*4950*/  HMMA.16816.F32.BF16 R24, R16.reuse, R80, R8 ;  /* 0x000000501018723c */ /* 0x040fe20000041808 */
[----:B------:R-:W1:Y:S07]  /*4960*/  LDSM.16.M88.4 R8, [R167+0x8000] ;  /* 0x00800000a708783b */ /* 0x000e6e0000000200 */
[C---:B------:R-:W-:Y:S01]  /*4970*/  HMMA.16816.F32.BF16 R4, R16.reuse, R82, R36 ;  /* 0x000000521004723c */ /* 0x040fe20000041824 */
[----:B------:R-:W2:Y:S07]  /*4980*/  LDSM.16.M88.4 R80, [R2+0x4800] ;  /* 0x004800000250783b */ /* 0x000eae0000000200 */
[C---:B-----5:R-:W-:Y:S08]  /*4990*/  HMMA.16816.F32.BF16 R36, R16.reuse, R88, R40 ;  /* 0x000000581024723c */ /* 0x060ff00000041828 */
[C---:B------:R-:W-:Y:S08]  /*49a0*/  HMMA.16816.F32.BF16 R52, R16.reuse, R90, R52 ;  /* 0x0000005a1034723c */ /* 0x040ff00000041834 */
[C---:B------:R-:W-:Y:S08]  /*49b0*/  HMMA.16816.F32.BF16 R48, R16.reuse, R56, R48 ;  /* 0x000000381030723c */ /* 0x040ff00000041830 */
[----:B------:R-:W-:Y:S01]  /*49c0*/  HMMA.16816.F32.BF16 R40, R16, R58, R44 ;  /* 0x0000003a1028723c */ /* 0x000fe2000004182c */
[----:B------:R-:W5:Y:S07]  /*49d0*/  LDSM.16.M88.4 R56, [R2+0x5000] ;  /* 0x005000000238783b */ /* 0x000f6e0000000200 */
[C---:B-1----:R-:W-:Y:S08]  /*49e0*/  HMMA.16816.F32.BF16 R32, R12.reuse, R68, R32 ;  /* 0x000000440c20723c */ /* 0x042ff00000041820 */
[C---:B------:R-:W-:Y:S01]  /*49f0*/  HMMA.16816.F32.BF16 R28, R12.reuse, R70, R28 ;  /* 0x000000460c1c723c */ /* 0x040fe2000004181c */
[----:B------:R-:W-:Y:S07]  /*4a00*/  LDSM.16.M88.4 R68, [R0+0x4000] ;  /* 0x004000000044783b */ /* 0x000fee0000000200 */
[C---:B------:R-:W-:Y:S08]  /*4a10*/  HMMA.16816.F32.BF16 R24, R12.reuse, R76, R24 ;  /* 0x0000004c0c18723c */ /* 0x040ff00000041818 */
[C---:B--2---:R-:W-:Y:S01]  /*4a20*/  HMMA.16816.F32.BF16 R20, R12.reuse, R78, R4 ;  /* 0x0000004e0c14723c */ /* 0x044fe20000041804 */
[----:B------:R-:W1:Y:S04]  /*4a30*/  LDSM.16.M88.4 R4, [R166+0x8000] ;  /* 0x00800000a604783b */ /* 0x000e680000000200 */
[----:B------:R-:W2:Y:S03]  /*4a40*/  LDSM.16.M88.4 R76, [R0+0x4800] ;  /* 0x00480000004c783b */ /* 0x000ea60000000200 */
[C---:B---3--:R-:W-:Y:S08]  /*4a50*/  HMMA.16816.F32.BF16 R16, R12.reuse, R84, R36 ;  /* 0x000000540c10723c */ /* 0x048ff00000041824 */
[C---:B------:R-:W-:Y:S08]  /*4a60*/  HMMA.16816.F32.BF16 R52, R12.reuse, R86, R52 ;  /* 0x000000560c34723c */ /* 0x040ff00000041834 */
[C---:B----4-:R-:W-:Y:S08]  /*4a70*/  HMMA.16816.F32.BF16 R48, R12.reuse, R64, R48 ;  /* 0x000000400c30723c */ /* 0x050ff00000041830 */
[----:B------:R-:W-:Y:S01]  /*4a80*/  HMMA.16816.F32.BF16 R12, R12, R66, R40 ;  /* 0x000000420c0c723c */ /* 0x000fe20000041828 */
[----:B------:R-:W3:Y:S04]  /*4a90*/  LDSM.16.M88.4 R40, [R0+0x5000] ;  /* 0x005000000028783b */ /* 0x000ee80000000200 */
[----:B------:R4:W1:Y:S03]  /*4aa0*/  LDSM.16.M88.4 R64, [R0+0x5800] ;  /* 0x005800000040783b */ /* 0x0008660000000200 */
[C---:B------:R-:W-:Y:S08]  /*4ab0*/  HMMA.16816.F32.BF16 R44, R8.reuse, R72, R32 ;  /* 0x00000048082c723c */ /* 0x040ff00000041820 */
[C---:B------:R-:W-:Y:S08]  /*4ac0*/  HMMA.16816.F32.BF16 R36, R8.reuse, R74, R28 ;  /* 0x0000004a0824723c */ /* 0x040ff0000004181c */
[----:B------:R-:W-:Y:S01]  /*4ad0*/  HMMA.16816.F32.BF16 R32, R8, R80, R24 ;  /* 0x000000500820723c */ /* 0x000fe20000041818 */
[----:B----4-:R-:W-:-:S04]  /*4ae0*/  IMAD.IADD R0, R212, 0x1, R203 ;  /* 0x00000001d4007824 */ /* 0x010fc800078e02cb */
[----:B------:R-:W-:-:S03]  /*4af0*/  @P0 IMAD.HI.U32 R2, R0, c[0x0][0x2c8], RZ ;  /* 0x0000b20000020a27 */ /* 0x000fc600078e00ff */
[C---:B------:R-:W-:Y:S08]  /*4b00*/  HMMA.16816.F32.BF16 R28, R8.reuse, R82, R20 ;  /* 0x00000052081c723c */ /* 0x040ff00000041814 */
[C---:B-----5:R-:W-:Y:S08]  /*4b10*/  HMMA.16816.F32.BF16 R24, R8.reuse, R56, R16 ;  /* 0x000000380818723c */ /* 0x060ff00000041810 */
[C---:B------:R-:W-:Y:S08]  /*4b20*/  HMMA.16816.F32.BF16 R20, R8.reuse, R58, R52 ;  /* 0x0000003a0814723c */ /* 0x040ff00000041834 */
[C---:B------:R-:W-:Y:S08]  /*4b30*/  HMMA.16816.F32.BF16 R16, R8.reuse, R60, R48 ;  /* 0x0000003c0810723c */ /* 0x040ff00000041830 */
[----:B------:R-:W-:Y:S07]  /*4b40*/  HMMA.16816.F32.BF16 R12, R8, R62, R12 ;  /* 0x0000003e080c723c */ /* 0x000fee000004180c */
[----:B------:R-:W-:Y:S01]  /*4b50*/  IMAD.MOV.U32 R8, RZ, RZ, R0 ;  /* 0x000000ffff087224 */ /* 0x000fe200078e0000 */
[----:B------:R-:W-:Y:S01]  /*4b60*/  @P0 SHF.R.U32.HI R8, RZ, c[0x0][0x2cc], R2 ;  /* 0x0000b300ff080a19 */ /* 0x000fe20000011602 */
[----:B-1----:R-:W-:Y:S01]  /*4b70*/  HMMA.16816.F32.BF16 R48, R4, R68, R44 ;  /* 0x000000440430723c */ /* 0x002fe2000004182c */
[----:B------:R-:W-:-:S03]  /*4b80*/  IADD3 R0, R189, 0x1, -R161 ;  /* 0x00000001bd007810 */ /* 0x000fc60007ffe8a1 */
[----:B------:R-:W1:Y:S01]  /*4b90*/  SHFL.IDX PT, R3, R8, RZ, 0x1c1f ;  /* 0x001c1fff08037589 */ /* 0x000e6200000e0000 */
[----:B------:R-:W-:-:S03]  /*4ba0*/  IADD3 R0, -R190, R0, -R191 ;  /* 0x00000000be007210 */ /* 0x000fc60007ffe9bf */
[C---:B------:R-:W-:Y:S08]  /*4bb0*/  HMMA.16816.F32.BF16 R44, R4.reuse, R70, R36 ;  /* 0x00000046042c723c */ /* 0x040ff00000041824 */
[C---:B--2---:R-:W-:Y:S08]  /*4bc0*/  HMMA.16816.F32.BF16 R36, R4.reuse, R76, R32 ;  /* 0x0000004c0424723c */ /* 0x044ff00000041820 */
[C---:B------:R-:W-:Y:S08]  /*4bd0*/  HMMA.16816.F32.BF16 R32, R4.reuse, R78, R28 ;  /* 0x0000004e0420723c */ /* 0x040ff0000004181c */
[C---:B---3--:R-:W-:Y:S08]  /*4be0*/  HMMA.16816.F32.BF16 R28, R4.reuse, R40, R24 ;  /* 0x00000028041c723c */ /* 0x048ff00000041818 */
[C---:B------:R-:W-:Y:S08]  /*4bf0*/  HMMA.16816.F32.BF16 R24, R4.reuse, R42, R20 ;  /* 0x0000002a0418723c */ /* 0x040ff00000041814 */
[C---:B------:R-:W-:Y:S08]  /*4c00*/  HMMA.16816.F32.BF16 R16, R4.reuse, R64, R16 ;  /* 0x000000400410723c */ /* 0x040ff00000041810 */
[----:B------:R-:W-:Y:S07]  /*4c10*/  HMMA.16816.F32.BF16 R12, R4, R66, R12 ;  /* 0x00000042040c723c */ /* 0x000fee000004180c */
[----:B------:R-:W-:Y:S01]  /*4c20*/  IADD3 R5, R0, c[0x0][0x328], RZ ;  /* 0x0000ca0000057a10 */ /* 0x000fe20007ffe0ff */
[----:B------:R-:W-:Y:S01]  /*4c30*/  IMAD.IADD R7, R92, 0x1, -R191 ;  /* 0x000000015c077824 */ /* 0x000fe200078e0abf */
[----:B------:R-:W-:-:S03]  /*4c40*/  IADD3 R6, R0, UR4, RZ ;  /* 0x0000000400067c10 */ /* 0x000fc6000fffe0ff */
[--C-:B-1----:R-:W-:Y:S02]  /*4c50*/  IMAD.IADD R2, R5, 0x1, R3.reuse ;  /* 0x0000000105027824 */ /* 0x102fe400078e0203 */
[----:B------:R-:W-:-:S03]  /*4c60*/  IMAD.IADD R0, R6, 0x1, R3 ;  /* 0x0000000106007824 */ /* 0x000fc600078e0203 */
[----:B------:R-:W-:Y:S01]  /*4c70*/  IMNMX R2, R7, R2, PT ;  /* 0x0000000207027217 */ /* 0x000fe20003800200 */
        /* <DEDUP_REMOVED lines=12> */
.L_x_2059:
[----:B------:R-:W-:-:S04]  /*4d40*/  MOV R4, 0x1 ;  /* 0x0000000100047802 */ /* 0x000fc80000000f00 */
[----:B------:R-:W-:-:S13]  /*4d50*/  ISETP.NE.AND P0, PT, R4, c[0x0][0x32c], PT ;  /* 0x0000cb0004007a0c */ /* 0x000fda0003f05270 */
[----:B------:R-:W-:-:S05]  /*4d60*/  @P0 IMAD.HI.U32 R4, R3, c[0x0][0x330], RZ ;  /* 0x0000cc0003040a27 */ /* 0x000fca00078e00ff */
[----:B------:R-:W-:Y:S02]  /*4d70*/  @P0 SHF.R.U32.HI R3, RZ, c[0x0][0x334], R4 ;  /* 0x0000cd00ff030a19 */ /* 0x000fe40000011604 */
.L_x_2060:
[----:B------:R-:W-:Y:S05]  /*4d80*/  BSYNC B0 ;  /* 0x0000000000007941 */ /* 0x000fea0003800000 */
.L_x_2058:
[----:B------:R-:W-:-:S04]  /*4d90*/  IMAD R3, R3, c[0x0][0x32c], -R161 ;  /* 0x0000cb0003037a24 */ /* 0x000fc800078e0aa1 */
[----:B------:R-:W-:-:S05]  /*4da0*/  IMAD.IADD R3, R3, 0x1, -R191 ;  /* 0x0000000103037824 */ /* 0x000fca00078e0abf */
[----:B------:R-:W-:Y:S02]  /*4db0*/  IADD3 R4, R3, c[0x0][0x32c], RZ ;  /* 0x0000cb0003047a10 */ /* 0x000fe40007ffe0ff */
[----:B------:R-:W-:Y:S02]  /*4dc0*/  IMNMX R0, R0, R3, !PT ;  /* 0x0000000300007217 */ /* 0x000fe40007800200 */
[----:B------:R-:W-:Y:S02]  /*4dd0*/  IMNMX R2, R2, R4, PT ;  /* 0x0000000402027217 */ /* 0x000fe40003800200 */
.L_x_2057:
[----:B------:R-:W-:Y:S01]  /*4de0*/  ISETP.GT.AND P3, PT, R180, RZ, PT ;  /* 0x000000ffb400720c */ /* 0x000fe20003f64270 */
[----:B------:R-:W1:Y:S03]  /*4df0*/  SHFL.IDX PT, R3, R8, 0x1, 0x1c1f ;  /* 0x003c1f0008037f89 */ /* 0x000e6600000e0000 */
        /* <DEDUP_REMOVED lines=46> */
[----:B-1----:R-:W-:-:S03]  /*50e0*/  IMAD.IADD R0, R6, 0x1, R3 ;  /* 0x0000000106007824 */ /* 0x002fc600078e0203 */
[----:B------:R-:W-:Y:S01]  /*50f0*/  ISETP.LT.OR P0, PT, R2, 0x3a, P0 ;  /* 0x0000003a0200780c */ /* 0x000fe20000701670 */
[----:B------:R-:W-:-:S03]  /*5100*/  IMAD.IADD R2, R5, 0x1, R3 ;  /* 0x0000000105027824 */ /* 0x000fc600078e0203 */
[----:B------:R-:W-:Y:S02]  /*5110*/  FSEL R74, R13, -INF , !P0 ;  /* 0xff8000000d4a7808 */ /* 0x000fe40004000000 */
        /* <DEDUP_REMOVED lines=13> */
.L_x_2063:
[----:B------:R-:W-:-:S04]  /*51f0*/  MOV R4, 0x1 ;  /* 0x0000000100047802 */ /* 0x000fc80000000f00 */
[----:B------:R-:W-:-:S13]  /*5200*/  ISETP.NE.AND P0, PT, R4, c[0x0][0x32c], PT ;  /* 0x0000cb0004007a0c */ /* 0x000fda0003f05270 */
[----:B------:R-:W-:-:S05]  /*5210*/  @P0 IMAD.HI.U32 R4, R3, c[0x0][0x330], RZ ;  /* 0x0000cc0003040a27 */ /* 0x000fca00078e00ff */
[----:B------:R-:W-:Y:S02]  /*5220*/  @P0 SHF.R.U32.HI R3, RZ, c[0x0][0x334], R4 ;  /* 0x0000cd00ff030a19 */ /* 0x000fe40000011604 */
.L_x_2064:
[----:B------:R-:W-:Y:S05]  /*5230*/  BSYNC B0 ;  /* 0x0000000000007941 */ /* 0x000fea0003800000 */
.L_x_2062:
[----:B------:R-:W-:-:S04]  /*5240*/  IMAD R3, R3, c[0x0][0x32c], -R161 ;  /* 0x0000cb0003037a24 */ /* 0x000fc800078e0aa1 */
[----:B------:R-:W-:-:S05]  /*5250*/  IMAD.IADD R3, R3, 0x1, -R191 ;  /* 0x0000000103037824 */ /* 0x000fca00078e0abf */
[----:B------:R-:W-:Y:S02]  /*5260*/  IADD3 R4, R3, c[0x0][0x32c], RZ ;  /* 0x0000cb0003047a10 */ /* 0x000fe40007ffe0ff */
[----:B------:R-:W-:Y:S02]  /*5270*/  IMNMX R0, R0, R3, !PT ;  /* 0x0000000300007217 */ /* 0x000fe40007800200 */
[----:B------:R-:W-:Y:S02]  /*5280*/  IMNMX R2, R2, R4, PT ;  /* 0x0000000402027217 */ /* 0x000fe40003800200 */
.L_x_2061:
[----:B------:R-:W-:Y:S01]  /*5290*/  ISETP.GT.AND P0, PT, R0, 0x8, P3 ;  /* 0x000000080000780c */ /* 0x000fe20001f04270 */
[----:B------:R-:W2:Y:S01]  /*52a0*/  LDL R92, [R1] ;  /* 0x00000000015c7983 */ /* 0x000ea20000100800 */
[----:B------:R-:W-:Y:S01]  /*52b0*/  FMNMX.FTZ R3, R9, R11, !PT ;  /* 0x0000000b09037209 */ /* 0x000fe20007810000 */
[----:B------:R-:W-:-:S04]  /*52c0*/  DEPBAR.LE SB0, 0x2 ;  /* 0x000080800000791a */ /* 0x000fc80000000000 */
[----:B------:R-:W-:Y:S01]  /*52d0*/  BAR.SYNC.DEFER_BLOCKING 0x0 ;  /* 0x0000000000007b1d */ /* 0x000fe20000010000 */
[----:B------:R-:W-:Y:S02]  /*52e0*/  ISETP.LT.OR P0, PT, R2, 0x9, P0 ;  /* 0x000000090200780c */ /* 0x000fe40000701670 */
[----:B------:R-:W-:Y:S02]  /*52f0*/  FMNMX.FTZ R3, R20, R3, !PT ;  /* 0x0000000314037209 */ /* 0x000fe40007810000 */
[----:B------:R-:W-:Y:S01]  /*5300*/  FSEL R8, R46, -INF , !P0 ;  /* 0xff8000002e087808 */ /* 0x000fe20004000000 */
[----:B------:R-:W-:Y:S01]  /*5310*/  BSSY B0, `(.L_x_2065) ;  /* 0x00001af000007945 */ /* 0x000fe20003800000 */
[----:B------:R-:W-:Y:S02]  /*5320*/  ISETP.GT.AND P0, PT, R0, 0x9, P3 ;  /* 0x000000090000780c */ /* 0x000fe40001f04270 */
[----:B------:R-:W-:Y:S02]  /*5330*/  FMNMX.FTZ R3, R21, R3, !PT ;  /* 0x0000000315037209 */ /* 0x000fe40007810000 */
[----:B------:R-:W-:-:S02]  /*5340*/  ISETP.LT.OR P0, PT, R2, 0xa, P0 ;  /* 0x0000000a0200780c */ /* 0x000fc40000701670 */
[----:B------:R-:W-:Y:S02]  /*5350*/  FMNMX.FTZ R3, R22, R3, !PT ;  /* 0x0000000316037209 */ /* 0x000fe40007810000 */
[----:B------:R-:W-:Y:S02]  /*5360*/  FSEL R10, R47, -INF , !P0 ;  /* 0xff8000002f0a7808 */ /* 0x000fe40004000000 */
[----:B------:R-:W-:Y:S02]  /*5370*/  ISETP.GT.AND P0, PT, R0, 0x10, P3 ;  /* 0x000000100000780c */ /* 0x000fe40001f04270 */
[----:B------:R-:W-:Y:S02]  /*5380*/  FMNMX.FTZ R3, R23, R3, !PT ;  /* 0x0000000317037209 */ /* 0x000fe40007810000 */
[----:B------:R-:W-:Y:S02]  /*5390*/  ISETP.LT.OR P0, PT, R2, 0x11, P0 ;  /* 0x000000110200780c */ /* 0x000fe40000701670 */
[----:B------:R-:W-:Y:S01]  /*53a0*/  FMNMX.FTZ R3, R32, R3, !PT ;  /* 0x0000000320037209 */ /* 0x000fe20007810000 */
[----:B------:R-:W-:Y:S01]  /*53b0*/  LDSM.16.MT88.4 R40, [R172+0x800] ;  /* 0x00080000ac28783b */ /* 0x000fe20000004200 */
[----:B------:R-:W-:-:S02]  /*53c0*/  FSEL R16, R38, -INF , !P0 ;  /* 0xff80000026107808 */ /* 0x000fc40004000000 */
[----:B------:R-:W-:Y:S01]  /*53d0*/  ISETP.GT.AND P0, PT, R0, 0x11, P3 ;  /* 0x000000110000780c */ /* 0x000fe20001f04270 */
[----:B------:R-:W-:Y:S01]  /*53e0*/  LDSM.16.MT88.4 R60, [R171+0x2000] ;  /* 0x00200000ab3c783b */ /* 0x000fe20000004200 */
[----:B------:R-:W-:Y:S02]  /*53f0*/  FMNMX.FTZ R3, R33, R3, !PT ;  /* 0x0000000321037209 */ /* 0x000fe40007810000 */
[----:B------:R-:W-:Y:S01]  /*5400*/  ISETP.LT.OR P0, PT, R2, 0x12, P0 ;  /* 0x000000120200780c */ /* 0x000fe20000701670 */
[----:B------:R-:W-:Y:S01]  /*5410*/  LDSM.16.MT88.4 R56, [R219+0x2000] ;  /* 0x00200000db38783b */ /* 0x000fe20000004200 */
[----:B------:R-:W-:Y:S02]  /*5420*/  FMNMX.FTZ R3, R73, R3, !PT ;  /* 0x0000000349037209 */ /* 0x000fe40007810000 */
[----:B------:R-:W-:Y:S02]  /*5430*/  FSEL R17, R39, -INF , !P0 ;  /* 0xff80000027117808 */ /* 0x000fe40004000000 */
[----:B------:R-:W-:Y:S01]  /*5440*/  ISETP.GT.AND P0, PT, R0, 0x18, P3 ;  /* 0x000000180000780c */ /* 0x000fe20001f04270 */
[----:B------:R-:W-:Y:S01]  /*5450*/  LDSM.16.MT88.4 R36, [R172] ;  /* 0x00000000ac24783b */ /* 0x000fe20000004200 */
[----:B------:R-:W-:-:S02]  /*5460*/  FMNMX.FTZ R3, R72, R3, !PT ;  /* 0x0000000348037209 */ /* 0x000fc40007810000 */
[----:B------:R-:W-:Y:S02]  /*5470*/  ISETP.LT.OR P0, PT, R2, 0x19, P0 ;  /* 0x000000190200780c */ /* 0x000fe40000701670 */
[----:B------:R-:W-:Y:S02]  /*5480*/  FMNMX.FTZ R3, R71, R3, !PT ;  /* 0x0000000347037209 */ /* 0x000fe40007810000 */
[----:B------:R-:W-:Y:S02]  /*5490*/  FSEL R49, R34, -INF , !P0 ;  /* 0xff80000022317808 */ /* 0x000fe40004000000 */
        /* <DEDUP_REMOVED lines=8> */
[----:B------:R-:W-:-:S02]  /*5520*/  FMNMX.FTZ R3, R75, R3, !PT ;  /* 0x000000034b037209 */ /* 0x000fc40007810000 */
[----:B------:R-:W-:Y:S02]  /*5530*/  FSEL R66, R30, -INF , !P0 ;  /* 0xff8000001e427808 */ /* 0x000fe40004000000 */
[----:B------:R-:W-:Y:S02]  /*5540*/  ISETP.GT.AND P0, PT, R0, 0x21, P3 ;  /* 0x000000210000780c */ /* 0x000fe40001f04270 */
[----:B------:R-:W-:Y:S02]  /*5550*/  FMNMX.FTZ R3, R74, R3, !PT ;  /* 0x000000034a037209 */ /* 0x000fe40007810000 */
[----:B------:R-:W-:-:S03]  /*5560*/  ISETP.LT.OR P0, PT, R2, 0x22, P0 ;  /* 0x000000220200780c */ /* 0x000fc60000701670 */
[----:B------:R-:W1:Y:S01]  /*5570*/  SHFL.BFLY PT, R5, R3, 0x2, 0x1f ;  /* 0x0c401f0003057f89 */ /* 0x000e6200000e0000 */
[----:B------:R-:W-:Y:S02]  /*5580*/  FSEL R67, R31, -INF , !P0 ;  /* 0xff8000001f437808 */ /* 0x000fe40004000000 */
[----:B------:R-:W-:Y:S01]  /*5590*/  ISETP.GT.AND P0, PT, R0, 0x28, P3 ;  /* 0x000000280000780c */ /* 0x000fe20001f04270 */
[----:B------:R-:W-:Y:S03]  /*55a0*/  LDSM.16.MT88.4 R28, [R217+0x800] ;  /* 0x00080000d91c783b */ /* 0x000fe60000004200 */
        /* <DEDUP_REMOVED lines=28> */
[----:B------:R-:W-:Y:S01]  /*5770*/  FMNMX.FTZ R4, R49, R4, !PT ;  /* 0x0000000431047209 */ /* 0x000fe20007810000 */
[----:B------:R-:W-:Y:S03]  /*5780*/  LDSM.16.MT88.4 R12, [R171] ;  /* 0x00000000ab0c783b */ /* 0x000fe60000004200 */
[----:B------:R-:W-:-:S04]  /*5790*/  FMNMX.FTZ R4, R48, R4, !PT ;  /* 0x0000000430047209 */ /* 0x000fc80007810000 */
[----:B------:R-:W-:-:S04]  /*57a0*/  FMNMX.FTZ R4, R66, R4, !PT ;  /* 0x0000000442047209 */ /* 0x000fc80007810000 */
[----:B------:R-:W-:-:S04]  /*57b0*/  FMNMX.FTZ R4, R67, R4, !PT ;  /* 0x0000000443047209 */ /* 0x000fc80007810000 */
[----:B------:R-:W-:-:S04]  /*57c0*/  FMNMX.FTZ R4, R68, R4, !PT ;  /* 0x0000000444047209 */ /* 0x000fc80007810000 */
[----:B------:R-:W-:-:S04]  /*57d0*/  FMNMX.FTZ R4, R69, R4, !PT ;  /* 0x0000000445047209 */ /* 0x000fc80007810000 */
[----:B------:R-:W-:-:S04]  /*57e0*/  FMNMX.FTZ R0, R163, R4, !PT ;  /* 0x00000004a3007209 */ /* 0x000fc80007810000 */
[----:B------:R-:W-:Y:S02]  /*57f0*/  FMNMX.FTZ R2, R176, R0, !PT ;  /* 0x00000000b0027209 */ /* 0x000fe40007810000 */
[----:B-1----:R-:W-:Y:S02]  /*5800*/  FMNMX.FTZ R0, R3, R5, !PT ;  /* 0x0000000503007209 */ /* 0x002fe40007810000 */
[----:B------:R-:W-:-:S03]  /*5810*/  FMNMX.FTZ R2, R173, R2, !PT ;  /* 0x00000002ad027209 */ /* 0x000fc60007810000 */
[----:B------:R-:W1:Y:S01]  /*5820*/  SHFL.BFLY PT, R4, R0, 0x1, 0x1f ;  /* 0x0c201f0000047f89 */ /* 0x000e6200000e0000 */
[----:B------:R-:W-:-:S05]  /*5830*/  FMNMX.FTZ R2, R160, R2, !PT ;  /* 0x00000002a0027209 */ /* 0x000fca0007810000 */
[----:B------:R-:W3:Y:S01]  /*5840*/  SHFL.BFLY PT, R3, R2, 0x2, 0x1f ;  /* 0x0c401f0002037f89 */ /* 0x000ee200000e0000 */
[----:B-1----:R-:W-:-:S04]  /*5850*/  FMNMX.FTZ R101, R0, R4, !PT ;  /* 0x0000000400657209 */ /* 0x002fc80007810000 */
[C---:B------:R-:W-:Y:S01]  /*5860*/  FSETP.NEU.FTZ.AND P0, PT, R101.reuse, -INF , PT ;  /* 0xff8000006500780b */ /* 0x040fe20003f1d000 */
[----:B------:R-:W-:Y:S01]  /*5870*/  FMUL.FTZ R0, R101, c[0x0][0x2d0] ;  /* 0x0000b40065007a20 */ /* 0x000fe20000410000 */
[----:B---3--:R-:W-:-:S04]  /*5880*/  FMNMX.FTZ R2, R2, R3, !PT ;  /* 0x0000000302027209 */ /* 0x008fc80007810000 */
[----:B------:R-:W-:Y:S01]  /*5890*/  FSEL R0, R0, RZ, P0 ;  /* 0x000000ff00007208 */ /* 0x000fe20000000000 */
[----:B------:R-:W1:Y:S04]  /*58a0*/  SHFL.BFLY PT, R4, R2, 0x1, 0x1f ;  /* 0x0c201f0002047f89 */ /* 0x000e6800000e0000 */
[----:B------:R-:W-:-:S04]  /*58b0*/  FFMA.FTZ R3, R9, c[0x0][0x2d0], -R0 ;  /* 0x0000b40009037a23 */ /* 0x000fc80000010800 */
[----:B------:R3:W-:Y:S01]  /*58c0*/  MUFU.EX2 R103, R3 ;  /* 0x0000000300677308 */ /* 0x0007e20000000800 */
[----:B-1----:R-:W-:Y:S01]  /*58d0*/  FMNMX.FTZ R100, R2, R4, !PT ;  /* 0x0000000402647209 */ /* 0x002fe20007810000 */
[--C-:B------:R-:W-:Y:S02]  /*58e0*/  FFMA.FTZ R2, R20, c[0x0][0x2d0], -R0.reuse ;  /* 0x0000b40014027a23 */ /* 0x100fe40000010800 */
[----:B---3--:R-:W-:Y:S01]  /*58f0*/  FFMA.FTZ R3, R11, c[0x0][0x2d0], -R0 ;  /* 0x0000b4000b037a23 */ /* 0x008fe20000010800 */
[----:B------:R-:W-:-:S03]  /*5900*/  FSETP.NEU.FTZ.AND P0, PT, R100, -INF , PT ;  /* 0xff8000006400780b */ /* 0x000fc60003f1d000 */
[----:B------:R1:W-:Y:S08]  /*5910*/  MUFU.EX2 R156, R2 ;  /* 0x00000002009c7308 */ /* 0x0003f00000000800 */
[----:B------:R3:W4:Y:S01]  /*5920*/  MUFU.EX2 R102, R3 ;  /* 0x0000000300667308 */ /* 0x0007220000000800 */
[----:B-1----:R-:W-:-:S05]  /*5930*/  FMUL.FTZ R2, R100, c[0x0][0x2d0] ;  /* 0x0000b40064027a20 */ /* 0x002fca0000410000 */
[----:B------:R-:W-:Y:S01]  /*5940*/  FSEL R2, R2, RZ, P0 ;  /* 0x000000ff02027208 */ /* 0x000fe20000000000 */
[----:B---3--:R-:W-:-:S04]  /*5950*/  FFMA.FTZ R3, R21, c[0x0][0x2d0], -R0 ;  /* 0x0000b40015037a23 */ /* 0x008fc80000010800 */
[----:B------:R1:W-:Y:S02]  /*5960*/  MUFU.EX2 R157, R3 ;  /* 0x00000003009d7308 */ /* 0x0003e40000000800 */
[----:B-1----:R-:W-:-:S06]  /*5970*/  FFMA.FTZ R3, R6, c[0x0][0x2d0], -R2 ;  /* 0x0000b40006037a23 */ /* 0x002fcc0000010802 */
[----:B------:R1:W-:Y:S02]  /*5980*/  MUFU.EX2 R65, R3 ;  /* 0x0000000300417308 */ /* 0x0003e40000000800 */
[--C-:B-1----:R-:W-:Y:S02]  /*5990*/  FFMA.FTZ R3, R7, c[0x0][0x2d0], -R2.reuse ;  /* 0x0000b40007037a23 */ /* 0x102fe40000010802 */
[----:B------:R-:W1:Y:S04]  /*59a0*/  LDSM.16.MT88.4 R4, [R217] ;  /* 0x00000000d904783b */ /* 0x000e680000004200 */
[----:B------:R3:W5:Y:S02]  /*59b0*/  MUFU.EX2 R64, R3 ;  /* 0x0000000300407308 */ /* 0x0007640000000800 */
[----:B---3--:R-:W-:Y:S01]  /*59c0*/  FFMA.FTZ R3, R8, c[0x0][0x2d0], -R2 ;  /* 0x0000b40008037a23 */ /* 0x008fe20000010802 */
[----:B----4-:R-:W-:-:S02]  /*59d0*/  F2FP.BF16.PACK_AB R8, R102, R103 ;  /* 0x000000676608723e */ /* 0x010fc400000010ff */
[----:B-----5:R-:W-:-:S03]  /*59e0*/  F2FP.BF16.PACK_AB R9, R64, R65 ;  /* 0x000000414009723e */ /* 0x020fc600000010ff */
[----:B------:R3:W-:Y:S02]  /*59f0*/  MUFU.EX2 R95, R3 ;  /* 0x00000003005f7308 */ /* 0x0007e40000000800 */
[----:B---3--:R-:W-:Y:S01]  /*5a00*/  FFMA.FTZ R3, R10, c[0x0][0x2d0], -R2 ;  /* 0x0000b4000a037a23 */ /* 0x008fe20000010802 */
[----:B------:R-:W-:-:S05]  /*5a10*/  F2FP.BF16.PACK_AB R10, R157, R156 ;  /* 0x0000009c9d0a723e */ /* 0x000fca00000010ff */
[----:B------:R3:W4:Y:S02]  /*5a20*/  MUFU.EX2 R138, R3 ;  /* 0x00000003008a7308 */ /* 0x0007240000000800 */
[----:B---3--:R-:W-:Y:S01]  /*5a30*/  FFMA.FTZ R3, R22, c[0x0][0x2d0], -R0 ;  /* 0x0000b40016037a23 */ /* 0x008fe20000010800 */
[----:B----4-:R-:W-:-:S05]  /*5a40*/  F2FP.BF16.PACK_AB R11, R138, R95 ;  /* 0x0000005f8a0b723e */ /* 0x010fca00000010ff */
[----:B------:R3:W-:Y:S02]  /*5a50*/  MUFU.EX2 R209, R3 ;  /* 0x0000000300d17308 */ /* 0x0007e40000000800 */
[C---:B-1----:R-:W-:Y:S08]  /*5a60*/  HMMA.16816.F32.BF16 R24, R8.reuse, R4, RZ ;  /* 0x000000040818723c */ /* 0x042ff000000418ff */
[----:B------:R-:W-:Y:S01]  /*5a70*/  HMMA.16816.F32.BF16 R52, R8, R12, RZ ;  /* 0x0000000c0834723c */ /* 0x000fe200000418ff */
[----:B---3--:R-:W-:-:S04]  /*5a80*/  FFMA.FTZ R3, R23, c[0x0][0x2d0], -R0 ;  /* 0x0000b40017037a23 */ /* 0x008fc80000010800 */
[----:B------:R1:W3:Y:S03]  /*5a90*/  MUFU.EX2 R215, R3 ;  /* 0x0000000300d77308 */ /* 0x0002e60000000800 */
[C---:B------:R-:W-:Y:S08]  /*5aa0*/  HMMA.16816.F32.BF16 R20, R8.reuse, R6, RZ ;  /* 0x000000060814723c */ /* 0x040ff000000418ff */
[----:B------:R-:W-:Y:S01]  /*5ab0*/  HMMA.16816.F32.BF16 R44, R8, R14, RZ ;  /* 0x0000000e082c723c */ /* 0x000fe200000418ff */
[----:B-1----:R-:W-:-:S07]  /*5ac0*/  FFMA.FTZ R3, R32, c[0x0][0x2d0], -R0 ;  /* 0x0000b40020037a23 */ /* 0x002fce0000010800 */
[----:B------:R-:W-:Y:S01]  /*5ad0*/  HMMA.16816.F32.BF16 R12, R8, R38, RZ ;  /* 0x00000026080c723c */ /* 0x000fe200000418ff */
[----:B---3--:R-:W-:Y:S01]  /*5ae0*/  F2FP.BF16.PACK_AB R4, R215, R209 ;  /* 0x000000d1d704723e */ /* 0x008fe200000010ff */
[----:B------:R1:W-:Y:S02]  /*5af0*/  MUFU.EX2 R214, R3 ;  /* 0x0000000300d67308 */ /* 0x0003e40000000800 */
[----:B-1----:R-:W-:Y:S02]  /*5b00*/  FFMA.FTZ R3, R33, c[0x0][0x2d0], -R0 ;  /* 0x0000b40021037a23 */ /* 0x002fe40000010800 */
[----:B------:R-:W1:Y:S04]  /*5b10*/  LDSM.16.MT88.4 R32, [R171+0x800] ;  /* 0x00080000ab20783b */ /* 0x000e680000004200 */
[----:B------:R3:W4:Y:S02]  /*5b20*/  MUFU.EX2 R216, R3 ;  /* 0x0000000300d87308 */ /* 0x0007240000000800 */
[----:B---3--:R-:W-:Y:S01]  /*5b30*/  FFMA.FTZ R3, R16, c[0x0][0x2d0], -R2 ;  /* 0x0000b40010037a23 */ /* 0x008fe20000010802 */
[----:B----4-:R-:W-:-:S05]  /*5b40*/  F2FP.BF16.PACK_AB R6, R216, R214 ;  /* 0x000000d6d806723e */ /* 0x010fca00000010ff */
[----:B------:R3:W-:Y:S02]  /*5b50*/  MUFU.EX2 R139, R3 ;  /* 0x00000003008b7308 */ /* 0x0007e40000000800 */
[--C-:B---3--:R-:W-:Y:S02]  /*5b60*/  FFMA.FTZ R3, R17, c[0x0][0x2d0], -R2.reuse ;  /* 0x0000b40011037a23 */ /* 0x108fe40000010802 */
[----:B------:R-:W-:Y:S01]  /*5b70*/  HMMA.16816.F32.BF16 R16, R8, R36, RZ ;  /* 0x000000240810723c */ /* 0x000fe200000418ff */
[----:B------:R-:W-:Y:S03]  /*5b80*/  LDSM.16.MT88.4 R36, [R217+0x2800] ;  /* 0x00280000d924783b */ /* 0x000fe60000004200 */
[----:B------:R3:W4:Y:S02]  /*5b90*/  MUFU.EX2 R137, R3 ;  /* 0x0000000300897308 */ /* 0x0007240000000800 */
[----:B---3--:R-:W-:Y:S01]  /*5ba0*/  FFMA.FTZ R3, R49, c[0x0][0x2d0], -R2 ;  /* 0x0000b40031037a23 */ /* 0x008fe20000010802 */
[----:B----4-:R-:W-:-:S05]  /*5bb0*/  F2FP.BF16.PACK_AB R5, R137, R139 ;  /* 0x0000008b8905723e */ /* 0x010fca00000010ff */
[----:B------:R3:W-:Y:S02]  /*5bc0*/  MUFU.EX2 R178, R3 ;  /* 0x0000000300b27308 */ /* 0x0007e40000000800 */
[----:B---3--:R-:W-:Y:S02]  /*5bd0*/  FFMA.FTZ R3, R48, c[0x0][0x2d0], -R2 ;  /* 0x0000b40030037a23 */ /* 0x008fe40000010802 */
[----:B--2---:R-:W2:Y:S04]  /*5be0*/  LDSM.16.MT88.4 R48, [R92] ;  /* 0x000000005c30783b */ /* 0x004ea80000004200 */
[----:B------:R-:W3:Y:S02]  /*5bf0*/  MUFU.EX2 R179, R3 ;  /* 0x0000000300b37308 */ /* 0x000ee40000000800 */
[----:B---3--:R-:W-:Y:S01]  /*5c00*/  F2FP.BF16.PACK_AB R7, R179, R178 ;  /* 0x000000b2b307723e */ /* 0x008fe200000010ff */
[----:B------:R-:W-:-:S05]  /*5c10*/  FFMA.FTZ R3, R73, c[0x0][0x2d0], -R0 ;  /* 0x0000b40049037a23 */ /* 0x000fca0000010800 */
[----:B------:R3:W-:Y:S01]  /*5c20*/  MUFU.EX2 R181, R3 ;  /* 0x0000000300b57308 */ /* 0x0007e20000000800 */
[C---:B------:R-:W-:Y:S01]  /*5c30*/  HMMA.16816.F32.BF16 R152, R4.reuse, R28, R24 ;  /* 0x0000001c0498723c */ /* 0x040fe20000041818 */
[----:B------:R-:W4:Y:S07]  /*5c40*/  LDSM.16.MT88.4 R24, [R219+0x800] ;  /* 0x00080000db18783b */ /* 0x000f2e0000004200 */
[----:B------:R-:W-:Y:S01]  /*5c50*/  HMMA.16816.F32.BF16 R116, R4, R30, R20 ;  /* 0x0000001e0474723c */ /* 0x000fe20000041814 */
[----:B------:R-:W5:Y:S01]  /*5c60*/  LDSM.16.MT88.4 R20, [R217+0x2000] ;  /* 0x00200000d914783b */ /* 0x000f620000004200 */
[----:B---3--:R-:W-:-:S06]  /*5c70*/  FFMA.FTZ R3, R72, c[0x0][0x2d0], -R0 ;  /* 0x0000b40048037a23 */ /* 0x008fcc0000010800 */
[C---:B-1----:R-:W-:Y:S01]  /*5c80*/  HMMA.16816.F32.BF16 R132, R4.reuse, R32, R52 ;  /* 0x000000200484723c */ /* 0x042fe20000041834 */
[----:B------:R-:W-:Y:S01]  /*5c90*/  LDSM.16.MT88.4 R52, [R172+0x2000] ;  /* 0x00200000ac34783b */ /* 0x000fe20000004200 */
[----:B------:R1:W-:Y:S06]  /*5ca0*/  MUFU.EX2 R184, R3 ;  /* 0x0000000300b87308 */ /* 0x0003ec0000000800 */
[C---:B------:R-:W-:Y:S08]  /*5cb0*/  HMMA.16816.F32.BF16 R148, R4.reuse, R40, R16 ;  /* 0x000000280494723c */ /* 0x040ff00000041810 */
[----:B------:R-:W-:Y:S01]  /*5cc0*/  HMMA.16816.F32.BF16 R144, R4, R42, R12 ;  /* 0x0000002a0490723c */ /* 0x000fe2000004180c */
[----:B------:R-:W3:Y:S01]  /*5cd0*/  LDSM.16.MT88.4 R40, [R171+0x2800] ;  /* 0x00280000ab28783b */ /* 0x000ee20000004200 */
[----:B-1----:R-:W-:-:S04]  /*5ce0*/  FFMA.FTZ R3, R71, c[0x0][0x2d0], -R0 ;  /* 0x0000b40047037a23 */ /* 0x002fc80000010800 */
[----:B------:R1:W-:Y:S02]  /*5cf0*/  MUFU.EX2 R182, R3 ;  /* 0x0000000300b67308 */ /* 0x0003e40000000800 */
[----:B--2---:R-:W-:Y:S08]  /*5d00*/  HMMA.16816.F32.BF16 R16, R8, R48, RZ ;  /* 0x000000300810723c */ /* 0x004ff000000418ff */
[----:B------:R-:W-:Y:S01]  /*5d10*/  HMMA.16816.F32.BF16 R124, R4, R34, R44 ;  /* 0x00000022047c723c */ /* 0x000fe2000004182c */
[----:B------:R-:W-:Y:S01]  /*5d20*/  LDSM.16.MT88.4 R44, [R219+0x2800] ;  /* 0x00280000db2c783b */ /* 0x000fe20000004200 */
[----:B-1----:R-:W-:-:S06]  /*5d30*/  FFMA.FTZ R3, R70, c[0x0][0x2d0], -R0 ;  /* 0x0000b40046037a23 */ /* 0x002fcc0000010800 */
[C---:B------:R-:W-:Y:S01]  /*5d40*/  HMMA.16816.F32.BF16 R12, R8.reuse, R50, RZ ;  /* 0x00000032080c723c */ /* 0x040fe200000418ff */
[----:B------:R-:W1:Y:S01]  /*5d50*/  LDSM.16.MT88.4 R48, [R172+0x2800] ;  /* 0x00280000ac30783b */ /* 0x000e620000004200 */
[----:B------:R2:W1:Y:S06]  /*5d60*/  MUFU.EX2 R192, R3 ;  /* 0x0000000300c07308 */ /* 0x00046c0000000800 */
[----:B------:R-:W-:Y:S08]  /*5d70*/  HMMA.16816.F32.BF16 R32, R8, R60, RZ ;  /* 0x0000003c0820723c */ /* 0x000ff000000418ff */
[----:B----4-:R-:W-:Y:S01]  /*5d80*/  HMMA.16816.F32.BF16 R108, R4, R24, R16 ;  /* 0x00000018046c723c */ /* 0x010fe20000041810 */
[----:B--2---:R-:W-:-:S07]  /*5d90*/  FFMA.FTZ R3, R66, c[0x0][0x2d0], -R2 ;  /* 0x0000b40042037a23 */ /* 0x004fce0000010802 */
[C---:B------:R-:W-:Y:S01]  /*5da0*/  HMMA.16816.F32.BF16 R28, R8.reuse, R62, RZ ;  /* 0x0000003e081c723c */ /* 0x040fe200000418ff */
[----:B------:R-:W2:Y:S07]  /*5db0*/  LDSM.16.MT88.4 R60, [R171+0x4000] ;  /* 0x00400000ab3c783b */ /* 0x000eae0000004200 */
[----:B-----5:R-:W-:Y:S08]  /*5dc0*/  HMMA.16816.F32.BF16 R16, R8, R20, RZ ;  /* 0x000000140810723c */ /* 0x020ff000000418ff */
[C---:B------:R-:W-:Y:S08]  /*5dd0*/  HMMA.16816.F32.BF16 R140, R4.reuse, R26, R12 ;  /* 0x0000001a048c723c */ /* 0x040ff0000004180c */
[----:B---3--:R-:W-:Y:S01]  /*5de0*/  HMMA.16816.F32.BF16 R128, R4, R40, R32 ;  /* 0x000000280480723c */ /* 0x008fe20000041820 */
[----:B------:R-:W3:Y:S07]  /*5df0*/  LDSM.16.MT88.4 R32, [R217+0x4000] ;  /* 0x00400000d920783b */ /* 0x000eee0000004200 */
        /* <DEDUP_REMOVED lines=10> */
[----:B--2---:R-:W-:Y:S08]  /*5ea0*/  HMMA.16816.F32.BF16 R12, R8, R60, RZ ;  /* 0x0000003c080c723c */ /* 0x004ff000000418ff */
[C---:B------:R-:W-:Y:S08]  /*5eb0*/  HMMA.16816.F32.BF16 R80, R4.reuse, R46, R16 ;  /* 0x0000002e0450723c */ /* 0x040ff00000041810 */
[----:B------:R-:W-:Y:S01]  /*5ec0*/  HMMA.16816.F32.BF16 R96, R4, R48, R28 ;  /* 0x000000300460723c */ /* 0x000fe2000004181c */
[----:B------:R-:W2:Y:S07]  /*5ed0*/  LDSM.16.MT88.4 R28, [R172+0x4000] ;  /* 0x00400000ac1c783b */ /* 0x000eae0000004200 */
[C---:B---3--:R-:W-:Y:S08]  /*5ee0*/  HMMA.16816.F32.BF16 R16, R8.reuse, R32, RZ ;  /* 0x000000200810723c */ /* 0x048ff000000418ff */
        /* <DEDUP_REMOVED lines=8> */
[----:B--2---:R-:W-:Y:S08]  /*5f70*/  HMMA.16816.F32.BF16 R12, R8, R28, RZ ;  /* 0x0000001c080c723c */ /* 0x004ff000000418ff */
        /* <DEDUP_REMOVED lines=8> */
[----:B-1----:R1:W-:Y:S02]  /*6000*/  MUFU.EX2 R92, R3 ;  /* 0x00000003005c7308 */ /* 0x0023e40000000800 */
        /* <DEDUP_REMOVED lines=13> */
[--C-:B------:R-:W-:Y:S02]  /*60e0*/  FFMA.FTZ R14, R94, c[0x0][0x2d0], -R0.reuse ;  /* 0x0000b4005e0e7a23 */ /* 0x100fe40000010800 */
[----:B------:R-:W-:Y:S02]  /*60f0*/  FFMA.FTZ R0, R74, c[0x0][0x2d0], -R0 ;  /* 0x0000b4004a007a23 */ /* 0x000fe40000010800 */
[----:B------:R2:W3:Y:S08]  /*6100*/  MUFU.EX2 R102, R3 ;  /* 0x0000000300667308 */ /* 0x0004f00000000800 */
[----:B------:R4:W-:Y:S01]  /*6110*/  MUFU.EX2 R183, R0 ;  /* 0x0000000000b77308 */ /* 0x0009e20000000800 */
[----:B--2---:R-:W-:Y:S01]  /*6120*/  FFMA.FTZ R3, R68, c[0x0][0x2d0], -R2 ;  /* 0x0000b40044037a23 */ /* 0x004fe20000010802 */
[----:B---3--:R-:W-:-:S06]  /*6130*/  F2FP.BF16.PACK_AB R5, R102, R92 ;  /* 0x0000005c6605723e */ /* 0x008fcc00000010ff */
[----:B------:R-:W-:Y:S01]  /*6140*/  MUFU.EX2 R14, R14 ;  /* 0x0000000e000e7308 */ /* 0x000fe20000000800 */
[----:B----4-:R-:W-:-:S07]  /*6150*/  FFMA.FTZ R0, R163, c[0x0][0x2d0], -R2 ;  /* 0x0000b400a3007a23 */ /* 0x010fce0000010802 */
[----:B------:R2:W-:Y:S08]  /*6160*/  MUFU.EX2 R103, R3 ;  /* 0x0000000300677308 */ /* 0x0005f00000000800 */
[----:B------:R-:W-:Y:S01]  /*6170*/  MUFU.EX2 R12, R12 ;  /* 0x0000000c000c7308 */ /* 0x000fe20000000800 */
[----:B--2---:R-:W-:-:S07]  /*6180*/  FFMA.FTZ R3, R69, c[0x0][0x2d0], -R2 ;  /* 0x0000b40045037a23 */ /* 0x004fce0000010802 */
[----:B------:R2:W3:Y:S02]  /*6190*/  MUFU.EX2 R136, R3 ;  /* 0x0000000300887308 */ /* 0x0004e40000000800 */
[----:B--2---:R-:W-:Y:S01]  /*61a0*/  FADD.FTZ R3, R156, R4 ;  /* 0x000000049c037221 */ /* 0x004fe20000010000 */
[----:B------:R-:W-:Y:S02]  /*61b0*/  F2FP.BF16.PACK_AB R4, R184, R181 ;  /* 0x000000b5b804723e */ /* 0x000fe400000010ff */
[----:B---3--:R-:W-:Y:S01]  /*61c0*/  F2FP.BF16.PACK_AB R7, R136, R103 ;  /* 0x000000678807723e */ /* 0x008fe200000010ff */
[----:B------:R-:W-:Y:S02]  /*61d0*/  FADD.FTZ R15, R157, R3 ;  /* 0x000000039d0f7221 */ /* 0x000fe40000010000 */
[----:B------:R-:W-:-:S04]  /*61e0*/  FADD.FTZ R3, R65, R64 ;  /* 0x0000004041037221 */ /* 0x000fc80000010000 */
        /* <DEDUP_REMOVED lines=26> */
[----:B------:R-:W-:-:S06]  /*6390*/  F2FP.BF16.PACK_AB R98, R183, R12 ;  /* 0x0000000cb762723e */ /* 0x000fcc00000010ff */
        /* <DEDUP_REMOVED lines=17> */
[----:B------:R-:W-:-:S02]  /*64b0*/  FFMA.FTZ R4, R173, c[0x0][0x2d0], -R2 ;  /* 0x0000b400ad047a23 */ /* 0x000fc40000010802 */
[--C-:B-1----:R-:W-:Y:S02]  /*64c0*/  FFMA.FTZ R0, R176, c[0x0][0x2d0], -R2.reuse ;  /* 0x0000b400b0007a23 */ /* 0x102fe40000010802 */
[----:B------:R-:W-:Y:S01]  /*64d0*/  FFMA.FTZ R2, R160, c[0x0][0x2d0], -R2 ;  /* 0x0000b400a0027a23 */ /* 0x000fe20000010802 */
[----:B------:R1:W-:Y:S08]  /*64e0*/  MUFU.EX2 R8, R4 ;  /* 0x0000000400087308 */ /* 0x0003f00000000800 */
[----:B------:R-:W2:Y:S08]  /*64f0*/  MUFU.EX2 R11, R0 ;  /* 0x00000000000b7308 */ /* 0x000eb00000000800 */
[----:B------:R-:W3:Y:S01]  /*6500*/  MUFU.EX2 R9, R2 ;  /* 0x0000000200097308 */ /* 0x000ee20000000800 */
[----:B-1----:R-:W-:Y:S01]  /*6510*/  LDSM.16.MT88.4 R4, [R219+0x5800] ;  /* 0x00580000db04783b */ /* 0x002fe20000004200 */
[----:B--2---:R-:W-:Y:S01]  /*6520*/  F2FP.BF16.PACK_AB R97, R11, R10 ;  /* 0x0000000a0b61723e */ /* 0x004fe200000010ff */
[----:B------:R-:W-:-:S02]  /*6530*/  FADD.FTZ R0, R95, R3 ;  /* 0x000000035f007221 */ /* 0x000fc40000010000 */
[----:B------:R-:W-:Y:S02]  /*6540*/  FADD.FTZ R3, R209, R15 ;  /* 0x0000000fd1037221 */ /* 0x000fe40000010000 */
        /* <DEDUP_REMOVED lines=18> */
[----:B------:R-:W-:Y:S01]  /*6670*/  FADD.FTZ R0, R192, R3 ;  /* 0x00000003c0007221 */ /* 0x000fe20000010000 */
[----:B------:R-:W-:Y:S01]  /*6680*/  IADD3 R3, R180, -0x3, RZ ;  /* 0xfffffffdb4037810 */ /* 0x000fe20007ffe0ff */
[----:B------:R-:W-:Y:S01]  /*6690*/  FADD.FTZ R2, R136, R2 ;  /* 0x0000000288027221 */ /* 0x000fe20000010000 */
[----:B------:R-:W-:Y:S01]  /*66a0*/  HMMA.16816.F32.BF16 R44, R96, R48, R68 ;  /* 0x00000030602c723c */ /* 0x000fe20000041844 */
[----:B------:R-:W-:Y:S01]  /*66b0*/  FADD.FTZ R0, R14, R0 ;  /* 0x000000000e007221 */ /* 0x000fe20000010000 */
[----:B------:R-:W-:Y:S01]  /*66c0*/  ISETP.GE.AND P0, PT, R3, R188, PT ;  /* 0x000000bc0300720c */ /* 0x000fe20003f06270 */
[----:B------:R-:W-:Y:S02]  /*66d0*/  FADD.FTZ R2, R10, R2 ;  /* 0x000000020a027221 */ /* 0x000fe40000010000 */
[----:B------:R-:W-:-:S02]  /*66e0*/  FADD.FTZ R0, R13, R0 ;  /* 0x000000000d007221 */ /* 0x000fc40000010000 */
[----:B------:R-:W-:Y:S01]  /*66f0*/  FADD.FTZ R2, R11, R2 ;  /* 0x000000020b027221 */ /* 0x000fe20000010000 */
[C---:B------:R-:W-:Y:S01]  /*6700*/  HMMA.16816.F32.BF16 R40, R96.reuse, R42, R64 ;  /* 0x0000002a6028723c */ /* 0x040fe20000041840 */
[----:B------:R-:W1:Y:S01]  /*6710*/  LDSM.16.MT88.4 R64, [R219+0x3800] ;  /* 0x00380000db40783b */ /* 0x000e620000004200 */
[----:B------:R-:W-:Y:S02]  /*6720*/  FADD.FTZ R0, R12, R0 ;  /* 0x000000000c007221 */ /* 0x000fe40000010000 */
[----:B------:R-:W-:Y:S02]  /*6730*/  FADD.FTZ R2, R8, R2 ;  /* 0x0000000208027221 */ /* 0x000fe40000010000 */
[----:B------:R-:W-:Y:S02]  /*6740*/  FADD.FTZ R183, R183, R0 ;  /* 0x00000000b7b77221 */ /* 0x000fe40000010000 */
[----:B------:R-:W-:Y:S01]  /*6750*/  HMMA.16816.F32.BF16 R48, R96, R50, R72 ;  /* 0x000000326030723c */ /* 0x000fe20000041848 */
[----:B------:R-:W2:Y:S01]  /*6760*/  LDSM.16.MT88.4 R72, [R171+0x5800] ;  /* 0x00580000ab48783b */ /* 0x000ea20000004200 */
[----:B------:R-:W-:-:S06]  /*6770*/  FADD.FTZ R184, R9, R2 ;  /* 0x0000000209b87221 */ /* 0x000fcc0000010000 */
        /* <DEDUP_REMOVED lines=23> */
[----:B------:R-:W-:Y:S02]  /*68f0*/  IMAD.MOV.U32 R176, RZ, RZ, c[0x0][0x2b8] ;  /* 0x0000ae00ffb07624 */ /* 0x000fe400078e00ff */
[----:B------:R-:W-:-:S02]  /*6900*/  IMAD R163, R187, 0x20, R205 ;  /* 0x00000020bba37824 */ /* 0x000fc400078e02cd */
[----:B------:R-:W-:Y:S01]  /*6910*/  IMAD.MOV.U32 R174, RZ, RZ, RZ ;  /* 0x000000ffffae7224 */ /* 0x000fe200078e00ff */
[----:B------:R-:W-:Y:S02]  /*6920*/  ISETP.NE.AND P5, PT, R176, 0x1, PT ;  /* 0x00000001b000780c */ /* 0x000fe40003fa5270 */
[C---:B------:R-:W-:Y:S02]  /*6930*/  IADD3 R2, R163.reuse, R161, R193 ;  /* 0x000000a1a3027210 */ /* 0x040fe40007ffe0c1 */
[----:B------:R-:W-:Y:S02]  /*6940*/  ISETP.GT.AND P4, PT, R163, 0x3f, PT ;  /* 0x0000003fa300780c */ /* 0x000fe40003f84270 */
[----:B------:R-:W-:-:S05]  /*6950*/  IADD3 R2, R2, -0x80, RZ ;  /* 0xffffff8002027810 */ /* 0x000fca0007ffe0ff */
        /* <DEDUP_REMOVED lines=10> */
[C---:B------:R-:W-:Y:S01]  /*6a00*/  IMAD.SHL.U32 R18, R185.reuse, 0x2, RZ ;  /* 0x00000002b9127824 */ /* 0x040fe200078e00ff */
        /* <DEDUP_REMOVED lines=23> */
.L_x_2201:
[----:B------:R-:W-:Y:S05]  /*6b80*/  BRA.DIV ~URZ, `(.L_x_2068) ;  /* 0x000105a27f007947 */ /* 0x000fea000b800000 */
[----:B------:R-:W3:Y:S02]  /*6b90*/  SHFL.IDX PT, R0, R12, RZ, 0x181f ;  /* 0x00181fff0c007589 */ /* 0x000ee400000e0000 */
[----:B---3--:R-:W-:-:S05]  /*6ba0*/  IADD3 R8, P0, R0, R17, RZ ;  /* 0x0000001100087210 */ /* 0x008fca0007f1e0ff */
[----:B--2---:R-:W-:Y:S01]  /*6bb0*/  IMAD.X R9, R4, 0x1, R14, P0 ;  /* 0x0000000104097824 */ /* 0x004fe200000e060e */
[----:B------:R-:W-:-:S05]  /*6bc0*/  IADD3 R6, P0, R0, R16, RZ ;  /* 0x0000001000067210 */ /* 0x000fca0007f1e0ff */
[----:B------:R-:W-:Y:S01]  /*6bd0*/  IMAD.X R7, R4, 0x1, R13, P0 ;  /* 0x0000000104077824 */ /* 0x000fe200000e060d */
[----:B------:R-:W-:Y:S02]  /*6be0*/  IADD3 R2, P0, R0, R18, RZ ;  /* 0x0000001200027210 */ /* 0x000fe40007f1e0ff */
[----:B------:R-:W2:Y:S03]  /*6bf0*/  SHFL.IDX PT, R0, R12, 0x1, 0x181f ;  /* 0x00381f000c007f89 */ /* 0x000ea600000e0000 */
[----:B------:R-:W-:Y:S01]  /*6c00*/  IMAD.X R3, R4, 0x1, R15, P0 ;  /* 0x0000000104037824 */ /* 0x000fe200000e060f */
[----:B------:R-:W-:Y:S01]  /*6c10*/  ISETP.GE.AND P0, PT, R177, c[0x0][0x1d4], PT ;  /* 0x00007500b1007a0c */ /* 0x000fe20003f06270 */
[----:B------:R3:W4:Y:S03]  /*6c20*/  SHFL.IDX PT, R4, R5, 0x1, 0x181f ;  /* 0x00381f0005047f89 */ /* 0x00072600000e0000 */
[----:B------:R-:W-:-:S09]  /*6c30*/  SEL R11, RZ, 0x10, P0 ;  /* 0x00000010ff0b7807 */ /* 0x000fd20000000000 */
[----:B------:R1:W-:Y:S01]  /*6c40*/  LDGSTS.E.BYPASS.LTC128B.128 [R204+0xc100], [R8.64], !P0 ;  /* 0x0c10000008cc7fae */ /* 0x0003e2000c101d46 */
[----:B------:R-:W-:-:S04]  /*6c50*/  ISETP.GE.AND P0, PT, R186, c[0x0][0x1d4], PT ;  /* 0x00007500ba007a0c */ /* 0x000fc80003f06270 */
[----:B------:R-:W-:-:S09]  /*6c60*/  SEL R10, RZ, 0x10, P0 ;  /* 0x00000010ff0a7807 */ /* 0x000fd20000000000 */
[----:B------:R1:W-:Y:S01]  /*6c70*/  LDGSTS.E.BYPASS.LTC128B.128 [R204+0xe100], [R6.64], !P0 ;  /* 0x0e10000006cc7fae */ /* 0x0003e2000c101d46 */
[----:B------:R-:W-:-:S04]  /*6c80*/  ISETP.GE.AND P0, PT, R185, c[0x0][0x1d4], PT ;  /* 0x00007500b9007a0c */ /* 0x000fc80003f06270 */
[----:B-1-3--:R-:W-:-:S09]  /*6c90*/  SEL R5, RZ, 0x10, P0 ;  /* 0x00000010ff057807 */ /* 0x00afd20000000000 */
[----:B------:R1:W-:Y:S02]  /*6ca0*/  LDGSTS.E.BYPASS.LTC128B.128 [R204+0x10100], [R2.64], !P0 ;  /* 0x1010000002cc7fae */ /* 0x0003e4000c101d46 */
.L_x_2202:
[----:B-12-4-:R-:W-:-:S04]  /*6cb0*/  IADD3 R2, -R10, 0x10, RZ ;  /* 0x000000100a027810 */ /* 0x016fc80007ffe1ff */
[----:B------:R-:W-:-:S04]  /*6cc0*/  LOP3.LUT R2, R2, 0xf, RZ, 0xc0, !PT ;  /* 0x0000000f02027812 */ /* 0x000fc800078ec0ff */
[----:B------:R-:W-:Y:S02]  /*6cd0*/  IADD3 R6, P3, P0, R2, R0, R16 ;  /* 0x0000000002067210 */ /* 0x000fe4000787e010 */
[----:B------:R-:W-:Y:S02]  /*6ce0*/  IADD3 R2, -R11, 0x10, RZ ;  /* 0x000000100b027810 */ /* 0x000fe40007ffe1ff */
[----:B------:R-:W-:Y:S02]  /*6cf0*/  IADD3.X R7, RZ, R4, R13, P3, P0 ;  /* 0x00000004ff077210 */ /* 0x000fe40001fe040d */
        /* <DEDUP_REMOVED lines=16> */
.L_x_2066:
[----:B------:R-:W-:Y:S05]  /*6e00*/  BSYNC B0 ;  /* 0x0000000000007941 */ /* 0x000fea0003800000 */
.L_x_2065:
[----:B------:R-:W-:Y:S01]  /*6e10*/  IMAD.MOV.U32 R0, RZ, RZ, c[0x0][0x2c4] ;  /* 0x0000b100ff007624 */ /* 0x000fe200078e00ff */
[----:B------:R-:W0:Y:S01]  /*6e20*/  LDGDEPBAR ;  /* 0x00000000000079af */ /* 0x000e220000000000 */
[----:B-1----:R-:W-:Y:S01]  /*6e30*/  IMAD.MOV.U32 R3, RZ, RZ, c[0x0][0x32c] ;  /* 0x0000cb00ff037624 */ /* 0x002fe200078e00ff */
[----:B------:R-:W-:Y:S02]  /*6e40*/  IADD3 R173, R180, -0x2, RZ ;  /* 0xfffffffeb4ad7810 */ /* 0x000fe40007ffe0ff */
[----:B------:R-:W-:Y:S01]  /*6e50*/  ISETP.NE.AND P0, PT, R0, 0x1, PT ;  /* 0x000000010000780c */ /* 0x000fe20003f05270 */
[----:B------:R-:W-:-:S12]  /*6e60*/  IMAD.MOV.U32 R0, RZ, RZ, R203 ;  /* 0x000000ffff007224 */ /* 0x000fd800078e00cb */
[----:B------:R-:W-:-:S05]  /*6e70*/  @P0 IMAD.HI.U32 R2, R203, c[0x0][0x2c8], RZ ;  /* 0x0000b200cb020a27 */ /* 0x000fca00078e00ff */
[----:B------:R-:W-:Y:S02]  /*6e80*/  @P0 SHF.R.U32.HI R0, RZ, c[0x0][0x2cc], R2 ;  /* 0x0000b300ff000a19 */ /* 0x000fe40000011602 */
[----:B------:R-:W-:-:S03]  /*6e90*/  ISETP.GE.AND P0, PT, R3, 0x1, PT ;  /* 0x000000010300780c */ /* 0x000fc60003f06270 */
[----:B------:R-:W-:-:S05]  /*6ea0*/  IMAD.IADD R2, R218, 0x1, R0 ;  /* 0x00000001da027824 */ /* 0x000fca00078e0200 */
[----:B------:R-:W-:-:S05]  /*6eb0*/  IADD3 R0, R2, c[0x0][0x328], RZ ;  /* 0x0000ca0002007a10 */ /* 0x000fca0007ffe0ff */
[----:B------:R-:W-:Y:S05]  /*6ec0*/  @!P0 BRA `(.L_x_2069) ;  /* 0x0000013000008947 */ /* 0x000fea0003800000 */
        /* <DEDUP_REMOVED lines=11> */
.L_x_2071:
[----:B------:R-:W-:-:S04]  /*6f80*/  MOV R2, 0x1 ;  /* 0x0000000100027802 */ /* 0x000fc80000000f00 */
[----:B------:R-:W-:-:S13]  /*6f90*/  ISETP.NE.AND P0, PT, R2, c[0x0][0x32c], PT ;  /* 0x0000cb0002007a0c */ /* 0x000fda0003f05270 */
[----:B------:R-:W-:-:S05]  /*6fa0*/  @P0 IMAD.HI.U32 R2, R3, c[0x0][0x330], RZ ;  /* 0x0000cc0003020a27 */ /* 0x000fca00078e00ff */
[----:B------:R-:W-:Y:S02]  /*6fb0*/  @P0 SHF.R.U32.HI R3, RZ, c[0x0][0x334], R2 ;  /* 0x0000cd00ff030a19 */ /* 0x000fe40000011602 */
.L_x_2072:
[----:B------:R-:W-:Y:S05]  /*6fc0*/  BSYNC B0 ;  /* 0x0000000000007941 */ /* 0x000fea0003800000 */
.L_x_2070:
[----:B------:R-:W-:-:S05]  /*6fd0*/  MOV R2, c[0x0][0x32c] ;  /* 0x0000cb0000027a02 */ /* 0x000fca0000000f00 */
[----:B------:R-:W-:-:S05]  /*6fe0*/  IMAD R3, R3, R2, c[0x0][0x32c] ;  /* 0x0000cb0003037624 */ /* 0x000fca00078e0202 */
[----:B------:R-:W-:-:S04]  /*6ff0*/  IMNMX R0, R0, R3, PT ;  /* 0x0000000300007217 */ /* 0x000fc80003800200 */
.L_x_2069:
[----:B------:R-:W-:Y:S01]  /*7000*/  SHF.R.S32.HI R2, RZ, 0x1f, R0 ;  /* 0x0000001fff027819 */ /* 0x000fe20000011400 */
[----:B------:R-:W-:Y:S02]  /*7010*/  IMAD.MOV.U32 R163, RZ, RZ, 0x1 ;  /* 0x00000001ffa37424 */ /* 0x000fe400078e00ff */
[----:B------:R-:W-:Y:S01]  /*7020*/  IMAD.MOV.U32 R178, RZ, RZ, RZ ;  /* 0x000000ffffb27224 */ /* 0x000fe200078e00ff */
[----:B------:R-:W-:-:S04]  /*7030*/  LEA.HI R0, R2, R0, RZ, 0x6 ;  /* 0x0000000002007211 */ /* 0x000fc800078f30ff */
[----:B------:R-:W-:-:S04]  /*7040*/  SHF.R.S32.HI R0, RZ, 0x6, R0 ;  /* 0x00000006ff007819 */ /* 0x000fc80000011400 */
[----:B------:R-:W-:-:S04]  /*7050*/  IMNMX R192, R188, R0, !PT ;  /* 0x00000000bcc07217 */ /* 0x000fc80007800200 */
[----:B------:R-:W-:-:S13]  /*7060*/  ISETP.GE.AND P0, PT, R173, R192, PT ;  /* 0x000000c0ad00720c */ /* 0x000fda0003f06270 */
[----:B------:R-:W-:Y:S05]  /*7070*/  @!P0 BRA `(.L_x_2073) ;  /* 0x00003aa000008947 */ /* 0x000fea0003800000 */
[----:B------:R-:W-:Y:S01]  /*7080*/  ISETP.GE.AND P0, PT, R177, c[0x0][0x1d4], PT ;  /* 0x00007500b1007a0c */ /* 0x000fe20003f06270 */
[----:B------:R-:W-:Y:S01]  /*7090*/  IMAD.MOV.U32 R103, RZ, RZ, R100 ;  /* 0x000000ffff677224 */ /* 0x000fe200078e0064 */
[----:B------:R-:W-:Y:S01]  /*70a0*/  LOP3.LUT R213, R213, 0xfffffffb, RZ, 0xc0, !PT ;  /* 0xfffffffbd5d57812 */ /* 0x000fe200078ec0ff */
[----:B------:R-:W-:Y:S02]  /*70b0*/  IMAD.MOV.U32 R102, RZ, RZ, R101 ;  /* 0x000000ffff667224 */ /* 0x000fe400078e0065 */
[----:B------:R-:W-:Y:S02]  /*70c0*/  IMAD.MOV.U32 R176, RZ, RZ, R173 ;  /* 0x000000ffffb07224 */ /* 0x000fe400078e00ad */
[----:B------:R-:W-:Y:S02]  /*70d0*/  IMAD.MOV.U32 R178, RZ, RZ, RZ ;  /* 0x000000ffffb27224 */ /* 0x000fe400078e00ff */
[----:B------:R-:W-:-:S04]  /*70e0*/  IMAD.MOV.U32 R163, RZ, RZ, 0x1 ;  /* 0x00000001ffa37424 */ /* 0x000fc800078e00ff */
[----:B------:R-:W-:Y:S02]  /*70f0*/  @P0 LOP3.LUT R213, R213, 0x4, RZ, 0xfc, !PT ;  /* 0x00000004d5d50812 */ /* 0x000fe400078efcff */
[----:B------:R-:W-:Y:S02]  /*7100*/  ISETP.GE.AND P0, PT, R186, c[0x0][0x1d4], PT ;  /* 0x00007500ba007a0c */ /* 0x000fe40003f06270 */
[----:B------:R-:W-:-:S11]  /*7110*/  LOP3.LUT R213, R213, 0xfffffffd, RZ, 0xc0, !PT ;  /* 0xfffffffdd5d57812 */ /* 0x000fd600078ec0ff */
[----:B------:R-:W-:Y:S02]  /*7120*/  @P0 LOP3.LUT R213, R213, 0x2, RZ, 0xfc, !PT ;  /* 0x00000002d5d50812 */ /* 0x000fe400078efcff */
.L_x_2090:
[----:B------:R-:W-:Y:S04]  /*7130*/  DEPBAR.LE SB0, 0x2 ;  /* 0x000080800000791a */ /* 0x000fe80000000000 */
[----:B------:R-:W-:Y:S01]  /*7140*/  WARPSYNC 0xffffffff ;  /* 0xffffffff00007948 */ /* 0x000fe20003800000 */
[----:B------:R-:W-:Y:S01]  /*7150*/  BAR.SYNC.DEFER_BLOCKING 0x0 ;  /* 0x0000000000007b1d */ /* 0x000fe20000010000 */
[----:B------:R-:W-:Y:S01]  /*7160*/  IMAD R161, R163, 0x6000, RZ ;  /* 0x00006000a3a17824 */ /* 0x000fe200078e02ff */
[----:B------:R-:W-:Y:S04]  /*7170*/  ISETP.GE.AND P0, PT, R188, R176, PT ;  /* 0x000000b0bc00720c */ /* 0x000fe80003f06270 */
[----:B------:R-:W-:Y:S04]  /*7180*/  IADD3 R0, R170, R161, RZ ;  /* 0x000000a1aa007210 */ /* 0x000fe80007ffe0ff */
[----:B------:R-:W-:Y:S01]  /*7190*/  IADD3 R100, R168, R0, RZ ;  /* 0x00000000a8647210 */ /* 0x000fe20007ffe0ff */
        /* <DEDUP_REMOVED lines=35> */
[----:B------:R4:W3:Y:S02]  /*73d0*/  SHFL.IDX PT, R5, R12, RZ, 0x181f ;  /* 0x00181fff0c057589 */ /* 0x0008e400000e0000 */
.L_x_2203:
[----:B------:R-:W-:-:S05]  /*73e0*/  BRA.DIV ~URZ, `(.L_x_2077) ;  /* 0x0000fff27f007947 */ /* 0x000fca000b800000 */
[----:B------:R-:W5:Y:S01]  /*73f0*/  SHFL.IDX PT, R2, R13, RZ, 0x181f ;  /* 0x00181fff0d027589 */ /* 0x000f6200000e0000 */
[----:B------:R-:W-:Y:S01]  /*7400*/  ISETP.GE.AND P4, PT, R177, c[0x0][0x1d4], PT ;  /* 0x00007500b1007a0c */ /* 0x000fe20003f86270 */
[----:B------:R-:W-:Y:S01]  /*7410*/  IMAD R4, R178, 0x6000, R206 ;  /* 0x00006000b2047824 */ /* 0x000fe200078e02ce */
[----:B------:R-:W-:Y:S04]  /*7420*/  ISETP.GE.AND P3, PT, R186, c[0x0][0x1d4], PT ;  /* 0x00007500ba007a0c */ /* 0x000fe80003f66270 */
[----:B------:R-:W-:Y:S02]  /*7430*/  SEL R15, RZ, 0x10, P3 ;  /* 0x00000010ff0f7807 */ /* 0x000fe40001800000 */
[C---:B-----5:R-:W-:Y:S05]  /*7440*/  IADD3 R6, P0, R2.reuse, R28, RZ ;  /* 0x0000001c02067210 */ /* 0x060fea0007f1e0ff */
[C---:B---3--:R-:W-:Y:S05]  /*7450*/  IMAD.X R7, R5.reuse, 0x1, R20, P0 ;  /* 0x0000000105077824 */ /* 0x048fea00000e0614 */
[----:B------:R-:W-:Y:S01]  /*7460*/  @!PT LDS RZ, [RZ] ;  /* 0x00000000fffff984 */ /* 0x000fe20000000800 */
[----:B------:R-:W-:Y:S01]  /*7470*/  @!PT LDS RZ, [RZ] ;  /* 0x00000000fffff984 */ /* 0x000fe20000000800 */
[----:B------:R3:W-:Y:S02]  /*7480*/  LDGSTS.E.BYPASS.LTC128B.128 [R4], [R6.64], !P4 ;  /* 0x0000000006047fae */ /* 0x0007e4000e101d46 */
[C---:B---3--:R-:W-:Y:S05]  /*7490*/  IADD3 R6, P0, R2.reuse, R23, RZ ;  /* 0x0000001702067210 */ /* 0x048fea0007f1e0ff */
[C---:B------:R-:W-:Y:S01]  /*74a0*/  IMAD.X R7, R5.reuse, 0x1, R21, P0 ;  /* 0x0000000105077824 */ /* 0x040fe200000e0615 */
[----:B------:R-:W-:Y:S04]  /*74b0*/  IADD3 R2, P0, R2, R29, RZ ;  /* 0x0000001d02027210 */ /* 0x000fe80007f1e0ff */
[----:B------:R3:W-:Y:S01]  /*74c0*/  LDGSTS.E.BYPASS.LTC128B.128 [R4+0x2000], [R6.64], !P3 ;  /* 0x0200000006047fae */ /* 0x0007e2000d901d46 */
[----:B------:R-:W-:Y:S01]  /*74d0*/  IMAD.X R3, R5, 0x1, R22, P0 ;  /* 0x0000000105037824 */ /* 0x000fe200000e0616 */
[----:B------:R-:W-:Y:S02]  /*74e0*/  ISETP.GE.AND P0, PT, R185, c[0x0][0x1d4], PT ;  /* 0x00007500b9007a0c */ /* 0x000fe40003f06270 */
[----:B------:R4:W2:Y:S02]  /*74f0*/  SHFL.IDX PT, R5, R12, 0x1, 0x181f ;  /* 0x00381f000c057f89 */ /* 0x0008a400000e0000 */
[----:B------:R-:W-:Y:S09]  /*7500*/  SEL R14, RZ, 0x10, P0 ;  /* 0x00000010ff0e7807 */ /* 0x000ff20000000000 */
[----:B------:R5:W-:Y:S01]  /*7510*/  LDGSTS.E.BYPASS.LTC128B.128 [R4+0x4000], [R2.64], !P0 ;  /* 0x0400000002047fae */ /* 0x000be2000c101d46 */
[----:B---3--:R-:W-:Y:S03]  /*7520*/  SEL R7, RZ, 0x10, P4 ;  /* 0x00000010ff077807 */ /* 0x008fe60002000000 */
[----:B-----5:R4:W3:Y:S04]  /*7530*/  SHFL.IDX PT, R2, R13, 0x1, 0x181f ;  /* 0x00381f000d027f89 */ /* 0x0208e800000e0000 */
.L_x_2204:
[----:B--2---:R-:W-:Y:S02]  /*7540*/  IADD3 R3, -R15, 0x10, RZ ;  /* 0x000000100f037810 */ /* 0x004fe40007ffe1ff */
[----:B------:R-:W-:Y:S02]  /*7550*/  ISETP.NE.U32.AND P6, PT, R7, RZ, PT ;  /* 0x000000ff0700720c */ /* 0x000fe40003fc5070 */
[----:B------:R-:W-:Y:S04]  /*7560*/  LOP3.LUT R3, R3, 0xf, RZ, 0xc0, !PT ;  /* 0x0000000f03037812 */ /* 0x000fe800078ec0ff */
[-C--:B---3--:R-:W-:Y:S02]  /*7570*/  IADD3 R6, P3, P0, R3, R2.reuse, R23 ;  /* 0x0000000203067210 */ /* 0x088fe4000787e017 */
[----:B------:R-:W-:Y:S02]  /*7580*/  IADD3 R3, -R7, 0x10, RZ ;  /* 0x0000001007037810 */ /* 0x000fe40007ffe1ff */
[-C--:B------:R-:W-:Y:S02]  /*7590*/  IADD3.X R7, RZ, R5.reuse, R21, P3, P0 ;  /* 0x00000005ff077210 */ /* 0x080fe40001fe0415 */
[----:B------:R-:W-:Y:S04]  /*75a0*/  LOP3.LUT R3, R3, 0xf, RZ, 0xc0, !PT ;  /* 0x0000000f03037812 */ /* 0x000fe800078ec0ff */
[-C--:B----4-:R-:W-:Y:S02]  /*75b0*/  IADD3 R12, P5, P4, R3, R2.reuse, R28 ;  /* 0x00000002030c7210 */ /* 0x090fe40007cbe01c */
[C---:B------:R-:W-:Y:S02]  /*75c0*/  IADD3 R3, -R14.reuse, 0x10, RZ ;  /* 0x000000100e037810 */ /* 0x040fe40007ffe1ff */
[-C--:B------:R-:W-:Y:S02]  /*75d0*/  IADD3.X R13, RZ, R5.reuse, R20, P5, P4 ;  /* 0x00000005ff0d7210 */ /* 0x080fe40002fe8414 */
[----:B------:R-:W-:Y:S03]  /*75e0*/  LOP3.LUT R3, R3, 0xf, RZ, 0xc0, !PT ;  /* 0x0000000f03037812 */ /* 0x000fe600078ec0ff */
[----:B------:R-:W-:Y:S01]  /*75f0*/  @!PT LDS RZ, [RZ] ;  /* 0x00000000fffff984 */ /* 0x000fe20000000800 */
[----:B------:R-:W-:Y:S01]  /*7600*/  @!PT LDS RZ, [RZ] ;  /* 0x00000000fffff984 */ /* 0x000fe20000000800 */
[----:B------:R-:W-:Y:S01]  /*7610*/  @!PT LDS RZ, [RZ] ;  /* 0x00000000fffff984 */ /* 0x000fe20000000800 */
[----:B------:R2:W-:Y:S01]  /*7620*/  LDGSTS.E.BYPASS.LTC128B.128.ZFILL [R4+0x1000], [R12.64], P6 ;  /* 0x010000000c047fae */ /* 0x0005e2000b141d46 */
[----:B------:R-:W-:Y:S04]  /*7630*/  IADD3 R2, P3, P0, R3, R2, R29 ;  /* 0x0000000203027210 */ /* 0x000fe8000787e01d */
[----:B------:R-:W-:Y:S02]  /*7640*/  IADD3.X R3, RZ, R5, R22, P3, P0 ;  /* 0x00000005ff037210 */ /* 0x000fe40001fe0416 */
[----:B------:R-:W-:Y:S11]  /*7650*/  ISETP.NE.U32.AND P0, PT, R15, RZ, PT ;  /* 0x000000ff0f00720c */ /* 0x000ff60003f05070 */
[----:B------:R-:W-:Y:S02]  /*7660*/  @!UPT UIADD3 URZ, URZ, URZ, URZ ;  /* 0x0000003f3f3ff290 */ /* 0x000fe4000fffe03f */
[----:B------:R2:W-:Y:S01]  /*7670*/  LDGSTS.E.BYPASS.LTC128B.128.ZFILL [R4+0x3000], [R6.64], P0 ;  /* 0x0300000006047fae */ /* 0x0005e20008141d46 */
[----:B------:R-:W-:Y:S11]  /*7680*/  ISETP.NE.U32.AND P0, PT, R14, RZ, PT ;  /* 0x000000ff0e00720c */ /* 0x000ff60003f05070 */
[----:B------:R-:W-:Y:S02]  /*7690*/  @!UPT UIADD3 URZ, URZ, URZ, URZ ;  /* 0x0000003f3f3ff290 */ /* 0x000fe4000fffe03f */
[----:B------:R2:W-:Y:S02]  /*76a0*/  LDGSTS.E.BYPASS.LTC128B.128.ZFILL [R4+0x5000], [R2.64], P0 ;  /* 0x0500000002047fae */ /* 0x0005e40008141d46 */
.L_x_2075:
[----:B------:R-:W-:Y:S05]  /*76b0*/  BSYNC B0 ;  /* 0x0000000000007941 */ /* 0x000fea0003800000 */
.L_x_2074:
[----:B------:R-:W0:Y:S01]  /*76c0*/  LDGDEPBAR ;  /* 0x00000000000079af */ /* 0x000e220000000000 */
[----:B------:R-:W-:Y:S01]  /*76d0*/  WARPSYNC 0xffffffff ;  /* 0xffffffff00007948 */ /* 0x000fe20003800000 */
[C---:B--23--:R-:W-:Y:S01]  /*76e0*/  HMMA.16816.F32.BF16 R4, R32.reuse, R8, RZ ;  /* 0x000000082004723c */ /* 0x04cfe200000418ff */
[----:B------:R-:W-:Y:S01]  /*76f0*/  IMAD.MOV.U32 R173, RZ, RZ, c[0x0][0x2c4] ;  /* 0x0000b100ffad7624 */ /* 0x000fe200078e00ff */
[----:B------:R-:W-:Y:S01]  /*7700*/  ULDC UR4, c[0x0][0x324] ;  /* 0x0000c90000047ab9 */ /* 0x000fe20000000800 */
[----:B------:R-:W-:Y:S01]  /*7710*/  ISETP.GE.AND P0, PT, R178, 0x1, PT ;  /* 0x00000001b200780c */ /* 0x000fe20003f06270 */
[----:B------:R-:W-:Y:S01]  /*7720*/  IMAD.IADD R160, R162, 0x1, R0 ;  /* 0x00000001a2a07824 */ /* 0x000fe200078e0200 */
[----:B------:R-:W-:Y:S01]  /*7730*/  IADD3 R2, R178, 0x1, RZ ;  /* 0x00000001b2027810 */ /* 0x000fe20007ffe0ff */
[----:B------:R-:W-:Y:S01]  /*7740*/  IMAD.IADD R101, R162, 0x1, R100 ;  /* 0x00000001a2657824 */ /* 0x000fe200078e0264 */
[----:B------:R-:W-:Y:S01]  /*7750*/  ISETP.NE.AND P3, PT, R173, 0x1, PT ;  /* 0x00000001ad00780c */ /* 0x000fe20003f65270 */
[C---:B------:R-:W-:Y:S01]  /*7760*/  HMMA.16816.F32.BF16 R8, R32.reuse, R10, RZ ;  /* 0x0000000a2008723c */ /* 0x040fe200000418ff */
[----:B------:R-:W-:Y:S01]  /*7770*/  IMAD.IADD R3, R168, 0x1, R0 ;  /* 0x00000001a8037824 */ /* 0x000fe200078e0200 */
[----:B------:R-:W-:Y:S02]  /*7780*/  ULOP3.LUT UR4, URZ, UR4, URZ, 0x33, !UPT ;  /* 0x000000043f047292 */ /* 0x000fe4000f8e333f */
[----:B------:R-:W-:Y:S01]  /*7790*/  SEL R178, R2, RZ, !P0 ;  /* 0x000000ff02b27207 */ /* 0x000fe20004000000 */
[----:B------:R-:W-:Y:S01]  /*77a0*/  IMAD.MOV.U32 R173, RZ, RZ, c[0x0][0x32c] ;  /* 0x0000cb00ffad7624 */ /* 0x000fe200078e00ff */
[----:B------:R-:W-:Y:S02]  /*77b0*/  IADD3 R2, R168, R0, R162 ;  /* 0x00000000a8027210 */ /* 0x000fe40007ffe0a2 */
[C---:B----4-:R-:W-:Y:S02]  /*77c0*/  HMMA.16816.F32.BF16 R12, R32.reuse, R16, RZ ;  /* 0x00000010200c723c */ /* 0x050fe400000418ff */
[----:B------:R-:W-:Y:S06]  /*77d0*/  ISETP.GE.AND P4, PT, R173, 0x1, PT ;  /* 0x00000001ad00780c */ /* 0x000fec0003f86270 */
        /* <DEDUP_REMOVED lines=30> */
[----:B------:R-:W-:Y:S01]  /*79c0*/  LDSM.16.M88.4 R152, [R3+0x5800] ;  /* 0x005800000398783b */ /* 0x000fe20000000200 */
[C---:B-1----:R-:W-:Y:S08]  /*79d0*/  HMMA.16816.F32.BF16 R4, R140.reuse, R144, R4 ;  /* 0x000000908c04723c */ /* 0x042ff00000041804 */
[C---:B------:R-:W-:Y:S01]  /*79e0*/  HMMA.16816.F32.BF16 R8, R140.reuse, R146, R8 ;  /* 0x000000928c08723c */ /* 0x040fe20000041808 */
[----:B------:R-:W-:Y:S07]  /*79f0*/  LDSM.16.M88.4 R144, [R164+0x4000] ;  /* 0x00400000a490783b */ /* 0x000fee0000000200 */
[C---:B--2---:R-:W-:Y:S08]  /*7a00*/  HMMA.16816.F32.BF16 R12, R140.reuse, R136, R12 ;  /* 0x000000888c0c723c */ /* 0x044ff0000004180c */
[C---:B------:R-:W-:Y:S01]  /*7a10*/  HMMA.16816.F32.BF16 R16, R140.reuse, R138, R16 ;  /* 0x0000008a8c10723c */ /* 0x040fe20000041810 */
[----:B------:R-:W1:Y:S07]  /*7a20*/  LDSM.16.M88.4 R136, [R101+0x1800] ;  /* 0x001800006588783b */ /* 0x000e6e0000000200 */
[C---:B------:R-:W-:Y:S08]  /*7a30*/  HMMA.16816.F32.BF16 R20, R140.reuse, R148, R20 ;  /* 0x000000948c14723c */ /* 0x040ff00000041814 */
[C---:B------:R-:W-:Y:S01]  /*7a40*/  HMMA.16816.F32.BF16 R24, R140.reuse, R150, R24 ;  /* 0x000000968c18723c */ /* 0x040fe20000041818 */
[----:B------:R-:W2:Y:S07]  /*7a50*/  LDSM.16.M88.4 R148, [R0+0x2000] ;  /* 0x002000000094783b */ /* 0x000eae0000000200 */
[C---:B-1----:R-:W-:Y:S08]  /*7a60*/  HMMA.16816.F32.BF16 R28, R140.reuse, R136, R28 ;  /* 0x000000888c1c723c */ /* 0x042ff0000004181c */
[----:B------:R-:W-:Y:S01]  /*7a70*/  HMMA.16816.F32.BF16 R32, R140, R138, R32 ;  /* 0x0000008a8c20723c */ /* 0x000fe20000041820 */
[----:B------:R-:W1:Y:S06]  /*7a80*/  LDSM.16.M88.4 R136, [R0+0x2800] ;  /* 0x002800000088783b */ /* 0x000e6c0000000200 */
[----:B------:R-:W3:Y:S01]  /*7a90*/  LDSM.16.M88.4 R140, [R0+0x3000] ;  /* 0x00300000008c783b */ /* 0x000ee20000000200 */
        /* <DEDUP_REMOVED lines=8> */
[----:B------:R-:W1:Y:S07]  /*7b20*/  LDSM.16.M88.4 R140, [R100+0x2000] ;  /* 0x00200000648c783b */ /* 0x000e6e0000000200 */
[C---:B--2---:R-:W-:Y:S08]  /*7b30*/  HMMA.16816.F32.BF16 R28, R144.reuse, R148, R28 ;  /* 0x00000094901c723c */ /* 0x044ff0000004181c */
[----:B------:R-:W-:Y:S01]  /*7b40*/  HMMA.16816.F32.BF16 R32, R144, R150, R32 ;  /* 0x000000969020723c */ /* 0x000fe20000041820 */
[----:B------:R-:W2:Y:S06]  /*7b50*/  LDSM.16.M88.4 R144, [R3+0x2800] ;  /* 0x002800000390783b */ /* 0x000eac0000000200 */
        /* <DEDUP_REMOVED lines=48> */
[----:B------:R2:W3:Y:S07]  /*7e60*/  LDSM.16.M88.4 R148, [R100+0x4000] ;  /* 0x004000006494783b */ /* 0x0004ee0000000200 */
[C---:B-1----:R-:W-:Y:S08]  /*7e70*/  HMMA.16816.F32.BF16 R28, R140.reuse, R144, R28 ;  /* 0x000000908c1c723c */ /* 0x042ff0000004181c */
[----:B------:R-:W-:Y:S01]  /*7e80*/  HMMA.16816.F32.BF16 R32, R140, R146, R32 ;  /* 0x000000928c20723c */ /* 0x000fe20000041820 */
[----:B------:R-:W1:Y:S06]  /*7e90*/  LDSM.16.M88.4 R140, [R3+0x4800] ;  /* 0x00480000038c783b */ /* 0x000e6c0000000200 */
[----:B------:R-:W4:Y:S01]  /*7ea0*/  LDSM.16.M88.4 R144, [R3+0x5000] ;  /* 0x005000000390783b */ /* 0x000f220000000200 */
[----:B--2---:R-:W-:Y:S04]  /*7eb0*/  IMAD.IADD R100, R212, 0x1, R203 ;  /* 0x00000001d4647824 */ /* 0x004fe800078e02cb */
[----:B------:R-:W-:Y:S05]  /*7ec0*/  @P3 IMAD.HI.U32 R0, R100, c[0x0][0x2c8], RZ ;  /* 0x0000b20064003a27 */ /* 0x000fea00078e00ff */
[----:B------:R-:W-:Y:S05]  /*7ed0*/  @P3 SHF.R.U32.HI R100, RZ, c[0x0][0x2cc], R0 ;  /* 0x0000b300ff643a19 */ /* 0x000fea0000011600 */
[----:B------:R-:W-:Y:S01]  /*7ee0*/  SHFL.IDX PT, R3, R100, RZ, 0x1c1f ;  /* 0x001c1fff64037589 */ /* 0x000fe200000e0000 */
[C---:B---3--:R-:W-:Y:S08]  /*7ef0*/  HMMA.16816.F32.BF16 R4, R136.reuse, R148, R4 ;  /* 0x000000948804723c */ /* 0x048ff00000041804 */
[C---:B------:R-:W-:Y:S01]  /*7f00*/  HMMA.16816.F32.BF16 R8, R136.reuse, R150, R8 ;  /* 0x000000968808723c */ /* 0x040fe20000041808 */
[----:B------:R-:W-:Y:S07]  /*7f10*/  LDSM.16.M88.4 R148, [R160+0x4800] ;  /* 0x00480000a094783b */ /* 0x000fee0000000200 */
[C---:B-1----:R-:W-:Y:S08]  /*7f20*/  HMMA.16816.F32.BF16 R12, R136.reuse, R140, R12 ;  /* 0x0000008c880c723c */ /* 0x042ff0000004180c */
[C---:B------:R-:W-:Y:S01]  /*7f30*/  HMMA.16816.F32.BF16 R16, R136.reuse, R142, R16 ;  /* 0x0000008e8810723c */ /* 0x040fe20000041810 */
[----:B------:R-:W-:Y:S07]  /*7f40*/  LDSM.16.M88.4 R140, [R167+0x8000] ;  /* 0x00800000a78c783b */ /* 0x000fee0000000200 */
[C---:B----4-:R-:W-:Y:S08]  /*7f50*/  HMMA.16816.F32.BF16 R20, R136.reuse, R144, R20 ;  /* 0x000000908814723c */ /* 0x050ff00000041814 */
        /* <DEDUP_REMOVED lines=20> */
[C---:B------:R-:W-:Y:S07]  /*80a0*/  HMMA.16816.F32.BF16 R8, R136.reuse, R146, R8 ;  /* 0x000000928808723c */ /* 0x040fee0000041808 */
[----:B------:R-:W-:Y:S01]  /*80b0*/  IMAD.SHL.U32 R147, R176, 0x40, RZ ;  /* 0x00000040b0937824 */ /* 0x000fe200078e00ff */
[C---:B------:R-:W-:Y:S04]  /*80c0*/  HMMA.16816.F32.BF16 R12, R136.reuse, R148, R12 ;  /* 0x00000094880c723c */ /* 0x040fe8000004180c */
[----:B------:R-:W-:Y:S04]  /*80d0*/  IADD3 R0, -R191, 0x1, -R147 ;  /* 0x00000001bf007810 */ /* 0x000fe80007ffe993 */
[C---:B------:R-:W-:Y:S04]  /*80e0*/  HMMA.16816.F32.BF16 R16, R136.reuse, R150, R16 ;  /* 0x000000968810723c */ /* 0x040fe80000041810 */
[----:B------:R-:W-:Y:S04]  /*80f0*/  IADD3 R0, -R190, R0, R189 ;  /* 0x00000000be007210 */ /* 0x000fe80007ffe1bd */
[C---:B--2---:R-:W-:Y:S04]  /*8100*/  HMMA.16816.F32.BF16 R20, R136.reuse, R140, R20 ;  /* 0x0000008c8814723c */ /* 0x044fe80000041814 */
[C---:B------:R-:W-:Y:S04]  /*8110*/  IADD3 R101, R0.reuse, UR4, RZ ;  /* 0x0000000400657c10 */ /* 0x040fe8000fffe0ff */
[C---:B------:R-:W-:Y:S08]  /*8120*/  HMMA.16816.F32.BF16 R24, R136.reuse, R142, R24 ;  /* 0x0000008e8818723c */ /* 0x040ff00000041818 */
[C---:B---3--:R-:W-:Y:S08]  /*8130*/  HMMA.16816.F32.BF16 R28, R136.reuse, R152, R28 ;  /* 0x00000098881c723c */ /* 0x048ff0000004181c */
[----:B------:R-:W-:Y:S07]  /*8140*/  HMMA.16816.F32.BF16 R32, R136, R154, R32 ;  /* 0x0000009a8820723c */ /* 0x000fee0000041820 */
[----:B------:R-:W-:Y:S01]  /*8150*/  IADD3 R139, R0, c[0x0][0x328], RZ ;  /* 0x0000ca00008b7a10 */ /* 0x000fe20007ffe0ff */
[--C-:B------:R-:W-:Y:S04]  /*8160*/  IMAD.IADD R0, R101, 0x1, R3.reuse ;  /* 0x0000000165007824 */ /* 0x100fe800078e0203 */
[----:B------:R-:W-:Y:S01]  /*8170*/  IMAD.IADD R2, R139, 0x1, R3 ;  /* 0x000000018b027824 */ /* 0x000fe200078e0203 */
[----:B------:R-:W-:-:S05]  /*8180*/  @!P4 BRA `(.L_x_2078) ;  /* 0x000001800000c947 */ /* 0x000fca0003800000 */
[----:B------:R-:W-:Y:S01]  /*8190*/  IADD3 R3, -R190, R189, R3 ;  /* 0x000000bdbe037210 */ /* 0x000fe20007ffe103 */
[----:B------:R-:W-:Y:S03]  /*81a0*/  BSSY B0, `(.L_x_2079) ;  /* 0x0000011000007945 */ /* 0x000fe60003800000 */
        /* <DEDUP_REMOVED lines=11> */
.L_x_2080:
[----:B------:R-:W-:Y:S04]  /*8260*/  MOV R136, c[0x0][0x32c] ;  /* 0x0000cb0000887a02 */ /* 0x000fe80000000f00 */
[----:B------:R-:W-:Y:S11]  /*8270*/  ISETP.NE.AND P0, PT, R136, 0x1, PT ;  /* 0x000000018800780c */ /* 0x000ff60003f05270 */
[----:B------:R-:W-:Y:S02]  /*8280*/  @!UPT UIADD3 URZ, URZ, URZ, URZ ;  /* 0x0000003f3f3ff290 */ /* 0x000fe4000fffe03f */
[----:B------:R-:W-:Y:S05]  /*8290*/  @P0 IMAD.HI.U32 R136, R3, c[0x0][0x330], RZ ;  /* 0x0000cc0003880a27 */ /* 0x000fea00078e00ff */
[----:B------:R-:W-:Y:S02]  /*82a0*/  @P0 SHF.R.U32.HI R3, RZ, c[0x0][0x334], R136 ;  /* 0x0000cd00ff030a19 */ /* 0x000fe40000011688 */
.L_x_2081:
[----:B------:R-:W-:Y:S05]  /*82b0*/  BSYNC B0 ;  /* 0x0000000000007941 */ /* 0x000fea0003800000 */
.L_x_2079:
[----:B------:R-:W-:Y:S04]  /*82c0*/  IMAD R3, R3, c[0x0][0x32c], -R147 ;  /* 0x0000cb0003037a24 */ /* 0x000fe800078e0a93 */
[----:B------:R-:W-:Y:S05]  /*82d0*/  IMAD.IADD R3, R3, 0x1, -R191 ;  /* 0x0000000103037824 */ /* 0x000fea00078e0abf */
[----:B------:R-:W-:Y:S02]  /*82e0*/  IMNMX R0, R0, R3, !PT ;  /* 0x0000000300007217 */ /* 0x000fe40007800200 */
[----:B------:R-:W-:Y:S04]  /*82f0*/  IADD3 R3, R3, c[0x0][0x32c], RZ ;  /* 0x0000cb0003037a10 */ /* 0x000fe80007ffe0ff */
[----:B------:R-:W-:Y:S02]  /*8300*/  IMNMX R2, R2, R3, PT ;  /* 0x0000000302027217 */ /* 0x000fe40003800200 */
.L_x_2078:
        /* <DEDUP_REMOVED lines=47> */
[----:B------:R-:W1:Y:S02]  /*8600*/  SHFL.IDX PT, R0, R100, 0x1, 0x1c1f ;  /* 0x003c1f0064007f89 */ /* 0x000e6400000e0000 */
[----:B------:R-:W-:Y:S04]  /*8610*/  ISETP.LT.OR P0, PT, R2, 0x3a, P0 ;  /* 0x0000003a0200780c */ /* 0x000fe80000701670 */
[----:B------:R-:W-:Y:S01]  /*8620*/  FSEL R5, R33, -INF , !P0 ;  /* 0xff80000021057808 */ /* 0x000fe20004000000 */
[--C-:B-1----:R-:W-:Y:S02]  /*8630*/  IMAD.IADD R3, R139, 0x1, R0.reuse ;  /* 0x000000018b037824 */ /* 0x102fe400078e0200 */
        /* <DEDUP_REMOVED lines=15> */
.L_x_2084:
[----:B------:R-:W-:Y:S04]  /*8730*/  MOV R4, c[0x0][0x32c] ;  /* 0x0000cb0000047a02 */ /* 0x000fe80000000f00 */
[----:B------:R-:W-:Y:S11]  /*8740*/  ISETP.NE.AND P0, PT, R4, 0x1, PT ;  /* 0x000000010400780c */ /* 0x000ff60003f05270 */
[----:B------:R-:W-:Y:S02]  /*8750*/  @!UPT UIADD3 URZ, URZ, URZ, URZ ;  /* 0x0000003f3f3ff290 */ /* 0x000fe4000fffe03f */
[----:B------:R-:W-:Y:S05]  /*8760*/  @P0 IMAD.HI.U32 R4, R0, c[0x0][0x330], RZ ;  /* 0x0000cc0000040a27 */ /* 0x000fea00078e00ff */
[----:B------:R-:W-:Y:S02]  /*8770*/  @P0 SHF.R.U32.HI R0, RZ, c[0x0][0x334], R4 ;  /* 0x0000cd00ff000a19 */ /* 0x000fe40000011604 */
.L_x_2085:
[----:B------:R-:W-:Y:S05]  /*8780*/  BSYNC B0 ;  /* 0x0000000000007941 */ /* 0x000fea0003800000 */
.L_x_2083:
[----:B------:R-:W-:Y:S04]  /*8790*/  IMAD R0, R0, c[0x0][0x32c], -R147 ;  /* 0x0000cb0000007a24 */ /* 0x000fe800078e0a93 */
[----:B------:R-:W-:Y:S05]  /*87a0*/  IMAD.IADD R0, R0, 0x1, -R191 ;  /* 0x0000000100007824 */ /* 0x000fea00078e0abf */
[----:B------:R-:W-:Y:S02]  /*87b0*/  IMNMX R2, R2, R0, !PT ;  /* 0x0000000002027217 */ /* 0x000fe40007800200 */
[----:B------:R-:W-:Y:S04]  /*87c0*/  IADD3 R0, R0, c[0x0][0x32c], RZ ;  /* 0x0000cb0000007a10 */ /* 0x000fe80007ffe0ff */
[----:B------:R-:W-:Y:S02]  /*87d0*/  IMNMX R3, R3, R0, PT ;  /* 0x0000000003037217 */ /* 0x000fe40003800200 */
.L_x_2082:
[----:B------:R-:W-:Y:S01]  /*87e0*/  FMNMX.FTZ R0, R141, R102, !PT ;  /* 0x000000668d007209 */ /* 0x000fe20007810000 */
[----:B------:R-:W-:Y:S04]  /*87f0*/  DEPBAR.LE SB0, 0x2 ;  /* 0x000080800000791a */ /* 0x000fe80000000000 */
[----:B------:R-:W-:Y:S01]  /*8800*/  FMNMX.FTZ R0, R144, R0, !PT ;  /* 0x0000000090007209 */ /* 0x000fe20007810000 */
[----:B------:R-:W-:Y:S03]  /*8810*/  BAR.SYNC.DEFER_BLOCKING 0x0 ;  /* 0x0000000000007b1d */ /* 0x000fe60000010000 */
        /* <DEDUP_REMOVED lines=14> */
[----:B------:R-:W1:Y:S01]  /*8900*/  SHFL.BFLY PT, R4, R0, 0x2, 0x1f ;  /* 0x0c401f0000047f89 */ /* 0x000e6200000e0000 */
[----:B------:R-:W-:Y:S01]  /*8910*/  BSSY B0, `(.L_x_2086) ;  /* 0x0000215000007945 */ /* 0x000fe20003800000 */
[----:B-1----:R-:W-:Y:S06]  /*8920*/  FMNMX.FTZ R0, R0, R4, !PT ;  /* 0x0000000400007209 */ /* 0x002fec0007810000 */
[----:B------:R-:W1:Y:S02]  /*8930*/  SHFL.BFLY PT, R4, R0, 0x1, 0x1f ;  /* 0x0c201f0000047f89 */ /* 0x000e6400000e0000 */
[----:B-1----:R-:W-:Y:S04]  /*8940*/  FMNMX.FTZ R101, R0, R4, !PT ;  /* 0x0000000400657209 */ /* 0x002fe80007810000 */
[C---:B------:R-:W-:Y:S01]  /*8950*/  FSETP.NEU.FTZ.AND P0, PT, R101.reuse, -INF , PT ;  /* 0xff8000006500780b */ /* 0x040fe20003f1d000 */
[C---:B------:R-:W-:Y:S03]  /*8960*/  FMUL.FTZ R4, R101.reuse, c[0x0][0x2d0] ;  /* 0x0000b40065047a20 */ /* 0x040fe60000410000 */
[----:B------:R-:W-:Y:S02]  /*8970*/  FSEL R0, R101, RZ, P0 ;  /* 0x000000ff65007208 */ /* 0x000fe40000000000 */
[----:B------:R-:W-:Y:S02]  /*8980*/  FSEL R4, R4, RZ, P0 ;  /* 0x000000ff04047208 */ /* 0x000fe40000000000 */
[----:B------:R-:W-:Y:S01]  /*8990*/  ISETP.GT.AND P0, PT, R2, RZ, P3 ;  /* 0x000000ff0200720c */ /* 0x000fe20001f04270 */
[----:B------:R-:W-:Y:S02]  /*89a0*/  FADD.FTZ R0, -R0, R102 ;  /* 0x0000006600007221 */ /* 0x000fe40000010100 */
[--C-:B------:R-:W-:Y:S01]  /*89b0*/  FFMA.FTZ R153, R137, c[0x0][0x2d0], -R4.reuse ;  /* 0x0000b40089997a23 */ /* 0x100fe20000010804 */
[----:B------:R-:W-:Y:S01]  /*89c0*/  ISETP.LT.OR P0, PT, R3, 0x1, P0 ;  /* 0x000000010300780c */ /* 0x000fe20000701670 */
[--C-:B------:R-:W-:Y:S02]  /*89d0*/  FFMA.FTZ R21, R141, c[0x0][0x2d0], -R4.reuse ;  /* 0x0000b4008d157a23 */ /* 0x100fe40000010804 */
[--C-:B------:R-:W-:Y:S01]  /*89e0*/  FFMA.FTZ R28, R142, c[0x0][0x2d0], -R4.reuse ;  /* 0x0000b4008e1c7a23 */ /* 0x100fe20000010804 */
[----:B------:R-:W-:Y:S01]  /*89f0*/  FSEL R6, R6, -INF , !P0 ;  /* 0xff80000006067808 */ /* 0x000fe20004000000 */
[--C-:B------:R-:W-:Y:S01]  /*8a00*/  FFMA.FTZ R25, R143, c[0x0][0x2d0], -R4.reuse ;  /* 0x0000b4008f197a23 */ /* 0x100fe20000010804 */
[----:B------:R-:W-:Y:S01]  /*8a10*/  ISETP.GT.AND P0, PT, R2, 0x1, P3 ;  /* 0x000000010200780c */ /* 0x000fe20001f04270 */
[--C-:B------:R-:W-:Y:S02]  /*8a20*/  FFMA.FTZ R24, R144, c[0x0][0x2d0], -R4.reuse ;  /* 0x0000b40090187a23 */ /* 0x100fe40000010804 */
[----:B------:R-:W-:Y:S01]  /*8a30*/  FMUL.FTZ R0, R0, c[0x0][0x2d0] ;  /* 0x0000b40000007a20 */ /* 0x000fe20000410000 */
[----:B------:R-:W-:Y:S01]  /*8a40*/  ISETP.LT.OR P0, PT, R3, 0x2, P0 ;  /* 0x000000020300780c */ /* 0x000fe20000701670 */
[--C-:B------:R-:W-:Y:S02]  /*8a50*/  FFMA.FTZ R179, R5, c[0x0][0x2d0], -R4.reuse ;  /* 0x0000b40005b37a23 */ /* 0x100fe40000010804 */
[----:B------:R-:W-:Y:S01]  /*8a60*/  MUFU.EX2 R5, R21 ;  /* 0x0000001500057308 */ /* 0x000fe20000000800 */
[----:B------:R-:W-:Y:S01]  /*8a70*/  FSEL R7, R7, -INF , !P0 ;  /* 0xff80000007077808 */ /* 0x000fe20004000000 */
[--C-:B------:R-:W-:Y:S01]  /*8a80*/  FFMA.FTZ R181, R9, c[0x0][0x2d0], -R4.reuse ;  /* 0x0000b40009b57a23 */ /* 0x100fe20000010804 */
[----:B------:R-:W-:Y:S01]  /*8a90*/  ISETP.GT.AND P0, PT, R2, 0x8, P3 ;  /* 0x000000080200780c */ /* 0x000fe20001f04270 */
[--C-:B------:R-:W-:Y:S02]  /*8aa0*/  FFMA.FTZ R146, R140, c[0x0][0x2d0], -R4.reuse ;  /* 0x0000b4008c927a23 */ /* 0x100fe40000010804 */
[--C-:B------:R-:W-:Y:S01]  /*8ab0*/  FFMA.FTZ R145, R138, c[0x0][0x2d0], -R4.reuse ;  /* 0x0000b4008a917a23 */ /* 0x100fe20000010804 */
[----:B------:R-:W-:Y:S01]  /*8ac0*/  ISETP.LT.OR P0, PT, R3, 0x9, P0 ;  /* 0x000000090300780c */ /* 0x000fe20000701670 */
[--C-:B------:R-:W-:Y:S02]  /*8ad0*/  FFMA.FTZ R152, R136, c[0x0][0x2d0], -R4.reuse ;  /* 0x0000b40088987a23 */ /* 0x100fe40000010804 */
[----:B------:R-:W1:Y:S01]  /*8ae0*/  MUFU.EX2 R0, R0 ;  /* 0x0000000000007308 */ /* 0x000e620000000800 */
[----:B------:R-:W-:Y:S01]  /*8af0*/  FSEL R102, R10, -INF , !P0 ;  /* 0xff8000000a667808 */ /* 0x000fe20004000000 */
[--C-:B------:R-:W-:Y:S01]  /*8b00*/  FFMA.FTZ R173, R20, c[0x0][0x2d0], -R4.reuse ;  /* 0x0000b40014ad7a23 */ /* 0x100fe20000010804 */
[----:B------:R-:W-:Y:S01]  /*8b10*/  ISETP.GT.AND P0, PT, R2, 0x9, P3 ;  /* 0x000000090200780c */ /* 0x000fe20001f04270 */
[--C-:B------:R-:W-:Y:S02]  /*8b20*/  FFMA.FTZ R160, R17, c[0x0][0x2d0], -R4.reuse ;  /* 0x0000b40011a07a23 */ /* 0x100fe40000010804 */
[--C-:B------:R-:W-:Y:S01]  /*8b30*/  FFMA.FTZ R159, R16, c[0x0][0x2d0], -R4.reuse ;  /* 0x0000b400109f7a23 */ /* 0x100fe20000010804 */
[----:B------:R-:W-:Y:S01]  /*8b40*/  ISETP.LT.OR P0, PT, R3, 0xa, P0 ;  /* 0x0000000a0300780c */ /* 0x000fe20000701670 */
[--C-:B------:R-:W-:Y:S02]  /*8b50*/  FFMA.FTZ R158, R13, c[0x0][0x2d0], -R4.reuse ;  /* 0x0000b4000d9e7a23 */ /* 0x100fe40000010804 */
[--C-:B------:R-:W-:Y:S01]  /*8b60*/  FFMA.FTZ R182, R12, c[0x0][0x2d0], -R4.reuse ;  /* 0x0000b4000cb67a23 */ /* 0x100fe20000010804 */
[----:B------:R-:W-:Y:S01]  /*8b70*/  FSEL R137, R11, -INF , !P0 ;  /* 0xff8000000b897808 */ /* 0x000fe20004000000 */
[----:B------:R-:W-:Y:S01]  /*8b80*/  FFMA.FTZ R180, R8, c[0x0][0x2d0], -R4 ;  /* 0x0000b40008b47a23 */ /* 0x000fe20000010804 */
[----:B------:R-:W-:Y:S01]  /*8b90*/  ISETP.GT.AND P0, PT, R2, 0x10, P3 ;  /* 0x000000100200780c */ /* 0x000fe20001f04270 */
[----:B------:R2:W-:Y:S03]  /*8ba0*/  MUFU.EX2 R8, R25 ;  /* 0x0000001900087308 */ /* 0x0005e60000000800 */
[C---:B------:R-:W-:Y:S04]  /*8bb0*/  ISETP.LT.OR P0, PT, R3.reuse, 0x11, P0 ;  /* 0x000000110300780c */ /* 0x040fe80000701670 */
[----:B------:R-:W-:Y:S02]  /*8bc0*/  FSEL R141, R14, -INF , !P0 ;  /* 0xff8000000e8d7808 */ /* 0x000fe40004000000 */
[----:B------:R-:W-:Y:S01]  /*8bd0*/  ISETP.GT.AND P0, PT, R2, 0x11, P3 ;  /* 0x000000110200780c */ /* 0x000fe20001f04270 */
[C---:B-1----:R-:W-:Y:S02]  /*8be0*/  FMUL.FTZ R17, R0.reuse, R121 ;  /* 0x0000007900117220 */ /* 0x042fe40000410000 */
[C---:B------:R-:W-:Y:S01]  /*8bf0*/  FMUL.FTZ R9, R0.reuse, R129 ;  /* 0x0000008100097220 */ /* 0x040fe20000410000 */
[----:B------:R-:W-:Y:S01]  /*8c00*/  ISETP.LT.OR P0, PT, R3, 0x12, P0 ;  /* 0x000000120300780c */ /* 0x000fe20000701670 */
[C---:B------:R-:W-:Y:S02]  /*8c10*/  FMUL.FTZ R32, R0.reuse, R104 ;  /* 0x0000006800207220 */ /* 0x040fe40000410000 */
[C---:B------:R-:W-:Y:S01]  /*8c20*/  FMUL.FTZ R33, R0.reuse, R105 ;  /* 0x0000006900217220 */ /* 0x040fe20000410000 */
[----:B------:R-:W-:Y:S01]  /*8c30*/  FSEL R142, R15, -INF , !P0 ;  /* 0xff8000000f8e7808 */ /* 0x000fe20004000000 */
[----:B------:R-:W-:Y:S01]  /*8c40*/  FMUL.FTZ R12, R0, R124 ;  /* 0x0000007c000c7220 */ /* 0x000fe20000410000 */
[----:B------:R-:W-:Y:S01]  /*8c50*/  ISETP.GT.AND P0, PT, R2, 0x18, P3 ;  /* 0x000000180200780c */ /* 0x000fe20001f04270 */
[C---:B------:R-:W-:Y:S01]  /*8c60*/  FMUL.FTZ R13, R0.reuse, R125 ;  /* 0x0000007d000d7220 */ /* 0x040fe20000410000 */
[----:B------:R-:W-:Y:S01]  /*8c70*/  MUFU.EX2 R124, R173 ;  /* 0x000000ad007c7308 */ /* 0x000fe20000000800 */
[C---:B------:R-:W-:Y:S01]  /*8c80*/  FMUL.FTZ R16, R0.reuse, R120 ;  /* 0x0000007800107220 */ /* 0x040fe20000410000 */
[C---:B------:R-:W-:Y:S01]  /*8c90*/  ISETP.LT.OR P0, PT, R3.reuse, 0x19, P0 ;  /* 0x000000190300780c */ /* 0x040fe20000701670 */
[C---:B------:R-:W-:Y:S02]  /*8ca0*/  FMUL.FTZ R20, R0.reuse, R116 ;  /* 0x0000007400147220 */ /* 0x040fe40000410000 */
[----:B------:R-:W-:Y:S01]  /*8cb0*/  FMUL.FTZ R21, R0, R117 ;  /* 0x0000007500157220 */ /* 0x000fe20000410000 */
[----:B------:R-:W-:Y:S01]  /*8cc0*/  FSEL R143, R18, -INF , !P0 ;  /* 0xff800000128f7808 */ /* 0x000fe20004000000 */
[----:B--2---:R-:W-:Y:S01]  /*8cd0*/  FMUL.FTZ R25, R0, R113 ;  /* 0x0000007100197220 */ /* 0x004fe20000410000 */
[----:B------:R-:W-:Y:S01]  /*8ce0*/  ISETP.GT.AND P0, PT, R2, 0x19, P3 ;  /* 0x000000190200780c */ /* 0x000fe20001f04270 */
[C---:B------:R-:W-:Y:S01]  /*8cf0*/  FMUL.FTZ R29, R0.reuse, R109 ;  /* 0x0000006d001d7220 */ /* 0x040fe20000410000 */
[----:B------:R-:W-:Y:S01]  /*8d00*/  MUFU.EX2 R125, R160 ;  /* 0x000000a0007d7308 */ /* 0x000fe20000000800 */
[C---:B------:R-:W-:Y:S01]  /*8d10*/  FMUL.FTZ R36, R0.reuse, R36 ;  /* 0x0000002400247220 */ /* 0x040fe20000410000 */
[----:B------:R-:W-:Y:S01]  /*8d20*/  ISETP.LT.OR P0, PT, R3, 0x1a, P0 ;  /* 0x0000001a0300780c */ /* 0x000fe20000701670 */
[C---:B------:R-:W-:Y:S02]  /*8d30*/  FMUL.FTZ R37, R0.reuse, R37 ;  /* 0x0000002500257220 */ /* 0x040fe40000410000 */
[C---:B------:R-:W-:Y:S01]  /*8d40*/  FMUL.FTZ R40, R0.reuse, R40 ;  /* 0x0000002800287220 */ /* 0x040fe20000410000 */
[----:B------:R-:W-:Y:S01]  /*8d50*/  FSEL R144, R19, -INF , !P0 ;  /* 0xff80000013907808 */ /* 0x000fe20004000000 */
[----:B------:R-:W-:Y:S01]  /*8d60*/  FMUL.FTZ R41, R0, R41 ;  /* 0x0000002900297220 */ /* 0x000fe20000410000 */
[----:B------:R-:W-:Y:S01]  /*8d70*/  ISETP.GT.AND P0, PT, R2, 0x20, P3 ;  /* 0x000000200200780c */ /* 0x000fe20001f04270 */
[C---:B------:R-:W-:Y:S02]  /*8d80*/  FMUL.FTZ R44, R0.reuse, R44 ;  /* 0x0000002c002c7220 */ /* 0x040fe40000410000 */
[C---:B------:R-:W-:Y:S01]  /*8d90*/  FMUL.FTZ R45, R0.reuse, R45 ;  /* 0x0000002d002d7220 */ /* 0x040fe20000410000 */
[C---:B------:R-:W-:Y:S01]  /*8da0*/  ISETP.LT.OR P0, PT, R3.reuse, 0x21, P0 ;  /* 0x000000210300780c */ /* 0x040fe20000701670 */
[C---:B------:R-:W-:Y:S02]  /*8db0*/  FMUL.FTZ R48, R0.reuse, R48 ;  /* 0x0000003000307220 */ /* 0x040fe40000410000 */
[----:B------:R-:W-:Y:S01]  /*8dc0*/  FMUL.FTZ R49, R0, R49 ;  /* 0x0000003100317220 */ /* 0x000fe20000410000 */
[----:B------:R-:W-:Y:S01]  /*8dd0*/  FSEL R148, R22, -INF , !P0 ;  /* 0xff80000016947808 */ /* 0x000fe20004000000 */
[----:B------:R-:W-:Y:S01]  /*8de0*/  FMUL.FTZ R52, R0, R52 ;  /* 0x0000003400347220 */ /* 0x000fe20000410000 */
[----:B------:R-:W-:Y:S01]  /*8df0*/  ISETP.GT.AND P0, PT, R2, 0x21, P3 ;  /* 0x000000210200780c */ /* 0x000fe20001f04270 */
[C---:B------:R-:W-:Y:S02]  /*8e00*/  FMUL.FTZ R53, R0.reuse, R53 ;  /* 0x0000003500357220 */ /* 0x040fe40000410000 */
        /* <DEDUP_REMOVED lines=34> */
[----:B------:R-:W-:Y:S03]  /*9030*/  FMUL.FTZ R97, R0, R97 ;  /* 0x0000006100617220 */ /* 0x000fe60000410000 */
[----:B------:R-:W-:Y:S02]  /*9040*/  FSEL R155, R31, -INF , !P0 ;  /* 0xff8000001f9b7808 */ /* 0x000fe40004000000 */
[----:B------:R-:W-:Y:S04]  /*9050*/  ISETP.GT.AND P0, PT, R2, 0x38, P3 ;  /* 0x000000380200780c */ /* 0x000fe80001f04270 */
[C---:B------:R-:W-:Y:S04]  /*9060*/  ISETP.LT.OR P0, PT, R3.reuse, 0x39, P0 ;  /* 0x000000390300780c */ /* 0x040fe80000701670 */
[----:B------:R-:W-:Y:S02]  /*9070*/  FSEL R157, R34, -INF , !P0 ;  /* 0xff800000229d7808 */ /* 0x000fe40004000000 */
[----:B------:R-:W-:Y:S01]  /*9080*/  ISETP.GT.AND P0, PT, R2, 0x39, P3 ;  /* 0x000000390200780c */ /* 0x000fe20001f04270 */
[----:B------:R-:W-:Y:S03]  /*9090*/  FFMA.FTZ R2, R0, R183, R5 ;  /* 0x000000b700027223 */ /* 0x000fe60000010005 */
[----:B------:R-:W-:Y:S02]  /*90a0*/  ISETP.LT.OR P0, PT, R3, 0x3a, P0 ;  /* 0x0000003a0300780c */ /* 0x000fe40000701670 */
[----:B------:R-:W1:Y:S02]  /*90b0*/  MUFU.EX2 R3, R24 ;  /* 0x0000001800037308 */ /* 0x000e640000000800 */
[----:B------:R-:W-:Y:S01]  /*90c0*/  FSEL R156, R35, -INF , !P0 ;  /* 0xff800000239c7808 */ /* 0x000fe20004000000 */
[C---:B-1----:R-:W-:Y:S01]  /*90d0*/  FADD.FTZ R4, R3.reuse, R2 ;  /* 0x0000000203047221 */ /* 0x042fe20000010000 */
[----:B------:R-:W-:Y:S01]  /*90e0*/  FMNMX.FTZ R2, R6, R103, !PT ;  /* 0x0000006706027209 */ /* 0x000fe20007810000 */
[----:B------:R-:W-:Y:S01]  /*90f0*/  FMUL.FTZ R24, R0, R112 ;  /* 0x0000007000187220 */ /* 0x000fe20000410000 */
[----:B------:R-:W-:Y:S01]  /*9100*/  F2FP.BF16.PACK_AB R136, R3, R5 ;  /* 0x000000050388723e */ /* 0x000fe200000010ff */
[----:B------:R-:W-:Y:S01]  /*9110*/  FADD.FTZ R4, R8, R4 ;  /* 0x0000000408047221 */ /* 0x000fe20000010000 */
[----:B------:R-:W-:Y:S02]  /*9120*/  FMNMX.FTZ R2, R7, R2, !PT ;  /* 0x0000000207027209 */ /* 0x000fe40007810000 */
[----:B------:R-:W1:Y:S02]  /*9130*/  MUFU.EX2 R5, R28 ;  /* 0x0000001c00057308 */ /* 0x000e640000000800 */
[----:B------:R-:W-:Y:S04]  /*9140*/  FMNMX.FTZ R2, R102, R2, !PT ;  /* 0x0000000266027209 */ /* 0x000fe80007810000 */
[----:B------:R-:W-:Y:S04]  /*9150*/  FMNMX.FTZ R2, R137, R2, !PT ;  /* 0x0000000289027209 */ /* 0x000fe80007810000 */
[----:B------:R-:W-:Y:S04]  /*9160*/  FMNMX.FTZ R2, R141, R2, !PT ;  /* 0x000000028d027209 */ /* 0x000fe80007810000 */
[----:B------:R-:W-:Y:S04]  /*9170*/  FMNMX.FTZ R2, R142, R2, !PT ;  /* 0x000000028e027209 */ /* 0x000fe80007810000 */
[----:B------:R-:W-:Y:S04]  /*9180*/  FMNMX.FTZ R2, R143, R2, !PT ;  /* 0x000000028f027209 */ /* 0x000fe80007810000 */
[----:B------:R-:W-:Y:S01]  /*9190*/  FMNMX.FTZ R2, R144, R2, !PT ;  /* 0x0000000290027209 */ /* 0x000fe20007810000 */
[C---:B-1----:R-:W-:Y:S01]  /*91a0*/  FADD.FTZ R140, R5.reuse, R4 ;  /* 0x00000004058c7221 */ /* 0x042fe20000010000 */
[----:B------:R-:W-:Y:S01]  /*91b0*/  F2FP.BF16.PACK_AB R138, R5, R8 ;  /* 0x00000008058a723e */ /* 0x000fe200000010ff */
[----:B------:R-:W-:Y:S01]  /*91c0*/  FMUL.FTZ R8, R0, R128 ;  /* 0x0000008000087220 */ /* 0x000fe20000410000 */
[----:B------:R-:W-:Y:S01]  /*91d0*/  FMNMX.FTZ R2, R148, R2, !PT ;  /* 0x0000000294027209 */ /* 0x000fe20007810000 */
[C---:B------:R-:W-:Y:S02]  /*91e0*/  FMUL.FTZ R4, R0.reuse, R132 ;  /* 0x0000008400047220 */ /* 0x040fe40000410000 */
[C---:B------:R-:W-:Y:S01]  /*91f0*/  FMUL.FTZ R5, R0.reuse, R133 ;  /* 0x0000008500057220 */ /* 0x040fe20000410000 */
[----:B------:R-:W-:Y:S01]  /*9200*/  FMNMX.FTZ R2, R149, R2, !PT ;  /* 0x0000000295027209 */ /* 0x000fe20007810000 */
[----:B------:R-:W-:Y:S01]  /*9210*/  FMUL.FTZ R28, R0, R108 ;  /* 0x0000006c001c7220 */ /* 0x000fe20000410000 */
[----:B------:R-:W-:Y:S02]  /*9220*/  MUFU.EX2 R132, R159 ;  /* 0x0000009f00847308 */ /* 0x000fe40000000800 */
        /* <DEDUP_REMOVED lines=9> */
[----:B-1----:R-:W-:Y:S04]  /*92c0*/  FMNMX.FTZ R100, R2, R3, !PT ;  /* 0x0000000302647209 */ /* 0x002fe80007810000 */
[C---:B------:R-:W-:Y:S01]  /*92d0*/  FSETP.NEU.FTZ.AND P0, PT, R100.reuse, -INF , PT ;  /* 0xff8000006400780b */ /* 0x040fe20003f1d000 */
[C---:B------:R-:W-:Y:S03]  /*92e0*/  FMUL.FTZ R3, R100.reuse, c[0x0][0x2d0] ;  /* 0x0000b40064037a20 */ /* 0x040fe60000410000 */
[----:B------:R-:W-:Y:S05]  /*92f0*/  FSEL R2, R100, RZ, P0 ;  /* 0x000000ff64027208 */ /* 0x000fea0000000000 */
[----:B------:R-:W-:Y:S01]  /*9300*/  FADD.FTZ R2, -R2, R103 ;  /* 0x0000006702027221 */ /* 0x000fe20000010100 */
[----:B------:R-:W-:Y:S03]  /*9310*/  FSEL R103, R3, RZ, P0 ;  /* 0x000000ff03677208 */ /* 0x000fe60000000000 */
[----:B------:R-:W-:Y:S02]  /*9320*/  FMUL.FTZ R2, R2, c[0x0][0x2d0] ;  /* 0x0000b40002027a20 */ /* 0x000fe40000410000 */
[--C-:B------:R-:W-:Y:S02]  /*9330*/  FFMA.FTZ R3, R6, c[0x0][0x2d0], -R103.reuse ;  /* 0x0000b40006037a23 */ /* 0x100fe40000010867 */
[--C-:B------:R-:W-:Y:S02]  /*9340*/  FFMA.FTZ R7, R7, c[0x0][0x2d0], -R103.reuse ;  /* 0x0000b40007077a23 */ /* 0x100fe40000010867 */
[----:B------:R-:W1:Y:S01]  /*9350*/  MUFU.EX2 R2, R2 ;  /* 0x0000000200027308 */ /* 0x000e620000000800 */
[--C-:B------:R-:W-:Y:S02]  /*9360*/  FFMA.FTZ R0, R102, c[0x0][0x2d0], -R103.reuse ;  /* 0x0000b40066007a23 */ /* 0x100fe40000010867 */
[----:B------:R-:W-:Y:S07]  /*9370*/  FFMA.FTZ R109, R144, c[0x0][0x2d0], -R103 ;  /* 0x0000b400906d7a23 */ /* 0x000fee0000010867 */
[----:B------:R-:W2:Y:S10]  /*9380*/  MUFU.EX2 R3, R3 ;  /* 0x0000000300037308 */ /* 0x000eb40000000800 */
[----:B------:R3:W-:Y:S01]  /*9390*/  MUFU.EX2 R121, R7 ;  /* 0x0000000700797308 */ /* 0x0007e20000000800 */
[C---:B-1----:R-:W-:Y:S02]  /*93a0*/  FMUL.FTZ R26, R2.reuse, R114 ;  /* 0x00000072021a7220 */ /* 0x042fe40000410000 */
[C---:B------:R-:W-:Y:S02]  /*93b0*/  FMUL.FTZ R10, R2.reuse, R130 ;  /* 0x00000082020a7220 */ /* 0x040fe40000410000 */
[C---:B------:R-:W-:Y:S05]  /*93c0*/  FMUL.FTZ R11, R2.reuse, R131 ;  /* 0x00000083020b7220 */ /* 0x040fea0000410000 */
        /* <DEDUP_REMOVED lines=9> */
[C---:B---3--:R-:W-:Y:S02]  /*9460*/  FMUL.FTZ R7, R2.reuse, R135 ;  /* 0x0000008702077220 */ /* 0x048fe40000410000 */
[C---:B------:R-:W-:Y:S02]  /*9470*/  FMUL.FTZ R22, R2.reuse, R118 ;  /* 0x0000007602167220 */ /* 0x040fe40000410000 */
[C---:B------:R-:W-:Y:S01]  /*9480*/  FMUL.FTZ R23, R2.reuse, R119 ;  /* 0x0000007702177220 */ /* 0x040fe20000410000 */
[----:B------:R-:W-:Y:S01]  /*9490*/  MUFU.EX2 R122, R109 ;  /* 0x0000006d007a7308 */ /* 0x000fe20000000800 */
[C---:B------:R-:W-:Y:S02]  /*94a0*/  FMUL.FTZ R27, R2.reuse, R115 ;  /* 0x00000073021b7220 */ /* 0x040fe40000410000 */
[C---:B--2---:R-:W-:Y:S02]  /*94b0*/  FFMA.FTZ R115, R2.reuse, R184, R3 ;  /* 0x000000b802737223 */ /* 0x044fe40000010003 */
        /* <DEDUP_REMOVED lines=22> */
[C---:B------:R-:W-:Y:S01]  /*9620*/  FMUL.FTZ R71, R2.reuse, R71 ;  /* 0x0000004702477220 */ /* 0x040fe20000410000 */
[----:B-1----:R-:W-:Y:S01]  /*9630*/  F2FP.BF16.PACK_AB R110, R127, R126 ;  /* 0x0000007e7f6e723e */ /* 0x002fe200000010ff */
        /* <DEDUP_REMOVED lines=14> */
[----:B------:R-:W-:Y:S01]  /*9720*/  IADD3 R2, R171, R161, RZ ;  /* 0x000000a1ab027210 */ /* 0x000fe20007ffe0ff */
[--C-:B------:R-:W-:Y:S01]  /*9730*/  FFMA.FTZ R0, R137, c[0x0][0x2d0], -R103.reuse ;  /* 0x0000b40089007a23 */ /* 0x100fe20000010867 */
[----:B------:R-:W-:Y:S02]  /*9740*/  F2FP.BF16.PACK_AB R137, R121, R3 ;  /* 0x000000037989723e */ /* 0x000fe400000010ff */
[----:B------:R-:W1:Y:S01]  /*9750*/  MUFU.EX2 R3, R146 ;  /* 0x0000009200037308 */ /* 0x000e620000000800 */
[----:B------:R-:W2:Y:S08]  /*9760*/  LDSM.16.MT88.4 R104, [R2] ;  /* 0x000000000268783b */ /* 0x000eb00000004200 */
[----:B------:R-:W-:Y:S01]  /*9770*/  LDSM.16.MT88.4 R128, [R2+0x1800] ;  /* 0x001800000280783b */ /* 0x000fe20000004200 */
[----:B------:R-:W3:Y:S10]  /*9780*/  MUFU.EX2 R113, R0 ;  /* 0x0000000000717308 */ /* 0x000ef40000000800 */
[----:B------:R-:W-:Y:S01]  /*9790*/  MUFU.EX2 R146, R182 ;  /* 0x000000b600927308 */ /* 0x000fe20000000800 */
[C---:B-1----:R-:W-:Y:S02]  /*97a0*/  F2FP.BF16.PACK_AB R108, R102.reuse, R3 ;  /* 0x00000003666c723e */ /* 0x042fe400000010ff */
[----:B---3--:R-:W-:Y:S01]  /*97b0*/  F2FP.BF16.PACK_AB R139, R113, R114 ;  /* 0x00000072718b723e */ /* 0x008fe200000010ff */
[----:B------:R-:W-:Y:S04]  /*97c0*/  FADD.FTZ R0, R3, R140 ;  /* 0x0000008c03007221 */ /* 0x000fe80000010000 */
[----:B------:R-:W-:Y:S01]  /*97d0*/  FADD.FTZ R123, R102, R0 ;  /* 0x00000000667b7221 */ /* 0x000fe20000010000 */
[C---:B------:R-:W-:Y:S01]  /*97e0*/  IADD3 R102, R169.reuse, R2, RZ ;  /* 0x00000002a9667210 */ /* 0x040fe20007ffe0ff */
[C---:B--2---:R-:W-:Y:S05]  /*97f0*/  HMMA.16816.F32.BF16 R4, R136.reuse, R104, R4 ;  /* 0x000000688804723c */ /* 0x044fea0000041804 */
[----:B------:R-:W-:Y:S03]  /*9800*/  IADD3 R0, R172, R161, RZ ;  /* 0x000000a1ac007210 */ /* 0x000fe60007ffe0ff */
[C---:B------:R-:W-:Y:S01]  /*9810*/  HMMA.16816.F32.BF16 R8, R136.reuse, R106, R8 ;  /* 0x0000006a8808723c */ /* 0x040fe20000041808 */
[----:B------:R-:W1:Y:S03]  /*9820*/  LDSM.16.MT88.4 R104, [R102] ;  /* 0x000000006668783b */ /* 0x000e660000004200 */
[----:B------:R-:W-:Y:S04]  /*9830*/  IADD3 R3, R169, R0, RZ ;  /* 0x00000000a9037210 */ /* 0x000fe80007ffe0ff */
        /* <DEDUP_REMOVED lines=31> */
[--C-:B------:R-:W-:Y:S01]  /*9a30*/  FFMA.FTZ R104, R141, c[0x0][0x2d0], -R103.reuse ;  /* 0x0000b4008d687a23 */ /* 0x100fe20000010867 */
[----:B------:R-:W-:Y:S03]  /*9a40*/  HMMA.16816.F32.BF16 R96, R136, R106, R96 ;  /* 0x0000006a8860723c */ /* 0x000fe60000041860 */
[----:B------:R1:W-:Y:S02]  /*9a50*/  MUFU.EX2 R112, R104 ;  /* 0x0000006800707308 */ /* 0x0003e40000000800 */
[--C-:B-1----:R-:W-:Y:S08]  /*9a60*/  FFMA.FTZ R104, R142, c[0x0][0x2d0], -R103.reuse ;  /* 0x0000b4008e687a23 */ /* 0x102ff00000010867 */
[----:B------:R1:W2:Y:S02]  /*9a70*/  MUFU.EX2 R120, R104 ;  /* 0x0000006800787308 */ /* 0x0002a40000000800 */
[--C-:B-1----:R-:W-:Y:S01]  /*9a80*/  FFMA.FTZ R104, R143, c[0x0][0x2d0], -R103.reuse ;  /* 0x0000b4008f687a23 */ /* 0x102fe20000010867 */
[----:B--2---:R-:W-:Y:S07]  /*9a90*/  F2FP.BF16.PACK_AB R109, R120, R112 ;  /* 0x00000070786d723e */ /* 0x004fee00000010ff */
[----:B------:R1:W2:Y:S02]  /*9aa0*/  MUFU.EX2 R116, R104 ;  /* 0x0000006800747308 */ /* 0x0002a40000000800 */
[----:B-1----:R-:W1:Y:S01]  /*9ab0*/  LDSM.16.MT88.4 R104, [R2+0x800] ;  /* 0x000800000268783b */ /* 0x002e620000004200 */
[----:B--2---:R-:W-:Y:S07]  /*9ac0*/  F2FP.BF16.PACK_AB R111, R122, R116 ;  /* 0x000000747a6f723e */ /* 0x004fee00000010ff */
        /* <DEDUP_REMOVED lines=35> */
[----:B------:R-:W-:Y:S01]  /*9d00*/  HMMA.16816.F32.BF16 R96, R108, R106, R96 ;  /* 0x0000006a6c60723c */ /* 0x000fe20000041860 */
[----:B------:R-:W1:Y:S01]  /*9d10*/  LDSM.16.MT88.4 R108, [R2+0x1000] ;  /* 0x00100000026c783b */ /* 0x000e620000004200 */
[----:B------:R-:W2:Y:S02]  /*9d20*/  MUFU.EX2 R148, R181 ;  /* 0x000000b500947308 */ /* 0x000ea40000000800 */
[--C-:B------:R-:W-:Y:S03]  /*9d30*/  FFMA.FTZ R105, R151, c[0x0][0x2d0], -R103.reuse ;  /* 0x0000b40097697a23 */ /* 0x100fe60000010867 */
[----:B------:R-:W-:Y:S05]  /*9d40*/  F2FP.BF16.PACK_AB R106, R152, R132 ;  /* 0x00000084986a723e */ /* 0x000fea00000010ff */
[----:B------:R3:W-:Y:S10]  /*9d50*/  MUFU.EX2 R117, R104 ;  /* 0x0000006800757308 */ /* 0x0007f40000000800 */
[----:B------:R4:W-:Y:S01]  /*9d60*/  MUFU.EX2 R145, R105 ;  /* 0x0000006900917308 */ /* 0x0009e20000000800 */
[----:B--2---:R-:W-:Y:S01]  /*9d70*/  F2FP.BF16.PACK_AB R136, R148, R146 ;  /* 0x000000929488723e */ /* 0x004fe200000010ff */
[----:B---3--:R-:W-:Y:S08]  /*9d80*/  FFMA.FTZ R104, R149, c[0x0][0x2d0], -R103 ;  /* 0x0000b40095687a23 */ /* 0x008ff00000010867 */
[----:B------:R-:W-:Y:S01]  /*9d90*/  MUFU.EX2 R149, R180 ;  /* 0x000000b400957308 */ /* 0x000fe20000000800 */
[----:B----4-:R-:W-:Y:S09]  /*9da0*/  FADD.FTZ R105, R126, R123 ;  /* 0x0000007b7e697221 */ /* 0x010ff20000010000 */
[----:B------:R2:W-:Y:S02]  /*9db0*/  MUFU.EX2 R118, R104 ;  /* 0x0000006800767308 */ /* 0x0005e40000000800 */
[----:B--2---:R-:W-:Y:S08]  /*9dc0*/  FFMA.FTZ R104, R150, c[0x0][0x2d0], -R103 ;  /* 0x0000b40096687a23 */ /* 0x004ff00000010867 */
[----:B------:R-:W2:Y:S10]  /*9dd0*/  MUFU.EX2 R150, R179 ;  /* 0x000000b300967308 */ /* 0x000eb40000000800 */
[----:B------:R3:W4:Y:S01]  /*9de0*/  MUFU.EX2 R119, R104 ;  /* 0x0000006800777308 */ /* 0x0007220000000800 */
[----:B--2---:R-:W-:Y:S01]  /*9df0*/  F2FP.BF16.PACK_AB R138, R150, R149 ;  /* 0x00000095968a723e */ /* 0x004fe200000010ff */
[----:B---3--:R-:W-:Y:S01]  /*9e00*/  FADD.FTZ R104, R121, R115 ;  /* 0x0000007379687221 */ /* 0x008fe20000010000 */
[----:B----4-:R-:W-:Y:S01]  /*9e10*/  F2FP.BF16.PACK_AB R107, R145, R119 ;  /* 0x00000077916b723e */ /* 0x010fe200000010ff */
[----:B------:R-:W-:Y:S01]  /*9e20*/  FADD.FTZ R121, R127, R105 ;  /* 0x000000697f797221 */ /* 0x000fe20000010000 */
[----:B------:R-:W-:Y:S01]  /*9e30*/  F2FP.BF16.PACK_AB R105, R118, R117 ;  /* 0x000000757669723e */ /* 0x000fe200000010ff */
[----:B------:R-:W-:Y:S04]  /*9e40*/  FADD.FTZ R104, R114, R104 ;  /* 0x0000006872687221 */ /* 0x000fe80000010000 */
[----:B------:R-:W-:Y:S04]  /*9e50*/  FADD.FTZ R104, R113, R104 ;  /* 0x0000006871687221 */ /* 0x000fe80000010000 */
[----:B------:R-:W-:Y:S02]  /*9e60*/  FADD.FTZ R104, R112, R104 ;  /* 0x0000006870687221 */ /* 0x000fe40000010000 */
[----:B------:R-:W2:Y:S02]  /*9e70*/  LDSM.16.MT88.4 R112, [R102+0x1000] ;  /* 0x001000006670783b */ /* 0x000ea40000004200 */
[----:B------:R-:W-:Y:S04]  /*9e80*/  FADD.FTZ R104, R120, R104 ;  /* 0x0000006878687221 */ /* 0x000fe80000010000 */
[----:B------:R-:W-:Y:S01]  /*9e90*/  FADD.FTZ R120, R116, R104 ;  /* 0x0000006874787221 */ /* 0x000fe20000010000 */
[----:B------:R-:W-:Y:S01]  /*9ea0*/  F2FP.BF16.PACK_AB R104, R125, R124 ;  /* 0x0000007c7d68723e */ /* 0x000fe200000010ff */
[----:B------:R-:W-:Y:S04]  /*9eb0*/  FFMA.FTZ R116, R154, c[0x0][0x2d0], -R103 ;  /* 0x0000b4009a747a23 */ /* 0x000fe80000010867 */
[----:B------:R3:W-:Y:S02]  /*9ec0*/  MUFU.EX2 R142, R116 ;  /* 0x00000074008e7308 */ /* 0x0007e40000000800 */
[C---:B-1----:R-:W-:Y:S08]  /*9ed0*/  HMMA.16816.F32.BF16 R4, R104.reuse, R108, R4 ;  /* 0x0000006c6804723c */ /* 0x042ff00000041804 */
[C---:B------:R-:W-:Y:S01]  /*9ee0*/  HMMA.16816.F32.BF16 R8, R104.reuse, R110, R8 ;  /* 0x0000006e6808723c */ /* 0x040fe20000041808 */
[----:B------:R-:W1:Y:S03]  /*9ef0*/  LDSM.16.MT88.4 R108, [R0+0x1000] ;  /* 0x00100000006c783b */ /* 0x000e660000004200 */
[----:B---3--:R-:W-:Y:S04]  /*9f00*/  FADD.FTZ R116, R124, R121 ;  /* 0x000000797c747221 */ /* 0x008fe80000010000 */
        /* <DEDUP_REMOVED lines=28> */
[----:B------:R-:W-:Y:S01]  /*a0d0*/  FFMA.FTZ R108, R155, c[0x0][0x2d0], -R103 ;  /* 0x0000b4009b6c7a23 */ /* 0x000fe20000010867 */
[C---:B------:R-:W-:Y:S03]  /*a0e0*/  HMMA.16816.F32.BF16 R88, R104.reuse, R110, R88 ;  /* 0x0000006e6858723c */ /* 0x040fe60000041858 */
[----:B------:R1:W3:Y:S01]  /*a0f0*/  MUFU.EX2 R141, R108 ;  /* 0x0000006c008d7308 */ /* 0x0002e20000000800 */
[----:B------:R-:W-:Y:S02]  /*a100*/  FADD.FTZ R109, R122, R120 ;  /* 0x000000787a6d7221 */ /* 0x000fe40000010000 */
[----:B------:R-:W4:Y:S02]  /*a110*/  LDSM.16.MT88.4 R120, [R102+0x1800] ;  /* 0x001800006678783b */ /* 0x000f240000004200 */
[----:B------:R-:W-:Y:S04]  /*a120*/  FADD.FTZ R109, R117, R109 ;  /* 0x0000006d756d7221 */ /* 0x000fe80000010000 */
[----:B------:R-:W-:Y:S02]  /*a130*/  FADD.FTZ R117, R125, R116 ;  /* 0x000000747d757221 */ /* 0x000fe40000010000 */
[----:B------:R-:W-:Y:S02]  /*a140*/  FADD.FTZ R116, R118, R109 ;  /* 0x0000006d76747221 */ /* 0x000fe40000010000 */
[----:B------:R-:W-:Y:S01]  /*a150*/  FADD.FTZ R144, R132, R117 ;  /* 0x0000007584907221 */ /* 0x000fe20000010000 */
[C---:B--2---:R-:W-:Y:S03]  /*a160*/  HMMA.16816.F32.BF16 R92, R104.reuse, R112, R92 ;  /* 0x00000070685c723c */ /* 0x044fe6000004185c */
[----:B------:R-:W-:Y:S05]  /*a170*/  FADD.FTZ R143, R119, R116 ;  /* 0x00000074778f7221 */ /* 0x000fea0000010000 */
[----:B------:R-:W-:Y:S01]  /*a180*/  HMMA.16816.F32.BF16 R96, R104, R114, R96 ;  /* 0x000000726860723c */ /* 0x000fe20000041860 */
[----:B------:R-:W-:Y:S03]  /*a190*/  LDSM.16.MT88.4 R104, [R3+0x1800] ;  /* 0x001800000368783b */ /* 0x000fe60000004200 */
[--C-:B-1----:R-:W-:Y:S01]  /*a1a0*/  FFMA.FTZ R108, R157, c[0x0][0x2d0], -R103.reuse ;  /* 0x0000b4009d6c7a23 */ /* 0x102fe20000010867 */
[----:B---3--:R-:W-:Y:S01]  /*a1b0*/  F2FP.BF16.PACK_AB R137, R141, R142 ;  /* 0x0000008e8d89723e */ /* 0x008fe200000010ff */
[----:B------:R-:W-:Y:S02]  /*a1c0*/  FFMA.FTZ R103, R156, c[0x0][0x2d0], -R103 ;  /* 0x0000b4009c677a23 */ /* 0x000fe40000010867 */
[----:B------:R1:W-:Y:S10]  /*a1d0*/  MUFU.EX2 R140, R108 ;  /* 0x0000006c008c7308 */ /* 0x0003f40000000800 */
[----:B------:R-:W2:Y:S01]  /*a1e0*/  MUFU.EX2 R103, R103 ;  /* 0x0000006700677308 */ /* 0x000ea20000000800 */
[----:B-1----:R-:W1:Y:S01]  /*a1f0*/  LDSM.16.MT88.4 R108, [R0+0x1800] ;  /* 0x00180000006c783b */ /* 0x002e620000004200 */
[----:B--2---:R-:W-:Y:S07]  /*a200*/  F2FP.BF16.PACK_AB R139, R103, R140 ;  /* 0x0000008c678b723e */ /* 0x004fee00000010ff */
[C---:B------:R-:W-:Y:S01]  /*a210*/  HMMA.16816.F32.BF16 R132, R136.reuse, R128, R4 ;  /* 0x000000808884723c */ /* 0x040fe20000041804 */
[----:B------:R-:W2:Y:S07]  /*a220*/  LDSM.16.MT88.4 R4, [R2+0x3800] ;  /* 0x003800000204783b */ /* 0x000eae0000004200 */
[C---:B------:R-:W-:Y:S01]  /*a230*/  HMMA.16816.F32.BF16 R128, R136.reuse, R130, R8 ;  /* 0x000000828880723c */ /* 0x040fe20000041808 */
[----:B------:R-:W3:Y:S07]  /*a240*/  LDSM.16.MT88.4 R8, [R102+0x3800] ;  /* 0x003800006608783b */ /* 0x000eee0000004200 */
[C---:B----4-:R-:W-:Y:S01]  /*a250*/  HMMA.16816.F32.BF16 R124, R136.reuse, R120, R12 ;  /* 0x00000078887c723c */ /* 0x050fe2000004180c */
[----:B------:R-:W4:Y:S07]  /*a260*/  LDSM.16.MT88.4 R12, [R0+0x3800] ;  /* 0x00380000000c783b */ /* 0x000f2e0000004200 */
[C---:B------:R-:W-:Y:S01]  /*a270*/  HMMA.16816.F32.BF16 R120, R136.reuse, R122, R16 ;  /* 0x0000007a8878723c */ /* 0x040fe20000041810 */
[----:B------:R-:W-:Y:S07]  /*a280*/  LDSM.16.MT88.4 R16, [R102+0x5800] ;  /* 0x005800006610783b */ /* 0x000fee0000004200 */
[C---:B-1----:R-:W-:Y:S01]  /*a290*/  HMMA.16816.F32.BF16 R116, R136.reuse, R108, R20 ;  /* 0x0000006c8874723c */ /* 0x042fe20000041814 */
[----:B------:R1:W-:Y:S07]  /*a2a0*/  LDSM.16.MT88.4 R20, [R0+0x5800] ;  /* 0x005800000014783b */ /* 0x0003ee0000004200 */
[C---:B------:R-:W-:Y:S08]  /*a2b0*/  HMMA.16816.F32.BF16 R112, R136.reuse, R110, R24 ;  /* 0x0000006e8870723c */ /* 0x040ff00000041818 */
[C---:B------:R-:W-:Y:S08]  /*a2c0*/  HMMA.16816.F32.BF16 R108, R136.reuse, R104, R28 ;  /* 0x00000068886c723c */ /* 0x040ff0000004181c */
[C---:B------:R-:W-:Y:S04]  /*a2d0*/  HMMA.16816.F32.BF16 R104, R136.reuse, R106, R32 ;  /* 0x0000006a8868723c */ /* 0x040fe80000041820 */
[----:B-1----:R-:W-:Y:S04]  /*a2e0*/  FADD.FTZ R0, R145, R143 ;  /* 0x0000008f91007221 */ /* 0x002fe80000010000 */
[C---:B--2---:R-:W-:Y:S04]  /*a2f0*/  HMMA.16816.F32.BF16 R36, R136.reuse, R4, R36 ;  /* 0x000000048824723c */ /* 0x044fe80000041824 */
[----:B------:R-:W-:Y:S04]  /*a300*/  FADD.FTZ R0, R142, R0 ;  /* 0x000000008e007221 */ /* 0x000fe80000010000 */
[C---:B------:R-:W-:Y:S01]  /*a310*/  HMMA.16816.F32.BF16 R40, R136.reuse, R6, R40 ;  /* 0x000000068828723c */ /* 0x040fe20000041828 */
[----:B------:R-:W1:Y:S03]  /*a320*/  LDSM.16.MT88.4 R4, [R3+0x3800] ;  /* 0x003800000304783b */ /* 0x000e660000004200 */
[----:B------:R-:W-:Y:S04]  /*a330*/  FADD.FTZ R0, R141, R0 ;  /* 0x000000008d007221 */ /* 0x000fe80000010000 */
[C---:B---3--:R-:W-:Y:S08]  /*a340*/  HMMA.16816.F32.BF16 R44, R136.reuse, R8, R44 ;  /* 0x00000008882c723c */ /* 0x048ff0000004182c */
[C---:B------:R-:W-:Y:S01]  /*a350*/  HMMA.16816.F32.BF16 R48, R136.reuse, R10, R48 ;  /* 0x0000000a8830723c */ /* 0x040fe20000041830 */
[----:B------:R2:W3:Y:S07]  /*a360*/  LDSM.16.MT88.4 R8, [R2+0x5800] ;  /* 0x005800000208783b */ /* 0x0004ee0000004200 */
[C---:B----4-:R-:W-:Y:S08]  /*a370*/  HMMA.16816.F32.BF16 R52, R136.reuse, R12, R52 ;  /* 0x0000000c8834723c */ /* 0x050ff00000041834 */
[C---:B------:R-:W-:Y:S01]  /*a380*/  HMMA.16816.F32.BF16 R56, R136.reuse, R14, R56 ;  /* 0x0000000e8838723c */ /* 0x040fe20000041838 */
[----:B------:R4:W5:Y:S03]  /*a390*/  LDSM.16.MT88.4 R12, [R3+0x5800] ;  /* 0x00580000030c783b */ /* 0x0009660000004200 */
[----:B--2---:R-:W-:Y:S04]  /*a3a0*/  FADD.FTZ R2, R152, R144 ;  /* 0x0000009098027221 */ /* 0x004fe80000010000 */
[C---:B-1----:R-:W-:Y:S04]  /*a3b0*/  HMMA.16816.F32.BF16 R60, R136.reuse, R4, R60 ;  /* 0x00000004883c723c */ /* 0x042fe8000004183c */
[----:B------:R-:W-:Y:S04]  /*a3c0*/  FADD.FTZ R2, R146, R2 ;  /* 0x0000000292027221 */ /* 0x000fe80000010000 */
[----:B------:R-:W-:Y:S01]  /*a3d0*/  FADD.FTZ R2, R148, R2 ;  /* 0x0000000294027221 */ /* 0x000fe20000010000 */
[C---:B------:R-:W-:Y:S03]  /*a3e0*/  HMMA.16816.F32.BF16 R64, R136.reuse, R6, R64 ;  /* 0x000000068840723c */ /* 0x040fe60000041840 */
[----:B----4-:R-:W-:Y:S05]  /*a3f0*/  FADD.FTZ R3, R149, R2 ;  /* 0x0000000295037221 */ /* 0x010fea0000010000 */
[C---:B---3--:R-:W-:Y:S04]  /*a400*/  HMMA.16816.F32.BF16 R68, R136.reuse, R8, R68 ;  /* 0x000000088844723c */ /* 0x048fe80000041844 */
[----:B------:R-:W-:Y:S01]  /*a410*/  FADD.FTZ R2, R140, R0 ;  /* 0x000000008c027221 */ /* 0x000fe20000010000 */
[----:B------:R-:W-:Y:S01]  /*a420*/  IADD3 R0, R176, -0x2, RZ ;  /* 0xfffffffeb0007810 */ /* 0x000fe20007ffe0ff */
[----:B------:R-:W-:Y:S02]  /*a430*/  FADD.FTZ R183, R150, R3 ;  /* 0x0000000396b77221 */ /* 0x000fe40000010000 */
[C---:B------:R-:W-:Y:S03]  /*a440*/  HMMA.16816.F32.BF16 R72, R136.reuse, R10, R72 ;  /* 0x0000000a8848723c */ /* 0x040fe60000041848 */
[----:B------:R-:W-:Y:S01]  /*a450*/  ISETP.GE.AND P0, PT, R0, R188, PT ;  /* 0x000000bc0000720c */ /* 0x000fe20003f06270 */
[----:B------:R-:W-:Y:S04]  /*a460*/  FADD.FTZ R184, R103, R2 ;  /* 0x0000000267b87221 */ /* 0x000fe80000010000 */
[C---:B------:R-:W-:Y:S08]  /*a470*/  HMMA.16816.F32.BF16 R76, R136.reuse, R16, R76 ;  /* 0x00000010884c723c */ /* 0x040ff0000004184c */
[C---:B------:R-:W-:Y:S08]  /*a480*/  HMMA.16816.F32.BF16 R80, R136.reuse, R18, R80 ;  /* 0x000000128850723c */ /* 0x040ff00000041850 */
[C---:B------:R-:W-:Y:S08]  /*a490*/  HMMA.16816.F32.BF16 R84, R136.reuse, R20, R84 ;  /* 0x000000148854723c */ /* 0x040ff00000041854 */
[C---:B------:R-:W-:Y:S08]  /*a4a0*/  HMMA.16816.F32.BF16 R88, R136.reuse, R22, R88 ;  /* 0x000000168858723c */ /* 0x040ff00000041858 */
[C---:B-----5:R-:W-:Y:S08]  /*a4b0*/  HMMA.16816.F32.BF16 R92, R136.reuse, R12, R92 ;  /* 0x0000000c885c723c */ /* 0x060ff0000004185c */
[----:B------:R-:W-:Y:S01]  /*a4c0*/  HMMA.16816.F32.BF16 R96, R136, R14, R96 ;  /* 0x0000000e8860723c */ /* 0x000fe20000041860 */
[----:B------:R-:W-:Y:S07]  /*a4d0*/  @!UPT UIADD3 URZ, URZ, URZ, URZ ;  /* 0x0000003f3f3ff290 */ /* 0x000fee000fffe03f */
[----:B------:R-:W-:-:S11]  /*a4e0*/  @!P0 BRA `(.L_x_2087) ;  /* 0x0000057000008947 */ /* 0x000fd60003800000 */
[----:B------:R-:W-:Y:S01]  /*a4f0*/  SHF.R.S32.HI R7, RZ, 0x1f, R186 ;  /* 0x0000001fff077819 */ /* 0x000fe200000114ba */
[----:B------:R-:W-:Y:S01]  /*a500*/  IMAD.MOV.U32 R214, RZ, RZ, c[0x0][0x2b8] ;  /* 0x0000ae00ffd67624 */ /* 0x000fe200078e00ff */
[----:B------:R-:W-:Y:S01]  /*a510*/  SHF.R.S32.HI R6, RZ, 0x1f, R177 ;  /* 0x0000001fff067819 */ /* 0x000fe200000114b1 */
[----:B------:R-:W-:Y:S01]  /*a520*/  IMAD R209, R187, 0x20, R205 ;  /* 0x00000020bbd17824 */ /* 0x000fe200078e02cd */
[----:B------:R-:W-:Y:S01]  /*a530*/  SHF.L.U64.HI R14, R186, 0x1, R7 ;  /* 0x00000001ba0e7819 */ /* 0x000fe20000010207 */
[----:B------:R-:W-:Y:S01]  /*a540*/  IMAD.MOV.U32 R174, RZ, RZ, RZ ;  /* 0x000000ffffae7224 */ /* 0x000fe200078e00ff */
[----:B------:R-:W-:Y:S01]  /*a550*/  ISETP.NE.AND P5, PT, R214, 0x1, PT ;  /* 0x00000001d600780c */ /* 0x000fe20003fa5270 */
[----:B------:R-:W-:Y:S01]  /*a560*/  IMAD.SHL.U32 R18, R185, 0x2, RZ ;  /* 0x00000002b9127824 */ /* 0x000fe200078e00ff */
[C---:B------:R-:W-:Y:S01]  /*a570*/  IADD3 R2, R209.reuse, R147, R193 ;  /* 0x00000093d1027210 */ /* 0x040fe20007ffe0c1 */
[----:B------:R-:W-:Y:S01]  /*a580*/  IMAD.SHL.U32 R17, R186, 0x2, RZ ;  /* 0x00000002ba117824 */ /* 0x000fe200078e00ff */
[----:B------:R-:W-:Y:S01]  /*a590*/  ISETP.GT.AND P4, PT, R209, 0x3f, PT ;  /* 0x0000003fd100780c */ /* 0x000fe20003f84270 */
[C---:B------:R-:W-:Y:S01]  /*a5a0*/  IMAD.SHL.U32 R16, R177.reuse, 0x2, RZ ;  /* 0x00000002b1107824 */ /* 0x040fe200078e00ff */
[----:B------:R-:W-:Y:S02]  /*a5b0*/  IADD3 R2, R2, -0x80, RZ ;  /* 0xffffff8002027810 */ /* 0x000fe40007ffe0ff */
[----:B------:R-:W-:Y:S02]  /*a5c0*/  SHF.R.S32.HI R209, RZ, 0x1f, R185 ;  /* 0x0000001fffd17819 */ /* 0x000fe400000114b9 */
[----:B------:R-:W-:Y:S01]  /*a5d0*/  SHF.L.U64.HI R13, R177, 0x1, R6 ;  /* 0x00000001b10d7819 */ /* 0x000fe20000010206 */
[----:B------:R-:W-:Y:S01]  /*a5e0*/  IMAD.MOV.U32 R0, RZ, RZ, R2 ;  /* 0x000000ffff007224 */ /* 0x000fe200078e0002 */
[----:B------:R-:W-:Y:S01]  /*a5f0*/  SHF.L.U64.HI R15, R185, 0x1, R209 ;  /* 0x00000001b90f7819 */ /* 0x000fe200000102d1 */
        /* <DEDUP_REMOVED lines=24> */
.L_x_2205:
[----:B------:R-:W-:-:S05]  /*a780*/  BRA.DIV ~URZ, `(.L_x_2089) ;  /* 0x0000cf127f007947 */ /* 0x000fca000b800000 */
[----:B------:R-:W3:Y:S01]  /*a790*/  SHFL.IDX PT, R0, R12, RZ, 0x181f ;  /* 0x00181fff0c007589 */ /* 0x000ee200000e0000 */
[----:B------:R-:W-:Y:S02]  /*a7a0*/  ISETP.GE.AND P4, PT, R177, c[0x0][0x1d4], PT ;  /* 0x00007500b1007a0c */ /* 0x000fe40003f86270 */
[----:B------:R-:W-:Y:S02]  /*a7b0*/  ISETP.GE.AND P3, PT, R186, c[0x0][0x1d4], PT ;  /* 0x00007500ba007a0c */ /* 0x000fe40003f66270 */
[----:B------:R-:W-:Y:S02]  /*a7c0*/  SEL R10, RZ, 0x10, P4 ;  /* 0x00000010ff0a7807 */ /* 0x000fe40002000000 */
[----:B---3--:R-:W-:Y:S05]  /*a7d0*/  IADD3 R8, P0, R0, R16, RZ ;  /* 0x0000001000087210 */ /* 0x008fea0007f1e0ff */
[----:B--2---:R-:W-:Y:S01]  /*a7e0*/  IMAD.X R9, R4, 0x1, R13, P0 ;  /* 0x0000000104097824 */ /* 0x004fe200000e060d */
[----:B------:R-:W-:Y:S05]  /*a7f0*/  IADD3 R6, P0, R0, R17, RZ ;  /* 0x0000001100067210 */ /* 0x000fea0007f1e0ff */
[----:B------:R-:W-:Y:S01]  /*a800*/  IMAD.X R7, R4, 0x1, R14, P0 ;  /* 0x0000000104077824 */ /* 0x000fe200000e060e */
[----:B------:R-:W-:Y:S01]  /*a810*/  IADD3 R2, P0, R0, R18, RZ ;  /* 0x0000001200027210 */ /* 0x000fe20007f1e0ff */
[----:B------:R-:W-:Y:S04]  /*a820*/  IMAD R0, R178, 0x6000, R207 ;  /* 0x00006000b2007824 */ /* 0x000fe800078e02cf */
[----:B------:R-:W-:Y:S01]  /*a830*/  IMAD.X R3, R4, 0x1, R15, P0 ;  /* 0x0000000104037824 */ /* 0x000fe200000e060f */
[----:B------:R-:W-:Y:S01]  /*a840*/  @!PT LDS RZ, [RZ] ;  /* 0x00000000fffff984 */ /* 0x000fe20000000800 */
[----:B------:R-:W-:Y:S01]  /*a850*/  @!PT LDS RZ, [RZ] ;  /* 0x00000000fffff984 */ /* 0x000fe20000000800 */
[----:B------:R2:W-:Y:S01]  /*a860*/  LDGSTS.E.BYPASS.LTC128B.128 [R0], [R8.64], !P4 ;  /* 0x0000000008007fae */ /* 0x0005e2000e101d46 */
[----:B------:R-:W-:Y:S03]  /*a870*/  ISETP.GE.AND P0, PT, R185, c[0x0][0x1d4], PT ;  /* 0x00007500b9007a0c */ /* 0x000fe60003f06270 */
[----:B------:R2:W-:Y:S01]  /*a880*/  LDGSTS.E.BYPASS.LTC128B.128 [R0+0x2000], [R6.64], !P3 ;  /* 0x0200000006007fae */ /* 0x0005e2000d901d46 */
[----:B------:R-:W-:Y:S03]  /*a890*/  SEL R11, RZ, 0x10, P0 ;  /* 0x00000010ff0b7807 */ /* 0x000fe60000000000 */
[----:B------:R3:W4:Y:S06]  /*a8a0*/  SHFL.IDX PT, R4, R5, 0x1, 0x181f ;  /* 0x00381f0005047f89 */ /* 0x00072c00000e0000 */
[----:B------:R5:W-:Y:S01]  /*a8b0*/  LDGSTS.E.BYPASS.LTC128B.128 [R0+0x4000], [R2.64], !P0 ;  /* 0x0400000002007fae */ /* 0x000be2000c101d46 */
[----:B-1-3--:R-:W-:Y:S03]  /*a8c0*/  SEL R5, RZ, 0x10, P3 ;  /* 0x00000010ff057807 */ /* 0x00afe60001800000 */
[----:B-----5:R2:W1:Y:S04]  /*a8d0*/  SHFL.IDX PT, R2, R12, 0x1, 0x181f ;  /* 0x00381f000c027f89 */ /* 0x02046800000e0000 */
.L_x_2206:
[C---:B----4-:R-:W-:Y:S04]  /*a8e0*/  IADD3 R3, -R10.reuse, 0x10, RZ ;  /* 0x000000100a037810 */ /* 0x050fe80007ffe1ff */
[----:B------:R-:W-:Y:S04]  /*a8f0*/  LOP3.LUT R3, R3, 0xf, RZ, 0xc0, !PT ;  /* 0x0000000f03037812 */ /* 0x000fe800078ec0ff */
[----:B-12---:R-:W-:Y:S02]  /*a900*/  IADD3 R8, P3, P0, R3, R2, R16 ;  /* 0x0000000203087210 */ /* 0x006fe4000787e010 */
[----:B------:R-:W-:Y:S02]  /*a910*/  IADD3 R3, -R5, 0x10, RZ ;  /* 0x0000001005037810 */ /* 0x000fe40007ffe1ff */
[----:B------:R-:W-:Y:S02]  /*a920*/  IADD3.X R9, RZ, R4, R13, P3, P0 ;  /* 0x00000004ff097210 */ /* 0x000fe40001fe040d */
[----:B------:R-:W-:Y:S04]  /*a930*/  LOP3.LUT R3, R3, 0xf, RZ, 0xc0, !PT ;  /* 0x0000000f03037812 */ /* 0x000fe800078ec0ff */
[----:B------:R-:W-:Y:S02]  /*a940*/  IADD3 R6, P3, P0, R3, R2, R17 ;  /* 0x0000000203067210 */ /* 0x000fe4000787e011 */
[----:B------:R-:W-:Y:S02]  /*a950*/  IADD3 R3, -R11, 0x10, RZ ;  /* 0x000000100b037810 */ /* 0x000fe40007ffe1ff */
[----:B------:R-:W-:Y:S02]  /*a960*/  IADD3.X R7, RZ, R4, R14, P3, P0 ;  /* 0x00000004ff077210 */ /* 0x000fe40001fe040e */
        /* <DEDUP_REMOVED lines=9> */
[----:B------:R-:W-:Y:S11]  /*aa00*/  ISETP.NE.U32.AND P0, PT, R5, RZ, PT ;  /* 0x000000ff0500720c */ /* 0x000ff60003f05070 */
[----:B------:R-:W-:Y:S02]  /*aa10*/  @!UPT UIADD3 URZ, URZ, URZ, URZ ;  /* 0x0000003f3f3ff290 */ /* 0x000fe4000fffe03f */
[----:B------:R1:W-:Y:S01]  /*aa20*/  LDGSTS.E.BYPASS.LTC128B.128.ZFILL [R0+0x3000], [R6.64], P0 ;  /* 0x0300000006007fae */ /* 0x0003e20008141d46 */
[----:B------:R-:W-:Y:S11]  /*aa30*/  ISETP.NE.U32.AND P0, PT, R11, RZ, PT ;  /* 0x000000ff0b00720c */ /* 0x000ff60003f05070 */
[----:B------:R-:W-:Y:S02]  /*aa40*/  @!UPT UIADD3 URZ, URZ, URZ, URZ ;  /* 0x0000003f3f3ff290 */ /* 0x000fe4000fffe03f */
[----:B------:R1:W-:Y:S02]  /*aa50*/  LDGSTS.E.BYPASS.LTC128B.128.ZFILL [R0+0x5000], [R2.64], P0 ;  /* 0x0500000002007fae */ /* 0x0003e40008141d46 */
.L_x_2087:
[----:B------:R-:W-:Y:S05]  /*aa60*/  BSYNC B0 ;  /* 0x0000000000007941 */ /* 0x000fea0003800000 */
.L_x_2086:
[C---:B-1----:R-:W-:Y:S01]  /*aa70*/  IADD3 R0, R163.reuse, 0x1, RZ ;  /* 0x00000001a3007810 */ /* 0x042fe20007ffe0ff */
[----:B------:R-:W0:Y:S01]  /*aa80*/  LDGDEPBAR ;  /* 0x00000000000079af */ /* 0x000e220000000000 */
[----:B------:R-:W-:Y:S01]  /*aa90*/  ISETP.GE.AND P0, PT, R163, 0x1, PT ;  /* 0x00000001a300780c */ /* 0x000fe20003f06270 */
[----:B------:R-:W-:Y:S01]  /*aaa0*/  IMAD.MOV.U32 R103, RZ, RZ, R100 ;  /* 0x000000ffff677224 */ /* 0x000fe200078e0064 */
[----:B------:R-:W-:Y:S01]  /*aab0*/  IADD3 R173, R176, -0x1, RZ ;  /* 0xffffffffb0ad7810 */ /* 0x000fe20007ffe0ff */
[----:B------:R-:W-:Y:S01]  /*aac0*/  IMAD.MOV.U32 R102, RZ, RZ, R101 ;  /* 0x000000ffff667224 */ /* 0x000fe200078e0065 */
[----:B------:R-:W-:Y:S02]  /*aad0*/  SEL R163, R0, RZ, !P0 ;  /* 0x000000ff00a37207 */ /* 0x000fe40004000000 */
[----:B------:R-:W-:Y:S01]  /*aae0*/  ISETP.GT.AND P0, PT, R176, R192, PT ;  /* 0x000000c0b000720c */ /* 0x000fe20003f04270 */
[----:B------:R-:W-:Y:S11]  /*aaf0*/  IMAD.MOV.U32 R176, RZ, RZ, R173 ;  /* 0x000000ffffb07224 */ /* 0x000ff600078e00ad */
[----:B------:R-:W-:Y:S01]  /*ab00*/  @!UPT UIADD3 URZ, URZ, URZ, URZ ;  /* 0x0000003f3f3ff290 */ /* 0x000fe2000fffe03f */
[----:B------:R-:W-:-:S05]  /*ab10*/  @P0 BRA `(.L_x_2090) ;  /* 0xffffc61000000947 */ /* 0x000fca000383ffff */
.L_x_2073:
        /* <DEDUP_REMOVED lines=21> */
.L_x_2093:
[----:B------:R-:W-:-:S04]  /*ac70*/  MOV R3, c[0x0][0x32c] ;  /* 0x0000cb0000037a02 */ /* 0x000fc80000000f00 */
[----:B------:R-:W-:-:S13]  /*ac80*/  ISETP.NE.AND P0, PT, R3, 0x1, PT ;  /* 0x000000010300780c */ /* 0x000fda0003f05270 */
[----:B------:R-:W-:-:S05]  /*ac90*/  @P0 IMAD.HI.U32 R3, R0, c[0x0][0x330], RZ ;  /* 0x0000cc0000030a27 */ /* 0x000fca00078e00ff */
[----:B------:R-:W-:Y:S02]  /*aca0*/  @P0 SHF.R.U32.HI R0, RZ, c[0x0][0x334], R3 ;  /* 0x0000cd00ff000a19 */ /* 0x000fe40000011603 */
.L_x_2094:
[----:B------:R-:W-:Y:S05]  /*acb0*/  BSYNC B0 ;  /* 0x0000000000007941 */ /* 0x000fea0003800000 */
.L_x_2092:
[----:B------:R-:W-:-:S05]  /*acc0*/  IMAD R0, R0, c[0x0][0x32c], RZ ;  /* 0x0000cb0000007a24 */ /* 0x000fca00078e02ff */
[----:B------:R-:W-:-:S04]  /*acd0*/  IMNMX R2, R2, R0, !PT ;  /* 0x0000000002027217 */ /* 0x000fc80007800200 */
.L_x_2091:
[----:B------:R-:W-:Y:S01]  /*ace0*/  IADD3 R2, R2, 0x3f, RZ ;  /* 0x0000003f02027810 */ /* 0x000fe20007ffe0ff */
[----:B------:R-:W-:Y:S02]  /*acf0*/  IMAD.MOV.U32 R209, RZ, RZ, 0x1f ;  /* 0x0000001fffd17424 */ /* 0x000fe400078e00ff */
[----:B------:R-:W-:Y:S01]  /*ad00*/  IMAD.MOV.U32 R192, RZ, RZ, -0x1 ;  /* 0xffffffffffc07424 */ /* 0x000fe200078e00ff */
        /* <DEDUP_REMOVED lines=8> */
.L_x_2105:
[----:B------:R-:W-:Y:S04]  /*ad90*/  DEPBAR.LE SB0, 0x2 ;  /* 0x000080800000791a */ /* 0x000fe80000000000 */
[----:B------:R-:W-:Y:S01]  /*ada0*/  WARPSYNC 0xffffffff ;  /* 0xffffffff00007948 */ /* 0x000fe20003800000 */
[----:B------:R-:W-:Y:S01]  /*adb0*/  BAR.SYNC.DEFER_BLOCKING 0x0 ;  /* 0x0000000000007b1d */ /* 0x000fe20000010000 */
[----:B------:R-:W-:Y:S01]  /*adc0*/  IMAD R162, R163, 0x6000, RZ ;  /* 0x00006000a3a27824 */ /* 0x000fe200078e02ff */
[----:B------:R-:W-:Y:S01]  /*add0*/  LOP3.LUT P2, RZ, R187, 0x2, RZ, 0xc0, !PT ;  /* 0x00000002bbff7812 */ /* 0x000fe2000784c0ff */
[----:B------:R-:W-:Y:S01]  /*ade0*/  IMAD.MOV.U32 R2, RZ, RZ, 0x20 ;  /* 0x00000020ff027424 */ /* 0x000fe200078e00ff */
[----:B------:R-:W-:Y:S02]  /*adf0*/  ISETP.GE.AND P0, PT, R188, R173, PT ;  /* 0x000000adbc00720c */ /* 0x000fe40003f06270 */
[----:B------:R-:W-:Y:S02]  /*ae00*/  IADD3 R100, R170, R162, RZ ;  /* 0x000000a2aa647210 */ /* 0x000fe40007ffe0ff */
[----:B------:R-:W-:Y:S05]  /*ae10*/  SEL R160, R2, 0xffffffe0, !P2 ;  /* 0xffffffe002a07807 */ /* 0x000fea0005000000 */
[----:B------:R-:W-:Y:S01]  /*ae20*/  IMAD.IADD R103, R160, 0x1, R100 ;  /* 0x00000001a0677824 */ /* 0x000fe200078e0264 */
        /* <DEDUP_REMOVED lines=36> */
.L_x_2207:
        /* <DEDUP_REMOVED lines=22> */
.L_x_2208:
[C---:B--2---:R-:W-:Y:S02]  /*b1d0*/  IADD3 R3, -R6.reuse, 0x10, RZ ;  /* 0x0000001006037810 */ /* 0x044fe40007ffe1ff */
[----:B------:R-:W-:Y:S02]  /*b1e0*/  ISETP.NE.U32.AND P3, PT, R6, RZ, PT ;  /* 0x000000ff0600720c */ /* 0x000fe40003f65070 */
[----:B------:R-:W-:Y:S04]  /*b1f0*/  LOP3.LUT R3, R3, 0xf, RZ, 0xc0, !PT ;  /* 0x0000000f03037812 */ /* 0x000fe800078ec0ff */
[-C--:B---34-:R-:W-:Y:S02]  /*b200*/  IADD3 R12, P1, P0, R3, R2.reuse, R23 ;  /* 0x00000002030c7210 */ /* 0x098fe4000783e017 */
        /* <DEDUP_REMOVED lines=17> */
.L_x_2097:
[----:B------:R-:W-:Y:S05]  /*b320*/  BSYNC B0 ;  /* 0x0000000000007941 */ /* 0x000fea0003800000 */
.L_x_2096:
[----:B------:R-:W0:Y:S01]  /*b330*/  LDGDEPBAR ;  /* 0x00000000000079af */ /* 0x000e220000000000 */
[----:B------:R-:W-:Y:S01]  /*b340*/  WARPSYNC 0xffffffff ;  /* 0xffffffff00007948 */ /* 0x000fe20003800000 */
[C---:B--23--:R-:W-:Y:S01]  /*b350*/  HMMA.16816.F32.BF16 R4, R32.reuse, R8, RZ ;  /* 0x000000082004723c */ /* 0x04cfe200000418ff */
[----:B------:R-:W-:Y:S02]  /*b360*/  IMAD.MOV.U32 R2, RZ, RZ, 0x40 ;  /* 0x00000040ff027424 */ /* 0x000fe400078e00ff */
[----:B------:R-:W-:Y:S01]  /*b370*/  LOP3.LUT P1, RZ, R187, 0x4, RZ, 0xc0, !PT ;  /* 0x00000004bbff7812 */ /* 0x000fe2000782c0ff */
[----:B------:R-:W-:Y:S01]  /*b380*/  IMAD.IADD R3, R170, 0x1, R162 ;  /* 0x00000001aa037824 */ /* 0x000fe200078e02a2 */
[----:B------:R-:W-:Y:S02]  /*b390*/  ISETP.GE.AND P0, PT, R178, 0x1, PT ;  /* 0x00000001b200780c */ /* 0x000fe40003f06270 */
[----:B------:R-:W-:Y:S01]  /*b3a0*/  SEL R161, R2, 0xffffffc0, !P1 ;  /* 0xffffffc002a17807 */ /* 0x000fe20004800000 */
[C---:B------:R-:W-:Y:S01]  /*b3b0*/  HMMA.16816.F32.BF16 R8, R32.reuse, R10, RZ ;  /* 0x0000000a2008723c */ /* 0x040fe200000418ff */
[C---:B------:R-:W-:Y:S03]  /*b3c0*/  IMAD.IADD R2, R160.reuse, 0x1, R3 ;  /* 0x00000001a0027824 */ /* 0x040fe600078e0203 */
[C---:B------:R-:W-:Y:S01]  /*b3d0*/  IMAD.IADD R101, R161.reuse, 0x1, R100 ;  /* 0x00000001a1657824 */ /* 0x040fe200078e0264 */
[----:B------:R-:W-:Y:S03]  /*b3e0*/  IADD3 R3, R160, R3, R161 ;  /* 0x00000003a0037210 */ /* 0x000fe60007ffe0a1 */
        /* <DEDUP_REMOVED lines=19> */
[----:B------:R-:W2:Y:S07]  /*b520*/  LDSM.16.M88.4 R140, [R101+0x800] ;  /* 0x00080000658c783b */ /* 0x000eae0000000200 */
        /* <DEDUP_REMOVED lines=67> */
[----:B------:R-:W-:Y:S07]  /*b960*/  LDSM.16.M88.4 R144, [R164+0x8000] ;  /* 0x00800000a490783b */ /* 0x000fee0000000200 */
[C---:B--2---:R-:W-:Y:S08]  /*b970*/  HMMA.16816.F32.BF16 R12, R136.reuse, R140, R12 ;  /* 0x0000008c880c723c */ /* 0x044ff0000004180c */
        /* <DEDUP_REMOVED lines=21> */
[----:B------:R-:W3:Y:S01]  /*bad0*/  LDSM.16.M88.4 R148, [R2+0x5800] ;  /* 0x005800000294783b */ /* 0x000ee20000000200 */
[C---:B-1----:R-:W-:Y:S08]  /*bae0*/  HMMA.16816.F32.BF16 R4, R136.reuse, R140, R4 ;  /* 0x0000008c8804723c */ /* 0x042ff00000041804 */
[C---:B------:R-:W-:Y:S01]  /*baf0*/  HMMA.16816.F32.BF16 R8, R136.reuse, R142, R8 ;  /* 0x0000008e8808723c */ /* 0x040fe20000041808 */
[----:B------:R-:W-:Y:S07]  /*bb00*/  LDSM.16.M88.4 R140, [R167+0x8000] ;  /* 0x00800000a78c783b */ /* 0x000fee0000000200 */
[C---:B------:R-:W-:Y:S08]  /*bb10*/  HMMA.16816.F32.BF16 R12, R136.reuse, R152, R12 ;  /* 0x00000098880c723c */ /* 0x040ff0000004180c */
[C---:B------:R-:W-:Y:S01]  /*bb20*/  HMMA.16816.F32.BF16 R16, R136.reuse, R154, R16 ;  /* 0x0000009a8810723c */ /* 0x040fe20000041810 */
[----:B------:R-:W1:Y:S07]  /*bb30*/  LDSM.16.M88.4 R152, [R101+0x4000] ;  /* 0x004000006598783b */ /* 0x000e6e0000000200 */
[C---:B--2---:R-:W-:Y:S08]  /*bb40*/  HMMA.16816.F32.BF16 R20, R136.reuse, R144, R20 ;  /* 0x000000908814723c */ /* 0x044ff00000041814 */
[C---:B------:R-:W-:Y:S01]  /*bb50*/  HMMA.16816.F32.BF16 R24, R136.reuse, R146, R24 ;  /* 0x000000928818723c */ /* 0x040fe20000041818 */
[----:B------:R-:W2:Y:S07]  /*bb60*/  LDSM.16.M88.4 R144, [R101+0x4800] ;  /* 0x004800006590783b */ /* 0x000eae0000000200 */
[C---:B---3--:R-:W-:Y:S08]  /*bb70*/  HMMA.16816.F32.BF16 R28, R136.reuse, R148, R28 ;  /* 0x00000094881c723c */ /* 0x048ff0000004181c */
[----:B------:R-:W-:Y:S01]  /*bb80*/  HMMA.16816.F32.BF16 R32, R136, R150, R32 ;  /* 0x000000968820723c */ /* 0x000fe20000041820 */
[----:B------:R-:W3:Y:S07]  /*bb90*/  LDSM.16.M88.4 R136, [R101+0x5000] ;  /* 0x005000006588783b */ /* 0x000eee0000000200 */
[----:B------:R-:W4:Y:S01]  /*bba0*/  LDSM.16.M88.4 R148, [R101+0x5800] ;  /* 0x005800006594783b */ /* 0x000f220000000200 */
        /* <DEDUP_REMOVED lines=9> */
[C---:B----4-:R-:W-:Y:S08]  /*bc40*/  HMMA.16816.F32.BF16 R28, R140.reuse, R148, R28 ;  /* 0x000000948c1c723c */ /* 0x050ff0000004181c */
[----:B------:R-:W-:Y:S01]  /*bc50*/  HMMA.16816.F32.BF16 R32, R140, R150, R32 ;  /* 0x000000968c20723c */ /* 0x000fe20000041820 */
[----:B------:R-:W3:Y:S07]  /*bc60*/  LDSM.16.M88.4 R140, [R3+0x5000] ;  /* 0x00500000038c783b */ /* 0x000eee0000000200 */
[----:B------:R4:W5:Y:S01]  /*bc70*/  LDSM.16.M88.4 R148, [R3+0x5800] ;  /* 0x005800000394783b */ /* 0x0009620000000200 */
[C---:B-1----:R-:W-:Y:S08]  /*bc80*/  HMMA.16816.F32.BF16 R4, R144.reuse, R152, R4 ;  /* 0x000000989004723c */ /* 0x042ff00000041804 */
[C---:B------:R-:W-:Y:S08]  /*bc90*/  HMMA.16816.F32.BF16 R8, R144.reuse, R154, R8 ;  /* 0x0000009a9008723c */ /* 0x040ff00000041808 */
[C---:B--2---:R-:W-:Y:S08]  /*bca0*/  HMMA.16816.F32.BF16 R12, R144.reuse, R136, R12 ;  /* 0x00000088900c723c */ /* 0x044ff0000004180c */
[----:B----4-:R-:W-:Y:S01]  /*bcb0*/  FMNMX.FTZ R3, R4, R0, !PT ;  /* 0x0000000004037209 */ /* 0x010fe20007810000 */
[C---:B------:R-:W-:Y:S03]  /*bcc0*/  HMMA.16816.F32.BF16 R16, R144.reuse, R138, R16 ;  /* 0x0000008a9010723c */ /* 0x040fe60000041810 */
[----:B------:R-:W-:Y:S02]  /*bcd0*/  FMNMX.FTZ R2, R6, R102, !PT ;  /* 0x0000006606027209 */ /* 0x000fe40007810000 */
[----:B------:R-:W-:Y:S02]  /*bce0*/  FMNMX.FTZ R3, R5, R3, !PT ;  /* 0x0000000305037209 */ /* 0x000fe40007810000 */
[----:B------:R-:W-:Y:S01]  /*bcf0*/  FMNMX.FTZ R2, R7, R2, !PT ;  /* 0x0000000207027209 */ /* 0x000fe20007810000 */
[C---:B---3--:R-:W-:Y:S04]  /*bd00*/  HMMA.16816.F32.BF16 R20, R144.reuse, R140, R20 ;  /* 0x0000008c9014723c */ /* 0x048fe80000041814 */
        /* <DEDUP_REMOVED lines=35> */
.L_x_2209:
        /* <DEDUP_REMOVED lines=104> */
[----:B------:R-:W-:Y:S02]  /*c5c0*/  FFMA.FTZ R159, R31, c[0x0][0x2d0], -R3 ;  /* 0x0000b4001f9f7a23 */ /* 0x000fe40000010803 */
[----:B------:R-:W-:Y:S01]  /*c5d0*/  FADD.FTZ R3, R12, R4 ;  /* 0x000000040c037221 */ /* 0x000fe20000010000 */
[----:B------:R2:W-:Y:S01]  /*c5e0*/  MUFU.EX2 R181, R7 ;  /* 0x0000000700b57308 */ /* 0x0005e20000000800 */
[C---:B------:R-:W-:Y:S02]  /*c5f0*/  FMUL.FTZ R9, R2.reuse, R129 ;  /* 0x0000008102097220 */ /* 0x040fe40000410000 */
[C---:B------:R-:W-:Y:S02]  /*c600*/  FMUL.FTZ R4, R2.reuse, R132 ;  /* 0x0000008402047220 */ /* 0x040fe40000410000 */
[C---:B------:R-:W-:Y:S02]  /*c610*/  FMUL.FTZ R12, R2.reuse, R124 ;  /* 0x0000007c020c7220 */ /* 0x040fe40000410000 */
[C---:B------:R-:W-:Y:S02]  /*c620*/  FMUL.FTZ R88, R2.reuse, R88 ;  /* 0x0000005802587220 */ /* 0x040fe40000410000 */
[C---:B------:R-:W-:Y:S01]  /*c630*/  FMUL.FTZ R89, R2.reuse, R89 ;  /* 0x0000005902597220 */ /* 0x040fe20000410000 */
[----:B------:R3:W4:Y:S01]  /*c640*/  MUFU.EX2 R14, R6 ;  /* 0x00000006000e7308 */ /* 0x0007220000000800 */
[C---:B------:R-:W-:Y:S02]  /*c650*/  FMUL.FTZ R92, R2.reuse, R92 ;  /* 0x0000005c025c7220 */ /* 0x040fe40000410000 */
[----:B------:R-:W-:Y:S01]  /*c660*/  FMUL.FTZ R93, R2, R93 ;  /* 0x0000005d025d7220 */ /* 0x000fe20000410000 */
[----:B-1----:R-:W-:Y:S01]  /*c670*/  F2FP.BF16.PACK_AB R139, R128, R125 ;  /* 0x0000007d808b723e */ /* 0x002fe200000010ff */
[C---:B------:R-:W-:Y:S02]  /*c680*/  FMUL.FTZ R96, R2.reuse, R96 ;  /* 0x0000006002607220 */ /* 0x040fe40000410000 */
[C---:B------:R-:W-:Y:S02]  /*c690*/  FMUL.FTZ R97, R2.reuse, R97 ;  /* 0x0000006102617220 */ /* 0x040fe40000410000 */
[----:B------:R-:W-:Y:S01]  /*c6a0*/  FADD.FTZ R3, R5, R3 ;  /* 0x0000000305037221 */ /* 0x000fe20000010000 */
[----:B------:R-:W-:Y:S01]  /*c6b0*/  MUFU.EX2 R121, R145 ;  /* 0x0000009100797308 */ /* 0x000fe20000000800 */
[----:B------:R-:W-:Y:S01]  /*c6c0*/  FMUL.FTZ R5, R2, R133 ;  /* 0x0000008502057220 */ /* 0x000fe20000410000 */
[----:B------:R-:W-:Y:S01]  /*c6d0*/  IADD3 R2, R171, R162, RZ ;  /* 0x000000a2ab027210 */ /* 0x000fe20007ffe0ff */
[C---:B------:R-:W-:Y:S02]  /*c6e0*/  FMUL.FTZ R34, R0.reuse, R106 ;  /* 0x0000006a00227220 */ /* 0x040fe40000410000 */
[C---:B------:R-:W-:Y:S01]  /*c6f0*/  FMUL.FTZ R35, R0.reuse, R107 ;  /* 0x0000006b00237220 */ /* 0x040fe20000410000 */
[----:B------:R-:W-:Y:S01]  /*c700*/  IADD3 R102, R169, R2, RZ ;  /* 0x00000002a9667210 */ /* 0x000fe20007ffe0ff */
[----:B------:R-:W1:Y:S01]  /*c710*/  LDSM.16.MT88.4 R140, [R2] ;  /* 0x00000000028c783b */ /* 0x000e620000004200 */
[----:B------:R-:W-:Y:S02]  /*c720*/  FADD.FTZ R3, R137, R3 ;  /* 0x0000000389037221 */ /* 0x000fe40000010000 */
[C---:B--2---:R-:W-:Y:S01]  /*c730*/  FMUL.FTZ R7, R0.reuse, R135 ;  /* 0x0000008700077220 */ /* 0x044fe20000410000 */
[----:B------:R-:W-:Y:S01]  /*c740*/  MUFU.EX2 R124, R144 ;  /* 0x00000090007c7308 */ /* 0x000fe20000000800 */
[C---:B------:R-:W-:Y:S02]  /*c750*/  FMUL.FTZ R10, R0.reuse, R130 ;  /* 0x00000082000a7220 */ /* 0x040fe40000410000 */
[C---:B---3--:R-:W-:Y:S01]  /*c760*/  FMUL.FTZ R6, R0.reuse, R134 ;  /* 0x0000008600067220 */ /* 0x048fe20000410000 */
[----:B------:R-:W2:Y:S01]  /*c770*/  LDSM.16.MT88.4 R104, [R102] ;  /* 0x000000006668783b */ /* 0x000ea20000004200 */
[C---:B----4-:R-:W-:Y:S01]  /*c780*/  F2FP.BF16.PACK_AB R137, R181.reuse, R14 ;  /* 0x0000000eb589723e */ /* 0x050fe200000010ff */
[C---:B------:R-:W-:Y:S02]  /*c790*/  FMUL.FTZ R11, R0.reuse, R131 ;  /* 0x00000083000b7220 */ /* 0x040fe40000410000 */
[C---:B------:R-:W-:Y:S02]  /*c7a0*/  FMUL.FTZ R18, R0.reuse, R122 ;  /* 0x0000007a00127220 */ /* 0x040fe40000410000 */
[C---:B------:R-:W-:Y:S01]  /*c7b0*/  FMUL.FTZ R19, R0.reuse, R123 ;  /* 0x0000007b00137220 */ /* 0x040fe20000410000 */
[----:B------:R-:W-:Y:S01]  /*c7c0*/  MUFU.EX2 R149, R147 ;  /* 0x0000009300957308 */ /* 0x000fe20000000800 */
[C---:B------:R-:W-:Y:S02]  /*c7d0*/  FMUL.FTZ R26, R0.reuse, R114 ;  /* 0x00000072001a7220 */ /* 0x040fe40000410000 */
[C---:B------:R-:W-:Y:S02]  /*c7e0*/  FMUL.FTZ R27, R0.reuse, R115 ;  /* 0x00000073001b7220 */ /* 0x040fe40000410000 */
[C---:B------:R-:W-:Y:S02]  /*c7f0*/  FFMA.FTZ R120, R0.reuse, R184, R14 ;  /* 0x000000b800787223 */ /* 0x040fe4000001000e */
[C---:B------:R-:W-:Y:S02]  /*c800*/  FMUL.FTZ R14, R0.reuse, R126 ;  /* 0x0000007e000e7220 */ /* 0x040fe40000410000 */
[----:B------:R-:W-:Y:S01]  /*c810*/  FADD.FTZ R120, R181, R120 ;  /* 0x00000078b5787221 */ /* 0x000fe20000010000 */
        /* <DEDUP_REMOVED lines=11> */
[----:B------:R-:W1:Y:S01]  /*c8d0*/  MUFU.EX2 R148, R146 ;  /* 0x0000009200947308 */ /* 0x000e620000000800 */
[C---:B------:R-:W-:Y:S01]  /*c8e0*/  FMUL.FTZ R43, R0.reuse, R43 ;  /* 0x0000002b002b7220 */ /* 0x040fe20000410000 */
[C---:B------:R-:W-:Y:S04]  /*c8f0*/  HMMA.16816.F32.BF16 R8, R136.reuse, R142, R8 ;  /* 0x0000008e8808723c */ /* 0x040fe80000041808 */
[C---:B------:R-:W-:Y:S02]  /*c900*/  FMUL.FTZ R46, R0.reuse, R46 ;  /* 0x0000002e002e7220 */ /* 0x040fe40000410000 */
[C---:B------:R-:W-:Y:S02]  /*c910*/  FMUL.FTZ R47, R0.reuse, R47 ;  /* 0x0000002f002f7220 */ /* 0x040fe40000410000 */
[C---:B--2---:R-:W-:Y:S01]  /*c920*/  HMMA.16816.F32.BF16 R12, R136.reuse, R104, R12 ;  /* 0x00000068880c723c */ /* 0x044fe2000004180c */
[----:B------:R-:W-:Y:S03]  /*c930*/  MUFU.EX2 R146, R151 ;  /* 0x0000009700927308 */ /* 0x000fe60000000800 */
[C---:B------:R-:W-:Y:S02]  /*c940*/  FMUL.FTZ R50, R0.reuse, R50 ;  /* 0x0000003200327220 */ /* 0x040fe40000410000 */
[C---:B------:R-:W-:Y:S02]  /*c950*/  FMUL.FTZ R51, R0.reuse, R51 ;  /* 0x0000003300337220 */ /* 0x040fe40000410000 */
[C---:B------:R-:W-:Y:S03]  /*c960*/  HMMA.16816.F32.BF16 R16, R136.reuse, R106, R16 ;  /* 0x0000006a8810723c */ /* 0x040fe60000041810 */
[----:B------:R-:W-:Y:S01]  /*c970*/  MUFU.EX2 R144, R152 ;  /* 0x0000009800907308 */ /* 0x000fe20000000800 */
[C---:B------:R-:W-:Y:S02]  /*c980*/  FMUL.FTZ R54, R0.reuse, R54 ;  /* 0x0000003600367220 */ /* 0x040fe40000410000 */
[C---:B------:R-:W-:Y:S01]  /*c990*/  FMUL.FTZ R55, R0.reuse, R55 ;  /* 0x0000003700377220 */ /* 0x040fe20000410000 */
[----:B-1----:R-:W-:Y:S01]  /*c9a0*/  F2FP.BF16.PACK_AB R111, R149, R148 ;  /* 0x00000094956f723e */ /* 0x002fe200000010ff */
        /* <DEDUP_REMOVED lines=26> */
[----:B------:R-:W-:Y:S01]  /*cb50*/  IADD3 R0, R172, R162, RZ ;  /* 0x000000a2ac007210 */ /* 0x000fe20007ffe0ff */
[----:B------:R-:W-:Y:S01]  /*cb60*/  FADD.FTZ R112, R103, R3 ;  /* 0x0000000367707221 */ /* 0x000fe20000010000 */
[----:B------:R-:W-:Y:S02]  /*cb70*/  MUFU.EX2 R142, R159 ;  /* 0x0000009f008e7308 */ /* 0x000fe40000000800 */
[----:B------:R-:W-:Y:S01]  /*cb80*/  IADD3 R3, R169, R0, RZ ;  /* 0x00000000a9037210 */ /* 0x000fe20007ffe0ff */
[----:B------:R-:W1:Y:S01]  /*cb90*/  LDSM.16.MT88.4 R104, [R0] ;  /* 0x000000000068783b */ /* 0x000e620000004200 */
[----:B------:R-:W-:Y:S04]  /*cba0*/  FADD.FTZ R103, R109, R112 ;  /* 0x000000706d677221 */ /* 0x000fe80000010000 */
[C---:B------:R-:W-:Y:S01]  /*cbb0*/  FADD.FTZ R103, R110.reuse, R103 ;  /* 0x000000676e677221 */ /* 0x040fe20000010000 */
[----:B------:R-:W-:Y:S01]  /*cbc0*/  F2FP.BF16.PACK_AB R110, R110, R109 ;  /* 0x0000006d6e6e723e */ /* 0x000fe200000010ff */
[----:B------:R-:W2:Y:S01]  /*cbd0*/  MUFU.EX2 R112, R156 ;  /* 0x0000009c00707308 */ /* 0x000ea20000000800 */
[----:B------:R-:W-:Y:S01]  /*cbe0*/  F2FP.BF16.PACK_AB R109, R124, R121 ;  /* 0x000000797c6d723e */ /* 0x000fe200000010ff */
[----:B------:R-:W-:Y:S08]  /*cbf0*/  FADD.FTZ R103, R113, R103 ;  /* 0x0000006771677221 */ /* 0x000ff00000010000 */
[----:B------:R-:W-:Y:S10]  /*cc00*/  MUFU.EX2 R141, R161 ;  /* 0x000000a1008d7308 */ /* 0x000ff40000000800 */
[----:B------:R-:W3:Y:S01]  /*cc10*/  MUFU.EX2 R140, R180 ;  /* 0x000000b4008c7308 */ /* 0x000ee20000000800 */
[----:B--2---:R-:W-:Y:S04]  /*cc20*/  FADD.FTZ R103, R112, R103 ;  /* 0x0000006770677221 */ /* 0x004fe80000010000 */
[----:B------:R-:W-:Y:S04]  /*cc30*/  FADD.FTZ R103, R117, R103 ;  /* 0x0000006775677221 */ /* 0x000fe80000010000 */
[----:B------:R-:W-:Y:S01]  /*cc40*/  FADD.FTZ R103, R116, R103 ;  /* 0x0000006774677221 */ /* 0x000fe20000010000 */
[C---:B-1----:R-:W-:Y:S03]  /*cc50*/  HMMA.16816.F32.BF16 R20, R136.reuse, R104, R20 ;  /* 0x000000688814723c */ /* 0x042fe60000041814 */
[----:B------:R-:W-:Y:S05]  /*cc60*/  FADD.FTZ R103, R119, R103 ;  /* 0x0000006777677221 */ /* 0x000fea0000010000 */
        /* <DEDUP_REMOVED lines=29> */
[----:B------:R-:W-:Y:S02]  /*ce40*/  F2FP.BF16.PACK_AB R137, R142, R143 ;  /* 0x0000008f8e89723e */ /* 0x000fe400000010ff */
        /* <DEDUP_REMOVED lines=81> */
[C---:B------:R-:W-:Y:S04]  /*d360*/  HMMA.16816.F32.BF16 R88, R104.reuse, R110, R88 ;  /* 0x0000006e6858723c */ /* 0x040fe80000041858 */
[----:B------:R-:W-:Y:S02]  /*d370*/  FADD.FTZ R108, R128, R108 ;  /* 0x0000006c806c7221 */ /* 0x000fe40000010000 */
[----:B------:R-:W1:Y:S02]  /*d380*/  LDSM.16.MT88.4 R128, [R2+0x1800] ;  /* 0x001800000280783b */ /* 0x000e640000004200 */
        /* <DEDUP_REMOVED lines=42> */
[C---:B----4-:R-:W-:Y:S04]  /*d630*/  HMMA.16816.F32.BF16 R68, R136.reuse, R8, R68 ;  /* 0x000000088844723c */ /* 0x050fe80000041844 */
[----:B------:R-:W-:Y:S04]  /*d640*/  FADD.FTZ R184, R140, R0 ;  /* 0x000000008cb87221 */ /* 0x000fe80000010000 */
        /* <DEDUP_REMOVED lines=13> */
[----:B------:R-:W-:Y:S01]  /*d720*/  IMAD R2, R173, 0x40, R193 ;  /* 0x00000040ad027824 */ /* 0x000fe200078e02c1 */
[----:B------:R-:W-:Y:S01]  /*d730*/  ISETP.NE.AND P4, PT, R215, 0x1, PT ;  /* 0x00000001d700780c */ /* 0x000fe20003f85270 */
[----:B------:R-:W-:Y:S01]  /*d740*/  IMAD.MOV.U32 R174, RZ, RZ, RZ ;  /* 0x000000ffffae7224 */ /* 0x000fe200078e00ff */
[----:B------:R-:W-:Y:S01]  /*d750*/  ISETP.GT.AND P3, PT, R214, 0x3f, PT ;  /* 0x0000003fd600780c */ /* 0x000fe20003f64270 */
[----:B------:R-:W-:Y:S01]  /*d760*/  IMAD.SHL.U32 R18, R185, 0x2, RZ ;  /* 0x00000002b9127824 */ /* 0x000fe200078e00ff */
[----:B------:R-:W-:Y:S01]  /*d770*/  IADD3 R2, R2, -0x80, R214 ;  /* 0xffffff8002027810 */ /* 0x000fe20007ffe0d6 */
[C---:B------:R-:W-:Y:S01]  /*d780*/  IMAD.SHL.U32 R17, R186.reuse, 0x2, RZ ;  /* 0x00000002ba117824 */ /* 0x040fe200078e00ff */
[----:B------:R-:W-:Y:S01]  /*d790*/  SHF.R.S32.HI R214, RZ, 0x1f, R185 ;  /* 0x0000001fffd67819 */ /* 0x000fe200000114b9 */
[----:B------:R-:W-:Y:S01]  /*d7a0*/  IMAD.SHL.U32 R16, R177, 0x2, RZ ;  /* 0x00000002b1107824 */ /* 0x000fe200078e00ff */
[----:B------:R-:W-:Y:S01]  /*d7b0*/  SHF.L.U64.HI R14, R186, 0x1, R7 ;  /* 0x00000001ba0e7819 */ /* 0x000fe20000010207 */
[----:B------:R-:W-:Y:S01]  /*d7c0*/  IMAD.MOV.U32 R0, RZ, RZ, R2 ;  /* 0x000000ffff007224 */ /* 0x000fe200078e0002 */
[----:B------:R-:W-:Y:S02]  /*d7d0*/  SHF.L.U64.HI R15, R185, 0x1, R214 ;  /* 0x00000001b90f7819 */ /* 0x000fe400000102d6 */
        /* <DEDUP_REMOVED lines=25> */
.L_x_2210:
[----:B------:R-:W-:-:S05]  /*d970*/  BRA.DIV ~URZ, `(.L_x_2104) ;  /* 0x0000a3027f007947 */ /* 0x000fca000b800000 */
[----:B------:R-:W3:Y:S01]  /*d980*/  SHFL.IDX PT, R2, R10, RZ, 0x181f ;  /* 0x00181fff0a027589 */ /* 0x000ee200000e0000 */
[----:B------:R-:W-:Y:S01]  /*d990*/  IMAD R0, R178, 0x6000, R207 ;  /* 0x00006000b2007824 */ /* 0x000fe200078e02cf */
[----:B---3--:R-:W-:Y:S05]  /*d9a0*/  IADD3 R8, P0, R2, R16, RZ ;  /* 0x0000001002087210 */ /* 0x008fea0007f1e0ff */
[----:B--2---:R-:W-:Y:S01]  /*d9b0*/  IMAD.X R9, R4, 0x1, R12, P0 ;  /* 0x0000000104097824 */ /* 0x004fe200000e060c */
[----:B------:R-:W-:Y:S05]  /*d9c0*/  IADD3 R6, P0, R2, R17, RZ ;  /* 0x0000001102067210 */ /* 0x000fea0007f1e0ff */
[----:B------:R-:W-:Y:S01]  /*d9d0*/  IMAD.X R7, R4, 0x1, R14, P0 ;  /* 0x0000000104077824 */ /* 0x000fe200000e060e */
[----:B------:R-:W-:Y:S04]  /*d9e0*/  ISETP.GE.AND P0, PT, R177, c[0x0][0x1d4], PT ;  /* 0x00007500b1007a0c */ /* 0x000fe80003f06270 */
[----:B------:R-:W-:Y:S09]  /*d9f0*/  SEL R13, RZ, 0x10, P0 ;  /* 0x00000010ff0d7807 */ /* 0x000ff20000000000 */
[----:B------:R-:W-:Y:S01]  /*da00*/  @!PT LDS RZ, [RZ] ;  /* 0x00000000fffff984 */ /* 0x000fe20000000800 */
[----:B------:R-:W-:Y:S01]  /*da10*/  @!PT LDS RZ, [RZ] ;  /* 0x00000000fffff984 */ /* 0x000fe20000000800 */
[----:B------:R2:W-:Y:S01]  /*da20*/  LDGSTS.E.BYPASS.LTC128B.128 [R0], [R8.64], !P0 ;  /* 0x0000000008007fae */ /* 0x0005e2000c101d46 */
[----:B------:R-:W-:Y:S04]  /*da30*/  ISETP.GE.AND P0, PT, R186, c[0x0][0x1d4], PT ;  /* 0x00007500ba007a0c */ /* 0x000fe80003f06270 */
[----:B------:R-:W-:Y:S09]  /*da40*/  SEL R11, RZ, 0x10, P0 ;  /* 0x00000010ff0b7807 */ /* 0x000ff20000000000 */
[----:B------:R2:W-:Y:S01]  /*da50*/  LDGSTS.E.BYPASS.LTC128B.128 [R0+0x2000], [R6.64], !P0 ;  /* 0x0200000006007fae */ /* 0x0005e2000c101d46 */
[----:B------:R-:W-:Y:S05]  /*da60*/  IADD3 R2, P0, R2, R18, RZ ;  /* 0x0000001202027210 */ /* 0x000fea0007f1e0ff */
[----:B------:R-:W-:Y:S01]  /*da70*/  IMAD.X R3, R4, 0x1, R15, P0 ;  /* 0x0000000104037824 */ /* 0x000fe200000e060f */
[----:B------:R-:W-:Y:S01]  /*da80*/  ISETP.GE.AND P0, PT, R185, c[0x0][0x1d4], PT ;  /* 0x00007500b9007a0c */ /* 0x000fe20003f06270 */
[----:B------:R3:W4:Y:S11]  /*da90*/  SHFL.IDX PT, R4, R5, 0x1, 0x181f ;  /* 0x00381f0005047f89 */ /* 0x00073600000e0000 */
[----:B------:R-:W-:Y:S01]  /*daa0*/  @!UPT UIADD3 URZ, URZ, URZ, URZ ;  /* 0x0000003f3f3ff290 */ /* 0x000fe2000fffe03f */
[----:B------:R5:W-:Y:S01]  /*dab0*/  LDGSTS.E.BYPASS.LTC128B.128 [R0+0x4000], [R2.64], !P0 ;  /* 0x0400000002007fae */ /* 0x000be2000c101d46 */
[----:B-1-3--:R-:W-:Y:S03]  /*dac0*/  SEL R5, RZ, 0x10, P0 ;  /* 0x00000010ff057807 */ /* 0x00afe60000000000 */
[----:B-----5:R2:W1:Y:S04]  /*dad0*/  SHFL.IDX PT, R2, R10, 0x1, 0x181f ;  /* 0x00381f000a027f89 */ /* 0x02046800000e0000 */
.L_x_2211:
[----:B----4-:R-:W-:Y:S04]  /*dae0*/  IADD3 R3, -R13, 0x10, RZ ;  /* 0x000000100d037810 */ /* 0x010fe80007ffe1ff */
        /* <DEDUP_REMOVED lines=23> */
.L_x_2102:
[----:B------:R-:W-:Y:S05]  /*dc60*/  BSYNC B0 ;  /* 0x0000000000007941 */ /* 0x000fea0003800000 */
.L_x_2101:
[C---:B------:R-:W-:Y:S01]  /*dc70*/  ISETP.GE.AND P0, PT, R163.reuse, 0x1, PT ;  /* 0x00000001a300780c */ /* 0x040fe20003f06270 */
[----:B------:R-:W0:Y:S01]  /*dc80*/  LDGDEPBAR ;  /* 0x00000000000079af */ /* 0x000e220000000000 */
[----:B-1----:R-:W-:Y:S01]  /*dc90*/  IADD3 R0, R163, 0x1, RZ ;  /* 0x00000001a3007810 */ /* 0x002fe20007ffe0ff */
[----:B------:R-:W-:Y:S03]  /*dca0*/  IMAD.MOV.U32 R102, RZ, RZ, R100 ;  /* 0x000000ffff667224 */ /* 0x000fe600078e0064 */
[----:B------:R-:W-:Y:S01]  /*dcb0*/  SEL R163, R0, RZ, !P0 ;  /* 0x000000ff00a37207 */ /* 0x000fe20004000000 */
[----:B------:R-:W-:Y:S01]  /*dcc0*/  IMAD.MOV.U32 R0, RZ, RZ, R101 ;  /* 0x000000ffff007224 */ /* 0x000fe200078e0065 */
[C---:B------:R-:W-:Y:S02]  /*dcd0*/  ISETP.GT.AND P0, PT, R173.reuse, R182, PT ;  /* 0x000000b6ad00720c */ /* 0x040fe40003f04270 */
[----:B------:R-:W-:Y:S11]  /*dce0*/  IADD3 R173, R173, -0x1, RZ ;  /* 0xffffffffadad7810 */ /* 0x000ff60007ffe0ff */
[----:B------:R-:W-:-:S05]  /*dcf0*/  @P0 BRA `(.L_x_2105) ;  /* 0xffffd09000000947 */ /* 0x000fca000383ffff */
.L_x_2095:
[----:B------:R-:W-:-:S13]  /*dd00*/  ISETP.GE.AND P0, PT, R173, R188, PT ;  /* 0x000000bcad00720c */ /* 0x000fda0003f06270 */
[----:B------:R-:W-:Y:S05]  /*dd10*/  @!P0 BRA `(.L_x_2106) ;  /* 0x00003a6000008947 */ /* 0x000fea0003800000 */
[----:B------:R-:W-:Y:S02]  /*dd20*/  MOV R103, R100 ;  /* 0x0000006400677202 */ /* 0x000fe40000000f00 */
[----:B------:R-:W-:Y:S02]  /*dd30*/  MOV R102, R101 ;  /* 0x0000006500667202 */ /* 0x000fe40000000f00 */
.L_x_2123:
[----:B------:R-:W-:Y:S04]  /*dd40*/  DEPBAR.LE SB0, 0x2 ;  /* 0x000080800000791a */ /* 0x000fe80000000000 */
[----:B------:R-:W-:Y:S01]  /*dd50*/  WARPSYNC 0xffffffff ;  /* 0xffffffff00007948 */ /* 0x000fe20003800000 */
[----:B------:R-:W-:Y:S01]  /*dd60*/  BAR.SYNC.DEFER_BLOCKING 0x0 ;  /* 0x0000000000007b1d */ /* 0x000fe20000010000 */
[----:B------:R-:W-:Y:S01]  /*dd70*/  IMAD.MOV.U32 R0, RZ, RZ, 0x20 ;  /* 0x00000020ff007424 */ /* 0x000fe200078e00ff */
[----:B------:R-:W-:Y:S01]  /*dd80*/  ISETP.GE.AND P0, PT, R188, R173, PT ;  /* 0x000000adbc00720c */ /* 0x000fe20003f06270 */
[----:B------:R-:W-:Y:S03]  /*dd90*/  IMAD R162, R163, 0x6000, RZ ;  /* 0x00006000a3a27824 */ /* 0x000fe600078e02ff */
[----:B------:R-:W-:Y:S02]  /*dda0*/  SEL R160, R0, 0xffffffe0, !P2 ;  /* 0xffffffe000a07807 */ /* 0x000fe40005000000 */
[----:B------:R-:W-:Y:S05]  /*ddb0*/  IADD3 R0, R170, R162, RZ ;  /* 0x000000a2aa007210 */ /* 0x000fea0007ffe0ff */
        /* <DEDUP_REMOVED lines=37> */
.L_x_2212:
        /* <DEDUP_REMOVED lines=22> */
.L_x_2213:
        /* <DEDUP_REMOVED lines=23> */
.L_x_2108:
[----:B------:R-:W-:Y:S05]  /*e2e0*/  BSYNC B0 ;  /* 0x0000000000007941 */ /* 0x000fea0003800000 */
.L_x_2107:
[----:B------:R-:W0:Y:S01]  /*e2f0*/  LDGDEPBAR ;  /* 0x00000000000079af */ /* 0x000e220000000000 */
[----:B------:R-:W-:Y:S01]  /*e300*/  WARPSYNC 0xffffffff ;  /* 0xffffffff00007948 */ /* 0x000fe20003800000 */
[C---:B--23--:R-:W-:Y:S01]  /*e310*/  HMMA.16816.F32.BF16 R4, R32.reuse, R8, RZ ;  /* 0x000000082004723c */ /* 0x04cfe200000418ff */
[----:B------:R-:W-:Y:S01]  /*e320*/  IMAD.MOV.U32 R2, RZ, RZ, 0x40 ;  /* 0x00000040ff027424 */ /* 0x000fe200078e00ff */
[----:B------:R-:W-:Y:S02]  /*e330*/  ULDC UR4, c[0x0][0x324] ;  /* 0x0000c90000047ab9 */ /* 0x000fe40000000800 */
[----:B------:R-:W-:Y:S01]  /*e340*/  IMAD.MOV.U32 R168, RZ, RZ, c[0x0][0x2c4] ;  /* 0x0000b100ffa87624 */ /* 0x000fe200078e00ff */
[----:B------:R-:W-:Y:S01]  /*e350*/  ULOP3.LUT UR4, URZ, UR4, URZ, 0x33, !UPT ;  /* 0x000000043f047292 */ /* 0x000fe2000f8e333f */
[----:B------:R-:W-:Y:S01]  /*e360*/  SEL R161, R2, 0xffffffc0, !P1 ;  /* 0xffffffc002a17807 */ /* 0x000fe20004800000 */
[----:B------:R-:W-:Y:S01]  /*e370*/  IMAD.IADD R2, R170, 0x1, R162 ;  /* 0x00000001aa027824 */ /* 0x000fe200078e02a2 */
[C---:B------:R-:W-:Y:S01]  /*e380*/  HMMA.16816.F32.BF16 R8, R32.reuse, R10, RZ ;  /* 0x0000000a2008723c */ /* 0x040fe200000418ff */
[----:B------:R-:W-:Y:S03]  /*e390*/  ISETP.NE.AND P0, PT, R168, 0x1, PT ;  /* 0x00000001a800780c */ /* 0x000fe60003f05270 */
[C---:B------:R-:W-:Y:S02]  /*e3a0*/  IMAD.IADD R100, R161.reuse, 0x1, R0 ;  /* 0x00000001a1647824 */ /* 0x040fe400078e0200 */
[C---:B------:R-:W-:Y:S01]  /*e3b0*/  IMAD.IADD R3, R160.reuse, 0x1, R2 ;  /* 0x00000001a0037824 */ /* 0x040fe200078e0202 */
[----:B------:R-:W-:Y:S01]  /*e3c0*/  IADD3 R2, R160, R2, R161 ;  /* 0x00000002a0027210 */ /* 0x000fe20007ffe0a1 */
[C---:B----4-:R-:W-:Y:S01]  /*e3d0*/  HMMA.16816.F32.BF16 R12, R32.reuse, R16, RZ ;  /* 0x00000010200c723c */ /* 0x050fe200000418ff */
[----:B------:R-:W-:Y:S05]  /*e3e0*/  IMAD.MOV.U32 R168, RZ, RZ, c[0x0][0x32c] ;  /* 0x0000cb00ffa87624 */ /* 0x000fea00078e00ff */
[----:B------:R-:W-:Y:S02]  /*e3f0*/  ISETP.GE.AND P4, PT, R168, 0x1, PT ;  /* 0x00000001a800780c */ /* 0x000fe40003f86270 */
        /* <DEDUP_REMOVED lines=30> */
[----:B------:R-:W1:Y:S06]  /*e5e0*/  LDSM.16.M88.4 R136, [R156+0x800] ;  /* 0x000800009c88783b */ /* 0x000e6c0000000200 */
        /* <DEDUP_REMOVED lines=91> */
[----:B------:R3:W4:Y:S01]  /*eba0*/  LDSM.16.M88.4 R148, [R100+0x5800] ;  /* 0x005800006494783b */ /* 0x0007220000000200 */
[C---:B-1----:R-:W-:Y:S05]  /*ebb0*/  HMMA.16816.F32.BF16 R4, R140.reuse, R144, R4 ;  /* 0x000000908c04723c */ /* 0x042fea0000041804 */
[----:B---3--:R-:W-:Y:S03]  /*ebc0*/  IMAD.IADD R100, R212, 0x1, R203 ;  /* 0x00000001d4647824 */ /* 0x008fe600078e02cb */
[C---:B------:R-:W-:Y:S01]  /*ebd0*/  HMMA.16816.F32.BF16 R8, R140.reuse, R146, R8 ;  /* 0x000000928c08723c */ /* 0x040fe20000041808 */
[----:B------:R-:W-:Y:S03]  /*ebe0*/  LDSM.16.M88.4 R144, [R156+0x4000] ;  /* 0x004000009c90783b */ /* 0x000fe60000000200 */
[----:B------:R-:W-:Y:S04]  /*ebf0*/  @P0 IMAD.HI.U32 R0, R100, c[0x0][0x2c8], RZ ;  /* 0x0000b20064000a27 */ /* 0x000fe800078e00ff */
[C---:B------:R-:W-:Y:S04]  /*ec00*/  HMMA.16816.F32.BF16 R12, R140.reuse, R152, R12 ;  /* 0x000000988c0c723c */ /* 0x040fe8000004180c */
[----:B------:R-:W-:Y:S02]  /*ec10*/  @P0 SHF.R.U32.HI R100, RZ, c[0x0][0x2cc], R0 ;  /* 0x0000b300ff640a19 */ /* 0x000fe40000011600 */
[C---:B------:R-:W-:Y:S02]  /*ec20*/  ISETP.GE.AND P0, PT, R178.reuse, 0x1, PT ;  /* 0x00000001b200780c */ /* 0x040fe40003f06270 */
[C---:B------:R-:W-:Y:S01]  /*ec30*/  HMMA.16816.F32.BF16 R16, R140.reuse, R154, R16 ;  /* 0x0000009a8c10723c */ /* 0x040fe20000041810 */
[----:B------:R-:W-:Y:S06]  /*ec40*/  LDSM.16.M88.4 R152, [R2+0x4800] ;  /* 0x004800000298783b */ /* 0x000fec0000000200 */
[----:B------:R-:W-:Y:S01]  /*ec50*/  SHFL.IDX PT, R3, R100, RZ, 0x1c1f ;  /* 0x001c1fff64037589 */ /* 0x000fe200000e0000 */
[C---:B--2---:R-:W-:Y:S08]  /*ec60*/  HMMA.16816.F32.BF16 R20, R140.reuse, R136, R20 ;  /* 0x000000888c14723c */ /* 0x044ff00000041814 */
[C---:B------:R-:W-:Y:S01]  /*ec70*/  HMMA.16816.F32.BF16 R24, R140.reuse, R138, R24 ;  /* 0x0000008a8c18723c */ /* 0x040fe20000041818 */
[----:B------:R-:W1:Y:S07]  /*ec80*/  LDSM.16.M88.4 R136, [R166+0x8000] ;  /* 0x00800000a688783b */ /* 0x000e6e0000000200 */
[C---:B----4-:R-:W-:Y:S08]  /*ec90*/  HMMA.16816.F32.BF16 R28, R140.reuse, R148, R28 ;  /* 0x000000948c1c723c */ /* 0x050ff0000004181c */
[----:B------:R-:W-:Y:S01]  /*eca0*/  HMMA.16816.F32.BF16 R32, R140, R150, R32 ;  /* 0x000000968c20723c */ /* 0x000fe20000041820 */
[----:B------:R-:W2:Y:S06]  /*ecb0*/  LDSM.16.M88.4 R140, [R2+0x5000] ;  /* 0x00500000028c783b */ /* 0x000eac0000000200 */
[----:B------:R3:W4:Y:S01]  /*ecc0*/  LDSM.16.M88.4 R148, [R2+0x5800] ;  /* 0x005800000294783b */ /* 0x0007220000000200 */
[C---:B-1----:R-:W-:Y:S05]  /*ecd0*/  HMMA.16816.F32.BF16 R4, R136.reuse, R144, R4 ;  /* 0x000000908804723c */ /* 0x042fea0000041804 */
[----:B---3--:R-:W-:Y:S03]  /*ece0*/  IADD3 R2, R178, 0x1, RZ ;  /* 0x00000001b2027810 */ /* 0x008fe60007ffe0ff */
[C---:B------:R-:W-:Y:S04]  /*ecf0*/  HMMA.16816.F32.BF16 R8, R136.reuse, R146, R8 ;  /* 0x000000928808723c */ /* 0x040fe80000041808 */
[----:B------:R-:W-:Y:S04]  /*ed00*/  SEL R178, R2, RZ, !P0 ;  /* 0x000000ff02b27207 */ /* 0x000fe80004000000 */
[C---:B------:R-:W-:Y:S08]  /*ed10*/  HMMA.16816.F32.BF16 R12, R136.reuse, R152, R12 ;  /* 0x00000098880c723c */ /* 0x040ff0000004180c */
[C---:B------:R-:W-:Y:S08]  /*ed20*/  HMMA.16816.F32.BF16 R16, R136.reuse, R154, R16 ;  /* 0x0000009a8810723c */ /* 0x040ff00000041810 */
[C---:B--2---:R-:W-:Y:S08]  /*ed30*/  HMMA.16816.F32.BF16 R20, R136.reuse, R140, R20 ;  /* 0x0000008c8814723c */ /* 0x044ff00000041814 */
[C---:B------:R-:W-:Y:S08]  /*ed40*/  HMMA.16816.F32.BF16 R24, R136.reuse, R142, R24 ;  /* 0x0000008e8818723c */ /* 0x040ff00000041818 */
[C---:B----4-:R-:W-:Y:S07]  /*ed50*/  HMMA.16816.F32.BF16 R28, R136.reuse, R148, R28 ;  /* 0x00000094881c723c */ /* 0x050fee000004181c */
[----:B------:R-:W-:Y:S01]  /*ed60*/  IMAD.SHL.U32 R148, R173, 0x40, RZ ;  /* 0x00000040ad947824 */ /* 0x000fe200078e00ff */
[----:B------:R-:W-:Y:S04]  /*ed70*/  HMMA.16816.F32.BF16 R32, R136, R150, R32 ;  /* 0x000000968820723c */ /* 0x000fe80000041820 */
[----:B------:R-:W-:Y:S04]  /*ed80*/  IADD3 R0, -R191, 0x1, -R148 ;  /* 0x00000001bf007810 */ /* 0x000fe80007ffe994 */
[----:B------:R-:W-:Y:S04]  /*ed90*/  IADD3 R0, -R190, R0, R189 ;  /* 0x00000000be007210 */ /* 0x000fe80007ffe1bd */
[C---:B------:R-:W-:Y:S02]  /*eda0*/  IADD3 R139, R0.reuse, c[0x0][0x328], RZ ;  /* 0x0000ca00008b7a10 */ /* 0x040fe40007ffe0ff */
[----:B------:R-:W-:Y:S03]  /*edb0*/  IADD3 R101, R0, UR4, RZ ;  /* 0x0000000400657c10 */ /* 0x000fe6000fffe0ff */
[--C-:B------:R-:W-:Y:S02]  /*edc0*/  IMAD.IADD R2, R139, 0x1, R3.reuse ;  /* 0x000000018b027824 */ /* 0x100fe400078e0203 */
        /* <DEDUP_REMOVED lines=15> */
.L_x_2113:
[----:B------:R-:W-:Y:S04]  /*eec0*/  MOV R136, 0x1 ;  /* 0x0000000100887802 */ /* 0x000fe80000000f00 */
[----:B------:R-:W-:Y:S11]  /*eed0*/  ISETP.NE.AND P0, PT, R136, c[0x0][0x32c], PT ;  /* 0x0000cb0088007a0c */ /* 0x000ff60003f05270 */
[----:B------:R-:W-:Y:S02]  /*eee0*/  @!UPT UIADD3 URZ, URZ, URZ, URZ ;  /* 0x0000003f3f3ff290 */ /* 0x000fe4000fffe03f */
[----:B------:R-:W-:Y:S05]  /*eef0*/  @P0 IMAD.HI.U32 R136, R3, c[0x0][0x330], RZ ;  /* 0x0000cc0003880a27 */ /* 0x000fea00078e00ff */
[----:B------:R-:W-:Y:S02]  /*ef00*/  @P0 SHF.R.U32.HI R3, RZ, c[0x0][0x334], R136 ;  /* 0x0000cd00ff030a19 */ /* 0x000fe40000011688 */
.L_x_2114:
[----:B------:R-:W-:Y:S05]  /*ef10*/  BSYNC B0 ;  /* 0x0000000000007941 */ /* 0x000fea0003800000 */
.L_x_2112:
[----:B------:R-:W-:Y:S04]  /*ef20*/  IMAD R3, R3, c[0x0][0x32c], -R148 ;  /* 0x0000cb0003037a24 */ /* 0x000fe800078e0a94 */
[----:B------:R-:W-:Y:S05]  /*ef30*/  IMAD.IADD R3, R3, 0x1, -R191 ;  /* 0x0000000103037824 */ /* 0x000fea00078e0abf */
[----:B------:R-:W-:Y:S02]  /*ef40*/  IMNMX R0, R0, R3, !PT ;  /* 0x0000000300007217 */ /* 0x000fe40007800200 */
[----:B------:R-:W-:Y:S04]  /*ef50*/  IADD3 R3, R3, c[0x0][0x32c], RZ ;  /* 0x0000cb0003037a10 */ /* 0x000fe80007ffe0ff */
[----:B------:R-:W-:Y:S02]  /*ef60*/  IMNMX R2, R2, R3, PT ;  /* 0x0000000302027217 */ /* 0x000fe40003800200 */
.L_x_2111:
        /* <DEDUP_REMOVED lines=66> */
.L_x_2117:
[----:B------:R-:W-:Y:S04]  /*f390*/  MOV R4, 0x1 ;  /* 0x0000000100047802 */ /* 0x000fe80000000f00 */
[----:B------:R-:W-:Y:S11]  /*f3a0*/  ISETP.NE.AND P0, PT, R4, c[0x0][0x32c], PT ;  /* 0x0000cb0004007a0c */ /* 0x000ff60003f05270 */
[----:B------:R-:W-:Y:S02]  /*f3b0*/  @!UPT UIADD3 URZ, URZ, URZ, URZ ;  /* 0x0000003f3f3ff290 */ /* 0x000fe4000fffe03f */
[----:B------:R-:W-:Y:S05]  /*f3c0*/  @P0 IMAD.HI.U32 R4, R0, c[0x0][0x330], RZ ;  /* 0x0000cc0000040a27 */ /* 0x000fea00078e00ff */
[----:B------:R-:W-:Y:S02]  /*f3d0*/  @P0 SHF.R.U32.HI R0, RZ, c[0x0][0x334], R4 ;  /* 0x0000cd00ff000a19 */ /* 0x000fe40000011604 */
.L_x_2118:
[----:B------:R-:W-:Y:S05]  /*f3e0*/  BSYNC B0 ;  /* 0x0000000000007941 */ /* 0x000fea0003800000 */
.L_x_2116:
[----:B------:R-:W-:Y:S04]  /*f3f0*/  IMAD R0, R0, c[0x0][0x32c], -R148 ;  /* 0x0000cb0000007a24 */ /* 0x000fe800078e0a94 */
[----:B------:R-:W-:Y:S05]  /*f400*/  IMAD.IADD R0, R0, 0x1, -R191 ;  /* 0x0000000100007824 */ /* 0x000fea00078e0abf */
[----:B------:R-:W-:Y:S02]  /*f410*/  IMNMX R2, R2, R0, !PT ;  /* 0x0000000002027217 */ /* 0x000fe40007800200 */
[----:B------:R-:W-:Y:S04]  /*f420*/  IADD3 R0, R0, c[0x0][0x32c], RZ ;  /* 0x0000cb0000007a10 */ /* 0x000fe80007ffe0ff */
[----:B------:R-:W-:Y:S02]  /*f430*/  IMNMX R3, R3, R0, PT ;  /* 0x0000000003037217 */ /* 0x000fe40003800200 */
.L_x_2115:
        /* <DEDUP_REMOVED lines=36> */
[----:B------:R-:W-:Y:S02]  /*f680*/  FMUL.FTZ R0, R0, c[0x0][0x2d0] ;  /* 0x0000b40000007a20 */ /* 0x000fe40000410000 */
        /* <DEDUP_REMOVED lines=11> */
[----:B------:R2:W-:Y:S01]  /*f740*/  MUFU.EX2 R8, R21 ;  /* 0x0000001500087308 */ /* 0x0005e20000000800 */
[----:B------:R-:W-:Y:S01]  /*f750*/  FSEL R139, R10, -INF , !P0 ;  /* 0xff8000000a8b7808 */ /* 0x000fe20004000000 */
[--C-:B------:R-:W-:Y:S01]  /*f760*/  FFMA.FTZ R153, R136, c[0x0][0x2d0], -R4.reuse ;  /* 0x0000b40088997a23 */ /* 0x100fe20000010804 */
[----:B------:R-:W-:Y:S01]  /*f770*/  ISETP.GT.AND P0, PT, R2, 0x9, P3 ;  /* 0x000000090200780c */ /* 0x000fe20001f04270 */
[--C-:B------:R-:W-:Y:S02]  /*f780*/  FFMA.FTZ R168, R20, c[0x0][0x2d0], -R4.reuse ;  /* 0x0000b40014a87a23 */ /* 0x100fe40000010804 */
[--C-:B------:R-:W-:Y:S01]  /*f790*/  FFMA.FTZ R161, R17, c[0x0][0x2d0], -R4.reuse ;  /* 0x0000b40011a17a23 */ /* 0x100fe20000010804 */
[----:B------:R-:W-:Y:S01]  /*f7a0*/  ISETP.LT.OR P0, PT, R3, 0xa, P0 ;  /* 0x0000000a0300780c */ /* 0x000fe20000701670 */
[--C-:B------:R-:W-:Y:S02]  /*f7b0*/  FFMA.FTZ R160, R16, c[0x0][0x2d0], -R4.reuse ;  /* 0x0000b40010a07a23 */ /* 0x100fe40000010804 */
[----:B------:R3:W4:Y:S01]  /*f7c0*/  MUFU.EX2 R5, R24 ;  /* 0x0000001800057308 */ /* 0x0007220000000800 */
[----:B------:R-:W-:Y:S01]  /*f7d0*/  FSEL R140, R11, -INF , !P0 ;  /* 0xff8000000b8c7808 */ /* 0x000fe20004000000 */
[--C-:B------:R-:W-:Y:S01]  /*f7e0*/  FFMA.FTZ R159, R13, c[0x0][0x2d0], -R4.reuse ;  /* 0x0000b4000d9f7a23 */ /* 0x100fe20000010804 */
[----:B------:R-:W-:Y:S01]  /*f7f0*/  ISETP.GT.AND P0, PT, R2, 0x10, P3 ;  /* 0x000000100200780c */ /* 0x000fe20001f04270 */
[----:B------:R-:W-:Y:S02]  /*f800*/  FFMA.FTZ R181, R12, c[0x0][0x2d0], -R4 ;  /* 0x0000b4000cb57a23 */ /* 0x000fe40000010804 */
[C---:B-1----:R-:W-:Y:S01]  /*f810*/  FMUL.FTZ R9, R0.reuse, R129 ;  /* 0x0000008100097220 */ /* 0x042fe20000410000 */
[C---:B------:R-:W-:Y:S01]  /*f820*/  ISETP.LT.OR P0, PT, R3.reuse, 0x11, P0 ;  /* 0x000000110300780c */ /* 0x040fe20000701670 */
[C---:B------:R-:W-:Y:S02]  /*f830*/  FMUL.FTZ R32, R0.reuse, R104 ;  /* 0x0000006800207220 */ /* 0x040fe40000410000 */
[----:B------:R-:W-:Y:S01]  /*f840*/  FMUL.FTZ R33, R0, R105 ;  /* 0x0000006900217220 */ /* 0x000fe20000410000 */
[----:B------:R-:W-:Y:S01]  /*f850*/  FSEL R142, R14, -INF , !P0 ;  /* 0xff8000000e8e7808 */ /* 0x000fe20004000000 */
[----:B------:R-:W-:Y:S01]  /*f860*/  FMUL.FTZ R12, R0, R124 ;  /* 0x0000007c000c7220 */ /* 0x000fe20000410000 */
        /* <DEDUP_REMOVED lines=8> */
[----:B--2---:R-:W-:Y:S01]  /*f8f0*/  FMUL.FTZ R21, R0, R117 ;  /* 0x0000007500157220 */ /* 0x004fe20000410000 */
[----:B------:R-:W-:Y:S01]  /*f900*/  ISETP.GT.AND P0, PT, R2, 0x18, P3 ;  /* 0x000000180200780c */ /* 0x000fe20001f04270 */
[C---:B---3--:R-:W-:Y:S01]  /*f910*/  FMUL.FTZ R24, R0.reuse, R112 ;  /* 0x0000007000187220 */ /* 0x048fe20000410000 */
[----:B----4-:R-:W-:Y:S01]  /*f920*/  F2FP.BF16.PACK_AB R136, R5, R8 ;  /* 0x000000080588723e */ /* 0x010fe200000010ff */
[C---:B------:R-:W-:Y:S01]  /*f930*/  FMUL.FTZ R29, R0.reuse, R109 ;  /* 0x0000006d001d7220 */ /* 0x040fe20000410000 */
[C---:B------:R-:W-:Y:S01]  /*f940*/  ISETP.LT.OR P0, PT, R3.reuse, 0x19, P0 ;  /* 0x000000190300780c */ /* 0x040fe20000701670 */
[C---:B------:R-:W-:Y:S01]  /*f950*/  FMUL.FTZ R36, R0.reuse, R36 ;  /* 0x0000002400247220 */ /* 0x040fe20000410000 */
[----:B------:R-:W-:Y:S01]  /*f960*/  MUFU.EX2 R109, R146 ;  /* 0x00000092006d7308 */ /* 0x000fe20000000800 */
[----:B------:R-:W-:Y:S01]  /*f970*/  FMUL.FTZ R37, R0, R37 ;  /* 0x0000002500257220 */ /* 0x000fe20000410000 */
[----:B------:R-:W-:Y:S01]  /*f980*/  FSEL R144, R18, -INF , !P0 ;  /* 0xff80000012907808 */ /* 0x000fe20004000000 */
[----:B------:R-:W-:Y:S01]  /*f990*/  FMUL.FTZ R40, R0, R40 ;  /* 0x0000002800287220 */ /* 0x000fe20000410000 */
[----:B------:R-:W-:Y:S01]  /*f9a0*/  ISETP.GT.AND P0, PT, R2, 0x19, P3 ;  /* 0x000000190200780c */ /* 0x000fe20001f04270 */
[C---:B------:R-:W-:Y:S02]  /*f9b0*/  FMUL.FTZ R41, R0.reuse, R41 ;  /* 0x0000002900297220 */ /* 0x040fe40000410000 */
[C---:B------:R-:W-:Y:S01]  /*f9c0*/  FMUL.FTZ R44, R0.reuse, R44 ;  /* 0x0000002c002c7220 */ /* 0x040fe20000410000 */
[----:B------:R-:W-:Y:S01]  /*f9d0*/  ISETP.LT.OR P0, PT, R3, 0x1a, P0 ;  /* 0x0000001a0300780c */ /* 0x000fe20000701670 */
[C---:B------:R-:W-:Y:S01]  /*f9e0*/  FMUL.FTZ R45, R0.reuse, R45 ;  /* 0x0000002d002d7220 */ /* 0x040fe20000410000 */
[----:B------:R-:W-:Y:S01]  /*f9f0*/  MUFU.EX2 R125, R161 ;  /* 0x000000a1007d7308 */ /* 0x000fe20000000800 */
[C---:B------:R-:W-:Y:S01]  /*fa00*/  FMUL.FTZ R48, R0.reuse, R48 ;  /* 0x0000003000307220 */ /* 0x040fe20000410000 */
[----:B------:R-:W-:Y:S01]  /*fa10*/  FSEL R145, R19, -INF , !P0 ;  /* 0xff80000013917808 */ /* 0x000fe20004000000 */
[----:B------:R-:W-:Y:S01]  /*fa20*/  FMUL.FTZ R49, R0, R49 ;  /* 0x0000003100317220 */ /* 0x000fe20000410000 */
[----:B------:R-:W-:Y:S01]  /*fa30*/  ISETP.GT.AND P0, PT, R2, 0x20, P3 ;  /* 0x000000200200780c */ /* 0x000fe20001f04270 */
[C---:B------:R-:W-:Y:S02]  /*fa40*/  FMUL.FTZ R52, R0.reuse, R52 ;  /* 0x0000003400347220 */ /* 0x040fe40000410000 */
        /* <DEDUP_REMOVED lines=37> */
[----:B------:R-:W-:Y:S02]  /*fca0*/  FSEL R156, R30, -INF , !P0 ;  /* 0xff8000001e9c7808 */ /* 0x000fe40004000000 */
[C---:B------:R-:W-:Y:S04]  /*fcb0*/  ISETP.GT.AND P0, PT, R2.reuse, 0x31, P3 ;  /* 0x000000310200780c */ /* 0x040fe80001f04270 */
[----:B------:R-:W-:Y:S04]  /*fcc0*/  ISETP.LT.OR P0, PT, R3, 0x32, P0 ;  /* 0x000000320300780c */ /* 0x000fe80000701670 */
[----:B------:R-:W-:Y:S02]  /*fcd0*/  FSEL R157, R31, -INF , !P0 ;  /* 0xff8000001f9d7808 */ /* 0x000fe40004000000 */
[----:B------:R-:W-:Y:S04]  /*fce0*/  ISETP.GT.AND P0, PT, R2, 0x38, P3 ;  /* 0x000000380200780c */ /* 0x000fe80001f04270 */
[C---:B------:R-:W-:Y:S04]  /*fcf0*/  ISETP.LT.OR P0, PT, R3.reuse, 0x39, P0 ;  /* 0x000000390300780c */ /* 0x040fe80000701670 */
[----:B------:R-:W-:Y:S02]  /*fd00*/  FSEL R158, R34, -INF , !P0 ;  /* 0xff800000229e7808 */ /* 0x000fe40004000000 */
[----:B------:R-:W-:Y:S01]  /*fd10*/  ISETP.GT.AND P0, PT, R2, 0x39, P3 ;  /* 0x000000390200780c */ /* 0x000fe20001f04270 */
[----:B------:R-:W-:Y:S02]  /*fd20*/  FFMA.FTZ R2, R0, R183, R8 ;  /* 0x000000b700027223 */ /* 0x000fe40000010008 */
[----:B------:R1:W-:Y:S01]  /*fd30*/  MUFU.EX2 R8, R28 ;  /* 0x0000001c00087308 */ /* 0x0003e20000000800 */
[----:B------:R-:W-:Y:S01]  /*fd40*/  ISETP.LT.OR P0, PT, R3, 0x3a, P0 ;  /* 0x0000003a0300780c */ /* 0x000fe20000701670 */
[----:B------:R-:W-:Y:S01]  /*fd50*/  FADD.FTZ R4, R5, R2 ;  /* 0x0000000205047221 */ /* 0x000fe20000010000 */
[----:B------:R-:W-:Y:S02]  /*fd60*/  FMNMX.FTZ R2, R6, R103, !PT ;  /* 0x0000006706027209 */ /* 0x000fe40007810000 */
[----:B------:R-:W-:Y:S02]  /*fd70*/  FSEL R155, R35, -INF , !P0 ;  /* 0xff800000239b7808 */ /* 0x000fe40004000000 */
[----:B------:R-:W-:Y:S03]  /*fd80*/  FMNMX.FTZ R2, R7, R2, !PT ;  /* 0x0000000207027209 */ /* 0x000fe60007810000 */
[----:B------:R-:W2:Y:S01]  /*fd90*/  MUFU.EX2 R5, R25 ;  /* 0x0000001900057308 */ /* 0x000ea20000000800 */
[----:B------:R-:W-:Y:S04]  /*fda0*/  FMNMX.FTZ R2, R139, R2, !PT ;  /* 0x000000028b027209 */ /* 0x000fe80007810000 */
[----:B------:R-:W-:Y:S04]  /*fdb0*/  FMNMX.FTZ R2, R140, R2, !PT ;  /* 0x000000028c027209 */ /* 0x000fe80007810000 */
[----:B------:R-:W-:Y:S04]  /*fdc0*/  FMNMX.FTZ R2, R142, R2, !PT ;  /* 0x000000028e027209 */ /* 0x000fe80007810000 */
[----:B------:R-:W-:Y:S01]  /*fdd0*/  FMNMX.FTZ R2, R143, R2, !PT ;  /* 0x000000028f027209 */ /* 0x000fe20007810000 */
[----:B-1----:R-:W-:Y:S03]  /*fde0*/  FMUL.FTZ R28, R0, R108 ;  /* 0x0000006c001c7220 */ /* 0x002fe60000410000 */
[----:B------:R-:W-:Y:S04]  /*fdf0*/  FMNMX.FTZ R2, R144, R2, !PT ;  /* 0x0000000290027209 */ /* 0x000fe80007810000 */
[----:B------:R-:W-:Y:S02]  /*fe00*/  FMNMX.FTZ R2, R145, R2, !PT ;  /* 0x0000000291027209 */ /* 0x000fe40007810000 */
[----:B--2---:R-:W-:Y:S01]  /*fe10*/  F2FP.BF16.PACK_AB R138, R5, R8 ;  /* 0x00000008058a723e */ /* 0x004fe200000010ff */
[----:B------:R-:W-:Y:S01]  /*fe20*/  FMUL.FTZ R25, R0, R113 ;  /* 0x0000007100197220 */ /* 0x000fe20000410000 */
        /* <DEDUP_REMOVED lines=11> */
[----:B-1----:R-:W-:Y:S01]  /*fee0*/  FMNMX.FTZ R100, R2, R3, !PT ;  /* 0x0000000302647209 */ /* 0x002fe20007810000 */
[----:B------:R-:W-:Y:S02]  /*fef0*/  FADD.FTZ R2, R8, R4 ;  /* 0x0000000408027221 */ /* 0x000fe40000010000 */
[----:B------:R-:W-:Y:S01]  /*ff00*/  FMUL.FTZ R8, R0, R128 ;  /* 0x0000008000087220 */ /* 0x000fe20000410000 */
[C---:B------:R-:W-:Y:S01]  /*ff10*/  FSETP.NEU.FTZ.AND P0, PT, R100.reuse, -INF , PT ;  /* 0xff8000006400780b */ /* 0x040fe20003f1d000 */
[----:B------:R-:W-:Y:S02]  /*ff20*/  FADD.FTZ R141, R5, R2 ;  /* 0x00000002058d7221 */ /* 0x000fe40000010000 */
[C---:B------:R-:W-:Y:S01]  /*ff30*/  FMUL.FTZ R3, R100.reuse, c[0x0][0x2d0] ;  /* 0x0000b40064037a20 */ /* 0x040fe20000410000 */
[----:B------:R-:W-:Y:S01]  /*ff40*/  FSEL R2, R100, RZ, P0 ;  /* 0x000000ff64027208 */ /* 0x000fe20000000000 */
[C---:B------:R-:W-:Y:S02]  /*ff50*/  FMUL.FTZ R4, R0.reuse, R132 ;  /* 0x0000008400047220 */ /* 0x040fe40000410000 */
[----:B------:R-:W-:Y:S01]  /*ff60*/  FMUL.FTZ R5, R0, R133 ;  /* 0x0000008500057220 */ /* 0x000fe20000410000 */
[----:B------:R-:W-:Y:S01]  /*ff70*/  MUFU.EX2 R132, R160 ;  /* 0x000000a000847308 */ /* 0x000fe20000000800 */
[----:B------:R-:W-:Y:S01]  /*ff80*/  FADD.FTZ R2, -R2, R103 ;  /* 0x0000006702027221 */ /* 0x000fe20000010100 */
[----:B------:R-:W-:Y:S03]  /*ff90*/  FSEL R103, R3, RZ, P0 ;  /* 0x000000ff03677208 */ /* 0x000fe60000000000 */
[----:B------:R-:W-:Y:S02]  /*ffa0*/  FMUL.FTZ R2, R2, c[0x0][0x2d0] ;  /* 0x0000b40002027a20 */ /* 0x000fe40000410000 */
[--C-:B------:R-:W-:Y:S02]  /*ffb0*/  FFMA.FTZ R3, R6, c[0x0][0x2d0], -R103.reuse ;  /* 0x0000b40006037a23 */ /* 0x100fe40000010867 */
[--C-:B------:R-:W-:Y:S02]  /*ffc0*/  FFMA.FTZ R7, R7, c[0x0][0x2d0], -R103.reuse ;  /* 0x0000b40007077a23 */ /* 0x100fe40000010867 */
[----:B------:R-:W1:Y:S01]  /*ffd0*/  MUFU.EX2 R2, R2 ;  /* 0x0000000200027308 */ /* 0x000e620000000800 */
[----:B------:R-:W-:Y:S09]  /*ffe0*/  FFMA.FTZ R112, R149, c[0x0][0x2d0], -R103 ;  /* 0x0000b40095707a23 */ /* 0x000ff20000010867 */
[----:B------:R-:W2:Y:S10]  /*fff0*/  MUFU.EX2 R3, R3 ;  /* 0x0000000300037308 */ /* 0x000eb40000000800 */
[----:B------:R-:W3:Y:S01]  /*10000*/  MUFU.EX2 R0, R7 ;  /* 0x0000000700007308 */ /* 0x000ee20000000800 */
[C---:B-1----:R-:W-:Y:S02]  /*10010*/  FMUL.FTZ R19, R2.reuse, R123 ;  /* 0x0000007b02137220 */ /* 0x042fe40000410000 */
[C---:B------:R-:W-:Y:S02]  /*10020*/  FMUL.FTZ R27, R2.reuse, R115 ;  /* 0x00000073021b7220 */ /* 0x040fe40000410000 */
[C---:B------:R-:W-:Y:S02]  /*10030*/  FMUL.FTZ R10, R2.reuse, R130 ;  /* 0x00000082020a7220 */ /* 0x040fe40000410000 */
[C---:B------:R-:W-:Y:S03]  /*10040*/  FMUL.FTZ R11, R2.reuse, R131 ;  /* 0x00000083020b7220 */ /* 0x040fe60000410000 */
[----:B------:R-:W-:Y:S01]  /*10050*/  MUFU.EX2 R117, R112 ;  /* 0x0000007000757308 */ /* 0x000fe20000000800 */
[C---:B------:R-:W-:Y:S02]  /*10060*/  FMUL.FTZ R34, R2.reuse, R106 ;  /* 0x0000006a02227220 */ /* 0x040fe40000410000 */
[C---:B--2---:R-:W-:Y:S02]  /*10070*/  FFMA.FTZ R102, R2.reuse, R184, R3 ;  /* 0x000000b802667223 */ /* 0x044fe40000010003 */
[C---:B------:R-:W-:Y:S02]  /*10080*/  FMUL.FTZ R35, R2.reuse, R107 ;  /* 0x0000006b02237220 */ /* 0x040fe40000410000 */
[C---:B------:R-:W-:Y:S02]  /*10090*/  FMUL.FTZ R6, R2.reuse, R134 ;  /* 0x0000008602067220 */ /* 0x040fe40000410000 */
[C---:B------:R-:W-:Y:S01]  /*100a0*/  FMUL.FTZ R14, R2.reuse, R126 ;  /* 0x0000007e020e7220 */ /* 0x040fe20000410000 */
[----:B------:R-:W-:Y:S01]  /*100b0*/  MUFU.EX2 R149, R179 ;  /* 0x000000b300957308 */ /* 0x000fe20000000800 */
[----:B------:R-:W-:Y:S02]  /*100c0*/  FMUL.FTZ R15, R2, R127 ;  /* 0x0000007f020f7220 */ /* 0x000fe40000410000 */
[C---:B---3--:R-:W-:Y:S01]  /*100d0*/  FADD.FTZ R123, R0.reuse, R102 ;  /* 0x00000066007b7221 */ /* 0x048fe20000010000 */
[----:B------:R-:W-:Y:S01]  /*100e0*/  F2FP.BF16.PACK_AB R137, R0, R3 ;  /* 0x000000030089723e */ /* 0x000fe200000010ff */
[--C-:B------:R-:W-:Y:S02]  /*100f0*/  FFMA.FTZ R0, R139, c[0x0][0x2d0], -R103.reuse ;  /* 0x0000b4008b007a23 */ /* 0x100fe40000010867 */
        /* <DEDUP_REMOVED lines=36> */
[----:B--2---:R-:W-:Y:S01]  /*10340*/  F2FP.BF16.PACK_AB R110, R127, R126 ;  /* 0x0000007e7f6e723e */ /* 0x004fe200000010ff */
        /* <DEDUP_REMOVED lines=11> */
[--C-:B------:R-:W-:Y:S02]  /*10400*/  FFMA.FTZ R0, R140, c[0x0][0x2d0], -R103.reuse ;  /* 0x0000b4008c007a23 */ /* 0x100fe40000010867 */
[----:B------:R-:W-:Y:S01]  /*10410*/  FFMA.FTZ R112, R150, c[0x0][0x2d0], -R103 ;  /* 0x0000b40096707a23 */ /* 0x000fe20000010867 */
[----:B------:R-:W-:Y:S01]  /*10420*/  IADD3 R102, R169, R2, RZ ;  /* 0x00000002a9667210 */ /* 0x000fe20007ffe0ff */
[----:B------:R-:W1:Y:S01]  /*10430*/  LDSM.16.MT88.4 R104, [R2] ;  /* 0x000000000268783b */ /* 0x000e620000004200 */
[----:B------:R-:W2:Y:S07]  /*10440*/  MUFU.EX2 R114, R0 ;  /* 0x0000000000727308 */ /* 0x000eae0000000800 */
[----:B------:R-:W-:Y:S03]  /*10450*/  LDSM.16.MT88.4 R128, [R2+0x1800] ;  /* 0x001800000280783b */ /* 0x000fe60000004200 */
[----:B------:R-:W-:Y:S10]  /*10460*/  MUFU.EX2 R119, R112 ;  /* 0x0000007000777308 */ /* 0x000ff40000000800 */
[----:B------:R-:W3:Y:S01]  /*10470*/  MUFU.EX2 R150, R176 ;  /* 0x000000b000967308 */ /* 0x000ee20000000800 */
[----:B--2---:R-:W-:Y:S01]  /*10480*/  F2FP.BF16.PACK_AB R139, R114, R115 ;  /* 0x00000073728b723e */ /* 0x004fe200000010ff */
[----:B------:R-:W-:Y:S04]  /*10490*/  FADD.FTZ R0, R3, R141 ;  /* 0x0000008d03007221 */ /* 0x000fe80000010000 */
[----:B------:R-:W-:Y:S01]  /*104a0*/  FADD.FTZ R121, R109, R0 ;  /* 0x000000006d797221 */ /* 0x000fe20000010000 */
[----:B------:R-:W-:Y:S01]  /*104b0*/  IADD3 R0, R172, R162, RZ ;  /* 0x000000a2ac007210 */ /* 0x000fe20007ffe0ff */
[--C-:B------:R-:W-:Y:S03]  /*104c0*/  FFMA.FTZ R109, R145, c[0x0][0x2d0], -R103.reuse ;  /* 0x0000b400916d7a23 */ /* 0x100fe60000010867 */
[----:B------:R-:W-:Y:S01]  /*104d0*/  IADD3 R3, R169, R0, RZ ;  /* 0x00000000a9037210 */ /* 0x000fe20007ffe0ff */
[----:B------:R-:W-:Y:S01]  /*104e0*/  MUFU.EX2 R122, R109 ;  /* 0x0000006d007a7308 */ /* 0x000fe20000000800 */
        /* <DEDUP_REMOVED lines=36> */
[----:B------:R1:W-:Y:S04]  /*10730*/  MUFU.EX2 R113, R104 ;  /* 0x0000006800717308 */ /* 0x0003e80000000800 */
[----:B------:R-:W-:Y:S02]  /*10740*/  F2FP.BF16.PACK_AB R136, R147, R146 ;  /* 0x000000929388723e */ /* 0x000fe400000010ff */
[----:B---3--:R-:W-:Y:S03]  /*10750*/  F2FP.BF16.PACK_AB R138, R150, R149 ;  /* 0x00000095968a723e */ /* 0x008fe600000010ff */
[--C-:B-1----:R-:W-:Y:S04]  /*10760*/  FFMA.FTZ R104, R143, c[0x0][0x2d0], -R103.reuse ;  /* 0x0000b4008f687a23 */ /* 0x102fe80000010867 */
        /* <DEDUP_REMOVED lines=42> */
[----:B------:R-:W1:Y:S02]  /*10a10*/  LDSM.16.MT88.4 R108, [R2+0x1000] ;  /* 0x00100000026c783b */ /* 0x000e640000004200 */
[----:B------:R2:W-:Y:S01]  /*10a20*/  MUFU.EX2 R118, R104 ;  /* 0x0000006800767308 */ /* 0x0005e20000000800 */
[----:B------:R-:W-:Y:S03]  /*10a30*/  FFMA.FTZ R105, R152, c[0x0][0x2d0], -R103 ;  /* 0x0000b40098697a23 */ /* 0x000fe60000010867 */
[----:B------:R-:W-:Y:S06]  /*10a40*/  F2FP.BF16.PACK_AB R106, R153, R132 ;  /* 0x00000084996a723e */ /* 0x000fec00000010ff */
[----:B------:R3:W4:Y:S01]  /*10a50*/  MUFU.EX2 R145, R105 ;  /* 0x0000006900917308 */ /* 0x0007220000000800 */
[----:B--2---:R-:W-:Y:S04]  /*10a60*/  FADD.FTZ R104, R115, R123 ;  /* 0x0000007b73687221 */ /* 0x004fe80000010000 */
[----:B------:R-:W-:Y:S04]  /*10a70*/  FADD.FTZ R104, R114, R104 ;  /* 0x0000006872687221 */ /* 0x000fe80000010000 */
[----:B------:R-:W-:Y:S02]  /*10a80*/  FADD.FTZ R104, R113, R104 ;  /* 0x0000006871687221 */ /* 0x000fe40000010000 */
[----:B---3--:R-:W-:Y:S01]  /*10a90*/  FADD.FTZ R105, R126, R121 ;  /* 0x000000797e697221 */ /* 0x008fe20000010000 */
[----:B------:R-:W2:Y:S01]  /*10aa0*/  LDSM.16.MT88.4 R112, [R102+0x1000] ;  /* 0x001000006670783b */ /* 0x000ea20000004200 */
[----:B------:R-:W-:Y:S01]  /*10ab0*/  FADD.FTZ R104, R120, R104 ;  /* 0x0000006878687221 */ /* 0x000fe20000010000 */
[----:B----4-:R-:W-:Y:S01]  /*10ac0*/  F2FP.BF16.PACK_AB R107, R145, R118 ;  /* 0x00000076916b723e */ /* 0x010fe200000010ff */
[----:B------:R-:W-:Y:S01]  /*10ad0*/  FADD.FTZ R121, R127, R105 ;  /* 0x000000697f797221 */ /* 0x000fe20000010000 */
[----:B------:R-:W-:Y:S01]  /*10ae0*/  F2FP.BF16.PACK_AB R105, R119, R117 ;  /* 0x000000757769723e */ /* 0x000fe200000010ff */
        /* <DEDUP_REMOVED lines=44> */
[----:B------:R-:W-:Y:S02]  /*10db0*/  FADD.FTZ R143, R132, R117 ;  /* 0x00000075848f7221 */ /* 0x000fe40000010000 */
[----:B------:R-:W-:Y:S01]  /*10dc0*/  FADD.FTZ R144, R118, R116 ;  /* 0x0000007476907221 */ /* 0x000fe20000010000 */
[C---:B--2---:R-:W-:Y:S08]  /*10dd0*/  HMMA.16816.F32.BF16 R92, R104.reuse, R112, R92 ;  /* 0x00000070685c723c */ /* 0x044ff0000004185c */
        /* <DEDUP_REMOVED lines=31> */
[----:B------:R2:W3:Y:S03]  /*10fd0*/  LDSM.16.MT88.4 R8, [R2+0x5800] ;  /* 0x005800000208783b */ /* 0x0004e60000004200 */
[----:B------:R-:W-:Y:S04]  /*10fe0*/  FADD.FTZ R184, R103, R0 ;  /* 0x0000000067b87221 */ /* 0x000fe80000010000 */
        /* <DEDUP_REMOVED lines=8> */
[----:B------:R-:W-:Y:S01]  /*11070*/  FADD.FTZ R2, R149, R2 ;  /* 0x0000000295027221 */ /* 0x000fe20000010000 */
[----:B----4-:R-:W-:Y:S04]  /*11080*/  IADD3 R3, R173, -0x2, RZ ;  /* 0xfffffffead037810 */ /* 0x010fe80007ffe0ff */
[C---:B---3--:R-:W-:Y:S03]  /*11090*/  HMMA.16816.F32.BF16 R68, R136.reuse, R8, R68 ;  /* 0x000000088844723c */ /* 0x048fe60000041844 */
[----:B------:R-:W-:Y:S01]  /*110a0*/  ISETP.GE.AND P0, PT, R3, R188, PT ;  /* 0x000000bc0300720c */ /* 0x000fe20003f06270 */
[----:B------:R-:W-:Y:S04]  /*110b0*/  FADD.FTZ R183, R150, R2 ;  /* 0x0000000296b77221 */ /* 0x000fe80000010000 */
[C---:B------:R-:W-:Y:S08]  /*110c0*/  HMMA.16816.F32.BF16 R72, R136.reuse, R10, R72 ;  /* 0x0000000a8848723c */ /* 0x040ff00000041848 */
        /* <DEDUP_REMOVED lines=16> */
[----:B------:R-:W-:Y:S01]  /*111d0*/  IADD3 R2, R182, R148, R193 ;  /* 0x00000094b6027210 */ /* 0x000fe20007ffe0c1 */
        /* <DEDUP_REMOVED lines=32> */
.L_x_2214:
        /* <DEDUP_REMOVED lines=23> */
.L_x_2215:
        /* <DEDUP_REMOVED lines=24> */
.L_x_2120:
[----:B------:R-:W-:Y:S05]  /*116d0*/  BSYNC B0 ;  /* 0x0000000000007941 */ /* 0x000fea0003800000 */
.L_x_2119:
[C---:B------:R-:W-:Y:S01]  /*116e0*/  ISETP.GE.AND P0, PT, R163.reuse, 0x1, PT ;  /* 0x00000001a300780c */ /* 0x040fe20003f06270 */
[----:B------:R-:W0:Y:S01]  /*116f0*/  LDGDEPBAR ;  /* 0x00000000000079af */ /* 0x000e220000000000 */
[----:B-1----:R-:W-:Y:S01]  /*11700*/  IADD3 R0, R163, 0x1, RZ ;  /* 0x00000001a3007810 */ /* 0x002fe20007ffe0ff */
[----:B------:R-:W-:Y:S02]  /*11710*/  IMAD.MOV.U32 R103, RZ, RZ, R100 ;  /* 0x000000ffff677224 */ /* 0x000fe400078e0064 */
[----:B------:R-:W-:Y:S01]  /*11720*/  IMAD.MOV.U32 R102, RZ, RZ, R101 ;  /* 0x000000ffff667224 */ /* 0x000fe200078e0065 */
[----:B------:R-:W-:Y:S02]  /*11730*/  SEL R163, R0, RZ, !P0 ;  /* 0x000000ff00a37207 */ /* 0x000fe40004000000 */
[----:B------:R-:W-:Y:S02]  /*11740*/  ISETP.GE.AND P0, PT, R188, R173, PT ;  /* 0x000000adbc00720c */ /* 0x000fe40003f06270 */
[----:B------:R-:W-:Y:S05]  /*11750*/  IADD3 R0, R173, -0x1, RZ ;  /* 0xffffffffad007810 */ /* 0x000fea0007ffe0ff */
[----:B------:R-:W-:Y:S06]  /*11760*/  IMAD.MOV.U32 R173, RZ, RZ, R0 ;  /* 0x000000ffffad7224 */ /* 0x000fec00078e0000 */
[----:B------:R-:W-:-:S05]  /*11770*/  @!P0 BRA `(.L_x_2123) ;  /* 0xffffc5c000008947 */ /* 0x000fca000383ffff */
.L_x_2106:
[----:B------:R-:W-:Y:S05]  /*11780*/  BRA.DIV ~URZ, `(.L_x_2124) ;  /* 0x00006cc27f007947 */ /* 0x000fea000b800000 */
[----:B------:R1:W2:Y:S02]  /*11790*/  SHFL.BFLY PT, R0, R183, 0x2, 0x1f ;  /* 0x0c401f00b7007f89 */ /* 0x0002a400000e0000 */
.L_x_2216:
[----:B--2---:R-:W-:Y:S01]  /*117a0*/  FADD.FTZ R0, R0, R183 ;  /* 0x000000b700007221 */ /* 0x004fe20000010000 */
[----:B------:R-:W-:Y:S05]  /*117b0*/  BRA.DIV ~URZ, `(.L_x_2125) ;  /* 0x00006cf27f007947 */ /* 0x000fea000b800000 */
[----:B------:R-:W2:Y:S04]  /*117c0*/  SHFL.BFLY PT, R2, R184, 0x2, 0x1f ;  /* 0x0c401f00b8027f89 */ /* 0x000ea800000e0000 */
[----:B------:R-:W3:Y:S01]  /*117d0*/  SHFL.BFLY PT, R5, R0, 0x1, 0x1f ;  /* 0x0c201f0000057f89 */ /* 0x000ee200000e0000 */
[----:B--2---:R-:W-:-:S02]  /*117e0*/  FADD.FTZ R4, R2, R184 ;  /* 0x000000b802047221 */ /* 0x004fc40000010000 */
[----:B---3--:R-:W-:-:S03]  /*117f0*/  FADD.FTZ R0, R0, R5 ;  /* 0x0000000500007221 */ /* 0x008fc60000010000 */
[----:B------:R2:W3:Y:S04]  /*11800*/  SHFL.BFLY PT, R3, R4, 0x1, 0x1f ;  /* 0x0c201f0004037f89 */ /* 0x0004e800000e0000 */
.L_x_2217:
[----:B------:R-:W-:Y:S01]  /*11810*/  FSETP.NE.FTZ.AND P1, PT, R0, RZ, PT ;  /* 0x000000ff0000720b */ /* 0x000fe20003f35000 */
[----:B---3--:R-:W-:Y:S01]  /*11820*/  FADD.FTZ R3, R3, R4 ;  /* 0x0000000403037221 */ /* 0x008fe20000010000 */
[----:B------:R-:W-:Y:S02]  /*11830*/  MOV R2, RZ ;  /* 0x000000ff00027202 */ /* 0x000fe40000000f00 */
[----:B------:R-:W-:Y:S02]  /*11840*/  MOV R22, 0xff800000 ;  /* 0xff80000000167802 */ /* 0x000fe40000000f00 */
[----:B------:R-:W-:Y:S02]  /*11850*/  FSETP.NE.FTZ.AND P0, PT, R3, RZ, PT ;  /* 0x000000ff0300720b */ /* 0x000fe40003f15000 */
[----:B------:R-:W-:-:S05]  /*11860*/  MOV R17, 0xff800000 ;  /* 0xff80000000117802 */ /* 0x000fca0000000f00 */
[----:B------:R-:W3:Y:S01]  /*11870*/  @P1 MUFU.RCP R2, R0 ;  /* 0x0000000000021308 */ /* 0x000ee20000001000 */
[----:B--2---:R-:W-:-:S05]  /*11880*/  @P1 MOV R4, 0x3f317218 ;  /* 0x3f31721800041802 */ /* 0x004fca0000000f00 */
[----:B------:R-:W-:Y:S02]  /*11890*/  @P1 FMUL.FTZ R4, R4, c[0x0][0x2d0] ;  /* 0x0000b40004041a20 */ /* 0x000fe40000410000 */
[----:B------:R2:W4:Y:S01]  /*118a0*/  @P1 MUFU.LG2 R5, R0 ;  /* 0x0000000000051308 */ /* 0x0005220000000c00 */
[C---:B---3--:R-:W-:Y:S02]  /*118b0*/  FMUL.FTZ R34, R2.reuse, R120 ;  /* 0x0000007802227220 */ /* 0x048fe40000410000 */
[C---:B------:R-:W-:Y:S02]  /*118c0*/  FMUL.FTZ R35, R2.reuse, R121 ;  /* 0x0000007902237220 */ /* 0x040fe40000410000 */
[C---:B------:R-:W-:Y:S02]  /*118d0*/  FMUL.FTZ R120, R2.reuse, R68 ;  /* 0x0000004402787220 */ /* 0x040fe40000410000 */
[C---:B------:R-:W-:Y:S01]  /*118e0*/  FMUL.FTZ R121, R2.reuse, R69 ;  /* 0x0000004502797220 */ /* 0x040fe20000410000 */
[----:B--2---:R-:W-:Y:S01]  /*118f0*/  MOV R0, RZ ;  /* 0x000000ff00007202 */ /* 0x004fe20000000f00 */
[----:B------:R-:W-:-:S02]  /*11900*/  FMUL.FTZ R68, R2, R72 ;  /* 0x0000004802447220 */ /* 0x000fc40000410000 */
[C---:B------:R-:W-:Y:S02]  /*11910*/  FMUL.FTZ R69, R2.reuse, R73 ;  /* 0x0000004902457220 */ /* 0x040fe40000410000 */
[C---:B------:R-:W-:Y:S01]  /*11920*/  FMUL.FTZ R72, R2.reuse, R76 ;  /* 0x0000004c02487220 */ /* 0x040fe20000410000 */
[----:B------:R-:W2:Y:S01]  /*11930*/  @P0 MUFU.RCP R0, R3 ;  /* 0x0000000300000308 */ /* 0x000ea20000001000 */
        /* <DEDUP_REMOVED lines=43> */
[C---:B--2---:R-:W-:Y:S02]  /*11bf0*/  FMUL.FTZ R36, R0.reuse, R118 ;  /* 0x0000007600247220 */ /* 0x044fe40000410000 */
[----:B------:R-:W-:Y:S02]  /*11c00*/  FMUL.FTZ R37, R0, R119 ;  /* 0x0000007700257220 */ /* 0x000fe40000410000 */
[----:B------:R-:W-:Y:S01]  /*11c10*/  @P1 FFMA.FTZ R22, R4, R101, R5 ;  /* 0x0000006504161223 */ /* 0x000fe20000010005 */
[----:B------:R-:W-:Y:S01]  /*11c20*/  MOV R4, 0x1 ;  /* 0x0000000100047802 */ /* 0x000fe20000000f00 */
[----:B------:R-:W-:-:S02]  /*11c30*/  FMUL.FTZ R118, R0, R38 ;  /* 0x0000002600767220 */ /* 0x000fc40000410000 */
[C---:B------:R-:W-:Y:S02]  /*11c40*/  FMUL.FTZ R119, R0.reuse, R39 ;  /* 0x0000002700777220 */ /* 0x040fe40000410000 */
[C---:B------:R-:W-:Y:S02]  /*11c50*/  FMUL.FTZ R26, R0.reuse, R130 ;  /* 0x00000082001a7220 */ /* 0x040fe40000410000 */
[C---:B------:R-:W-:Y:S01]  /*11c60*/  FMUL.FTZ R27, R0.reuse, R131 ;  /* 0x00000083001b7220 */ /* 0x040fe20000410000 */
[----:B---3--:R-:W-:Y:S01]  /*11c70*/  @P0 MOV R3, 0x3f317218 ;  /* 0x3f31721800030802 */ /* 0x008fe20000000f00 */
[C---:B------:R-:W-:Y:S02]  /*11c80*/  FMUL.FTZ R92, R0.reuse, R122 ;  /* 0x0000007a005c7220 */ /* 0x040fe40000410000 */
[C---:B------:R-:W-:Y:S02]  /*11c90*/  FMUL.FTZ R93, R0.reuse, R123 ;  /* 0x0000007b005d7220 */ /* 0x040fe40000410000 */
        /* <DEDUP_REMOVED lines=44> */
.L_x_2036:
[----:B------:R-:W2:Y:S01]  /*11f60*/  S2R R31, SR_TID.X ;  /* 0x00000000001f7919 */ /* 0x000ea20000002100 */
[----:B------:R-:W-:Y:S01]  /*11f70*/  BSSY B0, `(.L_x_2126) ;  /* 0x0000010000007945 */ /* 0x000fe20003800000 */
[----:B--2---:R-:W-:-:S13]  /*11f80*/  LOP3.LUT P0, RZ, R31, 0xff, RZ, 0xc0, !PT ;  /* 0x000000ff1fff7812 */ /* 0x004fda000780c0ff */
[----:B------:R-:W-:Y:S05]  /*11f90*/  @P0 BRA `(.L_x_2127) ;  /* 0x000000d000000947 */ /* 0x000fea0003800000 */
[----:B------:R-:W2:Y:S01]  /*11fa0*/  S2R R4, SR_LANEID ;  /* 0x0000000000047919 */ /* 0x000ea20000000000 */
[----:B------:R-:W-:Y:S01]  /*11fb0*/  VOTEU.ANY UR4, UPT, PT ;  /* 0x0000000000047886 */ /* 0x000fe200038e0100 */
[----:B------:R-:W-:Y:S01]  /*11fc0*/  IMAD.MOV.U32 R5, RZ, RZ, c[0x0][0x564] ;  /* 0x00015900ff057624 */ /* 0x000fe200078e00ff */
[----:B------:R-:W2:Y:S08]  /*11fd0*/  FLO.U32 R3, UR4 ;  /* 0x0000000400037d00 */ /* 0x000eb000080e0000 */
[----:B------:R-:W3:Y:S01]  /*11fe0*/  POPC R2, UR4 ;  /* 0x0000000400027d09 */ /* 0x000ee20008000000 */
[----:B--2---:R-:W-:Y:S01]  /*11ff0*/  ISETP.EQ.U32.AND P0, PT, R3, R4, PT ;  /* 0x000000040300720c */ /* 0x004fe20003f02070 */
[----:B------:R-:W-:-:S12]  /*12000*/  IMAD.MOV.U32 R4, RZ, RZ, c[0x0][0x560] ;  /* 0x00015800ff047624 */ /* 0x000fd800078e00ff */
[----:B---3--:R2:W3:Y:S04]  /*12010*/  @P0 ATOMG.E.ADD.STRONG.GPU PT, R2, [R4.64], R2 ;  /* 0x00000002040209a8 */ /* 0x0084e800081ee1c6 */
[----:B--2---:R-:W2:Y:S04]  /*12020*/  S2R R4, SR_LTMASK ;  /* 0x0000000000047919 */ /* 0x004ea80000003900 */
[----:B---3--:R2:W3:Y:S02]  /*12030*/  SHFL.IDX PT, R3, R2, R3, 0x1f ;  /* 0x00001f0302037589 */ /* 0x0084e400000e0000 */
[----:B--2---:R-:W-:-:S06]  /*12040*/  LOP3.LUT R2, R4, UR4, RZ, 0xc0, !PT ;  /* 0x0000000404027c12 */ /* 0x004fcc000f8ec0ff */
[----:B------:R-:W3:Y:S02]  /*12050*/  POPC R2, R2 ;  /* 0x0000000200027309 */ /* 0x000ee40000000000 */
[----:B---3--:R-:W-:-:S06]  /*12060*/  IADD3 R208, R3, c[0x0][0xc], R2 ;  /* 0x0000030003d07a10 */ /* 0x008fcc0007ffe002 */
.L_x_2127:
[----:B------:R-:W-:Y:S05]  /*12070*/  BSYNC B0 ;  /* 0x0000000000007941 */ /* 0x000fea0003800000 */
.L_x_2126:
        /* <DEDUP_REMOVED lines=9> */
[----:B------:R-:W-:Y:S01]  /*12110*/  F2FP.BF16.PACK_AB R2, R85, R84 ;  /* 0x000000545502723e */ /* 0x000fe200000010ff */
[----:B------:R-:W-:Y:S01]  /*12120*/  IMAD.MOV.U32 R6, RZ, RZ, RZ ;  /* 0x000000ffff067224 */ /* 0x000fe200078e00ff */
        /* <DEDUP_REMOVED lines=9> */
[----:B--2---:R-:W-:-:S02]  /*121c0*/  F2FP.BF16.PACK_AB R0, R27, R26 ;  /* 0x0000001a1b00723e */ /* 0x004fc400000010ff */
[----:B---3--:R-:W-:-:S03]  /*121d0*/  F2FP.BF16.PACK_AB R2, R33, R32 ;  /* 0x000000202102723e */ /* 0x008fc600000010ff */
[----:B------:R2:W-:Y:S01]  /*121e0*/  STS [R223+0x400], R0 ;  /* 0x00040000df007388 */ /* 0x0005e20000000800 */
[----:B----4-:R-:W-:-:S03]  /*121f0*/  F2FP.BF16.PACK_AB R3, R127, R126 ;  /* 0x0000007e7f03723e */ /* 0x010fc600000010ff */
[----:B------:R3:W-:Y:S04]  /*12200*/  STS [R225], R2 ;  /* 0x00000002e1007388 */ /* 0x0007e80000000800 */
[----:B------:R4:W-:Y:S01]  /*12210*/  STS [R225+0x400], R3 ;  /* 0x00040003e1007388 */ /* 0x0009e20000000800 */
[----:B--2---:R-:W-:Y:S02]  /*12220*/  F2FP.BF16.PACK_AB R0, R35, R34 ;  /* 0x000000222300723e */ /* 0x004fe400000010ff */
[----:B---3--:R-:W-:-:S03]  /*12230*/  F2FP.BF16.PACK_AB R2, R93, R92 ;  /* 0x0000005c5d02723e */ /* 0x008fc600000010ff */
[----:B------:R2:W-:Y:S01]  /*12240*/  STS [R224], R0 ;  /* 0x00000000e0007388 */ /* 0x0005e20000000800 */
[----:B----4-:R-:W-:-:S03]  /*12250*/  F2FP.BF16.PACK_AB R3, R103, R102 ;  /* 0x000000666703723e */ /* 0x010fc600000010ff */
[----:B------:R3:W-:Y:S04]  /*12260*/  STS [R224+0x400], R2 ;  /* 0x00040002e0007388 */ /* 0x0007e80000000800 */
[----:B------:R4:W-:Y:S01]  /*12270*/  STS [R252], R3 ;  /* 0x00000003fc007388 */ /* 0x0009e20000000800 */
[----:B--2---:R-:W-:Y:S02]  /*12280*/  F2FP.BF16.PACK_AB R0, R37, R36 ;  /* 0x000000242500723e */ /* 0x004fe400000010ff */
        /* <DEDUP_REMOVED lines=15> */
[----:B------:R3:W-:Y:S04]  /*12380*/  STS [R222+0x4000], R2 ;  /* 0x00400002de007388 */ /* 0x0007e80000000800 */
[----:B------:R4:W-:Y:S01]  /*12390*/  STS [R222+0x4400], R3 ;  /* 0x00440003de007388 */ /* 0x0009e20000000800 */
        /* <DEDUP_REMOVED lines=35> */
[----:B------:R4:W-:Y:S04]  /*125d0*/  STS [R223+0x8400], R4 ;  /* 0x00840004df007388 */ /* 0x0009e80000000800 */
[----:B------:R1:W-:Y:S01]  /*125e0*/  STS [R225+0x8000], R2 ;  /* 0x00800002e1007388 */ /* 0x0003e20000000800 */
[----:B--2---:R-:W-:Y:S02]  /*125f0*/  F2FP.BF16.PACK_AB R0, R63, R62 ;  /* 0x0000003e3f00723e */ /* 0x004fe400000010ff */
[----:B---3--:R-:W-:-:S03]  /*12600*/  F2FP.BF16.PACK_AB R3, R79, R78 ;  /* 0x0000004e4f03723e */ /* 0x008fc600000010ff */
[----:B------:R2:W-:Y:S01]  /*12610*/  STS [R225+0x8400], R0 ;  /* 0x00840000e1007388 */ /* 0x0005e20000000800 */
[----:B----4-:R-:W-:-:S03]  /*12620*/  F2FP.BF16.PACK_AB R4, R77, R76 ;  /* 0x0000004c4d04723e */ /* 0x010fc600000010ff */
[----:B------:R3:W-:Y:S01]  /*12630*/  STS [R224+0x8400], R3 ;  /* 0x00840003e0007388 */ /* 0x0007e20000000800 */
[----:B-1----:R-:W-:-:S03]  /*12640*/  F2FP.BF16.PACK_AB R2, R129, R128 ;  /* 0x000000808102723e */ /* 0x002fc600000010ff */
[----:B------:R1:W-:Y:S04]  /*12650*/  STS [R224+0x8000], R4 ;  /* 0x00800004e0007388 */ /* 0x0003e80000000800 */
[----:B------:R4:W-:Y:S01]  /*12660*/  STS [R252+0x8000], R2 ;  /* 0x00800002fc007388 */ /* 0x0009e20000000800 */
[----:B--2---:R-:W-:Y:S02]  /*12670*/  F2FP.BF16.PACK_AB R0, R75, R74 ;  /* 0x0000004a4b00723e */ /* 0x004fe400000010ff */
[----:B---3--:R-:W-:-:S03]  /*12680*/  F2FP.BF16.PACK_AB R3, R71, R70 ;  /* 0x000000464703723e */ /* 0x008fc600000010ff */
[----:B------:R2:W-:Y:S01]  /*12690*/  STS [R252+0x8400], R0 ;  /* 0x00840000fc007388 */ /* 0x0005e20000000800 */
[----:B-1----:R-:W-:-:S03]  /*126a0*/  F2FP.BF16.PACK_AB R4, R125, R124 ;  /* 0x0000007c7d04723e */ /* 0x002fc600000010ff */
[----:B------:R-:W-:Y:S01]  /*126b0*/  STS [R250+0x8400], R3 ;  /* 0x00840003fa007388 */ /* 0x000fe20000000800 */
[----:B----4-:R-:W-:-:S03]  /*126c0*/  F2FP.BF16.PACK_AB R2, R81, R80 ;  /* 0x000000505102723e */ /* 0x010fc600000010ff */
[----:B------:R1:W-:Y:S04]  /*126d0*/  STS [R250+0x8000], R4 ;  /* 0x00800004fa007388 */ /* 0x0003e80000000800 */
[----:B------:R3:W-:Y:S01]  /*126e0*/  STS [R251+0x8000], R2 ;  /* 0x00800002fb007388 */ /* 0x0007e20000000800 */
[----:B--2---:R-:W-:-:S05]  /*126f0*/  F2FP.BF16.PACK_AB R0, R55, R54 ;  /* 0x000000363700723e */ /* 0x004fca00000010ff */
[----:B------:R2:W-:Y:S01]  /*12700*/  STS [R251+0x8400], R0 ;  /* 0x00840000fb007388 */ /* 0x0005e20000000800 */
[----:B-1----:R-:W-:Y:S01]  /*12710*/  F2FP.BF16.PACK_AB R4, R25, R24 ;  /* 0x000000181904723e */ /* 0x002fe200000010ff */
[----:B---3--:R-:W-:-:S04]  /*12720*/  IMAD.MOV.U32 R2, RZ, RZ, 0x4 ;  /* 0x00000004ff027424 */ /* 0x008fc800078e00ff */
[----:B------:R1:W-:Y:S01]  /*12730*/  STS [R249+0x8000], R4 ;  /* 0x00800004f9007388 */ /* 0x0003e20000000800 */
[----:B------:R-:W-:-:S04]  /*12740*/  @P1 IMAD.WIDE R8, R211, R2, c[0x0][0x508] ;  /* 0x00014200d3081625 */ /* 0x000fc800078e0202 */
[----:B------:R-:W-:Y:S01]  /*12750*/  IMAD.WIDE R2, R211, R2, c[0x0][0x500] ;  /* 0x00014000d3027625 */ /* 0x000fe200078e0202 */
[----:B--2---:R-:W-:-:S05]  /*12760*/  F2FP.BF16.PACK_AB R0, R43, R42 ;  /* 0x0000002a2b00723e */ /* 0x004fca00000010ff */
        /* <DEDUP_REMOVED lines=11> */
.L_x_2130:
[----:B------:R-:W3:Y:S01]  /*12820*/  LDL R30, [R1+0x8] ;  /* 0x00000800011e7983 */ /* 0x000ee20000100800 */
[----:B--2---:R-:W-:Y:S01]  /*12830*/  IMAD.MOV.U32 R9, RZ, RZ, 0x368 ;  /* 0x00000368ff097424 */ /* 0x004fe200078e00ff */
[----:B------:R-:W-:Y:S01]  /*12840*/  ISETP.GT.AND P2, PT, R4, 0x1, PT ;  /* 0x000000010400780c */ /* 0x000fe20003f44270 */
[----:B------:R-:W-:Y:S01]  /*12850*/  IMAD.MOV.U32 R0, RZ, RZ, c[0x0][0x4e8] ;  /* 0x00013a00ff007624 */ /* 0x000fe200078e00ff */
[----:B------:R-:W-:Y:S01]  /*12860*/  ISETP.NE.U32.AND P0, PT, RZ, c[0x0][0x500], PT ;  /* 0x00014000ff007a0c */ /* 0x000fe20003f05070 */
[----:B------:R-:W-:Y:S01]  /*12870*/  IMAD.IADD R13, R212, 0x1, R203 ;  /* 0x00000001d40d7824 */ /* 0x000fe200078e02cb */
[----:B------:R-:W-:-:S02]  /*12880*/  SEL R9, R9, 0x328, P2 ;  /* 0x0000032809097807 */ /* 0x000fc40001000000 */
[----:B------:R-:W-:Y:S02]  /*12890*/  ISETP.NE.AND P3, PT, R0, 0x1, PT ;  /* 0x000000010000780c */ /* 0x000fe40003f65270 */
[----:B------:R-:W1:Y:S01]  /*128a0*/  LDC.64 R4, c[0x0][R9+0x170] ;  /* 0x00005c0009047b82 */ /* 0x000e620000000a00 */
[----:B------:R-:W-:Y:S02]  /*128b0*/  ISETP.NE.AND.EX P0, PT, RZ, c[0x0][0x504], PT, P0 ;  /* 0x00014100ff007a0c */ /* 0x000fe40003f05300 */
[----:B------:R-:W-:Y:S02]  /*128c0*/  SHF.R.S32.HI R0, RZ, 0x1f, R211 ;  /* 0x0000001fff007819 */ /* 0x000fe400000114d3 */
[----:B------:R-:W-:Y:S02]  /*128d0*/  SEL R7, R211, RZ, !P0 ;  /* 0x000000ffd3077207 */ /* 0x000fe40004000000 */
[----:B------:R-:W-:Y:S01]  /*128e0*/  SEL R2, R0, RZ, !P0 ;  /* 0x000000ff00027207 */ /* 0x000fe20004000000 */
[----:B------:R-:W2:Y:S01]  /*128f0*/  LDC.64 R14, c[0x0][R9+0x168] ;  /* 0x00005a00090e7b82 */ /* 0x000ea20000000a00 */
[----:B------:R-:W-:-:S02]  /*12900*/  LOP3.LUT R11, R210, 0xffff, RZ, 0xc0, !PT ;  /* 0x0000ffffd20b7812 */ /* 0x000fc400078ec0ff */
[----:B------:R-:W-:Y:S01]  /*12910*/  @P3 IMAD.HI.U32 R8, R13, c[0x0][0x4ec], RZ ;  /* 0x00013b000d083a27 */ /* 0x000fe200078e00ff */
[----:B------:R-:W-:-:S04]  /*12920*/  SHF.R.S32.HI R23, RZ, 0x1f, R31 ;  /* 0x0000001fff177819 */ /* 0x000fc8000001141f */
[----:B------:R4:W4:Y:S01]  /*12930*/  LDC.64 R18, c[0x0][R9+0x178] ;  /* 0x00005e0009127b82 */ /* 0x0009220000000a00 */
[----:B------:R-:W-:-:S04]  /*12940*/  LEA.HI R23, R23, R31, RZ, 0x5 ;  /* 0x0000001f17177211 */ /* 0x000fc800078f28ff */
[----:B------:R-:W-:-:S03]  /*12950*/  LOP3.LUT R23, R23, 0xffffffe0, RZ, 0xc0, !PT ;  /* 0xffffffe017177812 */ /* 0x000fc600078ec0ff */
[----:B------:R4:W4:Y:S02]  /*12960*/  LDC.64 R20, c[0x0][R9+0x160] ;  /* 0x0000580009147b82 */ /* 0x0009240000000a00 */
[----:B------:R-:W-:Y:S02]  /*12970*/  IMAD.IADD R23, R31, 0x1, -R23 ;  /* 0x000000011f177824 */ /* 0x000fe400078e0a17 */
[----:B-1----:R-:W-:-:S04]  /*12980*/  IMAD R0, R5, R7, RZ ;  /* 0x0000000705007224 */ /* 0x002fc800078e02ff */
[C---:B------:R-:W-:Y:S02]  /*12990*/  IMAD R10, R4.reuse, R2, R0 ;  /* 0x00000002040a7224 */ /* 0x040fe400078e0200 */
[----:B------:R-:W-:-:S04]  /*129a0*/  IMAD.WIDE.U32 R2, R4, R7, RZ ;  /* 0x0000000704027225 */ /* 0x000fc800078e00ff */
[----:B--2---:R-:W-:-:S04]  /*129b0*/  IMAD.WIDE.U32 R4, R14, R11, RZ ;  /* 0x0000000b0e047225 */ /* 0x004fc800078e00ff */
[----:B------:R-:W-:Y:S01]  /*129c0*/  IMAD.MOV.U32 R0, RZ, RZ, R13 ;  /* 0x000000ffff007224 */ /* 0x000fe200078e000d */
[----:B------:R-:W-:Y:S01]  /*129d0*/  @P3 SHF.R.U32.HI R0, RZ, c[0x0][0x4f0], R8 ;  /* 0x00013c00ff003a19 */ /* 0x000fe20000011608 */
[----:B----4-:R-:W-:Y:S01]  /*129e0*/  IMAD R9, R15, R11, RZ ;  /* 0x0000000b0f097224 */ /* 0x010fe200078e02ff */
[----:B------:R-:W-:Y:S01]  /*129f0*/  SEL R8, R221, RZ, P2 ;  /* 0x000000ffdd087207 */ /* 0x000fe20001000000 */
[----:B------:R-:W-:Y:S01]  /*12a00*/  IMAD.IADD R12, R3, 0x1, R10 ;  /* 0x00000001030c7824 */ /* 0x000fe200078e020a */
[--C-:B-----5:R-:W-:Y:S01]  /*12a10*/  IADD3 R14, P1, P0, R2, R4, R6.reuse ;  /* 0x00000004020e7210 */ /* 0x120fe2000783e006 */
[----:B------:R-:W-:Y:S01]  /*12a20*/  IMAD.IADD R2, R5, 0x1, R9 ;  /* 0x0000000105027824 */ /* 0x000fe200078e0209 */
[----:B------:R-:W-:Y:S01]  /*12a30*/  SHF.R.S32.HI R9, RZ, 0x1f, R6 ;  /* 0x0000001fff097819 */ /* 0x000fe20000011406 */
[----:B------:R-:W-:Y:S02]  /*12a40*/  IMAD R10, R19, R8, RZ ;  /* 0x00000008130a7224 */ /* 0x000fe400078e02ff */
[----:B------:R-:W-:Y:S01]  /*12a50*/  IMAD.MOV R3, RZ, RZ, -R0 ;  /* 0x000000ffff037224 */ /* 0x000fe200078e0a00 */
[----:B------:R-:W-:Y:S01]  /*12a60*/  IADD3.X R12, R12, R2, R9, P1, P0 ;  /* 0x000000020c0c7210 */ /* 0x000fe20000fe0409 */
[----:B------:R-:W-:-:S04]  /*12a70*/  IMAD.WIDE.U32 R4, R18, R8, RZ ;  /* 0x0000000812047225 */ /* 0x000fc800078e00ff */
        /* <DEDUP_REMOVED lines=11> */
[----:B------:R-:W-:Y:S02]  /*12b30*/  IMAD.MOV.U32 R5, RZ, RZ, c[0x0][0x4ac] ;  /* 0x00012b00ff057624 */ /* 0x000fe400078e00ff */
[----:B------:R-:W-:Y:S01]  /*12b40*/  IMAD.IADD R3, R3, 0x1, R0 ;  /* 0x0000000103037824 */ /* 0x000fe200078e0200 */
[----:B------:R-:W-:Y:S01]  /*12b50*/  LEA R0, P0, R2, R4, 0x2 ;  /* 0x0000000402007211 */ /* 0x000fe200078010ff */
[----:B------:R-:W-:Y:S01]  /*12b60*/  IMAD R12, R16, c[0x0][0x4e8], RZ ;  /* 0x00013a00100c7a24 */ /* 0x000fe200078e02ff */
[----:B------:R-:W-:-:S03]  /*12b70*/  SEL R5, R5, c[0x0][0x454], P2 ;  /* 0x0001150005057a07 */ /* 0x000fc60001000000 */
[----:B------:R-:W-:Y:S01]  /*12b80*/  SHFL.IDX PT, R4, R0, RZ, 0x1c1f ;  /* 0x001c1fff00047589 */ /* 0x000fe200000e0000 */
[----:B------:R-:W-:Y:S02]  /*12b90*/  LEA.HI.X R3, R2, R5, R3, 0x2, P0 ;  /* 0x0000000502037211 */ /* 0x000fe400000f1403 */
[----:B------:R-:W-:Y:S01]  /*12ba0*/  LOP3.LUT P0, RZ, R23, 0x3, RZ, 0xc0, !PT ;  /* 0x0000000317ff7812 */ /* 0x000fe2000780c0ff */
[----:B------:R3:W-:Y:S04]  /*12bb0*/  SHFL.IDX PT, R2, R0, 0x1, 0x1c1f ;  /* 0x003c1f0000027f89 */ /* 0x0007e800000e0000 */
[----:B------:R-:W1:Y:S04]  /*12bc0*/  SHFL.IDX PT, R5, R3, RZ, 0x1c1f ;  /* 0x001c1fff03057589 */ /* 0x000e6800000e0000 */
[----:B------:R-:W2:Y:S01]  /*12bd0*/  SHFL.IDX PT, R3, R3, 0x1, 0x1c1f ;  /* 0x003c1f0003037f89 */ /* 0x000ea200000e0000 */
        /* <DEDUP_REMOVED lines=11> */
[----:B------:R-:W-:Y:S01]  /*12c90*/  LEA R23, R187, R205, 0x5 ;  /* 0x000000cdbb177211 */ /* 0x000fe200078e28ff */
[C---:B-1----:R-:W-:Y:S01]  /*12ca0*/  IMAD.WIDE.U32 R2, R6.reuse, c[0x0][0x3a0], RZ ;  /* 0x0000e80006027a25 */ /* 0x042fe200078e00ff */
[----:B------:R-:W-:Y:S01]  /*12cb0*/  SHF.R.S32.HI R5, RZ, 0x1f, R7 ;  /* 0x0000001fff057819 */ /* 0x000fe20000011407 */
[----:B------:R1:W2:Y:S01]  /*12cc0*/  LDS.128 R24, [R204+0x80] ;  /* 0x00008000cc187984 */ /* 0x0002a20000000c00 */
[----:B------:R-:W-:Y:S01]  /*12cd0*/  IADD3 R4, R23, R203, RZ ;  /* 0x000000cb17047210 */ /* 0x000fe20007ffe0ff */
[----:B------:R-:W-:-:S02]  /*12ce0*/  IMAD R6, R6, c[0x0][0x3a4], R0 ;  /* 0x0000e90006067a24 */ /* 0x000fc400078e0200 */
[----:B------:R1:W3:Y:S01]  /*12cf0*/  LDS.128 R40, [R204+0x1080] ;  /* 0x00108000cc287984 */ /* 0x0002e20000000c00 */
[----:B------:R-:W-:Y:S01]  /*12d00*/  IMAD R5, R5, c[0x0][0x3f0], RZ ;  /* 0x0000fc0005057a24 */ /* 0x000fe200078e02ff */
[----:B------:R-:W-:Y:S02]  /*12d10*/  MOV R0, R4 ;  /* 0x0000000400007202 */ /* 0x000fe40000000f00 */
[----:B------:R-:W-:Y:S01]  /*12d20*/  IADD3 R3, R3, R6, RZ ;  /* 0x0000000603037210 */ /* 0x000fe20007ffe0ff */
[----:B------:R-:W-:Y:S01]  /*12d30*/  @P3 IMAD.HI.U32 R6, R4, c[0x0][0x4ec], RZ ;  /* 0x00013b0004063a27 */ /* 0x000fe200078e00ff */
[----:B------:R1:W4:Y:S03]  /*12d40*/  LDS.128 R52, [R204+0x2080] ;  /* 0x00208000cc347984 */ /* 0x0003260000000c00 */
        /* <DEDUP_REMOVED lines=31> */
.L_x_2218:
[----:B------:R-:W-:Y:S05]  /*12f40*/  BRA.DIV ~URZ, `(.L_x_2133) ;  /* 0x000056d27f007947 */ /* 0x000fea000b800000 */
[----:B------:R4:W2:Y:S02]  /*12f50*/  SHFL.IDX PT, R0, R11, RZ, 0x181f ;  /* 0x00181fff0b007589 */ /* 0x0008a400000e0000 */
.L_x_2219:
        /* <DEDUP_REMOVED lines=19> */
.L_x_2135:
[----:B------:R-:W-:Y:S05]  /*13090*/  BSYNC B0 ;  /* 0x0000000000007941 */ /* 0x000fea0003800000 */
.L_x_2134:
[----:B------:R-:W-:Y:S05]  /*130a0*/  BRA.DIV ~URZ, `(.L_x_2136) ;  /* 0x000055e27f007947 */ /* 0x000fea000b800000 */
[----:B---3--:R3:W4:Y:S04]  /*130b0*/  SHFL.IDX PT, R8, R9, 0x1, 0x181f ;  /* 0x00381f0009087f89 */ /* 0x00872800000e0000 */
[----:B--2---:R3:W2:Y:S02]  /*130c0*/  SHFL.IDX PT, R0, R11, 0x1, 0x181f ;  /* 0x00381f000b007f89 */ /* 0x0046a400000e0000 */
.L_x_2220:
        /* <DEDUP_REMOVED lines=19> */
.L_x_2138:
[----:B------:R-:W-:Y:S05]  /*13200*/  BSYNC B0 ;  /* 0x0000000000007941 */ /* 0x000fea0003800000 */
.L_x_2137:
[----:B------:R-:W-:Y:S05]  /*13210*/  BRA.DIV ~URZ, `(.L_x_2139) ;  /* 0x000055427f007947 */ /* 0x000fea000b800000 */
[----:B----4-:R4:W3:Y:S02]  /*13220*/  SHFL.IDX PT, R8, R9, 0x2, 0x181f ;  /* 0x00581f0009087f89 */ /* 0x0108e400000e0000 */
.L_x_2221:
[----:B------:R-:W-:Y:S05]  /*13230*/  BRA.DIV ~URZ, `(.L_x_2140) ;  /* 0x000055927f007947 */ /* 0x000fea000b800000 */
[----:B--2---:R2:W4:Y:S02]  /*13240*/  SHFL.IDX PT, R0, R11, 0x2, 0x181f ;  /* 0x00581f000b007f89 */ /* 0x00452400000e0000 */
.L_x_2222:
        /* <DEDUP_REMOVED lines=19> */
.L_x_2142:
[----:B------:R-:W-:Y:S05]  /*13380*/  BSYNC B0 ;  /* 0x0000000000007941 */ /* 0x000fea0003800000 */
.L_x_2141:
[----:B------:R-:W-:Y:S05]  /*13390*/  BRA.DIV ~URZ, `(.L_x_2143) ;  /* 0x000054a27f007947 */ /* 0x000fea000b800000 */
[----:B---3--:R3:W2:Y:S04]  /*133a0*/  SHFL.IDX PT, R6, R9, 0x3, 0x181f ;  /* 0x00781f0009067f89 */ /* 0x0086a800000e0000 */
[----:B----4-:R3:W4:Y:S02]  /*133b0*/  SHFL.IDX PT, R0, R11, 0x3, 0x181f ;  /* 0x00781f000b007f89 */ /* 0x01072400000e0000 */
.L_x_2223:
        /* <DEDUP_REMOVED lines=20> */
.L_x_2131:
[----:B------:R-:W-:Y:S02]  /*13500*/  IMAD R0, R9, c[0x0][0x408], RZ ;  /* 0x0001020009007a24 */ /* 0x000fe400078e02ff */
[----:B-1----:R-:W-:-:S04]  /*13510*/  IMAD.WIDE.U32 R2, R6, c[0x0][0x408], RZ ;  /* 0x0001020006027a25 */ /* 0x002fc800078e00ff */
[----:B------:R-:W-:Y:S01]  /*13520*/  IMAD R6, R6, c[0x0][0x40c], R0 ;  /* 0x0001030006067a24 */ /* 0x000fe200078e0200 */
[----:B------:R-:W-:Y:S01]  /*13530*/  SHF.R.S32.HI R0, RZ, 0x1f, R7 ;  /* 0x0000001fff007819 */ /* 0x000fe20000011407 */
[----:B------:R-:W-:-:S03]  /*13540*/  @P3 IMAD.HI.U32 R5, R13, c[0x0][0x4ec], RZ ;  /* 0x00013b000d053a27 */ /* 0x000fc600078e00ff */
[----:B------:R-:W-:Y:S01]  /*13550*/  IADD3 R3, R3, R6, RZ ;  /* 0x0000000603037210 */ /* 0x000fe20007ffe0ff */
[----:B------:R-:W-:-:S04]  /*13560*/  IMAD R0, R0, c[0x0][0x440], RZ ;  /* 0x0001100000007a24 */ /* 0x000fc800078e02ff */
[----:B------:R-:W-:-:S04]  /*13570*/  IMAD.WIDE.U32 R2, R11, c[0x0][0x438], R2 ;  /* 0x00010e000b027a25 */ /* 0x000fc800078e0002 */
        /* <DEDUP_REMOVED lines=24> */
.L_x_2224:
[----:B------:R-:W-:Y:S05]  /*13700*/  BRA.DIV ~URZ, `(.L_x_2146) ;  /* 0x000052727f007947 */ /* 0x000fea000b800000 */
[----:B------:R3:W4:Y:S02]  /*13710*/  SHFL.IDX PT, R0, R12, RZ, 0x1c1f ;  /* 0x001c1fff0c007589 */ /* 0x00072400000e0000 */
.L_x_2225:
[----:B------:R-:W-:Y:S01]  /*13720*/  BSSY B0, `(.L_x_2147) ;  /* 0x000007a000007945 */ /* 0x000fe20003800000 */
[----:B------:R-:W-:Y:S05]  /*13730*/  @P0 BRA `(.L_x_2148) ;  /* 0x0000078000000947 */ /* 0x000fea0003800000 */
[----:B------:R-:W-:Y:S02]  /*13740*/  ISETP.GE.AND P1, PT, R191, c[0x0][0x3c8], PT ;  /* 0x0000f200bf007a0c */ /* 0x000fe40003f26270 */
[----:B------:R-:W-:Y:S02]  /*13750*/  ISETP.GE.AND P0, PT, R248, c[0x0][0x3c8], PT ;  /* 0x0000f200f8007a0c */ /* 0x000fe40003f06270 */
[----:B------:R-:W-:Y:S02]  /*13760*/  ISETP.GE.AND P3, PT, R247, c[0x0][0x3c8], PT ;  /* 0x0000f200f7007a0c */ /* 0x000fe40003f66270 */
[----:B------:R-:W-:Y:S02]  /*13770*/  SHF.R.S32.HI R9, RZ, 0x1f, R191 ;  /* 0x0000001fff097819 */ /* 0x000fe400000114bf */
[----:B------:R-:W-:-:S02]  /*13780*/  ISETP.GE.AND P4, PT, R246, c[0x0][0x3c8], PT ;  /* 0x0000f200f6007a0c */ /* 0x000fc40003f86270 */
[----:B------:R-:W-:Y:S02]  /*13790*/  SHF.R.S32.HI R8, RZ, 0x1f, R248 ;  /* 0x0000001fff087819 */ /* 0x000fe400000114f8 */
[----:B------:R-:W-:Y:S02]  /*137a0*/  SHF.R.S32.HI R11, RZ, 0x1f, R237 ;  /* 0x0000001fff0b7819 */ /* 0x000fe400000114ed */
[CC--:B----4-:R-:W-:Y:S02]  /*137b0*/  @!P1 LEA R2, P5, R191.reuse, R0.reuse, 0x2 ;  /* 0x00000000bf029211 */ /* 0x0d0fe400078a10ff */
[C---:B------:R-:W-:Y:S02]  /*137c0*/  @!P0 LEA R6, P2, R248.reuse, R0, 0x2 ;  /* 0x00000000f8068211 */ /* 0x040fe400078410ff */
[-C--:B--2---:R-:W-:Y:S02]  /*137d0*/  @!P1 LEA.HI.X R3, R191, R4.reuse, R9, 0x2, P5 ;  /* 0x00000004bf039211 */ /* 0x084fe400028f1409 */
[----:B------:R-:W-:-:S02]  /*137e0*/  @!P0 LEA.HI.X R7, R248, R4, R8, 0x2, P2 ;  /* 0x00000004f8078211 */ /* 0x000fc400010f1408 */
[----:B------:R-:W-:Y:S01]  /*137f0*/  ISETP.GE.AND P2, PT, R245, c[0x0][0x3c8], PT ;  /* 0x0000f200f5007a0c */ /* 0x000fe20003f46270 */
[----:B------:R2:W-:Y:S01]  /*13800*/  @!P1 ST.E.64 [R2.64], R132 ;  /* 0x0000008402009985 */ /* 0x0005e2000c101b06 */
[----:B------:R-:W-:Y:S02]  /*13810*/  SHF.R.S32.HI R9, RZ, 0x1f, R247 ;  /* 0x0000001fff097819 */ /* 0x000fe400000114f7 */
[----:B------:R-:W-:Y:S01]  /*13820*/  ISETP.GE.AND P1, PT, R244, c[0x0][0x3c8], PT ;  /* 0x0000f200f4007a0c */ /* 0x000fe20003f26270 */
[----:B------:R4:W-:Y:S01]  /*13830*/  @!P0 ST.E.64 [R6.64], R28 ;  /* 0x0000001c06008985 */ /* 0x0009e2000c101b06 */
[----:B------:R-:W-:Y:S02]  /*13840*/  SHF.R.S32.HI R8, RZ, 0x1f, R246 ;  /* 0x0000001fff087819 */ /* 0x000fe400000114f6 */
[----:B------:R-:W-:Y:S02]  /*13850*/  SHF.R.S32.HI R10, RZ, 0x1f, R236 ;  /* 0x0000001fff0a7819 */ /* 0x000fe400000114ec */
[----:B------:R-:W-:-:S02]  /*13860*/  ISETP.GE.AND P6, PT, R231, c[0x0][0x3c8], PT ;  /* 0x0000f200e7007a0c */ /* 0x000fc40003fc6270 */
[----:B------:R-:W-:Y:S02]  /*13870*/  SHF.R.S32.HI R13, RZ, 0x1f, R229 ;  /* 0x0000001fff0d7819 */ /* 0x000fe400000114e5 */
[----:B------:R-:W-:Y:S02]  /*13880*/  SHF.R.S32.HI R16, RZ, 0x1f, R228 ;  /* 0x0000001fff107819 */ /* 0x000fe400000114e4 */
[----:B------:R-:W-:Y:S02]  /*13890*/  SHF.R.S32.HI R15, RZ, 0x1f, R227 ;  /* 0x0000001fff0f7819 */ /* 0x000fe400000114e3 */
[CC--:B--2---:R-:W-:Y:S02]  /*138a0*/  @!P3 LEA R2, P5, R247.reuse, R0.reuse, 0x2 ;  /* 0x00000000f702b211 */ /* 0x0c4fe400078a10ff */
[----:B----4-:R-:W-:Y:S02]  /*138b0*/  @!P4 LEA R6, P0, R246, R0, 0x2 ;  /* 0x00000000f606c211 */ /* 0x010fe400078010ff */
[----:B------:R-:W-:-:S02]  /*138c0*/  @!P3 LEA.HI.X R3, R247, R4, R9, 0x2, P5 ;  /* 0x00000004f703b211 */ /* 0x000fc400028f1409 */
[----:B------:R-:W-:Y:S02]  /*138d0*/  @!P4 LEA.HI.X R7, R246, R4, R8, 0x2, P0 ;  /* 0x00000004f607c211 */ /* 0x000fe400000f1408 */
[----:B------:R-:W-:Y:S01]  /*138e0*/  SHF.R.S32.HI R9, RZ, 0x1f, R245 ;  /* 0x0000001fff097819 */ /* 0x000fe200000114f5 */
[----:B------:R2:W-:Y:S01]  /*138f0*/  @!P3 ST.E.64 [R2.64], R32 ;  /* 0x000000200200b985 */ /* 0x0005e2000c101b06 */
[----:B------:R-:W-:Y:S02]  /*13900*/  ISETP.GE.AND P3, PT, R243, c[0x0][0x3c8], PT ;  /* 0x0000f200f3007a0c */ /* 0x000fe40003f66270 */
[----:B------:R-:W-:Y:S01]  /*13910*/  SHF.R.S32.HI R8, RZ, 0x1f, R244 ;  /* 0x0000001fff087819 */ /* 0x000fe200000114f4 */
[----:B------:R4:W-:Y:S01]  /*13920*/  @!P4 ST.E.64 [R6.64], R34 ;  /* 0x000000220600c985 */ /* 0x0009e2000c101b06 */
[----:B------:R-:W-:Y:S02]  /*13930*/  ISETP.GE.AND P4, PT, R242, c[0x0][0x3c8], PT ;  /* 0x0000f200f2007a0c */ /* 0x000fe40003f86270 */
        /* <DEDUP_REMOVED lines=88> */
.L_x_2148:
[----:B------:R-:W-:Y:S05]  /*13ec0*/  BSYNC B0 ;  /* 0x0000000000007941 */ /* 0x000fea0003800000 */
.L_x_2147:
[----:B------:R-:W-:Y:S05]  /*13ed0*/  BRA.DIV ~URZ, `(.L_x_2149) ;  /* 0x00004b127f007947 */ /* 0x000fea000b800000 */
[----:B--2---:R2:W1:Y:S04]  /*13ee0*/  SHFL.IDX PT, R4, R5, 0x1, 0x1c1f ;  /* 0x003c1f0005047f89 */ /* 0x00446800000e0000 */
[----:B----4-:R2:W4:Y:S02]  /*13ef0*/  SHFL.IDX PT, R0, R12, 0x1, 0x1c1f ;  /* 0x003c1f000c007f89 */ /* 0x01052400000e0000 */
.L_x_2226:
[----:B------:R-:W-:-:S13]  /*13f00*/  ISETP.NE.AND P0, PT, R14, RZ, PT ;  /* 0x000000ff0e00720c */ /* 0x000fda0003f05270 */
[----:B------:R-:W-:Y:S05]  /*13f10*/  @P0 BRA `(.L_x_2144) ;  /* 0x000014f000000947 */ /* 0x000fea0003800000 */
[----:B------:R-:W-:Y:S02]  /*13f20*/  ISETP.GE.AND P4, PT, R191, c[0x0][0x3c8], PT ;  /* 0x0000f200bf007a0c */ /* 0x000fe40003f86270 */
[----:B------:R-:W-:Y:S02]  /*13f30*/  ISETP.GE.AND P1, PT, R246, c[0x0][0x3c8], PT ;  /* 0x0000f200f6007a0c */ /* 0x000fe40003f26270 */
[----:B------:R-:W-:Y:S02]  /*13f40*/  ISETP.GE.AND P3, PT, R248, c[0x0][0x3c8], PT ;  /* 0x0000f200f8007a0c */ /* 0x000fe40003f66270 */
[----:B------:R-:W-:Y:S02]  /*13f50*/  SHF.R.S32.HI R8, RZ, 0x1f, R191 ;  /* 0x0000001fff087819 */ /* 0x000fe400000114bf */
[----:B------:R-:W-:Y:S02]  /*13f60*/  ISETP.GE.AND P2, PT, R247, c[0x0][0x3c8], PT ;  /* 0x0000f200f7007a0c */ /* 0x000fe40003f46270 */
[----:B-12---:R-:W-:-:S02]  /*13f70*/  SHF.R.S32.HI R5, RZ, 0x1f, R248 ;  /* 0x0000001fff057819 */ /* 0x006fc400000114f8 */
[----:B------:R-:W-:Y:S02]  /*13f80*/  SHF.R.S32.HI R10, RZ, 0x1f, R246 ;  /* 0x0000001fff0a7819 */ /* 0x000fe400000114f6 */
        /* <DEDUP_REMOVED lines=8> */
[----:B------:R-:W-:Y:S01]  /*14010*/  ISETP.GE.AND P5, PT, R244, c[0x0][0x3c8], PT ;  /* 0x0000f200f4007a0c */ /* 0x000fe20003fa6270 */
[----:B------:R2:W-:Y:S01]  /*14020*/  @!P3 ST.E.64 [R2.64], R26 ;  /* 0x0000001a0200b985 */ /* 0x0005e2000c101b06 */
[----:B------:R-:W-:Y:S02]  /*14030*/  @!P2 LEA R8, P3, R247, R0, 0x2 ;  /* 0x00000000f708a211 */ /* 0x000fe400078610ff */
[----:B------:R-:W-:Y:S02]  /*14040*/  ISETP.GE.AND P4, PT, R243, c[0x0][0x3c8], PT ;  /* 0x0000f200f3007a0c */ /* 0x000fe40003f86270 */
[----:B------:R-:W-:Y:S02]  /*14050*/  @!P2 LEA.HI.X R9, R247, R4, R5, 0x2, P3 ;  /* 0x00000004f709a211 */ /* 0x000fe400018f1405 */
[----:B------:R-:W-:-:S02]  /*14060*/  SHF.R.S32.HI R5, RZ, 0x1f, R245 ;  /* 0x0000001fff057819 */ /* 0x000fc400000114f5 */
[----:B---3--:R-:W-:Y:S01]  /*14070*/  SHF.R.S32.HI R12, RZ, 0x1f, R228 ;  /* 0x0000001fff0c7819 */ /* 0x008fe200000114e4 */
        /* <DEDUP_REMOVED lines=94> */
[----:B------:R-:W-:Y:S02]  /*14660*/  @!P1 LEA R6, P5, R228, R0, 0x2 ;  /* 0x00000000e4069211 */ /* 0x000fe400078a10ff */
        /* <DEDUP_REMOVED lines=17> */
.L_x_2129:
        /* <DEDUP_REMOVED lines=8> */
[----:B------:R-:W-:Y:S02]  /*14800*/  @P0 IMAD.WIDE R4, R211, R4, c[0x0][0x508] ;  /* 0x00014200d3040625 */ /* 0x000fe400078e0204 */
        /* <DEDUP_REMOVED lines=9> */
.L_x_2150:
        /* <DEDUP_REMOVED lines=35> */
[----:B------:R-:W-:-:S03]  /*14ad0*/  IMAD.WIDE.U32 R4, R8, R6, RZ ;  /* 0x0000000608047225 */ /* 0x000fc600078e00ff */
[----:B------:R-:W-:Y:S01]  /*14ae0*/  IADD3.X R8, R3, R16, R18, P1, P0 ;  /* 0x0000001003087210 */ /* 0x000fe20000fe0412 */
[----:B------:R-:W-:Y:S01]  /*14af0*/  IMAD.MOV R2, RZ, RZ, -R0 ;  /* 0x000000ffff027224 */ /* 0x000fe200078e0a00 */
[----:B------:R-:W-:Y:S01]  /*14b00*/  IADD3 R5, R5, R7, RZ ;  /* 0x0000000705057210 */ /* 0x000fe20007ffe0ff */
[----:B------:R-:W-:Y:S01]  /*14b10*/  IMAD.MOV.U32 R7, RZ, RZ, c[0x0][0x4a8] ;  /* 0x00012a00ff077624 */ /* 0x000fe200078e00ff */
[----:B------:R-:W-:Y:S01]  /*14b20*/  IADD3 R4, P1, P0, R0, R17, R4 ;  /* 0x0000001100047210 */ /* 0x000fe2000783e004 */
[----:B------:R-:W-:Y:S01]  /*14b30*/  IMAD R2, R2, c[0x0][0x4e8], R11 ;  /* 0x00013a0002027a24 */ /* 0x000fe200078e020b */
[----:B------:R-:W-:-:S03]  /*14b40*/  SHF.R.S32.HI R3, RZ, 0x1f, R0 ;  /* 0x0000001fff037819 */ /* 0x000fc60000011400 */
[----:B-1----:R-:W-:Y:S01]  /*14b50*/  IMAD R0, R13, R2, RZ ;  /* 0x000000020d007224 */ /* 0x002fe200078e02ff */
[----:B------:R-:W-:Y:S02]  /*14b60*/  SHF.R.S32.HI R6, RZ, 0x1f, R2 ;  /* 0x0000001fff067819 */ /* 0x000fe40000011402 */
        /* <DEDUP_REMOVED lines=11> */
.L_x_2152:
[----:B------:R-:W-:Y:S05]  /*14c20*/  BSYNC B0 ;  /* 0x0000000000007941 */ /* 0x000fea0003800000 */
.L_x_2151:
        /* <DEDUP_REMOVED lines=8> */
[----:B------:R-:W-:-:S03]  /*14cb0*/  IADD3 R4, R4, R203, RZ ;  /* 0x000000cb04047210 */ /* 0x000fc60007ffe0ff */
        /* <DEDUP_REMOVED lines=26> */
.L_x_2227:
[----:B------:R-:W-:Y:S05]  /*14e60*/  BRA.DIV ~URZ, `(.L_x_2154) ;  /* 0x00003cc27f007947 */ /* 0x000fea000b800000 */
[----:B------:R3:W4:Y:S02]  /*14e70*/  SHFL.IDX PT, R0, R12, RZ, 0x181f ;  /* 0x00181fff0c007589 */ /* 0x00072400000e0000 */
.L_x_2228:
        /* <DEDUP_REMOVED lines=20> */
.L_x_2156:
[----:B------:R-:W-:Y:S05]  /*14fc0*/  BSYNC B0 ;  /* 0x0000000000007941 */ /* 0x000fea0003800000 */
.L_x_2155:
[----:B------:R-:W-:Y:S05]  /*14fd0*/  BRA.DIV ~URZ, `(.L_x_2157) ;  /* 0x00003bc27f007947 */ /* 0x000fea000b800000 */
[----:B--2---:R2:W1:Y:S04]  /*14fe0*/  SHFL.IDX PT, R8, R9, 0x1, 0x181f ;  /* 0x00381f0009087f89 */ /* 0x00446800000e0000 */
[----:B----4-:R2:W4:Y:S02]  /*14ff0*/  SHFL.IDX PT, R0, R12, 0x1, 0x181f ;  /* 0x00381f000c007f89 */ /* 0x01052400000e0000 */
.L_x_2229:
        /* <DEDUP_REMOVED lines=19> */
.L_x_2159:
[----:B------:R-:W-:Y:S05]  /*15130*/  BSYNC B0 ;  /* 0x0000000000007941 */ /* 0x000fea0003800000 */
.L_x_2158:
[----:B------:R-:W-:Y:S05]  /*15140*/  BRA.DIV ~URZ, `(.L_x_2160) ;  /* 0x00003b227f007947 */ /* 0x000fea000b800000 */
[----:B-1----:R1:W2:Y:S02]  /*15150*/  SHFL.IDX PT, R8, R9, 0x2, 0x181f ;  /* 0x00581f0009087f89 */ /* 0x0022a400000e0000 */
.L_x_2230:
[----:B------:R-:W-:Y:S05]  /*15160*/  BRA.DIV ~URZ, `(.L_x_2161) ;  /* 0x00003b727f007947 */ /* 0x000fea000b800000 */
[----:B----4-:R4:W1:Y:S02]  /*15170*/  SHFL.IDX PT, R0, R12, 0x2, 0x181f ;  /* 0x00581f000c007f89 */ /* 0x01086400000e0000 */
.L_x_2231:
        /* <DEDUP_REMOVED lines=19> */
.L_x_2163:
[----:B------:R-:W-:Y:S05]  /*152b0*/  BSYNC B0 ;  /* 0x0000000000007941 */ /* 0x000fea0003800000 */
.L_x_2162:
[----:B------:R-:W-:Y:S05]  /*152c0*/  BRA.DIV ~URZ, `(.L_x_2164) ;  /* 0x00003a827f007947 */ /* 0x000fea000b800000 */
[----:B--2---:R2:W3:Y:S04]  /*152d0*/  SHFL.IDX PT, R8, R9, 0x3, 0x181f ;  /* 0x00781f0009087f89 */ /* 0x0044e800000e0000 */
[----:B-1----:R2:W1:Y:S02]  /*152e0*/  SHFL.IDX PT, R0, R12, 0x3, 0x181f ;  /* 0x00781f000c007f89 */ /* 0x00246400000e0000 */
.L_x_2232:
        /* <DEDUP_REMOVED lines=18> */
.L_x_2144:
[----:B------:R-:W-:Y:S05]  /*15410*/  BSYNC B1 ;  /* 0x0000000000017941 */ /* 0x000fea0003800000 */
.L_x_2128:
        /* <DEDUP_REMOVED lines=8> */
[----:B------:R-:W-:Y:S01]  /*154a0*/  IMAD.MOV.U32 R7, RZ, RZ, RZ ;  /* 0x000000ffff077224 */ /* 0x000fe200078e00ff */
[----:B----4-:R-:W-:-:S04]  /*154b0*/  LOP3.LUT R13, R0, 0x1f, RZ, 0xc0, !PT ;  /* 0x0000001f000d7812 */ /* 0x010fc800078ec0ff */
[----:B------:R-:W-:Y:S01]  /*154c0*/  ISETP.NE.AND P6, PT, R13, 0x1f, PT ;  /* 0x0000001f0d00780c */ /* 0x000fe20003fc5270 */
[----:B------:R-:W-:Y:S10]  /*154d0*/  BRA.DIV ~URZ, `(.L_x_2166) ;  /* 0x000039427f007947 */ /* 0x000ff4000b800000 */
[----:B--23--:R2:W3:Y:S02]  /*154e0*/  SHFL.IDX PT, R9, R82, RZ, 0x1f ;  /* 0x00001fff52097589 */ /* 0x00c4e400000e0000 */
.L_x_2233:
[----:B------:R-:W-:Y:S05]  /*154f0*/  BRA.DIV ~URZ, `(.L_x_2167) ;  /* 0x000039927f007947 */ /* 0x000fea000b800000 */
[----:B------:R4:W2:Y:S02]  /*15500*/  SHFL.IDX PT, R8, R82, 0x1, 0x1f ;  /* 0x00201f0052087f89 */ /* 0x0008a400000e0000 */
.L_x_2234:
        /* <DEDUP_REMOVED lines=18> */
.L_x_2235:
        /* <DEDUP_REMOVED lines=16> */
.L_x_2236:
[----:B----4-:R-:W-:Y:S01]  /*15730*/  IMAD R0, R0, c[0x0][0x538], RZ ;  /* 0x00014e0000007a24 */ /* 0x010fe200078e02ff */
[----:B------:R-:W-:Y:S04]  /*15740*/  BSSY B1, `(.L_x_2170) ;  /* 0x00000c6000017945 */ /* 0x000fe80003800000 */
[----:B--2---:R-:W-:-:S04]  /*15750*/  IADD3 R8, R0, R8, RZ ;  /* 0x0000000800087210 */ /* 0x004fc80007ffe0ff */
[----:B---3--:R-:W-:-:S13]  /*15760*/  ISETP.GT.AND P0, PT, R8, R9, PT ;  /* 0x000000090800720c */ /* 0x008fda0003f04270 */
[----:B------:R-:W-:Y:S05]  /*15770*/  @P0 BRA `(.L_x_2171) ;  /* 0x0000024000000947 */ /* 0x000fea0003800000 */
.L_x_2175:
        /* <DEDUP_REMOVED lines=16> */
.L_x_2237:
        /* <DEDUP_REMOVED lines=16> */
.L_x_2238:
[----:B--2---:R-:W-:-:S05]  /*15980*/  IMAD R0, R0, c[0x0][0x538], RZ ;  /* 0x00014e0000007a24 */ /* 0x004fca00078e02ff */
[----:B------:R-:W-:-:S04]  /*15990*/  IADD3 R8, R0, R8, RZ ;  /* 0x0000000800087210 */ /* 0x000fc80007ffe0ff */
[----:B------:R-:W-:-:S13]  /*159a0*/  ISETP.GT.AND P0, PT, R8, R9, PT ;  /* 0x000000090800720c */ /* 0x000fda0003f04270 */
[----:B-1----:R-:W-:Y:S05]  /*159b0*/  @!P0 BRA `(.L_x_2175) ;  /* 0xfffffdc000008947 */ /* 0x002fea000383ffff */
.L_x_2171:
[----:B------:R-:W-:-:S05]  /*159c0*/  IADD3 R8, -R0, R8, RZ ;  /* 0x0000000800087210 */ /* 0x000fca0007ffe1ff */
[----:B------:R-:W-:-:S05]  /*159d0*/  IMAD R0, R4, c[0x0][0x538], R8 ;  /* 0x00014e0004007a24 */ /* 0x000fca00078e0208 */
[----:B------:R-:W-:Y:S01]  /*159e0*/  ISETP.GT.AND P0, PT, R0, R9, PT ;  /* 0x000000090000720c */ /* 0x000fe20003f04270 */
[----:B------:R-:W-:-:S12]  /*159f0*/  BRA.DIV ~URZ, `(.L_x_2176) ;  /* 0x000038f27f007947 */ /* 0x000fd8000b800000 */
[----:B------:R-:W-:-:S04]  /*15a00*/  VOTE.ANY R5, PT, !P0 ;  /* 0x0000000000057806 */ /* 0x000fc800040e0100 */
.L_x_2239:
[----:B------:R-:W2:Y:S02]  /*15a10*/  POPC R0, R5 ;  /* 0x0000000500007309 */ /* 0x000ea40000000000 */
[----:B--2---:R-:W-:Y:S01]  /*15a20*/  IADD3 R211, R0, R211, RZ ;  /* 0x000000d300d37210 */ /* 0x004fe20007ffe0ff */
[----:B------:R-:W-:Y:S05]  /*15a30*/  BRA.DIV ~URZ, `(.L_x_2177) ;  /* 0x000039027f007947 */ /* 0x000fea000b800000 */
[----:B------:R2:W3:Y:S04]  /*15a40*/  SHFL.IDX PT, R10, R6, R0, 0x1f ;  /* 0x00001f00060a7589 */ /* 0x0004e800000e0000 */
[----:B------:R2:W4:Y:S02]  /*15a50*/  SHFL.IDX PT, R7, R7, R0, 0x1f ;  /* 0x00001f0007077589 */ /* 0x00052400000e0000 */
.L_x_2240:
[----:B------:R-:W-:Y:S01]  /*15a60*/  ISETP.NE.AND P0, PT, R5, RZ, PT ;  /* 0x000000ff0500720c */ /* 0x000fe20003f05270 */
[----:B------:R-:W-:-:S12]  /*15a70*/  BSSY B0, `(.L_x_2178) ;  /* 0x0000005000007945 */ /* 0x000fd80003800000 */
[----:B------:R-:W-:Y:S05]  /*15a80*/  @!P0 BRA `(.L_x_2179) ;  /* 0x0000003000008947 */ /* 0x000fea0003800000 */
[----:B--2---:R-:W-:Y:S01]  /*15a90*/  IADD3 R0, R0, -0x1, RZ ;  /* 0xffffffff00007810 */ /* 0x004fe20007ffe0ff */
[----:B------:R-:W-:Y:S05]  /*15aa0*/  BRA.DIV ~URZ, `(.L_x_2180) ;  /* 0x000039627f007947 */ /* 0x000fea000b800000 */
[----:B------:R2:W1:Y:S02]  /*15ab0*/  SHFL.IDX PT, R11, R4, R0, 0x1f ;  /* 0x00001f00040b7589 */ /* 0x00046400000e0000 */
.L_x_2179:
[----:B------:R-:W-:Y:S05]  /*15ac0*/  BSYNC B0 ;  /* 0x0000000000007941 */ /* 0x000fea0003800000 */
.L_x_2178:
[----:B----4-:R-:W-:Y:S01]  /*15ad0*/  ISETP.NE.AND P0, PT, R7, 0x1, PT ;  /* 0x000000010700780c */ /* 0x010fe20003f05270 */
[----:B-1----:R-:W-:Y:S01]  /*15ae0*/  IMAD R208, R11, c[0x0][0x538], R8 ;  /* 0x00014e000bd07a24 */ /* 0x002fe200078e0208 */
[----:B------:R-:W-:Y:S04]  /*15af0*/  BSSY B0, `(.L_x_2181) ;  /* 0x0000083000007945 */ /* 0x000fe80003800000 */
[----:B------:R-:W-:-:S07]  /*15b00*/  IADD3 R9, -R208, R9, RZ ;  /* 0x00000009d0097210 */ /* 0x000fce0007ffe1ff */
[----:B------:R-:W-:Y:S05]  /*15b10*/  @!P0 BRA `(.L_x_2182) ;  /* 0x000003e000008947 */ /* 0x000fea0003800000 */
[-C--:B--23--:R-:W-:Y:S02]  /*15b20*/  IABS R0, R10.reuse ;  /* 0x0000000a00007213 */ /* 0x08cfe40000000000 */
        /* <DEDUP_REMOVED lines=15> */
[----:B------:R-:W-:-:S04]  /*15c20*/  IMAD.MOV R0, RZ, RZ, -R8 ;  /* 0x000000ffff007224 */ /* 0x000fc800078e0a08 */
        /* <DEDUP_REMOVED lines=14> */
[----:B-1----:R-:W-:-:S04]  /*15d10*/  IADD3 R2, RZ, -R3, RZ ;  /* 0x80000003ff027210 */ /* 0x002fc80007ffe0ff */
[----:B------:R-:W-:Y:S01]  /*15d20*/  @!P1 IMAD.MOV R0, RZ, RZ, -R0 ;  /* 0x000000ffff009224 */ /* 0x000fe200078e0a00 */
[----:B------:R-:W-:Y:S01]  /*15d30*/  @!P0 LOP3.LUT R0, RZ, R10, RZ, 0x33, !PT ;  /* 0x0000000aff008212 */ /* 0x000fe200078e33ff */
[----:B------:R-:W-:Y:S01]  /*15d40*/  IMAD.MOV.U32 R4, RZ, RZ, R2 ;  /* 0x000000ffff047224 */ /* 0x000fe200078e0002 */
[----:B------:R-:W-:Y:S02]  /*15d50*/  IABS R2, R7 ;  /* 0x0000000700027213 */ /* 0x000fe40000000000 */
[----:B------:R-:W-:Y:S01]  /*15d60*/  IABS R8, R0 ;  /* 0x0000000000087213 */ /* 0x000fe20000000000 */
[----:B------:R-:W-:Y:S02]  /*15d70*/  IMAD R4, R4, R5, RZ ;  /* 0x0000000504047224 */ /* 0x000fe400078e02ff */
[----:B------:R-:W-:Y:S01]  /*15d80*/  IMAD.MOV R6, RZ, RZ, -R2 ;  /* 0x000000ffff067224 */ /* 0x000fe200078e0a02 */
[----:B------:R-:W-:-:S05]  /*15d90*/  MOV R2, RZ ;  /* 0x000000ff00027202 */ /* 0x000fca0000000f00 */
        /* <DEDUP_REMOVED lines=16> */
[----:B------:R-:W-:Y:S01]  /*15ea0*/  IMAD.MOV R3, RZ, RZ, -R2 ;  /* 0x000000ffff037224 */ /* 0x000fe200078e0a02 */
[----:B------:R-:W-:-:S03]  /*15eb0*/  LEA R2, R7, R2, 0x18 ;  /* 0x0000000207027211 */ /* 0x000fc600078ec0ff */
[----:B------:R-:W-:Y:S02]  /*15ec0*/  IMAD R3, R7, R3, R0 ;  /* 0x0000000307037224 */ /* 0x000fe400078e0200 */
[----:B------:R-:W-:Y:S02]  /*15ed0*/  IMAD R0, R10, R4, R9 ;  /* 0x000000040a007224 */ /* 0x000fe400078e0209 */
[----:B------:R-:W-:Y:S01]  /*15ee0*/  IMAD R210, R3, 0x10000, R2 ;  /* 0x0001000003d27824 */ /* 0x000fe200078e0202 */
[----:B------:R-:W-:Y:S05]  /*15ef0*/  BRA `(.L_x_2183) ;  /* 0x0000042000007947 */ /* 0x000fea0003800000 */
.L_x_2182:
        /* <DEDUP_REMOVED lines=66> */
.L_x_2183:
[----:B------:R-:W-:Y:S05]  /*16320*/  BSYNC B0 ;  /* 0x0000000000007941 */ /* 0x000fea0003800000 */
.L_x_2181:
[----:B------:R-:W-:-:S04]  /*16330*/  LOP3.LUT R0, RZ, R0, RZ, 0x33, !PT ;  /* 0x00000000ff007212 */ /* 0x000fc800078e33ff */
[----:B------:R-:W-:Y:S01]  /*16340*/  IADD3 R209, R0, R10, RZ ;  /* 0x0000000a00d17210 */ /* 0x000fe20007ffe0ff */
[----:B------:R-:W-:Y:S05]  /*16350*/  BRA `(.L_x_2184) ;  /* 0x0000004000007947 */ /* 0x000fea0003800000 */
.L_x_2172:
[----:B------:R-:W-:Y:S01]  /*16360*/  IMAD.MOV.U32 R208, RZ, RZ, R9 ;  /* 0x000000ffffd07224 */ /* 0x000fe200078e0009 */
[----:B------:R-:W-:Y:S01]  /*16370*/  MOV R210, RZ ;  /* 0x000000ff00d27202 */ /* 0x000fe20000000f00 */
[----:B------:R-:W-:Y:S01]  /*16380*/  IMAD.MOV.U32 R209, RZ, RZ, RZ ;  /* 0x000000ffffd17224 */ /* 0x000fe200078e00ff */
[----:B------:R-:W-:Y:S02]  /*16390*/  MOV R211, c[0x0][0x53c] ;  /* 0x00014f0000d37a02 */ /* 0x000fe40000000f00 */
.L_x_2184:
[----:B------:R-:W-:Y:S05]  /*163a0*/  BSYNC B1 ;  /* 0x0000000000017941 */ /* 0x000fea0003800000 */
.L_x_2170:
[----:B------:R-:W-:Y:S01]  /*163b0*/  WARPSYNC 0xffffffff ;  /* 0xffffffff00007948 */ /* 0x000fe20003800000 */
[----:B------:R-:W-:Y:S01]  /*163c0*/  BAR.SYNC.DEFER_BLOCKING 0x4, 0x100 ;  /* 0x0104000000007b1d */ /* 0x000fe20000010000 */
[----:B------:R-:W-:-:S13]  /*163d0*/  ISETP.NE.AND P0, PT, R13, RZ, PT ;  /* 0x000000ff0d00720c */ /* 0x000fda0003f05270 */
[----:B------:R2:W-:Y:S04]  /*163e0*/  @!P0 STS.128 [0x24100], R208 ;  /* 0x024100d0ff008388 */ /* 0x0005e80000000c00 */
[----:B------:R-:W-:Y:S06]  /*163f0*/  BAR.ARV 0x5, 0x100 ;  /* 0x0144000000007b1d */ /* 0x000fec0000002000 */
.L_x_2165:
[----:B-1----:R-:W-:-:S13]  /*16400*/  ISETP.GE.AND P0, PT, R211, c[0x0][0x53c], PT ;  /* 0x00014f00d3007a0c */ /* 0x002fda0003f06270 */
[----:B--23--:R-:W-:Y:S01]  /*16410*/  @P0 CALL.REL.NOINC `(.L_x_2185) ;  /* 0x0000001000000944 */ /* 0x00cfe20003c00000 */
[----:B------:R-:W-:Y:S05]  /*16420*/  BRA `(.L_x_2186) ;  /* 0xfffeb62000007947 */ /* 0x000fea000383ffff */
.L_x_2185:
[----:B------:R-:W-:Y:S05]  /*16430*/  EXIT ;  /* 0x000000000000794d */ /* 0x000fea0003800000 */
.L_x_2011:
[----:B------:R-:W-:Y:S01]  /*16440*/  IMAD.MOV.U32 R0, RZ, RZ, R5 ;  /* 0x000000ffff007224 */ /* 0x000fe200078e0005 */
[----:B------:R-:W-:Y:S02]  /*16450*/  MOV R2, 0x1 ;  /* 0x0000000100027802 */ /* 0x000fe40000000f00 */
[----:B------:R-:W-:Y:S02]  /*16460*/  MOV R3, 0x16480 ;  /* 0x0001648000037802 */ /* 0x000fe40000000f00 */
[----:B--2---:R-:W-:Y:S05]  /*16470*/  CALL.REL.NOINC `($__internal_36_$__cuda_sm70_shflsync_up_p) ;  /* 0x000030b000007944 */ /* 0x004fea0003c00000 */
[----:B------:R-:W-:Y:S01]  /*16480*/  MOV R0, R4 ;  /* 0x0000000400007202 */ /* 0x000fe20000000f00 */
[----:B------:R-:W-:Y:S05]  /*16490*/  BRA `(.L_x_2187) ;  /* 0xfffe9fa000007947 */ /* 0x000fea000383ffff */
.L_x_2012:
[----:B------:R-:W-:Y:S01]  /*164a0*/  IMAD.MOV.U32 R0, RZ, RZ, R5 ;  /* 0x000000ffff007224 */ /* 0x000fe200078e0005 */
[----:B------:R-:W-:Y:S02]  /*164b0*/  MOV R2, 0x2 ;  /* 0x0000000200027802 */ /* 0x000fe40000000f00 */
[----:B------:R-:W-:Y:S02]  /*164c0*/  MOV R3, 0x164e0 ;  /* 0x000164e000037802 */ /* 0x000fe40000000f00 */
[----:B--2---:R-:W-:Y:S05]  /*164d0*/  CALL.REL.NOINC `($__internal_36_$__cuda_sm70_shflsync_up_p) ;  /* 0x0000305000007944 */ /* 0x004fea0003c00000 */
[----:B------:R-:W-:Y:S01]  /*164e0*/  SEL R0, R4, RZ, P4 ;  /* 0x000000ff04007207 */ /* 0x000fe20002000000 */
[----:B------:R-:W-:Y:S01]  /*164f0*/  IMAD.MOV.U32 R2, RZ, RZ, 0x4 ;  /* 0x00000004ff027424 */ /* 0x000fe200078e00ff */
[----:B------:R-:W-:-:S03]  /*16500*/  MOV R3, 0x16530 ;  /* 0x0001653000037802 */ /* 0x000fc60000000f00 */
[----:B------:R-:W-:Y:S02]  /*16510*/  IMAD.IADD R0, R5, 0x1, R0 ;  /* 0x0000000105007824 */ /* 0x000fe400078e0200 */
[----:B------:R-:W-:Y:S05]  /*16520*/  CALL.REL.NOINC `($__internal_36_$__cuda_sm70_shflsync_up_p) ;  /* 0x0000300000007944 */ /* 0x000fea0003c00000 */
        /* <DEDUP_REMOVED lines=12> */
[----:B------:R-:W-:Y:S02]  /*165f0*/  MOV R30, 0x1f ;  /* 0x0000001f001e7802 */ /* 0x000fe40000000f00 */
[----:B------:R-:W-:Y:S01]  /*16600*/  MOV R3, 0x16640 ;  /* 0x0001664000037802 */ /* 0x000fe20000000f00 */
[----:B------:R-:W-:-:S04]  /*16610*/  IMAD.IADD R4, R0, 0x1, R4 ;  /* 0x0000000100047824 */ /* 0x000fc800078e0204 */
[----:B------:R-:W-:Y:S02]  /*16620*/  IMAD.MOV.U32 R31, RZ, RZ, R4 ;  /* 0x000000ffff1f7224 */ /* 0x000fe400078e0004 */
[----:B------:R-:W-:Y:S05]  /*16630*/  CALL.REL.NOINC `($__internal_35_$__cuda_sm70_shflsync_idx_p) ;  /* 0x00002e9000007944 */ /* 0x000fea0003c00000 */
[----:B------:R-:W-:Y:S01]  /*16640*/  MOV R0, R30 ;  /* 0x0000001e00007202 */ /* 0x000fe20000000f00 */
[----:B------:R-:W-:Y:S05]  /*16650*/  BRA `(.L_x_2188) ;  /* 0xfffe9ee000007947 */ /* 0x000fea000383ffff */
.L_x_2014:
[----:B------:R-:W-:Y:S02]  /*16660*/  SEL R0, RZ, 0x1, P0 ;  /* 0x00000001ff007807 */ /* 0x000fe40000000000 */
[----:B------:R-:W-:Y:S02]  /*16670*/  MOV R2, 0x16690 ;  /* 0x0001669000027802 */ /* 0x000fe40000000f00 */
[----:B--2---:R-:W-:Y:S05]  /*16680*/  CALL.REL.NOINC `($__internal_37_$__cuda_sm70_votesync_ballot) ;  /* 0x00002f1000007944 */ /* 0x004fea0003c00000 */
[----:B------:R-:W-:Y:S01]  /*16690*/  MOV R6, R0 ;  /* 0x0000000000067202 */ /* 0x000fe20000000f00 */
[----:B------:R-:W-:Y:S05]  /*166a0*/  BRA `(.L_x_2189) ;  /* 0xfffe9f2000007947 */ /* 0x000fea000383ffff */
.L_x_2015:
[----:B------:R-:W-:Y:S01]  /*166b0*/  IMAD.MOV.U32 R31, RZ, RZ, R9 ;  /* 0x000000ffff1f7224 */ /* 0x000fe200078e0009 */
[----:B------:R-:W-:Y:S01]  /*166c0*/  MOV R2, R0 ;  /* 0x0000000000027202 */ /* 0x000fe20000000f00 */
[----:B------:R-:W-:Y:S01]  /*166d0*/  IMAD.MOV.U32 R30, RZ, RZ, 0x1f ;  /* 0x0000001fff1e7424 */ /* 0x000fe200078e00ff */
[----:B------:R-:W-:Y:S02]  /*166e0*/  MOV R3, 0x16700 ;  /* 0x0001670000037802 */ /* 0x000fe40000000f00 */
[----:B------:R-:W-:Y:S05]  /*166f0*/  CALL.REL.NOINC `($__internal_35_$__cuda_sm70_shflsync_idx_p) ;  /* 0x00002dd000007944 */ /* 0x000fea0003c00000 */
[----:B------:R-:W-:Y:S01]  /*16700*/  IMAD.MOV.U32 R12, RZ, RZ, R30 ;  /* 0x000000ffff0c7224 */ /* 0x000fe200078e001e */
[----:B------:R-:W-:Y:S01]  /*16710*/  MOV R31, R8 ;  /* 0x00000008001f7202 */ /* 0x000fe20000000f00 */
[----:B------:R-:W-:Y:S01]  /*16720*/  IMAD.MOV.U32 R5, RZ, RZ, RZ ;  /* 0x000000ffff057224 */ /* 0x000fe200078e00ff */
[----:B------:R-:W-:Y:S01]  /*16730*/  MOV R2, R0 ;  /* 0x0000000000027202 */ /* 0x000fe20000000f00 */
[----:B------:R-:W-:Y:S01]  /*16740*/  IMAD.MOV.U32 R30, RZ, RZ, 0x1f ;  /* 0x0000001fff1e7424 */ /* 0x000fe200078e00ff */
[----:B------:R-:W-:-:S02]  /*16750*/  MOV R3, 0x16770 ;  /* 0x0001677000037802 */ /* 0x000fc40000000f00 */
[----:B------:R-:W-:Y:S05]  /*16760*/  CALL.REL.NOINC `($__internal_35_$__cuda_sm70_shflsync_idx_p) ;  /* 0x00002d6000007944 */ /* 0x000fea0003c00000 */
[----:B------:R-:W-:Y:S01]  /*16770*/  MOV R9, R30 ;  /* 0x0000001e00097202 */ /* 0x000fe20000000f00 */
[----:B------:R-:W-:Y:S05]  /*16780*/  BRA `(.L_x_2190) ;  /* 0xfffe9ea000007947 */ /* 0x000fea000383ffff */
.L_x_2018:
[----:B------:R-:W-:Y:S01]  /*16790*/  IMAD.MOV.U32 R31, RZ, RZ, R4 ;  /* 0x000000ffff1f7224 */ /* 0x000fe200078e0004 */
[----:B------:R-:W-:Y:S01]  /*167a0*/  MOV R2, R0 ;  /* 0x0000000000027202 */ /* 0x000fe20000000f00 */
[----:B------:R-:W-:Y:S01]  /*167b0*/  IMAD.MOV.U32 R30, RZ, RZ, 0x1f ;  /* 0x0000001fff1e7424 */ /* 0x000fe200078e00ff */
[----:B------:R-:W-:-:S02]  /*167c0*/  MOV R3, 0x167e0 ;  /* 0x000167e000037802 */ /* 0x000fc40000000f00 */
[----:B--23--:R-:W-:Y:S05]  /*167d0*/  CALL.REL.NOINC `($__internal_35_$__cuda_sm70_shflsync_idx_p) ;  /* 0x00002cf000007944 */ /* 0x00cfea0003c00000 */
[----:B------:R-:W-:Y:S01]  /*167e0*/  MOV R5, R30 ;  /* 0x0000001e00057202 */ /* 0x000fe20000000f00 */
[----:B------:R-:W-:Y:S05]  /*167f0*/  BRA `(.L_x_2017) ;  /* 0xfffe9e9000007947 */ /* 0x000fea000383ffff */
.L_x_2037:
[----:B------:R-:W-:Y:S01]  /*16800*/  IMAD.MOV.U32 R31, RZ, RZ, R9 ;  /* 0x000000ffff1f7224 */ /* 0x000fe200078e0009 */
[----:B------:R-:W-:Y:S01]  /*16810*/  MOV R2, RZ ;  /* 0x000000ff00027202 */ /* 0x000fe20000000f00 */
[----:B------:R-:W-:Y:S01]  /*16820*/  IMAD.MOV.U32 R30, RZ, RZ, 0x181f ;  /* 0x0000181fff1e7424 */ /* 0x000fe200078e00ff */
[----:B------:R-:W-:-:S02]  /*16830*/  MOV R3, 0x16850 ;  /* 0x0001685000037802 */ /* 0x000fc40000000f00 */
[----:B-----5:R-:W-:Y:S05]  /*16840*/  CALL.REL.NOINC `($__internal_35_$__cuda_sm70_shflsync_idx_p) ;  /* 0x00002c8000007944 */ /* 0x020fea0003c00000 */
[----:B------:R-:W-:Y:S01]  /*16850*/  MOV R8, R30 ;  /* 0x0000001e00087202 */ /* 0x000fe20000000f00 */
[----:B------:R-:W-:Y:S05]  /*16860*/  BRA `(.L_x_2191) ;  /* 0xfffec16000007947 */ /* 0x000fea000383ffff */
.L_x_2038:
[----:B------:R-:W-:Y:S01]  /*16870*/  IMAD.MOV.U32 R31, RZ, RZ, R12 ;  /* 0x000000ffff1f7224 */ /* 0x000fe200078e000c */
[----:B------:R-:W-:Y:S01]  /*16880*/  MOV R2, RZ ;  /* 0x000000ff00027202 */ /* 0x000fe20000000f00 */
[----:B------:R-:W-:Y:S01]  /*16890*/  IMAD.MOV.U32 R30, RZ, RZ, 0x181f ;  /* 0x0000181fff1e7424 */ /* 0x000fe200078e00ff */
[----:B------:R-:W-:-:S02]  /*168a0*/  MOV R3, 0x168c0 ;  /* 0x000168c000037802 */ /* 0x000fc40000000f00 */
[----:B-12--5:R-:W-:Y:S05]  /*168b0*/  CALL.REL.NOINC `($__internal_35_$__cuda_sm70_shflsync_idx_p) ;  /* 0x00002c1000007944 */ /* 0x026fea0003c00000 */
[----:B------:R-:W-:Y:S01]  /*168c0*/  MOV R0, R30 ;  /* 0x0000001e00007202 */ /* 0x000fe20000000f00 */
[----:B------:R-:W-:Y:S05]  /*168d0*/  BRA `(.L_x_2192) ;  /* 0xfffec11000007947 */ /* 0x000fea000383ffff */
.L_x_2041:
[----:B------:R-:W-:Y:S01]  /*168e0*/  IMAD.MOV.U32 R31, RZ, RZ, R9 ;  /* 0x000000ffff1f7224 */ /* 0x000fe200078e0009 */
[----:B--2---:R-:W-:Y:S01]  /*168f0*/  MOV R2, 0x1 ;  /* 0x0000000100027802 */ /* 0x004fe20000000f00 */
[----:B------:R-:W-:Y:S01]  /*16900*/  IMAD.MOV.U32 R30, RZ, RZ, 0x181f ;  /* 0x0000181fff1e7424 */ /* 0x000fe200078e00ff */
[----:B------:R-:W-:-:S02]  /*16910*/  MOV R3, 0x16930 ;  /* 0x0001693000037802 */ /* 0x000fc40000000f00 */
[----:B-1-345:R-:W-:Y:S05]  /*16920*/  CALL.REL.NOINC `($__internal_35_$__cuda_sm70_shflsync_idx_p) ;  /* 0x00002ba000007944 */ /* 0x03afea0003c00000 */
[----:B------:R-:W-:Y:S01]  /*16930*/  IMAD.MOV.U32 R8, RZ, RZ, R30 ;  /* 0x000000ffff087224 */ /* 0x000fe200078e001e */
[----:B------:R-:W-:Y:S01]  /*16940*/  MOV R2, 0x1 ;  /* 0x0000000100027802 */ /* 0x000fe20000000f00 */
[----:B------:R-:W-:Y:S01]  /*16950*/  IMAD.MOV.U32 R31, RZ, RZ, R12 ;  /* 0x000000ffff1f7224 */ /* 0x000fe200078e000c */
[----:B------:R-:W-:-:S02]  /*16960*/  MOV R30, 0x181f ;  /* 0x0000181f001e7802 */ /* 0x000fc40000000f00 */
[----:B------:R-:W-:Y:S02]  /*16970*/  MOV R3, 0x16990 ;  /* 0x0001699000037802 */ /* 0x000fe40000000f00 */
[----:B------:R-:W-:Y:S05]  /*16980*/  CALL.REL.NOINC `($__internal_35_$__cuda_sm70_shflsync_idx_p) ;  /* 0x00002b4000007944 */ /* 0x000fea0003c00000 */
[----:B------:R-:W-:Y:S01]  /*16990*/  MOV R0, R30 ;  /* 0x0000001e00007202 */ /* 0x000fe20000000f00 */
[----:B------:R-:W-:Y:S05]  /*169a0*/  BRA `(.L_x_2193) ;  /* 0xfffec1c000007947 */ /* 0x000fea000383ffff */
.L_x_2044:
[----:B------:R-:W-:Y:S01]  /*169b0*/  IMAD.MOV.U32 R31, RZ, RZ, R9 ;  /* 0x000000ffff1f7224 */ /* 0x000fe200078e0009 */
[----:B-1----:R-:W-:Y:S01]  /*169c0*/  MOV R2, 0x2 ;  /* 0x0000000200027802 */ /* 0x002fe20000000f00 */
[----:B------:R-:W-:Y:S01]  /*169d0*/  IMAD.MOV.U32 R30, RZ, RZ, 0x181f ;  /* 0x0000181fff1e7424 */ /* 0x000fe200078e00ff */
[----:B------:R-:W-:Y:S02]  /*169e0*/  MOV R3, 0x16a00 ;  /* 0x00016a0000037802 */ /* 0x000fe40000000f00 */
[----:B--2345:R-:W-:Y:S05]  /*169f0*/  CALL.REL.NOINC `($__internal_35_$__cuda_sm70_shflsync_idx_p) ;  /* 0x00002ad000007944 */ /* 0x03cfea0003c00000 */
[----:B------:R-:W-:Y:S01]  /*16a00*/  MOV R8, R30 ;  /* 0x0000001e00087202 */ /* 0x000fe20000000f00 */
[----:B------:R-:W-:Y:S05]  /*16a10*/  BRA `(.L_x_2194) ;  /* 0xfffec2b000007947 */ /* 0x000fea000383ffff */
.L_x_2045:
[----:B------:R-:W-:Y:S01]  /*16a20*/  IMAD.MOV.U32 R31, RZ, RZ, R12 ;  /* 0x000000ffff1f7224 */ /* 0x000fe200078e000c */
[----:B------:R-:W-:Y:S01]  /*16a30*/  MOV R2, 0x2 ;  /* 0x0000000200027802 */ /* 0x000fe20000000f00 */
[----:B------:R-:W-:Y:S01]  /*16a40*/  IMAD.MOV.U32 R30, RZ, RZ, 0x181f ;  /* 0x0000181fff1e7424 */ /* 0x000fe200078e00ff */
[----:B------:R-:W-:Y:S02]  /*16a50*/  MOV R3, 0x16a70 ;  /* 0x00016a7000037802 */ /* 0x000fe40000000f00 */
[----:B-12345:R-:W-:Y:S05]  /*16a60*/  CALL.REL.NOINC `($__internal_35_$__cuda_sm70_shflsync_idx_p) ;  /* 0x00002a6000007944 */ /* 0x03efea0003c00000 */
[----:B------:R-:W-:Y:S01]  /*16a70*/  MOV R0, R30 ;  /* 0x0000001e00007202 */ /* 0x000fe20000000f00 */
[----:B------:R-:W-:Y:S05]  /*16a80*/  BRA `(.L_x_2195) ;  /* 0xfffec26000007947 */ /* 0x000fea000383ffff */
.L_x_2048:
[----:B------:R-:W-:Y:S01]  /*16a90*/  IMAD.MOV.U32 R31, RZ, RZ, R9 ;  /* 0x000000ffff1f7224 */ /* 0x000fe200078e0009 */
[----:B-1----:R-:W-:Y:S01]  /*16aa0*/  MOV R2, 0x3 ;  /* 0x0000000300027802 */ /* 0x002fe20000000f00 */
[----:B------:R-:W-:Y:S01]  /*16ab0*/  IMAD.MOV.U32 R30, RZ, RZ, 0x181f ;  /* 0x0000181fff1e7424 */ /* 0x000fe200078e00ff */
[----:B------:R-:W-:-:S02]  /*16ac0*/  MOV R3, 0x16ae0 ;  /* 0x00016ae000037802 */ /* 0x000fc40000000f00 */
[----:B--2345:R-:W-:Y:S05]  /*16ad0*/  CALL.REL.NOINC `($__internal_35_$__cuda_sm70_shflsync_idx_p) ;  /* 0x000029f000007944 */ /* 0x03cfea0003c00000 */
        /* <DEDUP_REMOVED lines=8> */
.L_x_2051:
[----:B------:R-:W-:Y:S01]  /*16b60*/  IMAD.MOV.U32 R31, RZ, RZ, R9 ;  /* 0x000000ffff1f7224 */ /* 0x000fe200078e0009 */
[----:B------:R-:W-:Y:S01]  /*16b70*/  MOV R2, RZ ;  /* 0x000000ff00027202 */ /* 0x000fe20000000f00 */
[----:B------:R-:W-:Y:S01]  /*16b80*/  IMAD.MOV.U32 R30, RZ, RZ, 0x181f ;  /* 0x0000181fff1e7424 */ /* 0x000fe200078e00ff */
[----:B------:R-:W-:Y:S02]  /*16b90*/  MOV R3, 0x16bb0 ;  /* 0x00016bb000037802 */ /* 0x000fe40000000f00 */
[----:B------:R-:W-:Y:S05]  /*16ba0*/  CALL.REL.NOINC `($__internal_35_$__cuda_sm70_shflsync_idx_p) ;  /* 0x0000292000007944 */ /* 0x000fea0003c00000 */
[----:B------:R-:W-:Y:S01]  /*16bb0*/  MOV R8, R30 ;  /* 0x0000001e00087202 */ /* 0x000fe20000000f00 */
[----:B------:R-:W-:Y:S05]  /*16bc0*/  BRA `(.L_x_2197) ;  /* 0xfffecdc000007947 */ /* 0x000fea000383ffff */
.L_x_2052:
[----:B------:R-:W-:Y:S01]  /*16bd0*/  IMAD.MOV.U32 R31, RZ, RZ, R11 ;  /* 0x000000ffff1f7224 */ /* 0x000fe200078e000b */
[----:B------:R-:W-:Y:S01]  /*16be0*/  MOV R2, RZ ;  /* 0x000000ff00027202 */ /* 0x000fe20000000f00 */
[----:B------:R-:W-:Y:S01]  /*16bf0*/  IMAD.MOV.U32 R30, RZ, RZ, 0x181f ;  /* 0x0000181fff1e7424 */ /* 0x000fe200078e00ff */
[----:B------:R-:W-:Y:S02]  /*16c00*/  MOV R3, 0x16c20 ;  /* 0x00016c2000037802 */ /* 0x000fe40000000f00 */
[----:B-12---:R-:W-:Y:S05]  /*16c10*/  CALL.REL.NOINC `($__internal_35_$__cuda_sm70_shflsync_idx_p) ;  /* 0x000028b000007944 */ /* 0x006fea0003c00000 */
[----:B------:R-:W-:Y:S01]  /*16c20*/  IADD3 R4, P1, R30, R17, RZ ;  /* 0x000000111e047210 */ /* 0x000fe20007f3e0ff */
[----:B------:R-:W-:Y:S01]  /*16c30*/  IMAD.MOV.U32 R31, RZ, RZ, R9 ;  /* 0x000000ffff1f7224 */ /* 0x000fe200078e0009 */
[----:B------:R-:W-:-:S03]  /*16c40*/  ISETP.GE.AND P0, PT, R177, c[0x0][0x1d4], PT ;  /* 0x00007500b1007a0c */ /* 0x000fc60003f06270 */
[----:B------:R-:W-:Y:S01]  /*16c50*/  IMAD.X R5, R8, 0x1, R13, P1 ;  /* 0x0000000108057824 */ /* 0x000fe200008e060d */
[----:B------:R-:W-:Y:S02]  /*16c60*/  IADD3 R6, P1, R30, R18, RZ ;  /* 0x000000121e067210 */ /* 0x000fe40007f3e0ff */
[----:B------:R-:W-:-:S03]  /*16c70*/  SEL R12, RZ, 0x10, P0 ;  /* 0x00000010ff0c7807 */ /* 0x000fc60000000000 */
[----:B------:R-:W-:Y:S01]  /*16c80*/  IMAD.X R7, R8, 0x1, R15, P1 ;  /* 0x0000000108077824 */ /* 0x000fe200008e060f */
[----:B------:R-:W-:Y:S01]  /*16c90*/  IADD3 R2, P1, R30, R19, RZ ;  /* 0x000000131e027210 */ /* 0x000fe20007f3e0ff */
[----:B------:R-:W-:Y:S02]  /*16ca0*/  IMAD.MOV.U32 R30, RZ, RZ, 0x181f ;  /* 0x0000181fff1e7424 */ /* 0x000fe400078e00ff */
[----:B------:R-:W-:Y:S01]  /*16cb0*/  @!PT LDS RZ, [RZ] ;  /* 0x00000000fffff984 */ /* 0x000fe20000000800 */
[----:B------:R-:W-:Y:S01]  /*16cc0*/  @!PT LDS RZ, [RZ] ;  /* 0x00000000fffff984 */ /* 0x000fe20000000800 */
[----:B------:R-:W-:Y:S01]  /*16cd0*/  @!PT LDS RZ, [RZ] ;  /* 0x00000000fffff984 */ /* 0x000fe20000000800 */
[----:B------:R1:W-:Y:S01]  /*16ce0*/  LDGSTS.E.BYPASS.LTC128B.128 [R204+0x12100], [R4.64], !P0 ;  /* 0x1210000004cc7fae */ /* 0x0003e2000c101d46 */
[----:B------:R-:W-:Y:S01]  /*16cf0*/  ISETP.GE.AND P0, PT, R185, c[0x0][0x1d4], PT ;  /* 0x00007500b9007a0c */ /* 0x000fe20003f06270 */
[----:B------:R-:W-:Y:S01]  /*16d00*/  IMAD.X R3, R8, 0x1, R14, P1 ;  /* 0x0000000108037824 */ /* 0x000fe200008e060e */
[----:B------:R-:W-:Y:S02]  /*16d10*/  ISETP.GE.AND P1, PT, R186, c[0x0][0x1d4], PT ;  /* 0x00007500ba007a0c */ /* 0x000fe40003f26270 */
[----:B------:R-:W-:Y:S02]  /*16d20*/  SEL R9, RZ, 0x10, P0 ;  /* 0x00000010ff097807 */ /* 0x000fe40000000000 */
[----:B------:R-:W-:-:S09]  /*16d30*/  SEL R10, RZ, 0x10, P1 ;  /* 0x00000010ff0a7807 */ /* 0x000fd20000800000 */
[----:B------:R1:W-:Y:S04]  /*16d40*/  LDGSTS.E.BYPASS.LTC128B.128 [R204+0x14100], [R6.64], !P1 ;  /* 0x1410000006cc7fae */ /* 0x0003e8000c901d46 */
[----:B------:R2:W-:Y:S02]  /*16d50*/  LDGSTS.E.BYPASS.LTC128B.128 [R204+0x16100], [R2.64], !P0 ;  /* 0x1610000002cc7fae */ /* 0x0005e4000c101d46 */
[----:B--2---:R-:W-:Y:S01]  /*16d60*/  IMAD.MOV.U32 R2, RZ, RZ, 0x1 ;  /* 0x00000001ff027424 */ /* 0x004fe200078e00ff */
[----:B------:R-:W-:Y:S02]  /*16d70*/  MOV R3, 0x16d90 ;  /* 0x00016d9000037802 */ /* 0x000fe40000000f00 */
[----:B-1----:R-:W-:Y:S05]  /*16d80*/  CALL.REL.NOINC `($__internal_35_$__cuda_sm70_shflsync_idx_p) ;  /* 0x0000274000007944 */ /* 0x002fea0003c00000 */
        /* <DEDUP_REMOVED lines=8> */
.L_x_2055:
[----:B------:R-:W-:Y:S01]  /*16e10*/  IMAD.MOV.U32 R31, RZ, RZ, R13 ;  /* 0x000000ffff1f7224 */ /* 0x000fe200078e000d */
[----:B------:R-:W-:Y:S01]  /*16e20*/  MOV R2, RZ ;  /* 0x000000ff00027202 */ /* 0x000fe20000000f00 */
[----:B------:R-:W-:Y:S01]  /*16e30*/  IMAD.MOV.U32 R30, RZ, RZ, 0x181f ;  /* 0x0000181fff1e7424 */ /* 0x000fe200078e00ff */
[----:B------:R-:W-:Y:S02]  /*16e40*/  MOV R3, 0x16e60 ;  /* 0x00016e6000037802 */ /* 0x000fe40000000f00 */
[----:B-1234-:R-:W-:Y:S05]  /*16e50*/  CALL.REL.NOINC `($__internal_35_$__cuda_sm70_shflsync_idx_p) ;  /* 0x0000267000007944 */ /* 0x01efea0003c00000 */
[----:B------:R-:W-:Y:S01]  /*16e60*/  MOV R12, R30 ;  /* 0x0000001e000c7202 */ /* 0x000fe20000000f00 */
[----:B------:R-:W-:Y:S05]  /*16e70*/  BRA `(.L_x_2199) ;  /* 0xfffed09000007947 */ /* 0x000fea000383ffff */
.L_x_2056:
[----:B------:R-:W-:Y:S01]  /*16e80*/  IMAD.MOV.U32 R31, RZ, RZ, R19 ;  /* 0x000000ffff1f7224 */ /* 0x000fe200078e0013 */
[----:B------:R-:W-:Y:S01]  /*16e90*/  MOV R2, RZ ;  /* 0x000000ff00027202 */ /* 0x000fe20000000f00 */
[----:B------:R-:W-:Y:S01]  /*16ea0*/  IMAD.MOV.U32 R30, RZ, RZ, 0x181f ;  /* 0x0000181fff1e7424 */ /* 0x000fe200078e00ff */
[----:B------:R-:W-:Y:S02]  /*16eb0*/  MOV R3, 0x16ed0 ;  /* 0x00016ed000037802 */ /* 0x000fe40000000f00 */
[----:B-1234-:R-:W-:Y:S05]  /*16ec0*/  CALL.REL.NOINC `($__internal_35_$__cuda_sm70_shflsync_idx_p) ;  /* 0x0000260000007944 */ /* 0x01efea0003c00000 */
        /* <DEDUP_REMOVED lines=31> */
.L_x_2067:
[----:B------:R-:W-:Y:S01]  /*170c0*/  IMAD.MOV.U32 R31, RZ, RZ, R5 ;  /* 0x000000ffff1f7224 */ /* 0x000fe200078e0005 */
[----:B------:R-:W-:Y:S01]  /*170d0*/  MOV R2, RZ ;  /* 0x000000ff00027202 */ /* 0x000fe20000000f00 */
[----:B------:R-:W-:Y:S01]  /*170e0*/  IMAD.MOV.U32 R30, RZ, RZ, 0x181f ;  /* 0x0000181fff1e7424 */ /* 0x000fe200078e00ff */
[----:B------:R-:W-:Y:S02]  /*170f0*/  MOV R3, 0x17110 ;  /* 0x0001711000037802 */ /* 0x000fe40000000f00 */
[----:B------:R-:W-:Y:S05]  /*17100*/  CALL.REL.NOINC `($__internal_35_$__cuda_sm70_shflsync_idx_p) ;  /* 0x000023c000007944 */ /* 0x000fea0003c00000 */
[----:B------:R-:W-:Y:S01]  /*17110*/  MOV R4, R30 ;  /* 0x0000001e00047202 */ /* 0x000fe20000000f00 */
[----:B------:R-:W-:Y:S05]  /*17120*/  BRA `(.L_x_2201) ;  /* 0xfffefa5000007947 */ /* 0x000fea000383ffff */
.L_x_2068:
[----:B------:R-:W-:Y:S01]  /*17130*/  IMAD.MOV.U32 R31, RZ, RZ, R12 ;  /* 0x000000ffff1f7224 */ /* 0x000fe200078e000c */
[----:B------:R-:W-:Y:S01]  /*17140*/  MOV R2, RZ ;  /* 0x000000ff00027202 */ /* 0x000fe20000000f00 */
[----:B------:R-:W-:Y:S01]  /*17150*/  IMAD.MOV.U32 R30, RZ, RZ, 0x181f ;  /* 0x0000181fff1e7424 */ /* 0x000fe200078e00ff */
[----:B------:R-:W-:Y:S02]  /*17160*/  MOV R3, 0x17180 ;  /* 0x0001718000037802 */ /* 0x000fe40000000f00 */
[----:B-12---:R-:W-:Y:S05]  /*17170*/  CALL.REL.NOINC `($__internal_35_$__cuda_sm70_shflsync_idx_p) ;  /* 0x0000235000007944 */ /* 0x006fea0003c00000 */
[----:B------:R-:W-:Y:S01]  /*17180*/  IADD3 R6, P0, R30, R17, RZ ;  /* 0x000000111e067210 */ /* 0x000fe20007f1e0ff */
[----:B------:R-:W-:Y:S01]  /*17190*/  IMAD.MOV.U32 R31, RZ, RZ, R5 ;  /* 0x000000ffff1f7224 */ /* 0x000fe200078e0005 */
[----:B------:R-:W-:-:S02]  /*171a0*/  ISETP.GE.AND P4, PT, R177, c[0x0][0x1d4], PT ;  /* 0x00007500b1007a0c */ /* 0x000fc40003f86270 */
[----:B------:R-:W-:Y:S01]  /*171b0*/  ISETP.GE.AND P3, PT, R186, c[0x0][0x1d4], PT ;  /* 0x00007500ba007a0c */ /* 0x000fe20003f66270 */
[----:B------:R-:W-:Y:S01]  /*171c0*/  IMAD.X R7, R4, 0x1, R14, P0 ;  /* 0x0000000104077824 */ /* 0x000fe200000e060e */
[----:B------:R-:W-:Y:S02]  /*171d0*/  IADD3 R2, P0, R30, R16, RZ ;  /* 0x000000101e027210 */ /* 0x000fe40007f1e0ff */
[----:B------:R-:W-:Y:S02]  /*171e0*/  SEL R11, RZ, 0x10, P4 ;  /* 0x00000010ff0b7807 */ /* 0x000fe40002000000 */
[----:B------:R-:W-:Y:S01]  /*171f0*/  SEL R10, RZ, 0x10, P3 ;  /* 0x00000010ff0a7807 */ /* 0x000fe20001800000 */
[----:B------:R-:W-:-:S04]  /*17200*/  IMAD.X R3, R4, 0x1, R13, P0 ;  /* 0x0000000104037824 */ /* 0x000fc800000e060d */
[----:B------:R-:W-:Y:S01]  /*17210*/  @!PT LDS RZ, [RZ] ;  /* 0x00000000fffff984 */ /* 0x000fe20000000800 */
[----:B------:R-:W-:Y:S01]  /*17220*/  @!PT LDS RZ, [RZ] ;  /* 0x00000000fffff984 */ /* 0x000fe20000000800 */
[----:B------:R-:W-:Y:S01]  /*17230*/  @!PT LDS RZ, [RZ] ;  /* 0x00000000fffff984 */ /* 0x000fe20000000800 */
[----:B------:R1:W-:Y:S04]  /*17240*/  LDGSTS.E.BYPASS.LTC128B.128 [R204+0xc100], [R6.64], !P4 ;  /* 0x0c10000006cc7fae */ /* 0x0003e8000e101d46 */
[----:B------:R2:W-:Y:S02]  /*17250*/  LDGSTS.E.BYPASS.LTC128B.128 [R204+0xe100], [R2.64], !P3 ;  /* 0x0e10000002cc7fae */ /* 0x0005e4000d901d46 */
[----:B--2---:R-:W-:Y:S01]  /*17260*/  IADD3 R2, P0, R30, R18, RZ ;  /* 0x000000121e027210 */ /* 0x004fe20007f1e0ff */
[----:B------:R-:W-:-:S04]  /*17270*/  IMAD.MOV.U32 R30, RZ, RZ, 0x181f ;  /* 0x0000181fff1e7424 */ /* 0x000fc800078e00ff */
[----:B------:R-:W-:Y:S01]  /*17280*/  IMAD.X R3, R4, 0x1, R15, P0 ;  /* 0x0000000104037824 */ /* 0x000fe200000e060f */
[----:B------:R-:W-:-:S04]  /*17290*/  ISETP.GE.AND P0, PT, R185, c[0x0][0x1d4], PT ;  /* 0x00007500b9007a0c */ /* 0x000fc80003f06270 */
[----:B------:R-:W-:-:S09]  /*172a0*/  SEL R5, RZ, 0x10, P0 ;  /* 0x00000010ff057807 */ /* 0x000fd20000000000 */
[----:B------:R2:W-:Y:S02]  /*172b0*/  LDGSTS.E.BYPASS.LTC128B.128 [R204+0x10100], [R2.64], !P0 ;  /* 0x1010000002cc7fae */ /* 0x0005e4000c101d46 */
[----:B--2---:R-:W-:Y:S01]  /*172c0*/  IMAD.MOV.U32 R2, RZ, RZ, 0x1 ;  /* 0x00000001ff027424 */ /* 0x004fe200078e00ff */
[----:B------:R-:W-:Y:S02]  /*172d0*/  MOV R3, 0x172f0 ;  /* 0x000172f000037802 */ /* 0x000fe40000000f00 */
[----:B-1----:R-:W-:Y:S05]  /*172e0*/  CALL.REL.NOINC `($__internal_35_$__cuda_sm70_shflsync_idx_p) ;  /* 0x000021e000007944 */ /* 0x002fea0003c00000 */
[----:B------:R-:W-:Y:S01]  /*172f0*/  IMAD.MOV.U32 R4, RZ, RZ, R30 ;  /* 0x000000ffff047224 */ /* 0x000fe200078e001e */
[----:B------:R-:W-:Y:S01]  /*17300*/  MOV R2, 0x1 ;  /* 0x0000000100027802 */ /* 0x000fe20000000f00 */
[----:B------:R-:W-:Y:S01]  /*17310*/  IMAD.MOV.U32 R31, RZ, RZ, R12 ;  /* 0x000000ffff1f7224 */ /* 0x000fe200078e000c */
[----:B------:R-:W-:Y:S02]  /*17320*/  MOV R30, 0x181f ;  /* 0x0000181f001e7802 */ /* 0x000fe40000000f00 */
[----:B------:R-:W-:Y:S02]  /*17330*/  MOV R3, 0x17350 ;  /* 0x0001735000037802 */ /* 0x000fe40000000f00 */
[----:B------:R-:W-:Y:S05]  /*17340*/  CALL.REL.NOINC `($__internal_35_$__cuda_sm70_shflsync_idx_p) ;  /* 0x0000218000007944 */ /* 0x000fea0003c00000 */
[----:B------:R-:W-:Y:S01]  /*17350*/  MOV R0, R30 ;  /* 0x0000001e00007202 */ /* 0x000fe20000000f00 */
[----:B------:R-:W-:Y:S05]  /*17360*/  BRA `(.L_x_2202) ;  /* 0xfffef94000007947 */ /* 0x000fea000383ffff */
.L_x_2076:
[----:B------:R-:W-:Y:S01]  /*17370*/  MOV R2, RZ ;  /* 0x000000ff00027202 */ /* 0x000fe20000000f00 */
[----:B------:R-:W-:Y:S01]  /*17380*/  IMAD.MOV.U32 R31, RZ, RZ, R12 ;  /* 0x000000ffff1f7224 */ /* 0x000fe200078e000c */
[----:B------:R-:W-:Y:S01]  /*17390*/  MOV R3, 0x173c0 ;  /* 0x000173c000037802 */ /* 0x000fe20000000f00 */
[----:B------:R-:W-:Y:S02]  /*173a0*/  IMAD.MOV.U32 R30, RZ, RZ, 0x181f ;  /* 0x0000181fff1e7424 */ /* 0x000fe400078e00ff */
[----:B-1234-:R-:W-:Y:S05]  /*173b0*/  CALL.REL.NOINC `($__internal_35_$__cuda_sm70_shflsync_idx_p) ;  /* 0x0000211000007944 */ /* 0x01efea0003c00000 */
[----:B------:R-:W-:Y:S01]  /*173c0*/  MOV R5, R30 ;  /* 0x0000001e00057202 */ /* 0x000fe20000000f00 */
[----:B------:R-:W-:-:S05]  /*173d0*/  BRA `(.L_x_2203) ;  /* 0xffff000000007947 */ /* 0x000fca000383ffff */
.L_x_2077:
[----:B------:R-:W-:Y:S01]  /*173e0*/  MOV R2, RZ ;  /* 0x000000ff00027202 */ /* 0x000fe20000000f00 */
[----:B------:R-:W-:Y:S01]  /*173f0*/  IMAD.MOV.U32 R31, RZ, RZ, R13 ;  /* 0x000000ffff1f7224 */ /* 0x000fe200078e000d */
[----:B------:R-:W-:Y:S01]  /*17400*/  MOV R3, 0x17430 ;  /* 0x0001743000037802 */ /* 0x000fe20000000f00 */
[----:B------:R-:W-:Y:S02]  /*17410*/  IMAD.MOV.U32 R30, RZ, RZ, 0x181f ;  /* 0x0000181fff1e7424 */ /* 0x000fe400078e00ff */
[----:B-1234-:R-:W-:Y:S05]  /*17420*/  CALL.REL.NOINC `($__internal_35_$__cuda_sm70_shflsync_idx_p) ;  /* 0x000020a000007944 */ /* 0x01efea0003c00000 */
[----:B------:R-:W-:Y:S01]  /*17430*/  ISETP.GE.AND P4, PT, R177, c[0x0][0x1d4], PT ;  /* 0x00007500b1007a0c */ /* 0x000fe20003f86270 */
[----:B------:R-:W-:Y:S01]  /*17440*/  IMAD R4, R178, 0x6000, R206 ;  /* 0x00006000b2047824 */ /* 0x000fe200078e02ce */
[----:B------:R-:W-:Y:S01]  /*17450*/  IADD3 R2, P0, R30, R28, RZ ;  /* 0x0000001c1e027210 */ /* 0x000fe20007f1e0ff */
[----:B------:R-:W-:Y:S01]  /*17460*/  IMAD.MOV.U32 R31, RZ, RZ, R12 ;  /* 0x000000ffff1f7224 */ /* 0x000fe200078e000c */
[----:B------:R-:W-:Y:S02]  /*17470*/  ISETP.GE.AND P3, PT, R186, c[0x0][0x1d4], PT ;  /* 0x00007500ba007a0c */ /* 0x000fe40003f66270 */
[----:B------:R-:W-:Y:S01]  /*17480*/  SEL R7, RZ, 0x10, P4 ;  /* 0x00000010ff077807 */ /* 0x000fe20002000000 */
[C---:B------:R-:W-:Y:S01]  /*17490*/  IMAD.X R3, R5.reuse, 0x1, R20, P0 ;  /* 0x0000000105037824 */ /* 0x040fe200000e0614 */
[----:B------:R-:W-:Y:S05]  /*174a0*/  SEL R15, RZ, 0x10, P3 ;  /* 0x00000010ff0f7807 */ /* 0x000fea0001800000 */
[----:B------:R-:W-:Y:S01]  /*174b0*/  @!PT LDS RZ, [RZ] ;  /* 0x00000000fffff984 */ /* 0x000fe20000000800 */
[----:B------:R-:W-:Y:S01]  /*174c0*/  @!PT LDS RZ, [RZ] ;  /* 0x00000000fffff984 */ /* 0x000fe20000000800 */
[----:B------:R-:W-:Y:S01]  /*174d0*/  @!PT LDS RZ, [RZ] ;  /* 0x00000000fffff984 */ /* 0x000fe20000000800 */
[----:B------:R1:W-:Y:S02]  /*174e0*/  LDGSTS.E.BYPASS.LTC128B.128 [R4], [R2.64], !P4 ;  /* 0x0000000002047fae */ /* 0x0003e4000e101d46 */
[C---:B-1----:R-:W-:Y:S05]  /*174f0*/  IADD3 R2, P0, R30.reuse, R23, RZ ;  /* 0x000000171e027210 */ /* 0x042fea0007f1e0ff */
[C---:B------:R-:W-:Y:S05]  /*17500*/  IMAD.X R3, R5.reuse, 0x1, R21, P0 ;  /* 0x0000000105037824 */ /* 0x040fea00000e0615 */
[----:B------:R1:W-:Y:S02]  /*17510*/  LDGSTS.E.BYPASS.LTC128B.128 [R4+0x2000], [R2.64], !P3 ;  /* 0x0200000002047fae */ /* 0x0003e4000d901d46 */
[----:B-1----:R-:W-:Y:S01]  /*17520*/  IADD3 R2, P0, R30, R29, RZ ;  /* 0x0000001d1e027210 */ /* 0x002fe20007f1e0ff */
[----:B------:R-:W-:Y:S04]  /*17530*/  IMAD.MOV.U32 R30, RZ, RZ, 0x181f ;  /* 0x0000181fff1e7424 */ /* 0x000fe800078e00ff */
[----:B------:R-:W-:Y:S01]  /*17540*/  IMAD.X R3, R5, 0x1, R22, P0 ;  /* 0x0000000105037824 */ /* 0x000fe200000e0616 */
[----:B------:R-:W-:Y:S04]  /*17550*/  ISETP.GE.AND P0, PT, R185, c[0x0][0x1d4], PT ;  /* 0x00007500b9007a0c */ /* 0x000fe80003f06270 */
[----:B------:R-:W-:Y:S09]  /*17560*/  SEL R14, RZ, 0x10, P0 ;  /* 0x00000010ff0e7807 */ /* 0x000ff20000000000 */
[----:B------:R1:W-:Y:S02]  /*17570*/  LDGSTS.E.BYPASS.LTC128B.128 [R4+0x4000], [R2.64], !P0 ;  /* 0x0400000002047fae */ /* 0x0003e4000c101d46 */
[----:B-1----:R-:W-:Y:S01]  /*17580*/  MOV R3, 0x175b0 ;  /* 0x000175b000037802 */ /* 0x002fe20000000f00 */
[----:B------:R-:W-:Y:S02]  /*17590*/  IMAD.MOV.U32 R2, RZ, RZ, 0x1 ;  /* 0x00000001ff027424 */ /* 0x000fe400078e00ff */
[----:B------:R-:W-:Y:S05]  /*175a0*/  CALL.REL.NOINC `($__internal_35_$__cuda_sm70_shflsync_idx_p) ;  /* 0x00001f2000007944 */ /* 0x000fea0003c00000 */
[----:B------:R-:W-:Y:S01]  /*175b0*/  MOV R2, 0x1 ;  /* 0x0000000100027802 */ /* 0x000fe20000000f00 */
[----:B------:R-:W-:Y:S01]  /*175c0*/  IMAD.MOV.U32 R5, RZ, RZ, R30 ;  /* 0x000000ffff057224 */ /* 0x000fe200078e001e */
[----:B------:R-:W-:Y:S01]  /*175d0*/  MOV R30, 0x181f ;  /* 0x0000181f001e7802 */ /* 0x000fe20000000f00 */
[----:B------:R-:W-:Y:S01]  /*175e0*/  IMAD.MOV.U32 R31, RZ, RZ, R13 ;  /* 0x000000ffff1f7224 */ /* 0x000fe200078e000d */
[----:B------:R-:W-:Y:S02]  /*175f0*/  MOV R3, 0x17610 ;  /* 0x0001761000037802 */ /* 0x000fe40000000f00 */
[----:B------:R-:W-:Y:S05]  /*17600*/  CALL.REL.NOINC `($__internal_35_$__cuda_sm70_shflsync_idx_p) ;  /* 0x00001ec000007944 */ /* 0x000fea0003c00000 */
[----:B------:R-:W-:Y:S01]  /*17610*/  MOV R2, R30 ;  /* 0x0000001e00027202 */ /* 0x000fe20000000f00 */
[----:B------:R-:W-:-:S05]  /*17620*/  BRA `(.L_x_2204) ;  /* 0xfffeff1000007947 */ /* 0x000fca000383ffff */
.L_x_2088:
[----:B------:R-:W-:Y:S01]  /*17630*/  MOV R2, RZ ;  /* 0x000000ff00027202 */ /* 0x000fe20000000f00 */
[----:B------:R-:W-:Y:S01]  /*17640*/  IMAD.MOV.U32 R31, RZ, RZ, R5 ;  /* 0x000000ffff1f7224 */ /* 0x000fe200078e0005 */
[----:B------:R-:W-:Y:S01]  /*17650*/  MOV R3, 0x17680 ;  /* 0x0001768000037802 */ /* 0x000fe20000000f00 */
[----:B------:R-:W-:Y:S02]  /*17660*/  IMAD.MOV.U32 R30, RZ, RZ, 0x181f ;  /* 0x0000181fff1e7424 */ /* 0x000fe400078e00ff */
[----:B------:R-:W-:Y:S05]  /*17670*/  CALL.REL.NOINC `($__internal_35_$__cuda_sm70_shflsync_idx_p) ;  /* 0x00001e5000007944 */ /* 0x000fea0003c00000 */
[----:B------:R-:W-:Y:S01]  /*17680*/  MOV R4, R30 ;  /* 0x0000001e00047202 */ /* 0x000fe20000000f00 */
[----:B------:R-:W-:-:S05]  /*17690*/  BRA `(.L_x_2205) ;  /* 0xffff30e000007947 */ /* 0x000fca000383ffff */
.L_x_2089:
[----:B------:R-:W-:Y:S01]  /*176a0*/  MOV R2, RZ ;  /* 0x000000ff00027202 */ /* 0x000fe20000000f00 */
[----:B------:R-:W-:Y:S01]  /*176b0*/  IMAD.MOV.U32 R31, RZ, RZ, R12 ;  /* 0x000000ffff1f7224 */ /* 0x000fe200078e000c */
[----:B------:R-:W-:Y:S01]  /*176c0*/  MOV R3, 0x176f0 ;  /* 0x000176f000037802 */ /* 0x000fe20000000f00 */
[----:B------:R-:W-:Y:S02]  /*176d0*/  IMAD.MOV.U32 R30, RZ, RZ, 0x181f ;  /* 0x0000181fff1e7424 */ /* 0x000fe400078e00ff */
[----:B-12---:R-:W-:Y:S05]  /*176e0*/  CALL.REL.NOINC `($__internal_35_$__cuda_sm70_shflsync_idx_p) ;  /* 0x00001de000007944 */ /* 0x006fea0003c00000 */
[----:B------:R-:W-:Y:S01]  /*176f0*/  ISETP.GE.AND P4, PT, R177, c[0x0][0x1d4], PT ;  /* 0x00007500b1007a0c */ /* 0x000fe20003f86270 */
[----:B------:R-:W-:Y:S01]  /*17700*/  IMAD R0, R178, 0x6000, R207 ;  /* 0x00006000b2007824 */ /* 0x000fe200078e02cf */
[----:B------:R-:W-:Y:S01]  /*17710*/  IADD3 R2, P0, R30, R16, RZ ;  /* 0x000000101e027210 */ /* 0x000fe20007f1e0ff */
[----:B------:R-:W-:Y:S01]  /*17720*/  IMAD.MOV.U32 R31, RZ, RZ, R5 ;  /* 0x000000ffff1f7224 */ /* 0x000fe200078e0005 */
[----:B------:R-:W-:Y:S02]  /*17730*/  ISETP.GE.AND P3, PT, R186, c[0x0][0x1d4], PT ;  /* 0x00007500ba007a0c */ /* 0x000fe40003f66270 */
[----:B------:R-:W-:Y:S01]  /*17740*/  SEL R10, RZ, 0x10, P4 ;  /* 0x00000010ff0a7807 */ /* 0x000fe20002000000 */
[----:B------:R-:W-:Y:S01]  /*17750*/  IMAD.X R3, R4, 0x1, R13, P0 ;  /* 0x0000000104037824 */ /* 0x000fe200000e060d */
[----:B------:R-:W-:Y:S05]  /*17760*/  SEL R5, RZ, 0x10, P3 ;  /* 0x00000010ff057807 */ /* 0x000fea0001800000 */
[----:B------:R-:W-:Y:S01]  /*17770*/  @!PT LDS RZ, [RZ] ;  /* 0x00000000fffff984 */ /* 0x000fe20000000800 */
[----:B------:R-:W-:Y:S01]  /*17780*/  @!PT LDS RZ, [RZ] ;  /* 0x00000000fffff984 */ /* 0x000fe20000000800 */
[----:B------:R-:W-:Y:S01]  /*17790*/  @!PT LDS RZ, [RZ] ;  /* 0x00000000fffff984 */ /* 0x000fe20000000800 */
[----:B------:R1:W-:Y:S02]  /*177a0*/  LDGSTS.E.BYPASS.LTC128B.128 [R0], [R2.64], !P4 ;  /* 0x0000000002007fae */ /* 0x0003e4000e101d46 */
[----:B-1----:R-:W-:Y:S05]  /*177b0*/  IADD3 R2, P0, R30, R17, RZ ;  /* 0x000000111e027210 */ /* 0x002fea0007f1e0ff */
[----:B------:R-:W-:Y:S05]  /*177c0*/  IMAD.X R3, R4, 0x1, R14, P0 ;  /* 0x0000000104037824 */ /* 0x000fea00000e060e */
        /* <DEDUP_REMOVED lines=18> */
.L_x_2098:
[----:B------:R-:W-:Y:S01]  /*178f0*/  MOV R2, RZ ;  /* 0x000000ff00027202 */ /* 0x000fe20000000f00 */
[----:B------:R-:W-:Y:S01]  /*17900*/  IMAD.MOV.U32 R31, RZ, RZ, R12 ;  /* 0x000000ffff1f7224 */ /* 0x000fe200078e000c */
[----:B------:R-:W-:Y:S01]  /*17910*/  MOV R3, 0x17940 ;  /* 0x0001794000037802 */ /* 0x000fe20000000f00 */
[----:B------:R-:W-:Y:S02]  /*17920*/  IMAD.MOV.U32 R30, RZ, RZ, 0x181f ;  /* 0x0000181fff1e7424 */ /* 0x000fe400078e00ff */
[----:B-1234-:R-:W-:Y:S05]  /*17930*/  CALL.REL.NOINC `($__internal_35_$__cuda_sm70_shflsync_idx_p) ;  /* 0x00001b9000007944 */ /* 0x01efea0003c00000 */
[----:B------:R-:W-:Y:S01]  /*17940*/  MOV R5, R30 ;  /* 0x0000001e00057202 */ /* 0x000fe20000000f00 */
[----:B------:R-:W-:-:S05]  /*17950*/  BRA `(.L_x_2207) ;  /* 0xffff371000007947 */ /* 0x000fca000383ffff */
.L_x_2099:
        /* <DEDUP_REMOVED lines=37> */
.L_x_2100:
[----:B------:R-:W-:Y:S01]  /*17bb0*/  MOV R136, 0x2 ;  /* 0x0000000200887802 */ /* 0x000fe20000000f00 */
[----:B------:R-:W-:Y:S01]  /*17bc0*/  IMAD.MOV.U32 R2, RZ, RZ, R100 ;  /* 0x000000ffff027224 */ /* 0x000fe200078e0064 */
[----:B------:R-:W-:Y:S02]  /*17bd0*/  MOV R3, 0x17bf0 ;  /* 0x00017bf000037802 */ /* 0x000fe40000000f00 */
[----:B------:R-:W-:Y:S05]  /*17be0*/  CALL.REL.NOINC `($__internal_34_$__cuda_sm70_shflsync_bfly_p) ;  /* 0x0000189000007944 */ /* 0x000fea0003c00000 */
[----:B------:R-:W-:Y:S01]  /*17bf0*/  MOV R2, R136 ;  /* 0x0000008800027202 */ /* 0x000fe20000000f00 */
[----:B------:R-:W-:-:S05]  /*17c00*/  BRA `(.L_x_2209) ;  /* 0xffff433000007947 */ /* 0x000fca000383ffff */
.L_x_2103:
[----:B------:R-:W-:Y:S01]  /*17c10*/  MOV R2, RZ ;  /* 0x000000ff00027202 */ /* 0x000fe20000000f00 */
[----:B------:R-:W-:Y:S01]  /*17c20*/  IMAD.MOV.U32 R31, RZ, RZ, R5 ;  /* 0x000000ffff1f7224 */ /* 0x000fe200078e0005 */
[----:B------:R-:W-:Y:S01]  /*17c30*/  MOV R3, 0x17c60 ;  /* 0x00017c6000037802 */ /* 0x000fe20000000f00 */
[----:B------:R-:W-:Y:S02]  /*17c40*/  IMAD.MOV.U32 R30, RZ, RZ, 0x181f ;  /* 0x0000181fff1e7424 */ /* 0x000fe400078e00ff */
[----:B------:R-:W-:Y:S05]  /*17c50*/  CALL.REL.NOINC `($__internal_35_$__cuda_sm70_shflsync_idx_p) ;  /* 0x0000187000007944 */ /* 0x000fea0003c00000 */
[----:B------:R-:W-:Y:S01]  /*17c60*/  MOV R4, R30 ;  /* 0x0000001e00047202 */ /* 0x000fe20000000f00 */
[----:B------:R-:W-:-:S05]  /*17c70*/  BRA `(.L_x_2210) ;  /* 0xffff5cf000007947 */ /* 0x000fca000383ffff */
.L_x_2104:
        /* <DEDUP_REMOVED lines=37> */
.L_x_2109:
[----:B------:R-:W-:Y:S01]  /*17ed0*/  MOV R2, RZ ;  /* 0x000000ff00027202 */ /* 0x000fe20000000f00 */
[----:B------:R-:W-:Y:S01]  /*17ee0*/  IMAD.MOV.U32 R31, RZ, RZ, R12 ;  /* 0x000000ffff1f7224 */ /* 0x000fe200078e000c */
[----:B------:R-:W-:Y:S01]  /*17ef0*/  MOV R3, 0x17f20 ;  /* 0x00017f2000037802 */ /* 0x000fe20000000f00 */
[----:B------:R-:W-:Y:S02]  /*17f00*/  IMAD.MOV.U32 R30, RZ, RZ, 0x181f ;  /* 0x0000181fff1e7424 */ /* 0x000fe400078e00ff */
[----:B-1234-:R-:W-:Y:S05]  /*17f10*/  CALL.REL.NOINC `($__internal_35_$__cuda_sm70_shflsync_idx_p) ;  /* 0x000015b000007944 */ /* 0x01efea0003c00000 */
[----:B------:R-:W-:Y:S01]  /*17f20*/  MOV R5, R30 ;  /* 0x0000001e00057202 */ /* 0x000fe20000000f00 */
[----:B------:R-:W-:-:S05]  /*17f30*/  BRA `(.L_x_2212) ;  /* 0xffff60d000007947 */ /* 0x000fca000383ffff */
.L_x_2110:
        /* <DEDUP_REMOVED lines=37> */
.L_x_2121:
[----:B------:R-:W-:Y:S01]  /*18190*/  MOV R2, RZ ;  /* 0x000000ff00027202 */ /* 0x000fe20000000f00 */
[----:B------:R-:W-:Y:S01]  /*181a0*/  IMAD.MOV.U32 R31, RZ, RZ, R5 ;  /* 0x000000ffff1f7224 */ /* 0x000fe200078e0005 */
[----:B------:R-:W-:Y:S01]  /*181b0*/  MOV R3, 0x181e0 ;  /* 0x000181e000037802 */ /* 0x000fe20000000f00 */
[----:B------:R-:W-:Y:S02]  /*181c0*/  IMAD.MOV.U32 R30, RZ, RZ, 0x181f ;  /* 0x0000181fff1e7424 */ /* 0x000fe400078e00ff */
[----:B------:R-:W-:Y:S05]  /*181d0*/  CALL.REL.NOINC `($__internal_35_$__cuda_sm70_shflsync_idx_p) ;  /* 0x000012f000007944 */ /* 0x000fea0003c00000 */
[----:B------:R-:W-:Y:S01]  /*181e0*/  MOV R4, R30 ;  /* 0x0000001e00047202 */ /* 0x000fe20000000f00 */
[----:B------:R-:W-:-:S05]  /*181f0*/  BRA `(.L_x_2214) ;  /* 0xffff91e000007947 */ /* 0x000fca000383ffff */
.L_x_2122:
        /* <DEDUP_REMOVED lines=37> */
.L_x_2124:
[----:B------:R-:W-:Y:S01]  /*18450*/  IMAD.MOV.U32 R2, RZ, RZ, R183 ;  /* 0x000000ffff027224 */ /* 0x000fe200078e00b7 */
[----:B------:R-:W-:-:S02]  /*18460*/  MOV R136, 0x2 ;  /* 0x0000000200887802 */ /* 0x000fc40000000f00 */
[----:B------:R-:W-:Y:S02]  /*18470*/  MOV R3, 0x18490 ;  /* 0x0001849000037802 */ /* 0x000fe40000000f00 */
[----:B------:R-:W-:Y:S05]  /*18480*/  CALL.REL.NOINC `($__internal_34_$__cuda_sm70_shflsync_bfly_p) ;  /* 0x00000ff000007944 */ /* 0x000fea0003c00000 */
[----:B------:R-:W-:Y:S01]  /*18490*/  MOV R0, R136 ;  /* 0x0000008800007202 */ /* 0x000fe20000000f00 */
[----:B------:R-:W-:Y:S05]  /*184a0*/  BRA `(.L_x_2216) ;  /* 0xffff92f000007947 */ /* 0x000fea000383ffff */
.L_x_2125:
[----:B------:R-:W-:Y:S01]  /*184b0*/  IMAD.MOV.U32 R2, RZ, RZ, R0 ;  /* 0x000000ffff027224 */ /* 0x000fe200078e0000 */
[----:B------:R-:W-:Y:S02]  /*184c0*/  MOV R136, 0x1 ;  /* 0x0000000100887802 */ /* 0x000fe40000000f00 */
[----:B------:R-:W-:Y:S02]  /*184d0*/  MOV R3, 0x184f0 ;  /* 0x000184f000037802 */ /* 0x000fe40000000f00 */
[----:B-1----:R-:W-:Y:S05]  /*184e0*/  CALL.REL.NOINC `($__internal_34_$__cuda_sm70_shflsync_bfly_p) ;  /* 0x00000f9000007944 */ /* 0x002fea0003c00000 */
[----:B------:R-:W-:Y:S01]  /*184f0*/  FADD.FTZ R0, R0, R136 ;  /* 0x0000008800007221 */ /* 0x000fe20000010000 */
[----:B------:R-:W-:Y:S02]  /*18500*/  MOV R2, R184 ;  /* 0x000000b800027202 */ /* 0x000fe40000000f00 */
[----:B------:R-:W-:Y:S02]  /*18510*/  MOV R136, 0x2 ;  /* 0x0000000200887802 */ /* 0x000fe40000000f00 */
[----:B------:R-:W-:Y:S02]  /*18520*/  MOV R3, 0x18540 ;  /* 0x0001854000037802 */ /* 0x000fe40000000f00 */
[----:B------:R-:W-:Y:S05]  /*18530*/  CALL.REL.NOINC `($__internal_34_$__cuda_sm70_shflsync_bfly_p) ;  /* 0x00000f4000007944 */ /* 0x000fea0003c00000 */
[----:B------:R-:W-:Y:S01]  /*18540*/  FADD.FTZ R4, R184, R136 ;  /* 0x00000088b8047221 */ /* 0x000fe20000010000 */
[----:B------:R-:W-:-:S02]  /*18550*/  MOV R136, 0x1 ;  /* 0x0000000100887802 */ /* 0x000fc40000000f00 */
[----:B------:R-:W-:Y:S02]  /*18560*/  MOV R3, 0x18590 ;  /* 0x0001859000037802 */ /* 0x000fe40000000f00 */
[----:B------:R-:W-:Y:S02]  /*18570*/  MOV R2, R4 ;  /* 0x0000000400027202 */ /* 0x000fe40000000f00 */
[----:B------:R-:W-:Y:S05]  /*18580*/  CALL.REL.NOINC `($__internal_34_$__cuda_sm70_shflsync_bfly_p) ;  /* 0x00000ef000007944 */ /* 0x000fea0003c00000 */
[----:B------:R-:W-:Y:S01]  /*18590*/  MOV R3, R136 ;  /* 0x0000008800037202 */ /* 0x000fe20000000f00 */
[----:B------:R-:W-:Y:S05]  /*185a0*/  BRA `(.L_x_2217) ;  /* 0xffff926000007947 */ /* 0x000fea000383ffff */
.L_x_2132:
[----:B--234-:R-:W-:Y:S01]  /*185b0*/  IMAD.MOV.U32 R31, RZ, RZ, R9 ;  /* 0x000000ffff1f7224 */ /* 0x01cfe200078e0009 */
[----:B------:R-:W-:Y:S01]  /*185c0*/  MOV R2, RZ ;  /* 0x000000ff00027202 */ /* 0x000fe20000000f00 */
[----:B------:R-:W-:Y:S01]  /*185d0*/  IMAD.MOV.U32 R30, RZ, RZ, 0x181f ;  /* 0x0000181fff1e7424 */ /* 0x000fe200078e00ff */
[----:B------:R-:W-:Y:S02]  /*185e0*/  MOV R3, 0x18600 ;  /* 0x0001860000037802 */ /* 0x000fe40000000f00 */
[----:B-1----:R-:W-:Y:S05]  /*185f0*/  CALL.REL.NOINC `($__internal_35_$__cuda_sm70_shflsync_idx_p) ;  /* 0x00000ed000007944 */ /* 0x002fea0003c00000 */
[----:B------:R-:W-:Y:S01]  /*18600*/  MOV R8, R30 ;  /* 0x0000001e00087202 */ /* 0x000fe20000000f00 */
[----:B------:R-:W-:Y:S05]  /*18610*/  BRA `(.L_x_2218) ;  /* 0xffffa92000007947 */ /* 0x000fea000383ffff */
.L_x_2133:
[----:B------:R-:W-:Y:S01]  /*18620*/  IMAD.MOV.U32 R31, RZ, RZ, R11 ;  /* 0x000000ffff1f7224 */ /* 0x000fe200078e000b */
[----:B------:R-:W-:Y:S01]  /*18630*/  MOV R2, RZ ;  /* 0x000000ff00027202 */ /* 0x000fe20000000f00 */
[----:B------:R-:W-:Y:S01]  /*18640*/  IMAD.MOV.U32 R30, RZ, RZ, 0x181f ;  /* 0x0000181fff1e7424 */ /* 0x000fe200078e00ff */
[----:B------:R-:W-:-:S02]  /*18650*/  MOV R3, 0x18670 ;  /* 0x0001867000037802 */ /* 0x000fc40000000f00 */
[----:B-123--:R-:W-:Y:S05]  /*18660*/  CALL.REL.NOINC `($__internal_35_$__cuda_sm70_shflsync_idx_p) ;  /* 0x00000e6000007944 */ /* 0x00efea0003c00000 */
[----:B------:R-:W-:Y:S01]  /*18670*/  MOV R0, R30 ;  /* 0x0000001e00007202 */ /* 0x000fe20000000f00 */
[----:B------:R-:W-:Y:S05]  /*18680*/  BRA `(.L_x_2219) ;  /* 0xffffa8d000007947 */ /* 0x000fea000383ffff */
.L_x_2136:
[----:B------:R-:W-:Y:S01]  /*18690*/  IMAD.MOV.U32 R31, RZ, RZ, R9 ;  /* 0x000000ffff1f7224 */ /* 0x000fe200078e0009 */
[----:B--2---:R-:W-:Y:S01]  /*186a0*/  MOV R2, 0x1 ;  /* 0x0000000100027802 */ /* 0x004fe20000000f00 */
[----:B------:R-:W-:Y:S01]  /*186b0*/  IMAD.MOV.U32 R30, RZ, RZ, 0x181f ;  /* 0x0000181fff1e7424 */ /* 0x000fe200078e00ff */
[----:B------:R-:W-:-:S02]  /*186c0*/  MOV R3, 0x186e0 ;  /* 0x000186e000037802 */ /* 0x000fc40000000f00 */
[----:B-1-34-:R-:W-:Y:S05]  /*186d0*/  CALL.REL.NOINC `($__internal_35_$__cuda_sm70_shflsync_idx_p) ;  /* 0x00000df000007944 */ /* 0x01afea0003c00000 */
        /* <DEDUP_REMOVED lines=8> */
.L_x_2139:
[----:B------:R-:W-:Y:S01]  /*18760*/  IMAD.MOV.U32 R31, RZ, RZ, R9 ;  /* 0x000000ffff1f7224 */ /* 0x000fe200078e0009 */
[----:B--2---:R-:W-:Y:S01]  /*18770*/  MOV R2, 0x2 ;  /* 0x0000000200027802 */ /* 0x004fe20000000f00 */
[----:B------:R-:W-:Y:S01]  /*18780*/  IMAD.MOV.U32 R30, RZ, RZ, 0x181f ;  /* 0x0000181fff1e7424 */ /* 0x000fe200078e00ff */
[----:B------:R-:W-:Y:S02]  /*18790*/  MOV R3, 0x187b0 ;  /* 0x000187b000037802 */ /* 0x000fe40000000f00 */
[----:B-1-34-:R-:W-:Y:S05]  /*187a0*/  CALL.REL.NOINC `($__internal_35_$__cuda_sm70_shflsync_idx_p) ;  /* 0x00000d2000007944 */ /* 0x01afea0003c00000 */
[----:B------:R-:W-:Y:S01]  /*187b0*/  MOV R8, R30 ;  /* 0x0000001e00087202 */ /* 0x000fe20000000f00 */
[----:B------:R-:W-:Y:S05]  /*187c0*/  BRA `(.L_x_2221) ;  /* 0xffffaa6000007947 */ /* 0x000fea000383ffff */
.L_x_2140:
[----:B------:R-:W-:Y:S01]  /*187d0*/  IMAD.MOV.U32 R31, RZ, RZ, R11 ;  /* 0x000000ffff1f7224 */ /* 0x000fe200078e000b */
[----:B--2---:R-:W-:Y:S01]  /*187e0*/  MOV R2, 0x2 ;  /* 0x0000000200027802 */ /* 0x004fe20000000f00 */
[----:B------:R-:W-:Y:S01]  /*187f0*/  IMAD.MOV.U32 R30, RZ, RZ, 0x181f ;  /* 0x0000181fff1e7424 */ /* 0x000fe200078e00ff */
[----:B------:R-:W-:Y:S02]  /*18800*/  MOV R3, 0x18820 ;  /* 0x0001882000037802 */ /* 0x000fe40000000f00 */
[----:B-1-34-:R-:W-:Y:S05]  /*18810*/  CALL.REL.NOINC `($__internal_35_$__cuda_sm70_shflsync_idx_p) ;  /* 0x00000cb000007944 */ /* 0x01afea0003c00000 */
[----:B------:R-:W-:Y:S01]  /*18820*/  MOV R0, R30 ;  /* 0x0000001e00007202 */ /* 0x000fe20000000f00 */
[----:B------:R-:W-:Y:S05]  /*18830*/  BRA `(.L_x_2222) ;  /* 0xffffaa1000007947 */ /* 0x000fea000383ffff */
.L_x_2143:
[----:B------:R-:W-:Y:S01]  /*18840*/  IMAD.MOV.U32 R31, RZ, RZ, R9 ;  /* 0x000000ffff1f7224 */ /* 0x000fe200078e0009 */
[----:B---3--:R-:W-:Y:S01]  /*18850*/  MOV R2, 0x3 ;  /* 0x0000000300027802 */ /* 0x008fe20000000f00 */
        /* <DEDUP_REMOVED lines=11> */
.L_x_2145:
[----:B------:R-:W-:Y:S01]  /*18910*/  IMAD.MOV.U32 R31, RZ, RZ, R5 ;  /* 0x000000ffff1f7224 */ /* 0x000fe200078e0005 */
[----:B------:R-:W-:Y:S01]  /*18920*/  MOV R2, RZ ;  /* 0x000000ff00027202 */ /* 0x000fe20000000f00 */
[----:B------:R-:W-:Y:S01]  /*18930*/  IMAD.MOV.U32 R30, RZ, RZ, 0x1c1f ;  /* 0x00001c1fff1e7424 */ /* 0x000fe200078e00ff */
[----:B------:R-:W-:Y:S02]  /*18940*/  MOV R3, 0x18960 ;  /* 0x0001896000037802 */ /* 0x000fe40000000f00 */
[----:B------:R-:W-:Y:S05]  /*18950*/  CALL.REL.NOINC `($__internal_35_$__cuda_sm70_shflsync_idx_p) ;  /* 0x00000b7000007944 */ /* 0x000fea0003c00000 */
[----:B------:R-:W-:Y:S01]  /*18960*/  MOV R4, R30 ;  /* 0x0000001e00047202 */ /* 0x000fe20000000f00 */
[----:B------:R-:W-:Y:S05]  /*18970*/  BRA `(.L_x_2224) ;  /* 0xffffad8000007947 */ /* 0x000fea000383ffff */
.L_x_2146:
[----:B------:R-:W-:Y:S01]  /*18980*/  IMAD.MOV.U32 R31, RZ, RZ, R12 ;  /* 0x000000ffff1f7224 */ /* 0x000fe200078e000c */
[----:B------:R-:W-:Y:S01]  /*18990*/  MOV R2, RZ ;  /* 0x000000ff00027202 */ /* 0x000fe20000000f00 */
[----:B------:R-:W-:Y:S01]  /*189a0*/  IMAD.MOV.U32 R30, RZ, RZ, 0x1c1f ;  /* 0x00001c1fff1e7424 */ /* 0x000fe200078e00ff */
[----:B------:R-:W-:Y:S02]  /*189b0*/  MOV R3, 0x189d0 ;  /* 0x000189d000037802 */ /* 0x000fe40000000f00 */
[----:B-12---:R-:W-:Y:S05]  /*189c0*/  CALL.REL.NOINC `($__internal_35_$__cuda_sm70_shflsync_idx_p) ;  /* 0x00000b0000007944 */ /* 0x006fea0003c00000 */
[----:B------:R-:W-:Y:S01]  /*189d0*/  MOV R0, R30 ;  /* 0x0000001e00007202 */ /* 0x000fe20000000f00 */
[----:B------:R-:W-:Y:S05]  /*189e0*/  BRA `(.L_x_2225) ;  /* 0xffffad3000007947 */ /* 0x000fea000383ffff */
.L_x_2149:
[----:B------:R-:W-:Y:S01]  /*189f0*/  IMAD.MOV.U32 R31, RZ, RZ, R5 ;  /* 0x000000ffff1f7224 */ /* 0x000fe200078e0005 */
[----:B----4-:R-:W-:Y:S01]  /*18a00*/  MOV R2, 0x1 ;  /* 0x0000000100027802 */ /* 0x010fe20000000f00 */
[----:B------:R-:W-:Y:S01]  /*18a10*/  IMAD.MOV.U32 R30, RZ, RZ, 0x1c1f ;  /* 0x00001c1fff1e7424 */ /* 0x000fe200078e00ff */
[----:B------:R-:W-:-:S02]  /*18a20*/  MOV R3, 0x18a40 ;  /* 0x00018a4000037802 */ /* 0x000fc40000000f00 */
[----:B-123--:R-:W-:Y:S05]  /*18a30*/  CALL.REL.NOINC `($__internal_35_$__cuda_sm70_shflsync_idx_p) ;  /* 0x00000a9000007944 */ /* 0x00efea0003c00000 */
        /* <DEDUP_REMOVED lines=8> */
.L_x_2153:
[----:B------:R-:W-:Y:S01]  /*18ac0*/  IMAD.MOV.U32 R31, RZ, RZ, R9 ;  /* 0x000000ffff1f7224 */ /* 0x000fe200078e0009 */
[----:B------:R-:W-:Y:S01]  /*18ad0*/  MOV R2, RZ ;  /* 0x000000ff00027202 */ /* 0x000fe20000000f00 */
[----:B------:R-:W-:Y:S01]  /*18ae0*/  IMAD.MOV.U32 R30, RZ, RZ, 0x181f ;  /* 0x0000181fff1e7424 */ /* 0x000fe200078e00ff */
[----:B------:R-:W-:Y:S02]  /*18af0*/  MOV R3, 0x18b10 ;  /* 0x00018b1000037802 */ /* 0x000fe40000000f00 */
[----:B------:R-:W-:Y:S05]  /*18b00*/  CALL.REL.NOINC `($__internal_35_$__cuda_sm70_shflsync_idx_p) ;  /* 0x000009c000007944 */ /* 0x000fea0003c00000 */
[----:B------:R-:W-:Y:S01]  /*18b10*/  MOV R8, R30 ;  /* 0x0000001e00087202 */ /* 0x000fe20000000f00 */
[----:B------:R-:W-:Y:S05]  /*18b20*/  BRA `(.L_x_2227) ;  /* 0xffffc33000007947 */ /* 0x000fea000383ffff */
.L_x_2154:
[----:B------:R-:W-:Y:S01]  /*18b30*/  IMAD.MOV.U32 R31, RZ, RZ, R12 ;  /* 0x000000ffff1f7224 */ /* 0x000fe200078e000c */
[----:B------:R-:W-:Y:S01]  /*18b40*/  MOV R2, RZ ;  /* 0x000000ff00027202 */ /* 0x000fe20000000f00 */
[----:B------:R-:W-:Y:S01]  /*18b50*/  IMAD.MOV.U32 R30, RZ, RZ, 0x181f ;  /* 0x0000181fff1e7424 */ /* 0x000fe200078e00ff */
[----:B------:R-:W-:Y:S02]  /*18b60*/  MOV R3, 0x18b80 ;  /* 0x00018b8000037802 */ /* 0x000fe40000000f00 */
[----:B-12---:R-:W-:Y:S05]  /*18b70*/  CALL.REL.NOINC `($__internal_35_$__cuda_sm70_shflsync_idx_p) ;  /* 0x0000095000007944 */ /* 0x006fea0003c00000 */
[----:B------:R-:W-:Y:S01]  /*18b80*/  MOV R0, R30 ;  /* 0x0000001e00007202 */ /* 0x000fe20000000f00 */
[----:B------:R-:W-:Y:S05]  /*18b90*/  BRA `(.L_x_2228) ;  /* 0xffffc2e000007947 */ /* 0x000fea000383ffff */
.L_x_2157:
        /* <DEDUP_REMOVED lines=13> */
.L_x_2160:
[----:B------:R-:W-:Y:S01]  /*18c70*/  IMAD.MOV.U32 R31, RZ, RZ, R9 ;  /* 0x000000ffff1f7224 */ /* 0x000fe200078e0009 */
[----:B-1----:R-:W-:Y:S01]  /*18c80*/  MOV R2, 0x2 ;  /* 0x0000000200027802 */ /* 0x002fe20000000f00 */
[----:B------:R-:W-:Y:S01]  /*18c90*/  IMAD.MOV.U32 R30, RZ, RZ, 0x181f ;  /* 0x0000181fff1e7424 */ /* 0x000fe200078e00ff */
[----:B------:R-:W-:Y:S02]  /*18ca0*/  MOV R3, 0x18cc0 ;  /* 0x00018cc000037802 */ /* 0x000fe40000000f00 */
[----:B--234-:R-:W-:Y:S05]  /*18cb0*/  CALL.REL.NOINC `($__internal_35_$__cuda_sm70_shflsync_idx_p) ;  /* 0x0000081000007944 */ /* 0x01cfea0003c00000 */
[----:B------:R-:W-:Y:S01]  /*18cc0*/  MOV R8, R30 ;  /* 0x0000001e00087202 */ /* 0x000fe20000000f00 */
[----:B------:R-:W-:Y:S05]  /*18cd0*/  BRA `(.L_x_2230) ;  /* 0xffffc48000007947 */ /* 0x000fea000383ffff */
.L_x_2161:
[----:B------:R-:W-:Y:S01]  /*18ce0*/  IMAD.MOV.U32 R31, RZ, RZ, R12 ;  /* 0x000000ffff1f7224 */ /* 0x000fe200078e000c */
[----:B------:R-:W-:Y:S01]  /*18cf0*/  MOV R2, 0x2 ;  /* 0x0000000200027802 */ /* 0x000fe20000000f00 */
[----:B------:R-:W-:Y:S01]  /*18d00*/  IMAD.MOV.U32 R30, RZ, RZ, 0x181f ;  /* 0x0000181fff1e7424 */ /* 0x000fe200078e00ff */
[----:B------:R-:W-:Y:S02]  /*18d10*/  MOV R3, 0x18d30 ;  /* 0x00018d3000037802 */ /* 0x000fe40000000f00 */
[----:B-1234-:R-:W-:Y:S05]  /*18d20*/  CALL.REL.NOINC `($__internal_35_$__cuda_sm70_shflsync_idx_p) ;  /* 0x000007a000007944 */ /* 0x01efea0003c00000 */
[----:B------:R-:W-:Y:S01]  /*18d30*/  MOV R0, R30 ;  /* 0x0000001e00007202 */ /* 0x000fe20000000f00 */
[----:B------:R-:W-:Y:S05]  /*18d40*/  BRA `(.L_x_2231) ;  /* 0xffffc43000007947 */ /* 0x000fea000383ffff */
.L_x_2164:
[----:B------:R-:W-:Y:S01]  /*18d50*/  IMAD.MOV.U32 R31, RZ, RZ, R9 ;  /* 0x000000ffff1f7224 */ /* 0x000fe200078e0009 */
[----:B-1----:R-:W-:Y:S01]  /*18d60*/  MOV R2, 0x3 ;  /* 0x0000000300027802 */ /* 0x002fe20000000f00 */
[----:B------:R-:W-:Y:S01]  /*18d70*/  IMAD.MOV.U32 R30, RZ, RZ, 0x181f ;  /* 0x0000181fff1e7424 */ /* 0x000fe200078e00ff */
[----:B------:R-:W-:-:S02]  /*18d80*/  MOV R3, 0x18da0 ;  /* 0x00018da000037802 */ /* 0x000fc40000000f00 */
[----:B--234-:R-:W-:Y:S05]  /*18d90*/  CALL.REL.NOINC `($__internal_35_$__cuda_sm70_shflsync_idx_p) ;  /* 0x0000073000007944 */ /* 0x01cfea0003c00000 */
        /* <DEDUP_REMOVED lines=8> */
.L_x_2166:
[----:B------:R-:W-:Y:S01]  /*18e20*/  IMAD.MOV.U32 R31, RZ, RZ, R82 ;  /* 0x000000ffff1f7224 */ /* 0x000fe200078e0052 */
[----:B------:R-:W-:Y:S01]  /*18e30*/  MOV R2, RZ ;  /* 0x000000ff00027202 */ /* 0x000fe20000000f00 */
[----:B------:R-:W-:Y:S01]  /*18e40*/  IMAD.MOV.U32 R30, RZ, RZ, 0x1f ;  /* 0x0000001fff1e7424 */ /* 0x000fe200078e00ff */
[----:B------:R-:W-:Y:S02]  /*18e50*/  MOV R3, 0x18e70 ;  /* 0x00018e7000037802 */ /* 0x000fe40000000f00 */
[----:B-123--:R-:W-:Y:S05]  /*18e60*/  CALL.REL.NOINC `($__internal_35_$__cuda_sm70_shflsync_idx_p) ;  /* 0x0000066000007944 */ /* 0x00efea0003c00000 */
[----:B------:R-:W-:Y:S01]  /*18e70*/  MOV R9, R30 ;  /* 0x0000001e00097202 */ /* 0x000fe20000000f00 */
[----:B------:R-:W-:Y:S05]  /*18e80*/  BRA `(.L_x_2233) ;  /* 0xffffc66000007947 */ /* 0x000fea000383ffff */
.L_x_2167:
[----:B------:R-:W-:Y:S01]  /*18e90*/  IMAD.MOV.U32 R31, RZ, RZ, R82 ;  /* 0x000000ffff1f7224 */ /* 0x000fe200078e0052 */
[----:B------:R-:W-:Y:S01]  /*18ea0*/  MOV R2, 0x1 ;  /* 0x0000000100027802 */ /* 0x000fe20000000f00 */
[----:B------:R-:W-:Y:S01]  /*18eb0*/  IMAD.MOV.U32 R30, RZ, RZ, 0x1f ;  /* 0x0000001fff1e7424 */ /* 0x000fe200078e00ff */
[----:B------:R-:W-:Y:S02]  /*18ec0*/  MOV R3, 0x18ee0 ;  /* 0x00018ee000037802 */ /* 0x000fe40000000f00 */
[----:B-123--:R-:W-:Y:S05]  /*18ed0*/  CALL.REL.NOINC `($__internal_35_$__cuda_sm70_shflsync_idx_p) ;  /* 0x000005f000007944 */ /* 0x00efea0003c00000 */
[----:B------:R-:W-:Y:S01]  /*18ee0*/  MOV R8, R30 ;  /* 0x0000001e00087202 */ /* 0x000fe20000000f00 */
[----:B------:R-:W-:Y:S05]  /*18ef0*/  BRA `(.L_x_2234) ;  /* 0xffffc61000007947 */ /* 0x000fea000383ffff */
.L_x_2168:
[----:B------:R-:W-:Y:S02]  /*18f00*/  MOV R2, 0x1 ;  /* 0x0000000100027802 */ /* 0x000fe40000000f00 */
[----:B------:R-:W-:-:S02]  /*18f10*/  MOV R3, 0x18f30 ;  /* 0x00018f3000037802 */ /* 0x000fc40000000f00 */
[----:B--234-:R-:W-:Y:S05]  /*18f20*/  CALL.REL.NOINC `($__internal_36_$__cuda_sm70_shflsync_up_p) ;  /* 0x0000060000007944 */ /* 0x01cfea0003c00000 */
[----:B------:R-:W-:Y:S05]  /*18f30*/  BRA `(.L_x_2235) ;  /* 0xffffc6f000007947 */ /* 0x000fea000383ffff */
.L_x_2169:
[----:B------:R-:W-:Y:S02]  /*18f40*/  MOV R2, 0x2 ;  /* 0x0000000200027802 */ /* 0x000fe40000000f00 */
[----:B------:R-:W-:-:S02]  /*18f50*/  MOV R3, 0x18f70 ;  /* 0x00018f7000037802 */ /* 0x000fc40000000f00 */
[----:B--23--:R-:W-:Y:S05]  /*18f60*/  CALL.REL.NOINC `($__internal_36_$__cuda_sm70_shflsync_up_p) ;  /* 0x000005c000007944 */ /* 0x00cfea0003c00000 */
        /* <DEDUP_REMOVED lines=24> */
.L_x_2173:
[----:B------:R-:W-:Y:S02]  /*190f0*/  MOV R2, 0x1 ;  /* 0x0000000100027802 */ /* 0x000fe40000000f00 */
[----:B------:R-:W-:Y:S02]  /*19100*/  MOV R3, 0x19120 ;  /* 0x0001912000037802 */ /* 0x000fe40000000f00 */
[----:B------:R-:W-:Y:S05]  /*19110*/  CALL.REL.NOINC `($__internal_36_$__cuda_sm70_shflsync_up_p) ;  /* 0x0000041000007944 */ /* 0x000fea0003c00000 */
[----:B------:R-:W-:Y:S01]  /*19120*/  MOV R2, R4 ;  /* 0x0000000400027202 */ /* 0x000fe20000000f00 */
[----:B------:R-:W-:Y:S05]  /*19130*/  BRA `(.L_x_2237) ;  /* 0xffffc74000007947 */ /* 0x000fea000383ffff */
.L_x_2174:
[----:B------:R-:W-:Y:S02]  /*19140*/  MOV R2, 0x2 ;  /* 0x0000000200027802 */ /* 0x000fe40000000f00 */
[----:B------:R-:W-:Y:S02]  /*19150*/  MOV R3, 0x19170 ;  /* 0x0001917000037802 */ /* 0x000fe40000000f00 */
        /* <DEDUP_REMOVED lines=25> */
.L_x_2176:
[----:B------:R-:W-:Y:S02]  /*192f0*/  SEL R0, RZ, 0x1, P0 ;  /* 0x00000001ff007807 */ /* 0x000fe40000000000 */
[----:B------:R-:W-:Y:S02]  /*19300*/  MOV R2, 0x19320 ;  /* 0x0001932000027802 */ /* 0x000fe40000000f00 */
[----:B-1----:R-:W-:Y:S05]  /*19310*/  CALL.REL.NOINC `($__internal_37_$__cuda_sm70_votesync_ballot) ;  /* 0x0000028000007944 */ /* 0x002fea0003c00000 */
[----:B------:R-:W-:Y:S01]  /*19320*/  MOV R5, R0 ;  /* 0x0000000000057202 */ /* 0x000fe20000000f00 */
[----:B------:R-:W-:Y:S05]  /*19330*/  BRA `(.L_x_2239) ;  /* 0xffffc6d000007947 */ /* 0x000fea000383ffff */
.L_x_2177:
[----:B------:R-:W-:Y:S01]  /*19340*/  IMAD.MOV.U32 R31, RZ, RZ, R6 ;  /* 0x000000ffff1f7224 */ /* 0x000fe200078e0006 */
[----:B------:R-:W-:Y:S01]  /*19350*/  MOV R2, R0 ;  /* 0x0000000000027202 */ /* 0x000fe20000000f00 */
[----:B------:R-:W-:Y:S01]  /*19360*/  IMAD.MOV.U32 R30, RZ, RZ, 0x1f ;  /* 0x0000001fff1e7424 */ /* 0x000fe200078e00ff */
[----:B------:R-:W-:Y:S02]  /*19370*/  MOV R3, 0x19390 ;  /* 0x0001939000037802 */ /* 0x000fe40000000f00 */
[----:B-1----:R-:W-:Y:S05]  /*19380*/  CALL.REL.NOINC `($__internal_35_$__cuda_sm70_shflsync_idx_p) ;  /* 0x0000014000007944 */ /* 0x002fea0003c00000 */
[----:B------:R-:W-:Y:S01]  /*19390*/  IMAD.MOV.U32 R10, RZ, RZ, R30 ;  /* 0x000000ffff0a7224 */ /* 0x000fe200078e001e */
[----:B------:R-:W-:Y:S01]  /*193a0*/  MOV R2, R0 ;  /* 0x0000000000027202 */ /* 0x000fe20000000f00 */
[----:B------:R-:W-:Y:S01]  /*193b0*/  IMAD.MOV.U32 R31, RZ, RZ, R7 ;  /* 0x000000ffff1f7224 */ /* 0x000fe200078e0007 */
[----:B------:R-:W-:-:S02]  /*193c0*/  MOV R30, 0x1f ;  /* 0x0000001f001e7802 */ /* 0x000fc40000000f00 */
[----:B------:R-:W-:Y:S02]  /*193d0*/  MOV R3, 0x193f0 ;  /* 0x000193f000037802 */ /* 0x000fe40000000f00 */
[----:B------:R-:W-:Y:S05]  /*193e0*/  CALL.REL.NOINC `($__internal_35_$__cuda_sm70_shflsync_idx_p) ;  /* 0x000000e000007944 */ /* 0x000fea0003c00000 */
[----:B------:R-:W-:Y:S01]  /*193f0*/  MOV R7, R30 ;  /* 0x0000001e00077202 */ /* 0x000fe20000000f00 */
[----:B------:R-:W-:Y:S05]  /*19400*/  BRA `(.L_x_2240) ;  /* 0xffffc65000007947 */ /* 0x000fea000383ffff */
.L_x_2180:
[----:B------:R-:W-:Y:S01]  /*19410*/  IMAD.MOV.U32 R31, RZ, RZ, R4 ;  /* 0x000000ffff1f7224 */ /* 0x000fe200078e0004 */
[----:B------:R-:W-:Y:S01]  /*19420*/  MOV R2, R0 ;  /* 0x0000000000027202 */ /* 0x000fe20000000f00 */
[----:B------:R-:W-:Y:S01]  /*19430*/  IMAD.MOV.U32 R30, RZ, RZ, 0x1f ;  /* 0x0000001fff1e7424 */ /* 0x000fe200078e00ff */
[----:B------:R-:W-:Y:S02]  /*19440*/  MOV R3, 0x19460 ;  /* 0x0001946000037802 */ /* 0x000fe40000000f00 */
[----:B-1-34-:R-:W-:Y:S05]  /*19450*/  CALL.REL.NOINC `($__internal_35_$__cuda_sm70_shflsync_idx_p) ;  /* 0x0000007000007944 */ /* 0x01afea0003c00000 */
[----:B------:R-:W-:Y:S01]  /*19460*/  MOV R11, R30 ;  /* 0x0000001e000b7202 */ /* 0x000fe20000000f00 */
[----:B------:R-:W-:Y:S05]  /*19470*/  BRA `(.L_x_2179) ;  /* 0xffffc64000007947 */ /* 0x000fea000383ffff */
        .weak           $__internal_34_$__cuda_sm70_shflsync_bfly_p
        .type           $__internal_34_$__cuda_sm70_shflsync_bfly_p,@function
        .size           $__internal_34_$__cuda_sm70_shflsync_bfly_p,($__internal_35_$__cuda_sm70_shflsync_idx_p - $__internal_34_$__cuda_sm70_shflsync_bfly_p)
$__internal_34_$__cuda_sm70_shflsync_bfly_p:
[----:B------:R-:W-:Y:S04]  /*19480*/  WARPSYNC R192 ;  /* 0x000000c000007348 */ /* 0x000fe80003800000 */
[----:B------:R1:W2:Y:S02]  /*19490*/  SHFL.BFLY PT, R136, R2, R136, R209 ;  /* 0x0c00008802887389 */ /* 0x0002a400000e00d1 */
[----:B-1----:R-:W-:-:S02]  /*194a0*/  MOV R2, R3 ;  /* 0x0000000300027202 */ /* 0x002fc40000000f00 */
[----:B------:R-:W-:-:S04]  /*194b0*/  MOV R3, 0x0 ;  /* 0x0000000000037802 */ /* 0x000fc80000000f00 */
[----:B--2---:R-:W-:Y:S05]  /*194c0*/  RET.REL.NODEC R2 `(_ZN7cutlass13device_kernelIN5flash19enable_sm80_to_sm89INS1_16FlashAttnFwdSm80INS1_25CollectiveMainloopFwdSm80ILi8ELi2ELb0EN4cute5tupleIJNS5_1CILi128EEENS7_ILi64EEENS7_ILi192EEEEEELi192ENS_10bfloat16_tEfNS_4arch4Sm80ELb0ELb1ELb0ELb1ELb1ELb0ELb1ELb1EEENS1_21CollectiveEpilogueFwdINS6_IJS8_SA_S9_EEENS6_IJNS7_ILi1EEESI_SI_EEESC_SE_Li256ELb1ELb1ELb1ELb0EEENS1_36VarlenDynamicPersistentTileSchedulerILi128ELi64ELi256ELi256ELb1ELb1ELb0ELb1ELb0ELb1EEEEEEEEEvNT_6ParamsE) ;  /* 0xfffe6b3002007950 */ /* 0x004fea0003c3ffff */
        .weak           $__internal_35_$__cuda_sm70_shflsync_idx_p
        .type           $__internal_35_$__cuda_sm70_shflsync_idx_p,@function
        .size           $__internal_35_$__cuda_sm70_shflsync_idx_p,($__internal_36_$__cuda_sm70_shflsync_up_p - $__internal_35_$__cuda_sm70_shflsync_idx_p)
$__internal_35_$__cuda_sm70_shflsync_idx_p:
[----:B------:R-:W-:-:S04]  /*194d0*/  MOV R179, 0xffffffff ;  /* 0xffffffff00b37802 */ /* 0x000fc80000000f00 */
[----:B------:R-:W-:Y:S04]  /*194e0*/  WARPSYNC R179 ;  /* 0x000000b300007348 */ /* 0x000fe80003800000 */
[----:B------:R1:W2:Y:S02]  /*194f0*/  SHFL.IDX PT, R30, R31, R2, R30 ;  /* 0x000000021f1e7389 */ /* 0x0002a400000e001e */
[----:B-1----:R-:W-:Y:S02]  /*19500*/  MOV R2, R3 ;  /* 0x0000000300027202 */ /* 0x002fe40000000f00 */
[----:B------:R-:W-:-:S04]  /*19510*/  MOV R3, 0x0 ;  /* 0x0000000000037802 */ /* 0x000fc80000000f00 */
[----:B--2---:R-:W-:Y:S05]  /*19520*/  RET.REL.NODEC R2 `(_ZN7cutlass13device_kernelIN5flash19enable_sm80_to_sm89INS1_16FlashAttnFwdSm80INS1_25CollectiveMainloopFwdSm80ILi8ELi2ELb0EN4cute5tupleIJNS5_1CILi128EEENS7_ILi64EEENS7_ILi192EEEEEELi192ENS_10bfloat16_tEfNS_4arch4Sm80ELb0ELb1ELb0ELb1ELb1ELb0ELb1ELb1EEENS1_21CollectiveEpilogueFwdINS6_IJS8_SA_S9_EEENS6_IJNS7_ILi1EEESI_SI_EEESC_SE_Li256ELb1ELb1ELb1ELb0EEENS1_36VarlenDynamicPersistentTileSchedulerILi128ELi64ELi256ELi256ELb1ELb1ELb0ELb1ELb0ELb1EEEEEEEEEvNT_6ParamsE) ;  /* 0xfffe6ad002007950 */ /* 0x004fea0003c3ffff */
        .weak           $__internal_36_$__cuda_sm70_shflsync_up_p
        .type           $__internal_36_$__cuda_sm70_shflsync_up_p,@function
        .size           $__internal_36_$__cuda_sm70_shflsync_up_p,($__internal_37_$__cuda_sm70_votesync_ballot - $__internal_36_$__cuda_sm70_shflsync_up_p)
$__internal_36_$__cuda_sm70_shflsync_up_p:
[----:B------:R-:W-:Y:S02]  /*19530*/  IMAD.MOV.U32 R4, RZ, RZ, RZ ;  /* 0x000000ffff047224 */ /* 0x000fe400078e00ff */
[----:B------:R-:W-:-:S04]  /*19540*/  IMAD.MOV.U32 R10, RZ, RZ, -0x1 ;  /* 0xffffffffff0a7424 */ /* 0x000fc800078e00ff */
[----:B------:R-:W-:Y:S04]  /*19550*/  WARPSYNC R10 ;  /* 0x0000000a00007348 */ /* 0x000fe80003800000 */
[----:B------:R1:W2:Y:S02]  /*19560*/  SHFL.UP PT, R4, R0, R2, R4 ;  /* 0x0400000200047389 */ /* 0x0002a400000e0004 */
[----:B-1----:R-:W-:Y:S02]  /*19570*/  MOV R2, R3 ;  /* 0x0000000300027202 */ /* 0x002fe40000000f00 */
[----:B------:R-:W-:-:S04]  /*19580*/  MOV R3, 0x0 ;  /* 0x0000000000037802 */ /* 0x000fc80000000f00 */
[----:B--2---:R-:W-:Y:S05]  /*19590*/  RET.REL.NODEC R2 `(_ZN7cutlass13device_kernelIN5flash19enable_sm80_to_sm89INS1_16FlashAttnFwdSm80INS1_25CollectiveMainloopFwdSm80ILi8ELi2ELb0EN4cute5tupleIJNS5_1CILi128EEENS7_ILi64EEENS7_ILi192EEEEEELi192ENS_10bfloat16_tEfNS_4arch4Sm80ELb0ELb1ELb0ELb1ELb1ELb0ELb1ELb1EEENS1_21CollectiveEpilogueFwdINS6_IJS8_SA_S9_EEENS6_IJNS7_ILi1EEESI_SI_EEESC_SE_Li256ELb1ELb1ELb1ELb0EEENS1_36VarlenDynamicPersistentTileSchedulerILi128ELi64ELi256ELi256ELb1ELb1ELb0ELb1ELb0ELb1EEEEEEEEEvNT_6ParamsE) ;  /* 0xfffe6a6002007950 */ /* 0x004fea0003c3ffff */
        .weak           $__internal_37_$__cuda_sm70_votesync_ballot
        .type           $__internal_37_$__cuda_sm70_votesync_ballot,@function
        .size           $__internal_37_$__cuda_sm70_votesync_ballot,(.L_x_3153 - $__internal_37_$__cuda_sm70_votesync_ballot)
$__internal_37_$__cuda_sm70_votesync_ballot:
[----:B------:R-:W-:Y:S01]  /*195a0*/  ISETP.NE.U32.AND P0, PT, R0, 0x1, PT ;  /* 0x000000010000780c */ /* 0x000fe20003f05070 */
[----:B------:R-:W-:-:S04]  /*195b0*/  IMAD.MOV.U32 R3, RZ, RZ, -0x1 ;  /* 0xffffffffff037424 */ /* 0x000fc800078e00ff */
[----:B------:R-:W-:Y:S08]  /*195c0*/  WARPSYNC R3 ;  /* 0x0000000300007348 */ /* 0x000ff00003800000 */
[----:B------:R-:W-:-:S04]  /*195d0*/  VOTE.ANY R0, PT, !P0 ;  /* 0x0000000000007806 */ /* 0x000fc800040e0100 */
[----:B------:R-:W-:Y:S01]  /*195e0*/  LOP3.LUT R0, R0, R3, RZ, 0xc0, !PT ;  /* 0x0000000300007212 */ /* 0x000fe200078ec0ff */
[----:B------:R-:W-:-:S04]  /*195f0*/  IMAD.MOV.U32 R3, RZ, RZ, 0x0 ;  /* 0x00000000ff037424 */ /* 0x000fc800078e00ff */
[----:B------:R-:W-:Y:S05]  /*19600*/  RET.REL.NODEC R2 `(_ZN7cutlass13device_kernelIN5flash19enable_sm80_to_sm89INS1_16FlashAttnFwdSm80INS1_25CollectiveMainloopFwdSm80ILi8ELi2ELb0EN4cute5tupleIJNS5_1CILi128EEENS7_ILi64EEENS7_ILi192EEEEEELi192ENS_10bfloat16_tEfNS_4arch4Sm80ELb0ELb1ELb0ELb1ELb1ELb0ELb1ELb1EEENS1_21CollectiveEpilogueFwdINS6_IJS8_SA_S9_EEENS6_IJNS7_ILi1EEESI_SI_EEESC_SE_Li256ELb1ELb1ELb1ELb0EEENS1_36VarlenDynamicPersistentTileSchedulerILi128ELi64ELi256ELi256ELb1ELb1ELb0ELb1ELb0ELb1EEEEEEEEEvNT_6ParamsE) ;  /* 0xfffe69f002007950 */ /* 0x000fea0003c3ffff */
.L_x_2241:
        /* <DEDUP_REMOVED lines=15> */
.L_x_3153:


//--------------------- .text._ZN7cutlass13device_kernelIN5flash19enable_sm80_to_sm89INS1_16FlashAttnFwdSm80INS1_25CollectiveMainloopFwdSm80ILi8ELi2ELb0EN4cute5tupleIJNS5_1CILi128EEENS7_ILi64EEENS7_ILi192EEEEEELi192ENS_10bfloat16_tEfNS_4arch4Sm80ELb0ELb1ELb0ELb1ELb1ELb1ELb1ELb1EEENS1_21CollectiveEpilogueFwdINS6_IJS8_SA_S9_EEENS6_IJNS7_ILi1EEESI_SI_EEESC_SE_Li256ELb1ELb1ELb1ELb0EEENS1_36VarlenDynamicPersistentTileSchedulerILi128ELi64ELi256ELi256ELb1ELb1ELb0ELb1ELb0ELb1EEEEEEEEEvNT_6ParamsE --------------------------
	.section	.text._ZN7cutlass13device_kernelIN5flash19enable_sm80_to_sm89INS1_16FlashAttnFwdSm80INS1_25CollectiveMainloopFwdSm80ILi8ELi2ELb0EN4cute5tupleIJNS5_1CILi128EEENS7_ILi64EEENS7_ILi192EEEEEELi192ENS_10bfloat16_tEfNS_4arch4Sm80ELb0ELb1ELb0ELb1ELb1ELb1ELb1ELb1EEENS1_21CollectiveEpilogueFwdINS6_IJS8_SA_S9_EEENS6_IJNS7_ILi1EEESI_SI_EEESC_SE_Li256ELb1ELb1ELb1ELb0EEENS1_36VarlenDynamicPersistentTileSchedulerILi128ELi64ELi256ELi256ELb1ELb1ELb0ELb1ELb0ELb1EEEEEEEEEvNT_6ParamsE,"ax",@progbits
	.sectioninfo	@"SHI_REGISTERS=255"
	.align	128
.text._ZN7cutlass13device_kernelIN5flash19enable_sm80_to_sm89INS1_16FlashAttnFwdSm80INS1_25CollectiveMainloopFwdSm80ILi8ELi2ELb0EN4cute5tupleIJNS5_1CILi128EEENS7_ILi64EEENS7_ILi192EEEEEELi192ENS_10bfloat16_tEfNS_4arch4Sm80ELb0ELb1ELb0ELb1ELb1ELb1ELb1ELb1EEENS1_21CollectiveEpilogueFwdINS6_IJS8_SA_S9_EEENS6_IJNS7_ILi1EEESI_SI_EEESC_SE_Li256ELb1ELb1ELb1ELb0EEENS1_36VarlenDynamicPersistentTileSchedulerILi128ELi64ELi256ELi256ELb1ELb1ELb0ELb1ELb0ELb1EEEEEEEEEvNT_6ParamsE:
        .type           _ZN7cutlass13device_kernelIN5flash19enable_sm80_to_sm89INS1_16FlashAttnFwdSm80INS1_25CollectiveMainloopFwdSm80ILi8ELi2ELb0EN4cute5tupleIJNS5_1CILi128EEENS7_ILi64EEENS7_ILi192EEEEEELi192ENS_10bfloat16_tEfNS_4arch4Sm80ELb0ELb1ELb0ELb1ELb1ELb1ELb1ELb1EEENS1_21CollectiveEpilogueFwdINS6_IJS8_SA_S9_EEENS6_IJNS7_ILi1EEESI_SI_EEESC_SE_Li256ELb1ELb1ELb1ELb0EEENS1_36VarlenDynamicPersistentTileSchedulerILi128ELi64ELi256ELi256ELb1ELb1ELb0ELb1ELb0ELb1EEEEEEEEEvNT_6ParamsE,@function
        .size           _ZN7cutlass13device_kernelIN5flash19enable_sm80_to_sm89INS1_16FlashAttnFwdSm80INS1_25CollectiveMainloopFwdSm80ILi8ELi2ELb0EN4cute5tupleIJNS5_1CILi128EEENS7_ILi64EEENS7_ILi192EEEEEELi192ENS_10bfloat16_tEfNS_4arch4Sm80ELb0ELb1ELb0ELb1ELb1ELb1ELb1ELb1EEENS1_21CollectiveEpilogueFwdINS6_IJS8_SA_S9_EEENS6_IJNS7_ILi1EEESI_SI_EEESC_SE_Li256ELb1ELb1ELb1ELb0EEENS1_36VarlenDynamicPersistentTileSchedulerILi128ELi64ELi256ELi256ELb1ELb1ELb0ELb1ELb0ELb1EEEEEEEEEvNT_6ParamsE,(.L_x_3158 - _ZN7cutlass13device_kernelIN5flash19enable_sm80_to_sm89INS1_16FlashAttnFwdSm80INS1_25CollectiveMainloopFwdSm80ILi8ELi2ELb0EN4cute5tupleIJNS5_1CILi128EEENS7_ILi64EEENS7_ILi192EEEEEELi192ENS_10bfloat16_tEfNS_4arch4Sm80ELb0ELb1ELb0ELb1ELb1ELb1ELb1ELb1EEENS1_21CollectiveEpilogueFwdINS6_IJS8_SA_S9_EEENS6_IJNS7_ILi1EEESI_SI_EEESC_SE_Li256ELb1ELb1ELb1ELb0EEENS1_36VarlenDynamicPersistentTileSchedulerILi128ELi64ELi256ELi256ELb1ELb1ELb0ELb1ELb0ELb1EEEEEEEEEvNT_6ParamsE)
        .other          _ZN7cutlass13device_kernelIN5flash19enable_sm80_to_sm89INS1_16FlashAttnFwdSm80INS1_25CollectiveMainloopFwdSm80ILi8ELi2ELb0EN4cute5tupleIJNS5_1CILi128EEENS7_ILi64EEENS7_ILi192EEEEEELi192ENS_10bfloat16_tEfNS_4arch4Sm80ELb0ELb1ELb0ELb1ELb1ELb1ELb1ELb1EEENS1_21CollectiveEpilogueFwdINS6_IJS8_SA_S9_EEENS6_IJNS7_ILi1EEESI_SI_EEESC_SE_Li256ELb1ELb1ELb1ELb0EEENS1_36VarlenDynamicPersistentTileSchedulerILi128ELi64ELi256ELi256ELb1ELb1ELb0ELb1ELb0ELb1EEEEEEEEEvNT_6ParamsE,@"STO_CUDA_ENTRY STV_DEFAULT"
_ZN7cutlass13device_kernelIN5flash19enable_sm80_to_sm89INS1_16FlashAttnFwdSm80INS1_25CollectiveMainloopFwdSm80ILi8ELi2ELb0EN4cute5tupleIJNS5_1CILi128EEENS7_ILi64EEENS7_ILi192EEEEEELi192ENS_10bfloat16_tEfNS_4arch4Sm80ELb0ELb1ELb0ELb1ELb1ELb1ELb1ELb1EEENS1_21CollectiveEpilogueFwdINS6_IJS8_SA_S9_EEENS6_IJNS7_ILi1EEESI_SI_EEESC_SE_Li256ELb1ELb1ELb1ELb0EEENS1_36VarlenDynamicPersistentTileSchedulerILi128ELi64ELi256ELi256ELb1ELb1ELb0ELb1ELb0ELb1EEEEEEEEEvNT_6ParamsE:
        /* <DEDUP_REMOVED lines=16> */
[----:B------:R-:W-:Y:S02]  /*0100*/  @P0 MOV R249, R224 ;  /* 0x000000e000f90202 */ /* 0x000fe40000000f00 */
        /* <DEDUP_REMOVED lines=42> */
.L_x_2247:
        /* <DEDUP_REMOVED lines=17> */
.L_x_2458:
        /* <DEDUP_REMOVED lines=16> */
.L_x_2459:
[----:B--2---:R-:W-:-:S05]  /*05c0*/  IMAD R0, R0, c[0x0][0x538], RZ ;  /* 0x00014e0000007a24 */ /* 0x004fca00078e02ff */
[----:B------:R-:W-:-:S04]  /*05d0*/  IADD3 R6, R0, R6, RZ ;  /* 0x0000000600067210 */ /* 0x000fc80007ffe0ff */
[----:B------:R-:W-:-:S13]  /*05e0*/  ISETP.GT.AND P0, PT, R6, UR5, PT ;  /* 0x0000000506007c0c */ /* 0x000fda000bf04270 */
[----:B-1----:R-:W-:Y:S05]  /*05f0*/  @!P0 BRA `(.L_x_2247) ;  /* 0xfffffdb000008947 */ /* 0x002fea000383ffff */
.L_x_2243:
[----:B------:R-:W-:-:S05]  /*0600*/  IADD3 R10, -R0, R6, RZ ;  /* 0x00000006000a7210 */ /* 0x000fca0007ffe1ff */
[----:B------:R-:W-:-:S05]  /*0610*/  IMAD R0, R4, c[0x0][0x538], R10 ;  /* 0x00014e0004007a24 */ /* 0x000fca00078e020a */
[----:B------:R-:W-:Y:S01]  /*0620*/  ISETP.GT.AND P0, PT, R0, UR5, PT ;  /* 0x0000000500007c0c */ /* 0x000fe2000bf04270 */
[----:B------:R-:W-:-:S12]  /*0630*/  BRA.DIV ~URZ, `(.L_x_2248) ;  /* 0x0001c5627f007947 */ /* 0x000fd8000b800000 */
[----:B------:R-:W-:-:S04]  /*0640*/  VOTE.ANY R6, PT, !P0 ;  /* 0x0000000000067806 */ /* 0x000fc800040e0100 */
.L_x_2460:
[----:B------:R-:W1:Y:S02]  /*0650*/  POPC R0, R6 ;  /* 0x0000000600007309 */ /* 0x000e640000000000 */
[----:B-1----:R-:W-:Y:S01]  /*0660*/  IADD3 R227, R0, R7, RZ ;  /* 0x0000000700e37210 */ /* 0x002fe20007ffe0ff */
[----:B------:R-:W-:Y:S05]  /*0670*/  BRA.DIV ~URZ, `(.L_x_2249) ;  /* 0x0001c5727f007947 */ /* 0x000fea000b800000 */
[----:B------:R1:W2:Y:S01]  /*0680*/  SHFL.IDX PT, R12, R9, R0, 0x1f ;  /* 0x00001f00090c7589 */ /* 0x0002a200000e0000 */
[----:B------:R-:W-:-:S03]  /*0690*/  MOV R5, RZ ;  /* 0x000000ff00057202 */ /* 0x000fc60000000f00 */
[----:B------:R1:W3:Y:S04]  /*06a0*/  SHFL.IDX PT, R9, R8, R0, 0x1f ;  /* 0x00001f0008097589 */ /* 0x0002e800000e0000 */
.L_x_2461:
[----:B------:R-:W-:Y:S01]  /*06b0*/  ISETP.NE.AND P0, PT, R6, RZ, PT ;  /* 0x000000ff0600720c */ /* 0x000fe20003f05270 */
[----:B------:R-:W-:-:S12]  /*06c0*/  BSSY B0, `(.L_x_2250) ;  /* 0x0000005000007945 */ /* 0x000fd80003800000 */
[----:B------:R-:W-:Y:S05]  /*06d0*/  @!P0 BRA `(.L_x_2251) ;  /* 0x0000003000008947 */ /* 0x000fea0003800000 */
[----:B-1----:R-:W-:Y:S01]  /*06e0*/  IADD3 R0, R0, -0x1, RZ ;  /* 0xffffffff00007810 */ /* 0x002fe20007ffe0ff */
[----:B------:R-:W-:Y:S05]  /*06f0*/  BRA.DIV ~URZ, `(.L_x_2252) ;  /* 0x0001c5f27f007947 */ /* 0x000fea000b800000 */
[----:B------:R1:W4:Y:S02]  /*0700*/  SHFL.IDX PT, R5, R4, R0, 0x1f ;  /* 0x00001f0004057589 */ /* 0x00032400000e0000 */
.L_x_2251:
[----:B------:R-:W-:Y:S05]  /*0710*/  BSYNC B0 ;  /* 0x0000000000007941 */ /* 0x000fea0003800000 */
.L_x_2250:
        /* <DEDUP_REMOVED lines=67> */
.L_x_2254:
        /* <DEDUP_REMOVED lines=68> */
.L_x_2255:
[----:B------:R-:W-:Y:S05]  /*0f90*/  BSYNC B0 ;  /* 0x0000000000007941 */ /* 0x000fea0003800000 */
.L_x_2253:
[----:B------:R-:W-:-:S04]  /*0fa0*/  LOP3.LUT R0, RZ, R0, RZ, 0x33, !PT ;  /* 0x00000000ff007212 */ /* 0x000fc800078e33ff */
[----:B------:R-:W-:-:S05]  /*0fb0*/  IADD3 R0, R0, R12, RZ ;  /* 0x0000000c00007210 */ /* 0x000fca0007ffe0ff */
[----:B------:R1:W-:Y:S01]  /*0fc0*/  STL [R1+0xc4], R0 ;  /* 0x0000c40001007387 */ /* 0x0003e20000100800 */
[----:B------:R-:W-:Y:S05]  /*0fd0*/  BRA `(.L_x_2256) ;  /* 0x0000003000007947 */ /* 0x000fea0003800000 */
.L_x_2244:
[----:B------:R1:W-:Y:S01]  /*0fe0*/  STL [R1+0xc4], RZ ;  /* 0x0000c4ff01007387 */ /* 0x0003e20000100800 */
[----:B------:R-:W-:Y:S02]  /*0ff0*/  MOV R249, UR5 ;  /* 0x0000000500f97c02 */ /* 0x000fe40008000f00 */
[----:B------:R-:W-:-:S03]  /*1000*/  MOV R226, RZ ;  /* 0x000000ff00e27202 */ /* 0x000fc60000000f00 */
.L_x_2256:
[----:B-1----:R-:W2:Y:S01]  /*1010*/  LDL R0, [R1+0xc4] ;  /* 0x0000c40001007983 */ /* 0x002ea20000100800 */
[----:B------:R-:W-:Y:S01]  /*1020*/  ISETP.NE.AND P0, PT, R13, RZ, PT ;  /* 0x000000ff0d00720c */ /* 0x000fe20003f05270 */
[----:B------:R-:W-:Y:S01]  /*1030*/  IMAD.MOV.U32 R6, RZ, RZ, R226 ;  /* 0x000000ffff067224 */ /* 0x000fe200078e00e2 */
[----:B------:R-:W-:Y:S01]  /*1040*/  MOV R7, R227 ;  /* 0x000000e300077202 */ /* 0x000fe20000000f00 */
[----:B------:R-:W-:Y:S10]  /*1050*/  WARPSYNC 0xffffffff ;  /* 0xffffffff00007948 */ /* 0x000ff40003800000 */
[----:B------:R-:W-:-:S04]  /*1060*/  @!P0 IMAD.MOV.U32 R224, RZ, RZ, R249 ;  /* 0x000000ffffe08224 */ /* 0x000fc800078e00f9 */
[----:B------:R-:W-:Y:S01]  /*1070*/  IMAD.MOV.U32 R4, RZ, RZ, R224 ;  /* 0x000000ffff047224 */ /* 0x000fe200078e00e0 */
[----:B--2---:R-:W-:-:S05]  /*1080*/  MOV R5, R0 ;  /* 0x0000000000057202 */ /* 0x004fca0000000f00 */
[----:B------:R1:W-:Y:S04]  /*1090*/  @!P0 STS.128 [0x24100], R4 ;  /* 0x02410004ff008388 */ /* 0x0003e80000000c00 */
[----:B------:R-:W-:Y:S06]  /*10a0*/  BAR.ARV 0x5, 0x100 ;  /* 0x0144000000007b1d */ /* 0x000fec0000002000 */
.L_x_2242:
[----:B---3--:R-:W-:-:S13]  /*10b0*/  ISETP.GE.AND P0, PT, R227, c[0x0][0x53c], PT ;  /* 0x00014f00e3007a0c */ /* 0x008fda0003f06270 */
[----:B------:R-:W-:Y:S05]  /*10c0*/  @P0 EXIT ;  /* 0x000000000000094d */ /* 0x000fea0003800000 */
[----:B------:R-:W3:Y:S01]  /*10d0*/  S2R R14, SR_TID.X ;  /* 0x00000000000e7919 */ /* 0x000ee20000002100 */
[----:B------:R-:W-:Y:S01]  /*10e0*/  IMAD.MOV.U32 R176, RZ, RZ, 0x20 ;  /* 0x00000020ffb07424 */ /* 0x000fe200078e00ff */
[----:B------:R-:W-:Y:S02]  /*10f0*/  ULDC UR7, c[0x0][0x20] ;  /* 0x0000080000077ab9 */ /* 0x000fe40000000800 */
[----:B------:R-:W-:Y:S02]  /*1100*/  UIADD3 UR7, UP0, UR4, UR7, URZ ;  /* 0x0000000704077290 */ /* 0x000fe4000ff1e03f */
[----:B------:R-:W-:Y:S02]  /*1110*/  ULDC UR6, c[0x0][0x24] ;  /* 0x0000090000067ab9 */ /* 0x000fe40000000800 */
[----:B------:R-:W-:Y:S01]  /*1120*/  UIADD3.X UR6, URZ, UR6, URZ, UP0, !UPT ;  /* 0x000000063f067290 */ /* 0x000fe200087fe43f */
[----:B---3--:R-:W-:-:S04]  /*1130*/  SHF.R.S32.HI R11, RZ, 0x1f, R14 ;  /* 0x0000001fff0b7819 */ /* 0x008fc8000001140e */
[CC--:B--2---:R-:W-:Y:S02]  /*1140*/  LEA.HI R0, R11.reuse, R14.reuse, RZ, 0x4 ;  /* 0x0000000e0b007211 */ /* 0x0c4fe400078f20ff */
[----:B------:R-:W-:Y:S02]  /*1150*/  LEA.HI R10, R11, R14, RZ, 0x3 ;  /* 0x0000000e0b0a7211 */ /* 0x000fe400078f18ff */
[----:B------:R-:W-:Y:S02]  /*1160*/  LOP3.LUT R2, R0, 0xfffffff0, RZ, 0xc0, !PT ;  /* 0xfffffff000027812 */ /* 0x000fe400078ec0ff */
[----:B-1----:R-:W-:Y:S02]  /*1170*/  SHF.R.S32.HI R4, RZ, 0x4, R0 ;  /* 0x00000004ff047819 */ /* 0x002fe40000011400 */
[----:B------:R-:W-:Y:S01]  /*1180*/  SHF.R.S32.HI R246, RZ, 0x3, R10 ;  /* 0x00000003fff67819 */ /* 0x000fe2000001140a */
[----:B------:R-:W-:Y:S01]  /*1190*/  IMAD.IADD R3, R14, 0x1, -R2 ;  /* 0x000000010e037824 */ /* 0x000fe200078e0a02 */
[----:B------:R-:W-:-:S02]  /*11a0*/  LOP3.LUT R6, R10, 0xfffffff8, RZ, 0xc0, !PT ;  /* 0xfffffff80a067812 */ /* 0x000fc400078ec0ff */
[----:B------:R-:W-:Y:S01]  /*11b0*/  LEA.HI R0, R0, R4, RZ, 0x1 ;  /* 0x0000000400007211 */ /* 0x000fe200078f08ff */
[----:B------:R-:W-:Y:S02]  /*11c0*/  IMAD.SHL.U32 R5, R246, 0x40, RZ ;  /* 0x00000040f6057824 */ /* 0x000fe400078e00ff */
[----:B------:R-:W-:Y:S01]  /*11d0*/  IMAD.IADD R7, R14, 0x1, -R6 ;  /* 0x000000010e077824 */ /* 0x000fe200078e0a06 */
[----:B------:R-:W-:Y:S02]  /*11e0*/  SHF.R.S32.HI R6, RZ, 0x1f, R3 ;  /* 0x0000001fff067819 */ /* 0x000fe40000011403 */
[----:B------:R-:W-:Y:S01]  /*11f0*/  LOP3.LUT R2, R0, 0xfffffffe, RZ, 0xc0, !PT ;  /* 0xfffffffe00027812 */ /* 0x000fe200078ec0ff */
[----:B------:R-:W-:Y:S01]  /*1200*/  IMAD.SHL.U32 R234, R7, 0x8, RZ ;  /* 0x0000000807ea7824 */ /* 0x000fe200078e00ff */
[----:B------:R-:W-:Y:S02]  /*1210*/  LOP3.LUT R0, R5, 0x1c0, RZ, 0xc0, !PT ;  /* 0x000001c005007812 */ /* 0x000fe400078ec0ff */
[----:B------:R-:W-:Y:S01]  /*1220*/  LEA.HI R178, R6, R3, RZ, 0x3 ;  /* 0x0000000306b27211 */ /* 0x000fe200078f18ff */
[----:B------:R-:W-:Y:S01]  /*1230*/  IMAD.IADD R8, R4, 0x1, -R2 ;  /* 0x0000000104087824 */ /* 0x000fe200078e0a02 */
[----:B------:R-:W-:-:S02]  /*1240*/  SHF.R.U32.HI R5, RZ, 0x3, R0 ;  /* 0x00000003ff057819 */ /* 0x000fc40000011600 */
[----:B------:R-:W-:Y:S01]  /*1250*/  LOP3.LUT R2, R0, 0x38, R234, 0xf8, !PT ;  /* 0x0000003800027812 */ /* 0x000fe200078ef8ea */
[----:B------:R-:W-:Y:S01]  /*1260*/  IMAD.SHL.U32 R0, R7, 0x40, RZ ;  /* 0x0000004007007824 */ /* 0x000fe200078e00ff */
[C---:B------:R-:W-:Y:S01]  /*1270*/  LOP3.LUT R4, R178.reuse, 0xfffffff8, RZ, 0xc0, !PT ;  /* 0xfffffff8b2047812 */ /* 0x040fe200078ec0ff */
[----:B------:R-:W-:Y:S01]  /*1280*/  IMAD.SHL.U32 R178, R178, 0x40, RZ ;  /* 0x00000040b2b27824 */ /* 0x000fe200078e00ff */
[----:B------:R-:W-:Y:S02]  /*1290*/  LEA.HI R7, R11, R14, RZ, 0x5 ;  /* 0x0000000e0b077211 */ /* 0x000fe400078f28ff */
[----:B------:R-:W-:Y:S01]  /*12a0*/  LOP3.LUT R0, R0, 0x1c0, RZ, 0xc0, !PT ;  /* 0x000001c000007812 */ /* 0x000fe200078ec0ff */
[----:B------:R-:W-:Y:S01]  /*12b0*/  IMAD.IADD R6, R3, 0x1, -R4 ;  /* 0x0000000103067824 */ /* 0x000fe200078e0a04 */
[----:B------:R-:W-:Y:S02]  /*12c0*/  LOP3.LUT R4, R7, 0xffffffe0, RZ, 0xc0, !PT ;  /* 0xffffffe007047812 */ /* 0x000fe400078ec0ff */
[----:B------:R-:W-:-:S02]  /*12d0*/  LOP3.LUT R3, R0, 0x8, R10, 0xf8, !PT ;  /* 0x0000000800037812 */ /* 0x000fc400078ef80a */
[----:B------:R-:W-:Y:S01]  /*12e0*/  LOP3.LUT R9, R2, R5, RZ, 0x3c, !PT ;  /* 0x0000000502097212 */ /* 0x000fe200078e3cff */
[----:B------:R-:W-:Y:S01]  /*12f0*/  IMAD.IADD R13, R14, 0x1, -R4 ;  /* 0x000000010e0d7824 */ /* 0x000fe200078e0a04 */
[----:B------:R-:W-:Y:S02]  /*1300*/  SHF.R.U32.HI R0, RZ, 0x3, R0 ;  /* 0x00000003ff007819 */ /* 0x000fe40000011600 */
[--C-:B------:R-:W-:Y:S02]  /*1310*/  SHF.R.S32.HI R244, RZ, 0x5, R7.reuse ;  /* 0x00000005fff47819 */ /* 0x100fe40000011407 */
[----:B------:R-:W-:Y:S02]  /*1320*/  SHF.R.S32.HI R2, RZ, 0x1f, R7 ;  /* 0x0000001fff027819 */ /* 0x000fe40000011407 */
[----:B------:R-:W-:Y:S01]  /*1330*/  LOP3.LUT R7, R3, R0, RZ, 0x3c, !PT ;  /* 0x0000000003077212 */ /* 0x000fe200078e3cff */
[----:B------:R-:W-:Y:S01]  /*1340*/  IMAD.SHL.U32 R3, R6, 0x40, RZ ;  /* 0x0000004006037824 */ /* 0x000fe200078e00ff */
[----:B------:R-:W-:Y:S01]  /*1350*/  LEA.HI R0, R2, R244, RZ, 0x3 ;  /* 0x000000f402007211 */ /* 0x000fe200078f18ff */
[----:B------:R-:W-:Y:S01]  /*1360*/  IMAD.SHL.U32 R15, R244, 0x400, RZ ;  /* 0x00000400f40f7824 */ /* 0x000fe200078e00ff */
[----:B------:R-:W-:-:S02]  /*1370*/  SHF.R.S32.HI R2, RZ, 0x1f, R13 ;  /* 0x0000001fff027819 */ /* 0x000fc4000001140d */
[----:B------:R-:W-:Y:S02]  /*1380*/  LOP3.LUT R4, R0, 0xffffff8, RZ, 0xc0, !PT ;  /* 0x0ffffff800047812 */ /* 0x000fe400078ec0ff */
[----:B------:R-:W-:Y:S01]  /*1390*/  LEA.HI R10, R2, R13, RZ, 0x2 ;  /* 0x0000000d020a7211 */ /* 0x000fe200078f10ff */
[----:B------:R-:W-:Y:S01]  /*13a0*/  IMAD.SHL.U32 R2, R8, 0x8, RZ ;  /* 0x0000000808027824 */ /* 0x000fe200078e00ff */
[----:B------:R-:W-:Y:S01]  /*13b0*/  LOP3.LUT R0, R3, 0x1c0, RZ, 0xc0, !PT ;  /* 0x000001c003007812 */ /* 0x000fe200078ec0ff */
[----:B------:R-:W-:Y:S01]  /*13c0*/  IMAD.IADD R4, R244, 0x1, -R4 ;  /* 0x00000001f4047824 */ /* 0x000fe200078e0a04 */
[----:B------:R-:W-:Y:S02]  /*13d0*/  SHF.R.S32.HI R3, RZ, 0x2, R10 ;  /* 0x00000002ff037819 */ /* 0x000fe4000001140a */
[----:B------:R-:W-:Y:S02]  /*13e0*/  LOP3.LUT R2, R0, 0x8, R2, 0xf8, !PT ;  /* 0x0000000800027812 */ /* 0x000fe400078ef802 */
[----:B------:R-:W-:Y:S01]  /*13f0*/  SHF.R.U32.HI R0, RZ, 0x3, R0 ;  /* 0x00000003ff007819 */ /* 0x000fe20000011600 */
[----:B------:R-:W-:Y:S01]  /*1400*/  IMAD R12, R4, 0x10, R3 ;  /* 0x00000010040c7824 */ /* 0x000fe200078e0203 */
[----:B------:R-:W-:-:S02]  /*1410*/  LOP3.LUT R178, R178, 0xfffffe00, RZ, 0xc0, !PT ;  /* 0xfffffe00b2b27812 */ /* 0x000fc400078ec0ff */
[----:B------:R-:W-:Y:S01]  /*1420*/  LOP3.LUT R2, R2, R0, RZ, 0x3c, !PT ;  /* 0x0000000002027212 */ /* 0x000fe200078e3cff */
[----:B------:R-:W-:Y:S01]  /*1430*/  IMAD R0, R8, 0x200, R7 ;  /* 0x0000020008007824 */ /* 0x000fe200078e0207 */
[----:B------:R-:W-:Y:S01]  /*1440*/  LEA.HI R3, R11, R14, RZ, 0x2 ;  /* 0x0000000e0b037211 */ /* 0x000fe200078f10ff */
[----:B------:R-:W-:Y:S01]  /*1450*/  STL [R1+0x124], R12 ;  /* 0x0001240c01007387 */ /* 0x000fe20000100800 */
[CC--:B------:R-:W-:Y:S02]  /*1460*/  IADD3 R172, R2.reuse, R178.reuse, R15 ;  /* 0x000000b202ac7210 */ /* 0x0c0fe40007ffe00f */
[----:B------:R-:W-:Y:S02]  /*1470*/  LOP3.LUT R178, R2, R178, RZ, 0xfc, !PT ;  /* 0x000000b202b27212 */ /* 0x000fe400078efcff */
[--C-:B------:R-:W-:Y:S02]  /*1480*/  SHF.R.S32.HI R211, RZ, 0x2, R3.reuse ;  /* 0x00000002ffd37819 */ /* 0x100fe40000011403 */
[----:B------:R-:W-:-:S02]  /*1490*/  SHF.R.S32.HI R2, RZ, 0x1f, R3 ;  /* 0x0000001fff027819 */ /* 0x000fc40000011403 */
[----:B------:R-:W-:Y:S02]  /*14a0*/  LOP3.LUT R3, R3, 0xfffffffc, RZ, 0xc0, !PT ;  /* 0xfffffffc03037812 */ /* 0x000fe400078ec0ff */
[----:B------:R-:W-:Y:S02]  /*14b0*/  LEA.HI R2, R2, R211, RZ, 0x3 ;  /* 0x000000d302027211 */ /* 0x000fe400078f18ff */
[----:B------:R-:W-:Y:S01]  /*14c0*/  LOP3.LUT R4, R10, 0x7ffffffc, RZ, 0xc0, !PT ;  /* 0x7ffffffc0a047812 */ /* 0x000fe200078ec0ff */
[----:B------:R-:W-:Y:S01]  /*14d0*/  IMAD.IADD R239, R14, 0x1, -R3 ;  /* 0x000000010eef7824 */ /* 0x000fe200078e0a03 */
[----:B------:R-:W-:Y:S02]  /*14e0*/  LOP3.LUT R3, R2, 0xfffffff8, RZ, 0xc0, !PT ;  /* 0xfffffff802037812 */ /* 0x000fe400078ec0ff */
[----:B------:R-:W-:Y:S01]  /*14f0*/  LEA.HI R5, R11, R14, RZ, 0x6 ;  /* 0x0000000e0b057211 */ /* 0x000fe200078f30ff */
[C---:B------:R-:W-:Y:S01]  /*1500*/  IMAD.SHL.U32 R106, R239.reuse, 0x8, RZ ;  /* 0x00000008ef6a7824 */ /* 0x040fe200078e00ff */
[----:B------:R-:W-:Y:S01]  /*1510*/  LEA.HI R2, R239, R239, RZ, 0x1 ;  /* 0x000000efef027211 */ /* 0x000fe200078f08ff */
[----:B------:R-:W-:Y:S01]  /*1520*/  IMAD.IADD R4, R13, 0x1, -R4 ;  /* 0x000000010d047824 */ /* 0x000fe200078e0a04 */
[----:B------:R-:W-:Y:S01]  /*1530*/  R2P PR, R6, 0x6 ;  /* 0x0000000606007804 */ /* 0x000fe20000000000 */
[----:B------:R-:W-:Y:S01]  /*1540*/  IMAD.IADD R238, R211, 0x1, -R3 ;  /* 0x00000001d3ee7824 */ /* 0x000fe200078e0a03 */
[----:B------:R-:W-:Y:S01]  /*1550*/  IADD3 R110, R106, 0x20, RZ ;  /* 0x000000206a6e7810 */ /* 0x000fe20007ffe0ff */
[----:B------:R-:W-:Y:S01]  /*1560*/  IMAD.SHL.U32 R5, R5, 0x8, RZ ;  /* 0x0000000805057824 */ /* 0x000fe200078e00ff */
[----:B------:R-:W-:Y:S01]  /*1570*/  LOP3.LUT R2, R2, 0x1ffffffe, RZ, 0xc0, !PT ;  /* 0x1ffffffe02027812 */ /* 0x000fe200078ec0ff */
[----:B------:R-:W-:Y:S01]  /*1580*/  IMAD.SHL.U32 R28, R4, 0x2, RZ ;  /* 0x00000002041c7824 */ /* 0x000fe200078e00ff */
[----:B------:R-:W-:Y:S01]  /*1590*/  SHF.R.S32.HI R3, RZ, 0x1f, R110 ;  /* 0x0000001fff037819 */ /* 0x000fe2000001146e */
[----:B------:R-:W-:Y:S01]  /*15a0*/  IMAD.MOV.U32 R6, RZ, RZ, 0x40 ;  /* 0x00000040ff067424 */ /* 0x000fe200078e00ff */
[----:B------:R-:W-:Y:S01]  /*15b0*/  LOP3.LUT R9, R9, 0x7ffffe00, R5, 0xf8, !PT ;  /* 0x7ffffe0009097812 */ /* 0x000fe200078ef805 */
[----:B------:R-:W-:Y:S01]  /*15c0*/  IMAD.IADD R5, R239, 0x1, -R2 ;  /* 0x00000001ef057824 */ /* 0x000fe200078e0a02 */
[----:B------:R-:W-:Y:S01]  /*15d0*/  LEA.HI R3, R3, R110, RZ, 0x3 ;  /* 0x0000006e03037211 */ /* 0x000fe200078f18ff */
[----:B------:R-:W-:Y:S01]  /*15e0*/  STL [R1+0xc8], R28 ;  /* 0x0000c81c01007387 */ /* 0x000fe20000100800 */
[C---:B------:R-:W-:Y:S01]  /*15f0*/  IADD3 R27, R28.reuse, 0x8, RZ ;  /* 0x000000081c1b7810 */ /* 0x040fe20007ffe0ff */
[----:B------:R-:W-:Y:S01]  /*1600*/  IMAD R4, R5, 0x8, R12 ;  /* 0x0000000805047824 */ /* 0x000fe200078e020c */
[C---:B------:R-:W-:Y:S01]  /*1610*/  IADD3 R26, R28.reuse, 0x10, RZ ;  /* 0x000000101c1a7810 */ /* 0x040fe20007ffe0ff */
[----:B------:R-:W-:Y:S01]  /*1620*/  IMAD.SHL.U32 R111, R9, 0x2, RZ ;  /* 0x00000002096f7824 */ /* 0x000fe200078e00ff */
[----:B------:R-:W-:Y:S01]  /*1630*/  LOP3.LUT R210, R3, 0xfffffff8, RZ, 0xc0, !PT ;  /* 0xfffffff803d27812 */ /* 0x000fe200078ec0ff */
[----:B------:R-:W-:Y:S01]  /*1640*/  STL [R1+0xc0], R27 ;  /* 0x0000c01b01007387 */ /* 0x000fe20000100800 */
[----:B------:R-:W-:Y:S01]  /*1650*/  SHF.R.S32.HI R3, RZ, 0x1f, R27 ;  /* 0x0000001fff037819 */ /* 0x000fe2000001141b */
[----:B------:R-:W-:Y:S01]  /*1660*/  IMAD.SHL.U32 R108, R239, 0x4, RZ ;  /* 0x00000004ef6c7824 */ /* 0x000fe200078e00ff */
[----:B------:R-:W-:Y:S01]  /*1670*/  IADD3 R25, R28, 0x18, RZ ;  /* 0x000000181c197810 */ /* 0x000fe20007ffe0ff */
[----:B------:R-:W-:Y:S01]  /*1680*/  STL [R1+0x128], R4 ;  /* 0x0001280401007387 */ /* 0x000fe20000100800 */
[----:B------:R-:W-:-:S02]  /*1690*/  SHF.R.S32.HI R5, RZ, 0x1f, R26 ;  /* 0x0000001fff057819 */ /* 0x000fc4000001141a */
[C---:B------:R-:W-:Y:S01]  /*16a0*/  IADD3 R24, R28.reuse, 0x20, RZ ;  /* 0x000000201c187810 */ /* 0x040fe20007ffe0ff */
[----:B------:R1:W-:Y:S01]  /*16b0*/  STL [R1+0x120], R3 ;  /* 0x0001200301007387 */ /* 0x0003e20000100800 */
[----:B------:R-:W-:Y:S02]  /*16c0*/  IADD3 R23, R28, 0x28, RZ ;  /* 0x000000281c177810 */ /* 0x000fe40007ffe0ff */
[----:B------:R-:W-:Y:S01]  /*16d0*/  LEA R177, R0, 0xc100, 0x1 ;  /* 0x0000c10000b17811 */ /* 0x000fe200078e08ff */
[----:B------:R2:W-:Y:S01]  /*16e0*/  STL [R1+0x11c], R5 ;  /* 0x00011c0501007387 */ /* 0x0005e20000100800 */
[----:B------:R-:W-:Y:S02]  /*16f0*/  SEL R0, R6, 0xffffffc0, !P2 ;  /* 0xffffffc006007807 */ /* 0x000fe40005000000 */
[----:B------:R-:W-:Y:S01]  /*1700*/  IADD3 R252, R28, 0x30, RZ ;  /* 0x000000301cfc7810 */ /* 0x000fe20007ffe0ff */
[----:B------:R-:W-:Y:S01]  /*1710*/  STL [R1+0xbc], R26 ;  /* 0x0000bc1a01007387 */ /* 0x000fe20000100800 */
[----:B------:R-:W-:-:S02]  /*1720*/  SHF.R.S32.HI R6, RZ, 0x1f, R24 ;  /* 0x0000001fff067819 */ /* 0x000fc40000011418 */
[C---:B------:R-:W-:Y:S01]  /*1730*/  IADD3 R20, R28.reuse, 0x48, RZ ;  /* 0x000000481c147810 */ /* 0x040fe20007ffe0ff */
        /* <DEDUP_REMOVED lines=8> */
[----:B------:R-:W-:Y:S01]  /*17c0*/  IADD3 R15, R28, 0x78, RZ ;  /* 0x000000781c0f7810 */ /* 0x000fe20007ffe0ff */
[----:B------:R-:W-:Y:S01]  /*17d0*/  STL [R1+0xb0], R23 ;  /* 0x0000b01701007387 */ /* 0x000fe20000100800 */
[----:B-1----:R-:W-:Y:S02]  /*17e0*/  SHF.R.S32.HI R3, RZ, 0x1f, R25 ;  /* 0x0000001fff037819 */ /* 0x002fe40000011419 */
[----:B------:R-:W-:Y:S01]  /*17f0*/  IADD3 R107, R106, 0x40, RZ ;  /* 0x000000406a6b7810 */ /* 0x000fe20007ffe0ff */
[----:B------:R-:W-:Y:S01]  /*1800*/  STL [R1+0xac], R22 ;  /* 0x0000ac1601007387 */ /* 0x000fe20000100800 */
[----:B--2---:R-:W-:Y:S02]  /*1810*/  SHF.R.S32.HI R5, RZ, 0x1f, R23 ;  /* 0x0000001fff057819 */ /* 0x004fe40000011417 */
[C---:B------:R-:W-:Y:S01]  /*1820*/  IADD3 R17, R28.reuse, 0x68, RZ ;  /* 0x000000681c117810 */ /* 0x040fe20007ffe0ff */
[----:B------:R1:W-:Y:S01]  /*1830*/  STL [R1+0x118], R3 ;  /* 0x0001180301007387 */ /* 0x0003e20000100800 */
[----:B------:R-:W-:-:S02]  /*1840*/  IADD3 R16, R28, 0x70, RZ ;  /* 0x000000701c107810 */ /* 0x000fc40007ffe0ff */
[----:B------:R-:W-:Y:S01]  /*1850*/  IADD3 R12, R28, 0x90, RZ ;  /* 0x000000901c0c7810 */ /* 0x000fe20007ffe0ff */
[----:B------:R2:W-:Y:S01]  /*1860*/  STL [R1+0x110], R5 ;  /* 0x0001100501007387 */ /* 0x0005e20000100800 */
[----:B------:R-:W-:Y:S02]  /*1870*/  SHF.R.S32.HI R2, RZ, 0x1f, R107 ;  /* 0x0000001fff027819 */ /* 0x000fe4000001146b */
[----:B------:R-:W-:Y:S01]  /*1880*/  SEL R176, R176, 0xffffffe0, !P1 ;  /* 0xffffffe0b0b07807 */ /* 0x000fe20004800000 */
[----:B------:R-:W-:Y:S01]  /*1890*/  STL [R1+0xa8], R21 ;  /* 0x0000a81501007387 */ /* 0x000fe20000100800 */
[----:B---3--:R-:W-:Y:S02]  /*18a0*/  SHF.R.S32.HI R6, RZ, 0x1f, R22 ;  /* 0x0000001fff067819 */ /* 0x008fe40000011416 */
[----:B------:R-:W-:Y:S01]  /*18b0*/  LEA.HI R2, R2, R107, RZ, 0x3 ;  /* 0x0000006b02027211 */ /* 0x000fe200078f18ff */
[----:B------:R-:W-:Y:S01]  /*18c0*/  STL [R1+0xa4], R20 ;  /* 0x0000a41401007387 */ /* 0x000fe20000100800 */
[----:B------:R-:W-:-:S02]  /*18d0*/  IADD3 R14, R28, 0x80, RZ ;  /* 0x000000801c0e7810 */ /* 0x000fc40007ffe0ff */
[C---:B------:R-:W-:Y:S01]  /*18e0*/  IADD3 R13, R28.reuse, 0x88, RZ ;  /* 0x000000881c0d7810 */ /* 0x040fe20007ffe0ff */
[----:B------:R3:W-:Y:S01]  /*18f0*/  STL [R1+0x10c], R6 ;  /* 0x00010c0601007387 */ /* 0x0007e20000100800 */
[----:B------:R-:W-:Y:S02]  /*1900*/  IADD3 R7, R28, 0xa8, RZ ;  /* 0x000000a81c077810 */ /* 0x000fe40007ffe0ff */
[----:B------:R-:W-:Y:S01]  /*1910*/  LEA R172, R172, 0x18100, 0x1 ;  /* 0x00018100acac7811 */ /* 0x000fe200078e08ff */
[----:B------:R-:W-:Y:S01]  /*1920*/  STL [R1+0xa0], R19 ;  /* 0x0000a01301007387 */ /* 0x000fe20000100800 */
[----:B------:R-:W-:Y:S02]  /*1930*/  LEA R178, R178, 0x100, 0x1 ;  /* 0x00000100b2b27811 */ /* 0x000fe400078e08ff */
[----:B------:R-:W-:Y:S01]  /*1940*/  LOP3.LUT R209, R2, 0xfffffff8, RZ, 0xc0, !PT ;  /* 0xfffffff802d17812 */ /* 0x000fe200078ec0ff */
[----:B------:R-:W-:Y:S01]  /*1950*/  IMAD.IADD R173, R172, 0x1, R176 ;  /* 0x00000001acad7824 */ /* 0x000fe200078e02b0 */
[----:B-1----:R-:W-:Y:S01]  /*1960*/  SHF.R.S32.HI R3, RZ, 0x1f, R252 ;  /* 0x0000001fff037819 */ /* 0x002fe200000114fc */
[----:B------:R-:W-:Y:S01]  /*1970*/  IMAD.IADD R241, R176, 0x1, R178 ;  /* 0x00000001b0f17824 */ /* 0x000fe200078e02b2 */
[----:B------:R-:W-:Y:S01]  /*1980*/  SHF.R.S32.HI R3, RZ, 0x1f, R20 ;  /* 0x0000001fff037819 */ /* 0x000fe20000011414 */
[----:B------:R-:W-:Y:S01]  /*1990*/  IMAD.IADD R179, R0, 0x1, R178 ;  /* 0x0000000100b37824 */ /* 0x000fe200078e02b2 */
[----:B--2---:R-:W-:Y:S01]  /*19a0*/  SHF.R.S32.HI R5, RZ, 0x1f, R21 ;  /* 0x0000001fff057819 */ /* 0x004fe20000011415 */
[--C-:B------:R-:W-:Y:S01]  /*19b0*/  IMAD.IADD R175, R172, 0x1, R0.reuse ;  /* 0x00000001acaf7824 */ /* 0x100fe200078e0200 */
[C---:B------:R-:W-:Y:S01]  /*19c0*/  IADD3 R2, R28.reuse, 0xb8, RZ ;  /* 0x000000b81c027810 */ /* 0x040fe20007ffe0ff */
[----:B------:R1:W-:Y:S01]  /*19d0*/  STL [R1+0x104], R3 ;  /* 0x0001040301007387 */ /* 0x0003e20000100800 */
[C---:B------:R-:W-:Y:S01]  /*19e0*/  IADD3 R9, R28.reuse, 0x98, RZ ;  /* 0x000000981c097810 */ /* 0x040fe20007ffe0ff */
[----:B------:R-:W-:Y:S01]  /*19f0*/  IMAD.IADD R174, R173, 0x1, R0 ;  /* 0x00000001adae7824 */ /* 0x000fe200078e0200 */
[C---:B------:R-:W-:Y:S01]  /*1a00*/  IADD3 R8, R28.reuse, 0xa0, RZ ;  /* 0x000000a01c087810 */ /* 0x040fe20007ffe0ff */
[----:B------:R2:W-:Y:S01]  /*1a10*/  STL [R1+0x108], R5 ;  /* 0x0001080501007387 */ /* 0x0005e20000100800 */
[----:B------:R-:W-:Y:S01]  /*1a20*/  IADD3 R4, R28, 0xb0, RZ ;  /* 0x000000b01c047810 */ /* 0x000fe20007ffe0ff */
[----:B------:R-:W-:Y:S01]  /*1a30*/  IMAD.IADD R0, R0, 0x1, R241 ;  /* 0x0000000100007824 */ /* 0x000fe200078e02f1 */
[----:B------:R-:W-:Y:S01]  /*1a40*/  IADD3 R204, R106, 0x60, RZ ;  /* 0x000000606acc7810 */ /* 0x000fe20007ffe0ff */
[----:B------:R4:W-:Y:S01]  /*1a50*/  STL [R1+0x70], R2 ;  /* 0x0000700201007387 */ /* 0x0009e20000100800 */
[----:B---3--:R-:W-:Y:S01]  /*1a60*/  SHF.R.S32.HI R6, RZ, 0x1f, R19 ;  /* 0x0000001fff067819 */ /* 0x008fe20000011413 */
[----:B------:R-:W-:Y:S01]  /*1a70*/  IMAD.IADD R247, R176, 0x1, R179 ;  /* 0x00000001b0f77824 */ /* 0x000fe200078e02b3 */
[C---:B------:R-:W-:Y:S01]  /*1a80*/  IADD3 R203, R106.reuse, 0x80, RZ ;  /* 0x000000806acb7810 */ /* 0x040fe20007ffe0ff */
[----:B------:R-:W-:Y:S01]  /*1a90*/  STL [R1+0x9c], R18 ;  /* 0x00009c1201007387 */ /* 0x000fe20000100800 */
[----:B------:R-:W-:-:S02]  /*1aa0*/  IADD3 R202, R106, 0xa0, RZ ;  /* 0x000000a06aca7810 */ /* 0x000fc40007ffe0ff */
[C---:B------:R-:W-:Y:S01]  /*1ab0*/  IADD3 R236, R234.reuse, 0x40, RZ ;  /* 0x00000040eaec7810 */ /* 0x040fe20007ffe0ff */
[----:B------:R3:W-:Y:S01]  /*1ac0*/  STL [R1+0x100], R6 ;  /* 0x0001000601007387 */ /* 0x0007e20000100800 */
[----:B------:R-:W-:Y:S02]  /*1ad0*/  IADD3 R237, R234, 0x80, RZ ;  /* 0x00000080eaed7810 */ /* 0x000fe40007ffe0ff */
[----:B------:R-:W-:Y:S01]  /*1ae0*/  SHF.R.S32.HI R235, RZ, 0x1f, R234 ;  /* 0x0000001fffeb7819 */ /* 0x000fe200000114ea */
[----:B------:R-:W-:Y:S01]  /*1af0*/  STL [R1+0x98], R17 ;  /* 0x0000981101007387 */ /* 0x000fe20000100800 */
[----:B------:R-:W-:Y:S02]  /*1b00*/  SHF.R.S32.HI R228, RZ, 0x1f, R106 ;  /* 0x0000001fffe47819 */ /* 0x000fe4000001146a */
[----:B------:R-:W-:Y:S01]  /*1b10*/  SHF.R.S32.HI R233, RZ, 0x1f, R204 ;  /* 0x0000001fffe97819 */ /* 0x000fe200000114cc */
[----:B------:R-:W-:Y:S01]  /*1b20*/  STL [R1+0x94], R16 ;  /* 0x0000941001007387 */ /* 0x000fe20000100800 */
[----:B-1----:R-:W-:-:S02]  /*1b30*/  SHF.R.S32.HI R3, RZ, 0x1f, R251 ;  /* 0x0000001fff037819 */ /* 0x002fc400000114fb */
[----:B------:R-:W-:Y:S01]  /*1b40*/  SHF.R.S32.HI R3, RZ, 0x1f, R15 ;  /* 0x0000001fff037819 */ /* 0x000fe2000001140f */
[----:B------:R-:W-:Y:S01]  /*1b50*/  STL [R1+0x90], R15 ;  /* 0x0000900f01007387 */ /* 0x000fe20000100800 */
[----:B--2---:R-:W-:Y:S02]  /*1b60*/  SHF.R.S32.HI R5, RZ, 0x1f, R18 ;  /* 0x0000001fff057819 */ /* 0x004fe40000011412 */
[----:B------:R-:W-:Y:S01]  /*1b70*/  SHF.R.S32.HI R232, RZ, 0x1f, R203 ;  /* 0x0000001fffe87819 */ /* 0x000fe200000114cb */
[----:B------:R1:W-:Y:S01]  /*1b80*/  STL [R1+0xf0], R3 ;  /* 0x0000f00301007387 */ /* 0x0003e20000100800 */
[----:B----4-:R-:W-:Y:S02]  /*1b90*/  SHF.R.S32.HI R2, RZ, 0x1f, R2 ;  /* 0x0000001fff027819 */ /* 0x010fe40000011402 */
[----:B------:R-:W-:Y:S01]  /*1ba0*/  SHF.R.S32.HI R231, RZ, 0x1f, R202 ;  /* 0x0000001fffe77819 */ /* 0x000fe200000114ca */
[----:B------:R2:W-:Y:S01]  /*1bb0*/  STL [R1+0xfc], R5 ;  /* 0x0000fc0501007387 */ /* 0x0005e20000100800 */
[----:B------:R-:W-:-:S02]  /*1bc0*/  SHF.R.S32.HI R243, RZ, 0x1f, R236 ;  /* 0x0000001ffff37819 */ /* 0x000fc400000114ec */
[----:B------:R-:W-:Y:S01]  /*1bd0*/  SHF.R.S32.HI R242, RZ, 0x1f, R237 ;  /* 0x0000001ffff27819 */ /* 0x000fe200000114ed */
[----:B------:R-:W-:Y:S01]  /*1be0*/  STL [R1+0x8c], R14 ;  /* 0x00008c0e01007387 */ /* 0x000fe20000100800 */
[----:B---3--:R-:W-:Y:S02]  /*1bf0*/  SHF.R.S32.HI R6, RZ, 0x1f, R17 ;  /* 0x0000001fff067819 */ /* 0x008fe40000011411 */
[C---:B------:R-:W-:Y:S01]  /*1c00*/  IADD3 R11, R111.reuse, 0xc100, RZ ;  /* 0x0000c1006f0b7810 */ /* 0x040fe20007ffe0ff */
[----:B------:R-:W-:Y:S01]  /*1c10*/  STL [R1+0x88], R13 ;  /* 0x0000880d01007387 */ /* 0x000fe20000100800 */
[----:B------:R-:W-:Y:S02]  /*1c20*/  IADD3 R10, R111, 0x100, RZ ;  /* 0x000001006f0a7810 */ /* 0x000fe40007ffe0ff */
[----:B------:R-:W-:Y:S01]  /*1c30*/  SHF.R.S32.HI R230, RZ, 0x1f, R210 ;  /* 0x0000001fffe67819 */ /* 0x000fe200000114d2 */
[----:B------:R3:W-:Y:S01]  /*1c40*/  STL [R1+0xf8], R6 ;  /* 0x0000f80601007387 */ /* 0x0007e20000100800 */
[----:B------:R-:W-:-:S03]  /*1c50*/  SHF.R.S32.HI R229, RZ, 0x1f, R209 ;  /* 0x0000001fffe57819 */ /* 0x000fc600000114d1 */
[----:B------:R-:W-:Y:S04]  /*1c60*/  STL [R1+0x84], R12 ;  /* 0x0000840c01007387 */ /* 0x000fe80000100800 */
[----:B------:R-:W-:Y:S01]  /*1c70*/  STL [R1+0x80], R9 ;  /* 0x0000800901007387 */ /* 0x000fe20000100800 */
[----:B-1----:R-:W-:-:S03]  /*1c80*/  SHF.R.S32.HI R3, RZ, 0x1f, R12 ;  /* 0x0000001fff037819 */ /* 0x002fc6000001140c */
[----:B------:R-:W-:Y:S01]  /*1c90*/  STL [R1+0x7c], R8 ;  /* 0x00007c0801007387 */ /* 0x000fe20000100800 */
[----:B--2---:R-:W-:-:S03]  /*1ca0*/  SHF.R.S32.HI R5, RZ, 0x1f, R16 ;  /* 0x0000001fff057819 */ /* 0x004fc60000011410 */
[----:B------:R1:W-:Y:S04]  /*1cb0*/  STL [R1+0xe4], R3 ;  /* 0x0000e40301007387 */ /* 0x0003e80000100800 */
[----:B------:R2:W-:Y:S04]  /*1cc0*/  STL [R1+0xf4], R5 ;  /* 0x0000f40501007387 */ /* 0x0005e80000100800 */
[----:B------:R-:W-:Y:S01]  /*1cd0*/  STL [R1+0x78], R7 ;  /* 0x0000780701007387 */ /* 0x000fe20000100800 */
[----:B---3--:R-:W-:-:S03]  /*1ce0*/  SHF.R.S32.HI R6, RZ, 0x1f, R14 ;  /* 0x0000001fff067819 */ /* 0x008fc6000001140e */
[----:B------:R-:W-:Y:S04]  /*1cf0*/  STL [R1+0x74], R4 ;  /* 0x0000740401007387 */ /* 0x000fe80000100800 */
[----:B------:R3:W-:Y:S04]  /*1d00*/  STL [R1+0xec], R6 ;  /* 0x0000ec0601007387 */ /* 0x0007e80000100800 */
[----:B------:R-:W-:Y:S04]  /*1d10*/  STL [R1+0xd0], R2 ;  /* 0x0000d00201007387 */ /* 0x000fe80000100800 */
[----:B------:R-:W-:Y:S01]  /*1d20*/  STL [R1+0xcc], R0 ;  /* 0x0000cc0001007387 */ /* 0x000fe20000100800 */
[----:B-1----:R-:W-:-:S02]  /*1d30*/  SHF.R.S32.HI R3, RZ, 0x1f, R7 ;  /* 0x0000001fff037819 */ /* 0x002fc40000011407 */
[----:B--2---:R-:W-:-:S03]  /*1d40*/  SHF.R.S32.HI R5, RZ, 0x1f, R13 ;  /* 0x0000001fff057819 */ /* 0x004fc6000001140d */
[----:B------:R1:W-:Y:S04]  /*1d50*/  STL [R1+0xd8], R3 ;  /* 0x0000d80301007387 */ /* 0x0003e80000100800 */
[----:B------:R2:W-:Y:S01]  /*1d60*/  STL [R1+0xe8], R5 ;  /* 0x0000e80501007387 */ /* 0x0005e20000100800 */
[----:B---3--:R-:W-:-:S05]  /*1d70*/  SHF.R.S32.HI R6, RZ, 0x1f, R9 ;  /* 0x0000001fff067819 */ /* 0x008fca0000011409 */
[----:B------:R3:W-:Y:S01]  /*1d80*/  STL [R1+0xe0], R6 ;  /* 0x0000e00601007387 */ /* 0x0007e20000100800 */
[----:B-1----:R-:W-:Y:S02]  /*1d90*/  SHF.R.S32.HI R3, RZ, 0x1f, R4 ;  /* 0x0000001fff037819 */ /* 0x002fe40000011404 */
[----:B--2---:R-:W-:-:S03]  /*1da0*/  SHF.R.S32.HI R5, RZ, 0x1f, R8 ;  /* 0x0000001fff057819 */ /* 0x004fc60000011408 */
[----:B------:R3:W-:Y:S04]  /*1db0*/  STL [R1+0xd4], R3 ;  /* 0x0000d40301007387 */ /* 0x0007e80000100800 */
[----:B------:R3:W-:Y:S02]  /*1dc0*/  STL [R1+0xdc], R5 ;  /* 0x0000dc0501007387 */ /* 0x0007e40000100800 */
.L_x_2457:
[----:B------:R-:W-:Y:S01]  /*1dd0*/  ISETP.NE.U32.AND P0, PT, RZ, c[0x0][0x370], PT ;  /* 0x0000dc00ff007a0c */ /* 0x000fe20003f05070 */
[----:B------:R-:W-:Y:S01]  /*1de0*/  IMAD.MOV.U32 R18, RZ, RZ, 0x4 ;  /* 0x00000004ff127424 */ /* 0x000fe200078e00ff */
[----:B------:R-:W-:Y:S01]  /*1df0*/  ISETP.NE.U32.AND P4, PT, RZ, c[0x0][0x358], PT ;  /* 0x0000d600ff007a0c */ /* 0x000fe20003f85070 */
[----:B------:R-:W-:Y:S01]  /*1e00*/  IMAD.MOV.U32 R0, RZ, RZ, RZ ;  /* 0x000000ffff007224 */ /* 0x000fe200078e00ff */
[----:B------:R-:W-:Y:S01]  /*1e10*/  ISETP.NE.AND.EX P0, PT, RZ, c[0x0][0x374], PT, P0 ;  /* 0x0000dd00ff007a0c */ /* 0x000fe20003f05300 */
[----:B------:R-:W-:Y:S01]  /*1e20*/  IMAD.MOV.U32 R17, RZ, RZ, RZ ;  /* 0x000000ffff117224 */ /* 0x000fe200078e00ff */
[----:B------:R-:W-:Y:S01]  /*1e30*/  ISETP.NE.AND.EX P4, PT, RZ, c[0x0][0x35c], PT, P4 ;  /* 0x0000d700ff007a0c */ /* 0x000fe20003f85340 */
[----:B------:R-:W-:Y:S01]  /*1e40*/  IMAD.MOV.U32 R28, RZ, RZ, RZ ;  /* 0x000000ffff1c7224 */ /* 0x000fe200078e00ff */
[----:B------:R-:W-:Y:S01]  /*1e50*/  ISETP.NE.U32.AND P3, PT, RZ, c[0x0][0x350], PT ;  /* 0x0000d400ff007a0c */ /* 0x000fe20003f65070 */
[----:B---3--:R-:W-:Y:S01]  /*1e60*/  IMAD.WIDE R4, R227, R18, c[0x0][0x350] ;  /* 0x0000d400e3047625 */ /* 0x008fe200078e0212 */
        /* <DEDUP_REMOVED lines=19> */
[----:B------:R1:W5:Y:S02]  /*1fa0*/  @P1 LDG.E R15, [R12.64] ;  /* 0x0000000a0c0f1981 */ /* 0x000364000c1e1900 */
[----:B------:R-:W-:Y:S02]  /*1fb0*/  IMAD.U32 R27, RZ, RZ, UR4 ;  /* 0x00000004ff1b7e24 */ /* 0x000fe4000f8e00ff */
[----:B------:R-:W-:Y:S02]  /*1fc0*/  IMAD.MOV.U32 R198, RZ, RZ, c[0x0][0x228] ;  /* 0x00008a00ffc67624 */ /* 0x000fe400078e00ff */
[----:B-1----:R-:W-:-:S05]  /*1fd0*/  IMAD.U32 R12, RZ, RZ, UR7 ;  /* 0x00000007ff0c7e24 */ /* 0x002fca000f8e00ff */
[----:B------:R-:W-:-:S04]  /*1fe0*/  IADD3 R144, P0, R12, 0x48, RZ ;  /* 0x000000480c907810 */ /* 0x000fc80007f1e0ff */
        /* <DEDUP_REMOVED lines=15> */
.L_x_2257:
[----:B-----5:R1:W-:Y:S01]  /*20e0*/  STL [R1+0x58], R15 ;  /* 0x0000580f01007387 */ /* 0x0203e20000100800 */
[----:B------:R-:W-:-:S04]  /*20f0*/  ISETP.NE.U32.AND P0, PT, RZ, c[0x0][0x368], PT ;  /* 0x0000da00ff007a0c */ /* 0x000fc80003f05070 */
[----:B------:R-:W-:-:S13]  /*2100*/  ISETP.NE.AND.EX P0, PT, RZ, c[0x0][0x36c], PT, P0 ;  /* 0x0000db00ff007a0c */ /* 0x000fda0003f05300 */
[----:B------:R-:W-:Y:S05]  /*2110*/  @!P0 BRA `(.L_x_2258) ;  /* 0x0000003000008947 */ /* 0x000fea0003800000 */
[----:B------:R-:W-:-:S05]  /*2120*/  IMAD.WIDE R4, R227, R18, c[0x0][0x368] ;  /* 0x0000da00e3047625 */ /* 0x000fca00078e0212 */
[----:B------:R2:W5:Y:S01]  /*2130*/  LDG.E R27, [R4.64] ;  /* 0x0000000a041b7981 */ /* 0x000562000c1e1900 */
[----:B------:R-:W-:Y:S05]  /*2140*/  BRA `(.L_x_2259) ;  /* 0x0000004000007947 */ /* 0x000fea0003800000 */
.L_x_2258:
[----:B------:R-:W-:Y:S05]  /*2150*/  @!P3 BRA `(.L_x_2259) ;  /* 0x000000300000b947 */ /* 0x000fea0003800000 */
[----:B------:R2:W4:Y:S04]  /*2160*/  LDG.E R6, [R4.64] ;  /* 0x0000000a04067981 */ /* 0x000528000c1e1900 */
[----:B--2---:R-:W4:Y:S02]  /*2170*/  LDG.E R4, [R4.64+0x4] ;  /* 0x0000040a04047981 */ /* 0x004f24000c1e1900 */
[----:B----4-:R-:W-:Y:S02]  /*2180*/  IADD3 R27, -R6, R4, RZ ;  /* 0x00000004061b7210 */ /* 0x010fe40007ffe1ff */
.L_x_2259:
[----:B------:R-:W-:Y:S01]  /*2190*/  ISETP.NE.U32.AND P0, PT, RZ, c[0x0][0x378], PT ;  /* 0x0000de00ff007a0c */ /* 0x000fe20003f05070 */
[----:B------:R-:W4:Y:S03]  /*21a0*/  LDL R6, [R1+0xc4] ;  /* 0x0000c40001067983 */ /* 0x000f260000100800 */
[----:B------:R-:W-:Y:S01]  /*21b0*/  ISETP.NE.AND.EX P0, PT, RZ, c[0x0][0x37c], PT, P0 ;  /* 0x0000df00ff007a0c */ /* 0x000fe20003f05300 */
[----:B--23--:R2:W3:Y:S01]  /*21c0*/  @P4 LDG.E R5, [R2.64] ;  /* 0x0000000a02054981 */ /* 0x00c4e2000c1e1900 */
[----:B-----5:R-:W-:-:S03]  /*21d0*/  IMAD.MOV.U32 R24, RZ, RZ, R27 ;  /* 0x000000ffff187224 */ /* 0x020fc600078e001b */
[----:B------:R2:W3:Y:S08]  /*21e0*/  @P4 LDG.E R4, [R2.64+0x4] ;  /* 0x0000040a02044981 */ /* 0x0004f0000c1e1900 */
[----:B--2---:R-:W-:-:S05]  /*21f0*/  @P0 IMAD.WIDE R2, R227, R18, c[0x0][0x378] ;  /* 0x0000de00e3020625 */ /* 0x004fca00078e0212 */
[----:B------:R2:W3:Y:S01]  /*2200*/  @P0 LDG.E R24, [R2.64] ;  /* 0x0000000a02180981 */ /* 0x0004e2000c1e1900 */
[----:B------:R-:W-:-:S05]  /*2210*/  IMAD.IADD R14, R27, 0x1, -R0 ;  /* 0x000000011b0e7824 */ /* 0x000fca00078e0a00 */
[----:B------:R1:W-:Y:S01]  /*2220*/  STL [R1+0x5c], R14 ;  /* 0x00005c0e01007387 */ /* 0x0003e20000100800 */
[----:B--2---:R-:W-:-:S05]  /*2230*/  IMAD.MOV.U32 R2, RZ, RZ, c[0x0][0x2c4] ;  /* 0x0000b100ff027624 */ /* 0x004fca00078e00ff */
[----:B------:R-:W-:Y:S01]  /*2240*/  ISETP.NE.AND P1, PT, R2, 0x1, PT ;  /* 0x000000010200780c */ /* 0x000fe20003f25270 */
[----:B----4-:R-:W-:-:S05]  /*2250*/  IMAD.SHL.U32 R240, R6, 0x80, RZ ;  /* 0x0000008006f07824 */ /* 0x010fca00078e00ff */
[----:B------:R-:W-:Y:S01]  /*2260*/  IADD3 R0, R240, 0x7f, RZ ;  /* 0x0000007ff0007810 */ /* 0x000fe20007ffe0ff */
[----:B---3--:R-:W-:Y:S02]  /*2270*/  @P4 IMAD.IADD R198, R4, 0x1, -R5 ;  /* 0x0000000104c64824 */ /* 0x008fe400078e0a05 */
[----:B------:R-:W-:Y:S02]  /*2280*/  IMAD.MOV.U32 R5, RZ, RZ, c[0x0][0x32c] ;  /* 0x0000cb00ff057624 */ /* 0x000fe400078e00ff */
[----:B------:R-:W-:Y:S02]  /*2290*/  IMAD.IADD R199, R14, 0x1, R198 ;  /* 0x000000010ec77824 */ /* 0x000fe400078e02c6 */
[----:B------:R-:W-:Y:S01]  /*22a0*/  @P1 IMAD.HI.U32 R3, R0, c[0x0][0x2c8], RZ ;  /* 0x0000b20000031a27 */ /* 0x000fe200078e00ff */
[----:B------:R-:W-:Y:S02]  /*22b0*/  ISETP.GE.AND P2, PT, R5, 0x1, PT ;  /* 0x000000010500780c */ /* 0x000fe40003f46270 */
[----:B------:R1:W-:Y:S01]  /*22c0*/  STL.64 [R1+0x60], R198 ;  /* 0x000060c601007387 */ /* 0x0003e20000100a00 */
[----:B------:R-:W-:-:S02]  /*22d0*/  IADD3 R2, R199, 0x3f, RZ ;  /* 0x0000003fc7027810 */ /* 0x000fc40007ffe0ff */
[----:B------:R-:W-:Y:S02]  /*22e0*/  @P1 SHF.R.U32.HI R0, RZ, c[0x0][0x2cc], R3 ;  /* 0x0000b300ff001a19 */ /* 0x000fe40000011603 */
[----:B------:R-:W-:Y:S02]  /*22f0*/  SHF.R.S32.HI R3, RZ, 0x1f, R2 ;  /* 0x0000001fff037819 */ /* 0x000fe40000011402 */
[----:B------:R-:W-:Y:S02]  /*2300*/  IADD3 R0, R0, 0x1, R199 ;  /* 0x0000000100007810 */ /* 0x000fe40007ffe0c7 */
[----:B------:R-:W-:-:S03]  /*2310*/  LEA.HI R2, R3, R2, RZ, 0x6 ;  /* 0x0000000203027211 */ /* 0x000fc600078f30ff */
[----:B------:R-:W-:Y:S01]  /*2320*/  IMAD.IADD R3, R0, 0x1, -R15 ;  /* 0x0000000100037824 */ /* 0x000fe200078e0a0f */
[----:B------:R-:W-:-:S04]  /*2330*/  SHF.R.S32.HI R16, RZ, 0x6, R2 ;  /* 0x00000006ff107819 */ /* 0x000fc80000011402 */
[----:B------:R-:W-:Y:S01]  /*2340*/  IADD3 R2, R3, c[0x0][0x328], RZ ;  /* 0x0000ca0003027a10 */ /* 0x000fe20007ffe0ff */
[----:B------:R1:W-:Y:S01]  /*2350*/  STL [R1+0x68], R24 ;  /* 0x0000681801007387 */ /* 0x0003e20000100800 */
        /* <DEDUP_REMOVED lines=11> */
.L_x_2262:
[----:B------:R-:W-:-:S13]  /*2410*/  ISETP.NE.AND P0, PT, R5, 0x1, PT ;  /* 0x000000010500780c */ /* 0x000fda0003f05270 */
[----:B------:R-:W-:-:S05]  /*2420*/  @P0 IMAD.HI.U32 R3, R0, c[0x0][0x330], RZ ;  /* 0x0000cc0000030a27 */ /* 0x000fca00078e00ff */
[----:B------:R-:W-:Y:S02]  /*2430*/  @P0 SHF.R.U32.HI R0, RZ, c[0x0][0x334], R3 ;  /* 0x0000cd00ff000a19 */ /* 0x000fe40000011603 */
.L_x_2263:
[----:B------:R-:W-:Y:S05]  /*2440*/  BSYNC B0 ;  /* 0x0000000000007941 */ /* 0x000fea0003800000 */
.L_x_2261:
[----:B------:R-:W-:-:S05]  /*2450*/  IMAD R0, R0, R5, c[0x0][0x32c] ;  /* 0x0000cb0000007624 */ /* 0x000fca00078e0205 */
[----:B------:R-:W-:-:S04]  /*2460*/  IMNMX R2, R2, R0, PT ;  /* 0x0000000002027217 */ /* 0x000fc80003800200 */
.L_x_2260:
        /* <DEDUP_REMOVED lines=20> */
.L_x_2266:
[----:B------:R-:W-:-:S13]  /*25b0*/  ISETP.NE.AND P0, PT, R5, 0x1, PT ;  /* 0x000000010500780c */ /* 0x000fda0003f05270 */
[----:B------:R-:W-:-:S05]  /*25c0*/  @P0 IMAD.HI.U32 R3, R0, c[0x0][0x330], RZ ;  /* 0x0000cc0000030a27 */ /* 0x000fca00078e00ff */
[----:B------:R-:W-:Y:S02]  /*25d0*/  @P0 SHF.R.U32.HI R0, RZ, c[0x0][0x334], R3 ;  /* 0x0000cd00ff000a19 */ /* 0x000fe40000011603 */
.L_x_2267:
[----:B------:R-:W-:Y:S05]  /*25e0*/  BSYNC B0 ;  /* 0x0000000000007941 */ /* 0x000fea0003800000 */
.L_x_2265:
[----:B------:R-:W-:-:S05]  /*25f0*/  IMAD R0, R0, c[0x0][0x32c], RZ ;  /* 0x0000cb0000007a24 */ /* 0x000fca00078e02ff */
[----:B------:R-:W-:-:S04]  /*2600*/  IMNMX R2, R2, R0, !PT ;  /* 0x0000000002027217 */ /* 0x000fc80007800200 */
.L_x_2264:
[----:B------:R-:W-:Y:S01]  /*2610*/  SHF.R.S32.HI R6, RZ, 0x1f, R2 ;  /* 0x0000001fff067819 */ /* 0x000fe20000011402 */
[----:B------:R-:W-:Y:S01]  /*2620*/  BSSY B0, `(.L_x_2268) ;  /* 0x0000028000007945 */ /* 0x000fe20003800000 */
[----:B------:R-:W-:Y:S02]  /*2630*/  LOP3.LUT R250, R9, 0xff, RZ, 0xc0, !PT ;  /* 0x000000ff09fa7812 */ /* 0x000fe400078ec0ff */
[----:B------:R-:W-:Y:S01]  /*2640*/  LEA.HI R6, R6, R2, RZ, 0x6 ;  /* 0x0000000206067211 */ /* 0x000fe200078f30ff */
[----:B------:R-:W-:Y:S01]  /*2650*/  IMAD.MOV.U32 R2, RZ, RZ, RZ ;  /* 0x000000ffff027224 */ /* 0x000fe200078e00ff */
[----:B------:R-:W-:Y:S02]  /*2660*/  SHF.R.U32.HI R248, RZ, 0x10, R9 ;  /* 0x00000010fff87819 */ /* 0x000fe40000011609 */
[----:B------:R-:W-:-:S04]  /*2670*/  SHF.R.S32.HI R6, RZ, 0x6, R6 ;  /* 0x00000006ff067819 */ /* 0x000fc80000011406 */
[----:B------:R-:W-:-:S04]  /*2680*/  IMNMX R6, RZ, R6, !PT ;  /* 0x00000006ff067217 */ /* 0x000fc80007800200 */
[----:B------:R-:W-:-:S13]  /*2690*/  ISETP.GT.AND P0, PT, R8, R6, PT ;  /* 0x000000060800720c */ /* 0x000fda0003f04270 */
[----:B------:R-:W-:Y:S05]  /*26a0*/  @!P0 BRA `(.L_x_2269) ;  /* 0x000001f000008947 */ /* 0x000fea0003800000 */
[----:B------:R-:W-:-:S04]  /*26b0*/  ISETP.NE.AND P0, PT, R248, RZ, PT ;  /* 0x000000fff800720c */ /* 0x000fc80003f05270 */
[----:B------:R-:W-:-:S04]  /*26c0*/  SEL R0, R248, c[0x0][0x338], P0 ;  /* 0x0000ce00f8007a07 */ /* 0x000fc80000000000 */
        /* <DEDUP_REMOVED lines=29> */
.L_x_2269:
[----:B------:R-:W-:Y:S05]  /*28a0*/  BSYNC B0 ;  /* 0x0000000000007941 */ /* 0x000fea0003800000 */
.L_x_2268:
[----:B------:R-:W-:-:S04]  /*28b0*/  IMAD R0, R250, R2, R6 ;  /* 0x00000002fa007224 */ /* 0x000fc800078e0206 */
[C---:B------:R-:W-:Y:S02]  /*28c0*/  IMAD.IADD R2, R0.reuse, 0x1, R2 ;  /* 0x0000000100027824 */ /* 0x040fe400078e0202 */
[----:B------:R-:W-:-:S03]  /*28d0*/  IMAD R0, R0, 0x40, -R14 ;  /* 0x0000004000007824 */ /* 0x000fc600078e0a0e */
[----:B------:R-:W-:Y:S02]  /*28e0*/  IMNMX R2, R8, R2, PT ;  /* 0x0000000208027217 */ /* 0x000fe40003800200 */
[----:B------:R-:W-:-:S03]  /*28f0*/  IMNMX R0, RZ, R0, !PT ;  /* 0x00000000ff007217 */ /* 0x000fc60007800200 */
[----:B------:R-:W-:Y:S01]  /*2900*/  IMAD R2, R2, 0x40, -R14 ;  /* 0x0000004002027824 */ /* 0x000fe200078e0a0e */
[----:B------:R-:W-:-:S04]  /*2910*/  SHF.R.U32.HI R31, RZ, 0x6, R0 ;  /* 0x00000006ff1f7819 */ /* 0x000fc80000011600 */
[----:B------:R-:W-:Y:S01]  /*2920*/  IMNMX R2, R2, R198, PT ;  /* 0x000000c602027217 */ /* 0x000fe20003800200 */
[----:B------:R-:W-:-:S03]  /*2930*/  IMAD.MOV.U32 R6, RZ, RZ, R31 ;  /* 0x000000ffff067224 */ /* 0x000fc600078e001f */
[----:B------:R-:W-:-:S13]  /*2940*/  ISETP.GT.AND P0, PT, R2, R0, PT ;  /* 0x000000000200720c */ /* 0x000fda0003f04270 */
[----:B------:R-:W-:-:S04]  /*2950*/  @P0 IADD3 R2, R2, 0x3f, RZ ;  /* 0x0000003f02020810 */ /* 0x000fc80007ffe0ff */
        /* <DEDUP_REMOVED lines=9> */
[----:B------:R-:W-:Y:S01]  /*29f0*/  SHF.R.S32.HI R18, RZ, 0x1f, R227 ;  /* 0x0000001fff127819 */ /* 0x000fe200000114e3 */
[----:B------:R-:W-:Y:S01]  /*2a00*/  IMAD.MOV.U32 R29, RZ, RZ, 0x6 ;  /* 0x00000006ff1d7424 */ /* 0x000fe200078e00ff */
[----:B------:R-:W-:Y:S01]  /*2a10*/  LOP3.LUT R129, R226, 0xffff, RZ, 0xc0, !PT ;  /* 0x0000ffffe2817812 */ /* 0x000fe200078ec0ff */
[----:B------:R-:W-:Y:S01]  /*2a20*/  IMAD.MOV.U32 R139, RZ, RZ, 0x5 ;  /* 0x00000005ff8b7424 */ /* 0x000fe200078e00ff */
[----:B------:R-:W-:Y:S01]  /*2a30*/  SEL R7, R18, RZ, !P4 ;  /* 0x000000ff12077207 */ /* 0x000fe20006000000 */
[----:B------:R-:W-:Y:S01]  /*2a40*/  IMAD.IADD R133, R28, 0x1, R27 ;  /* 0x000000011c857824 */ /* 0x000fe200078e021b */
[----:B-1----:R-:W-:Y:S01]  /*2a50*/  IADD3 R14, R6, -0x1, RZ ;  /* 0xffffffff060e7810 */ /* 0x002fe20007ffe0ff */
[----:B------:R-:W-:Y:S01]  /*2a60*/  IMAD.WIDE.U32 R4, R129, c[0x0][0x240], R234 ;  /* 0x0000900081047a25 */ /* 0x000fe200078e00ea */
[----:B------:R-:W-:Y:S02]  /*2a70*/  SEL R0, R227, RZ, !P4 ;  /* 0x000000ffe3007207 */ /* 0x000fe40006000000 */
[----:B------:R-:W-:Y:S01]  /*2a80*/  LOP3.LUT R208, R208, 0xfffffffe, RZ, 0xc0, !PT ;  /* 0xfffffffed0d07812 */ /* 0x000fe200078ec0ff */
[C---:B------:R-:W-:Y:S01]  /*2a90*/  IMAD R8, R7.reuse, c[0x0][0x248], RZ ;  /* 0x0000920007087a24 */ /* 0x040fe200078e02ff */
[----:B------:R-:W-:Y:S01]  /*2aa0*/  SHF.R.S32.HI R23, RZ, 0x1f, R211 ;  /* 0x0000001fff177819 */ /* 0x000fe200000114d3 */
[----:B------:R-:W-:Y:S01]  /*2ab0*/  IMAD R7, R7, c[0x0][0x268], RZ ;  /* 0x00009a0007077a24 */ /* 0x000fe200078e02ff */
[----:B------:R-:W-:Y:S01]  /*2ac0*/  SHF.R.S32.HI R109, RZ, 0x1f, R108 ;  /* 0x0000001fff6d7819 */ /* 0x000fe2000001146c */
[----:B------:R-:W-:-:S02]  /*2ad0*/  IMAD R13, R14, -0x40, -R246 ;  /* 0xffffffc00e0d7824 */ /* 0x000fc400078e0af6 */
[----:B------:R-:W-:Y:S02]  /*2ae0*/  IMAD R5, R129, c[0x0][0x244], R5 ;  /* 0x0000910081057a24 */ /* 0x000fe400078e0205 */
[C---:B------:R-:W-:Y:S02]  /*2af0*/  IMAD R9, R0.reuse, c[0x0][0x26c], R7 ;  /* 0x00009b0000097a24 */ /* 0x040fe400078e0207 */
[----:B------:R-:W-:Y:S02]  /*2b00*/  IMAD.IADD R7, R13, 0x1, R198 ;  /* 0x000000010d077824 */ /* 0x000fe400078e02c6 */
[----:B------:R-:W-:Y:S01]  /*2b10*/  IMAD R12, R0, c[0x0][0x24c], R8 ;  /* 0x00009300000c7a24 */ /* 0x000fe200078e0208 */
[----:B------:R-:W-:Y:S01]  /*2b20*/  SHF.R.S32.HI R8, RZ, 0x1f, R17 ;  /* 0x0000001fff087819 */ /* 0x000fe20000011411 */
[----:B--2---:R-:W-:Y:S01]  /*2b30*/  IMAD.WIDE.U32 R2, R129, c[0x0][0x260], R234 ;  /* 0x0000980081027a25 */ /* 0x004fe200078e00ea */
[C---:B------:R-:W-:Y:S02]  /*2b40*/  ISETP.GE.AND P2, PT, R7.reuse, 0x1, PT ;  /* 0x000000010700780c */ /* 0x040fe40003f46270 */
[----:B------:R-:W-:Y:S01]  /*2b50*/  ISETP.GE.AND P1, PT, R7, 0x21, PT ;  /* 0x000000210700780c */ /* 0x000fe20003f26270 */
[----:B------:R-:W-:-:S02]  /*2b60*/  IMAD R3, R129, c[0x0][0x264], R3 ;  /* 0x0000990081037a24 */ /* 0x000fc400078e0203 */
[----:B------:R-:W-:-:S04]  /*2b70*/  IMAD.WIDE.U32 R4, R0, c[0x0][0x248], R4 ;  /* 0x0000920000047a25 */ /* 0x000fc800078e0004 */
[----:B------:R-:W-:Y:S01]  /*2b80*/  IMAD.WIDE.U32 R2, R0, c[0x0][0x268], R2 ;  /* 0x00009a0000027a25 */ /* 0x000fe200078e0002 */
[----:B------:R-:W-:-:S03]  /*2b90*/  IADD3 R0, P0, R246, R17, RZ ;  /* 0x00000011f6007210 */ /* 0x000fc60007f1e0ff */
[----:B------:R-:W-:Y:S01]  /*2ba0*/  IMAD.MOV.U32 R26, RZ, RZ, R14 ;  /* 0x000000ffff1a7224 */ /* 0x000fe200078e000e */
[----:B------:R-:W-:Y:S01]  /*2bb0*/  LEA.HI.X.SX32 R7, R246, R8, 0x1, P0 ;  /* 0x00000008f6077211 */ /* 0x000fe200000f0eff */
[----:B------:R-:W-:Y:S02]  /*2bc0*/  IMAD.IADD R3, R3, 0x1, R9 ;  /* 0x0000000103037824 */ /* 0x000fe400078e0209 */
[----:B------:R-:W-:Y:S01]  /*2bd0*/  IMAD.IADD R5, R5, 0x1, R12 ;  /* 0x0000000105057824 */ /* 0x000fe200078e020c */
[----:B------:R-:W-:Y:S01]  /*2be0*/  ISETP.GT.AND P0, PT, R26, R31, PT ;  /* 0x0000001f1a00720c */ /* 0x000fe20003f04270 */
[----:B------:R-:W-:Y:S02]  /*2bf0*/  IMAD.MOV.U32 R9, RZ, RZ, c[0x0][0x238] ;  /* 0x00008e00ff097624 */ /* 0x000fe400078e00ff */
[----:B------:R-:W-:Y:S02]  /*2c00*/  IMAD.MOV.U32 R12, RZ, RZ, c[0x0][0x258] ;  /* 0x00009600ff0c7624 */ /* 0x000fe400078e00ff */
[----:B------:R-:W-:Y:S01]  /*2c10*/  IMAD R8, R7, c[0x0][0x238], RZ ;  /* 0x00008e0007087a24 */ /* 0x000fe200078e02ff */
[-C--:B------:R-:W-:Y:S01]  /*2c20*/  SHF.L.U64.HI R140, R9, R29.reuse, c[0x0][0x23c] ;  /* 0x00008f00098c7619 */ /* 0x080fe2000001021d */
[----:B------:R-:W-:Y:S01]  /*2c30*/  IMAD R7, R7, c[0x0][0x258], RZ ;  /* 0x0000960007077a24 */ /* 0x000fe200078e02ff */
[----:B------:R-:W-:Y:S01]  /*2c40*/  SHF.L.U64.HI R141, R12, R29, c[0x0][0x25c] ;  /* 0x000097000c8d7619 */ /* 0x000fe2000001021d */
[C---:B------:R-:W-:Y:S01]  /*2c50*/  IMAD R8, R0.reuse, c[0x0][0x23c], R8 ;  /* 0x00008f0000087a24 */ /* 0x040fe200078e0208 */
[-C--:B------:R-:W-:Y:S01]  /*2c60*/  SHF.L.U64.HI R136, R9, R139.reuse, c[0x0][0x23c] ;  /* 0x00008f0009887619 */ /* 0x080fe2000001028b */
[----:B------:R-:W-:Y:S01]  /*2c70*/  IMAD.WIDE.U32 R98, R0, c[0x0][0x238], R4 ;  /* 0x00008e0000627a25 */ /* 0x000fe200078e0004 */
[----:B------:R-:W-:-:S02]  /*2c80*/  SHF.L.U64.HI R139, R12, R139, c[0x0][0x25c] ;  /* 0x000097000c8b7619 */ /* 0x000fc4000001028b */
[----:B------:R-:W-:Y:S01]  /*2c90*/  @P0 IADD3 R16, R6, -0x2, RZ ;  /* 0xfffffffe06100810 */ /* 0x000fe20007ffe0ff */
[C---:B------:R-:W-:Y:S01]  /*2ca0*/  IMAD.WIDE.U32 R96, R0.reuse, c[0x0][0x258], R2 ;  /* 0x0000960000607a25 */ /* 0x040fe200078e0002 */
[----:B------:R-:W-:Y:S02]  /*2cb0*/  SHF.R.S32.HI R2, RZ, 0x1f, R14 ;  /* 0x0000001fff027819 */ /* 0x000fe4000001140e */
[----:B------:R-:W-:Y:S01]  /*2cc0*/  @P0 SHF.R.S32.HI R4, RZ, 0x1f, R16 ;  /* 0x0000001fff040819 */ /* 0x000fe20000011410 */
[----:B------:R-:W-:Y:S02]  /*2cd0*/  IMAD R7, R0, c[0x0][0x25c], R7 ;  /* 0x0000970000077a24 */ /* 0x000fe400078e0207 */
[----:B------:R-:W-:Y:S02]  /*2ce0*/  IMAD.SHL.U32 R142, R9, 0x40, RZ ;  /* 0x00000040098e7824 */ /* 0x000fe400078e00ff */
[----:B------:R-:W-:Y:S01]  /*2cf0*/  IMAD R0, R140, R14, RZ ;  /* 0x0000000e8c007224 */ /* 0x000fe200078e02ff */
[----:B------:R-:W-:Y:S01]  /*2d00*/  IADD3 R95, R97, R7, RZ ;  /* 0x00000007615f7210 */ /* 0x000fe20007ffe0ff */
[----:B------:R-:W-:-:S02]  /*2d10*/  IMAD.SHL.U32 R148, R12, 0x40, RZ ;  /* 0x000000400c947824 */ /* 0x000fc400078e00ff */
[----:B------:R-:W-:Y:S02]  /*2d20*/  IMAD R3, R141, R14, RZ ;  /* 0x0000000e8d037224 */ /* 0x000fe400078e02ff */
[----:B------:R-:W-:Y:S02]  /*2d30*/  IMAD.IADD R93, R99, 0x1, R8 ;  /* 0x00000001635d7824 */ /* 0x000fe400078e0208 */
[----:B------:R-:W-:Y:S02]  /*2d40*/  IMAD.MOV.U32 R92, RZ, RZ, R98 ;  /* 0x000000ffff5c7224 */ /* 0x000fe400078e0062 */
[----:B------:R-:W-:Y:S02]  /*2d50*/  IMAD R6, R2, R142, R0 ;  /* 0x0000008e02067224 */ /* 0x000fe400078e0200 */
[----:B------:R-:W-:Y:S02]  /*2d60*/  @P0 IMAD R0, R140, R16, RZ ;  /* 0x000000108c000224 */ /* 0x000fe400078e02ff */
[----:B------:R-:W-:-:S02]  /*2d70*/  IMAD R7, R2, R148, R3 ;  /* 0x0000009402077224 */ /* 0x000fc400078e0203 */
[----:B------:R-:W-:-:S04]  /*2d80*/  IMAD.WIDE.U32 R2, R14, R142, R92 ;  /* 0x0000008e0e027225 */ /* 0x000fc800078e005c */
[----:B------:R-:W-:Y:S02]  /*2d90*/  IMAD.SHL.U32 R143, R9, 0x20, RZ ;  /* 0x00000020098f7824 */ /* 0x000fe400078e00ff */
[----:B------:R-:W-:Y:S02]  /*2da0*/  @P0 IMAD R25, R4, R142, R0 ;  /* 0x0000008e04190224 */ /* 0x000fe400078e0200 */
[----:B------:R-:W-:Y:S01]  /*2db0*/  IMAD.IADD R0, R3, 0x1, R6 ;  /* 0x0000000103007824 */ /* 0x000fe200078e0206 */
[----:B------:R-:W-:Y:S01]  /*2dc0*/  @P1 IADD3 R3, P3, R143, R2, RZ ;  /* 0x000000028f031210 */ /* 0x000fe20007f7e0ff */
[----:B------:R-:W-:Y:S02]  /*2dd0*/  IMAD.SHL.U32 R150, R12, 0x20, RZ ;  /* 0x000000200c967824 */ /* 0x000fe400078e00ff */
[----:B------:R-:W-:Y:S02]  /*2de0*/  IMAD.MOV.U32 R94, RZ, RZ, R96 ;  /* 0x000000ffff5e7224 */ /* 0x000fe400078e0060 */
[----:B------:R-:W-:Y:S01]  /*2df0*/  @P1 IMAD.X R6, R0, 0x1, R136, P3 ;  /* 0x0000000100061824 */ /* 0x000fe200018e0688 */
[----:B------:R-:W-:Y:S01]  /*2e00*/  @P1 LEA R12, P3, R3, c[0x0][0x220], 0x1 ;  /* 0x00008800030c1a11 */ /* 0x000fe200078608ff */
[----:B------:R-:W-:Y:S01]  /*2e10*/  IMAD.WIDE.U32 R4, R14, R148, R94 ;  /* 0x000000940e047225 */ /* 0x000fe200078e005e */
[----:B------:R-:W-:-:S02]  /*2e20*/  @P2 LEA R14, P4, R2, c[0x0][0x220], 0x1 ;  /* 0x00008800020e2a11 */ /* 0x000fc400078808ff */
[----:B------:R-:W-:Y:S01]  /*2e30*/  @P1 LEA.HI.X R13, R3, c[0x0][0x224], R6, 0x1, P3 ;  /* 0x00008900030d1a11 */ /* 0x000fe200018f0c06 */
[----:B------:R-:W-:Y:S01]  /*2e40*/  @P0 IMAD.WIDE.U32 R16, R16, R142, R92 ;  /* 0x0000008e10100225 */ /* 0x000fe200078e005c */
[----:B------:R-:W-:Y:S02]  /*2e50*/  ISETP.GE.AND P3, PT, R234, c[0x0][0x1d4], PT ;  /* 0x00007500ea007a0c */ /* 0x000fe40003f66270 */
[----:B------:R-:W-:Y:S01]  /*2e60*/  @P2 LEA.HI.X R15, R2, c[0x0][0x224], R0, 0x1, P4 ;  /* 0x00008900020f2a11 */ /* 0x000fe200020f0c00 */
[----:B------:R-:W-:Y:S01]  /*2e70*/  IMAD.IADD R2, R5, 0x1, R7 ;  /* 0x0000000105027824 */ /* 0x000fe200078e0207 */
[----:B------:R-:W-:Y:S01]  /*2e80*/  @P2 LEA R8, P6, R4, c[0x0][0x250], 0x1 ;  /* 0x0000940004082a11 */ /* 0x000fe200078c08ff */
[C---:B------:R-:W-:Y:S01]  /*2e90*/  IMAD R22, R23.reuse, c[0x0][0x280], RZ ;  /* 0x0000a00017167a24 */ /* 0x040fe200078e02ff */
[----:B------:R-:W-:Y:S01]  /*2ea0*/  @P1 IADD3 R0, P4, R150, R4, RZ ;  /* 0x0000000496001210 */ /* 0x000fe20007f9e0ff */
[----:B------:R-:W-:Y:S01]  /*2eb0*/  IMAD R23, R23, c[0x0][0x290], RZ ;  /* 0x0000a40017177a24 */ /* 0x000fe200078e02ff */
[----:B------:R-:W-:Y:S01]  /*2ec0*/  @P2 LEA.HI.X R9, R4, c[0x0][0x254], R2, 0x1, P6 ;  /* 0x0000950004092a11 */ /* 0x000fe200030f0c02 */
[----:B------:R-:W-:Y:S01]  /*2ed0*/  IMAD.WIDE.U32 R20, R211, c[0x0][0x280], R108 ;  /* 0x0000a000d3147a25 */ /* 0x000fe200078e006c */
[----:B------:R-:W-:-:S03]  /*2ee0*/  ISETP.GE.AND P6, PT, R236, c[0x0][0x1d4], PT ;  /* 0x00007500ec007a0c */ /* 0x000fc60003fc6270 */
[----:B------:R-:W-:Y:S01]  /*2ef0*/  @P3 LOP3.LUT R208, R208, 0x1, RZ, 0xfc, !PT ;  /* 0x00000001d0d03812 */ /* 0x000fe200078efcff */
[----:B------:R-:W-:Y:S01]  /*2f00*/  @P1 IMAD.X R2, R2, 0x1, R139, P4 ;  /* 0x0000000102021824 */ /* 0x000fe200020e068b */
[----:B------:R-:W-:Y:S01]  /*2f10*/  @P1 LEA R6, P3, R0, c[0x0][0x250], 0x1 ;  /* 0x0000940000061a11 */ /* 0x000fe200078608ff */
[C---:B------:R-:W-:Y:S01]  /*2f20*/  IMAD R22, R211.reuse, c[0x0][0x284], R22 ;  /* 0x0000a100d3167a24 */ /* 0x040fe200078e0216 */
[----:B------:R-:W-:Y:S01]  /*2f30*/  LOP3.LUT P4, RZ, R208, 0x1, RZ, 0xc0, !PT ;  /* 0x00000001d0ff7812 */ /* 0x000fe2000788c0ff */
[----:B------:R-:W-:Y:S01]  /*2f40*/  IMAD R23, R211, c[0x0][0x294], R23 ;  /* 0x0000a500d3177a24 */ /* 0x000fe200078e0217 */
[----:B------:R-:W-:Y:S01]  /*2f50*/  @P1 LEA.HI.X R7, R0, c[0x0][0x254], R2, 0x1, P3 ;  /* 0x0000950000071a11 */ /* 0x000fe200018f0c02 */
[----:B------:R-:W-:Y:S01]  /*2f60*/  @P0 IMAD.IADD R0, R17, 0x1, R25 ;  /* 0x0000000111000824 */ /* 0x000fe200078e0219 */
[----:B------:R-:W-:Y:S01]  /*2f70*/  @P0 LEA R2, P3, R16, c[0x0][0x220], 0x1 ;  /* 0x0000880010020a11 */ /* 0x000fe200078608ff */
[----:B------:R-:W-:Y:S01]  /*2f80*/  IMAD.IADD R21, R21, 0x1, R22 ;  /* 0x0000000115157824 */ /* 0x000fe200078e0216 */
[----:B------:R-:W-:Y:S01]  /*2f90*/  LOP3.LUT R208, R208, 0xfffffffb, RZ, 0xc0, !PT ;  /* 0xfffffffbd0d07812 */ /* 0x000fe200078ec0ff */
[----:B------:R-:W-:Y:S01]  /*2fa0*/  IMAD.SHL.U32 R84, R238, 0x40, RZ ;  /* 0x00000040ee547824 */ /* 0x000fe200078e00ff */
[----:B------:R-:W-:Y:S01]  /*2fb0*/  @P0 LEA.HI.X R3, R16, c[0x0][0x224], R0, 0x1, P3 ;  /* 0x0000890010030a11 */ /* 0x000fe200018f0c00 */
[----:B------:R-:W-:Y:S01]  /*2fc0*/  IMAD.WIDE.U32 R116, R24, c[0x0][0x280], R20 ;  /* 0x0000a00018747a25 */ /* 0x000fe200078e0014 */
[----:B------:R-:W-:-:S02]  /*2fd0*/  ISETP.GE.AND P3, PT, R107, c[0x0][0x27c], PT ;  /* 0x00009f006b007a0c */ /* 0x000fc40003f66270 */
[----:B------:R-:W-:Y:S01]  /*2fe0*/  LOP3.LUT R84, R84, 0x1c0, RZ, 0xc0, !PT ;  /* 0x000001c054547812 */ /* 0x000fe200078ec0ff */
[----:B------:R-:W-:Y:S01]  /*2ff0*/  @!PT LDS RZ, [RZ] ;  /* 0x00000000fffff984 */ /* 0x000fe20000000800 */
[----:B------:R-:W-:Y:S01]  /*3000*/  @!PT LDS RZ, [RZ] ;  /* 0x00000000fffff984 */ /* 0x000fe20000000800 */
[----:B------:R-:W-:Y:S01]  /*3010*/  @!PT LDS RZ, [RZ] ;  /* 0x00000000fffff984 */ /* 0x000fe20000000800 */
[----:B------:R1:W-:Y:S01]  /*3020*/  @P2 LDGSTS.E.BYPASS.LTC128B.128 [R111+0xc100], [R14.64], !P4 ;  /* 0x0c1000000e6f2fae */ /* 0x0003e2000e101d4a */
[----:B------:R-:W-:Y:S02]  /*3030*/  IMAD.SHL.U32 R32, R244, 0x200, RZ ;  /* 0x00000200f4207824 */ /* 0x000fe400078e00ff */
[----:B------:R-:W-:Y:S01]  /*3040*/  SHF.R.U32.HI R85, RZ, 0x3, R84 ;  /* 0x00000003ff557819 */ /* 0x000fe20000011654 */
[----:B------:R1:W-:Y:S01]  /*3050*/  @P2 LDGSTS.E.BYPASS.LTC128B.128 [R111+0xe100], [R14.64+0x80], !P6 ;  /* 0x0e1000800e6f2fae */ /* 0x0003e2000f101d4a */
[----:B------:R-:W-:Y:S02]  /*3060*/  IMAD.MOV.U32 R147, RZ, RZ, c[0x0][0x280] ;  /* 0x0000a000ff937624 */ /* 0x000fe400078e00ff */
[----:B------:R-:W-:Y:S02]  /*3070*/  IMAD.MOV.U32 R146, RZ, RZ, c[0x0][0x290] ;  /* 0x0000a400ff927624 */ /* 0x000fe400078e00ff */
[----:B------:R-:W-:Y:S01]  /*3080*/  IMAD.WIDE.U32 R86, R129, c[0x0][0x1e8], RZ ;  /* 0x00007a0081567a25 */ /* 0x000fe200078e00ff */
[----:B------:R-:W-:-:S02]  /*3090*/  SHF.L.U64.HI R138, R147, R29, c[0x0][0x284] ;  /* 0x0000a100938a7619 */ /* 0x000fc4000001021d */
[----:B------:R-:W-:Y:S01]  /*30a0*/  SHF.L.U64.HI R137, R146, R29, c[0x0][0x294] ;  /* 0x0000a50092897619 */ /* 0x000fe2000001021d */
[----:B------:R-:W-:Y:S01]  /*30b0*/  IMAD.MOV.U32 R135, RZ, RZ, c[0x0][0x27c] ;  /* 0x00009f00ff877624 */ /* 0x000fe200078e00ff */
[----:B------:R-:W-:Y:S01]  /*30c0*/  SHF.L.U32 R147, R147, 0x6, RZ ;  /* 0x0000000693937819 */ /* 0x000fe200000006ff */
[----:B------:R-:W-:-:S04]  /*30d0*/  IMAD.WIDE.U32 R102, R129, c[0x0][0x210], RZ ;  /* 0x0000840081667a25 */ /* 0x000fc800078e00ff */
[----:B------:R-:W-:Y:S02]  /*30e0*/  IMAD R91, R129, c[0x0][0x1ec], R87 ;  /* 0x00007b00815b7a24 */ /* 0x000fe400078e0257 */
[----:B------:R-:W-:Y:S02]  /*30f0*/  IMAD R149, R239, 0x40, R211 ;  /* 0x00000040ef957824 */ /* 0x000fe400078e02d3 */
[----:B------:R-:W-:Y:S02]  /*3100*/  IMAD.MOV.U32 R33, RZ, RZ, RZ ;  /* 0x000000ffff217224 */ /* 0x000fe400078e00ff */
[----:B------:R-:W-:Y:S02]  /*3110*/  IMAD.MOV.U32 R48, RZ, RZ, 0x1 ;  /* 0x00000001ff307424 */ /* 0x000fe400078e00ff */
[----:B------:R-:W-:Y:S02]  /*3120*/  IMAD.SHL.U32 R146, R146, 0x40, RZ ;  /* 0x0000004092927824 */ /* 0x000fe400078e00ff */
[----:B------:R-:W-:-:S02]  /*3130*/  IMAD.SHL.U32 R135, R135, 0x2, RZ ;  /* 0x0000000287877824 */ /* 0x000fc400078e00ff */
[----:B------:R-:W-:Y:S01]  /*3140*/  IMAD R129, R129, c[0x0][0x214], R103 ;  /* 0x0000850081817a24 */ /* 0x000fe200078e0267 */
[----:B---3--:R-:W-:Y:S01]  /*3150*/  @P5 SHF.R.S32.HI R5, RZ, 0x1f, R19 ;  /* 0x0000001fff055819 */ /* 0x008fe20000011413 */
[----:B------:R-:W-:Y:S01]  /*3160*/  @!P5 IMAD.MOV.U32 R5, RZ, RZ, R18 ;  /* 0x000000ffff05d224 */ /* 0x000fe200078e0012 */
[----:B------:R-:W-:Y:S01]  /*3170*/  @P5 MOV R4, R19 ;  /* 0x0000001300045202 */ /* 0x000fe20000000f00 */
[----:B------:R-:W-:Y:S01]  /*3180*/  @!P5 IMAD.MOV.U32 R4, RZ, RZ, R227 ;  /* 0x000000ffff04d224 */ /* 0x000fe200078e00e3 */
[----:B------:R-:W-:Y:S01]  /*3190*/  ISETP.GE.AND P5, PT, R237, c[0x0][0x1d4], PT ;  /* 0x00007500ed007a0c */ /* 0x000fe20003fa6270 */
[----:B------:R-:W-:-:S04]  /*31a0*/  IMAD.WIDE.U32 R18, R211, c[0x0][0x290], R108 ;  /* 0x0000a400d3127a25 */ /* 0x000fc800078e006c */
[----:B------:R-:W-:Y:S02]  /*31b0*/  IMAD.IADD R19, R19, 0x1, R23 ;  /* 0x0000000113137824 */ /* 0x000fe400078e0217 */
[----:B------:R-:W-:-:S04]  /*31c0*/  IMAD.WIDE.U32 R100, R4, c[0x0][0x2b0], RZ ;  /* 0x0000ac0004647a25 */ /* 0x000fc800078e00ff */
[----:B------:R-:W-:Y:S02]  /*31d0*/  IMAD.WIDE.U32 R114, R24, c[0x0][0x290], R18 ;  /* 0x0000a40018727a25 */ /* 0x000fe400078e0012 */
[----:B------:R1:W-:Y:S04]  /*31e0*/  @P2 LDGSTS.E.BYPASS.LTC128B.128 [R111+0x10100], [R14.64+0x100], !P5 ;  /* 0x101001000e6f2fae */ /* 0x0003e8000e901d4a */
[----:B------:R2:W-:Y:S04]  /*31f0*/  @P1 LDGSTS.E.BYPASS.LTC128B.128 [R111+0xd100], [R12.64], !P4 ;  /* 0x0d1000000c6f1fae */ /* 0x0005e8000e101d4a */
[----:B------:R2:W-:Y:S04]  /*3200*/  @P1 LDGSTS.E.BYPASS.LTC128B.128 [R111+0xf100], [R12.64+0x80], !P6 ;  /* 0x0f1000800c6f1fae */ /* 0x0005e8000f101d4a */
[----:B------:R2:W-:Y:S04]  /*3210*/  @P1 LDGSTS.E.BYPASS.LTC128B.128 [R111+0x11100], [R12.64+0x100], !P5 ;  /* 0x111001000c6f1fae */ /* 0x0005e8000e901d4a */
[----:B------:R-:W0:Y:S01]  /*3220*/  LDGDEPBAR ;  /* 0x00000000000079af */ /* 0x000e220000000000 */
[----:B------:R-:W-:Y:S03]  /*3230*/  WARPSYNC 0xffffffff ;  /* 0xffffffff00007948 */ /* 0x000fe60003800000 */
[----:B------:R-:W-:Y:S01]  /*3240*/  BAR.SYNC.DEFER_BLOCKING 0x0 ;  /* 0x0000000000007b1d */ /* 0x000fe20000010000 */
[----:B-1----:R-:W-:-:S05]  /*3250*/  SEL R15, RZ, c[0x0][0x27c], !P3 ;  /* 0x00009f00ff0f7a07 */ /* 0x002fca0005800000 */
[----:B------:R-:W-:Y:S01]  /*3260*/  IMAD.IADD R15, R107, 0x1, R15 ;  /* 0x000000016b0f7824 */ /* 0x000fe200078e020f */
[----:B------:R-:W-:Y:S01]  /*3270*/  @!PT LDS RZ, [RZ] ;  /* 0x00000000fffff984 */ /* 0x000fe20000000800 */
[----:B------:R-:W-:Y:S01]  /*3280*/  @!PT LDS RZ, [RZ] ;  /* 0x00000000fffff984 */ /* 0x000fe20000000800 */
[----:B------:R-:W-:Y:S01]  /*3290*/  @!PT LDS RZ, [RZ] ;  /* 0x00000000fffff984 */ /* 0x000fe20000000800 */
[----:B------:R1:W-:Y:S04]  /*32a0*/  @P2 LDGSTS.E.BYPASS.LTC128B.128 [R111+0x100], [R8.64], !P4 ;  /* 0x00100000086f2fae */ /* 0x0003e8000e101d4a */
[----:B------:R1:W-:Y:S04]  /*32b0*/  @P2 LDGSTS.E.BYPASS.LTC128B.128 [R111+0x2100], [R8.64+0x80], !P6 ;  /* 0x02100080086f2fae */ /* 0x0003e8000f101d4a */
[----:B------:R1:W-:Y:S01]  /*32c0*/  @P2 LDGSTS.E.BYPASS.LTC128B.128 [R111+0x4100], [R8.64+0x100], !P5 ;  /* 0x04100100086f2fae */ /* 0x0003e2000e901d4a */
[----:B------:R-:W-:-:S03]  /*32d0*/  ISETP.GE.AND P2, PT, R110, c[0x0][0x27c], PT ;  /* 0x00009f006e007a0c */ /* 0x000fc60003f46270 */
[----:B------:R3:W-:Y:S01]  /*32e0*/  @P1 LDGSTS.E.BYPASS.LTC128B.128 [R111+0x1100], [R6.64], !P4 ;  /* 0x01100000066f1fae */ /* 0x0007e2000e101d4a */
[----:B------:R-:W-:-:S03]  /*32f0*/  SEL R0, RZ, c[0x0][0x27c], !P2 ;  /* 0x00009f00ff007a07 */ /* 0x000fc60005000000 */
[----:B------:R3:W-:Y:S02]  /*3300*/  @P1 LDGSTS.E.BYPASS.LTC128B.128 [R111+0x3100], [R6.64+0x80], !P6 ;  /* 0x03100080066f1fae */ /* 0x0007e4000f101d4a */
[----:B------:R-:W-:Y:S02]  /*3310*/  IMAD.IADD R0, R110, 0x1, R0 ;  /* 0x000000016e007824 */ /* 0x000fe400078e0200 */
[----:B------:R3:W-:Y:S02]  /*3320*/  @P1 LDGSTS.E.BYPASS.LTC128B.128 [R111+0x5100], [R6.64+0x100], !P5 ;  /* 0x05100100066f1fae */ /* 0x0007e4000e901d4a */
[----:B------:R-:W-:Y:S02]  /*3330*/  @P2 LOP3.LUT R208, R208, 0x4, RZ, 0xfc, !PT ;  /* 0x00000004d0d02812 */ /* 0x000fe400078efcff */
[----:B------:R-:W-:Y:S01]  /*3340*/  SHF.R.S32.HI R14, RZ, 0x1f, R0 ;  /* 0x0000001fff0e7819 */ /* 0x000fe20000011400 */
[----:B------:R-:W0:Y:S01]  /*3350*/  LDGDEPBAR ;  /* 0x00000000000079af */ /* 0x000e220000000000 */
[----:B------:R-:W-:-:S02]  /*3360*/  LOP3.LUT R208, R208, 0xfffffff7, RZ, 0xc0, !PT ;  /* 0xfffffff7d0d07812 */ /* 0x000fc400078ec0ff */
[CC--:B------:R-:W-:Y:S01]  /*3370*/  LEA.HI R16, R14.reuse, R0.reuse, RZ, 0x3 ;  /* 0x000000000e107211 */ /* 0x0c0fe200078f18ff */
[----:B------:R4:W-:Y:S01]  /*3380*/  @P0 LDGSTS.E.BYPASS.LTC128B.128 [R111+0x12100], [R2.64], !P4 ;  /* 0x12100000026f0fae */ /* 0x0009e2000e101d4a */
[----:B------:R-:W-:Y:S02]  /*3390*/  LEA.HI R27, R14, R0, RZ, 0x6 ;  /* 0x000000000e1b7211 */ /* 0x000fe400078f30ff */
[----:B------:R-:W-:Y:S01]  /*33a0*/  SHF.R.S32.HI R0, RZ, 0x1f, R24 ;  /* 0x0000001fff007819 */ /* 0x000fe20000011418 */
[----:B------:R4:W-:Y:S01]  /*33b0*/  @P0 LDGSTS.E.BYPASS.LTC128B.128 [R111+0x14100], [R2.64+0x80], !P6 ;  /* 0x14100080026f0fae */ /* 0x0009e2000f101d4a */
[----:B------:R-:W-:Y:S02]  /*33c0*/  @P3 LOP3.LUT R208, R208, 0x8, RZ, 0xfc, !PT ;  /* 0x00000008d0d03812 */ /* 0x000fe400078efcff */
[----:B------:R-:W-:Y:S01]  /*33d0*/  LOP3.LUT R90, R16, 0xfffffff8, RZ, 0xc0, !PT ;  /* 0xfffffff8105a7812 */ /* 0x000fe200078ec0ff */
[----:B------:R4:W-:Y:S01]  /*33e0*/  @P0 LDGSTS.E.BYPASS.LTC128B.128 [R111+0x16100], [R2.64+0x100], !P5 ;  /* 0x16100100026f0fae */ /* 0x0009e2000e901d4a */
[----:B------:R-:W-:-:S02]  /*33f0*/  LOP3.LUT R208, R208, 0xfffffffd, RZ, 0xc0, !PT ;  /* 0xfffffffdd0d07812 */ /* 0x000fc400078ec0ff */
[----:B------:R-:W-:Y:S02]  /*3400*/  SHF.R.S32.HI R128, RZ, 0x3, R16 ;  /* 0x00000003ff807819 */ /* 0x000fe40000011410 */
[----:B------:R-:W-:Y:S01]  /*3410*/  SHF.R.S32.HI R122, RZ, 0x1f, R90 ;  /* 0x0000001fff7a7819 */ /* 0x000fe2000001145a */
[----:B---3--:R-:W-:Y:S01]  /*3420*/  IMAD.MOV.U32 R6, RZ, RZ, R106 ;  /* 0x000000ffff067224 */ /* 0x008fe200078e006a */
[----:B------:R-:W-:Y:S01]  /*3430*/  MOV R7, R228 ;  /* 0x000000e400077202 */ /* 0x000fe20000000f00 */
[----:B------:R-:W-:-:S04]  /*3440*/  IMAD.SHL.U32 R106, R239, 0x8, RZ ;  /* 0x00000008ef6a7824 */ /* 0x000fc800078e00ff */
[----:B--2---:R-:W-:Y:S01]  /*3450*/  IMAD.WIDE.U32 R12, R211, c[0x0][0x280], R6 ;  /* 0x0000a000d30c7a25 */ /* 0x004fe200078e0006 */
[----:B------:R-:W-:-:S03]  /*3460*/  ISETP.GE.AND P2, PT, R106, c[0x0][0x27c], PT ;  /* 0x00009f006a007a0c */ /* 0x000fc60003f46270 */
[----:B-1----:R-:W-:Y:S01]  /*3470*/  IMAD.WIDE.U32 R8, R211, c[0x0][0x290], R6 ;  /* 0x0000a400d3087a25 */ /* 0x002fe200078e0006 */
[----:B------:R-:W-:Y:S02]  /*3480*/  SEL R17, RZ, c[0x0][0x27c], !P2 ;  /* 0x00009f00ff117a07 */ /* 0x000fe40005000000 */
[C---:B------:R-:W-:Y:S01]  /*3490*/  @P0 LEA R6, P1, R143.reuse, R2, 0x1 ;  /* 0x000000028f060211 */ /* 0x040fe200078208ff */
[----:B------:R-:W-:Y:S01]  /*34a0*/  IMAD.IADD R13, R22, 0x1, R13 ;  /* 0x00000001160d7824 */ /* 0x000fe200078e020d */
[----:B------:R-:W-:Y:S01]  /*34b0*/  SHF.R.S32.HI R22, RZ, 0x1f, R15 ;  /* 0x0000001fff167819 */ /* 0x000fe2000001140f */
[----:B------:R-:W-:Y:S01]  /*34c0*/  IMAD.IADD R17, R106, 0x1, R17 ;  /* 0x000000016a117824 */ /* 0x000fe200078e0211 */
[----:B------:R-:W-:Y:S01]  /*34d0*/  @P0 LEA.HI.X R7, R143, R3, R136, 0x1, P1 ;  /* 0x000000038f070211 */ /* 0x000fe200008f0c88 */
[----:B------:R-:W-:Y:S01]  /*34e0*/  IMAD.IADD R9, R23, 0x1, R9 ;  /* 0x0000000117097824 */ /* 0x000fe200078e0209 */
[-C--:B------:R-:W-:Y:S01]  /*34f0*/  LEA.HI R14, R22, R15.reuse, RZ, 0x3 ;  /* 0x0000000f160e7211 */ /* 0x080fe200078f18ff */
[----:B------:R-:W-:Y:S01]  /*3500*/  IMAD.WIDE.U32 R112, R24, c[0x0][0x280], R12 ;  /* 0x0000a00018707a25 */ /* 0x000fe200078e000c */
[----:B------:R-:W-:Y:S01]  /*3510*/  SHF.R.S32.HI R23, RZ, 0x1f, R17 ;  /* 0x0000001fff177819 */ /* 0x000fe20000011411 */
[----:B------:R1:W-:Y:S01]  /*3520*/  @P0 LDGSTS.E.BYPASS.LTC128B.128 [R111+0x13100], [R6.64], !P4 ;  /* 0x13100000066f0fae */ /* 0x0003e2000e101d4a */
[----:B------:R-:W-:Y:S01]  /*3530*/  LEA.HI R25, R22, R15, RZ, 0x6 ;  /* 0x0000000f16197211 */ /* 0x000fe200078f30ff */
[C---:B------:R-:W-:Y:S01]  /*3540*/  IMAD R22, R0.reuse, c[0x0][0x290], RZ ;  /* 0x0000a40000167a24 */ /* 0x040fe200078e02ff */
[CC--:B------:R-:W-:Y:S01]  /*3550*/  LEA.HI R15, R23.reuse, R17.reuse, RZ, 0x3 ;  /* 0x00000011170f7211 */ /* 0x0c0fe200078f18ff */
[----:B------:R1:W-:Y:S01]  /*3560*/  @P0 LDGSTS.E.BYPASS.LTC128B.128 [R111+0x15100], [R6.64+0x80], !P6 ;  /* 0x15100080066f0fae */ /* 0x0003e2000f101d4a */
[----:B------:R-:W-:Y:S01]  /*3570*/  LEA.HI R28, R23, R17, RZ, 0x6 ;  /* 0x00000011171c7211 */ /* 0x000fe200078f30ff */
[----:B------:R-:W-:Y:S01]  /*3580*/  IMAD R17, R0, c[0x0][0x280], RZ ;  /* 0x0000a00000117a24 */ /* 0x000fe200078e02ff */
[----:B------:R-:W-:Y:S01]  /*3590*/  SHF.L.U32 R0, R27, 0x6, RZ ;  /* 0x000000061b007819 */ /* 0x000fe200000006ff */
[----:B------:R1:W-:Y:S01]  /*35a0*/  @P0 LDGSTS.E.BYPASS.LTC128B.128 [R111+0x17100], [R6.64+0x100], !P5 ;  /* 0x17100100066f0fae */ /* 0x0003e2000e901d4a */
[----:B------:R-:W-:Y:S01]  /*35b0*/  LOP3.LUT R12, R84, 0x38, R16, 0xf8, !PT ;  /* 0x00000038540c7812 */ /* 0x000fe200078ef810 */
[----:B------:R-:W-:Y:S01]  /*35c0*/  IMAD.SHL.U32 R13, R25, 0x40, RZ ;  /* 0x00000040190d7824 */ /* 0x000fe200078e00ff */
[----:B------:R-:W-:Y:S01]  /*35d0*/  LOP3.LUT R23, R0, 0xfffff000, RZ, 0xc0, !PT ;  /* 0xfffff00000177812 */ /* 0x000fe200078ec0ff */
[----:B------:R-:W0:Y:S01]  /*35e0*/  LDGDEPBAR ;  /* 0x00000000000079af */ /* 0x000e220000000000 */
[----:B------:R-:W-:Y:S01]  /*35f0*/  IMAD.SHL.U32 R0, R28, 0x40, RZ ;  /* 0x000000401c007824 */ /* 0x000fe200078e00ff */
[----:B------:R-:W-:Y:S01]  /*3600*/  LOP3.LUT R20, R84, 0x38, R15, 0xf8, !PT ;  /* 0x0000003854147812 */ /* 0x000fe200078ef80f */
[----:B----4-:R-:W-:Y:S01]  /*3610*/  IMAD R2, R5, c[0x0][0x2b0], RZ ;  /* 0x0000ac0005027a24 */ /* 0x010fe200078e02ff */
[-C--:B------:R-:W-:Y:S01]  /*3620*/  LOP3.LUT R21, R12, R85.reuse, RZ, 0x3c, !PT ;  /* 0x000000550c157212 */ /* 0x080fe200078e3cff */
[----:B------:R-:W-:Y:S01]  /*3630*/  IMAD R17, R24, c[0x0][0x284], R17 ;  /* 0x0000a10018117a24 */ /* 0x000fe200078e0211 */
[----:B------:R-:W-:Y:S01]  /*3640*/  LOP3.LUT R12, R0, 0xfffff000, RZ, 0xc0, !PT ;  /* 0xfffff000000c7812 */ /* 0x000fe200078ec0ff */
[----:B------:R-:W-:Y:S01]  /*3650*/  IMAD R22, R24, c[0x0][0x294], R22 ;  /* 0x0000a50018167a24 */ /* 0x000fe200078e0216 */
[----:B------:R-:W-:Y:S01]  /*3660*/  LOP3.LUT R0, R20, R85, RZ, 0x3c, !PT ;  /* 0x0000005514007212 */ /* 0x000fe200078e3cff */
[----:B------:R-:W-:Y:S01]  /*3670*/  IMAD.WIDE.U32 R104, R24, c[0x0][0x290], R8 ;  /* 0x0000a40018687a25 */ /* 0x000fe200078e0008 */
[----:B------:R-:W-:-:S02]  /*3680*/  LOP3.LUT P0, RZ, R238, 0x4, RZ, 0xc0, !PT ;  /* 0x00000004eeff7812 */ /* 0x000fc4000780c0ff */
[----:B------:R-:W-:Y:S01]  /*3690*/  IADD3 R130, R0, R12, R32 ;  /* 0x0000000c00827210 */ /* 0x000fe20007ffe020 */
[----:B------:R-:W-:Y:S01]  /*36a0*/  IMAD R2, R4, c[0x0][0x2b4], R2 ;  /* 0x0000ad0004027a24 */ /* 0x000fe200078e0202 */
[----:B------:R-:W-:Y:S01]  /*36b0*/  @P2 LOP3.LUT R208, R208, 0x2, RZ, 0xfc, !PT ;  /* 0x00000002d0d02812 */ /* 0x000fe200078efcff */
[----:B------:R-:W-:Y:S01]  /*36c0*/  IMAD.IADD R126, R117, 0x1, R17 ;  /* 0x00000001757e7824 */ /* 0x000fe200078e0211 */
[----:B------:R-:W-:Y:S01]  /*36d0*/  LOP3.LUT R19, R84, 0x38, R14, 0xf8, !PT ;  /* 0x0000003854137812 */ /* 0x000fe200078ef80e */
[----:B------:R-:W-:Y:S01]  /*36e0*/  IMAD.IADD R124, R17, 0x1, R113 ;  /* 0x00000001117c7824 */ /* 0x000fe200078e0271 */
[----:B------:R-:W-:Y:S01]  /*36f0*/  LOP3.LUT R0, R106, 0x18, RZ, 0xc0, !PT ;  /* 0x000000186a007812 */ /* 0x000fe200078ec0ff */
[----:B------:R-:W-:Y:S01]  /*3700*/  IMAD.IADD R125, R115, 0x1, R22 ;  /* 0x00000001737d7824 */ /* 0x000fe200078e0216 */
[----:B------:R-:W-:Y:S01]  /*3710*/  LOP3.LUT R18, R13, 0xfffff000, RZ, 0xc0, !PT ;  /* 0xfffff0000d127812 */ /* 0x000fe200078ec0ff */
[----:B------:R-:W-:Y:S01]  /*3720*/  IMAD.IADD R123, R22, 0x1, R105 ;  /* 0x00000001167b7824 */ /* 0x000fe200078e0269 */
[----:B------:R-:W-:Y:S01]  /*3730*/  LOP3.LUT R13, R19, R85, RZ, 0x3c, !PT ;  /* 0x00000055130d7212 */ /* 0x000fe200078e3cff */
[----:B------:R-:W-:Y:S01]  /*3740*/  IMAD.IADD R118, R101, 0x1, R2 ;  /* 0x0000000165767824 */ /* 0x000fe200078e0202 */
[----:B------:R-:W-:-:S02]  /*3750*/  LOP3.LUT R208, R208, 0xffffffef, RZ, 0xc0, !PT ;  /* 0xffffffefd0d07812 */ /* 0x000fc400078ec0ff */
[----:B------:R-:W-:Y:S02]  /*3760*/  LOP3.LUT R0, R85, R84, R0, 0x1e, !PT ;  /* 0x0000005455007212 */ /* 0x000fe400078e1e00 */
[----:B------:R-:W-:Y:S02]  /*3770*/  LOP3.LUT R89, R14, 0xfffffff8, RZ, 0xc0, !PT ;  /* 0xfffffff80e597812 */ /* 0x000fe400078ec0ff */
[----:B------:R-:W-:Y:S02]  /*3780*/  LOP3.LUT R88, R15, 0xfffffff8, RZ, 0xc0, !PT ;  /* 0xfffffff80f587812 */ /* 0x000fe400078ec0ff */
[--C-:B------:R-:W-:Y:S02]  /*3790*/  IADD3 R132, R21, R23, R32.reuse ;  /* 0x0000001715847210 */ /* 0x100fe40007ffe020 */
[----:B------:R-:W-:Y:S02]  /*37a0*/  IADD3 R131, R13, R18, R32 ;  /* 0x000000120d837210 */ /* 0x000fe40007ffe020 */
[----:B------:R-:W-:-:S02]  /*37b0*/  @P0 LOP3.LUT R208, R208, 0x10, RZ, 0xfc, !PT ;  /* 0x00000010d0d00812 */ /* 0x000fc400078efcff */
[----:B------:R-:W-:Y:S02]  /*37c0*/  LOP3.LUT R0, R0, R32, RZ, 0xfc, !PT ;  /* 0x0000002000007212 */ /* 0x000fe400078efcff */
[----:B------:R-:W-:Y:S02]  /*37d0*/  SHF.R.S32.HI R127, RZ, 0x3, R14 ;  /* 0x00000003ff7f7819 */ /* 0x000fe4000001140e */
[----:B------:R-:W-:Y:S02]  /*37e0*/  SHF.R.S32.HI R121, RZ, 0x1f, R89 ;  /* 0x0000001fff797819 */ /* 0x000fe40000011459 */
[----:B------:R-:W-:Y:S02]  /*37f0*/  SHF.R.S32.HI R120, RZ, 0x3, R15 ;  /* 0x00000003ff787819 */ /* 0x000fe4000001140f */
[----:B-1----:R-:W-:Y:S02]  /*3800*/  SHF.R.S32.HI R119, RZ, 0x1f, R88 ;  /* 0x0000001fff777819 */ /* 0x002fe40000011458 */
.L_x_2295:
[----:B------:R-:W-:Y:S01]  /*3810*/  LOP3.LUT P2, RZ, R238, 0x4, RZ, 0xc0, !PT ;  /* 0x00000004eeff7812 */ /* 0x000fe2000784c0ff */
[----:B------:R-:W-:Y:S01]  /*3820*/  IMAD.MOV.U32 R9, RZ, RZ, 0x1 ;  /* 0x00000001ff097424 */ /* 0x000fe200078e00ff */
[----:B------:R-:W-:Y:S04]  /*3830*/  DEPBAR.LE SB0, 0x2 ;  /* 0x000080800000791a */ /* 0x000fe80000000000 */
[----:B------:R-:W-:Y:S01]  /*3840*/  ISETP.NE.AND P0, PT, R9, c[0x0][0x2b8], PT ;  /* 0x0000ae0009007a0c */ /* 0x000fe20003f05270 */
[----:B------:R-:W-:Y:S01]  /*3850*/  IMAD.SHL.U32 R8, R26, 0x40, RZ ;  /* 0x000000401a087824 */ /* 0x000fe200078e00ff */
[----:B------:R-:W-:Y:S01]  /*3860*/  WARPSYNC 0xffffffff ;  /* 0xffffffff00007948 */ /* 0x000fe20003800000 */
[----:B------:R-:W-:Y:S01]  /*3870*/  IMAD.MOV.U32 R77, RZ, RZ, RZ ;  /* 0x000000ffff4d7224 */ /* 0x000fe200078e00ff */
[----:B------:R-:W-:Y:S01]  /*3880*/  BSSY B1, `(.L_x_2271) ;  /* 0x00003ff000017945 */ /* 0x000fe20003800000 */
[----:B-1----:R-:W-:Y:S04]  /*3890*/  IMAD.IADD R2, R149, 0x1, R8 ;  /* 0x0000000195027824 */ /* 0x002fe800078e0208 */
[----:B------:R-:W-:Y:S04]  /*38a0*/  IMAD.IADD R4, R133, 0x1, R2 ;  /* 0x0000000185047824 */ /* 0x000fe800078e0202 */
[----:B------:R-:W-:Y:S04]  /*38b0*/  @P0 IMAD.HI.U32 R5, R4, c[0x0][0x2bc], RZ ;  /* 0x0000af0004050a27 */ /* 0x000fe800078e00ff */
[--C-:B------:R-:W-:Y:S01]  /*38c0*/  IMAD.MOV.U32 R3, RZ, RZ, R4.reuse ;  /* 0x000000ffff037224 */ /* 0x100fe200078e0004 */
        /* <DEDUP_REMOVED lines=9> */
[----:B------:R-:W-:Y:S01]  /*3960*/  @!P0 LEA.HI.X R7, R2, c[0x0][0x2a4], R5, 0x2, P1 ;  /* 0x0000a90002078a11 */ /* 0x000fe200008f1405 */
[----:B------:R-:W-:Y:S04]  /*3970*/  IMAD R2, R33, 0x3000, R0 ;  /* 0x0000300021027824 */ /* 0x000fe800078e0200 */
[----:B------:R1:W5:Y:S04]  /*3980*/  @!P0 LDG.E R77, [R6.64] ;  /* 0x0000000a064d8981 */ /* 0x000368000c1e1900 */
[----:B------:R-:W-:Y:S01]  /*3990*/  BAR.SYNC.DEFER_BLOCKING 0x0 ;  /* 0x0000000000007b1d */ /* 0x000fe20000010000 */
[----:B------:R-:W-:Y:S02]  /*39a0*/  ISETP.LE.AND P0, PT, R9, c[0x0][0x27c], PT ;  /* 0x00009f0009007a0c */ /* 0x000fe40003f03270 */
[C---:B------:R-:W-:Y:S02]  /*39b0*/  IADD3 R5, R2.reuse, 0x20, RZ ;  /* 0x0000002002057810 */ /* 0x040fe40007ffe0ff */
[C---:B------:R-:W-:Y:S02]  /*39c0*/  @P2 IADD3 R5, R2.reuse, -0x20, RZ ;  /* 0xffffffe002052810 */ /* 0x040fe40007ffe0ff */
[----:B------:R-:W-:Y:S02]  /*39d0*/  LEA R78, R2, 0x100, 0x1 ;  /* 0x00000100024e7811 */ /* 0x000fe400078e08ff */
[----:B------:R-:W-:Y:S05]  /*39e0*/  LEA R79, R5, 0x100, 0x1 ;  /* 0x00000100054f7811 */ /* 0x000fea00078e08ff */
[----:B---3--:R-:W-:-:S05]  /*39f0*/  @!P0 BRA `(.L_x_2272) ;  /* 0x00003b5000008947 */ /* 0x008fca0003800000 */
[----:B------:R-:W-:Y:S01]  /*3a00*/  IMAD.WIDE.U32 R2, R80, c[0x0][0x1e0], RZ ;  /* 0x0000780050027a25 */ /* 0x000fe200078e00ff */
[----:B------:R-:W-:Y:S01]  /*3a10*/  SHF.R.S32.HI R82, RZ, 0x1f, R80 ;  /* 0x0000001fff527819 */ /* 0x000fe20000011450 */
[----:B------:R-:W-:Y:S01]  /*3a20*/  ULDC.U8 UR4, c[0x0][0x298] ;  /* 0x0000a60000047ab9 */ /* 0x000fe20000000000 */
[----:B-----5:R-:W-:Y:S01]  /*3a30*/  SHF.R.S32.HI R83, RZ, 0x1f, R77 ;  /* 0x0000001fff537819 */ /* 0x020fe2000001144d */
[----:B------:R-:W-:Y:S04]  /*3a40*/  IMAD.WIDE.U32 R12, R146, R26, RZ ;  /* 0x0000001a920c7225 */ /* 0x000fe800078e00ff */
[----:B------:R-:W-:Y:S04]  /*3a50*/  IMAD R4, R82, c[0x0][0x1e0], RZ ;  /* 0x0000780052047a24 */ /* 0x000fe800078e02ff */
        /* <DEDUP_REMOVED lines=15> */
[----:B------:R-:W-:Y:S01]  /*3b50*/  IADD3 R2, -R8, R198, RZ ;  /* 0x000000c608027210 */ /* 0x000fe20007ffe1ff */
[----:B------:R-:W-:Y:S03]  /*3b60*/  IMAD.WIDE.U32 R8, R147, R26, RZ ;  /* 0x0000001a93087225 */ /* 0x000fe600078e00ff */
[----:B------:R-:W-:Y:S02]  /*3b70*/  IMNMX R81, R2, 0x40, PT ;  /* 0x0000004002517817 */ /* 0x000fe40003800200 */
[----:B------:R-:W-:Y:S02]  /*3b80*/  IADD3 R14, R9, R4, RZ ;  /* 0x00000004090e7210 */ /* 0x000fe40007ffe0ff */
        /* <DEDUP_REMOVED lines=25> */
[----:B------:R-:W-:Y:S01]  /*3d20*/  IADD3 R12, R108, 0x10, RZ ;  /* 0x000000106c0c7810 */ /* 0x000fe20007ffe0ff */
[----:B------:R-:W-:Y:S01]  /*3d30*/  CS2R R18, SRZ ;  /* 0x0000000000127805 */ /* 0x000fe2000001ff00 */
[----:B------:R-:W-:Y:S01]  /*3d40*/  CS2R R44, SRZ ;  /* 0x00000000002c7805 */ /* 0x000fe2000001ff00 */
[----:B------:R-:W-:Y:S01]  /*3d50*/  IMAD.X R5, R15, 0x1, R125, P0 ;  /* 0x000000010f057824 */ /* 0x000fe200000e067d */
[C---:B------:R-:W-:Y:S01]  /*3d60*/  LEA R8, P0, R2.reuse, c[0x0][0x270], 0x1 ;  /* 0x00009c0002087a11 */ /* 0x040fe200078008ff */
[----:B------:R-:W-:Y:S01]  /*3d70*/  CS2R R20, SRZ ;  /* 0x0000000000147805 */ /* 0x000fe2000001ff00 */
[----:B------:R-:W-:Y:S01]  /*3d80*/  CS2R R46, SRZ ;  /* 0x00000000002e7805 */ /* 0x000fe2000001ff00 */
[----:B------:R-:W-:Y:S01]  /*3d90*/  CS2R R22, SRZ ;  /* 0x0000000000167805 */ /* 0x000fe2000001ff00 */
[----:B------:R-:W-:Y:S01]  /*3da0*/  LEA.HI.X R9, R2, c[0x0][0x274], R4, 0x1, P0 ;  /* 0x00009d0002097a11 */ /* 0x000fe200000f0c04 */
[----:B------:R-:W-:Y:S01]  /*3db0*/  CS2R R50, SRZ ;  /* 0x0000000000327805 */ /* 0x000fe2000001ff00 */
[C---:B------:R-:W-:Y:S04]  /*3dc0*/  LEA R4, P0, R3.reuse, c[0x0][0x288], 0x1 ;  /* 0x0000a20003047a11 */ /* 0x040fe800078008ff */
        /* <DEDUP_REMOVED lines=26> */
.L_x_2275:
[----:B------:R-:W-:Y:S05]  /*3f70*/  BSYNC B0 ;  /* 0x0000000000007941 */ /* 0x000fea0003800000 */
.L_x_2274:
[----:B------:R-:W2:Y:S04]  /*3f80*/  SHFL.IDX PT, R66, R66, RZ, 0x1c1f ;  /* 0x001c1fff42427589 */ /* 0x000ea800000e0000 */
        /* <DEDUP_REMOVED lines=20> */
[----:B---3--:R-:W-:Y:S01]  /*40d0*/  PRMT R24, R4, 0x5410, R5 ;  /* 0x0000541004187816 */ /* 0x008fe20000000005 */
        /* <DEDUP_REMOVED lines=19> */
[----:B------:R-:W-:Y:S01]  /*4210*/  IMAD.MOV.U32 R36, RZ, RZ, R35 ;  /* 0x000000ffff247224 */ /* 0x000fe200078e0023 */
[----:B------:R-:W-:Y:S01]  /*4220*/  ISETP.GE.AND P0, PT, R108, c[0x0][0x27c], PT ;  /* 0x00009f006c007a0c */ /* 0x000fe20003f06270 */
[----:B------:R-:W-:Y:S11]  /*4230*/  IMAD.MOV.U32 R4, RZ, RZ, R3 ;  /* 0x000000ffff047224 */ /* 0x000ff600078e0003 */
[----:B------:R-:W-:Y:S01]  /*4240*/  @!UPT UIADD3 URZ, URZ, URZ, URZ ;  /* 0x0000003f3f3ff290 */ /* 0x000fe2000fffe03f */
[----:B------:R-:W-:Y:S02]  /*4250*/  @!P0 SHF.R.U64 R34, R34, 0x10, R35 ;  /* 0x0000001022228819 */ /* 0x000fe40000001223 */
[----:B------:R-:W-:Y:S02]  /*4260*/  @!P0 SHF.R.U64 R8, R2, 0x10, R3 ;  /* 0x0000001002088819 */ /* 0x000fe40000001203 */
[----:B------:R-:W-:Y:S02]  /*4270*/  @!P0 SHF.R.U32.HI R9, RZ, 0x10, R35 ;  /* 0x00000010ff098819 */ /* 0x000fe40000011623 */
[----:B------:R-:W-:Y:S02]  /*4280*/  @!P0 SHF.R.U32.HI R2, RZ, 0x10, R3 ;  /* 0x00000010ff028819 */ /* 0x000fe40000011603 */
[----:B------:R-:W-:Y:S02]  /*4290*/  @!P0 PRMT R34, R30, 0x5410, R34 ;  /* 0x000054101e228816 */ /* 0x000fe40000000022 */
[----:B------:R-:W-:Y:S02]  /*42a0*/  @!P0 PRMT R5, R5, 0x5410, R8 ;  /* 0x0000541005058816 */ /* 0x000fe40000000008 */
[----:B------:R-:W-:Y:S01]  /*42b0*/  @!P0 PRMT R37, R36, 0x5410, R9 ;  /* 0x0000541024258816 */ /* 0x000fe20000000009 */
[----:B------:R-:W-:Y:S01]  /*42c0*/  @!P0 IMAD.U32 R8, R34, 0x10000, RZ ;  /* 0x0001000022088824 */ /* 0x000fe200078e00ff */
[----:B------:R-:W-:Y:S02]  /*42d0*/  @!P0 PRMT R9, R4, 0x5410, R2 ;  /* 0x0000541004098816 */ /* 0x000fe40000000002 */
[C---:B------:R-:W-:Y:S02]  /*42e0*/  @!P0 SHF.L.U32 R4, R5.reuse, 0x10, RZ ;  /* 0x0000001005048819 */ /* 0x040fe400000006ff */
        /* <DEDUP_REMOVED lines=15> */
[----:B------:R-:W-:Y:S01]  /*43e0*/  @!P0 FMUL.FTZ R3, R3, R5 ;  /* 0x0000000503038220 */ /* 0x000fe20000410000 */
[----:B------:R-:W-:Y:S01]  /*43f0*/  @!P0 F2FP.BF16.PACK_AB R2, R2, R61 ;  /* 0x0000003d0202823e */ /* 0x000fe200000010ff */
[----:B------:R-:W-:Y:S01]  /*4400*/  @!P0 FFMA.FTZ R59, R35, R5, -R38 ;  /* 0x00000005233b8223 */ /* 0x000fe20000010826 */
[----:B------:R-:W-:Y:S01]  /*4410*/  @!P0 LOP3.LUT R5, R15, 0xffff0000, RZ, 0xc0, !PT ;  /* 0xffff00000f058812 */ /* 0x000fe200078ec0ff */
[----:B------:R-:W-:Y:S01]  /*4420*/  @!P0 IMAD.U32 R36, R14, 0x10000, RZ ;  /* 0x000100000e248824 */ /* 0x000fe200078e00ff */
[----:B------:R-:W-:Y:S01]  /*4430*/  @!P0 LOP3.LUT R9, R9, 0xffff0000, RZ, 0xc0, !PT ;  /* 0xffff000009098812 */ /* 0x000fe200078ec0ff */
[C---:B------:R-:W-:Y:S01]  /*4440*/  @!P0 FMUL.FTZ R55, R4.reuse, R30 ;  /* 0x0000001e04378220 */ /* 0x040fe20000410000 */
        /* <DEDUP_REMOVED lines=17> */
.L_x_2278:
[----:B------:R-:W-:Y:S05]  /*4560*/  BSYNC B0 ;  /* 0x0000000000007941 */ /* 0x000fea0003800000 */
.L_x_2277:
        /* <DEDUP_REMOVED lines=11> */
[--C-:B------:R-:W-:Y:S02]  /*4620*/  @!P0 SHF.R.U64 R2, R6, 0x10, R7.reuse ;  /* 0x0000001006028819 */ /* 0x100fe40000001207 */
[----:B------:R-:W-:Y:S02]  /*4630*/  @!P0 SHF.R.U32.HI R6, RZ, 0x10, R7 ;  /* 0x00000010ff068819 */ /* 0x000fe40000011607 */
[C---:B------:R-:W-:Y:S02]  /*4640*/  @!P0 PRMT R4, R39.reuse, 0x5410, R4 ;  /* 0x0000541027048816 */ /* 0x040fe40000000004 */
[C---:B------:R-:W-:Y:S02]  /*4650*/  @!P0 PRMT R2, R24.reuse, 0x5432, R2 ;  /* 0x0000543218028816 */ /* 0x040fe40000000002 */
[----:B------:R-:W-:Y:S01]  /*4660*/  @!P0 PRMT R7, R24, 0x5410, R6 ;  /* 0x0000541018078816 */ /* 0x000fe20000000006 */
[C---:B------:R-:W-:Y:S01]  /*4670*/  @!P0 IMAD.U32 R8, R4.reuse, 0x10000, RZ ;  /* 0x0001000004088824 */ /* 0x040fe200078e00ff */
[----:B------:R-:W-:Y:S01]  /*4680*/  @!P0 LOP3.LUT R24, R4, 0xffff0000, RZ, 0xc0, !PT ;  /* 0xffff000004188812 */ /* 0x000fe200078ec0ff */
[C---:B------:R-:W-:Y:S01]  /*4690*/  @!P0 IMAD.U32 R5, R2.reuse, 0x10000, RZ ;  /* 0x0001000002058824 */ /* 0x040fe200078e00ff */
[----:B------:R-:W-:Y:S02]  /*46a0*/  @!P0 SHF.R.U32.HI R34, RZ, 0x10, R41 ;  /* 0x00000010ff228819 */ /* 0x000fe40000011629 */
[----:B------:R-:W-:Y:S02]  /*46b0*/  @!P0 LOP3.LUT R4, R2, 0xffff0000, RZ, 0xc0, !PT ;  /* 0xffff000002048812 */ /* 0x000fe400078ec0ff */
[----:B------:R-:W-:Y:S01]  /*46c0*/  @!P0 PRMT R34, R39, 0x5432, R34 ;  /* 0x0000543227228816 */ /* 0x000fe20000000022 */
[C---:B-1----:R-:W-:Y:S01]  /*46d0*/  @!P0 IMAD.U32 R9, R12.reuse, 0x10000, RZ ;  /* 0x000100000c098824 */ /* 0x042fe200078e00ff */
        /* <DEDUP_REMOVED lines=9> */
[----:B------:R-:W-:Y:S01]  /*4770*/  @!P0 LOP3.LUT R6, R15, 0xffff0000, RZ, 0xc0, !PT ;  /* 0xffff00000f068812 */ /* 0x000fe200078ec0ff */
[----:B------:R-:W-:Y:S01]  /*4780*/  @!P0 FFMA.FTZ R40, R30, R4, -R38 ;  /* 0x000000041e288223 */ /* 0x000fe20000010826 */
[----:B------:R-:W-:Y:S01]  /*4790*/  @!P0 LOP3.LUT R4, R14, 0xffff0000, RZ, 0xc0, !PT ;  /* 0xffff00000e048812 */ /* 0x000fe200078ec0ff */
[----:B------:R-:W-:Y:S01]  /*47a0*/  @!P0 FFMA.FTZ R41, R9, R5, -R35 ;  /* 0x0000000509298223 */ /* 0x000fe20000010823 */
[----:B------:R-:W-:Y:S01]  /*47b0*/  @!P0 SHF.L.U32 R35, R15, 0x10, RZ ;  /* 0x000000100f238819 */ /* 0x000fe200000006ff */
[C---:B------:R-:W-:Y:S01]  /*47c0*/  @!P0 IMAD.U32 R5, R7.reuse, 0x10000, RZ ;  /* 0x0001000007058824 */ /* 0x040fe200078e00ff */
[----:B------:R-:W-:Y:S01]  /*47d0*/  @!P0 LOP3.LUT R34, R34, 0xffff0000, RZ, 0xc0, !PT ;  /* 0xffff000022228812 */ /* 0x000fe200078ec0ff */
[----:B------:R-:W-:Y:S01]  /*47e0*/  @!P0 IMAD.U32 R9, R14, 0x10000, RZ ;  /* 0x000100000e098824 */ /* 0x000fe200078e00ff */
[----:B------:R-:W-:Y:S01]  /*47f0*/  @!P0 LOP3.LUT R7, R7, 0xffff0000, RZ, 0xc0, !PT ;  /* 0xffff000007078812 */ /* 0x000fe200078ec0ff */
[----:B------:R-:W-:Y:S01]  /*4800*/  @!P0 FMUL.FTZ R38, R4, R8 ;  /* 0x0000000804268220 */ /* 0x000fe20000410000 */
        /* <DEDUP_REMOVED lines=17> */
.L_x_2280:
[----:B------:R-:W-:Y:S05]  /*4920*/  BSYNC B0 ;  /* 0x0000000000007941 */ /* 0x000fea0003800000 */
.L_x_2279:
        /* <DEDUP_REMOVED lines=11> */
[--C-:B------:R-:W-:Y:S02]  /*49e0*/  @!P0 SHF.R.U64 R2, R16, 0x10, R17.reuse ;  /* 0x0000001010028819 */ /* 0x100fe40000001211 */
        /* <DEDUP_REMOVED lines=47> */
.L_x_2282:
[----:B------:R-:W-:Y:S05]  /*4ce0*/  BSYNC B0 ;  /* 0x0000000000007941 */ /* 0x000fea0003800000 */
.L_x_2281:
        /* <DEDUP_REMOVED lines=59> */
.L_x_2284:
[----:B------:R-:W-:Y:S05]  /*50a0*/  BSYNC B0 ;  /* 0x0000000000007941 */ /* 0x000fea0003800000 */
.L_x_2283:
[----:B------:R-:W-:Y:S01]  /*50b0*/  ISETP.GE.AND P0, PT, R203, c[0x0][0x1d4], PT ;  /* 0x00007500cb007a0c */ /* 0x000fe20003f06270 */
[----:B------:R-:W-:Y:S01]  /*50c0*/  @!UPT UIADD3 URZ, URZ, URZ, URZ ;  /* 0x0000003f3f3ff290 */ /* 0x000fe2000fffe03f */
[----:B------:R-:W-:Y:S11]  /*50d0*/  BSSY B0, `(.L_x_2285) ;  /* 0x0000039000007945 */ /* 0x000ff60003800000 */
[----:B------:R-:W-:-:S05]  /*50e0*/  @P0 BRA `(.L_x_2286) ;  /* 0x0000037000000947 */ /* 0x000fca0003800000 */
[C---:B-1--4-:R-:W-:Y:S01]  /*50f0*/  LEA R24, P0, R203.reuse, R60, 0x1 ;  /* 0x0000003ccb187211 */ /* 0x052fe200078008ff */
[----:B------:R-:W1:Y:S01]  /*5100*/  LDS.128 R12, [R78+0x10000] ;  /* 0x010000004e0c7984 */ /* 0x000e620000000c00 */
[----:B------:R-:W-:Y:S02]  /*5110*/  IADD3 R2, R108, 0x40, RZ ;  /* 0x000000406c027810 */ /* 0x000fe40007ffe0ff */
[----:B--2---:R-:W-:Y:S02]  /*5120*/  LEA.HI.X R25, R203, R66, R232, 0x1, P0 ;  /* 0x00000042cb197211 */ /* 0x004fe400000f0ce8 */
[----:B------:R-:W-:Y:S11]  /*5130*/  ISETP.GE.AND P0, PT, R2, c[0x0][0x27c], PT ;  /* 0x00009f0002007a0c */ /* 0x000ff60003f06270 */
[----:B------:R-:W-:Y:S02]  /*5140*/  @!UPT UIADD3 URZ, URZ, URZ, URZ ;  /* 0x0000003f3f3ff290 */ /* 0x000fe4000fffe03f */
[----:B------:R-:W-:Y:S02]  /*5150*/  @!P0 SHF.R.U64 R16, R46, 0x10, R47 ;  /* 0x000000102e108819 */ /* 0x000fe4000000122f */
[--C-:B------:R-:W-:Y:S02]  /*5160*/  @!P0 SHF.R.U64 R2, R20, 0x10, R21.reuse ;  /* 0x0000001014028819 */ /* 0x100fe40000001215 */
[C---:B------:R-:W-:Y:S02]  /*5170*/  @!P0 PRMT R16, R53.reuse, 0x5410, R16 ;  /* 0x0000541035108816 */ /* 0x040fe40000000010 */
        /* <DEDUP_REMOVED lines=46> */
.L_x_2286:
[----:B------:R-:W-:Y:S05]  /*5460*/  BSYNC B0 ;  /* 0x0000000000007941 */ /* 0x000fea0003800000 */
.L_x_2285:
        /* <DEDUP_REMOVED lines=59> */
.L_x_2273:
        /* <DEDUP_REMOVED lines=47> */
.L_x_2288:
[----:B------:R-:W-:Y:S05]  /*5b10*/  BSYNC B0 ;  /* 0x0000000000007941 */ /* 0x000fea0003800000 */
.L_x_2287:
        /* <DEDUP_REMOVED lines=40> */
[----:B------:R-:W-:Y:S04]  /*5da0*/  SHF.R.S32.HI R3, RZ, 0x1f, R2 ;  /* 0x0000001fff037819 */ /* 0x000fe80000011402 */
[----:B------:R-:W-:Y:S03]  /*5db0*/  LEA.HI R2, R3, R2, RZ, 0x4 ;  /* 0x0000000203027211 */ /* 0x000fe600078f20ff */
[----:B------:R-:W-:Y:S01]  /*5dc0*/  @!P0 SHF.R.U64 R41, R36, 0x10, R37 ;  /* 0x0000001024298819 */ /* 0x000fe20000001225 */
[----:B------:R-:W-:Y:S01]  /*5dd0*/  IMAD.MOV.U32 R36, RZ, RZ, R39 ;  /* 0x000000ffff247224 */ /* 0x000fe200078e0027 */
[----:B------:R-:W-:Y:S02]  /*5de0*/  LEA.HI.SX32 R2, R2, R120, 0x1c ;  /* 0x0000007802027211 */ /* 0x000fe400078fe2ff */
[----:B------:R-:W-:Y:S02]  /*5df0*/  @!P0 SHF.R.U32.HI R37, RZ, 0x10, R37 ;  /* 0x00000010ff258819 */ /* 0x000fe40000011625 */
[----:B------:R-:W-:Y:S01]  /*5e00*/  SHF.R.S32.HI R3, RZ, 0x1f, R2 ;  /* 0x0000001fff037819 */ /* 0x000fe20000011402 */
[----:B------:R-:W-:Y:S01]  /*5e10*/  IMAD.SHL.U32 R68, R2, 0x8, RZ ;  /* 0x0000000802447824 */ /* 0x000fe200078e00ff */
[----:B--2---:R-:W-:Y:S02]  /*5e20*/  @!P0 SHF.R.U64 R24, R4, 0x10, R5 ;  /* 0x0000001004188819 */ /* 0x004fe40000001205 */
[----:B------:R-:W-:Y:S02]  /*5e30*/  LEA.HI R2, R3, R2, RZ, 0x3 ;  /* 0x0000000203027211 */ /* 0x000fe400078f18ff */
[--C-:B------:R-:W-:Y:S02]  /*5e40*/  @!P0 SHF.R.U64 R35, R38, 0x10, R39.reuse ;  /* 0x0000001026238819 */ /* 0x100fe40000001227 */
[----:B------:R-:W-:Y:S01]  /*5e50*/  @!P0 SHF.R.U32.HI R25, RZ, 0x10, R39 ;  /* 0x00000010ff198819 */ /* 0x000fe20000011627 */
        /* <DEDUP_REMOVED lines=8> */
[----:B------:R-:W-:Y:S02]  /*5ee0*/  @!P0 PRMT R37, R42, 0x5410, R37 ;  /* 0x000054102a258816 */ /* 0x000fe40000000025 */
[----:B------:R-:W-:Y:S01]  /*5ef0*/  @!P0 PRMT R42, R34, 0x5410, R35 ;  /* 0x00005410222a8816 */ /* 0x000fe20000000023 */
[----:B------:R-:W-:Y:S01]  /*5f00*/  IMAD.IADD R2, R65, 0x1, R2 ;  /* 0x0000000141027824 */ /* 0x000fe200078e0202 */
[----:B------:R-:W-:Y:S01]  /*5f10*/  @!P0 PRMT R46, R36, 0x5410, R25 ;  /* 0x00005410242e8816 */ /* 0x000fe20000000019 */
[----:B------:R-:W-:Y:S01]  /*5f20*/  IMAD.SHL.U32 R3, R3, 0x2, RZ ;  /* 0x0000000203037824 */ /* 0x000fe200078e00ff */
[----:B------:R-:W-:Y:S02]  /*5f30*/  @!P0 LOP3.LUT R34, R40, 0xffff0000, RZ, 0xc0, !PT ;  /* 0xffff000028228812 */ /* 0x000fe400078ec0ff */
[----:B------:R-:W-:Y:S02]  /*5f40*/  SHF.L.U32 R2, R2, 0x1, RZ ;  /* 0x0000000102027819 */ /* 0x000fe400000006ff */
[----:B------:R1:W2:Y:S01]  /*5f50*/  LDS.128 R52, [R3+0xc100] ;  /* 0x00c1000003347984 */ /* 0x0002a20000000c00 */
[----:B------:R-:W-:Y:S02]  /*5f60*/  @!P0 PRMT R8, R8, 0x5410, R5 ;  /* 0x0000541008088816 */ /* 0x000fe40000000005 */
[----:B------:R-:W-:Y:S02]  /*5f70*/  @!P0 LOP3.LUT R38, R37, 0xffff0000, RZ, 0xc0, !PT ;  /* 0xffff000025268812 */ /* 0x000fe400078ec0ff */
[----:B------:R-:W-:Y:S02]  /*5f80*/  MOV R4, R6 ;  /* 0x0000000600047202 */ /* 0x000fe40000000f00 */
[--C-:B------:R-:W-:Y:S01]  /*5f90*/  @!P0 SHF.R.U64 R6, R6, 0x10, R7.reuse ;  /* 0x0000001006068819 */ /* 0x100fe20000001207 */
[----:B------:R5:W4:Y:S01]  /*5fa0*/  LDS.128 R12, [R2+0xc100] ;  /* 0x00c10000020c7984 */ /* 0x000b220000000c00 */
[--C-:B-1----:R-:W-:Y:S01]  /*5fb0*/  IMAD.MOV.U32 R3, RZ, RZ, R7.reuse ;  /* 0x000000ffff037224 */ /* 0x102fe200078e0007 */
[----:B-----5:R-:W-:Y:S02]  /*5fc0*/  @!P0 SHF.R.U32.HI R2, RZ, 0x10, R7 ;  /* 0x00000010ff028819 */ /* 0x020fe40000011607 */
[----:B------:R-:W-:Y:S02]  /*5fd0*/  @!P0 PRMT R7, R9, 0x5410, R24 ;  /* 0x0000541009078816 */ /* 0x000fe40000000018 */
[----:B------:R-:W-:Y:S02]  /*5fe0*/  @!P0 PRMT R25, R3, 0x5410, R2 ;  /* 0x0000541003198816 */ /* 0x000fe40000000002 */
[----:B------:R-:W-:Y:S01]  /*5ff0*/  @!P0 PRMT R9, R4, 0x5410, R6 ;  /* 0x0000541004098816 */ /* 0x000fe20000000006 */
[----:B------:R-:W-:Y:S01]  /*6000*/  @!P0 IMAD.U32 R6, R40, 0x10000, RZ ;  /* 0x0001000028068824 */ /* 0x000fe200078e00ff */
[C---:B------:R-:W-:Y:S01]  /*6010*/  @!P0 SHF.L.U32 R4, R7.reuse, 0x10, RZ ;  /* 0x0000001007048819 */ /* 0x040fe200000006ff */
[----:B------:R-:W-:Y:S01]  /*6020*/  @!P0 IMAD.U32 R40, R42, 0x10000, RZ ;  /* 0x000100002a288824 */ /* 0x000fe200078e00ff */
[----:B------:R-:W-:Y:S01]  /*6030*/  @!P0 LOP3.LUT R5, R7, 0xffff0000, RZ, 0xc0, !PT ;  /* 0xffff000007058812 */ /* 0x000fe200078ec0ff */
[C---:B--2---:R-:W-:Y:S01]  /*6040*/  @!P0 IMAD.U32 R7, R52.reuse, 0x10000, RZ ;  /* 0x0001000034078824 */ /* 0x044fe200078e00ff */
[----:B------:R-:W-:Y:S01]  /*6050*/  @!P0 LOP3.LUT R35, R52, 0xffff0000, RZ, 0xc0, !PT ;  /* 0xffff000034238812 */ /* 0x000fe200078ec0ff */
[----:B------:R-:W-:Y:S01]  /*6060*/  @!P0 IMAD.U32 R41, R54, 0x10000, RZ ;  /* 0x0001000036298824 */ /* 0x000fe200078e00ff */
[----:B------:R-:W-:Y:S01]  /*6070*/  @!P0 LOP3.LUT R39, R53, 0xffff0000, RZ, 0xc0, !PT ;  /* 0xffff000035278812 */ /* 0x000fe200078ec0ff */
[C---:B------:R-:W-:Y:S01]  /*6080*/  @!P0 IMAD.U32 R45, R55.reuse, 0x10000, RZ ;  /* 0x00010000372d8824 */ /* 0x040fe200078e00ff */
[----:B------:R-:W-:Y:S01]  /*6090*/  @!P0 LOP3.LUT R42, R42, 0xffff0000, RZ, 0xc0, !PT ;  /* 0xffff00002a2a8812 */ /* 0x000fe200078ec0ff */
[C---:B----4-:R-:W-:Y:S01]  /*60a0*/  @!P0 IMAD.U32 R2, R12.reuse, 0x10000, RZ ;  /* 0x000100000c028824 */ /* 0x050fe200078e00ff */
[----:B------:R-:W-:Y:S02]  /*60b0*/  @!P0 LOP3.LUT R3, R12, 0xffff0000, RZ, 0xc0, !PT ;  /* 0xffff00000c038812 */ /* 0x000fe400078ec0ff */
[----:B------:R-:W-:Y:S01]  /*60c0*/  @!P0 LOP3.LUT R43, R54, 0xffff0000, RZ, 0xc0, !PT ;  /* 0xffff0000362b8812 */ /* 0x000fe200078ec0ff */
[C---:B------:R-:W-:Y:S01]  /*60d0*/  @!P0 FMUL.FTZ R24, R2.reuse, R6 ;  /* 0x0000000602188220 */ /* 0x040fe20000410000 */
[----:B------:R-:W-:Y:S01]  /*60e0*/  @!P0 LOP3.LUT R47, R55, 0xffff0000, RZ, 0xc0, !PT ;  /* 0xffff0000372f8812 */ /* 0x000fe200078ec0ff */
[C---:B------:R-:W-:Y:S02]  /*60f0*/  @!P0 FMUL.FTZ R36, R3.reuse, R34 ;  /* 0x0000002203248220 */ /* 0x040fe40000410000 */
[-C--:B------:R-:W-:Y:S02]  /*6100*/  @!P0 FMUL.FTZ R2, R2, R4.reuse ;  /* 0x0000000402028220 */ /* 0x080fe40000410000 */
[-C--:B------:R-:W-:Y:S02]  /*6110*/  @!P0 FMUL.FTZ R3, R3, R5.reuse ;  /* 0x0000000503038220 */ /* 0x080fe40000410000 */
[----:B------:R-:W-:Y:S01]  /*6120*/  @!P0 FFMA.FTZ R75, R35, R5, -R36 ;  /* 0x00000005234b8223 */ /* 0x000fe20000010824 */
[----:B------:R-:W-:Y:S01]  /*6130*/  @!P0 LOP3.LUT R5, R13, 0xffff0000, RZ, 0xc0, !PT ;  /* 0xffff00000d058812 */ /* 0x000fe200078ec0ff */
[----:B------:R-:W-:Y:S02]  /*6140*/  @!P0 FFMA.FTZ R76, R7, R4, -R24 ;  /* 0x00000004074c8223 */ /* 0x000fe40000010818 */
[----:B------:R-:W-:Y:S02]  /*6150*/  @!P0 IMAD.U32 R36, R37, 0x10000, RZ ;  /* 0x0001000025248824 */ /* 0x000fe400078e00ff */
[----:B------:R-:W-:Y:S02]  /*6160*/  @!P0 IMAD.U32 R4, R13, 0x10000, RZ ;  /* 0x000100000d048824 */ /* 0x000fe400078e00ff */
[----:B------:R-:W-:Y:S01]  /*6170*/  @!P0 FFMA.FTZ R2, R6, R7, R2 ;  /* 0x0000000706028223 */ /* 0x000fe20000010002 */
[C---:B------:R-:W-:Y:S01]  /*6180*/  @!P0 SHF.L.U32 R6, R8.reuse, 0x10, RZ ;  /* 0x0000001008068819 */ /* 0x040fe200000006ff */
[----:B------:R-:W-:Y:S01]  /*6190*/  @!P0 IMAD.U32 R37, R53, 0x10000, RZ ;  /* 0x0001000035258824 */ /* 0x000fe200078e00ff */
[----:B------:R-:W-:Y:S01]  /*61a0*/  @!P0 LOP3.LUT R7, R8, 0xffff0000, RZ, 0xc0, !PT ;  /* 0xffff000008078812 */ /* 0x000fe200078ec0ff */
[C---:B------:R-:W-:Y:S02]  /*61b0*/  @!P0 FMUL.FTZ R8, R4.reuse, R36 ;  /* 0x0000002404088220 */ /* 0x040fe40000410000 */
[----:B------:R-:W-:Y:S02]  /*61c0*/  @!P0 FMUL.FTZ R24, R5, R38 ;  /* 0x0000002605188220 */ /* 0x000fe40000410000 */
[-C--:B------:R-:W-:Y:S02]  /*61d0*/  @!P0 FMUL.FTZ R4, R4, R6.reuse ;  /* 0x0000000604048220 */ /* 0x080fe40000410000 */
[----:B------:R-:W-:Y:S01]  /*61e0*/  @!P0 FFMA.FTZ R74, R37, R6, -R8 ;  /* 0x00000006254a8223 */ /* 0x000fe20000010808 */
[----:B------:R-:W-:Y:S01]  /*61f0*/  @!P0 SHF.L.U32 R8, R9, 0x10, RZ ;  /* 0x0000001009088819 */ /* 0x000fe200000006ff */
[-C--:B------:R-:W-:Y:S01]  /*6200*/  @!P0 FMUL.FTZ R5, R5, R7.reuse ;  /* 0x0000000705058220 */ /* 0x080fe20000410000 */
[----:B------:R-:W-:Y:S01]  /*6210*/  @!P0 LOP3.LUT R9, R9, 0xffff0000, RZ, 0xc0, !PT ;  /* 0xffff000009098812 */ /* 0x000fe200078ec0ff */
[----:B------:R-:W-:Y:S01]  /*6220*/  @!P0 FFMA.FTZ R73, R39, R7, -R24 ;  /* 0x0000000727498223 */ /* 0x000fe20000010818 */
[C---:B------:R-:W-:Y:S01]  /*6230*/  @!P0 LOP3.LUT R7, R14.reuse, 0xffff0000, RZ, 0xc0, !PT ;  /* 0xffff00000e078812 */ /* 0x040fe200078ec0ff */
[----:B------:R-:W-:Y:S02]  /*6240*/  @!P0 IMAD.U32 R6, R14, 0x10000, RZ ;  /* 0x000100000e068824 */ /* 0x000fe400078e00ff */
[----:B------:R-:W-:Y:S01]  /*6250*/  @!P0 FFMA.FTZ R3, R34, R35, R3 ;  /* 0x0000002322038223 */ /* 0x000fe20000010003 */
[----:B------:R-:W-:Y:S01]  /*6260*/  @!P0 F2FP.BF16.PACK_AB R34, R75, R76 ;  /* 0x0000004c4b22823e */ /* 0x000fe200000010ff */
[C---:B------:R-:W-:Y:S01]  /*6270*/  @!P0 FMUL.FTZ R24, R6.reuse, R40 ;  /* 0x0000002806188220 */ /* 0x040fe20000410000 */
[----:B------:R-:W-:Y:S01]  /*6280*/  @!P0 F2FP.BF16.PACK_AB R35, R73, R74 ;  /* 0x0000004a4923823e */ /* 0x000fe200000010ff */
[----:B------:R-:W-:Y:S01]  /*6290*/  @!P0 FMUL.FTZ R44, R7, R42 ;  /* 0x0000002a072c8220 */ /* 0x000fe20000410000 */
[----:B------:R-:W-:Y:S01]  /*62a0*/  @!P0 F2FP.BF16.PACK_AB R2, R3, R2 ;  /* 0x000000020302823e */ /* 0x000fe200000010ff */
[-C--:B------:R-:W-:Y:S01]  /*62b0*/  @!P0 FFMA.FTZ R72, R41, R8.reuse, -R24 ;  /* 0x0000000829488223 */ /* 0x080fe20000010818 */
[C---:B------:R-:W-:Y:S01]  /*62c0*/  @!P0 SHF.L.U32 R24, R25.reuse, 0x10, RZ ;  /* 0x0000001019188819 */ /* 0x040fe200000006ff */
[----:B------:R-:W-:Y:S01]  /*62d0*/  @!P0 FMUL.FTZ R6, R6, R8 ;  /* 0x0000000806068220 */ /* 0x000fe20000410000 */
[----:B------:R-:W-:Y:S01]  /*62e0*/  @!P0 LOP3.LUT R25, R25, 0xffff0000, RZ, 0xc0, !PT ;  /* 0xffff000019198812 */ /* 0x000fe200078ec0ff */
[----:B------:R-:W-:Y:S02]  /*62f0*/  @!P0 FFMA.FTZ R71, R43, R9, -R44 ;  /* 0x000000092b478223 */ /* 0x000fe4000001082c */
[C---:B------:R-:W-:Y:S01]  /*6300*/  @!P0 IMAD.U32 R44, R46.reuse, 0x10000, RZ ;  /* 0x000100002e2c8824 */ /* 0x040fe200078e00ff */
[----:B------:R-:W-:Y:S01]  /*6310*/  @!P0 LOP3.LUT R46, R46, 0xffff0000, RZ, 0xc0, !PT ;  /* 0xffff00002e2e8812 */ /* 0x000fe200078ec0ff */
[----:B------:R-:W-:Y:S02]  /*6320*/  @!P0 IMAD.U32 R8, R15, 0x10000, RZ ;  /* 0x000100000f088824 */ /* 0x000fe400078e00ff */
[----:B------:R-:W-:Y:S02]  /*6330*/  @!P0 FFMA.FTZ R4, R36, R37, R4 ;  /* 0x0000002524048223 */ /* 0x000fe40000010004 */
[----:B------:R-:W-:Y:S01]  /*6340*/  @!P0 FMUL.FTZ R7, R7, R9 ;  /* 0x0000000907078220 */ /* 0x000fe20000410000 */
[----:B------:R-:W-:Y:S01]  /*6350*/  @!P0 LOP3.LUT R9, R15, 0xffff0000, RZ, 0xc0, !PT ;  /* 0xffff00000f098812 */ /* 0x000fe200078ec0ff */
[----:B------:R-:W-:Y:S02]  /*6360*/  @!P0 FFMA.FTZ R5, R38, R39, R5 ;  /* 0x0000002726058223 */ /* 0x000fe40000010005 */
[C---:B------:R-:W-:Y:S02]  /*6370*/  @!P0 FMUL.FTZ R69, R8.reuse, R44 ;  /* 0x0000002c08458220 */ /* 0x040fe40000410000 */
[----:B------:R-:W-:Y:S01]  /*6380*/  @!P0 FMUL.FTZ R8, R8, R24 ;  /* 0x0000001808088220 */ /* 0x000fe20000410000 */
[----:B------:R-:W-:Y:S01]  /*6390*/  @!P0 F2FP.BF16.PACK_AB R4, R5, R4 ;  /* 0x000000040504823e */ /* 0x000fe200000010ff */
[----:B------:R-:W-:Y:S02]  /*63a0*/  @!P0 FFMA.FTZ R6, R40, R41, R6 ;  /* 0x0000002928068223 */ /* 0x000fe40000010006 */
        /* <DEDUP_REMOVED lines=9> */
[----:B------:R-:W-:Y:S01]  /*6440*/  @!P0 MOV R14, R6 ;  /* 0x00000006000e8202 */ /* 0x000fe20000000f00 */
        /* <DEDUP_REMOVED lines=9> */
[C---:B------:R-:W-:Y:S04]  /*64e0*/  LEA R2, P0, R88.reuse, R66, 0x1 ;  /* 0x0000004258027211 */ /* 0x040fe800078008ff */
[----:B---3--:R-:W-:Y:S02]  /*64f0*/  LEA.HI.X R3, R88, R67, R119, 0x1, P0 ;  /* 0x0000004358037211 */ /* 0x008fe400000f0c77 */
[C---:B------:R-:W-:Y:S03]  /*6500*/  ISETP.GE.AND P0, PT, R68.reuse, c[0x0][0x1d4], PT ;  /* 0x0000750044007a0c */ /* 0x040fe60003f06270 */
[----:B------:R1:W-:Y:S10]  /*6510*/  ST.E.128 [R2.64], R52 ;  /* 0x0000003402007985 */ /* 0x0003f4000c101d0a */
[----:B------:R-:W-:Y:S05]  /*6520*/  @!P0 IMAD.WIDE R4, R68, 0x2, R66 ;  /* 0x0000000244048825 */ /* 0x000fea00078e0242 */
[----:B------:R1:W-:Y:S02]  /*6530*/  @!P0 ST.E.128 [R4.64], R12 ;  /* 0x0000000c04008985 */ /* 0x0003e4000c101d0a */
.L_x_2290:
[----:B------:R-:W-:Y:S05]  /*6540*/  BSYNC B0 ;  /* 0x0000000000007941 */ /* 0x000fea0003800000 */
.L_x_2289:
        /* <DEDUP_REMOVED lines=16> */
[----:B------:R-:W-:Y:S02]  /*6650*/  @!P0 SHF.R.U32.HI R4, RZ, 0x10, R19 ;  /* 0x00000010ff048819 */ /* 0x000fe40000011613 */
[----:B------:R-:W-:Y:S01]  /*6660*/  @!P0 PRMT R7, R27, 0x5432, R7 ;  /* 0x000054321b078816 */ /* 0x000fe20000000007 */
[----:B------:R-:W-:Y:S01]  /*6670*/  IMAD.SHL.U32 R2, R2, 0x200, RZ ;  /* 0x0000020002027824 */ /* 0x000fe200078e00ff */
[----:B------:R-:W-:Y:S02]  /*6680*/  LOP3.LUT R3, R84, 0x38, R52, 0xf8, !PT ;  /* 0x0000003854037812 */ /* 0x000fe400078ef834 */
[----:B------:R-:W-:Y:S01]  /*6690*/  @!P0 PRMT R8, R28, 0x5410, R4 ;  /* 0x000054101c088816 */ /* 0x000fe20000000004 */
[----:B------:R-:W-:Y:S01]  /*66a0*/  @!P0 IMAD.U32 R4, R7, 0x10000, RZ ;  /* 0x0001000007048824 */ /* 0x000fe200078e00ff */
[----:B------:R-:W-:Y:S02]  /*66b0*/  LOP3.LUT R3, R3, R85, RZ, 0x3c, !PT ;  /* 0x0000005503037212 */ /* 0x000fe400078e3cff */
[----:B------:R-:W-:Y:S02]  /*66c0*/  LOP3.LUT R2, R2, 0x7ffff000, RZ, 0xc0, !PT ;  /* 0x7ffff00002027812 */ /* 0x000fe400078ec0ff */
[----:B------:R-:W-:Y:S02]  /*66d0*/  @!P0 SHF.R.U32.HI R34, RZ, 0x10, R59 ;  /* 0x00000010ff228819 */ /* 0x000fe4000001163b */
[----:B------:R-:W-:Y:S01]  /*66e0*/  IADD3 R2, R3, R2, R32 ;  /* 0x0000000203027210 */ /* 0x000fe20007ffe020 */
[----:B------:R-:W-:Y:S01]  /*66f0*/  IMAD.IADD R3, R132, 0x1, R65 ;  /* 0x0000000184037824 */ /* 0x000fe200078e0241 */
[----:B------:R-:W-:Y:S02]  /*6700*/  @!P0 LOP3.LUT R7, R7, 0xffff0000, RZ, 0xc0, !PT ;  /* 0xffff000007078812 */ /* 0x000fe400078ec0ff */
[----:B------:R-:W-:Y:S01]  /*6710*/  @!P0 PRMT R34, R50, 0x5410, R34 ;  /* 0x0000541032228816 */ /* 0x000fe20000000022 */
[----:B------:R-:W-:Y:S01]  /*6720*/  IMAD.IADD R2, R65, 0x1, R2 ;  /* 0x0000000141027824 */ /* 0x000fe200078e0202 */
[----:B------:R-:W-:Y:S01]  /*6730*/  @!P0 SHF.R.U64 R35, R58, 0x10, R59 ;  /* 0x000000103a238819 */ /* 0x000fe2000000123b */
[----:B------:R-:W-:Y:S01]  /*6740*/  IMAD.SHL.U32 R3, R3, 0x2, RZ ;  /* 0x0000000203037824 */ /* 0x000fe200078e00ff */
[----:B------:R-:W-:Y:S01]  /*6750*/  @!P0 LOP3.LUT R40, R34, 0xffff0000, RZ, 0xc0, !PT ;  /* 0xffff000022288812 */ /* 0x000fe200078ec0ff */
[----:B------:R-:W-:Y:S01]  /*6760*/  IMAD.SHL.U32 R2, R2, 0x2, RZ ;  /* 0x0000000202027824 */ /* 0x000fe200078e00ff */
[----:B------:R-:W-:Y:S01]  /*6770*/  @!P0 PRMT R35, R50, 0x5432, R35 ;  /* 0x0000543232238816 */ /* 0x000fe20000000023 */
[----:B------:R-:W-:Y:S01]  /*6780*/  @!P0 IMAD.U32 R38, R34, 0x10000, RZ ;  /* 0x0001000022268824 */ /* 0x000fe200078e00ff */
[----:B------:R1:W5:Y:S08]  /*6790*/  LDS.128 R44, [R3+0xc100] ;  /* 0x00c10000032c7984 */ /* 0x0003700000000c00 */
[----:B------:R2:W4:Y:S01]  /*67a0*/  LDS.128 R12, [R2+0xc100] ;  /* 0x00c10000020c7984 */ /* 0x0005220000000c00 */
[----:B-1----:R-:W-:Y:S02]  /*67b0*/  @!P0 SHF.R.U32.HI R3, RZ, 0x10, R17 ;  /* 0x00000010ff038819 */ /* 0x002fe40000011611 */
[----:B--2---:R-:W-:Y:S02]  /*67c0*/  @!P0 SHF.R.U64 R2, R18, 0x10, R19 ;  /* 0x0000001012028819 */ /* 0x004fe40000001213 */
[C---:B------:R-:W-:Y:S02]  /*67d0*/  @!P0 PRMT R19, R49.reuse, 0x5410, R5 ;  /* 0x0000541031138816 */ /* 0x040fe40000000005 */
[----:B------:R-:W-:Y:S02]  /*67e0*/  @!P0 PRMT R18, R49, 0x5432, R6 ;  /* 0x0000543231128816 */ /* 0x000fe40000000006 */
[----:B------:R-:W-:Y:S02]  /*67f0*/  @!P0 PRMT R5, R27, 0x5410, R3 ;  /* 0x000054101b058816 */ /* 0x000fe40000000003 */
[----:B------:R-:W-:Y:S01]  /*6800*/  @!P0 SHF.L.U32 R9, R19, 0x10, RZ ;  /* 0x0000001013098819 */ /* 0x000fe200000006ff */
[----:B------:R-:W-:Y:S01]  /*6810*/  @!P0 IMAD.U32 R24, R18, 0x10000, RZ ;  /* 0x0001000012188824 */ /* 0x000fe200078e00ff */
[----:B------:R-:W-:Y:S01]  /*6820*/  @!P0 PRMT R16, R28, 0x5432, R2 ;  /* 0x000054321c108816 */ /* 0x000fe20000000002 */
[----:B------:R-:W-:Y:S02]  /*6830*/  @!P0 IMAD.U32 R6, R5, 0x10000, RZ ;  /* 0x0001000005068824 */ /* 0x000fe400078e00ff */
[----:B-----5:R-:W-:Y:S01]  /*6840*/  @!P0 IMAD.U32 R17, R44, 0x10000, RZ ;  /* 0x000100002c118824 */ /* 0x020fe200078e00ff */
[----:B------:R-:W-:Y:S01]  /*6850*/  @!P0 LOP3.LUT R41, R47, 0xffff0000, RZ, 0xc0, !PT ;  /* 0xffff00002f298812 */ /* 0x000fe200078ec0ff */
[----:B------:R-:W-:Y:S01]  /*6860*/  @!P0 IMAD.U32 R25, R45, 0x10000, RZ ;  /* 0x000100002d198824 */ /* 0x000fe200078e00ff */
[----:B------:R-:W-:Y:S01]  /*6870*/  @!P0 LOP3.LUT R37, R46, 0xffff0000, RZ, 0xc0, !PT ;  /* 0xffff00002e258812 */ /* 0x000fe200078ec0ff */
[----:B----4-:R-:W-:Y:S01]  /*6880*/  @!P0 IMAD.U32 R2, R12, 0x10000, RZ ;  /* 0x000100000c028824 */ /* 0x010fe200078e00ff */
[----:B------:R-:W-:Y:S01]  /*6890*/  @!P0 SHF.L.U32 R3, R13, 0x10, RZ ;  /* 0x000000100d038819 */ /* 0x000fe200000006ff */
[----:B------:R-:W-:Y:S02]  /*68a0*/  @!P0 IMAD.U32 R39, R47, 0x10000, RZ ;  /* 0x000100002f278824 */ /* 0x000fe400078e00ff */
[C---:B------:R-:W-:Y:S02]  /*68b0*/  @!P0 FMUL.FTZ R27, R2.reuse, R9 ;  /* 0x00000009021b8220 */ /* 0x040fe40000410000 */
[----:B------:R-:W-:Y:S02]  /*68c0*/  @!P0 FMUL.FTZ R28, R3, R24 ;  /* 0x00000018031c8220 */ /* 0x000fe40000410000 */
[-C--:B------:R-:W-:Y:S02]  /*68d0*/  @!P0 FMUL.FTZ R2, R2, R4.reuse ;  /* 0x0000000402028220 */ /* 0x080fe40000410000 */
[----:B------:R-:W-:Y:S01]  /*68e0*/  @!P0 FFMA.FTZ R56, R17, R4, -R27 ;  /* 0x0000000411388223 */ /* 0x000fe2000001081b */
[----:B------:R-:W-:Y:S01]  /*68f0*/  @!P0 LOP3.LUT R27, R18, 0xffff0000, RZ, 0xc0, !PT ;  /* 0xffff0000121b8812 */ /* 0x000fe200078ec0ff */
[-C--:B------:R-:W-:Y:S01]  /*6900*/  @!P0 FMUL.FTZ R4, R3, R6.reuse ;  /* 0x0000000603048220 */ /* 0x080fe20000410000 */
[----:B------:R-:W-:Y:S01]  /*6910*/  @!P0 LOP3.LUT R18, R19, 0xffff0000, RZ, 0xc0, !PT ;  /* 0xffff000013128812 */ /* 0x000fe200078ec0ff */
[----:B------:R-:W-:Y:S01]  /*6920*/  @!P0 FFMA.FTZ R55, R25, R6, -R28 ;  /* 0x0000000619378223 */ /* 0x000fe2000001081c */
[----:B------:R-:W-:Y:S01]  /*6930*/  @!P0 LOP3.LUT R6, R12, 0xffff0000, RZ, 0xc0, !PT ;  /* 0xffff00000c068812 */ /* 0x000fe200078ec0ff */
[----:B------:R-:W-:Y:S01]  /*6940*/  @!P0 FFMA.FTZ R2, R9, R17, R2 ;  /* 0x0000001109028223 */ /* 0x000fe20000010002 */
[----:B------:R-:W-:Y:S02]  /*6950*/  @!P0 LOP3.LUT R3, R13, 0xffff0000, RZ, 0xc0, !PT ;  /* 0xffff00000d038812 */ /* 0x000fe400078ec0ff */
[----:B------:R-:W-:Y:S01]  /*6960*/  @!P0 LOP3.LUT R9, R5, 0xffff0000, RZ, 0xc0, !PT ;  /* 0xffff000005098812 */ /* 0x000fe200078ec0ff */
[----:B------:R-:W-:Y:S01]  /*6970*/  @!P0 FMUL.FTZ R36, R6, R18 ;  /* 0x0000001206248220 */ /* 0x000fe20000410000 */
[----:B------:R-:W-:Y:S01]  /*6980*/  @!P0 LOP3.LUT R19, R44, 0xffff0000, RZ, 0xc0, !PT ;  /* 0xffff00002c138812 */ /* 0x000fe200078ec0ff */
[----:B------:R-:W-:Y:S01]  /*6990*/  @!P0 FMUL.FTZ R17, R3, R27 ;  /* 0x0000001b03118220 */ /* 0x000fe20000410000 */
[----:B------:R-:W-:Y:S01]  /*69a0*/  @!P0 LOP3.LUT R28, R45, 0xffff0000, RZ, 0xc0, !PT ;  /* 0xffff00002d1c8812 */ /* 0x000fe200078ec0ff */
[----:B------:R-:W-:Y:S02]  /*69b0*/  @!P0 FMUL.FTZ R5, R3, R9 ;  /* 0x0000000903058220 */ /* 0x000fe40000410000 */
[-C--:B------:R-:W-:Y:S02]  /*69c0*/  @!P0 FMUL.FTZ R3, R6, R7.reuse ;  /* 0x0000000706038220 */ /* 0x080fe40000410000 */
[----:B------:R-:W-:Y:S01]  /*69d0*/  @!P0 FFMA.FTZ R53, R19, R7, -R36 ;  /* 0x0000000713358223 */ /* 0x000fe20000010824 */
[C---:B------:R-:W-:Y:S01]  /*69e0*/  @!P0 LOP3.LUT R7, R15.reuse, 0xffff0000, RZ, 0xc0, !PT ;  /* 0xffff00000f078812 */ /* 0x040fe200078ec0ff */
[----:B------:R-:W-:Y:S02]  /*69f0*/  @!P0 IMAD.U32 R6, R15, 0x10000, RZ ;  /* 0x000100000f068824 */ /* 0x000fe400078e00ff */
[----:B------:R-:W-:Y:S01]  /*6a00*/  @!P0 FFMA.FTZ R54, R28, R9, -R17 ;  /* 0x000000091c368223 */ /* 0x000fe20000010811 */
[----:B------:R-:W-:Y:S01]  /*6a10*/  @!P0 SHF.L.U32 R9, R8, 0x10, RZ ;  /* 0x0000001008098819 */ /* 0x000fe200000006ff */
[----:B------:R-:W-:Y:S01]  /*6a20*/  @!P0 FMUL.FTZ R34, R6, R38 ;  /* 0x0000002606228220 */ /* 0x000fe20000410000 */
[----:B------:R-:W-:Y:S01]  /*6a30*/  @!P0 LOP3.LUT R17, R8, 0xffff0000, RZ, 0xc0, !PT ;  /* 0xffff000008118812 */ /* 0x000fe200078ec0ff */
[----:B------:R-:W-:Y:S02]  /*6a40*/  @!P0 FMUL.FTZ R36, R7, R40 ;  /* 0x0000002807248220 */ /* 0x000fe40000410000 */
[-C--:B------:R-:W-:Y:S02]  /*6a50*/  @!P0 FMUL.FTZ R8, R6, R9.reuse ;  /* 0x0000000906088220 */ /* 0x080fe40000410000 */
[----:B------:R-:W-:Y:S02]  /*6a60*/  @!P0 FFMA.FTZ R50, R39, R9, -R34 ;  /* 0x0000000927328223 */ /* 0x000fe40000010822 */
[-C--:B------:R-:W-:Y:S01]  /*6a70*/  @!P0 FMUL.FTZ R9, R7, R17.reuse ;  /* 0x0000001107098220 */ /* 0x080fe20000410000 */
[----:B------:R-:W-:Y:S01]  /*6a80*/  @!P0 LOP3.LUT R7, R14, 0xffff0000, RZ, 0xc0, !PT ;  /* 0xffff00000e078812 */ /* 0x000fe200078ec0ff */
[----:B------:R-:W-:Y:S01]  /*6a90*/  @!P0 FFMA.FTZ R49, R41, R17, -R36 ;  /* 0x0000001129318223 */ /* 0x000fe20000010824 */
[C---:B------:R-:W-:Y:S01]  /*6aa0*/  @!P0 LOP3.LUT R36, R35.reuse, 0xffff0000, RZ, 0xc0, !PT ;  /* 0xffff000023248812 */ /* 0x040fe200078ec0ff */
[----:B------:R-:W-:Y:S01]  /*6ab0*/  @!P0 IMAD.U32 R34, R35, 0x10000, RZ ;  /* 0x0001000023228824 */ /* 0x000fe200078e00ff */
[----:B------:R-:W-:Y:S01]  /*6ac0*/  @!P0 SHF.L.U32 R35, R46, 0x10, RZ ;  /* 0x000000102e238819 */ /* 0x000fe200000006ff */
[----:B------:R-:W-:Y:S02]  /*6ad0*/  @!P0 IMAD.U32 R6, R14, 0x10000, RZ ;  /* 0x000100000e068824 */ /* 0x000fe400078e00ff */
[C---:B------:R-:W-:Y:S01]  /*6ae0*/  @!P0 IMAD.U32 R17, R16.reuse, 0x10000, RZ ;  /* 0x0001000010118824 */ /* 0x040fe200078e00ff */
[----:B------:R-:W-:Y:S01]  /*6af0*/  @!P0 LOP3.LUT R16, R16, 0xffff0000, RZ, 0xc0, !PT ;  /* 0xffff000010108812 */ /* 0x000fe200078ec0ff */
[----:B------:R-:W-:Y:S01]  /*6b00*/  @!P0 FFMA.FTZ R3, R18, R19, R3 ;  /* 0x0000001312038223 */ /* 0x000fe20000010003 */
[----:B------:R-:W-:Y:S01]  /*6b10*/  @!P0 F2FP.BF16.PACK_AB R19, R54, R55 ;  /* 0x000000373613823e */ /* 0x000fe200000010ff */
[C---:B------:R-:W-:Y:S01]  /*6b20*/  @!P0 FMUL.FTZ R42, R6.reuse, R34 ;  /* 0x00000022062a8220 */ /* 0x040fe20000410000 */
[----:B------:R-:W-:Y:S01]  /*6b30*/  @!P0 F2FP.BF16.PACK_AB R18, R53, R56 ;  /* 0x000000383512823e */ /* 0x000fe200000010ff */
[----:B------:R-:W-:Y:S01]  /*6b40*/  @!P0 FMUL.FTZ R6, R6, R17 ;  /* 0x0000001106068220 */ /* 0x000fe20000410000 */
[----:B------:R-:W-:Y:S01]  /*6b50*/  @!P0 F2FP.BF16.PACK_AB R2, R3, R2 ;  /* 0x000000020302823e */ /* 0x000fe200000010ff */
[----:B------:R-:W-:Y:S02]  /*6b60*/  @!P0 FFMA.FTZ R4, R24, R25, R4 ;  /* 0x0000001918048223 */ /* 0x000fe40000010004 */
[C---:B------:R-:W-:Y:S01]  /*6b70*/  @!P0 FMUL.FTZ R43, R7.reuse, R36 ;  /* 0x00000024072b8220 */ /* 0x040fe20000410000 */
[----:B------:R-:W-:Y:S01]  /*6b80*/  @!P0 MOV R12, R2 ;  /* 0x00000002000c8202 */ /* 0x000fe20000000f00 */
[----:B------:R-:W-:Y:S02]  /*6b90*/  @!P0 FMUL.FTZ R7, R7, R16 ;  /* 0x0000001007078220 */ /* 0x000fe40000410000 */
        /* <DEDUP_REMOVED lines=25> */
.L_x_2292:
[----:B------:R-:W-:Y:S05]  /*6d30*/  BSYNC B0 ;  /* 0x0000000000007941 */ /* 0x000fea0003800000 */
.L_x_2291:
[----:B------:R-:W-:Y:S11]  /*6d40*/  ISETP.GE.AND P0, PT, R107, c[0x0][0x1d4], PT ;  /* 0x000075006b007a0c */ /* 0x000ff60003f06270 */
[----:B------:R-:W-:Y:S02]  /*6d50*/  @!UPT UIADD3 URZ, URZ, URZ, URZ ;  /* 0x0000003f3f3ff290 */ /* 0x000fe4000fffe03f */
[----:B------:R-:W-:-:S05]  /*6d60*/  @P0 BRA `(.L_x_2276) ;  /* 0x00000b0000000947 */ /* 0x000fca0003800000 */
[----:B------:R-:W-:Y:S02]  /*6d70*/  LOP3.LUT P1, RZ, R208, 0x8, RZ, 0xc0, !PT ;  /* 0x00000008d0ff7812 */ /* 0x000fe4000782c0ff */
[----:B-1--4-:R-:W-:Y:S02]  /*6d80*/  LEA R52, P0, R89, R66, 0x1 ;  /* 0x0000004259347211 */ /* 0x012fe400078008ff */
[----:B------:R-:W-:Y:S02]  /*6d90*/  SEL R2, R135, R134, !P1 ;  /* 0x0000008687027207 */ /* 0x000fe40004800000 */
[----:B---3--:R-:W-:Y:S02]  /*6da0*/  LEA.HI.X R53, R89, R67, R121, 0x1, P0 ;  /* 0x0000004359357211 */ /* 0x008fe400000f0c79 */
[----:B------:R-:W-:Y:S02]  /*6db0*/  SHF.R.S32.HI R3, RZ, 0x1f, R2 ;  /* 0x0000001fff037819 */ /* 0x000fe40000011402 */
[----:B------:R-:W-:Y:S02]  /*6dc0*/  ISETP.GE.AND P0, PT, R107, c[0x0][0x27c], PT ;  /* 0x00009f006b007a0c */ /* 0x000fe40003f06270 */
[----:B------:R-:W-:Y:S04]  /*6dd0*/  LEA.HI R2, R3, R2, RZ, 0x4 ;  /* 0x0000000203027211 */ /* 0x000fe800078f20ff */
[----:B------:R-:W-:Y:S04]  /*6de0*/  LEA.HI.SX32 R2, R2, R127, 0x1c ;  /* 0x0000007f02027211 */ /* 0x000fe800078fe2ff */
[----:B------:R-:W-:Y:S01]  /*6df0*/  SHF.R.S32.HI R3, RZ, 0x1f, R2 ;  /* 0x0000001fff037819 */ /* 0x000fe20000011402 */
[----:B------:R-:W-:Y:S02]  /*6e00*/  IMAD.SHL.U32 R40, R2, 0x8, RZ ;  /* 0x0000000802287824 */ /* 0x000fe400078e00ff */
[--C-:B------:R-:W-:Y:S02]  /*6e10*/  @!P0 SHF.R.U64 R4, R22, 0x10, R23.reuse ;  /* 0x0000001016048819 */ /* 0x100fe40000001217 */
[----:B------:R-:W-:Y:S02]  /*6e20*/  LEA.HI R2, R3, R2, RZ, 0x3 ;  /* 0x0000000203027211 */ /* 0x000fe400078f18ff */
[----:B------:R-:W-:Y:S02]  /*6e30*/  @!P0 SHF.R.U32.HI R5, RZ, 0x10, R23 ;  /* 0x00000010ff058819 */ /* 0x000fe40000011617 */
[----:B------:R-:W-:Y:S01]  /*6e40*/  @!P0 PRMT R16, R30, 0x5432, R4 ;  /* 0x000054321e108816 */ /* 0x000fe20000000004 */
[----:B------:R-:W-:Y:S01]  /*6e50*/  IMAD.SHL.U32 R2, R2, 0x200, RZ ;  /* 0x0000020002027824 */ /* 0x000fe200078e00ff */
[----:B------:R-:W-:Y:S02]  /*6e60*/  LOP3.LUT R3, R84, 0x38, R40, 0xf8, !PT ;  /* 0x0000003854037812 */ /* 0x000fe400078ef828 */
[----:B------:R-:W-:Y:S02]  /*6e70*/  @!P0 PRMT R8, R30, 0x5410, R5 ;  /* 0x000054101e088816 */ /* 0x000fe40000000005 */
[----:B------:R-:W-:Y:S02]  /*6e80*/  LOP3.LUT R3, R3, R85, RZ, 0x3c, !PT ;  /* 0x0000005503037212 */ /* 0x000fe400078e3cff */
[----:B------:R-:W-:Y:S02]  /*6e90*/  LOP3.LUT R2, R2, 0x7ffff000, RZ, 0xc0, !PT ;  /* 0x7ffff00002027812 */ /* 0x000fe400078ec0ff */
[----:B------:R-:W-:Y:S02]  /*6ea0*/  @!P0 SHF.R.U64 R6, R60, 0x10, R61 ;  /* 0x000000103c068819 */ /* 0x000fe4000000123d */
[----:B------:R-:W-:Y:S01]  /*6eb0*/  IADD3 R2, R3, R2, R32 ;  /* 0x0000000203027210 */ /* 0x000fe20007ffe020 */
[----:B------:R-:W-:Y:S01]  /*6ec0*/  IMAD.IADD R3, R131, 0x1, R65 ;  /* 0x0000000183037824 */ /* 0x000fe200078e0241 */
[----:B------:R-:W-:Y:S02]  /*6ed0*/  @!P0 PRMT R18, R51, 0x5410, R6 ;  /* 0x0000541033128816 */ /* 0x000fe40000000006 */
[----:B------:R-:W-:Y:S01]  /*6ee0*/  @!P0 SHF.R.U64 R9, R62, 0x10, R63 ;  /* 0x000000103e098819 */ /* 0x000fe2000000123f */
[----:B------:R-:W-:Y:S01]  /*6ef0*/  IMAD.IADD R2, R65, 0x1, R2 ;  /* 0x0000000141027824 */ /* 0x000fe200078e0202 */
[----:B------:R-:W-:Y:S01]  /*6f00*/  @!P0 SHF.R.U32.HI R7, RZ, 0x10, R61 ;  /* 0x00000010ff078819 */ /* 0x000fe2000001163d */
[----:B------:R-:W-:Y:S01]  /*6f10*/  IMAD.SHL.U32 R3, R3, 0x2, RZ ;  /* 0x0000000203037824 */ /* 0x000fe200078e00ff */
[----:B------:R-:W-:Y:S01]  /*6f20*/  @!P0 PRMT R27, R64, 0x5432, R9 ;  /* 0x00005432401b8816 */ /* 0x000fe20000000009 */
[----:B------:R-:W-:Y:S01]  /*6f30*/  IMAD.SHL.U32 R2, R2, 0x2, RZ ;  /* 0x0000000202027824 */ /* 0x000fe200078e00ff */
[C---:B------:R-:W-:Y:S02]  /*6f40*/  @!P0 SHF.L.U32 R9, R18.reuse, 0x10, RZ ;  /* 0x0000001012098819 */ /* 0x040fe400000006ff */
[----:B------:R1:W3:Y:S01]  /*6f50*/  LDS.128 R36, [R3+0xc100] ;  /* 0x00c1000003247984 */ /* 0x0002e20000000c00 */
[----:B------:R-:W-:Y:S02]  /*6f60*/  @!P0 LOP3.LUT R18, R18, 0xffff0000, RZ, 0xc0, !PT ;  /* 0xffff000012128812 */ /* 0x000fe400078ec0ff */
[----:B------:R-:W-:Y:S02]  /*6f70*/  @!P0 PRMT R22, R51, 0x5432, R7 ;  /* 0x0000543233168816 */ /* 0x000fe40000000007 */
[----:B------:R-:W-:Y:S03]  /*6f80*/  @!P0 SHF.R.U32.HI R34, RZ, 0x10, R63 ;  /* 0x00000010ff228819 */ /* 0x000fe6000001163f */
[----:B------:R4:W5:Y:S01]  /*6f90*/  LDS.128 R12, [R2+0xc100] ;  /* 0x00c10000020c7984 */ /* 0x0009620000000c00 */
[----:B------:R-:W-:Y:S02]  /*6fa0*/  @!P0 PRMT R34, R64, 0x5410, R34 ;  /* 0x0000541040228816 */ /* 0x000fe40000000022 */
[----:B-1----:R-:W-:Y:S04]  /*6fb0*/  @!P0 SHF.R.U32.HI R3, RZ, 0x10, R21 ;  /* 0x00000010ff038819 */ /* 0x002fe80000011615 */
[C---:B------:R-:W-:Y:S02]  /*6fc0*/  @!P0 PRMT R6, R29.reuse, 0x5410, R3 ;  /* 0x000054101d068816 */ /* 0x040fe40000000003 */
[----:B----4-:R-:W-:Y:S04]  /*6fd0*/  @!P0 SHF.R.U64 R2, R20, 0x10, R21 ;  /* 0x0000001014028819 */ /* 0x010fe80000001215 */
[----:B------:R-:W-:Y:S01]  /*6fe0*/  @!P0 PRMT R2, R29, 0x5432, R2 ;  /* 0x000054321d028816 */ /* 0x000fe20000000002 */
[C---:B------:R-:W-:Y:S01]  /*6ff0*/  @!P0 IMAD.U32 R29, R34.reuse, 0x10000, RZ ;  /* 0x00010000221d8824 */ /* 0x040fe200078e00ff */
[----:B------:R-:W-:Y:S02]  /*7000*/  @!P0 LOP3.LUT R34, R34, 0xffff0000, RZ, 0xc0, !PT ;  /* 0xffff000022228812 */ /* 0x000fe400078ec0ff */
[C---:B------:R-:W-:Y:S01]  /*7010*/  @!P0 LOP3.LUT R5, R2.reuse, 0xffff0000, RZ, 0xc0, !PT ;  /* 0xffff000002058812 */ /* 0x040fe200078ec0ff */
[----:B------:R-:W-:Y:S02]  /*7020*/  @!P0 IMAD.U32 R7, R2, 0x10000, RZ ;  /* 0x0001000002078824 */ /* 0x000fe400078e00ff */
[C---:B---3--:R-:W-:Y:S01]  /*7030*/  @!P0 IMAD.U32 R17, R36.reuse, 0x10000, RZ ;  /* 0x0001000024118824 */ /* 0x048fe200078e00ff */
[----:B------:R-:W-:Y:S01]  /*7040*/  @!P0 LOP3.LUT R19, R36, 0xffff0000, RZ, 0xc0, !PT ;  /* 0xffff000024138812 */ /* 0x000fe200078ec0ff */
[C---:B------:R-:W-:Y:S01]  /*7050*/  @!P0 IMAD.U32 R21, R37.reuse, 0x10000, RZ ;  /* 0x0001000025158824 */ /* 0x040fe200078e00ff */
[----:B------:R-:W-:Y:S01]  /*7060*/  @!P0 LOP3.LUT R23, R37, 0xffff0000, RZ, 0xc0, !PT ;  /* 0xffff000025178812 */ /* 0x000fe200078ec0ff */
[C---:B------:R-:W-:Y:S01]  /*7070*/  @!P0 IMAD.U32 R30, R39.reuse, 0x10000, RZ ;  /* 0x00010000271e8824 */ /* 0x040fe200078e00ff */
[----:B------:R-:W-:Y:S01]  /*7080*/  @!P0 LOP3.LUT R35, R39, 0xffff0000, RZ, 0xc0, !PT ;  /* 0xffff000027238812 */ /* 0x000fe200078ec0ff */
[----:B-----5:R-:W-:Y:S01]  /*7090*/  @!P0 IMAD.U32 R4, R12, 0x10000, RZ ;  /* 0x000100000c048824 */ /* 0x020fe200078e00ff */
[----:B------:R-:W-:Y:S02]  /*70a0*/  @!P0 LOP3.LUT R28, R38, 0xffff0000, RZ, 0xc0, !PT ;  /* 0xffff0000261c8812 */ /* 0x000fe400078ec0ff */
[----:B------:R-:W-:Y:S01]  /*70b0*/  @!P0 LOP3.LUT R3, R12, 0xffff0000, RZ, 0xc0, !PT ;  /* 0xffff00000c038812 */ /* 0x000fe200078ec0ff */
[C---:B------:R-:W-:Y:S02]  /*70c0*/  @!P0 FMUL.FTZ R20, R4.reuse, R9 ;  /* 0x0000000904148220 */ /* 0x040fe40000410000 */
[-C--:B------:R-:W-:Y:S02]  /*70d0*/  @!P0 FMUL.FTZ R2, R4, R7.reuse ;  /* 0x0000000704028220 */ /* 0x080fe40000410000 */
[----:B------:R-:W-:Y:S02]  /*70e0*/  @!P0 FMUL.FTZ R4, R3, R18 ;  /* 0x0000001203048220 */ /* 0x000fe40000410000 */
[----:B------:R-:W-:Y:S02]  /*70f0*/  @!P0 FFMA.FTZ R49, R17, R7, -R20 ;  /* 0x0000000711318223 */ /* 0x000fe40000010814 */
[-C--:B------:R-:W-:Y:S02]  /*7100*/  @!P0 FMUL.FTZ R3, R3, R5.reuse ;  /* 0x0000000503038220 */ /* 0x080fe40000410000 */
[----:B------:R-:W-:Y:S01]  /*7110*/  @!P0 FFMA.FTZ R47, R19, R5, -R4 ;  /* 0x00000005132f8223 */ /* 0x000fe20000010804 */
[----:B------:R-:W-:Y:S01]  /*7120*/  @!P0 LOP3.LUT R5, R13, 0xffff0000, RZ, 0xc0, !PT ;  /* 0xffff00000d058812 */ /* 0x000fe200078ec0ff */
[C---:B------:R-:W-:Y:S01]  /*7130*/  @!P0 IMAD.U32 R20, R22.reuse, 0x10000, RZ ;  /* 0x0001000016148824 */ /* 0x040fe200078e00ff */
[----:B------:R-:W-:Y:S01]  /*7140*/  @!P0 LOP3.LUT R22, R22, 0xffff0000, RZ, 0xc0, !PT ;  /* 0xffff000016168812 */ /* 0x000fe200078ec0ff */
[C---:B------:R-:W-:Y:S01]  /*7150*/  @!P0 IMAD.U32 R7, R6.reuse, 0x10000, RZ ;  /* 0x0001000006078824 */ /* 0x040fe200078e00ff */
[----:B------:R-:W-:Y:S01]  /*7160*/  @!P0 LOP3.LUT R6, R6, 0xffff0000, RZ, 0xc0, !PT ;  /* 0xffff000006068812 */ /* 0x000fe200078ec0ff */
[----:B------:R-:W-:Y:S01]  /*7170*/  @!P0 FFMA.FTZ R2, R9, R17, R2 ;  /* 0x0000001109028223 */ /* 0x000fe20000010002 */
[----:B------:R-:W-:Y:S01]  /*7180*/  @!P0 SHF.L.U32 R4, R13, 0x10, RZ ;  /* 0x000000100d048819 */ /* 0x000fe200000006ff */
[C---:B------:R-:W-:Y:S02]  /*7190*/  @!P0 FMUL.FTZ R17, R5.reuse, R22 ;  /* 0x0000001605118220 */ /* 0x040fe40000410000 */
[----:B------:R-:W-:Y:S02]  /*71a0*/  @!P0 FMUL.FTZ R5, R5, R6 ;  /* 0x0000000605058220 */ /* 0x000fe40000410000 */
[----:B------:R-:W-:Y:S02]  /*71b0*/  @!P0 FMUL.FTZ R9, R4, R20 ;  /* 0x0000001404098220 */ /* 0x000fe40000410000 */
[----:B------:R-:W-:Y:S01]  /*71c0*/  @!P0 FFMA.FTZ R45, R23, R6, -R17 ;  /* 0x00000006172d8223 */ /* 0x000fe20000010811 */
[----:B------:R-:W-:Y:S01]  /*71d0*/  @!P0 LOP3.LUT R17, R8, 0xffff0000, RZ, 0xc0, !PT ;  /* 0xffff000008118812 */ /* 0x000fe200078ec0ff */
[----:B------:R-:W-:Y:S02]  /*71e0*/  @!P0 IMAD.U32 R6, R15, 0x10000, RZ ;  /* 0x000100000f068824 */ /* 0x000fe400078e00ff */
[-C--:B------:R-:W-:Y:S02]  /*71f0*/  @!P0 FMUL.FTZ R4, R4, R7.reuse ;  /* 0x0000000704048220 */ /* 0x080fe40000410000 */
[----:B------:R-:W-:Y:S01]  /*7200*/  @!P0 FFMA.FTZ R46, R21, R7, -R9 ;  /* 0x00000007152e8223 */ /* 0x000fe20000010809 */
[----:B------:R-:W-:Y:S01]  /*7210*/  @!P0 SHF.L.U32 R9, R8, 0x10, RZ ;  /* 0x0000001008098819 */ /* 0x000fe200000006ff */
[----:B--2---:R-:W-:Y:S01]  /*7220*/  @!P0 FMUL.FTZ R24, R6, R29 ;  /* 0x0000001d06188220 */ /* 0x004fe20000410000 */
[----:B------:R-:W-:Y:S01]  /*7230*/  @!P0 LOP3.LUT R7, R15, 0xffff0000, RZ, 0xc0, !PT ;  /* 0xffff00000f078812 */ /* 0x000fe200078ec0ff */
[----:B------:R-:W-:Y:S01]  /*7240*/  @!P0 FFMA.FTZ R3, R18, R19, R3 ;  /* 0x0000001312038223 */ /* 0x000fe20000010003 */
[----:B------:R-:W-:Y:S01]  /*7250*/  @!P0 F2FP.BF16.PACK_AB R18, R47, R49 ;  /* 0x000000312f12823e */ /* 0x000fe200000010ff */
[-C--:B------:R-:W-:Y:S01]  /*7260*/  @!P0 FMUL.FTZ R8, R6, R9.reuse ;  /* 0x0000000906088220 */ /* 0x080fe20000410000 */
[----:B------:R-:W-:Y:S01]  /*7270*/  @!P0 F2FP.BF16.PACK_AB R19, R45, R46 ;  /* 0x0000002e2d13823e */ /* 0x000fe200000010ff */
[----:B------:R-:W-:Y:S01]  /*7280*/  @!P0 FMUL.FTZ R25, R7, R34 ;  /* 0x0000002207198220 */ /* 0x000fe20000410000 */
[----:B------:R-:W-:Y:S01]  /*7290*/  @!P0 F2FP.BF16.PACK_AB R2, R3, R2 ;  /* 0x000000020302823e */ /* 0x000fe200000010ff */
[----:B------:R-:W-:Y:S02]  /*72a0*/  @!P0 FFMA.FTZ R44, R30, R9, -R24 ;  /* 0x000000091e2c8223 */ /* 0x000fe40000010818 */
[-C--:B------:R-:W-:Y:S01]  /*72b0*/  @!P0 FMUL.FTZ R9, R7, R17.reuse ;  /* 0x0000001107098220 */ /* 0x080fe20000410000 */
[C---:B------:R-:W-:Y:S01]  /*72c0*/  @!P0 LOP3.LUT R7, R14.reuse, 0xffff0000, RZ, 0xc0, !PT ;  /* 0xffff00000e078812 */ /* 0x040fe200078ec0ff */
[C---:B------:R-:W-:Y:S01]  /*72d0*/  @!P0 IMAD.U32 R24, R27.reuse, 0x10000, RZ ;  /* 0x000100001b188824 */ /* 0x040fe200078e00ff */
[----:B------:R-:W-:Y:S01]  /*72e0*/  @!P0 LOP3.LUT R27, R27, 0xffff0000, RZ, 0xc0, !PT ;  /* 0xffff00001b1b8812 */ /* 0x000fe200078ec0ff */
[----:B------:R-:W-:Y:S01]  /*72f0*/  @!P0 IMAD.U32 R6, R14, 0x10000, RZ ;  /* 0x000100000e068824 */ /* 0x000fe200078e00ff */
[----:B------:R-:W-:Y:S01]  /*7300*/  @!P0 MOV R12, R2 ;  /* 0x00000002000c8202 */ /* 0x000fe20000000f00 */
[----:B------:R-:W-:Y:S01]  /*7310*/  @!P0 FFMA.FTZ R43, R35, R17, -R25 ;  /* 0x00000011232b8223 */ /* 0x000fe20000010819 */
[----:B------:R-:W-:Y:S01]  /*7320*/  @!P0 SHF.L.U32 R25, R38, 0x10, RZ ;  /* 0x0000001026198819 */ /* 0x000fe200000006ff */
[C---:B------:R-:W-:Y:S01]  /*7330*/  @!P0 IMAD.U32 R17, R16.reuse, 0x10000, RZ ;  /* 0x0001000010118824 */ /* 0x040fe200078e00ff */
[----:B------:R-:W-:Y:S01]  /*7340*/  @!P0 LOP3.LUT R16, R16, 0xffff0000, RZ, 0xc0, !PT ;  /* 0xffff000010108812 */ /* 0x000fe200078ec0ff */
[C---:B------:R-:W-:Y:S02]  /*7350*/  @!P0 FMUL.FTZ R41, R6.reuse, R24 ;  /* 0x0000001806298220 */ /* 0x040fe40000410000 */
[----:B------:R-:W-:Y:S02]  /*7360*/  @!P0 FMUL.FTZ R42, R7, R27 ;  /* 0x0000001b072a8220 */ /* 0x000fe40000410000 */
[-C--:B------:R-:W-:Y:S02]  /*7370*/  @!P0 FMUL.FTZ R6, R6, R17.reuse ;  /* 0x0000001106068220 */ /* 0x080fe40000410000 */
[----:B------:R-:W-:Y:S01]  /*7380*/  @!P0 FFMA.FTZ R41, R25, R17, -R41 ;  /* 0x0000001119298223 */ /* 0x000fe20000010829 */
[----:B------:R-:W-:Y:S01]  /*7390*/  @!P0 F2FP.BF16.PACK_AB R17, R43, R44 ;  /* 0x0000002c2b11823e */ /* 0x000fe200000010ff */
[-C--:B------:R-:W-:Y:S02]  /*73a0*/  @!P0 FFMA.FTZ R42, R28, R16.reuse, -R42 ;  /* 0x000000101c2a8223 */ /* 0x080fe4000001082a */
[----:B------:R-:W-:Y:S02]  /*73b0*/  @!P0 FFMA.FTZ R4, R20, R21, R4 ;  /* 0x0000001514048223 */ /* 0x000fe40000010004 */
[----:B------:R-:W-:Y:S01]  /*73c0*/  @!P0 FMUL.FTZ R7, R7, R16 ;  /* 0x0000001007078220 */ /* 0x000fe20000410000 */
[----:B------:R-:W-:Y:S01]  /*73d0*/  @!P0 F2FP.BF16.PACK_AB R16, R42, R41 ;  /* 0x000000292a10823e */ /* 0x000fe200000010ff */
[----:B------:R-:W-:Y:S02]  /*73e0*/  @!P0 FFMA.FTZ R5, R22, R23, R5 ;  /* 0x0000001716058223 */ /* 0x000fe40000010005 */
[----:B------:R-:W-:Y:S02]  /*73f0*/  @!P0 FFMA.FTZ R6, R24, R25, R6 ;  /* 0x0000001918068223 */ /* 0x000fe40000010006 */
[----:B------:R-:W-:Y:S01]  /*7400*/  @!P0 FFMA.FTZ R7, R27, R28, R7 ;  /* 0x0000001c1b078223 */ /* 0x000fe20000010007 */
[----:B------:R-:W-:Y:S01]  /*7410*/  @!P0 F2FP.BF16.PACK_AB R4, R5, R4 ;  /* 0x000000040504823e */ /* 0x000fe200000010ff */
[----:B------:R-:W-:Y:S02]  /*7420*/  @!P0 FFMA.FTZ R8, R29, R30, R8 ;  /* 0x0000001e1d088223 */ /* 0x000fe40000010008 */
[----:B------:R-:W-:Y:S01]  /*7430*/  @!P0 FFMA.FTZ R9, R34, R35, R9 ;  /* 0x0000002322098223 */ /* 0x000fe20000010009 */
[----:B------:R-:W-:Y:S01]  /*7440*/  @!P0 F2FP.BF16.PACK_AB R6, R7, R6 ;  /* 0x000000060706823e */ /* 0x000fe200000010ff */
[----:B------:R-:W-:Y:S02]  /*7450*/  @!P0 IMAD.MOV.U32 R36, RZ, RZ, R18 ;  /* 0x000000ffff248224 */ /* 0x000fe400078e0012 */
[----:B------:R-:W-:Y:S01]  /*7460*/  @!P0 IMAD.MOV.U32 R37, RZ, RZ, R19 ;  /* 0x000000ffff258224 */ /* 0x000fe200078e0013 */
[----:B------:R-:W-:Y:S01]  /*7470*/  @!P0 F2FP.BF16.PACK_AB R8, R9, R8 ;  /* 0x000000080908823e */ /* 0x000fe200000010ff */
[----:B------:R-:W-:Y:S02]  /*7480*/  @!P0 IMAD.MOV.U32 R38, RZ, RZ, R16 ;  /* 0x000000ffff268224 */ /* 0x000fe400078e0010 */
        /* <DEDUP_REMOVED lines=12> */
.L_x_2272:
        /* <DEDUP_REMOVED lines=22> */
[----:B------:R-:W-:Y:S02]  /*76b0*/  ISETP.GE.AND P4, PT, R107, c[0x0][0x1d4], PT ;  /* 0x000075006b007a0c */ /* 0x000fe40003f86270 */
[----:B------:R-:W-:Y:S07]  /*76c0*/  ISETP.GE.AND P3, PT, R204, c[0x0][0x1d4], PT ;  /* 0x00007500cc007a0c */ /* 0x000fee0003f66270 */
[----:B------:R-:W2:Y:S01]  /*76d0*/  @!P2 LDS.128 R12, [R78+0xc000] ;  /* 0x00c000004e0ca984 */ /* 0x000ea20000000c00 */
[CC--:B-1----:R-:W-:Y:S04]  /*76e0*/  @!P2 LEA R6, P0, R106.reuse, R2.reuse, 0x1 ;  /* 0x000000026a06a211 */ /* 0x0c2fe800078008ff */
[-C--:B------:R-:W-:Y:S02]  /*76f0*/  @!P2 LEA.HI.X R7, R106, R3.reuse, R228, 0x1, P0 ;  /* 0x000000036a07a211 */ /* 0x080fe400000f0ce4 */
[CC--:B------:R-:W-:Y:S04]  /*7700*/  @!P1 LEA R4, P0, R210.reuse, R2.reuse, 0x1 ;  /* 0x00000002d2049211 */ /* 0x0c0fe800078008ff */
[-C--:B------:R-:W-:Y:S02]  /*7710*/  @!P1 LEA.HI.X R5, R210, R3.reuse, R230, 0x1, P0 ;  /* 0x00000003d2059211 */ /* 0x080fe400000f0ce6 */
[CC--:B------:R-:W-:Y:S04]  /*7720*/  @!P4 LEA R8, P0, R209.reuse, R2.reuse, 0x1 ;  /* 0x00000002d108c211 */ /* 0x0c0fe800078008ff */
[-C--:B------:R-:W-:Y:S01]  /*7730*/  @!P4 LEA.HI.X R9, R209, R3.reuse, R229, 0x1, P0 ;  /* 0x00000003d109c211 */ /* 0x080fe200000f0ce5 */
[----:B--2---:R1:W-:Y:S04]  /*7740*/  @!P2 ST.E.128 [R6.64], R12 ;  /* 0x0000000c0600a985 */ /* 0x0043e8000c101d0a */
[----:B------:R-:W2:Y:S01]  /*7750*/  @!P1 LDS.128 R12, [R79+0xc000] ;  /* 0x00c000004f0c9984 */ /* 0x000ea20000000c00 */
[CC--:B-1----:R-:W-:Y:S04]  /*7760*/  @!P3 LEA R6, P0, R204.reuse, R2.reuse, 0x1 ;  /* 0x00000002cc06b211 */ /* 0x0c2fe800078008ff */
[-C--:B------:R-:W-:Y:S01]  /*7770*/  @!P3 LEA.HI.X R7, R204, R3.reuse, R233, 0x1, P0 ;  /* 0x00000003cc07b211 */ /* 0x080fe200000f0ce9 */
[----:B--2---:R1:W-:Y:S01]  /*7780*/  @!P1 ST.E.128 [R4.64], R12 ;  /* 0x0000000c04009985 */ /* 0x0043e2000c101d0a */
[C---:B------:R-:W-:Y:S03]  /*7790*/  ISETP.GE.AND P1, PT, R203.reuse, c[0x0][0x1d4], PT ;  /* 0x00007500cb007a0c */ /* 0x040fe60003f26270 */
[----:B------:R-:W2:Y:S10]  /*77a0*/  @!P4 LDS.128 R16, [R78+0xe000] ;  /* 0x00e000004e10c984 */ /* 0x000eb40000000c00 */
[CC--:B-1----:R-:W-:Y:S04]  /*77b0*/  @!P1 LEA R4, P0, R203.reuse, R2.reuse, 0x1 ;  /* 0x00000002cb049211 */ /* 0x0c2fe800078008ff */
[-C--:B------:R-:W-:Y:S02]  /*77c0*/  @!P1 LEA.HI.X R5, R203, R3.reuse, R232, 0x1, P0 ;  /* 0x00000003cb059211 */ /* 0x080fe400000f0ce8 */
[C---:B------:R-:W-:Y:S01]  /*77d0*/  ISETP.GE.AND P0, PT, R202.reuse, c[0x0][0x1d4], PT ;  /* 0x00007500ca007a0c */ /* 0x040fe20003f06270 */
[----:B--2---:R-:W-:Y:S04]  /*77e0*/  @!P4 ST.E.128 [R8.64], R16 ;  /* 0x000000100800c985 */ /* 0x004fe8000c101d0a */
[----:B------:R-:W1:Y:S08]  /*77f0*/  @!P3 LDS.128 R12, [R79+0xe000] ;  /* 0x00e000004f0cb984 */ /* 0x000e700000000c00 */
[C---:B------:R-:W-:Y:S04]  /*7800*/  @!P0 LEA R2, P2, R202.reuse, R2, 0x1 ;  /* 0x00000002ca028211 */ /* 0x040fe800078408ff */
[----:B------:R-:W-:Y:S01]  /*7810*/  @!P0 LEA.HI.X R3, R202, R3, R231, 0x1, P2 ;  /* 0x00000003ca038211 */ /* 0x000fe200010f0ce7 */
[----:B-1----:R-:W-:Y:S04]  /*7820*/  @!P3 ST.E.128 [R6.64], R12 ;  /* 0x0000000c0600b985 */ /* 0x002fe8000c101d0a */
[----:B------:R-:W1:Y:S04]  /*7830*/  @!P1 LDS.128 R12, [R78+0x10000] ;  /* 0x010000004e0c9984 */ /* 0x000e680000000c00 */
[----:B-1----:R-:W-:Y:S04]  /*7840*/  @!P1 ST.E.128 [R4.64], R12 ;  /* 0x0000000c04009985 */ /* 0x002fe8000c101d0a */
[----:B------:R-:W1:Y:S04]  /*7850*/  @!P0 LDS.128 R4, [R79+0x10000] ;  /* 0x010000004f048984 */ /* 0x000e680000000c00 */
[----:B-1----:R1:W-:Y:S02]  /*7860*/  @!P0 ST.E.128 [R2.64], R4 ;  /* 0x0000000402008985 */ /* 0x0023e4000c101d0a */
.L_x_2276:
[----:B--2-4-:R-:W-:Y:S05]  /*7870*/  BSYNC B1 ;  /* 0x0000000000017941 */ /* 0x014fea0003800000 */
.L_x_2271:
[----:B------:R-:W-:Y:S01]  /*7880*/  ISETP.GT.AND P0, PT, R26, R31, PT ;  /* 0x0000001f1a00720c */ /* 0x000fe20003f04270 */
[----:B-1----:R-:W-:Y:S01]  /*7890*/  IMAD R8, R83, c[0x0][0x218], RZ ;  /* 0x0000860053087a24 */ /* 0x002fe200078e02ff */
[C---:B------:R-:W-:Y:S01]  /*78a0*/  ISETP.GE.AND P1, PT, R48.reuse, 0x1, PT ;  /* 0x000000013000780c */ /* 0x040fe20003f26270 */
[----:B------:R-:W-:Y:S01]  /*78b0*/  BSSY B0, `(.L_x_2293) ;  /* 0x0000049000007945 */ /* 0x000fe20003800000 */
[----:B-----5:R-:W-:Y:S01]  /*78c0*/  IADD3 R3, R48, 0x1, RZ ;  /* 0x0000000130037810 */ /* 0x020fe20007ffe0ff */
[----:B------:R-:W-:Y:S01]  /*78d0*/  IMAD R8, R77, c[0x0][0x21c], R8 ;  /* 0x000087004d087a24 */ /* 0x000fe200078e0208 */
[----:B------:R-:W-:Y:S07]  /*78e0*/  LOP3.LUT P2, RZ, R208, 0x1, RZ, 0xc0, !PT ;  /* 0x00000001d0ff7812 */ /* 0x000fee000784c0ff */
        /* <DEDUP_REMOVED lines=34> */
[----:B------:R-:W2:Y:S04]  /*7b10*/  SHFL.IDX PT, R3, R3, RZ, 0x1c1f ;  /* 0x001c1fff03037589 */ /* 0x000ea800000e0000 */
[----:B-1----:R1:W4:Y:S01]  /*7b20*/  SHFL.IDX PT, R2, R9, RZ, 0x1c1f ;  /* 0x001c1fff09027589 */ /* 0x00232200000e0000 */
[----:B------:R-:W-:Y:S04]  /*7b30*/  DEPBAR.LE SB0, 0x2 ;  /* 0x000080800000791a */ /* 0x000fe80000000000 */
[----:B------:R-:W-:Y:S06]  /*7b40*/  BAR.SYNC.DEFER_BLOCKING 0x0 ;  /* 0x0000000000007b1d */ /* 0x000fec0000010000 */
[----:B------:R-:W-:-:S05]  /*7b50*/  @!P0 BRA `(.L_x_2294) ;  /* 0x000001e000008947 */ /* 0x000fca0003800000 */
[----:B--2---:R-:W-:Y:S02]  /*7b60*/  ISETP.GE.AND P2, PT, R106, c[0x0][0x1d4], PT ;  /* 0x000075006a007a0c */ /* 0x004fe40003f46270 */
[----:B------:R-:W-:Y:S02]  /*7b70*/  ISETP.GE.AND P1, PT, R110, c[0x0][0x1d4], PT ;  /* 0x000075006e007a0c */ /* 0x000fe40003f26270 */
[----:B------:R-:W-:Y:S02]  /*7b80*/  ISETP.GE.AND P4, PT, R107, c[0x0][0x1d4], PT ;  /* 0x000075006b007a0c */ /* 0x000fe40003f86270 */
[----:B------:R-:W-:Y:S07]  /*7b90*/  ISETP.GE.AND P3, PT, R204, c[0x0][0x1d4], PT ;  /* 0x00007500cc007a0c */ /* 0x000fee0003f66270 */
[----:B------:R-:W2:Y:S01]  /*7ba0*/  @!P2 LDS.128 R12, [R78] ;  /* 0x000000004e0ca984 */ /* 0x000ea20000000c00 */
[CC--:B----4-:R-:W-:Y:S04]  /*7bb0*/  @!P2 LEA R6, P0, R106.reuse, R2.reuse, 0x1 ;  /* 0x000000026a06a211 */ /* 0x0d0fe800078008ff */
[-C--:B------:R-:W-:Y:S02]  /*7bc0*/  @!P2 LEA.HI.X R7, R106, R3.reuse, R228, 0x1, P0 ;  /* 0x000000036a07a211 */ /* 0x080fe400000f0ce4 */
[CC--:B------:R-:W-:Y:S04]  /*7bd0*/  @!P1 LEA R4, P0, R210.reuse, R2.reuse, 0x1 ;  /* 0x00000002d2049211 */ /* 0x0c0fe800078008ff */
[-C--:B------:R-:W-:Y:S02]  /*7be0*/  @!P1 LEA.HI.X R5, R210, R3.reuse, R230, 0x1, P0 ;  /* 0x00000003d2059211 */ /* 0x080fe400000f0ce6 */
[CC--:B------:R-:W-:Y:S04]  /*7bf0*/  @!P4 LEA R8, P0, R209.reuse, R2.reuse, 0x1 ;  /* 0x00000002d108c211 */ /* 0x0c0fe800078008ff */
[-C--:B-1----:R-:W-:Y:S01]  /*7c00*/  @!P4 LEA.HI.X R9, R209, R3.reuse, R229, 0x1, P0 ;  /* 0x00000003d109c211 */ /* 0x082fe200000f0ce5 */
[----:B--2---:R1:W-:Y:S04]  /*7c10*/  @!P2 ST.E.128 [R6.64], R12 ;  /* 0x0000000c0600a985 */ /* 0x0043e8000c101d0a */
[----:B------:R-:W2:Y:S01]  /*7c20*/  @!P1 LDS.128 R12, [R79] ;  /* 0x000000004f0c9984 */ /* 0x000ea20000000c00 */
        /* <DEDUP_REMOVED lines=17> */
.L_x_2294:
[----:B--2---:R-:W-:Y:S05]  /*7d40*/  BSYNC B0 ;  /* 0x0000000000007941 */ /* 0x004fea0003800000 */
.L_x_2293:
[C---:B------:R-:W-:Y:S02]  /*7d50*/  ISETP.GE.AND P0, PT, R33.reuse, 0x1, PT ;  /* 0x000000012100780c */ /* 0x040fe40003f06270 */
[----:B-1--4-:R-:W-:Y:S02]  /*7d60*/  IADD3 R2, R33, 0x1, RZ ;  /* 0x0000000121027810 */ /* 0x012fe40007ffe0ff */
[----:B------:R-:W-:Y:S02]  /*7d70*/  LOP3.LUT P2, RZ, R208, 0x1, RZ, 0xc0, !PT ;  /* 0x00000001d0ff7812 */ /* 0x000fe4000784c0ff */
        /* <DEDUP_REMOVED lines=37> */
.L_x_2270:
[----:B----4-:R-:W2:Y:S01]  /*7fd0*/  LDL.LU R3, [R1+0xc4] ;  /* 0x0000c40001037983 */ /* 0x010ea20000300800 */
[----:B------:R-:W-:Y:S01]  /*7fe0*/  IMAD.MOV.U32 R4, RZ, RZ, 0x1 ;  /* 0x00000001ff047424 */ /* 0x000fe200078e00ff */
[----:B------:R-:W-:Y:S02]  /*7ff0*/  IADD3 R0, R240, 0x7f, RZ ;  /* 0x0000007ff0007810 */ /* 0x000fe40007ffe0ff */
[----:B------:R-:W2:Y:S02]  /*8000*/  S2R R2, SR_TID.X ;  /* 0x0000000000027919 */ /* 0x000ea40000002100 */
[C---:B------:R-:W-:Y:S02]  /*8010*/  ISETP.NE.AND P4, PT, R4.reuse, c[0x0][0x2c4], PT ;  /* 0x0000b10004007a0c */ /* 0x040fe40003f85270 */
[----:B------:R-:W-:Y:S01]  /*8020*/  ISETP.LE.AND P1, PT, R4, c[0x0][0x32c], PT ;  /* 0x0000cb0004007a0c */ /* 0x000fe20003f23270 */
[----:B--2---:R2:W-:Y:S10]  /*8030*/  STL.64 [R1], R2 ;  /* 0x0000000201007387 */ /* 0x0045f40000100a00 */
[----:B--2---:R-:W-:-:S05]  /*8040*/  @P4 IMAD.HI.U32 R2, R0, c[0x0][0x2c8], RZ ;  /* 0x0000b20000024a27 */ /* 0x004fca00078e00ff */
[----:B------:R-:W-:Y:S01]  /*8050*/  @P4 SHF.R.U32.HI R0, RZ, c[0x0][0x2cc], R2 ;  /* 0x0000b300ff004a19 */ /* 0x000fe20000011602 */
[----:B------:R-:W-:-:S03]  /*8060*/  IMAD.U32 R2, RZ, RZ, UR7 ;  /* 0x00000007ff027e24 */ /* 0x000fc6000f8e00ff */
[----:B------:R-:W-:Y:S02]  /*8070*/  IADD3 R0, R0, 0x1, R199 ;  /* 0x0000000100007810 */ /* 0x000fe40007ffe0c7 */
[----:B-1-3--:R-:W-:-:S03]  /*8080*/  IADD3 R24, P0, R2, 0x4, RZ ;  /* 0x0000000402187810 */ /* 0x00afc60007f1e0ff */
        /* <DEDUP_REMOVED lines=14> */
.L_x_2298:
[----:B------:R-:W-:-:S13]  /*8170*/  ISETP.NE.AND P0, PT, R4, c[0x0][0x32c], PT ;  /* 0x0000cb0004007a0c */ /* 0x000fda0003f05270 */
[----:B------:R-:W-:-:S05]  /*8180*/  @P0 IMAD.HI.U32 R3, R0, c[0x0][0x330], RZ ;  /* 0x0000cc0000030a27 */ /* 0x000fca00078e00ff */
[----:B------:R-:W-:Y:S02]  /*8190*/  @P0 SHF.R.U32.HI R0, RZ, c[0x0][0x334], R3 ;  /* 0x0000cd00ff000a19 */ /* 0x000fe40000011603 */
.L_x_2299:
[----:B------:R-:W-:Y:S05]  /*81a0*/  BSYNC B0 ;  /* 0x0000000000007941 */ /* 0x000fea0003800000 */
.L_x_2297:
[----:B------:R-:W-:-:S05]  /*81b0*/  MOV R3, c[0x0][0x32c] ;  /* 0x0000cb0000037a02 */ /* 0x000fca0000000f00 */
[----:B------:R-:W-:-:S05]  /*81c0*/  IMAD R0, R0, R3, c[0x0][0x32c] ;  /* 0x0000cb0000007624 */ /* 0x000fca00078e0203 */
[----:B------:R-:W-:-:S04]  /*81d0*/  IMNMX R2, R2, R0, PT ;  /* 0x0000000002027217 */ /* 0x000fc80003800200 */
.L_x_2296:
        /* <DEDUP_REMOVED lines=21> */
.L_x_2302:
[----:B------:R-:W-:-:S04]  /*8330*/  MOV R3, c[0x0][0x32c] ;  /* 0x0000cb0000037a02 */ /* 0x000fc80000000f00 */
[----:B------:R-:W-:-:S13]  /*8340*/  ISETP.NE.AND P0, PT, R3, 0x1, PT ;  /* 0x000000010300780c */ /* 0x000fda0003f05270 */
[----:B------:R-:W-:-:S05]  /*8350*/  @P0 IMAD.HI.U32 R3, R0, c[0x0][0x330], RZ ;  /* 0x0000cc0000030a27 */ /* 0x000fca00078e00ff */
[----:B------:R-:W-:Y:S02]  /*8360*/  @P0 SHF.R.U32.HI R0, RZ, c[0x0][0x334], R3 ;  /* 0x0000cd00ff000a19 */ /* 0x000fe40000011603 */
.L_x_2303:
[----:B------:R-:W-:Y:S05]  /*8370*/  BSYNC B0 ;  /* 0x0000000000007941 */ /* 0x000fea0003800000 */
.L_x_2301:
[----:B------:R-:W-:-:S05]  /*8380*/  IMAD R0, R0, c[0x0][0x32c], RZ ;  /* 0x0000cb0000007a24 */ /* 0x000fca00078e02ff */
[----:B------:R-:W-:-:S04]  /*8390*/  IMNMX R2, R2, R0, !PT ;  /* 0x0000000002027217 */ /* 0x000fc80007800200 */
.L_x_2300:
        /* <DEDUP_REMOVED lines=39> */
.L_x_2305:
[----:B------:R-:W-:Y:S05]  /*8610*/  BSYNC B0 ;  /* 0x0000000000007941 */ /* 0x000fea0003800000 */
.L_x_2304:
        /* <DEDUP_REMOVED lines=55> */
[----:B------:R-:W2:Y:S01]  /*8990*/  LDL R0, [R1+0x4c] ;  /* 0x00004c0001007983 */ /* 0x000ea20000100800 */
[----:B------:R-:W-:Y:S01]  /*89a0*/  ISETP.NE.U32.AND P0, PT, RZ, c[0x0][0x340], PT ;  /* 0x0000d000ff007a0c */ /* 0x000fe20003f05070 */
[----:B------:R-:W-:-:S02]  /*89b0*/  ULDC.64 UR4, c[0x0][0x18] ;  /* 0x0000060000047ab9 */ /* 0x000fc40000000a00 */
[----:B------:R-:W1:Y:S01]  /*89c0*/  S2R R7, SR_TID.X ;  /* 0x0000000000077919 */ /* 0x000e620000002100 */
[----:B------:R-:W-:-:S13]  /*89d0*/  ISETP.NE.AND.EX P3, PT, RZ, c[0x0][0x344], PT, P0 ;  /* 0x0000d100ff007a0c */ /* 0x000fda0003f65300 */
[----:B------:R-:W-:-:S04]  /*89e0*/  @P3 IMAD.MOV.U32 R2, RZ, RZ, 0x4 ;  /* 0x00000004ff023424 */ /* 0x000fc800078e00ff */
[----:B------:R-:W-:-:S05]  /*89f0*/  @P3 IMAD.WIDE R2, R227, R2, c[0x0][0x340] ;  /* 0x0000d000e3023625 */ /* 0x000fca00078e0202 */
[----:B------:R3:W5:Y:S01]  /*8a00*/  @P3 LDG.E R21, [R2.64] ;  /* 0x0000000a02153981 */ /* 0x000762000c1e1900 */
[----:B-1----:R-:W-:Y:S01]  /*8a10*/  SHF.R.S32.HI R5, RZ, 0x1f, R7 ;  /* 0x0000001fff057819 */ /* 0x002fe20000011407 */
[----:B------:R-:W-:Y:S01]  /*8a20*/  UIADD3 UR4, UP0, UR4, 0x18100, URZ ;  /* 0x0001810004047890 */ /* 0x000fe2000ff1e03f */
[----:B------:R-:W-:Y:S01]  /*8a30*/  ISETP.NE.U32.AND P0, PT, RZ, c[0x0][0x348], PT ;  /* 0x0000d200ff007a0c */ /* 0x000fe20003f05070 */
[----:B------:R-:W-:Y:S01]  /*8a40*/  STL [R1+0x10], R15 ;  /* 0x0000100f01007387 */ /* 0x000fe20000100800 */
[----:B------:R-:W-:Y:S01]  /*8a50*/  LEA.HI R5, R5, R7, RZ, 0x3 ;  /* 0x0000000705057211 */ /* 0x000fe200078f18ff */
[----:B------:R-:W-:Y:S01]  /*8a60*/  UIADD3.X UR5, URZ, UR5, URZ, UP0, !UPT ;  /* 0x000000053f057290 */ /* 0x000fe200087fe43f */
[----:B------:R-:W-:Y:S01]  /*8a70*/  ISETP.NE.AND.EX P0, PT, RZ, c[0x0][0x34c], PT, P0 ;  /* 0x0000d300ff007a0c */ /* 0x000fe20003f05300 */
[----:B------:R-:W-:Y:S01]  /*8a80*/  IMAD.U32 R16, RZ, RZ, UR7 ;  /* 0x00000007ff107e24 */ /* 0x000fe2000f8e00ff */
[----:B------:R-:W-:Y:S02]  /*8a90*/  LOP3.LUT R5, R5, 0xfffffff8, RZ, 0xc0, !PT ;  /* 0xfffffff805057812 */ /* 0x000fe400078ec0ff */
[----:B------:R-:W-:-:S02]  /*8aa0*/  LOP3.LUT R20, R226, 0xffff, RZ, 0xc0, !PT ;  /* 0x0000ffffe2147812 */ /* 0x000fc400078ec0ff */
[----:B------:R-:W-:Y:S01]  /*8ab0*/  MOV R18, UR7 ;  /* 0x0000000700127c02 */ /* 0x000fe20008000f00 */
[----:B------:R-:W-:Y:S01]  /*8ac0*/  IMAD.IADD R5, R7, 0x1, -R5 ;  /* 0x0000000107057824 */ /* 0x000fe200078e0a05 */
[----:B------:R-:W-:Y:S02]  /*8ad0*/  IADD3 R16, P1, R16, 0x10, RZ ;  /* 0x0000001010107810 */ /* 0x000fe40007f3e0ff */
[----:B------:R-:W-:Y:S02]  /*8ae0*/  IADD3 R18, P2, R18, 0x8, RZ ;  /* 0x0000000812127810 */ /* 0x000fe40007f5e0ff */
[----:B------:R-:W-:Y:S01]  /*8af0*/  LEA R5, R5, R246, 0x5 ;  /* 0x000000f605057211 */ /* 0x000fe200078e28ff */
[----:B------:R-:W-:Y:S01]  /*8b00*/  IMAD.X R17, RZ, RZ, UR6, P1 ;  /* 0x00000006ff117e24 */ /* 0x000fe200088e06ff */
[----:B------:R-:W-:Y:S02]  /*8b10*/  ISETP.GE.AND P6, PT, R236, c[0x0][0x198], PT ;  /* 0x00006600ec007a0c */ /* 0x000fe40003fc6270 */
[----:B------:R-:W-:Y:S01]  /*8b20*/  ISETP.GE.AND P5, PT, R237, c[0x0][0x198], PT ;  /* 0x00006600ed007a0c */ /* 0x000fe20003fa6270 */
[----:B------:R-:W-:Y:S01]  /*8b30*/  IMAD.IADD R5, R240, 0x1, R5 ;  /* 0x00000001f0057824 */ /* 0x000fe200078e0205 */
[----:B------:R-:W-:-:S02]  /*8b40*/  IADD3 R23, R180, -0x1, RZ ;  /* 0xffffffffb4177810 */ /* 0x000fc40007ffe0ff */
[----:B------:R-:W-:Y:S01]  /*8b50*/  IADD3.X R19, RZ, UR6, RZ, P2, !PT ;  /* 0x00000006ff137c10 */ /* 0x000fe200097fe4ff */
[----:B------:R-:W-:Y:S01]  /*8b60*/  @P4 IMAD.HI.U32 R7, R5, c[0x0][0x2c8], RZ ;  /* 0x0000b20005074a27 */ /* 0x000fe200078e00ff */
[----:B--2---:R-:W-:-:S03]  /*8b70*/  SHF.R.S32.HI R4, RZ, 0x1f, R0 ;  /* 0x0000001fff047819 */ /* 0x004fc60000011400 */
[----:B---3--:R-:W-:-:S04]  /*8b80*/  IMAD.WIDE.U32 R2, R0, c[0x0][0x178], RZ ;  /* 0x00005e0000027a25 */ /* 0x008fc800078e00ff */
[----:B------:R-:W-:-:S04]  /*8b90*/  IMAD R4, R4, c[0x0][0x178], RZ ;  /* 0x00005e0004047a24 */ /* 0x000fc800078e02ff */
[----:B------:R-:W-:Y:S01]  /*8ba0*/  IMAD R0, R0, c[0x0][0x17c], R4 ;  /* 0x00005f0000007a24 */ /* 0x000fe200078e0204 */
[----:B------:R-:W-:-:S03]  /*8bb0*/  SEL R4, R227, RZ, !P0 ;  /* 0x000000ffe3047207 */ /* 0x000fc60004000000 */
[----:B------:R-:W-:Y:S01]  /*8bc0*/  IMAD.IADD R3, R3, 0x1, R0 ;  /* 0x0000000103037824 */ /* 0x000fe200078e0200 */
        /* <DEDUP_REMOVED lines=9> */
[----:B------:R-:W-:-:S03]  /*8c60*/  @!P3 MOV R21, R227 ;  /* 0x000000e30015b202 */ /* 0x000fc60000000f00 */
[----:B------:R-:W-:Y:S01]  /*8c70*/  IMAD R7, R4, c[0x0][0x1c4], R6 ;  /* 0x0000710004077a24 */ /* 0x000fe200078e0206 */
[--C-:B------:R-:W-:Y:S01]  /*8c80*/  SHF.R.S32.HI R4, RZ, 0x1f, R0.reuse ;  /* 0x0000001fff047819 */ /* 0x100fe20000011400 */
[----:B------:R-:W-:Y:S02]  /*8c90*/  IMAD.MOV R6, RZ, RZ, -R0 ;  /* 0x000000ffff067224 */ /* 0x000fe400078e0a00 */
[----:B------:R-:W-:Y:S02]  /*8ca0*/  IMAD.IADD R3, R3, 0x1, R7 ;  /* 0x0000000103037824 */ /* 0x000fe400078e0207 */
[----:B------:R-:W-:Y:S02]  /*8cb0*/  IMAD R6, R6, c[0x0][0x2c4], R5 ;  /* 0x0000b10006067a24 */ /* 0x000fe400078e0205 */
[----:B------:R-:W-:Y:S02]  /*8cc0*/  IMAD R4, R4, c[0x0][0x1b0], RZ ;  /* 0x00006c0004047a24 */ /* 0x000fe400078e02ff */
[----:B------:R-:W-:Y:S01]  /*8cd0*/  IMAD.WIDE.U32 R2, R0, c[0x0][0x1b0], R2 ;  /* 0x00006c0000027a25 */ /* 0x000fe200078e0002 */
[----:B------:R-:W-:-:S03]  /*8ce0*/  SHF.R.S32.HI R12, RZ, 0x1f, R6 ;  /* 0x0000001fff0c7819 */ /* 0x000fc60000011406 */
[----:B------:R-:W-:Y:S01]  /*8cf0*/  IMAD R7, R0, c[0x0][0x1b4], R4 ;  /* 0x00006d0000077a24 */ /* 0x000fe200078e0204 */
[----:B------:R-:W-:Y:S01]  /*8d00*/  MOV R4, UR4 ;  /* 0x0000000400047c02 */ /* 0x000fe20008000f00 */
[----:B------:R-:W-:Y:S02]  /*8d10*/  IMAD R12, R12, c[0x0][0x1a8], RZ ;  /* 0x00006a000c0c7a24 */ /* 0x000fe400078e02ff */
[----:B------:R-:W-:Y:S02]  /*8d20*/  IMAD.IADD R3, R3, 0x1, R7 ;  /* 0x0000000103037824 */ /* 0x000fe400078e0207 */
[C---:B------:R-:W-:Y:S02]  /*8d30*/  IMAD R12, R6.reuse, c[0x0][0x1ac], R12 ;  /* 0x00006b00060c7a24 */ /* 0x040fe400078e020c */
[----:B------:R-:W-:-:S04]  /*8d40*/  IMAD.WIDE.U32 R2, R6, c[0x0][0x1a8], R2 ;  /* 0x00006a0006027a25 */ /* 0x000fc800078e0002 */
[----:B------:R-:W-:Y:S01]  /*8d50*/  IMAD.U32 R5, RZ, RZ, UR5 ;  /* 0x00000005ff057e24 */ /* 0x000fe2000f8e00ff */
[----:B------:R-:W-:Y:S02]  /*8d60*/  IADD3 R12, R3, R12, RZ ;  /* 0x0000000c030c7210 */ /* 0x000fe40007ffe0ff */
[C---:B------:R-:W-:Y:S02]  /*8d70*/  LEA R14, P0, R2.reuse, c[0x0][0x160], 0x1 ;  /* 0x00005800020e7a11 */ /* 0x040fe400078008ff */
[----:B------:R1:W-:Y:S02]  /*8d80*/  STL.64 [R1+0x8], R4 ;  /* 0x0000080401007387 */ /* 0x0003e40000100a00 */
[----:B------:R-:W-:Y:S01]  /*8d90*/  LEA.HI.X R12, R2, c[0x0][0x164], R12, 0x1, P0 ;  /* 0x00005900020c7a11 */ /* 0x000fe200000f0c0c */
[----:B-1----:R-:W-:Y:S01]  /*8da0*/  IMAD.IADD R5, R246, 0x1, R240 ;  /* 0x00000001f6057824 */ /* 0x002fe200078e02f0 */
[----:B------:R-:W-:Y:S05]  /*8db0*/  BRA.DIV ~URZ, `(.L_x_2307) ;  /* 0x00013fb27f007947 */ /* 0x000fea000b800000 */
[----:B------:R1:W2:Y:S02]  /*8dc0*/  SHFL.IDX PT, R4, R12, RZ, 0x181f ;  /* 0x00181fff0c047589 */ /* 0x0002a400000e0000 */
.L_x_2462:
[----:B------:R-:W-:Y:S05]  /*8dd0*/  BRA.DIV ~URZ, `(.L_x_2308) ;  /* 0x000140127f007947 */ /* 0x000fea000b800000 */
[----:B------:R3:W4:Y:S02]  /*8de0*/  SHFL.IDX PT, R0, R14, RZ, 0x181f ;  /* 0x00181fff0e007589 */ /* 0x00072400000e0000 */
.L_x_2463:
        /* <DEDUP_REMOVED lines=16> */
.L_x_2310:
[----:B------:R-:W-:Y:S05]  /*8ef0*/  BSYNC B0 ;  /* 0x0000000000007941 */ /* 0x000fea0003800000 */
.L_x_2309:
[----:B------:R-:W-:Y:S05]  /*8f00*/  BRA.DIV ~URZ, `(.L_x_2311) ;  /* 0x00013f627f007947 */ /* 0x000fea000b800000 */
[----:B--2---:R2:W1:Y:S04]  /*8f10*/  SHFL.IDX PT, R4, R12, 0x1, 0x181f ;  /* 0x00381f000c047f89 */ /* 0x00446800000e0000 */
[----:B----4-:R2:W4:Y:S02]  /*8f20*/  SHFL.IDX PT, R0, R14, 0x1, 0x181f ;  /* 0x00381f000e007f89 */ /* 0x01052400000e0000 */
.L_x_2464:
        /* <DEDUP_REMOVED lines=16> */
.L_x_2313:
[----:B------:R-:W-:Y:S05]  /*9030*/  BSYNC B0 ;  /* 0x0000000000007941 */ /* 0x000fea0003800000 */
.L_x_2312:
[----:B------:R-:W-:Y:S05]  /*9040*/  BRA.DIV ~URZ, `(.L_x_2314) ;  /* 0x00013f127f007947 */ /* 0x000fea000b800000 */
[----:B-1----:R1:W2:Y:S02]  /*9050*/  SHFL.IDX PT, R4, R12, 0x2, 0x181f ;  /* 0x00581f000c047f89 */ /* 0x0022a400000e0000 */
.L_x_2465:
[----:B------:R-:W-:Y:S05]  /*9060*/  BRA.DIV ~URZ, `(.L_x_2315) ;  /* 0x00013f727f007947 */ /* 0x000fea000b800000 */
[----:B----4-:R4:W1:Y:S02]  /*9070*/  SHFL.IDX PT, R0, R14, 0x2, 0x181f ;  /* 0x00581f000e007f89 */ /* 0x01086400000e0000 */
.L_x_2466:
        /* <DEDUP_REMOVED lines=16> */
.L_x_2317:
[----:B------:R-:W-:Y:S05]  /*9180*/  BSYNC B0 ;  /* 0x0000000000007941 */ /* 0x000fea0003800000 */
.L_x_2316:
[----:B------:R-:W-:Y:S05]  /*9190*/  BRA.DIV ~URZ, `(.L_x_2318) ;  /* 0x00013ec27f007947 */ /* 0x000fea000b800000 */
[----:B-12---:R-:W1:Y:S04]  /*91a0*/  SHFL.IDX PT, R12, R12, 0x3, 0x181f ;  /* 0x00781f000c0c7f89 */ /* 0x006e6800000e0000 */
[----:B------:R2:W3:Y:S02]  /*91b0*/  SHFL.IDX PT, R0, R14, 0x3, 0x181f ;  /* 0x00781f000e007f89 */ /* 0x0004e400000e0000 */
.L_x_2467:
[----:B--234-:R-:W2:Y:S04]  /*91c0*/  LDL R14, [R1] ;  /* 0x00000000010e7983 */ /* 0x01cea80000100800 */
[----:B------:R3:W5:Y:S04]  /*91d0*/  LDL R22, [R1+0x64] ;  /* 0x0000640001167983 */ /* 0x0007680000100800 */
[----:B------:R3:W5:Y:S01]  /*91e0*/  LDL R218, [R1+0x48] ;  /* 0x0000480001da7983 */ /* 0x0007620000100800 */
[----:B------:R-:W-:Y:S01]  /*91f0*/  IADD3 R5, R5, 0x60, RZ ;  /* 0x0000006005057810 */ /* 0x000fe20007ffe0ff */
[----:B------:R-:W-:Y:S01]  /*9200*/  ULDC.64 UR4, c[0x0][0x40] ;  /* 0x0000100000047ab9 */ /* 0x000fe20000000a00 */
[----:B------:R-:W-:Y:S01]  /*9210*/  IMAD.U32 R2, RZ, RZ, UR7 ;  /* 0x00000007ff027e24 */ /* 0x000fe2000f8e00ff */
[----:B------:R-:W-:Y:S01]  /*9220*/  STL.64 [R1+0x40], R18 ;  /* 0x0000401201007387 */ /* 0x000fe20000100a00 */
[----:B------:R-:W-:Y:S01]  /*9230*/  ISETP.GE.AND P0, PT, R5, R13, PT ;  /* 0x0000000d0500720c */ /* 0x000fe20003f06270 */
[----:B------:R-:W-:Y:S01]  /*9240*/  UIADD3 UR4, UP0, UR4, 0x160, URZ ;  /* 0x0000016004047890 */ /* 0x000fe2000ff1e03f */
[----:B------:R-:W-:Y:S01]  /*9250*/  IMAD.U32 R3, RZ, RZ, UR6 ;  /* 0x00000006ff037e24 */ /* 0x000fe2000f8e00ff */
[----:B------:R-:W-:Y:S01]  /*9260*/  STL.64 [R1+0x30], R144 ;  /* 0x0000309001007387 */ /* 0x000fe20000100a00 */
[----:B-----5:R-:W-:Y:S01]  /*9270*/  IMAD.WIDE.U32 R214, R21, c[0x0][0x2b0], RZ ;  /* 0x0000ac0015d67a25 */ /* 0x020fe200078e00ff */
[----:B------:R-:W-:-:S02]  /*9280*/  UIADD3.X UR5, URZ, UR5, URZ, UP0, !UPT ;  /* 0x000000053f057290 */ /* 0x000fc400087fe43f */
[----:B------:R4:W-:Y:S01]  /*9290*/  STL.64 [R1+0x20], R2 ;  /* 0x0000200201007387 */ /* 0x0009e20000100a00 */
[----:B------:R-:W-:-:S03]  /*92a0*/  IMAD.U32 R4, RZ, RZ, UR4 ;  /* 0x00000004ff047e24 */ /* 0x000fc6000f8e00ff */
[----:B------:R-:W-:Y:S01]  /*92b0*/  STL.64 [R1+0x38], R24 ;  /* 0x0000381801007387 */ /* 0x000fe20000100a00 */
[----:B------:R-:W-:Y:S01]  /*92c0*/  IMAD.U32 R5, RZ, RZ, UR5 ;  /* 0x00000005ff057e24 */ /* 0x000fe2000f8e00ff */
[-C--:B------:R-:W-:Y:S02]  /*92d0*/  @!P0 LEA R8, P1, R234, R0.reuse, 0x1 ;  /* 0x00000000ea088211 */ /* 0x080fe400078208ff */
[----:B------:R-:W-:Y:S01]  /*92e0*/  @!P0 LEA R6, P2, R236, R0, 0x1 ;  /* 0x00000000ec068211 */ /* 0x000fe200078408ff */
[----:B------:R-:W-:Y:S01]  /*92f0*/  STL.64 [R1+0x28], R16 ;  /* 0x0000281001007387 */ /* 0x000fe20000100a00 */
[-C--:B-1----:R-:W-:Y:S02]  /*9300*/  @!P0 LEA.HI.X R9, R234, R12.reuse, R235, 0x1, P1 ;  /* 0x0000000cea098211 */ /* 0x082fe400008f0ceb */
[----:B------:R-:W-:Y:S01]  /*9310*/  @!P0 LEA.HI.X R7, R236, R12, R243, 0x1, P2 ;  /* 0x0000000cec078211 */ /* 0x000fe200010f0cf3 */
[----:B------:R1:W-:Y:S04]  /*9320*/  STL.64 [R1+0x18], R4 ;  /* 0x0000180401007387 */ /* 0x0003e80000100a00 */
[----:B------:R-:W-:Y:S01]  /*9330*/  @!PT LDS RZ, [RZ] ;  /* 0x00000000fffff984 */ /* 0x000fe20000000800 */
[----:B------:R-:W-:Y:S01]  /*9340*/  @!PT LDS RZ, [RZ] ;  /* 0x00000000fffff984 */ /* 0x000fe20000000800 */
[----:B------:R-:W-:Y:S01]  /*9350*/  @!PT LDS RZ, [RZ] ;  /* 0x00000000fffff984 */ /* 0x000fe20000000800 */
[----:B------:R2:W-:Y:S04]  /*9360*/  @!P0 LDGSTS.E.BYPASS.LTC128B.128 [R111+0x1b100], [R8.64], !P4 ;  /* 0x1b100000086f8fae */ /* 0x0005e8000e101d4a */
[----:B------:R3:W-:Y:S01]  /*9370*/  @!P0 LDGSTS.E.BYPASS.LTC128B.128 [R111+0x1f100], [R6.64], !P6 ;  /* 0x1f100000066f8fae */ /* 0x0007e2000f101d4a */
[----:B----4-:R-:W-:-:S04]  /*9380*/  @!P0 LEA R2, P1, R237, R0, 0x1 ;  /* 0x00000000ed028211 */ /* 0x010fc800078208ff */
[----:B------:R-:W-:-:S05]  /*9390*/  @!P0 LEA.HI.X R3, R237, R12, R242, 0x1, P1 ;  /* 0x0000000ced038211 */ /* 0x000fca00008f0cf2 */
[----:B------:R4:W-:Y:S01]  /*93a0*/  @!P0 LDGSTS.E.BYPASS.LTC128B.128 [R111+0x23100], [R2.64], !P5 ;  /* 0x23100000026f8fae */ /* 0x0009e2000e901d4a */
[----:B-1----:R-:W-:-:S03]  /*93b0*/  SHF.R.S32.HI R4, RZ, 0x1f, R21 ;  /* 0x0000001fff047819 */ /* 0x002fc60000011415 */
[----:B------:R-:W0:Y:S01]  /*93c0*/  LDGDEPBAR ;  /* 0x00000000000079af */ /* 0x000e220000000000 */
[----:B------:R-:W-:Y:S01]  /*93d0*/  WARPSYNC 0xffffffff ;  /* 0xffffffff00007948 */ /* 0x000fe20003800000 */
[----:B----4-:R-:W-:Y:S02]  /*93e0*/  IMAD R2, R4, c[0x0][0x2b0], RZ ;  /* 0x0000ac0004027a24 */ /* 0x010fe400078e02ff */
[----:B------:R-:W-:Y:S02]  /*93f0*/  IMAD.U32 R3, RZ, RZ, UR7 ;  /* 0x00000007ff037e24 */ /* 0x000fe4000f8e00ff */
[----:B------:R-:W-:-:S03]  /*9400*/  IMAD R2, R21, c[0x0][0x2b4], R2 ;  /* 0x0000ad0015027a24 */ /* 0x000fc600078e0202 */
[----:B------:R-:W-:Y:S01]  /*9410*/  IADD3 R27, R3, 0x18, RZ ;  /* 0x00000018031b7810 */ /* 0x000fe20007ffe0ff */
[----:B------:R-:W-:Y:S01]  /*9420*/  IMAD.IADD R220, R215, 0x1, R2 ;  /* 0x00000001d7dc7824 */ /* 0x000fe200078e0202 */
[----:B--2---:R-:W-:-:S04]  /*9430*/  SHF.R.S32.HI R18, RZ, 0x1f, R14 ;  /* 0x0000001fff127819 */ /* 0x004fc8000001140e */
[----:B------:R-:W-:-:S04]  /*9440*/  LEA.HI R8, R18, R14, RZ, 0x3 ;  /* 0x0000000e12087211 */ /* 0x000fc800078f18ff */
[----:B------:R-:W-:-:S05]  /*9450*/  LOP3.LUT R0, R8, 0xfffffff8, RZ, 0xc0, !PT ;  /* 0xfffffff808007812 */ /* 0x000fca00078ec0ff */
[----:B------:R-:W-:-:S04]  /*9460*/  IMAD.IADD R0, R14, 0x1, -R0 ;  /* 0x000000010e007824 */ /* 0x000fc800078e0a00 */
[----:B------:R-:W-:-:S05]  /*9470*/  IMAD.SHL.U32 R187, R0, 0x8, RZ ;  /* 0x0000000800bb7824 */ /* 0x000fca00078e00ff */
[C---:B------:R-:W-:Y:S02]  /*9480*/  IADD3 R16, R187.reuse, 0x80, RZ ;  /* 0x00000080bb107810 */ /* 0x040fe40007ffe0ff */
[C---:B------:R-:W-:Y:S02]  /*9490*/  IADD3 R15, R187.reuse, 0x40, RZ ;  /* 0x00000040bb0f7810 */ /* 0x040fe40007ffe0ff */
[----:B------:R-:W-:Y:S02]  /*94a0*/  ISETP.GE.AND P6, PT, R16, c[0x0][0x1d4], PT ;  /* 0x0000750010007a0c */ /* 0x000fe40003fc6270 */
[----:B------:R-:W-:Y:S02]  /*94b0*/  ISETP.GE.AND P5, PT, R187, c[0x0][0x1d4], PT ;  /* 0x00007500bb007a0c */ /* 0x000fe40003fa6270 */
[----:B------:R-:W-:Y:S02]  /*94c0*/  ISETP.GE.AND P4, PT, R15, c[0x0][0x1d4], PT ;  /* 0x000075000f007a0c */ /* 0x000fe40003f86270 */
[----:B------:R-:W-:-:S02]  /*94d0*/  SEL R2, RZ, 0x10, P6 ;  /* 0x00000010ff027807 */ /* 0x000fc40003000000 */
[----:B---3--:R-:W-:Y:S01]  /*94e0*/  SHF.R.S32.HI R17, RZ, 0x3, R8 ;  /* 0x00000003ff117819 */ /* 0x008fe20000011408 */
[----:B------:R-:W-:Y:S01]  /*94f0*/  IMAD.MOV.U32 R21, RZ, RZ, c[0x0][0x2b8] ;  /* 0x0000ae00ff157624 */ /* 0x000fe200078e00ff */
[----:B------:R-:W-:Y:S01]  /*9500*/  BAR.SYNC.DEFER_BLOCKING 0x0 ;  /* 0x0000000000007b1d */ /* 0x000fe20000010000 */
[----:B------:R-:W-:-:S02]  /*9510*/  IMAD.SHL.U32 R168, R23, 0x40, RZ ;  /* 0x0000004017a87824 */ /* 0x000fc400078e00ff */
[----:B------:R-:W-:Y:S01]  /*9520*/  IMAD R196, R0, 0x20, R17 ;  /* 0x0000002000c47824 */ /* 0x000fe200078e0211 */
[----:B------:R-:W-:Y:S01]  /*9530*/  ISETP.NE.AND P1, PT, R21, 0x1, PT ;  /* 0x000000011500780c */ /* 0x000fe20003f25270 */
[----:B------:R-:W-:Y:S02]  /*9540*/  IMAD.MOV.U32 R181, RZ, RZ, RZ ;  /* 0x000000ffffb57224 */ /* 0x000fe400078e00ff */
[----:B------:R-:W-:-:S05]  /*9550*/  IMAD.IADD R2, R196, 0x1, R168 ;  /* 0x00000001c4027824 */ /* 0x000fca00078e02a8 */
[----:B------:R-:W-:Y:S01]  /*9560*/  ISETP.GE.AND P0, PT, R2, R22, PT ;  /* 0x000000160200720c */ /* 0x000fe20003f06270 */
[----:B------:R-:W-:-:S03]  /*9570*/  IMAD.IADD R2, R218, 0x1, R2 ;  /* 0x00000001da027824 */ /* 0x000fc600078e0202 */
[----:B------:R-:W-:Y:S01]  /*9580*/  ISETP.GT.OR P0, PT, R196, 0x3f, P0 ;  /* 0x0000003fc400780c */ /* 0x000fe20000704670 */
[----:B------:R-:W-:-:S04]  /*9590*/  @P1 IMAD.HI.U32 R3, R2, c[0x0][0x2bc], RZ ;  /* 0x0000af0002031a27 */ /* 0x000fc800078e00ff */
[----:B------:R-:W-:Y:S01]  /*95a0*/  IMAD.MOV.U32 R0, RZ, RZ, R2 ;  /* 0x000000ffff007224 */ /* 0x000fe200078e0002 */
[----:B------:R-:W-:-:S07]  /*95b0*/  @P1 SHF.R.U32.HI R0, RZ, c[0x0][0x2c0], R3 ;  /* 0x0000b000ff001a19 */ /* 0x000fce0000011603 */
[----:B------:R-:W-:-:S04]  /*95c0*/  @!P0 IADD3 R3, P1, R0, R214, RZ ;  /* 0x000000d600038210 */ /* 0x000fc80007f3e0ff */
[----:B------:R-:W-:Y:S02]  /*95d0*/  @!P0 LEA.HI.X.SX32 R5, R0, R220, 0x1, P1 ;  /* 0x000000dc00058211 */ /* 0x000fe400008f0eff */
[----:B------:R-:W-:-:S04]  /*95e0*/  @!P0 LEA R4, P1, R3, c[0x0][0x2a0], 0x2 ;  /* 0x0000a80003048a11 */ /* 0x000fc800078210ff */
[----:B------:R-:W-:-:S05]  /*95f0*/  @!P0 LEA.HI.X R5, R3, c[0x0][0x2a4], R5, 0x2, P1 ;  /* 0x0000a90003058a11 */ /* 0x000fca00008f1405 */
[----:B------:R1:W2:Y:S01]  /*9600*/  @!P0 LDG.E R181, [R4.64] ;  /* 0x0000000a04b58981 */ /* 0x0002a2000c1e1900 */
[----:B------:R-:W-:Y:S01]  /*9610*/  IMAD.MOV R0, RZ, RZ, -R0 ;  /* 0x000000ffff007224 */ /* 0x000fe200078e0a00 */
[----:B------:R-:W-:Y:S01]  /*9620*/  LEA.HI R14, R18, R14, RZ, 0x6 ;  /* 0x0000000e120e7211 */ /* 0x000fe200078f30ff */
[----:B------:R-:W-:Y:S01]  /*9630*/  IMAD.WIDE.U32 R212, R20, c[0x0][0x1e8], RZ ;  /* 0x00007a0014d47a25 */ /* 0x000fe200078e00ff */
[----:B------:R-:W-:Y:S01]  /*9640*/  ISETP.GE.AND P3, PT, R187, c[0x0][0x1d4], PT ;  /* 0x00007500bb007a0c */ /* 0x000fe20003f66270 */
[----:B------:R-:W-:Y:S01]  /*9650*/  BSSY B0, `(.L_x_2319) ;  /* 0x00000b4000007945 */ /* 0x000fe20003800000 */
[----:B------:R-:W-:Y:S01]  /*9660*/  ISETP.GE.AND P2, PT, R15, c[0x0][0x1d4], PT ;  /* 0x000075000f007a0c */ /* 0x000fe20003f46270 */
[----:B------:R-:W-:Y:S01]  /*9670*/  IMAD R182, R0, c[0x0][0x2b8], R2 ;  /* 0x0000ae0000b67a24 */ /* 0x000fe200078e0202 */
[----:B------:R-:W-:Y:S01]  /*9680*/  LOP3.LUT R208, R208, 0xfffffffd, RZ, 0xc0, !PT ;  /* 0xfffffffdd0d07812 */ /* 0x000fe200078ec0ff */
[----:B------:R-:W-:Y:S02]  /*9690*/  IMAD R219, R20, c[0x0][0x1ec], R213 ;  /* 0x00007b0014db7a24 */ /* 0x000fe400078e02d5 */
[----:B------:R-:W-:Y:S01]  /*96a0*/  IMAD.WIDE.U32 R2, R182, c[0x0][0x1e0], RZ ;  /* 0x00007800b6027a25 */ /* 0x000fe200078e00ff */
[----:B------:R-:W-:-:S03]  /*96b0*/  SHF.R.S32.HI R0, RZ, 0x1f, R182 ;  /* 0x0000001fff007819 */ /* 0x000fc600000114b6 */
[----:B------:R-:W-:-:S04]  /*96c0*/  IMAD.WIDE.U32 R216, R20, c[0x0][0x210], RZ ;  /* 0x0000840014d87a25 */ /* 0x000fc800078e00ff */
[----:B------:R-:W-:Y:S02]  /*96d0*/  IMAD R7, R0, c[0x0][0x208], RZ ;  /* 0x0000820000077a24 */ /* 0x000fe400078e02ff */
[----:B------:R-:W-:Y:S02]  /*96e0*/  IMAD R221, R20, c[0x0][0x214], R217 ;  /* 0x0000850014dd7a24 */ /* 0x000fe400078e02d9 */
[----:B------:R-:W-:Y:S02]  /*96f0*/  IMAD R7, R182, c[0x0][0x20c], R7 ;  /* 0x00008300b6077a24 */ /* 0x000fe400078e0207 */
[----:B-1----:R-:W-:Y:S02]  /*9700*/  IMAD R4, R0, c[0x0][0x1e0], RZ ;  /* 0x0000780000047a24 */ /* 0x002fe400078e02ff */
[----:B------:R-:W-:-:S04]  /*9710*/  IMAD.WIDE R18, R187, 0x2, RZ ;  /* 0x00000002bb127825 */ /* 0x000fc800078e02ff */
[----:B------:R-:W-:-:S04]  /*9720*/  IMAD R4, R182, c[0x0][0x1e4], R4 ;  /* 0x00007900b6047a24 */ /* 0x000fc800078e0204 */
[----:B------:R-:W-:Y:S01]  /*9730*/  IMAD.IADD R3, R3, 0x1, R4 ;  /* 0x0000000103037824 */ /* 0x000fe200078e0204 */
[----:B--2---:R-:W-:-:S03]  /*9740*/  SHF.R.S32.HI R6, RZ, 0x1f, R181 ;  /* 0x0000001fff067819 */ /* 0x004fc600000114b5 */
[----:B------:R-:W-:-:S04]  /*9750*/  IMAD.WIDE.U32 R4, R181, c[0x0][0x1f0], R2 ;  /* 0x00007c00b5047a25 */ /* 0x000fc800078e0002 */
[----:B------:R-:W-:Y:S01]  /*9760*/  IMAD R8, R6, c[0x0][0x1f0], RZ ;  /* 0x00007c0006087a24 */ /* 0x000fe200078e02ff */
[----:B------:R-:W-:Y:S01]  /*9770*/  IADD3 R0, P0, R4, R212, RZ ;  /* 0x000000d404007210 */ /* 0x000fe20007f1e0ff */
[----:B------:R-:W-:-:S04]  /*9780*/  IMAD.WIDE.U32 R2, R182, c[0x0][0x208], RZ ;  /* 0x00008200b6027a25 */ /* 0x000fc800078e00ff */
[----:B------:R-:W-:Y:S02]  /*9790*/  IMAD R8, R181, c[0x0][0x1f4], R8 ;  /* 0x00007d00b5087a24 */ /* 0x000fe400078e0208 */
[----:B------:R-:W-:Y:S02]  /*97a0*/  IMAD.SHL.U32 R4, R17, 0x40, RZ ;  /* 0x0000004011047824 */ /* 0x000fe400078e00ff */
[----:B------:R-:W-:Y:S01]  /*97b0*/  IMAD.IADD R3, R3, 0x1, R7 ;  /* 0x0000000103037824 */ /* 0x000fe200078e0207 */
[----:B------:R-:W-:Y:S01]  /*97c0*/  IADD3.X R5, R219, R5, R8, P0, !PT ;  /* 0x00000005db057210 */ /* 0x000fe200007fe408 */
[----:B------:R-:W-:Y:S01]  /*97d0*/  IMAD R8, R6, c[0x0][0x218], RZ ;  /* 0x0000860006087a24 */ /* 0x000fe200078e02ff */
[----:B------:R-:W-:Y:S01]  /*97e0*/  LEA R7, P0, R0, c[0x0][0x1c8], 0x1 ;  /* 0x0000720000077a11 */ /* 0x000fe200078008ff */
[C---:B------:R-:W-:Y:S01]  /*97f0*/  IMAD.WIDE.U32 R2, R181.reuse, c[0x0][0x218], R2 ;  /* 0x00008600b5027a25 */ /* 0x040fe200078e0002 */
[----:B------:R-:W-:Y:S02]  /*9800*/  LOP3.LUT R4, R4, 0x1c0, RZ, 0xc0, !PT ;  /* 0x000001c004047812 */ /* 0x000fe400078ec0ff */
[----:B------:R-:W-:Y:S01]  /*9810*/  LEA.HI.X R13, R0, c[0x0][0x1cc], R5, 0x1, P0 ;  /* 0x00007300000d7a11 */ /* 0x000fe200000f0c05 */
[----:B------:R-:W-:Y:S01]  /*9820*/  IMAD R8, R181, c[0x0][0x21c], R8 ;  /* 0x00008700b5087a24 */ /* 0x000fe200078e0208 */
[----:B------:R-:W-:-:S02]  /*9830*/  LOP3.LUT R12, R4, 0x38, R187, 0xf8, !PT ;  /* 0x00000038040c7812 */ /* 0x000fc400078ef8bb */
[----:B------:R-:W-:Y:S01]  /*9840*/  SHF.R.U32.HI R9, RZ, 0x3, R4 ;  /* 0x00000003ff097819 */ /* 0x000fe20000011604 */
[----:B------:R-:W-:Y:S01]  /*9850*/  SHFL.IDX PT, R5, R13, RZ, 0x181f ;  /* 0x00181fff0d057589 */ /* 0x000fe200000e0000 */
[----:B------:R-:W-:Y:S02]  /*9860*/  IADD3 R6, P0, R2, R216, RZ ;  /* 0x000000d802067210 */ /* 0x000fe40007f1e0ff */
[----:B------:R-:W-:Y:S01]  /*9870*/  LOP3.LUT R12, R12, R9, RZ, 0x3c, !PT ;  /* 0x000000090c0c7212 */ /* 0x000fe200078e3cff */
[----:B------:R-:W1:Y:S01]  /*9880*/  SHFL.IDX PT, R4, R7, RZ, 0x181f ;  /* 0x00181fff07047589 */ /* 0x000e6200000e0000 */
[----:B------:R-:W-:Y:S02]  /*9890*/  IADD3.X R9, R221, R3, R8, P0, !PT ;  /* 0x00000003dd097210 */ /* 0x000fe400007fe408 */
[----:B------:R-:W-:Y:S01]  /*98a0*/  SHF.R.S32.HI R8, RZ, 0x1f, R15 ;  /* 0x0000001fff087819 */ /* 0x000fe2000001140f */
[----:B------:R2:W-:Y:S01]  /*98b0*/  SHFL.IDX PT, R2, R7, 0x1, 0x181f ;  /* 0x00381f0007027f89 */ /* 0x0005e200000e0000 */
[----:B------:R-:W-:-:S02]  /*98c0*/  IADD3 R0, -R17, R22, -R168 ;  /* 0x0000001611007210 */ /* 0x000fc40007ffe9a8 */
[----:B------:R-:W-:Y:S01]  /*98d0*/  LEA.HI R8, R8, R15, RZ, 0x3 ;  /* 0x0000000f08087211 */ /* 0x000fe200078f18ff */
[----:B------:R3:W4:Y:S01]  /*98e0*/  SHFL.IDX PT, R3, R13, 0x1, 0x181f ;  /* 0x00381f000d037f89 */ /* 0x00072200000e0000 */
[----:B------:R-:W-:Y:S02]  /*98f0*/  ISETP.GE.AND P1, PT, R0, 0x1, PT ;  /* 0x000000010000780c */ /* 0x000fe40003f26270 */
[----:B------:R-:W-:-:S04]  /*9900*/  LOP3.LUT R195, R8, 0xfffffff8, RZ, 0xc0, !PT ;  /* 0xfffffff808c37812 */ /* 0x000fc800078ec0ff */
[----:B------:R-:W-:Y:S01]  /*9910*/  SHF.R.S32.HI R206, RZ, 0x1f, R195 ;  /* 0x0000001fffce7819 */ /* 0x000fe200000114c3 */
[----:B--2---:R-:W-:Y:S01]  /*9920*/  IMAD.SHL.U32 R7, R14, 0x8, RZ ;  /* 0x000000080e077824 */ /* 0x004fe200078e00ff */
[C---:B------:R-:W-:Y:S02]  /*9930*/  LEA R14, P0, R6.reuse, c[0x0][0x1f8], 0x1 ;  /* 0x00007e00060e7a11 */ /* 0x040fe400078008ff */
[----:B---3--:R-:W-:Y:S02]  /*9940*/  SHF.R.S32.HI R13, RZ, 0x1f, R16 ;  /* 0x0000001fff0d7819 */ /* 0x008fe40000011410 */
[----:B------:R-:W-:Y:S01]  /*9950*/  LEA.HI.X R17, R6, c[0x0][0x1fc], R9, 0x1, P0 ;  /* 0x00007f0006117a11 */ /* 0x000fe200000f0c09 */
[----:B------:R-:W2:Y:S01]  /*9960*/  SHFL.IDX PT, R8, R14, RZ, 0x181f ;  /* 0x00181fff0e087589 */ /* 0x000ea200000e0000 */
[----:B------:R-:W-:Y:S02]  /*9970*/  LOP3.LUT R224, R12, 0xfffffe00, R7, 0xf8, !PT ;  /* 0xfffffe000ce07812 */ /* 0x000fe400078ef807 */
[----:B------:R-:W-:Y:S01]  /*9980*/  LEA.HI R7, R13, R16, RZ, 0x3 ;  /* 0x000000100d077211 */ /* 0x000fe200078f18ff */
[----:B------:R-:W3:Y:S01]  /*9990*/  SHFL.IDX PT, R9, R17, RZ, 0x181f ;  /* 0x00181fff11097589 */ /* 0x000ee200000e0000 */
[----:B------:R-:W-:Y:S01]  /*99a0*/  ISETP.GT.AND P0, PT, R0, 0x20, PT ;  /* 0x000000200000780c */ /* 0x000fe20003f04270 */
[----:B------:R-:W-:Y:S01]  /*99b0*/  IMAD.SHL.U32 R200, R224, 0x2, RZ ;  /* 0x00000002e0c87824 */ /* 0x000fe200078e00ff */
[----:B------:R-:W-:Y:S01]  /*99c0*/  LOP3.LUT R194, R7, 0xfffffff8, RZ, 0xc0, !PT ;  /* 0xfffffff807c27812 */ /* 0x000fe200078ec0ff */
[----:B-1----:R-:W-:-:S03]  /*99d0*/  @P1 IMAD.WIDE R12, R187, 0x2, R4 ;  /* 0x00000002bb0c1825 */ /* 0x002fc600078e0204 */
[----:B------:R-:W-:Y:S01]  /*99e0*/  SHF.R.S32.HI R205, RZ, 0x1f, R194 ;  /* 0x0000001fffcd7819 */ /* 0x000fe200000114c2 */
[--C-:B------:R-:W-:Y:S01]  /*99f0*/  @P1 IMAD.WIDE R6, R195, 0x2, R4.reuse ;  /* 0x00000002c3061825 */ /* 0x100fe200078e0204 */
[----:B------:R1:W-:Y:S03]  /*9a00*/  @P1 LDGSTS.E.BYPASS.LTC128B.128 [R200+0xc100], [R12.64], !P5 ;  /* 0x0c1000000cc81fae */ /* 0x0003e6000e901d4a */
[----:B------:R-:W-:Y:S01]  /*9a10*/  @P1 IMAD.WIDE R4, R194, 0x2, R4 ;  /* 0x00000002c2041825 */ /* 0x000fe200078e0204 */
[----:B------:R4:W-:Y:S04]  /*9a20*/  @P1 LDGSTS.E.BYPASS.LTC128B.128 [R200+0xe100], [R6.64], !P4 ;  /* 0x0e10000006c81fae */ /* 0x0009e8000e101d4a */
[----:B------:R5:W-:Y:S01]  /*9a30*/  @P1 LDGSTS.E.BYPASS.LTC128B.128 [R200+0x10100], [R4.64], !P6 ;  /* 0x1010000004c81fae */ /* 0x000be2000f101d4a */
[----:B------:R-:W-:-:S03]  /*9a40*/  ISETP.LT.OR P1, PT, R0, 0x1, P3 ;  /* 0x000000010000780c */ /* 0x000fc60001f21670 */
[----:B-1----:R-:W1:Y:S01]  /*9a50*/  SHFL.IDX PT, R12, R14, 0x1, 0x181f ;  /* 0x00381f000e0c7f89 */ /* 0x002e6200000e0000 */
[----:B----4-:R-:W-:-:S03]  /*9a60*/  @P0 IMAD.WIDE R6, R187, 0x2, R2 ;  /* 0x00000002bb060825 */ /* 0x010fc600078e0202 */
[----:B------:R-:W4:Y:S01]  /*9a70*/  SHFL.IDX PT, R13, R17, 0x1, 0x181f ;  /* 0x00381f00110d7f89 */ /* 0x000f2200000e0000 */
[----:B-----5:R-:W-:-:S03]  /*9a80*/  @P0 IMAD.WIDE R4, R195, 0x2, R2 ;  /* 0x00000002c3040825 */ /* 0x020fc600078e0202 */
[----:B------:R5:W-:Y:S01]  /*9a90*/  @P0 LDGSTS.E.BYPASS.LTC128B.128 [R200+0xd100], [R6.64], !P5 ;  /* 0x0d10000006c80fae */ /* 0x000be2000e901d4a */
[----:B------:R-:W-:-:S03]  /*9aa0*/  @P0 IMAD.WIDE R2, R194, 0x2, R2 ;  /* 0x00000002c2020825 */ /* 0x000fc600078e0202 */
[----:B------:R1:W-:Y:S04]  /*9ab0*/  @P0 LDGSTS.E.BYPASS.LTC128B.128 [R200+0xf100], [R4.64], !P4 ;  /* 0x0f10000004c80fae */ /* 0x0003e8000e101d4a */
[----:B------:R2:W-:Y:S04]  /*9ac0*/  @P0 LDGSTS.E.BYPASS.LTC128B.128 [R200+0x11100], [R2.64], !P6 ;  /* 0x1110000002c80fae */ /* 0x0005e8000f101d4a */
[----:B------:R-:W0:Y:S01]  /*9ad0*/  LDGDEPBAR ;  /* 0x00000000000079af */ /* 0x000e220000000000 */
[----:B-1----:R-:W-:Y:S01]  /*9ae0*/  IMAD.WIDE R4, R195, 0x2, RZ ;  /* 0x00000002c3047825 */ /* 0x002fe200078e02ff */
[----:B--2---:R-:W-:-:S05]  /*9af0*/  IADD3 R2, P0, R8, R18, RZ ;  /* 0x0000001208027210 */ /* 0x004fca0007f1e0ff */
[----:B---3--:R-:W-:Y:S01]  /*9b00*/  IMAD.X R3, R9, 0x1, R19, P0 ;  /* 0x0000000109037824 */ /* 0x008fe200000e0613 */
[----:B-----5:R-:W-:-:S04]  /*9b10*/  IADD3 R6, P0, R8, R4, RZ ;  /* 0x0000000408067210 */ /* 0x020fc80007f1e0ff */
[----:B------:R1:W-:Y:S01]  /*9b20*/  LDGSTS.E.BYPASS.LTC128B.128 [R200+0x100], [R2.64], !P1 ;  /* 0x0010000002c87fae */ /* 0x0003e2000c901d4a */
[----:B------:R-:W-:Y:S01]  /*9b30*/  IMAD.X R7, R9, 0x1, R5, P0 ;  /* 0x0000000109077824 */ /* 0x000fe200000e0605 */
[----:B------:R-:W-:Y:S02]  /*9b40*/  ISETP.LT.OR P0, PT, R0, 0x1, P2 ;  /* 0x000000010000780c */ /* 0x000fe40001701670 */
[----:B------:R-:W-:Y:S02]  /*9b50*/  ISETP.GE.AND P1, PT, R16, c[0x0][0x1d4], PT ;  /* 0x0000750010007a0c */ /* 0x000fe40003f26270 */
[----:B------:R-:W-:-:S09]  /*9b60*/  ISETP.LT.OR P2, PT, R0, 0x21, P2 ;  /* 0x000000210000780c */ /* 0x000fd20001741670 */
[----:B------:R2:W-:Y:S01]  /*9b70*/  LDGSTS.E.BYPASS.LTC128B.128 [R200+0x2100], [R6.64], !P0 ;  /* 0x0210000006c87fae */ /* 0x0005e2000c101d4a */
[----:B-1----:R-:W-:-:S05]  /*9b80*/  IMAD.WIDE R2, R194, 0x2, RZ ;  /* 0x00000002c2027825 */ /* 0x002fca00078e02ff */
[----:B------:R-:W-:-:S05]  /*9b90*/  IADD3 R8, P0, R8, R2, RZ ;  /* 0x0000000208087210 */ /* 0x000fca0007f1e0ff */
[----:B------:R-:W-:Y:S01]  /*9ba0*/  IMAD.X R9, R9, 0x1, R3, P0 ;  /* 0x0000000109097824 */ /* 0x000fe200000e0603 */
[----:B--2---:R-:W-:-:S05]  /*9bb0*/  IADD3 R6, P0, R18, R12, RZ ;  /* 0x0000000c12067210 */ /* 0x004fca0007f1e0ff */
[----:B----4-:R-:W-:Y:S01]  /*9bc0*/  IMAD.X R7, R19, 0x1, R13, P0 ;  /* 0x0000000113077824 */ /* 0x010fe200000e060d */
[C---:B------:R-:W-:Y:S02]  /*9bd0*/  ISETP.LT.OR P0, PT, R0.reuse, 0x1, P1 ;  /* 0x000000010000780c */ /* 0x040fe40000f01670 */
[----:B------:R-:W-:-:S11]  /*9be0*/  ISETP.LT.OR P1, PT, R0, 0x21, P1 ;  /* 0x000000210000780c */ /* 0x000fd60000f21670 */
[----:B------:R1:W-:Y:S01]  /*9bf0*/  LDGSTS.E.BYPASS.LTC128B.128 [R200+0x4100], [R8.64], !P0 ;  /* 0x0410000008c87fae */ /* 0x0003e2000c101d4a */
[----:B------:R-:W-:Y:S02]  /*9c00*/  ISETP.LT.OR P0, PT, R0, 0x21, P3 ;  /* 0x000000210000780c */ /* 0x000fe40001f01670 */
[----:B------:R-:W-:Y:S02]  /*9c10*/  ISETP.GT.AND P3, PT, R196, 0x3f, PT ;  /* 0x0000003fc400780c */ /* 0x000fe40003f64270 */
[----:B------:R-:W-:-:S09]  /*9c20*/  SHF.R.S32.HI R0, RZ, 0x1f, R187 ;  /* 0x0000001fff007819 */ /* 0x000fd200000114bb */
        /* <DEDUP_REMOVED lines=8> */
[----:B------:R-:W0:Y:S05]  /*9cb0*/  LDGDEPBAR ;  /* 0x00000000000079af */ /* 0x000e2a0000000000 */
[----:B------:R-:W-:Y:S01]  /*9cc0*/  @P0 LOP3.LUT R208, R208, 0x2, RZ, 0xfc, !PT ;  /* 0x00000002d0d00812 */ /* 0x000fe200078efcff */
[----:B------:R-:W-:Y:S05]  /*9cd0*/  @!P0 BRA `(.L_x_2320) ;  /* 0x000004b000008947 */ /* 0x000fea0003800000 */
[----:B------:R-:W-:Y:S01]  /*9ce0*/  ISETP.NE.AND P0, PT, R21, 0x1, PT ;  /* 0x000000011500780c */ /* 0x000fe20003f05270 */
[----:B------:R-:W-:Y:S01]  /*9cf0*/  IMAD.MOV.U32 R181, RZ, RZ, RZ ;  /* 0x000000ffffb57224 */ /* 0x000fe200078e00ff */
[----:B-1----:R-:W-:-:S04]  /*9d00*/  IADD3 R2, R196, R168, R218 ;  /* 0x000000a8c4027210 */ /* 0x002fc80007ffe0da */
        /* <DEDUP_REMOVED lines=26> */
.L_x_2468:
[----:B------:R-:W-:Y:S05]  /*9eb0*/  BRA.DIV ~URZ, `(.L_x_2322) ;  /* 0x000133127f007947 */ /* 0x000fea000b800000 */
[----:B------:R-:W3:Y:S01]  /*9ec0*/  SHFL.IDX PT, R0, R15, RZ, 0x181f ;  /* 0x00181fff0f007589 */ /* 0x000ee200000e0000 */
[----:B------:R-:W-:Y:S01]  /*9ed0*/  IMAD.SHL.U32 R14, R187, 0x2, RZ ;  /* 0x00000002bb0e7824 */ /* 0x000fe200078e00ff */
[----:B------:R-:W-:Y:S01]  /*9ee0*/  SHF.R.S32.HI R2, RZ, 0x1f, R187 ;  /* 0x0000001fff027819 */ /* 0x000fe200000114bb */
[C---:B------:R-:W-:Y:S01]  /*9ef0*/  IMAD.SHL.U32 R17, R195.reuse, 0x2, RZ ;  /* 0x00000002c3117824 */ /* 0x040fe200078e00ff */
[----:B------:R-:W-:Y:S01]  /*9f00*/  SHF.L.U64.HI R18, R195, 0x1, R206 ;  /* 0x00000001c3127819 */ /* 0x000fe200000102ce */
[C---:B------:R-:W-:Y:S01]  /*9f10*/  IMAD.SHL.U32 R19, R194.reuse, 0x2, RZ ;  /* 0x00000002c2137824 */ /* 0x040fe200078e00ff */
[----:B------:R-:W-:Y:S02]  /*9f20*/  SHF.L.U64.HI R16, R187, 0x1, R2 ;  /* 0x00000001bb107819 */ /* 0x000fe40000010202 */
[----:B------:R-:W-:Y:S02]  /*9f30*/  SHF.L.U64.HI R20, R194, 0x1, R205 ;  /* 0x00000001c2147819 */ /* 0x000fe400000102cd */
[----:B------:R-:W-:-:S02]  /*9f40*/  SEL R21, RZ, 0x10, P6 ;  /* 0x00000010ff157807 */ /* 0x000fc40003000000 */
[----:B------:R-:W-:Y:S02]  /*9f50*/  SEL R13, RZ, 0x10, P5 ;  /* 0x00000010ff0d7807 */ /* 0x000fe40002800000 */
[----:B------:R-:W-:Y:S02]  /*9f60*/  SEL R12, RZ, 0x10, P4 ;  /* 0x00000010ff0c7807 */ /* 0x000fe40002000000 */
[C---:B---3--:R-:W-:Y:S02]  /*9f70*/  IADD3 R8, P0, R0.reuse, R14, RZ ;  /* 0x0000000e00087210 */ /* 0x048fe40007f1e0ff */
[----:B------:R-:W-:-:S03]  /*9f80*/  IADD3 R6, P1, R0, R17, RZ ;  /* 0x0000001100067210 */ /* 0x000fc60007f3e0ff */
[----:B--2---:R-:W-:Y:S01]  /*9f90*/  IMAD.X R9, R4, 0x1, R16, P0 ;  /* 0x0000000104097824 */ /* 0x004fe200000e0610 */
[----:B------:R-:W-:Y:S01]  /*9fa0*/  IADD3 R2, P0, R0, R19, RZ ;  /* 0x0000001300027210 */ /* 0x000fe20007f1e0ff */
[C---:B------:R-:W-:Y:S01]  /*9fb0*/  IMAD.X R7, R4.reuse, 0x1, R18, P1 ;  /* 0x0000000104077824 */ /* 0x040fe200008e0612 */
[----:B------:R2:W3:Y:S03]  /*9fc0*/  SHFL.IDX PT, R0, R15, 0x1, 0x181f ;  /* 0x00381f000f007f89 */ /* 0x0004e600000e0000 */
[----:B------:R-:W-:Y:S01]  /*9fd0*/  IMAD.X R3, R4, 0x1, R20, P0 ;  /* 0x0000000104037824 */ /* 0x000fe200000e0614 */
[----:B------:R-:W-:Y:S01]  /*9fe0*/  @!PT LDS RZ, [RZ] ;  /* 0x00000000fffff984 */ /* 0x000fe20000000800 */
[----:B------:R4:W-:Y:S04]  /*9ff0*/  LDGSTS.E.BYPASS.LTC128B.128 [R200+0x12100], [R8.64], !P5 ;  /* 0x1210000008c87fae */ /* 0x0009e8000e901d4a */
[----:B------:R2:W-:Y:S04]  /*a000*/  LDGSTS.E.BYPASS.LTC128B.128 [R200+0x14100], [R6.64], !P4 ;  /* 0x1410000006c87fae */ /* 0x0005e8000e101d4a */
[----:B------:R2:W-:Y:S04]  /*a010*/  LDGSTS.E.BYPASS.LTC128B.128 [R200+0x16100], [R2.64], !P6 ;  /* 0x1610000002c87fae */ /* 0x0005e8000f101d4a */
[----:B----4-:R2:W4:Y:S01]  /*a020*/  SHFL.IDX PT, R8, R5, 0x1, 0x181f ;  /* 0x00381f0005087f89 */ /* 0x01052200000e0000 */
[----:B------:R-:W-:-:S03]  /*a030*/  IMAD.MOV.U32 R9, RZ, RZ, R21 ;  /* 0x000000ffff097224 */ /* 0x000fc600078e0015 */
.L_x_2469:
[----:B--23--:R-:W-:Y:S02]  /*a040*/  IADD3 R6, -R13, 0x10, RZ ;  /* 0x000000100d067810 */ /* 0x00cfe40007ffe1ff */
[----:B------:R-:W-:-:S02]  /*a050*/  IADD3 R4, -R12, 0x10, RZ ;  /* 0x000000100c047810 */ /* 0x000fc40007ffe1ff */
[----:B------:R-:W-:Y:S02]  /*a060*/  LOP3.LUT R6, R6, 0xf, RZ, 0xc0, !PT ;  /* 0x0000000f06067812 */ /* 0x000fe400078ec0ff */
[----:B------:R-:W-:Y:S02]  /*a070*/  LOP3.LUT R4, R4, 0xf, RZ, 0xc0, !PT ;  /* 0x0000000f04047812 */ /* 0x000fe400078ec0ff */
[----:B------:R-:W-:Y:S02]  /*a080*/  IADD3 R6, P1, P0, R6, R0, R14 ;  /* 0x0000000006067210 */ /* 0x000fe4000783e00e */
[----:B------:R-:W-:Y:S02]  /*a090*/  IADD3 R2, -R9, 0x10, RZ ;  /* 0x0000001009027810 */ /* 0x000fe40007ffe1ff */
[----:B----4-:R-:W-:Y:S02]  /*a0a0*/  IADD3.X R7, RZ, R8, R16, P1, P0 ;  /* 0x00000008ff077210 */ /* 0x010fe40000fe0410 */
[----:B------:R-:W-:-:S02]  /*a0b0*/  IADD3 R4, P1, P0, R4, R0, R17 ;  /* 0x0000000004047210 */ /* 0x000fc4000783e011 */
[----:B------:R-:W-:Y:S02]  /*a0c0*/  LOP3.LUT R2, R2, 0xf, RZ, 0xc0, !PT ;  /* 0x0000000f02027812 */ /* 0x000fe400078ec0ff */
[----:B-1----:R-:W-:Y:S02]  /*a0d0*/  IADD3.X R5, RZ, R8, R18, P1, P0 ;  /* 0x00000008ff057210 */ /* 0x002fe40000fe0412 */
        /* <DEDUP_REMOVED lines=11> */
.L_x_2320:
[----:B------:R-:W-:Y:S05]  /*a190*/  BSYNC B0 ;  /* 0x0000000000007941 */ /* 0x000fea0003800000 */
.L_x_2319:
[----:B-1----:R-:W1:Y:S01]  /*a1a0*/  S2R R2, SR_TID.X ;  /* 0x0000000000027919 */ /* 0x002e620000002100 */
[----:B------:R-:W-:Y:S01]  /*a1b0*/  IMAD.MOV.U32 R171, RZ, RZ, 0x20 ;  /* 0x00000020ffab7424 */ /* 0x000fe200078e00ff */
[----:B------:R-:W-:Y:S01]  /*a1c0*/  BSSY B2, `(.L_x_2323) ;  /* 0x000000b000027945 */ /* 0x000fe20003800000 */
[----:B------:R-:W-:Y:S01]  /*a1d0*/  MOV R116, 0xa270 ;  /* 0x0000a27000747802 */ /* 0x000fe20000000f00 */
[----:B------:R-:W0:Y:S01]  /*a1e0*/  LDGDEPBAR ;  /* 0x00000000000079af */ /* 0x000e220000000000 */
[----:B-1----:R-:W-:-:S04]  /*a1f0*/  SHF.R.S32.HI R0, RZ, 0x1f, R2 ;  /* 0x0000001fff007819 */ /* 0x002fc80000011402 */
[----:B------:R-:W-:-:S04]  /*a200*/  LEA.HI R0, R0, R2, RZ, 0x3 ;  /* 0x0000000200007211 */ /* 0x000fc800078f18ff */
[----:B------:R-:W-:-:S05]  /*a210*/  LOP3.LUT R0, R0, 0xfffffff8, RZ, 0xc0, !PT ;  /* 0xfffffff800007812 */ /* 0x000fca00078ec0ff */
[----:B------:R-:W-:-:S05]  /*a220*/  IMAD.IADD R0, R2, 0x1, -R0 ;  /* 0x0000000102007824 */ /* 0x000fca00078e0a00 */
[----:B------:R-:W-:-:S04]  /*a230*/  LOP3.LUT P0, RZ, R0, 0x2, RZ, 0xc0, !PT ;  /* 0x0000000200ff7812 */ /* 0x000fc8000780c0ff */
[----:B------:R-:W-:-:S05]  /*a240*/  SEL R171, R171, 0xffffffe0, !P0 ;  /* 0xffffffe0abab7807 */ /* 0x000fca0004000000 */
[----:B------:R-:W-:Y:S02]  /*a250*/  IMAD.IADD R101, R177, 0x1, R171 ;  /* 0x00000001b1657824 */ /* 0x000fe400078e02ab */
[----:B------:R-:W-:Y:S05]  /*a260*/  CALL.REL.NOINC `($_ZN7cutlass13device_kernelIN5flash19enable_sm80_to_sm89INS1_16FlashAttnFwdSm80INS1_25CollectiveMainloopFwdSm80ILi8ELi2ELb0EN4cute5tupleIJNS5_1CILi128EEENS7_ILi64EEENS7_ILi192EEEEEELi192ENS_10bfloat16_tEfNS_4arch4Sm80ELb0ELb1ELb0ELb1ELb1ELb1ELb1ELb1EEENS1_21CollectiveEpilogueFwdINS6_IJS8_SA_S9_EEENS6_IJNS7_ILi1EEESI_SI_EEESC_SE_Li256ELb1ELb1ELb1ELb0EEENS1_36VarlenDynamicPersistentTileSchedulerILi128ELi64ELi256ELi256ELb1ELb1ELb0ELb1ELb0ELb1EEEEEEEEEvNT_6ParamsE$_ZZN5flash25CollectiveMainloopFwdSm80ILi8ELi2ELb0EN4cute5tupleIJNS1_1CILi128EEENS3_ILi64EEENS3_ILi192EEEEEELi192EN7cutlass10bfloat16_tEfNS8_4arch4Sm80ELb0ELb1ELb0ELb1ELb1ELb1ELb1ELb1EE3mmaINS_16FlashAttnFwdSm80ISC_NS_21CollectiveEpilogueFwdINS2_IJS4_S6_S5_EEENS2_IJNS3_ILi1EEESH_SH_EEES9_SB_Li256ELb1ELb1ELb1ELb0EEENS_36VarlenDynamicPersistentTileSchedulerILi128ELi64ELi256ELi256ELb1ELb1ELb0ELb1ELb0ELb1EEEE13SharedStorageENS1_6TensorINS1_11ArrayEngineIfLm96EEENS1_6LayoutINS2_IJNS2_IJNS3_ILi2EEESS_EEESH_NS3_ILi24EEEEEENS2_IJNS2_IJSH_SS_EEENS3_ILi0EEENS3_ILi4EEEEEEEEEENS_7SoftmaxILi2ELi0EEEEEbRKNSC_6ParamsERT0_RT1_iRKNS_16SeqlenInfoQKNewKILb1ELb1EEENS2_IJiiiiEEERT_ENKUlvE_clEv) ;  /* 0x00015e3000007944 */ /* 0x000fea0003c00000 */
[----:B------:R-:W-:Y:S05]  /*a270*/  BSYNC B2 ;  /* 0x0000000000027941 */ /* 0x000fea0003800000 */
.L_x_2323:
[----:B------:R2:W5:Y:S01]  /*a280*/  LDL R100, [R1] ;  /* 0x0000000001647983 */ /* 0x0005620000100800 */
[----:B------:R-:W-:-:S04]  /*a290*/  DEPBAR.LE SB0, 0x2 ;  /* 0x000080800000791a */ /* 0x000fc80000000000 */
[----:B------:R2:W5:Y:S01]  /*a2a0*/  LDL R198, [R1+0x10] ;  /* 0x0000100001c67983 */ /* 0x0005620000100800 */
[----:B------:R-:W-:Y:S03]  /*a2b0*/  WARPSYNC 0xffffffff ;  /* 0xffffffff00007948 */ /* 0x000fe60003800000 */
[----:B------:R-:W-:Y:S01]  /*a2c0*/  BAR.SYNC.DEFER_BLOCKING 0x0 ;  /* 0x0000000000007b1d */ /* 0x000fe20000010000 */
[----:B------:R-:W-:-:S05]  /*a2d0*/  LOP3.LUT P0, RZ, R208, 0x2, RZ, 0xc0, !PT ;  /* 0x00000002d0ff7812 */ /* 0x000fca000780c0ff */
[----:B------:R-:W-:Y:S01]  /*a2e0*/  BSSY B0, `(.L_x_2324) ;  /* 0x0000049000007945 */ /* 0x000fe20003800000 */
[----:B-1----:R2:W1:Y:S04]  /*a2f0*/  LDSM.16.M88.4 R4, [R172] ;  /* 0x00000000ac04783b */ /* 0x0024680000000200 */
        /* <DEDUP_REMOVED lines=11> */
[----:B------:R-:W-:-:S04]  /*a3b0*/  IMAD.WIDE.U32 R2, R182, c[0x0][0x208], RZ ;  /* 0x00008200b6027a25 */ /* 0x000fc800078e00ff */
[----:B------:R-:W-:-:S04]  /*a3c0*/  IMAD R0, R0, c[0x0][0x208], RZ ;  /* 0x0000820000007a24 */ /* 0x000fc800078e02ff */
[----:B------:R-:W-:-:S05]  /*a3d0*/  IMAD R0, R182, c[0x0][0x20c], R0 ;  /* 0x00008300b6007a24 */ /* 0x000fca00078e0200 */
[----:B------:R-:W-:Y:S02]  /*a3e0*/  IADD3 R3, R3, R0, RZ ;  /* 0x0000000003037210 */ /* 0x000fe40007ffe0ff */
[----:B------:R-:W-:-:S03]  /*a3f0*/  SHF.R.S32.HI R0, RZ, 0x1f, R181 ;  /* 0x0000001fff007819 */ /* 0x000fc600000114b5 */
        /* <DEDUP_REMOVED lines=8> */
[----:B------:R2:W4:Y:S02]  /*a480*/  SHFL.IDX PT, R8, R9, RZ, 0x181f ;  /* 0x00181fff09087589 */ /* 0x00052400000e0000 */
.L_x_2470:
[----:B------:R-:W-:Y:S05]  /*a490*/  BRA.DIV ~URZ, `(.L_x_2327) ;  /* 0x000130727f007947 */ /* 0x000fea000b800000 */
[----:B------:R-:W2:Y:S01]  /*a4a0*/  SHFL.IDX PT, R0, R25, RZ, 0x181f ;  /* 0x00181fff19007589 */ /* 0x000ea200000e0000 */
[----:B------:R-:W-:Y:S01]  /*a4b0*/  SHF.R.S32.HI R2, RZ, 0x1f, R187 ;  /* 0x0000001fff027819 */ /* 0x000fe200000114bb */
[----:B------:R-:W-:Y:S01]  /*a4c0*/  IMAD.SHL.U32 R22, R187, 0x2, RZ ;  /* 0x00000002bb167824 */ /* 0x000fe200078e00ff */
[C---:B------:R-:W-:Y:S01]  /*a4d0*/  SHF.L.U64.HI R26, R195.reuse, 0x1, R206 ;  /* 0x00000001c31a7819 */ /* 0x040fe200000102ce */
[----:B------:R-:W-:Y:S01]  /*a4e0*/  IMAD.SHL.U32 R24, R195, 0x2, RZ ;  /* 0x00000002c3187824 */ /* 0x000fe200078e00ff */
[----:B------:R-:W-:Y:S01]  /*a4f0*/  SHF.L.U64.HI R23, R187, 0x1, R2 ;  /* 0x00000001bb177819 */ /* 0x000fe20000010202 */
[C---:B------:R-:W-:Y:S01]  /*a500*/  IMAD.SHL.U32 R27, R194.reuse, 0x2, RZ ;  /* 0x00000002c21b7824 */ /* 0x040fe200078e00ff */
[----:B------:R-:W-:Y:S02]  /*a510*/  SHF.L.U64.HI R28, R194, 0x1, R205 ;  /* 0x00000001c21c7819 */ /* 0x000fe400000102cd */
[----:B------:R-:W-:-:S02]  /*a520*/  SEL R29, RZ, 0x10, P6 ;  /* 0x00000010ff1d7807 */ /* 0x000fc40003000000 */
[----:B------:R-:W-:Y:S02]  /*a530*/  SEL R21, RZ, 0x10, P5 ;  /* 0x00000010ff157807 */ /* 0x000fe40002800000 */
[----:B------:R-:W-:Y:S02]  /*a540*/  SEL R20, RZ, 0x10, P4 ;  /* 0x00000010ff147807 */ /* 0x000fe40002000000 */
[C---:B--2---:R-:W-:Y:S02]  /*a550*/  IADD3 R2, P2, R0.reuse, R22, RZ ;  /* 0x0000001600027210 */ /* 0x044fe40007f5e0ff */
[C---:B------:R-:W-:Y:S02]  /*a560*/  IADD3 R18, P1, R0.reuse, R24, RZ ;  /* 0x0000001800127210 */ /* 0x040fe40007f3e0ff */
[----:B------:R-:W-:Y:S01]  /*a570*/  IADD3 R16, P0, R0, R27, RZ ;  /* 0x0000001b00107210 */ /* 0x000fe20007f1e0ff */
[C---:B----4-:R-:W-:Y:S01]  /*a580*/  IMAD.X R3, R8.reuse, 0x1, R23, P2 ;  /* 0x0000000108037824 */ /* 0x050fe200010e0617 */
[----:B------:R-:W2:Y:S01]  /*a590*/  SHFL.IDX PT, R0, R25, 0x1, 0x181f ;  /* 0x00381f0019007f89 */ /* 0x000ea200000e0000 */
[----:B------:R-:W-:-:S02]  /*a5a0*/  IMAD.X R19, R8, 0x1, R26, P1 ;  /* 0x0000000108137824 */ /* 0x000fc400008e061a */
[----:B------:R-:W-:Y:S01]  /*a5b0*/  IMAD.X R17, R8, 0x1, R28, P0 ;  /* 0x0000000108117824 */ /* 0x000fe200000e061c */
[----:B------:R-:W-:Y:S01]  /*a5c0*/  @!PT LDS RZ, [RZ] ;  /* 0x00000000fffff984 */ /* 0x000fe20000000800 */
[----:B------:R4:W-:Y:S04]  /*a5d0*/  LDGSTS.E.BYPASS.LTC128B.128 [R200+0x6100], [R2.64], !P5 ;  /* 0x0610000002c87fae */ /* 0x0009e8000e901d4a */
[----:B------:R4:W-:Y:S04]  /*a5e0*/  LDGSTS.E.BYPASS.LTC128B.128 [R200+0x8100], [R18.64], !P4 ;  /* 0x0810000012c87fae */ /* 0x0009e8000e101d4a */
[----:B------:R4:W-:Y:S04]  /*a5f0*/  LDGSTS.E.BYPASS.LTC128B.128 [R200+0xa100], [R16.64], !P6 ;  /* 0x0a10000010c87fae */ /* 0x0009e8000f101d4a */
[----:B------:R3:W1:Y:S02]  /*a600*/  SHFL.IDX PT, R8, R9, 0x1, 0x181f ;  /* 0x00381f0009087f89 */ /* 0x00066400000e0000 */
[----:B---3--:R-:W-:-:S02]  /*a610*/  IMAD.MOV.U32 R9, RZ, RZ, R29 ;  /* 0x000000ffff097224 */ /* 0x008fc400078e001d */
.L_x_2471:
[----:B--2-4-:R-:W-:Y:S02]  /*a620*/  IADD3 R2, -R21, 0x10, RZ ;  /* 0x0000001015027810 */ /* 0x014fe40007ffe1ff */
[----:B------:R-:W-:-:S02]  /*a630*/  IADD3 R3, -R20, 0x10, RZ ;  /* 0x0000001014037810 */ /* 0x000fc40007ffe1ff */
[----:B------:R-:W-:Y:S02]  /*a640*/  LOP3.LUT R2, R2, 0xf, RZ, 0xc0, !PT ;  /* 0x0000000f02027812 */ /* 0x000fe400078ec0ff */
[----:B------:R-:W-:Y:S02]  /*a650*/  ISETP.NE.U32.AND P2, PT, R21, RZ, PT ;  /* 0x000000ff1500720c */ /* 0x000fe40003f45070 */
[----:B------:R-:W-:Y:S02]  /*a660*/  IADD3 R18, P1, P0, R2, R0, R22 ;  /* 0x0000000002127210 */ /* 0x000fe4000783e016 */
[----:B------:R-:W-:Y:S02]  /*a670*/  LOP3.LUT R2, R3, 0xf, RZ, 0xc0, !PT ;  /* 0x0000000f03027812 */ /* 0x000fe400078ec0ff */
[----:B------:R-:W-:Y:S02]  /*a680*/  IADD3 R3, -R9, 0x10, RZ ;  /* 0x0000001009037810 */ /* 0x000fe40007ffe1ff */
[----:B-1----:R-:W-:-:S02]  /*a690*/  IADD3.X R19, RZ, R8, R23, P1, P0 ;  /* 0x00000008ff137210 */ /* 0x002fc40000fe0417 */
        /* <DEDUP_REMOVED lines=13> */
.L_x_2325:
[----:B------:R-:W-:Y:S05]  /*a770*/  BSYNC B0 ;  /* 0x0000000000007941 */ /* 0x000fea0003800000 */
.L_x_2324:
[----:B-1----:R-:W1:Y:S04]  /*a780*/  S2R R2, SR_TID.X ;  /* 0x0000000000027919 */ /* 0x002e680000002100 */
[----:B------:R-:W0:Y:S01]  /*a790*/  LDGDEPBAR ;  /* 0x00000000000079af */ /* 0x000e220000000000 */
[----:B------:R-:W-:Y:S01]  /*a7a0*/  WARPSYNC 0xffffffff ;  /* 0xffffffff00007948 */ /* 0x000fe20003800000 */
[----:B-1----:R-:W-:-:S04]  /*a7b0*/  SHF.R.S32.HI R0, RZ, 0x1f, R2 ;  /* 0x0000001fff007819 */ /* 0x002fc80000011402 */
[----:B------:R-:W-:-:S04]  /*a7c0*/  LEA.HI R0, R0, R2, RZ, 0x3 ;  /* 0x0000000200007211 */ /* 0x000fc800078f18ff */
[----:B------:R-:W-:-:S05]  /*a7d0*/  LOP3.LUT R0, R0, 0xfffffff8, RZ, 0xc0, !PT ;  /* 0xfffffff800007812 */ /* 0x000fca00078ec0ff */
[----:B------:R-:W-:-:S05]  /*a7e0*/  IMAD.IADD R0, R2, 0x1, -R0 ;  /* 0x0000000102007824 */ /* 0x000fca00078e0a00 */
[----:B------:R-:W-:Y:S01]  /*a7f0*/  LOP3.LUT P0, RZ, R0, 0x4, RZ, 0xc0, !PT ;  /* 0x0000000400ff7812 */ /* 0x000fe2000780c0ff */
[----:B------:R-:W-:-:S05]  /*a800*/  IMAD.MOV.U32 R0, RZ, RZ, 0x40 ;  /* 0x00000040ff007424 */ /* 0x000fca00078e00ff */
[----:B------:R-:W-:-:S04]  /*a810*/  SEL R170, R0, 0xffffffc0, !P0 ;  /* 0xffffffc000aa7807 */ /* 0x000fc80004000000 */
[----:B------:R-:W-:Y:S01]  /*a820*/  IADD3 R2, R170, R177, R171 ;  /* 0x000000b1aa027210 */ /* 0x000fe20007ffe0ab */
[----:B------:R-:W-:Y:S02]  /*a830*/  IMAD.IADD R0, R177, 0x1, R170 ;  /* 0x00000001b1007824 */ /* 0x000fe400078e02aa */
[----:B--2---:R-:W2:Y:S01]  /*a840*/  LDL R102, [R1+0x4] ;  /* 0x0000040001667983 */ /* 0x004ea20000100800 */
[C---:B---3--:R-:W-:Y:S01]  /*a850*/  HMMA.16816.F32.BF16 R16, R4.reuse, R36, RZ ;  /* 0x000000240410723c */ /* 0x048fe200000418ff */
[----:B------:R-:W-:Y:S01]  /*a860*/  IMAD.MOV.U32 R169, RZ, RZ, 0x1 ;  /* 0x00000001ffa97424 */ /* 0x000fe200078e00ff */
[----:B------:R-:W-:Y:S01]  /*a870*/  ULDC UR4, c[0x0][0x324] ;  /* 0x0000c90000047ab9 */ /* 0x000fe20000000800 */
[----:B------:R-:W-:Y:S01]  /*a880*/  LDSM.16.M88.4 R20, [R175] ;  /* 0x00000000af14783b */ /* 0x000fe20000000200 */
[----:B------:R-:W-:Y:S02]  /*a890*/  ULOP3.LUT UR4, URZ, UR4, URZ, 0x33, !UPT ;  /* 0x000000043f047292 */ /* 0x000fe4000f8e333f */
[C---:B------:R-:W-:Y:S01]  /*a8a0*/  ISETP.NE.AND P0, PT, R169.reuse, c[0x0][0x2c4], PT ;  /* 0x0000b100a9007a0c */ /* 0x040fe20003f05270 */
[----:B------:R-:W1:Y:S01]  /*a8b0*/  LDSM.16.M88.4 R52, [R0] ;  /* 0x000000000034783b */ /* 0x000e620000000200 */
[----:B------:R-:W-:Y:S01]  /*a8c0*/  HMMA.16816.F32.BF16 R32, R4, R38, RZ ;  /* 0x000000260420723c */ /* 0x000fe200000418ff */
[----:B------:R-:W-:-:S02]  /*a8d0*/  ISETP.LE.AND P2, PT, R169, c[0x0][0x32c], PT ;  /* 0x0000cb00a9007a0c */ /* 0x000fc40003f43270 */
[----:B------:R-:W-:Y:S04]  /*a8e0*/  LDSM.16.M88.4 R64, [R0+0x1000] ;  /* 0x001000000040783b */ /* 0x000fe80000000200 */
[----:B------:R-:W-:Y:S01]  /*a8f0*/  LDSM.16.M88.4 R72, [R0+0x1800] ;  /* 0x001800000048783b */ /* 0x000fe20000000200 */
[C---:B----4-:R-:W-:Y:S03]  /*a900*/  HMMA.16816.F32.BF16 R28, R4.reuse, R40, RZ ;  /* 0x00000028041c723c */ /* 0x050fe600000418ff */
[----:B------:R-:W-:Y:S04]  /*a910*/  LDSM.16.M88.4 R80, [R2] ;  /* 0x000000000250783b */ /* 0x000fe80000000200 */
[----:B------:R-:W-:Y:S01]  /*a920*/  LDSM.16.M88.4 R92, [R177+0x2000] ;  /* 0x00200000b15c783b */ /* 0x000fe20000000200 */
[C---:B------:R-:W-:Y:S03]  /*a930*/  HMMA.16816.F32.BF16 R36, R4.reuse, R42, RZ ;  /* 0x0000002a0424723c */ /* 0x040fe600000418ff */
[----:B------:R-:W-:Y:S04]  /*a940*/  LDSM.16.M88.4 R88, [R101+0x2000] ;  /* 0x002000006558783b */ /* 0x000fe80000000200 */
[----:B------:R-:W-:Y:S01]  /*a950*/  LDSM.16.M88.4 R96, [R2+0x2000] ;  /* 0x002000000260783b */ /* 0x000fe20000000200 */
[C---:B------:R-:W-:Y:S08]  /*a960*/  HMMA.16816.F32.BF16 R40, R4.reuse, R44, RZ ;  /* 0x0000002c0428723c */ /* 0x040ff000000418ff */
[C---:B------:R-:W-:Y:S08]  /*a970*/  HMMA.16816.F32.BF16 R44, R4.reuse, R46, RZ ;  /* 0x0000002e042c723c */ /* 0x040ff000000418ff */
[C---:B-----5:R-:W-:Y:S08]  /*a980*/  HMMA.16816.F32.BF16 R48, R4.reuse, R56, RZ ;  /* 0x000000380430723c */ /* 0x060ff000000418ff */
[----:B------:R-:W-:Y:S01]  /*a990*/  HMMA.16816.F32.BF16 R24, R4, R58, RZ ;  /* 0x0000003a0418723c */ /* 0x000fe200000418ff */
[----:B------:R-:W3:Y:S04]  /*a9a0*/  LDSM.16.M88.4 R56, [R0+0x800] ;  /* 0x000800000038783b */ /* 0x000ee80000000200 */
[----:B------:R-:W4:Y:S03]  /*a9b0*/  LDSM.16.M88.4 R4, [R174] ;  /* 0x00000000ae04783b */ /* 0x000f260000000200 */
[C---:B------:R-:W-:Y:S08]  /*a9c0*/  HMMA.16816.F32.BF16 R16, R12.reuse, R60, R16 ;  /* 0x0000003c0c10723c */ /* 0x040ff00000041810 */
[C---:B------:R-:W-:Y:S08]  /*a9d0*/  HMMA.16816.F32.BF16 R28, R12.reuse, R68, R28 ;  /* 0x000000440c1c723c */ /* 0x040ff0000004181c */
[C---:B------:R-:W-:Y:S01]  /*a9e0*/  HMMA.16816.F32.BF16 R36, R12.reuse, R70, R36 ;  /* 0x000000460c24723c */ /* 0x040fe20000041824 */
[----:B------:R-:W-:Y:S07]  /*a9f0*/  LDSM.16.M88.4 R68, [R2+0x1000] ;  /* 0x001000000244783b */ /* 0x000fee0000000200 */
[C---:B------:R-:W-:Y:S08]  /*aa00*/  HMMA.16816.F32.BF16 R40, R12.reuse, R76, R40 ;  /* 0x0000004c0c28723c */ /* 0x040ff00000041828 */
[C---:B------:R-:W-:Y:S01]  /*aa10*/  HMMA.16816.F32.BF16 R44, R12.reuse, R78, R44 ;  /* 0x0000004e0c2c723c */ /* 0x040fe2000004182c */
[----:B------:R-:W-:Y:S07]  /*aa20*/  LDSM.16.M88.4 R76, [R2+0x1800] ;  /* 0x00180000024c783b */ /* 0x000fee0000000200 */
[C---:B------:R-:W-:Y:S01]  /*aa30*/  HMMA.16816.F32.BF16 R32, R12.reuse, R62, R32 ;  /* 0x0000003e0c20723c */ /* 0x040fe20000041820 */
[----:B------:R-:W4:Y:S07]  /*aa40*/  LDSM.16.M88.4 R60, [R2+0x800] ;  /* 0x00080000023c783b */ /* 0x000f2e0000000200 */
[C---:B------:R-:W-:Y:S08]  /*aa50*/  HMMA.16816.F32.BF16 R48, R12.reuse, R84, R48 ;  /* 0x000000540c30723c */ /* 0x040ff00000041830 */
[----:B------:R-:W-:Y:S01]  /*aa60*/  HMMA.16816.F32.BF16 R24, R12, R86, R24 ;  /* 0x000000560c18723c */ /* 0x000fe20000041818 */
[----:B------:R-:W-:Y:S07]  /*aa70*/  LDSM.16.M88.4 R84, [R0+0x2000] ;  /* 0x002000000054783b */ /* 0x000fee0000000200 */
[C---:B-1----:R-:W-:Y:S01]  /*aa80*/  HMMA.16816.F32.BF16 R12, R20.reuse, R52, R16 ;  /* 0x00000034140c723c */ /* 0x042fe20000041810 */
[----:B------:R-:W1:Y:S07]  /*aa90*/  LDSM.16.M88.4 R16, [R172+0x4000] ;  /* 0x00400000ac10783b */ /* 0x000e6e0000000200 */
[C---:B---3--:R-:W-:Y:S08]  /*aaa0*/  HMMA.16816.F32.BF16 R28, R20.reuse, R56, R28 ;  /* 0x00000038141c723c */ /* 0x048ff0000004181c */
[C---:B------:R-:W-:Y:S01]  /*aab0*/  HMMA.16816.F32.BF16 R36, R20.reuse, R58, R36 ;  /* 0x0000003a1424723c */ /* 0x040fe20000041824 */
[----:B------:R-:W3:Y:S07]  /*aac0*/  LDSM.16.M88.4 R56, [R177+0x2800] ;  /* 0x00280000b138783b */ /* 0x000eee0000000200 */
[C---:B------:R-:W-:Y:S08]  /*aad0*/  HMMA.16816.F32.BF16 R40, R20.reuse, R64, R40 ;  /* 0x000000401428723c */ /* 0x040ff00000041828 */
[C---:B------:R-:W-:Y:S01]  /*aae0*/  HMMA.16816.F32.BF16 R44, R20.reuse, R66, R44 ;  /* 0x00000042142c723c */ /* 0x040fe2000004182c */
[----:B------:R-:W1:Y:S07]  /*aaf0*/  LDSM.16.M88.4 R64, [R177+0x3000] ;  /* 0x00300000b140783b */ /* 0x000e6e0000000200 */
[C---:B------:R-:W-:Y:S08]  /*ab00*/  HMMA.16816.F32.BF16 R52, R20.reuse, R54, R32 ;  /* 0x000000361434723c */ /* 0x040ff00000041820 */
[C---:B------:R-:W-:Y:S08]  /*ab10*/  HMMA.16816.F32.BF16 R48, R20.reuse, R72, R48 ;  /* 0x000000481430723c */ /* 0x040ff00000041830 */
[----:B------:R-:W-:Y:S01]  /*ab20*/  HMMA.16816.F32.BF16 R24, R20, R74, R24 ;  /* 0x0000004a1418723c */ /* 0x000fe20000041818 */
[----:B------:R-:W1:Y:S04]  /*ab30*/  LDSM.16.M88.4 R72, [R177+0x3800] ;  /* 0x00380000b148783b */ /* 0x000e680000000200 */
[----:B------:R-:W1:Y:S03]  /*ab40*/  LDSM.16.M88.4 R20, [R173+0x4000] ;  /* 0x00400000ad14783b */ /* 0x000e660000000200 */
[C---:B----4-:R-:W-:Y:S08]  /*ab50*/  HMMA.16816.F32.BF16 R12, R4.reuse, R80, R12 ;  /* 0x00000050040c723c */ /* 0x050ff0000004180c */
[C---:B------:R-:W-:Y:S08]  /*ab60*/  HMMA.16816.F32.BF16 R28, R4.reuse, R60, R28 ;  /* 0x0000003c041c723c */ /* 0x040ff0000004181c */
[C---:B------:R-:W-:Y:S01]  /*ab70*/  HMMA.16816.F32.BF16 R36, R4.reuse, R62, R36 ;  /* 0x0000003e0424723c */ /* 0x040fe20000041824 */
[----:B------:R-:W4:Y:S07]  /*ab80*/  LDSM.16.M88.4 R60, [R101+0x2800] ;  /* 0x00280000653c783b */ /* 0x000f2e0000000200 */
[C---:B------:R-:W-:Y:S08]  /*ab90*/  HMMA.16816.F32.BF16 R40, R4.reuse, R68, R40 ;  /* 0x000000440428723c */ /* 0x040ff00000041828 */
[C---:B------:R-:W-:Y:S01]  /*aba0*/  HMMA.16816.F32.BF16 R44, R4.reuse, R70, R44 ;  /* 0x00000046042c723c */ /* 0x040fe2000004182c */
[----:B------:R-:W2:Y:S07]  /*abb0*/  LDSM.16.M88.4 R68, [R101+0x3000] ;  /* 0x003000006544783b */ /* 0x000eae0000000200 */
[C---:B------:R-:W-:Y:S01]  /*abc0*/  HMMA.16816.F32.BF16 R52, R4.reuse, R82, R52 ;  /* 0x000000520434723c */ /* 0x040fe20000041834 */
[----:B------:R-:W-:Y:S07]  /*abd0*/  LDSM.16.M88.4 R80, [R2+0x3800] ;  /* 0x003800000250783b */ /* 0x000fee0000000200 */
[C---:B------:R-:W-:Y:S08]  /*abe0*/  HMMA.16816.F32.BF16 R48, R4.reuse, R76, R48 ;  /* 0x0000004c0430723c */ /* 0x040ff00000041830 */
[----:B------:R-:W-:Y:S01]  /*abf0*/  HMMA.16816.F32.BF16 R24, R4, R78, R24 ;  /* 0x0000004e0418723c */ /* 0x000fe20000041818 */
[----:B------:R-:W2:Y:S07]  /*ac00*/  LDSM.16.M88.4 R76, [R101+0x3800] ;  /* 0x00380000654c783b */ /* 0x000eae0000000200 */
        /* <DEDUP_REMOVED lines=8> */
[C---:B------:R-:W-:Y:S01]  /*ac90*/  HMMA.16816.F32.BF16 R52, R16.reuse, R94, R52 ;  /* 0x0000005e1034723c */ /* 0x040fe20000041834 */
[----:B------:R-:W-:Y:S07]  /*aca0*/  LDSM.16.M88.4 R92, [R101+0x4000] ;  /* 0x00400000655c783b */ /* 0x000fee0000000200 */
[C---:B------:R-:W-:Y:S08]  /*acb0*/  HMMA.16816.F32.BF16 R48, R16.reuse, R72, R48 ;  /* 0x000000481030723c */ /* 0x040ff00000041830 */
[----:B------:R-:W-:Y:S01]  /*acc0*/  HMMA.16816.F32.BF16 R24, R16, R74, R24 ;  /* 0x0000004a1018723c */ /* 0x000fe20000041818 */
[----:B------:R-:W1:Y:S07]  /*acd0*/  LDSM.16.M88.4 R72, [R0+0x3800] ;  /* 0x003800000048783b */ /* 0x000e6e0000000200 */
[C---:B------:R-:W-:Y:S01]  /*ace0*/  HMMA.16816.F32.BF16 R16, R20.reuse, R88, R4 ;  /* 0x000000581410723c */ /* 0x040fe20000041804 */
[----:B------:R-:W1:Y:S07]  /*acf0*/  LDSM.16.M88.4 R4, [R174+0x4000] ;  /* 0x00400000ae04783b */ /* 0x000e6e0000000200 */
[C---:B----4-:R-:W-:Y:S08]  /*ad00*/  HMMA.16816.F32.BF16 R36, R20.reuse, R60, R32 ;  /* 0x0000003c1424723c */ /* 0x050ff00000041820 */
[C---:B------:R-:W-:Y:S01]  /*ad10*/  HMMA.16816.F32.BF16 R32, R20.reuse, R62, R28 ;  /* 0x0000003e1420723c */ /* 0x040fe2000004181c */
[----:B------:R-:W4:Y:S07]  /*ad20*/  LDSM.16.M88.4 R60, [R2+0x2800] ;  /* 0x00280000023c783b */ /* 0x000f2e0000000200 */
[C---:B--2---:R-:W-:Y:S08]  /*ad30*/  HMMA.16816.F32.BF16 R28, R20.reuse, R68, R40 ;  /* 0x00000044141c723c */ /* 0x044ff00000041828 */
[C---:B------:R-:W-:Y:S01]  /*ad40*/  HMMA.16816.F32.BF16 R44, R20.reuse, R70, R44 ;  /* 0x00000046142c723c */ /* 0x040fe2000004182c */
[----:B------:R-:W2:Y:S07]  /*ad50*/  LDSM.16.M88.4 R68, [R2+0x3000] ;  /* 0x003000000244783b */ /* 0x000eae0000000200 */
[C---:B------:R-:W-:Y:S01]  /*ad60*/  HMMA.16816.F32.BF16 R52, R20.reuse, R90, R52 ;  /* 0x0000005a1434723c */ /* 0x040fe20000041834 */
[----:B------:R-:W-:Y:S07]  /*ad70*/  LDSM.16.M88.4 R88, [R177+0x4000] ;  /* 0x00400000b158783b */ /* 0x000fee0000000200 */
[C---:B------:R-:W-:Y:S08]  /*ad80*/  HMMA.16816.F32.BF16 R48, R20.reuse, R76, R48 ;  /* 0x0000004c1430723c */ /* 0x040ff00000041830 */
[----:B------:R-:W-:Y:S01]  /*ad90*/  HMMA.16816.F32.BF16 R24, R20, R78, R24 ;  /* 0x0000004e1418723c */ /* 0x000fe20000041818 */
[----:B------:R-:W2:Y:S04]  /*ada0*/  LDSM.16.M88.4 R20, [R172+0x8000] ;  /* 0x00800000ac14783b */ /* 0x000ea80000000200 */
[----:B------:R-:W-:Y:S03]  /*adb0*/  LDSM.16.M88.4 R76, [R177+0x5800] ;  /* 0x00580000b14c783b */ /* 0x000fe60000000200 */
[C---:B-1----:R-:W-:Y:S08]  /*adc0*/  HMMA.16816.F32.BF16 R16, R12.reuse, R84, R16 ;  /* 0x000000540c10723c */ /* 0x042ff00000041810 */
[C---:B---3--:R-:W-:Y:S08]  /*add0*/  HMMA.16816.F32.BF16 R40, R12.reuse, R56, R36 ;  /* 0x000000380c28723c */ /* 0x048ff00000041824 */
[C---:B------:R-:W-:Y:S01]  /*ade0*/  HMMA.16816.F32.BF16 R36, R12.reuse, R58, R32 ;  /* 0x0000003a0c24723c */ /* 0x040fe20000041820 */
[----:B------:R-:W1:Y:S07]  /*adf0*/  LDSM.16.M88.4 R56, [R177+0x4800] ;  /* 0x00480000b138783b */ /* 0x000e6e0000000200 */
[C---:B------:R-:W-:Y:S08]  /*ae00*/  HMMA.16816.F32.BF16 R32, R12.reuse, R64, R28 ;  /* 0x000000400c20723c */ /* 0x040ff0000004181c */
[C---:B------:R-:W-:Y:S01]  /*ae10*/  HMMA.16816.F32.BF16 R28, R12.reuse, R66, R44 ;  /* 0x000000420c1c723c */ /* 0x040fe2000004182c */
[----:B------:R-:W3:Y:S07]  /*ae20*/  LDSM.16.M88.4 R64, [R177+0x5000] ;  /* 0x00500000b140783b */ /* 0x000eee0000000200 */
[C---:B------:R-:W-:Y:S01]  /*ae30*/  HMMA.16816.F32.BF16 R52, R12.reuse, R86, R52 ;  /* 0x000000560c34723c */ /* 0x040fe20000041834 */
[----:B------:R-:W-:Y:S07]  /*ae40*/  LDSM.16.M88.4 R84, [R0+0x4000] ;  /* 0x004000000054783b */ /* 0x000fee0000000200 */
[C---:B------:R-:W-:Y:S08]  /*ae50*/  HMMA.16816.F32.BF16 R48, R12.reuse, R72, R48 ;  /* 0x000000480c30723c */ /* 0x040ff00000041830 */
[----:B------:R-:W-:Y:S01]  /*ae60*/  HMMA.16816.F32.BF16 R24, R12, R74, R24 ;  /* 0x0000004a0c18723c */ /* 0x000fe20000041818 */
[----:B------:R-:W-:Y:S07]  /*ae70*/  LDSM.16.M88.4 R72, [R101+0x5000] ;  /* 0x005000006548783b */ /* 0x000fee0000000200 */
[C---:B------:R-:W-:Y:S01]  /*ae80*/  HMMA.16816.F32.BF16 R12, R4.reuse, R96, R16 ;  /* 0x00000060040c723c */ /* 0x040fe20000041810 */
[----:B------:R-:W1:Y:S07]  /*ae90*/  LDSM.16.M88.4 R16, [R173+0x8000] ;  /* 0x00800000ad10783b */ /* 0x000e6e0000000200 */
[C---:B----4-:R-:W-:Y:S08]  /*aea0*/  HMMA.16816.F32.BF16 R44, R4.reuse, R60, R40 ;  /* 0x0000003c042c723c */ /* 0x050ff00000041828 */
[C---:B------:R-:W-:Y:S01]  /*aeb0*/  HMMA.16816.F32.BF16 R40, R4.reuse, R62, R36 ;  /* 0x0000003e0428723c */ /* 0x040fe20000041824 */
[----:B------:R-:W4:Y:S07]  /*aec0*/  LDSM.16.M88.4 R60, [R101+0x4800] ;  /* 0x00480000653c783b */ /* 0x000f2e0000000200 */
[C---:B--2---:R-:W-:Y:S08]  /*aed0*/  HMMA.16816.F32.BF16 R36, R4.reuse, R68, R32 ;  /* 0x000000440424723c */ /* 0x044ff00000041820 */
[C---:B------:R-:W-:Y:S01]  /*aee0*/  HMMA.16816.F32.BF16 R32, R4.reuse, R70, R28 ;  /* 0x000000460420723c */ /* 0x040fe2000004181c */
[----:B------:R-:W-:Y:S07]  /*aef0*/  LDSM.16.M88.4 R68, [R0+0x5800] ;  /* 0x005800000044783b */ /* 0x000fee0000000200 */
[C---:B------:R-:W-:Y:S08]  /*af00*/  HMMA.16816.F32.BF16 R52, R4.reuse, R98, R52 ;  /* 0x000000620434723c */ /* 0x040ff00000041834 */
[C---:B------:R-:W-:Y:S08]  /*af10*/  HMMA.16816.F32.BF16 R28, R4.reuse, R80, R48 ;  /* 0x00000050041c723c */ /* 0x040ff00000041830 */
[----:B------:R-:W-:Y:S01]  /*af20*/  HMMA.16816.F32.BF16 R24, R4, R82, R24 ;  /* 0x000000520418723c */ /* 0x000fe20000041818 */
[----:B------:R-:W2:Y:S07]  /*af30*/  LDSM.16.M88.4 R80, [R101+0x5800] ;  /* 0x005800006550783b */ /* 0x000eae0000000200 */
[C---:B------:R-:W-:Y:S01]  /*af40*/  HMMA.16816.F32.BF16 R4, R20.reuse, R88, R12 ;  /* 0x000000581404723c */ /* 0x040fe2000004180c */
[----:B------:R-:W2:Y:S07]  /*af50*/  LDSM.16.M88.4 R12, [R175+0x8000] ;  /* 0x00800000af0c783b */ /* 0x000eae0000000200 */
[C---:B-1----:R-:W-:Y:S08]  /*af60*/  HMMA.16816.F32.BF16 R48, R20.reuse, R56, R44 ;  /* 0x000000381430723c */ /* 0x042ff0000004182c */
[C---:B------:R-:W-:Y:S01]  /*af70*/  HMMA.16816.F32.BF16 R44, R20.reuse, R58, R40 ;  /* 0x0000003a142c723c */ /* 0x040fe20000041828 */
[----:B------:R-:W-:Y:S07]  /*af80*/  LDSM.16.M88.4 R56, [R0+0x4800] ;  /* 0x004800000038783b */ /* 0x000fee0000000200 */
[C---:B---3--:R-:W-:Y:S08]  /*af90*/  HMMA.16816.F32.BF16 R40, R20.reuse, R64, R36 ;  /* 0x000000401428723c */ /* 0x048ff00000041824 */
[C---:B------:R-:W-:Y:S01]  /*afa0*/  HMMA.16816.F32.BF16 R36, R20.reuse, R66, R32 ;  /* 0x000000421424723c */ /* 0x040fe20000041820 */
[----:B------:R1:W-:Y:S07]  /*afb0*/  LDSM.16.M88.4 R64, [R0+0x5000] ;  /* 0x005000000040783b */ /* 0x0003ee0000000200 */
[C---:B------:R-:W-:Y:S08]  /*afc0*/  HMMA.16816.F32.BF16 R52, R20.reuse, R90, R52 ;  /* 0x0000005a1434723c */ /* 0x040ff00000041834 */
[C---:B------:R-:W-:Y:S08]  /*afd0*/  HMMA.16816.F32.BF16 R32, R20.reuse, R76, R28 ;  /* 0x0000004c1420723c */ /* 0x040ff0000004181c */
[----:B------:R-:W-:Y:S01]  /*afe0*/  HMMA.16816.F32.BF16 R24, R20, R78, R24 ;  /* 0x0000004e1418723c */ /* 0x000fe20000041818 */
[----:B------:R-:W-:Y:S01]  /*aff0*/  LDSM.16.M88.4 R76, [R2+0x4000] ;  /* 0x00400000024c783b */ /* 0x000fe20000000200 */
[----:B-1----:R-:W-:-:S04]  /*b000*/  SHF.R.S32.HI R0, RZ, 0x1f, R100 ;  /* 0x0000001fff007819 */ /* 0x002fc80000011464 */
[CC--:B------:R-:W-:Y:S02]  /*b010*/  LEA.HI R3, R0.reuse, R100.reuse, RZ, 0x2 ;  /* 0x0000006400037211 */ /* 0x0c0fe400078f10ff */
[----:B------:R-:W-:Y:S01]  /*b020*/  HMMA.16816.F32.BF16 R20, R16, R92, R4 ;  /* 0x0000005c1014723c */ /* 0x000fe20000041804 */
[----:B------:R-:W1:Y:S01]  /*b030*/  LDSM.16.M88.4 R4, [R174+0x8000] ;  /* 0x00800000ae04783b */ /* 0x000e620000000200 */
[----:B------:R-:W-:-:S04]  /*b040*/  LEA.HI R0, R0, R100, RZ, 0x5 ;  /* 0x0000006400007211 */ /* 0x000fc800078f28ff */
[----:B------:R-:W-:Y:S02]  /*b050*/  LOP3.LUT R8, R0, 0xffffffe0, RZ, 0xc0, !PT ;  /* 0xffffffe000087812 */ /* 0x000fe400078ec0ff */
[----:B------:R-:W-:Y:S01]  /*b060*/  HMMA.16816.F32.BF16 R28, R16, R94, R52 ;  /* 0x0000005e101c723c */ /* 0x000fe20000041834 */
[----:B------:R-:W3:Y:S01]  /*b070*/  LDSM.16.M88.4 R52, [R2+0x4800] ;  /* 0x004800000234783b */ /* 0x000ee20000000200 */
[----:B------:R-:W-:-:S06]  /*b080*/  SHF.R.S32.HI R9, RZ, 0x1f, R0 ;  /* 0x0000001fff097819 */ /* 0x000fcc0000011400 */
[C---:B----4-:R-:W-:Y:S08]  /*b090*/  HMMA.16816.F32.BF16 R48, R16.reuse, R60, R48 ;  /* 0x0000003c1030723c */ /* 0x050ff00000041830 */
[C---:B------:R-:W-:Y:S08]  /*b0a0*/  HMMA.16816.F32.BF16 R44, R16.reuse, R62, R44 ;  /* 0x0000003e102c723c */ /* 0x040ff0000004182c */
[C---:B------:R-:W-:Y:S08]  /*b0b0*/  HMMA.16816.F32.BF16 R40, R16.reuse, R72, R40 ;  /* 0x000000481028723c */ /* 0x040ff00000041828 */
[C---:B------:R-:W-:Y:S08]  /*b0c0*/  HMMA.16816.F32.BF16 R36, R16.reuse, R74, R36 ;  /* 0x0000004a1024723c */ /* 0x040ff00000041824 */
[C---:B--2---:R-:W-:Y:S08]  /*b0d0*/  HMMA.16816.F32.BF16 R32, R16.reuse, R80, R32 ;  /* 0x000000501020723c */ /* 0x044ff00000041820 */
[----:B------:R-:W-:Y:S08]  /*b0e0*/  HMMA.16816.F32.BF16 R24, R16, R82, R24 ;  /* 0x000000521018723c */ /* 0x000ff00000041818 */
[C---:B------:R-:W-:Y:S08]  /*b0f0*/  HMMA.16816.F32.BF16 R16, R12.reuse, R84, R20 ;  /* 0x000000540c10723c */ /* 0x040ff00000041814 */
[C---:B------:R-:W-:Y:S08]  /*b100*/  HMMA.16816.F32.BF16 R20, R12.reuse, R86, R28 ;  /* 0x000000560c14723c */ /* 0x040ff0000004181c */
[----:B------:R-:W-:Y:S01]  /*b110*/  HMMA.16816.F32.BF16 R28, R12, R70, R24 ;  /* 0x000000460c1c723c */ /* 0x000fe20000041818 */
[----:B------:R-:W2:Y:S07]  /*b120*/  LDSM.16.M88.4 R24, [R2+0x5000] ;  /* 0x005000000218783b */ /* 0x000eae0000000200 */
[----:B-1----:R-:W-:Y:S01]  /*b130*/  HMMA.16816.F32.BF16 R60, R4, R76, R16 ;  /* 0x0000004c043c723c */ /* 0x002fe20000041810 */
[----:B------:R1:W4:Y:S07]  /*b140*/  LDSM.16.M88.4 R16, [R2+0x5800] ;  /* 0x005800000210783b */ /* 0x00032e0000000200 */
[C---:B------:R-:W-:Y:S08]  /*b150*/  HMMA.16816.F32.BF16 R48, R12.reuse, R56, R48 ;  /* 0x000000380c30723c */ /* 0x040ff00000041830 */
[----:B------:R-:W-:Y:S01]  /*b160*/  HMMA.16816.F32.BF16 R44, R12, R58, R44 ;  /* 0x0000003a0c2c723c */ /* 0x000fe2000004182c */
[----:B-1----:R-:W-:-:S07]  /*b170*/  LOP3.LUT R2, R3, 0xfffffffc, RZ, 0xc0, !PT ;  /* 0xfffffffc03027812 */ /* 0x002fce00078ec0ff */
[----:B------:R-:W-:Y:S01]  /*b180*/  HMMA.16816.F32.BF16 R40, R12, R64, R40 ;  /* 0x000000400c28723c */ /* 0x000fe20000041828 */
[----:B------:R-:W-:Y:S01]  /*b190*/  SHF.R.S32.HI R3, RZ, 0x5, R0 ;  /* 0x00000005ff037819 */ /* 0x000fe20000011400 */
[C---:B------:R-:W-:Y:S02]  /*b1a0*/  IMAD.IADD R0, R100.reuse, 0x1, -R8 ;  /* 0x0000000164007824 */ /* 0x040fe400078e0a08 */
[----:B------:R-:W-:Y:S01]  /*b1b0*/  IMAD.IADD R2, R100, 0x1, -R2 ;  /* 0x0000000164027824 */ /* 0x000fe200078e0a02 */
[----:B------:R-:W-:-:S03]  /*b1c0*/  LEA.HI R9, R9, R3, RZ, 0x3 ;  /* 0x0000000309097211 */ /* 0x000fc600078f18ff */
[----:B------:R-:W-:Y:S01]  /*b1d0*/  HMMA.16816.F32.BF16 R36, R12, R66, R36 ;  /* 0x000000420c24723c */ /* 0x000fe20000041824 */
[----:B------:R-:W-:-:S04]  /*b1e0*/  LEA.HI R8, R2, R2, RZ, 0x1 ;  /* 0x0000000202087211 */ /* 0x000fc800078f08ff */
[----:B------:R-:W-:-:S03]  /*b1f0*/  LOP3.LUT R8, R8, 0x1ffffffe, RZ, 0xc0, !PT ;  /* 0x1ffffffe08087812 */ /* 0x000fc600078ec0ff */
[----:B------:R-:W-:Y:S02]  /*b200*/  HMMA.16816.F32.BF16 R32, R12, R68, R32 ;  /* 0x000000440c20723c */ /* 0x000fe40000041820 */
[----:B------:R-:W-:-:S04]  /*b210*/  IMAD.IADD R2, R2, 0x1, -R8 ;  /* 0x0000000102027824 */ /* 0x000fc800078e0a08 */
[----:B------:R-:W-:Y:S01]  /*b220*/  IMAD.SHL.U32 R222, R2, 0x8, RZ ;  /* 0x0000000802de7824 */ /* 0x000fe200078e00ff */
[----:B------:R-:W-:Y:S01]  /*b230*/  SHF.R.S32.HI R13, RZ, 0x1f, R0 ;  /* 0x0000001fff0d7819 */ /* 0x000fe20000011400 */
[----:B------:R-:W-:Y:S01]  /*b240*/  HMMA.16816.F32.BF16 R56, R4, R78, R20 ;  /* 0x0000004e0438723c */ /* 0x000fe20000041814 */
[----:B------:R-:W-:Y:S02]  /*b250*/  LOP3.LUT R12, R9, 0xffffff8, RZ, 0xc0, !PT ;  /* 0x0ffffff8090c7812 */ /* 0x000fe400078ec0ff */
[----:B------:R-:W-:-:S03]  /*b260*/  LEA.HI R9, R13, R0, RZ, 0x2 ;  /* 0x000000000d097211 */ /* 0x000fc600078f10ff */
[----:B------:R-:W-:Y:S01]  /*b270*/  IMAD.IADD R3, R3, 0x1, -R12 ;  /* 0x0000000103037824 */ /* 0x000fe200078e0a0c */
[----:B------:R-:W-:Y:S01]  /*b280*/  SHF.R.S32.HI R225, RZ, 0x2, R9 ;  /* 0x00000002ffe17819 */ /* 0x000fe20000011409 */
[----:B---3--:R-:W-:Y:S02]  /*b290*/  HMMA.16816.F32.BF16 R48, R4, R52, R48 ;  /* 0x000000340430723c */ /* 0x008fe40000041830 */
[----:B------:R-:W-:Y:S02]  /*b2a0*/  IMAD.SHL.U32 R223, R3, 0x10, RZ ;  /* 0x0000001003df7824 */ /* 0x000fe400078e00ff */
[----:B------:R-:W-:-:S04]  /*b2b0*/  IMAD R2, R102, 0x80, R225 ;  /* 0x0000008066027824 */ /* 0x000fc800078e02e1 */
[----:B------:R-:W-:Y:S01]  /*b2c0*/  HMMA.16816.F32.BF16 R44, R4, R54, R44 ;  /* 0x00000036042c723c */ /* 0x000fe2000004182c */
[----:B------:R-:W-:-:S05]  /*b2d0*/  IADD3 R8, R222, R2, R223 ;  /* 0x00000002de087210 */ /* 0x000fca0007ffe0df */
[----:B------:R-:W-:Y:S02]  /*b2e0*/  @P0 IMAD.HI.U32 R2, R8, c[0x0][0x2c8], RZ ;  /* 0x0000b20008020a27 */ /* 0x000fe400078e00ff */
[----:B--2---:R-:W-:Y:S03]  /*b2f0*/  HMMA.16816.F32.BF16 R40, R4, R24, R40 ;  /* 0x000000180428723c */ /* 0x004fe60000041828 */
[----:B------:R-:W-:Y:S02]  /*b300*/  @P0 SHF.R.U32.HI R8, RZ, c[0x0][0x2cc], R2 ;  /* 0x0000b300ff080a19 */ /* 0x000fe40000011602 */
[----:B------:R-:W-:-:S03]  /*b310*/  LOP3.LUT R2, R9, 0x7ffffffc, RZ, 0xc0, !PT ;  /* 0x7ffffffc09027812 */ /* 0x000fc600078ec0ff */
[----:B------:R-:W1:Y:S01]  /*b320*/  SHFL.IDX PT, R3, R8, RZ, 0x1c1f ;  /* 0x001c1fff08037589 */ /* 0x000e6200000e0000 */
[----:B------:R-:W-:Y:S01]  /*b330*/  HMMA.16816.F32.BF16 R36, R4, R26, R36 ;  /* 0x0000001a0424723c */ /* 0x000fe20000041824 */
[----:B------:R-:W-:Y:S01]  /*b340*/  IMAD.IADD R2, R0, 0x1, -R2 ;  /* 0x0000000100027824 */ /* 0x000fe200078e0a02 */
[----:B------:R-:W-:-:S03]  /*b350*/  IADD3 R0, R199, 0x1, -R168 ;  /* 0x00000001c7007810 */ /* 0x000fc60007ffe8a8 */
[----:B------:R-:W-:-:S03]  /*b360*/  IMAD.SHL.U32 R197, R2, 0x2, RZ ;  /* 0x0000000202c57824 */ /* 0x000fc600078e00ff */
[----:B----4-:R-:W-:Y:S02]  /*b370*/  HMMA.16816.F32.BF16 R32, R4, R16, R32 ;  /* 0x000000100420723c */ /* 0x010fe40000041820 */
[----:B------:R-:W-:-:S06]  /*b380*/  IADD3 R0, -R198, R0, -R197 ;  /* 0x00000000c6007210 */ /* 0x000fcc0007ffe9c5 */
[----:B------:R-:W-:Y:S07]  /*b390*/  HMMA.16816.F32.BF16 R28, R4, R18, R28 ;  /* 0x00000012041c723c */ /* 0x000fee000004181c */
[C---:B------:R-:W-:Y:S02]  /*b3a0*/  IADD3 R4, R0.reuse, c[0x0][0x328], RZ ;  /* 0x0000ca0000047a10 */ /* 0x040fe40007ffe0ff */
[----:B------:R-:W-:Y:S02]  /*b3b0*/  IADD3 R5, R0, UR4, RZ ;  /* 0x0000000400057c10 */ /* 0x000fe4000fffe0ff */
[----:B------:R-:W-:Y:S01]  /*b3c0*/  IADD3 R6, -R197, R199, -R168 ;  /* 0x000000c7c5067210 */ /* 0x000fe20007ffe9a8 */
[----:B-1----:R-:W-:-:S02]  /*b3d0*/  IMAD.IADD R2, R4, 0x1, R3 ;  /* 0x0000000104027824 */ /* 0x002fc400078e0203 */
[----:B------:R-:W-:-:S03]  /*b3e0*/  IMAD.IADD R0, R5, 0x1, R3 ;  /* 0x0000000105007824 */ /* 0x000fc600078e0203 */
[----:B------:R-:W-:Y:S01]  /*b3f0*/  IMNMX R2, R6, R2, PT ;  /* 0x0000000206027217 */ /* 0x000fe20003800200 */
        /* <DEDUP_REMOVED lines=11> */
.L_x_2330:
[----:B------:R-:W-:-:S13]  /*b4b0*/  ISETP.NE.AND P0, PT, R169, c[0x0][0x32c], PT ;  /* 0x0000cb00a9007a0c */ /* 0x000fda0003f05270 */
[----:B------:R-:W-:-:S05]  /*b4c0*/  @P0 IMAD.HI.U32 R7, R3, c[0x0][0x330], RZ ;  /* 0x0000cc0003070a27 */ /* 0x000fca00078e00ff */
[----:B------:R-:W-:Y:S02]  /*b4d0*/  @P0 SHF.R.U32.HI R3, RZ, c[0x0][0x334], R7 ;  /* 0x0000cd00ff030a19 */ /* 0x000fe40000011607 */
.L_x_2331:
[----:B------:R-:W-:Y:S05]  /*b4e0*/  BSYNC B0 ;  /* 0x0000000000007941 */ /* 0x000fea0003800000 */
.L_x_2329:
[----:B------:R-:W-:-:S04]  /*b4f0*/  IMAD R3, R3, c[0x0][0x32c], -R168 ;  /* 0x0000cb0003037a24 */ /* 0x000fc800078e0aa8 */
[----:B------:R-:W-:-:S05]  /*b500*/  IMAD.IADD R3, R3, 0x1, -R197 ;  /* 0x0000000103037824 */ /* 0x000fca00078e0ac5 */
[----:B------:R-:W-:Y:S02]  /*b510*/  IADD3 R7, R3, c[0x0][0x32c], RZ ;  /* 0x0000cb0003077a10 */ /* 0x000fe40007ffe0ff */
[----:B------:R-:W-:Y:S02]  /*b520*/  IMNMX R0, R0, R3, !PT ;  /* 0x0000000300007217 */ /* 0x000fe40007800200 */
[----:B------:R-:W-:Y:S02]  /*b530*/  IMNMX R2, R2, R7, PT ;  /* 0x0000000702027217 */ /* 0x000fe40003800200 */
.L_x_2328:
        /* <DEDUP_REMOVED lines=64> */
.L_x_2334:
[----:B------:R-:W-:-:S13]  /*b940*/  ISETP.NE.AND P0, PT, R169, c[0x0][0x32c], PT ;  /* 0x0000cb00a9007a0c */ /* 0x000fda0003f05270 */
[----:B------:R-:W-:-:S05]  /*b950*/  @P0 IMAD.HI.U32 R4, R3, c[0x0][0x330], RZ ;  /* 0x0000cc0003040a27 */ /* 0x000fca00078e00ff */
[----:B------:R-:W-:Y:S02]  /*b960*/  @P0 SHF.R.U32.HI R3, RZ, c[0x0][0x334], R4 ;  /* 0x0000cd00ff030a19 */ /* 0x000fe40000011604 */
.L_x_2335:
[----:B------:R-:W-:Y:S05]  /*b970*/  BSYNC B0 ;  /* 0x0000000000007941 */ /* 0x000fea0003800000 */
.L_x_2333:
[----:B------:R-:W-:-:S04]  /*b980*/  IMAD R3, R3, c[0x0][0x32c], -R168 ;  /* 0x0000cb0003037a24 */ /* 0x000fc800078e0aa8 */
[----:B------:R-:W-:-:S05]  /*b990*/  IMAD.IADD R3, R3, 0x1, -R197 ;  /* 0x0000000103037824 */ /* 0x000fca00078e0ac5 */
[----:B------:R-:W-:Y:S02]  /*b9a0*/  IADD3 R4, R3, c[0x0][0x32c], RZ ;  /* 0x0000cb0003047a10 */ /* 0x000fe40007ffe0ff */
[----:B------:R-:W-:Y:S02]  /*b9b0*/  IMNMX R0, R0, R3, !PT ;  /* 0x0000000300007217 */ /* 0x000fe40007800200 */
[----:B------:R-:W-:Y:S02]  /*b9c0*/  IMNMX R2, R2, R4, PT ;  /* 0x0000000402027217 */ /* 0x000fe40003800200 */
.L_x_2332:
[----:B------:R-:W2:Y:S01]  /*b9d0*/  LDL R103, [R1+0xcc] ;  /* 0x0000cc0001677983 */ /* 0x000ea20000100800 */
[----:B------:R-:W-:Y:S01]  /*b9e0*/  FMNMX.FTZ R104, R12, R13, !PT ;  /* 0x0000000d0c687209 */ /* 0x000fe20007810000 */
[----:B------:R-:W-:-:S04]  /*b9f0*/  DEPBAR.LE SB0, 0x2 ;  /* 0x000080800000791a */ /* 0x000fc80000000000 */
[----:B------:R-:W-:Y:S01]  /*ba00*/  FMNMX.FTZ R104, R14, R104, !PT ;  /* 0x000000680e687209 */ /* 0x000fe20007810000 */
[----:B------:R-:W-:Y:S01]  /*ba10*/  BAR.SYNC.DEFER_BLOCKING 0x0 ;  /* 0x0000000000007b1d */ /* 0x000fe20000010000 */
[----:B------:R-:W-:Y:S02]  /*ba20*/  ISETP.GT.AND P2, PT, R0, 0x1, P1 ;  /* 0x000000010000780c */ /* 0x000fe40000f44270 */
[----:B------:R-:W-:Y:S02]  /*ba30*/  FMNMX.FTZ R104, R15, R104, !PT ;  /* 0x000000680f687209 */ /* 0x000fe40007810000 */
[----:B------:R-:W-:Y:S01]  /*ba40*/  ISETP.LT.OR P2, PT, R2, 0x2, P2 ;  /* 0x000000020200780c */ /* 0x000fe20001741670 */
[----:B------:R-:W-:Y:S01]  /*ba50*/  BSSY B0, `(.L_x_2336) ;  /* 0x00001ad000007945 */ /* 0x000fe20003800000 */
[----:B------:R-:W-:Y:S02]  /*ba60*/  FMNMX.FTZ R104, R18, R104, !PT ;  /* 0x0000006812687209 */ /* 0x000fe40007810000 */
[----:B------:R-:W-:-:S02]  /*ba70*/  ISETP.GT.AND P0, PT, R0, 0x8, P1 ;  /* 0x000000080000780c */ /* 0x000fc40000f04270 */
[----:B------:R-:W-:Y:S02]  /*ba80*/  FMNMX.FTZ R104, R19, R104, !PT ;  /* 0x0000006813687209 */ /* 0x000fe40007810000 */
[----:B------:R-:W-:Y:S02]  /*ba90*/  FSEL R6, R63, -INF , !P2 ;  /* 0xff8000003f067808 */ /* 0x000fe40005000000 */
[----:B------:R-:W-:Y:S02]  /*baa0*/  FMNMX.FTZ R104, R21, R104, !PT ;  /* 0x0000006815687209 */ /* 0x000fe40007810000 */
[----:B------:R-:W-:Y:S02]  /*bab0*/  ISETP.LT.OR P0, PT, R2, 0x9, P0 ;  /* 0x000000090200780c */ /* 0x000fe40000701670 */
[----:B------:R-:W-:Y:S02]  /*bac0*/  ISETP.GT.AND P2, PT, R0, 0x9, P1 ;  /* 0x000000090000780c */ /* 0x000fe40000f44270 */
[----:B------:R-:W-:-:S02]  /*bad0*/  FMNMX.FTZ R104, R22, R104, !PT ;  /* 0x0000006816687209 */ /* 0x000fc40007810000 */
[----:B------:R-:W-:Y:S01]  /*bae0*/  FSEL R9, R58, -INF , !P0 ;  /* 0xff8000003a097808 */ /* 0x000fe20004000000 */
[----:B------:R-:W-:Y:S01]  /*baf0*/  LDSM.16.MT88.4 R52, [R179+0x800] ;  /* 0x00080000b334783b */ /* 0x000fe20000004200 */
[----:B------:R-:W-:Y:S02]  /*bb00*/  ISETP.LT.OR P2, PT, R2, 0xa, P2 ;  /* 0x0000000a0200780c */ /* 0x000fe40001741670 */
[----:B------:R-:W-:Y:S02]  /*bb10*/  ISETP.GT.AND P0, PT, R0, 0x10, P1 ;  /* 0x000000100000780c */ /* 0x000fe40000f04270 */
[----:B------:R-:W-:Y:S02]  /*bb20*/  FMNMX.FTZ R104, R86, R104, !PT ;  /* 0x0000006856687209 */ /* 0x000fe40007810000 */
[----:B------:R-:W-:Y:S02]  /*bb30*/  FSEL R7, R59, -INF , !P2 ;  /* 0xff8000003b077808 */ /* 0x000fe40005000000 */
[----:B------:R-:W-:Y:S01]  /*bb40*/  ISETP.LT.OR P0, PT, R2, 0x11, P0 ;  /* 0x000000110200780c */ /* 0x000fe20000701670 */
[----:B------:R-:W-:Y:S01]  /*bb50*/  LDSM.16.MT88.4 R56, [R178+0x2000] ;  /* 0x00200000b238783b */ /* 0x000fe20000004200 */
[----:B------:R-:W-:-:S02]  /*bb60*/  ISETP.GT.AND P2, PT, R0, RZ, P1 ;  /* 0x000000ff0000720c */ /* 0x000fc40000f44270 */
[----:B------:R-:W-:Y:S02]  /*bb70*/  FMNMX.FTZ R104, R85, R104, !PT ;  /* 0x0000006855687209 */ /* 0x000fe40007810000 */
[----:B------:R-:W-:Y:S02]  /*bb80*/  FSEL R17, R50, -INF , !P0 ;  /* 0xff80000032117808 */ /* 0x000fe40004000000 */
[----:B------:R-:W-:Y:S02]  /*bb90*/  ISETP.LT.OR P2, PT, R2, 0x1, P2 ;  /* 0x000000010200780c */ /* 0x000fe40001741670 */
[----:B------:R-:W-:Y:S02]  /*bba0*/  FMNMX.FTZ R104, R84, R104, !PT ;  /* 0x0000006854687209 */ /* 0x000fe40007810000 */
[----:B------:R-:W-:Y:S02]  /*bbb0*/  ISETP.GT.AND P0, PT, R0, 0x11, P1 ;  /* 0x000000110000780c */ /* 0x000fe40000f04270 */
[----:B------:R-:W-:-:S02]  /*bbc0*/  FSEL R5, R62, -INF , !P2 ;  /* 0xff8000003e057808 */ /* 0x000fc40005000000 */
[----:B------:R-:W-:Y:S01]  /*bbd0*/  FMNMX.FTZ R104, R83, R104, !PT ;  /* 0x0000006853687209 */ /* 0x000fe20007810000 */
[----:B------:R-:W-:Y:S01]  /*bbe0*/  LDSM.16.MT88.4 R60, [R178+0x2800] ;  /* 0x00280000b23c783b */ /* 0x000fe20000004200 */
[----:B------:R-:W-:Y:S02]  /*bbf0*/  ISETP.LT.OR P0, PT, R2, 0x12, P0 ;  /* 0x000000120200780c */ /* 0x000fe40000701670 */
[----:B------:R-:W-:Y:S02]  /*bc00*/  FMNMX.FTZ R3, R5, R6, !PT ;  /* 0x0000000605037209 */ /* 0x000fe40007810000 */
[----:B------:R-:W-:Y:S02]  /*bc10*/  FMNMX.FTZ R104, R82, R104, !PT ;  /* 0x0000006852687209 */ /* 0x000fe40007810000 */
[----:B------:R-:W-:Y:S02]  /*bc20*/  FSEL R16, R51, -INF , !P0 ;  /* 0xff80000033107808 */ /* 0x000fe40004000000 */
[C---:B------:R-:W-:Y:S01]  /*bc30*/  ISETP.GT.AND P0, PT, R0.reuse, 0x19, P1 ;  /* 0x000000190000780c */ /* 0x040fe20000f04270 */
[----:B------:R-:W-:Y:S01]  /*bc40*/  LDSM.16.MT88.4 R48, [R247+0x800] ;  /* 0x00080000f730783b */ /* 0x000fe20000004200 */
        /* <DEDUP_REMOVED lines=8> */
[----:B------:R-:W-:Y:S02]  /*bcd0*/  ISETP.GT.AND P0, PT, R0, 0x21, P1 ;  /* 0x000000210000780c */ /* 0x000fe40000f04270 */
[----:B------:R-:W-:Y:S02]  /*bce0*/  FSEL R8, R46, -INF , !P2 ;  /* 0xff8000002e087808 */ /* 0x000fe40005000000 */
[----:B------:R-:W-:Y:S02]  /*bcf0*/  FMNMX.FTZ R3, R17, R3, !PT ;  /* 0x0000000311037209 */ /* 0x000fe40007810000 */
[----:B------:R-:W-:Y:S02]  /*bd00*/  FMNMX.FTZ R104, R79, R104, !PT ;  /* 0x000000684f687209 */ /* 0x000fe40007810000 */
[----:B------:R-:W-:-:S02]  /*bd10*/  ISETP.GT.AND P2, PT, R0, 0x20, P1 ;  /* 0x000000200000780c */ /* 0x000fc40000f44270 */
[----:B------:R-:W-:Y:S01]  /*bd20*/  ISETP.LT.OR P0, PT, R2, 0x22, P0 ;  /* 0x000000220200780c */ /* 0x000fe20000701670 */
[----:B------:R-:W1:Y:S01]  /*bd30*/  SHFL.BFLY PT, R4, R104, 0x2, 0x1f ;  /* 0x0c401f0068047f89 */ /* 0x000e6200000e0000 */
[----:B------:R-:W-:Y:S02]  /*bd40*/  FMNMX.FTZ R3, R16, R3, !PT ;  /* 0x0000000310037209 */ /* 0x000fe40007810000 */
[----:B------:R-:W-:Y:S02]  /*bd50*/  ISETP.LT.OR P2, PT, R2, 0x21, P2 ;  /* 0x000000210200780c */ /* 0x000fe40001741670 */
[----:B------:R-:W-:Y:S02]  /*bd60*/  FSEL R77, R43, -INF , !P0 ;  /* 0xff8000002b4d7808 */ /* 0x000fe40004000000 */
[----:B------:R-:W-:Y:S02]  /*bd70*/  FMNMX.FTZ R3, R8, R3, !PT ;  /* 0x0000000308037209 */ /* 0x000fe40007810000 */
[----:B------:R-:W-:-:S02]  /*bd80*/  ISETP.GT.AND P0, PT, R0, 0x29, P1 ;  /* 0x000000290000780c */ /* 0x000fc40000f04270 */
[----:B------:R-:W-:Y:S02]  /*bd90*/  FSEL R78, R42, -INF , !P2 ;  /* 0xff8000002a4e7808 */ /* 0x000fe40005000000 */
[----:B------:R-:W-:Y:S01]  /*bda0*/  ISETP.GT.AND P2, PT, R0, 0x28, P1 ;  /* 0x000000280000780c */ /* 0x000fe20000f44270 */
[----:B------:R-:W-:Y:S01]  /*bdb0*/  LDSM.16.MT88.4 R40, [R179] ;  /* 0x00000000b328783b */ /* 0x000fe20000004200 */
[----:B------:R-:W-:Y:S02]  /*bdc0*/  FMNMX.FTZ R3, R20, R3, !PT ;  /* 0x0000000314037209 */ /* 0x000fe40007810000 */
[C---:B------:R-:W-:Y:S02]  /*bdd0*/  ISETP.LT.OR P0, PT, R2.reuse, 0x2a, P0 ;  /* 0x0000002a0200780c */ /* 0x040fe40000701670 */
[----:B------:R-:W-:Y:S02]  /*bde0*/  ISETP.LT.OR P2, PT, R2, 0x29, P2 ;  /* 0x000000290200780c */ /* 0x000fe40001741670 */
[----:B------:R-:W-:-:S02]  /*bdf0*/  FMNMX.FTZ R3, R78, R3, !PT ;  /* 0x000000034e037209 */ /* 0x000fc40007810000 */
[----:B------:R-:W-:Y:S02]  /*be00*/  FSEL R75, R39, -INF , !P0 ;  /* 0xff800000274b7808 */ /* 0x000fe40004000000 */
[----:B------:R-:W-:Y:S02]  /*be10*/  ISETP.GT.AND P0, PT, R0, 0x31, P1 ;  /* 0x000000310000780c */ /* 0x000fe40000f04270 */
[----:B------:R-:W-:Y:S02]  /*be20*/  FSEL R76, R38, -INF , !P2 ;  /* 0xff800000264c7808 */ /* 0x000fe40005000000 */
[----:B------:R-:W-:Y:S01]  /*be30*/  ISETP.GT.AND P2, PT, R0, 0x30, P1 ;  /* 0x000000300000780c */ /* 0x000fe20000f44270 */
[----:B------:R-:W-:Y:S01]  /*be40*/  LDSM.16.MT88.4 R36, [R178+0x800] ;  /* 0x00080000b224783b */ /* 0x000fe20000004200 */
[----:B------:R-:W-:Y:S02]  /*be50*/  FMNMX.FTZ R3, R77, R3, !PT ;  /* 0x000000034d037209 */ /* 0x000fe40007810000 */
[----:B------:R-:W-:-:S02]  /*be60*/  ISETP.LT.OR P0, PT, R2, 0x32, P0 ;  /* 0x000000320200780c */ /* 0x000fc40000701670 */
[----:B------:R-:W-:Y:S02]  /*be70*/  ISETP.LT.OR P2, PT, R2, 0x31, P2 ;  /* 0x000000310200780c */ /* 0x000fe40001741670 */
[----:B------:R-:W-:Y:S02]  /*be80*/  FMNMX.FTZ R105, R76, R3, !PT ;  /* 0x000000034c697209 */ /* 0x000fe40007810000 */
[----:B------:R-:W-:Y:S02]  /*be90*/  P2R R3, PR, RZ, 0x1 ;  /* 0x00000001ff037803 */ /* 0x000fe40000000000 */
[----:B------:R-:W-:Y:S02]  /*bea0*/  FSEL R74, R34, -INF , !P2 ;  /* 0xff800000224a7808 */ /* 0x000fe40005000000 */
[C---:B------:R-:W-:Y:S02]  /*beb0*/  ISETP.GT.AND P2, PT, R0.reuse, 0x38, P1 ;  /* 0x000000380000780c */ /* 0x040fe40000f44270 */
[----:B------:R-:W-:-:S02]  /*bec0*/  ISETP.GT.AND P0, PT, R0, 0x39, P1 ;  /* 0x000000390000780c */ /* 0x000fc40000f04270 */
[----:B------:R-:W-:Y:S02]  /*bed0*/  ISETP.NE.AND P1, PT, R3, RZ, PT ;  /* 0x000000ff0300720c */ /* 0x000fe40003f25270 */
[----:B-1----:R-:W-:Y:S02]  /*bee0*/  FMNMX.FTZ R104, R104, R4, !PT ;  /* 0x0000000468687209 */ /* 0x002fe40007810000 */
[----:B------:R-:W-:Y:S02]  /*bef0*/  FMNMX.FTZ R105, R75, R105, !PT ;  /* 0x000000694b697209 */ /* 0x000fe40007810000 */
[----:B------:R-:W-:Y:S01]  /*bf00*/  FSEL R73, R35, -INF , !P1 ;  /* 0xff80000023497808 */ /* 0x000fe20004800000 */
[----:B------:R-:W1:Y:S01]  /*bf10*/  SHFL.BFLY PT, R0, R104, 0x1, 0x1f ;  /* 0x0c201f0068007f89 */ /* 0x000e6200000e0000 */
[----:B------:R-:W-:Y:S02]  /*bf20*/  ISETP.LT.OR P1, PT, R2, 0x39, P2 ;  /* 0x000000390200780c */ /* 0x000fe40001721670 */
[----:B------:R-:W-:Y:S01]  /*bf30*/  FMNMX.FTZ R105, R74, R105, !PT ;  /* 0x000000694a697209 */ /* 0x000fe20007810000 */
[----:B------:R-:W-:Y:S01]  /*bf40*/  LDSM.16.MT88.4 R32, [R241+0x800] ;  /* 0x00080000f120783b */ /* 0x000fe20000004200 */
[----:B------:R-:W-:-:S02]  /*bf50*/  ISETP.LT.OR P0, PT, R2, 0x3a, P0 ;  /* 0x0000003a0200780c */ /* 0x000fc40000701670 */
[----:B------:R-:W-:Y:S02]  /*bf60*/  FSEL R72, R30, -INF , !P1 ;  /* 0xff8000001e487808 */ /* 0x000fe40004800000 */
[----:B------:R-:W-:Y:S02]  /*bf70*/  FMNMX.FTZ R105, R73, R105, !PT ;  /* 0x0000006949697209 */ /* 0x000fe40007810000 */
[----:B------:R-:W-:Y:S02]  /*bf80*/  FSEL R71, R31, -INF , !P0 ;  /* 0xff8000001f477808 */ /* 0x000fe40004000000 */
[----:B------:R-:W-:-:S04]  /*bf90*/  FMNMX.FTZ R105, R72, R105, !PT ;  /* 0x0000006948697209 */ /* 0x000fc80007810000 */
[----:B------:R-:W-:-:S05]  /*bfa0*/  FMNMX.FTZ R105, R71, R105, !PT ;  /* 0x0000006947697209 */ /* 0x000fca0007810000 */
[----:B------:R-:W3:Y:S01]  /*bfb0*/  SHFL.BFLY PT, R3, R105, 0x2, 0x1f ;  /* 0x0c401f0069037f89 */ /* 0x000ee200000e0000 */
[----:B-1----:R-:W-:-:S04]  /*bfc0*/  FMNMX.FTZ R104, R104, R0, !PT ;  /* 0x0000000068687209 */ /* 0x002fc80007810000 */
[C---:B------:R-:W-:Y:S01]  /*bfd0*/  FSETP.NEU.FTZ.AND P0, PT, R104.reuse, -INF , PT ;  /* 0xff8000006800780b */ /* 0x040fe20003f1d000 */
[----:B------:R-:W-:-:S05]  /*bfe0*/  FMUL.FTZ R2, R104, c[0x0][0x2d0] ;  /* 0x0000b40068027a20 */ /* 0x000fca0000410000 */
[----:B------:R-:W-:-:S05]  /*bff0*/  FSEL R2, R2, RZ, P0 ;  /* 0x000000ff02027208 */ /* 0x000fca0000000000 */
[----:B------:R-:W-:-:S04]  /*c000*/  FFMA.FTZ R0, R12, c[0x0][0x2d0], -R2 ;  /* 0x0000b4000c007a23 */ /* 0x000fc80000010802 */
[----:B------:R1:W-:Y:S01]  /*c010*/  MUFU.EX2 R88, R0 ;  /* 0x0000000000587308 */ /* 0x0003e20000000800 */
[----:B---3--:R-:W-:-:S05]  /*c020*/  FMNMX.FTZ R105, R105, R3, !PT ;  /* 0x0000000369697209 */ /* 0x008fca0007810000 */
[----:B------:R-:W3:Y:S01]  /*c030*/  SHFL.BFLY PT, R3, R105, 0x1, 0x1f ;  /* 0x0c201f0069037f89 */ /* 0x000ee200000e0000 */
[----:B-1----:R-:W-:-:S04]  /*c040*/  FFMA.FTZ R0, R13, c[0x0][0x2d0], -R2 ;  /* 0x0000b4000d007a23 */ /* 0x002fc80000010802 */
[----:B------:R1:W-:Y:S01]  /*c050*/  MUFU.EX2 R87, R0 ;  /* 0x0000000000577308 */ /* 0x0003e20000000800 */
[----:B---3--:R-:W-:Y:S01]  /*c060*/  FMNMX.FTZ R105, R105, R3, !PT ;  /* 0x0000000369697209 */ /* 0x008fe20007810000 */
[--C-:B------:R-:W-:Y:S02]  /*c070*/  FFMA.FTZ R3, R22, c[0x0][0x2d0], -R2.reuse ;  /* 0x0000b40016037a23 */ /* 0x100fe40000010802 */
[----:B-1----:R-:W-:Y:S01]  /*c080*/  FFMA.FTZ R0, R14, c[0x0][0x2d0], -R2 ;  /* 0x0000b4000e007a23 */ /* 0x002fe20000010802 */
[----:B------:R-:W-:-:S03]  /*c090*/  FSETP.NEU.FTZ.AND P0, PT, R105, -INF , PT ;  /* 0xff8000006900780b */ /* 0x000fc60003f1d000 */
[----:B------:R-:W-:Y:S08]  /*c0a0*/  MUFU.EX2 R100, R3 ;  /* 0x0000000300647308 */ /* 0x000ff00000000800 */
[----:B------:R1:W-:Y:S02]  /*c0b0*/  MUFU.EX2 R89, R0 ;  /* 0x0000000000597308 */ /* 0x0003e40000000800 */
[----:B-1----:R-:W-:-:S02]  /*c0c0*/  FFMA.FTZ R0, R15, c[0x0][0x2d0], -R2 ;  /* 0x0000b4000f007a23 */ /* 0x002fc40000010802 */
[----:B------:R-:W1:Y:S04]  /*c0d0*/  LDSM.16.MT88.4 R12, [R178] ;  /* 0x00000000b20c783b */ /* 0x000e680000004200 */
[----:B------:R3:W4:Y:S02]  /*c0e0*/  MUFU.EX2 R90, R0 ;  /* 0x00000000005a7308 */ /* 0x0007240000000800 */
[----:B---3--:R-:W-:Y:S01]  /*c0f0*/  FFMA.FTZ R0, R18, c[0x0][0x2d0], -R2 ;  /* 0x0000b40012007a23 */ /* 0x008fe20000010802 */
[----:B----4-:R-:W-:-:S05]  /*c100*/  F2FP.BF16.PACK_AB R18, R90, R89 ;  /* 0x000000595a12723e */ /* 0x010fca00000010ff */
[----:B------:R3:W-:Y:S02]  /*c110*/  MUFU.EX2 R92, R0 ;  /* 0x00000000005c7308 */ /* 0x0007e40000000800 */
[----:B---3--:R-:W-:-:S06]  /*c120*/  FFMA.FTZ R0, R19, c[0x0][0x2d0], -R2 ;  /* 0x0000b40013007a23 */ /* 0x008fcc0000010802 */
[----:B------:R3:W-:Y:S01]  /*c130*/  MUFU.EX2 R96, R0 ;  /* 0x0000000000607308 */ /* 0x0007e20000000800 */
[----:B--2---:R-:W-:Y:S01]  /*c140*/  LDSM.16.MT88.4 R44, [R103] ;  /* 0x00000000672c783b */ /* 0x004fe20000004200 */
[----:B---3--:R-:W-:-:S06]  /*c150*/  FFMA.FTZ R0, R21, c[0x0][0x2d0], -R2 ;  /* 0x0000b40015007a23 */ /* 0x008fcc0000010802 */
[----:B------:R2:W-:Y:S02]  /*c160*/  MUFU.EX2 R97, R0 ;  /* 0x0000000000617308 */ /* 0x0005e40000000800 */
[----:B--2---:R-:W-:-:S05]  /*c170*/  FMUL.FTZ R0, R105, c[0x0][0x2d0] ;  /* 0x0000b40069007a20 */ /* 0x004fca0000410000 */
[----:B------:R-:W-:-:S05]  /*c180*/  FSEL R0, R0, RZ, P0 ;  /* 0x000000ff00007208 */ /* 0x000fca0000000000 */
[----:B------:R-:W-:-:S04]  /*c190*/  FFMA.FTZ R3, R5, c[0x0][0x2d0], -R0 ;  /* 0x0000b40005037a23 */ /* 0x000fc80000010800 */
[----:B------:R2:W-:Y:S02]  /*c1a0*/  MUFU.EX2 R65, R3 ;  /* 0x0000000300417308 */ /* 0x0005e40000000800 */
[----:B--2---:R-:W-:-:S06]  /*c1b0*/  FFMA.FTZ R3, R6, c[0x0][0x2d0], -R0 ;  /* 0x0000b40006037a23 */ /* 0x004fcc0000010800 */
[----:B------:R2:W3:Y:S02]  /*c1c0*/  MUFU.EX2 R64, R3 ;  /* 0x0000000300407308 */ /* 0x0004e40000000800 */
[----:B--2---:R-:W-:-:S06]  /*c1d0*/  FFMA.FTZ R3, R9, c[0x0][0x2d0], -R0 ;  /* 0x0000b40009037a23 */ /* 0x004fcc0000010800 */
[----:B------:R2:W-:Y:S02]  /*c1e0*/  MUFU.EX2 R9, R3 ;  /* 0x0000000300097308 */ /* 0x0005e40000000800 */
[--C-:B--2---:R-:W-:Y:S02]  /*c1f0*/  FFMA.FTZ R3, R7, c[0x0][0x2d0], -R0.reuse ;  /* 0x0000b40007037a23 */ /* 0x104fe40000010800 */
[----:B------:R-:W2:Y:S04]  /*c200*/  LDSM.16.MT88.4 R4, [R241] ;  /* 0x00000000f104783b */ /* 0x000ea80000004200 */
[----:B------:R4:W5:Y:S02]  /*c210*/  MUFU.EX2 R66, R3 ;  /* 0x0000000300427308 */ /* 0x0009640000000800 */
[----:B----4-:R-:W-:Y:S01]  /*c220*/  FFMA.FTZ R3, R17, c[0x0][0x2d0], -R0 ;  /* 0x0000b40011037a23 */ /* 0x010fe20000010800 */
[----:B---3--:R-:W-:-:S02]  /*c230*/  F2FP.BF16.PACK_AB R17, R64, R65 ;  /* 0x000000414011723e */ /* 0x008fc400000010ff */
[----:B-----5:R-:W-:-:S03]  /*c240*/  F2FP.BF16.PACK_AB R19, R66, R9 ;  /* 0x000000094213723e */ /* 0x020fc600000010ff */
[----:B------:R3:W-:Y:S02]  /*c250*/  MUFU.EX2 R67, R3 ;  /* 0x0000000300437308 */ /* 0x0007e40000000800 */
[----:B---3--:R-:W-:Y:S01]  /*c260*/  FFMA.FTZ R3, R16, c[0x0][0x2d0], -R0 ;  /* 0x0000b40010037a23 */ /* 0x008fe20000010800 */
[----:B------:R-:W-:-:S05]  /*c270*/  F2FP.BF16.PACK_AB R16, R87, R88 ;  /* 0x000000585710723e */ /* 0x000fca00000010ff */
[----:B------:R3:W4:Y:S02]  /*c280*/  MUFU.EX2 R68, R3 ;  /* 0x0000000300447308 */ /* 0x0007240000000800 */
[C---:B-1----:R-:W-:Y:S07]  /*c290*/  HMMA.16816.F32.BF16 R28, R16.reuse, R12, RZ ;  /* 0x0000000c101c723c */ /* 0x042fee00000418ff */
[----:B------:R-:W-:Y:S01]  /*c2a0*/  F2FP.BF16.PACK_AB R12, R96, R92 ;  /* 0x0000005c600c723e */ /* 0x000fe200000010ff */
[----:B------:R-:W-:Y:S01]  /*c2b0*/  HMMA.16816.F32.BF16 R24, R16, R14, RZ ;  /* 0x0000000e1018723c */ /* 0x000fe200000418ff */
[----:B---3--:R-:W-:Y:S01]  /*c2c0*/  FFMA.FTZ R3, R8, c[0x0][0x2d0], -R0 ;  /* 0x0000b40008037a23 */ /* 0x008fe20000010800 */
[----:B----4-:R-:W-:-:S05]  /*c2d0*/  F2FP.BF16.PACK_AB R13, R68, R67 ;  /* 0x00000043440d723e */ /* 0x010fca00000010ff */
[----:B------:R-:W-:Y:S01]  /*c2e0*/  F2FP.BF16.PACK_AB R14, R100, R97 ;  /* 0x00000061640e723e */ /* 0x000fe200000010ff */
[----:B------:R1:W-:Y:S02]  /*c2f0*/  MUFU.EX2 R69, R3 ;  /* 0x0000000300457308 */ /* 0x0003e40000000800 */
[----:B-1----:R-:W-:Y:S02]  /*c300*/  FFMA.FTZ R3, R20, c[0x0][0x2d0], -R0 ;  /* 0x0000b40014037a23 */ /* 0x002fe40000010800 */
[C---:B--2---:R-:W-:Y:S04]  /*c310*/  HMMA.16816.F32.BF16 R20, R16.reuse, R4, RZ ;  /* 0x000000041014723c */ /* 0x044fe800000418ff */
[----:B------:R-:W1:Y:S04]  /*c320*/  MUFU.EX2 R70, R3 ;  /* 0x0000000300467308 */ /* 0x000e680000000800 */
[----:B------:R-:W-:Y:S01]  /*c330*/  HMMA.16816.F32.BF16 R4, R16, R6, RZ ;  /* 0x000000061004723c */ /* 0x000fe200000418ff */
[----:B-1----:R-:W-:Y:S01]  /*c340*/  F2FP.BF16.PACK_AB R15, R70, R69 ;  /* 0x00000045460f723e */ /* 0x002fe200000010ff */
[----:B------:R-:W-:-:S04]  /*c350*/  FADD.FTZ R3, R88, R87 ;  /* 0x0000005758037221 */ /* 0x000fc80000010000 */
[----:B------:R-:W-:Y:S02]  /*c360*/  FADD.FTZ R3, R89, R3 ;  /* 0x0000000359037221 */ /* 0x000fe40000010000 */
[----:B------:R-:W-:Y:S02]  /*c370*/  HMMA.16816.F32.BF16 R140, R12, R36, R28 ;  /* 0x000000240c8c723c */ /* 0x000fe4000004181c */
[----:B------:R-:W-:-:S04]  /*c380*/  FADD.FTZ R3, R90, R3 ;  /* 0x000000035a037221 */ /* 0x000fc80000010000 */
[----:B------:R-:W-:Y:S02]  /*c390*/  FADD.FTZ R8, R92, R3 ;  /* 0x000000035c087221 */ /* 0x000fe40000010000 */
[----:B------:R-:W-:Y:S01]  /*c3a0*/  HMMA.16816.F32.BF16 R164, R12, R32, R20 ;  /* 0x000000200ca4723c */ /* 0x000fe20000041814 */
[----:B------:R-:W-:-:S04]  /*c3b0*/  FADD.FTZ R3, R65, R64 ;  /* 0x0000004041037221 */ /* 0x000fc80000010000 */
[----:B------:R-:W-:Y:S02]  /*c3c0*/  FADD.FTZ R3, R9, R3 ;  /* 0x0000000309037221 */ /* 0x000fe40000010000 */
[----:B------:R-:W-:Y:S01]  /*c3d0*/  FFMA.FTZ R9, R84, c[0x0][0x2d0], -R2 ;  /* 0x0000b40054097a23 */ /* 0x000fe20000010802 */
[----:B------:R-:W-:Y:S01]  /*c3e0*/  HMMA.16816.F32.BF16 R160, R12, R34, R4 ;  /* 0x000000220ca0723c */ /* 0x000fe20000041804 */
[----:B------:R-:W-:-:S04]  /*c3f0*/  FADD.FTZ R3, R66, R3 ;  /* 0x0000000342037221 */ /* 0x000fc80000010000 */
[----:B------:R-:W-:-:S03]  /*c400*/  FADD.FTZ R3, R67, R3 ;  /* 0x0000000343037221 */ /* 0x000fc60000010000 */
[----:B------:R-:W-:Y:S01]  /*c410*/  HMMA.16816.F32.BF16 R32, R16, R40, RZ ;  /* 0x000000281020723c */ /* 0x000fe200000418ff */
[----:B------:R-:W-:-:S04]  /*c420*/  FADD.FTZ R3, R68, R3 ;  /* 0x0000000344037221 */ /* 0x000fc80000010000 */
[----:B------:R-:W-:-:S03]  /*c430*/  FADD.FTZ R3, R69, R3 ;  /* 0x0000000345037221 */ /* 0x000fc60000010000 */
[----:B------:R-:W-:Y:S01]  /*c440*/  HMMA.16816.F32.BF16 R28, R16, R42, RZ ;  /* 0x0000002a101c723c */ /* 0x000fe200000418ff */
[----:B------:R-:W1:Y:S07]  /*c450*/  LDSM.16.MT88.4 R40, [R241+0x2000] ;  /* 0x00200000f128783b */ /* 0x000e6e0000004200 */
[----:B------:R-:W-:Y:S01]  /*c460*/  HMMA.16816.F32.BF16 R132, R12, R38, R24 ;  /* 0x000000260c84723c */ /* 0x000fe20000041818 */
[----:B------:R-:W-:Y:S07]  /*c470*/  LDSM.16.MT88.4 R36, [R179+0x2800] ;  /* 0x00280000b324783b */ /* 0x000fee0000004200 */
[C---:B------:R-:W-:Y:S08]  /*c480*/  HMMA.16816.F32.BF16 R24, R16.reuse, R44, RZ ;  /* 0x0000002c1018723c */ /* 0x040ff000000418ff */
[----:B------:R-:W-:Y:S01]  /*c490*/  HMMA.16816.F32.BF16 R20, R16, R46, RZ ;  /* 0x0000002e1014723c */ /* 0x000fe200000418ff */
[----:B------:R-:W2:Y:S07]  /*c4a0*/  LDSM.16.MT88.4 R44, [R179+0x2000] ;  /* 0x00200000b32c783b */ /* 0x000eae0000004200 */
[----:B------:R-:W-:Y:S01]  /*c4b0*/  HMMA.16816.F32.BF16 R124, R12, R52, R32 ;  /* 0x000000340c7c723c */ /* 0x000fe20000041820 */
[----:B------:R-:W3:Y:S07]  /*c4c0*/  LDSM.16.MT88.4 R32, [R241+0x2800] ;  /* 0x00280000f120783b */ /* 0x000eee0000004200 */
[----:B------:R-:W-:Y:S08]  /*c4d0*/  HMMA.16816.F32.BF16 R4, R16, R56, RZ ;  /* 0x000000381004723c */ /* 0x000ff000000418ff */
[C---:B------:R-:W-:Y:S08]  /*c4e0*/  HMMA.16816.F32.BF16 R156, R12.reuse, R48, R24 ;  /* 0x000000300c9c723c */ /* 0x040ff00000041818 */
[----:B------:R-:W-:Y:S08]  /*c4f0*/  HMMA.16816.F32.BF16 R148, R12, R50, R20 ;  /* 0x000000320c94723c */ /* 0x000ff00000041814 */
[C---:B-1----:R-:W-:Y:S08]  /*c500*/  HMMA.16816.F32.BF16 R24, R16.reuse, R40, RZ ;  /* 0x000000281018723c */ /* 0x042ff000000418ff */
[----:B------:R-:W-:Y:S01]  /*c510*/  HMMA.16816.F32.BF16 R20, R16, R42, RZ ;  /* 0x0000002a1014723c */ /* 0x000fe200000418ff */
[----:B------:R-:W1:Y:S07]  /*c520*/  LDSM.16.MT88.4 R40, [R247+0x2000] ;  /* 0x00200000f728783b */ /* 0x000e6e0000004200 */
[----:B------:R-:W-:Y:S08]  /*c530*/  HMMA.16816.F32.BF16 R152, R12, R60, R4 ;  /* 0x0000003c0c98723c */ /* 0x000ff00000041804 */
[----:B--2---:R-:W-:Y:S08]  /*c540*/  HMMA.16816.F32.BF16 R4, R16, R44, RZ ;  /* 0x0000002c1004723c */ /* 0x004ff000000418ff */
[----:B------:R-:W-:Y:S08]  /*c550*/  HMMA.16816.F32.BF16 R116, R12, R54, R28 ;  /* 0x000000360c74723c */ /* 0x000ff0000004181c */
[----:B------:R-:W-:Y:S08]  /*c560*/  HMMA.16816.F32.BF16 R28, R16, R58, RZ ;  /* 0x0000003a101c723c */ /* 0x000ff000000418ff */
[C---:B---3--:R-:W-:Y:S01]  /*c570*/  HMMA.16816.F32.BF16 R56, R12.reuse, R32, R24 ;  /* 0x000000200c38723c */ /* 0x048fe20000041818 */
[----:B------:R-:W2:Y:S06]  /*c580*/  LDSM.16.MT88.4 R24, [R247+0x2800] ;  /* 0x00280000f718783b */ /* 0x000eac0000004200 */
[----:B------:R-:W-:Y:S01]  /*c590*/  FFMA.FTZ R33, R75, c[0x0][0x2d0], -R0 ;  /* 0x0000b4004b217a23 */ /* 0x000fe20000010800 */
[----:B------:R-:W-:Y:S07]  /*c5a0*/  HMMA.16816.F32.BF16 R136, R12, R36, R4 ;  /* 0x000000240c88723c */ /* 0x000fee0000041804 */
[----:B------:R-:W-:Y:S01]  /*c5b0*/  FFMA.FTZ R36, R79, c[0x0][0x2d0], -R2 ;  /* 0x0000b4004f247a23 */ /* 0x000fe20000010802 */
[----:B-1----:R-:W-:Y:S01]  /*c5c0*/  HMMA.16816.F32.BF16 R4, R16, R40, RZ ;  /* 0x000000281004723c */ /* 0x002fe200000418ff */
[----:B------:R-:W-:-:S07]  /*c5d0*/  FFMA.FTZ R37, R71, c[0x0][0x2d0], -R0 ;  /* 0x0000b40047257a23 */ /* 0x000fce0000010800 */
[C---:B------:R-:W-:Y:S01]  /*c5e0*/  HMMA.16816.F32.BF16 R48, R12.reuse, R62, R28 ;  /* 0x0000003e0c30723c */ /* 0x040fe2000004181c */
[----:B------:R-:W1:Y:S07]  /*c5f0*/  LDSM.16.MT88.4 R28, [R178+0x4000] ;  /* 0x00400000b21c783b */ /* 0x000e6e0000004200 */
[----:B------:R-:W-:Y:S07]  /*c600*/  HMMA.16816.F32.BF16 R60, R12, R34, R20 ;  /* 0x000000220c3c723c */ /* 0x000fee0000041814 */
[--C-:B------:R-:W-:Y:S01]  /*c610*/  FFMA.FTZ R34, R74, c[0x0][0x2d0], -R0.reuse ;  /* 0x0000b4004a227a23 */ /* 0x100fe20000010800 */
[----:B------:R-:W-:Y:S01]  /*c620*/  HMMA.16816.F32.BF16 R20, R16, R46, RZ ;  /* 0x0000002e1014723c */ /* 0x000fe200000418ff */
[----:B------:R-:W-:-:S07]  /*c630*/  FFMA.FTZ R35, R73, c[0x0][0x2d0], -R0 ;  /* 0x0000b40049237a23 */ /* 0x000fce0000010800 */
[----:B--2---:R-:W-:Y:S08]  /*c640*/  HMMA.16816.F32.BF16 R128, R12, R24, R4 ;  /* 0x000000180c80723c */ /* 0x004ff00000041804 */
[----:B------:R-:W-:Y:S08]  /*c650*/  HMMA.16816.F32.BF16 R4, R16, R42, RZ ;  /* 0x0000002a1004723c */ /* 0x000ff000000418ff */
[----:B------:R-:W-:Y:S01]  /*c660*/  HMMA.16816.F32.BF16 R120, R12, R38, R20 ;  /* 0x000000260c78723c */ /* 0x000fe20000041814 */
[----:B------:R-:W2:Y:S06]  /*c670*/  LDSM.16.MT88.4 R20, [R178+0x4800] ;  /* 0x00480000b214783b */ /* 0x000eac0000004200 */
[----:B------:R-:W-:-:S02]  /*c680*/  FFMA.FTZ R39, R80, c[0x0][0x2d0], -R2 ;  /* 0x0000b40050277a23 */ /* 0x000fc40000010802 */
[----:B------:R-:W-:-:S07]  /*c690*/  FFMA.FTZ R38, R72, c[0x0][0x2d0], -R0 ;  /* 0x0000b40048267a23 */ /* 0x000fce0000010800 */
[----:B------:R-:W-:Y:S01]  /*c6a0*/  HMMA.16816.F32.BF16 R112, R12, R26, R4 ;  /* 0x0000001a0c70723c */ /* 0x000fe20000041804 */
[----:B------:R-:W3:Y:S07]  /*c6b0*/  LDSM.16.MT88.4 R24, [R241+0x4000] ;  /* 0x00400000f118783b */ /* 0x000eee0000004200 */
[----:B-1----:R-:W-:Y:S07]  /*c6c0*/  HMMA.16816.F32.BF16 R4, R16, R28, RZ ;  /* 0x0000001c1004723c */ /* 0x002fee00000418ff */
[----:B------:R-:W-:-:S02]  /*c6d0*/  FFMA.FTZ R29, R86, c[0x0][0x2d0], -R2 ;  /* 0x0000b400561d7a23 */ /* 0x000fc40000010802 */
[--C-:B------:R-:W-:Y:S02]  /*c6e0*/  FFMA.FTZ R28, R85, c[0x0][0x2d0], -R2.reuse ;  /* 0x0000b400551c7a23 */ /* 0x100fe40000010802 */
[----:B------:R-:W-:Y:S01]  /*c6f0*/  MUFU.EX2 R32, R29 ;  /* 0x0000001d00207308 */ /* 0x000fe20000000800 */
[----:B------:R-:W-:Y:S07]  /*c700*/  LDSM.16.MT88.4 R84, [R241+0x5800] ;  /* 0x00580000f154783b */ /* 0x000fee0000004200 */
[----:B------:R-:W1:Y:S05]  /*c710*/  MUFU.EX2 R28, R28 ;  /* 0x0000001c001c7308 */ /* 0x000e6a0000000800 */
[----:B--2---:R-:W-:Y:S03]  /*c720*/  HMMA.16816.F32.BF16 R88, R12, R20, R4 ;  /* 0x000000140c58723c */ /* 0x004fe60000041804 */
[----:B------:R2:W-:Y:S05]  /*c730*/  MUFU.EX2 R29, R9 ;  /* 0x00000009001d7308 */ /* 0x0005ea0000000800 */
[----:B------:R-:W-:Y:S07]  /*c740*/  HMMA.16816.F32.BF16 R4, R16, R30, RZ ;  /* 0x0000001e1004723c */ /* 0x000fee00000418ff */
[----:B------:R-:W-:-:S02]  /*c750*/  FFMA.FTZ R30, R82, c[0x0][0x2d0], -R2 ;  /* 0x0000b400521e7a23 */ /* 0x000fc40000010802 */
[----:B------:R-:W-:Y:S02]  /*c760*/  FFMA.FTZ R31, R81, c[0x0][0x2d0], -R2 ;  /* 0x0000b400511f7a23 */ /* 0x000fe40000010802 */
[----:B--2---:R-:W-:Y:S11]  /*c770*/  FFMA.FTZ R9, R76, c[0x0][0x2d0], -R0 ;  /* 0x0000b4004c097a23 */ /* 0x004ff60000010800 */
[----:B------:R-:W-:Y:S02]  /*c780*/  @!UPT UIADD3 URZ, URZ, URZ, URZ ;  /* 0x0000003f3f3ff290 */ /* 0x000fe4000fffe03f */
[----:B------:R-:W-:Y:S01]  /*c790*/  HMMA.16816.F32.BF16 R92, R12, R22, R4 ;  /* 0x000000160c5c723c */ /* 0x000fe20000041804 */
[----:B------:R-:W2:Y:S06]  /*c7a0*/  LDSM.16.MT88.4 R20, [R241+0x4800] ;  /* 0x00480000f114783b */ /* 0x000eac0000004200 */
[----:B------:R-:W-:Y:S02]  /*c7b0*/  FADD.FTZ R4, R96, R8 ;  /* 0x0000000860047221 */ /* 0x000fe40000010000 */
[----:B------:R-:W-:Y:S02]  /*c7c0*/  FFMA.FTZ R8, R83, c[0x0][0x2d0], -R2 ;  /* 0x0000b40053087a23 */ /* 0x000fe40000010802 */
[----:B------:R-:W-:-:S02]  /*c7d0*/  FADD.FTZ R2, R97, R4 ;  /* 0x0000000461027221 */ /* 0x000fc40000010000 */
[----:B---3--:R-:W-:Y:S02]  /*c7e0*/  HMMA.16816.F32.BF16 R4, R16, R24, RZ ;  /* 0x000000181004723c */ /* 0x008fe400000418ff */
[----:B------:R-:W-:Y:S11]  /*c7f0*/  FADD.FTZ R2, R100, R2 ;  /* 0x0000000264027221 */ /* 0x000ff60000010000 */
[----:B------:R-:W-:Y:S11]  /*c800*/  @!UPT UIADD3 URZ, URZ, URZ, URZ ;  /* 0x0000003f3f3ff290 */ /* 0x000ff6000fffe03f */
[----:B--2---:R-:W-:Y:S01]  /*c810*/  HMMA.16816.F32.BF16 R96, R12, R20, R4 ;  /* 0x000000140c60723c */ /* 0x004fe20000041804 */
[----:B------:R2:W3:Y:S07]  /*c820*/  MUFU.EX2 R21, R8 ;  /* 0x0000000800157308 */ /* 0x0004ee0000000800 */
[----:B------:R-:W-:Y:S01]  /*c830*/  HMMA.16816.F32.BF16 R4, R16, R26, RZ ;  /* 0x0000001a1004723c */ /* 0x000fe200000418ff */
[----:B------:R-:W4:Y:S01]  /*c840*/  LDSM.16.MT88.4 R24, [R179+0x4000] ;  /* 0x00400000b318783b */ /* 0x000f220000004200 */
[----:B------:R-:W5:Y:S01]  /*c850*/  MUFU.EX2 R20, R30 ;  /* 0x0000001e00147308 */ /* 0x000f620000000800 */
[--C-:B--2---:R-:W-:Y:S11]  /*c860*/  FFMA.FTZ R8, R77, c[0x0][0x2d0], -R0.reuse ;  /* 0x0000b4004d087a23 */ /* 0x104ff60000010800 */
[----:B------:R-:W-:Y:S10]  /*c870*/  @!UPT UIADD3 URZ, URZ, URZ, URZ ;  /* 0x0000003f3f3ff290 */ /* 0x000ff4000fffe03f */
[----:B------:R-:W-:Y:S07]  /*c880*/  HMMA.16816.F32.BF16 R144, R12, R22, R4 ;  /* 0x000000160c90723c */ /* 0x000fee0000041804 */
[----:B------:R-:W-:Y:S01]  /*c890*/  FFMA.FTZ R7, R78, c[0x0][0x2d0], -R0 ;  /* 0x0000b4004e077a23 */ /* 0x000fe20000010800 */
[----:B-1----:R-:W-:Y:S01]  /*c8a0*/  F2FP.BF16.PACK_AB R4, R28, R32 ;  /* 0x000000201c04723e */ /* 0x002fe200000010ff */
[----:B------:R-:W-:Y:S01]  /*c8b0*/  FADD.FTZ R0, R32, R2 ;  /* 0x0000000220007221 */ /* 0x000fe20000010000 */
[----:B---3--:R-:W-:Y:S01]  /*c8c0*/  F2FP.BF16.PACK_AB R6, R21, R29 ;  /* 0x0000001d1506723e */ /* 0x008fe200000010ff */
[----:B------:R1:W2:Y:S01]  /*c8d0*/  MUFU.EX2 R2, R31 ;  /* 0x0000001f00027308 */ /* 0x0002a20000000800 */
[----:B------:R-:W-:-:S02]  /*c8e0*/  FADD.FTZ R5, R70, R3 ;  /* 0x0000000346057221 */ /* 0x000fc40000010000 */
[----:B------:R-:W-:Y:S01]  /*c8f0*/  FADD.FTZ R0, R28, R0 ;  /* 0x000000001c007221 */ /* 0x000fe20000010000 */
[----:B------:R-:W-:Y:S03]  /*c900*/  LDSM.16.MT88.4 R68, [R247+0x3800] ;  /* 0x00380000f744783b */ /* 0x000fe60000004200 */
[----:B------:R-:W-:Y:S01]  /*c910*/  FADD.FTZ R0, R29, R0 ;  /* 0x000000001d007221 */ /* 0x000fe20000010000 */
[----:B------:R-:W-:Y:S03]  /*c920*/  MUFU.EX2 R3, R33 ;  /* 0x0000002100037308 */ /* 0x000fe60000000800 */
[----:B------:R-:W-:-:S04]  /*c930*/  FADD.FTZ R0, R21, R0 ;  /* 0x0000000015007221 */ /* 0x000fc80000010000 */
[----:B-----5:R-:W-:Y:S01]  /*c940*/  FADD.FTZ R0, R20, R0 ;  /* 0x0000000014007221 */ /* 0x020fe20000010000 */
[----:B-1----:R-:W1:Y:S01]  /*c950*/  LDSM.16.MT88.4 R28, [R179+0x4800] ;  /* 0x00480000b31c783b */ /* 0x002e620000004200 */
[C---:B--2---:R-:W-:Y:S02]  /*c960*/  F2FP.BF16.PACK_AB R100, R2.reuse, R20 ;  /* 0x000000140264723e */ /* 0x044fe400000010ff */
[----:B----4-:R-:W-:Y:S01]  /*c970*/  HMMA.16816.F32.BF16 R20, R16, R24, RZ ;  /* 0x000000181014723c */ /* 0x010fe200000418ff */
[----:B------:R-:W-:Y:S01]  /*c980*/  FADD.FTZ R32, R2, R0 ;  /* 0x0000000002207221 */ /* 0x000fe20000010000 */
[----:B------:R-:W-:Y:S08]  /*c990*/  MUFU.EX2 R25, R39 ;  /* 0x0000002700197308 */ /* 0x000ff00000000800 */
[----:B------:R-:W2:Y:S08]  /*c9a0*/  MUFU.EX2 R2, R7 ;  /* 0x0000000700027308 */ /* 0x000eb00000000800 */
[----:B------:R-:W-:Y:S08]  /*c9b0*/  MUFU.EX2 R0, R8 ;  /* 0x0000000800007308 */ /* 0x000ff00000000800 */
[----:B------:R-:W-:Y:S01]  /*c9c0*/  MUFU.EX2 R7, R9 ;  /* 0x0000000900077308 */ /* 0x000fe20000000800 */
[----:B--2---:R-:W-:-:S07]  /*c9d0*/  FADD.FTZ R5, R2, R5 ;  /* 0x0000000502057221 */ /* 0x004fce0000010000 */
[----:B------:R-:W2:Y:S01]  /*c9e0*/  MUFU.EX2 R24, R36 ;  /* 0x0000002400187308 */ /* 0x000ea20000000800 */
[----:B-1----:R-:W-:Y:S07]  /*c9f0*/  HMMA.16816.F32.BF16 R52, R12, R28, R20 ;  /* 0x0000001c0c34723c */ /* 0x002fee0000041814 */
[----:B------:R-:W-:Y:S01]  /*ca00*/  MUFU.EX2 R9, R34 ;  /* 0x0000002200097308 */ /* 0x000fe20000000800 */
[----:B------:R-:W-:Y:S01]  /*ca10*/  HMMA.16816.F32.BF16 R20, R16, R26, RZ ;  /* 0x0000001a1014723c */ /* 0x000fe200000418ff */
[----:B--2---:R-:W-:-:S06]  /*ca20*/  F2FP.BF16.PACK_AB R102, R24, R25 ;  /* 0x000000191866723e */ /* 0x004fcc00000010ff */
[----:B------:R-:W1:Y:S02]  /*ca30*/  MUFU.EX2 R8, R35 ;  /* 0x0000002300087308 */ /* 0x000e640000000800 */
[----:B-1----:R-:W-:Y:S11]  /*ca40*/  F2FP.BF16.PACK_AB R101, R8, R9 ;  /* 0x000000090865723e */ /* 0x002ff600000010ff */
[----:B------:R-:W-:Y:S04]  /*ca50*/  @!UPT UIADD3 URZ, URZ, URZ, URZ ;  /* 0x0000003f3f3ff290 */ /* 0x000fe8000fffe03f */
[----:B------:R-:W-:Y:S07]  /*ca60*/  HMMA.16816.F32.BF16 R44, R12, R30, R20 ;  /* 0x0000001e0c2c723c */ /* 0x000fee0000041814 */
[----:B------:R-:W-:Y:S02]  /*ca70*/  FADD.FTZ R20, R0, R5 ;  /* 0x0000000500147221 */ /* 0x000fe40000010000 */
[----:B------:R-:W-:Y:S02]  /*ca80*/  FADD.FTZ R5, R25, R32 ;  /* 0x0000002019057221 */ /* 0x000fe40000010000 */
[----:B------:R-:W-:Y:S01]  /*ca90*/  FADD.FTZ R20, R7, R20 ;  /* 0x0000001407147221 */ /* 0x000fe20000010000 */
[C---:B------:R-:W-:Y:S01]  /*caa0*/  F2FP.BF16.PACK_AB R7, R3.reuse, R7 ;  /* 0x000000070307723e */ /* 0x040fe200000010ff */
[----:B------:R-:W-:Y:S01]  /*cab0*/  FADD.FTZ R192, R24, R5 ;  /* 0x0000000518c07221 */ /* 0x000fe20000010000 */
[----:B------:R-:W-:Y:S01]  /*cac0*/  F2FP.BF16.PACK_AB R5, R0, R2 ;  /* 0x000000020005723e */ /* 0x000fe200000010ff */
[----:B------:R-:W-:Y:S01]  /*cad0*/  FADD.FTZ R20, R3, R20 ;  /* 0x0000001403147221 */ /* 0x000fe20000010000 */
[----:B------:R-:W1:Y:S03]  /*cae0*/  MUFU.EX2 R2, R38 ;  /* 0x0000002600027308 */ /* 0x000e660000000800 */
[----:B------:R-:W-:-:S02]  /*caf0*/  FADD.FTZ R0, R9, R20 ;  /* 0x0000001409007221 */ /* 0x000fc40000010000 */
[----:B------:R2:W3:Y:S02]  /*cb00*/  LDSM.16.MT88.4 R20, [R103+0x4000] ;  /* 0x004000006714783b */ /* 0x0004e40000004200 */
[----:B------:R-:W-:Y:S02]  /*cb10*/  FADD.FTZ R3, R8, R0 ;  /* 0x0000000008037221 */ /* 0x000fe40000010000 */
[----:B------:R-:W4:Y:S02]  /*cb20*/  MUFU.EX2 R0, R37 ;  /* 0x0000002500007308 */ /* 0x000f240000000800 */
[----:B-1----:R-:W-:-:S04]  /*cb30*/  FADD.FTZ R3, R2, R3 ;  /* 0x0000000302037221 */ /* 0x002fc80000010000 */
[C---:B----4-:R-:W-:Y:S01]  /*cb40*/  FADD.FTZ R193, R0.reuse, R3 ;  /* 0x0000000300c17221 */ /* 0x050fe20000010000 */
        /* <DEDUP_REMOVED lines=38> */
[----:B------:R-:W4:Y:S03]  /*cdb0*/  LDSM.16.MT88.4 R112, [R247+0x1800] ;  /* 0x00180000f770783b */ /* 0x000f260000004200 */
[C---:B---3--:R-:W-:Y:S08]  /*cdc0*/  HMMA.16816.F32.BF16 R124, R100.reuse, R120, R124 ;  /* 0x00000078647c723c */ /* 0x048ff0000004187c */
[C---:B------:R-:W-:Y:S08]  /*cdd0*/  HMMA.16816.F32.BF16 R136, R100.reuse, R138, R20 ;  /* 0x0000008a6488723c */ /* 0x040ff00000041814 */
[C---:B------:R-:W-:Y:S08]  /*cde0*/  HMMA.16816.F32.BF16 R120, R100.reuse, R122, R32 ;  /* 0x0000007a6478723c */ /* 0x040ff00000041820 */
[----:B-1----:R-:W-:Y:S08]  /*cdf0*/  HMMA.16816.F32.BF16 R132, R100, R128, R132 ;  /* 0x000000806484723c */ /* 0x002ff00000041884 */
[C---:B--2---:R-:W-:Y:S08]  /*ce00*/  HMMA.16816.F32.BF16 R88, R4.reuse, R12, R88 ;  /* 0x0000000c0458723c */ /* 0x044ff00000041858 */
[----:B------:R-:W-:Y:S01]  /*ce10*/  HMMA.16816.F32.BF16 R92, R4, R14, R92 ;  /* 0x0000000e045c723c */ /* 0x000fe2000004185c */
[----:B------:R-:W1:Y:S07]  /*ce20*/  LDSM.16.MT88.4 R12, [R241+0x5000] ;  /* 0x00500000f10c783b */ /* 0x000e6e0000004200 */
[C---:B----4-:R-:W-:Y:S08]  /*ce30*/  HMMA.16816.F32.BF16 R116, R100.reuse, R112, R116 ;  /* 0x000000706474723c */ /* 0x050ff00000041874 */
[C---:B------:R-:W-:Y:S08]  /*ce40*/  HMMA.16816.F32.BF16 R128, R100.reuse, R130, R28 ;  /* 0x000000826480723c */ /* 0x040ff0000004181c */
        /* <DEDUP_REMOVED lines=33> */
[----:B------:R-:W-:Y:S01]  /*d060*/  ISETP.NE.AND P0, PT, R169, c[0x0][0x2b8], PT ;  /* 0x0000ae00a9007a0c */ /* 0x000fe20003f05270 */
[----:B------:R-:W-:Y:S01]  /*d070*/  IMAD.MOV.U32 R181, RZ, RZ, RZ ;  /* 0x000000ffffb57224 */ /* 0x000fe200078e00ff */
[----:B------:R-:W-:-:S04]  /*d080*/  IADD3 R182, R196, R168, R218 ;  /* 0x000000a8c4b67210 */ /* 0x000fc80007ffe0da */
        /* <DEDUP_REMOVED lines=8> */
[----:B------:R1:W2:Y:S01]  /*d110*/  @!P3 LDG.E R181, [R2.64] ;  /* 0x0000000a02b5b981 */ /* 0x0002a2000c1e1900 */
[----:B------:R-:W-:-:S04]  /*d120*/  IMAD.MOV R0, RZ, RZ, -R0 ;  /* 0x000000ffff007224 */ /* 0x000fc800078e0a00 */
[----:B------:R-:W-:-:S05]  /*d130*/  IMAD R182, R0, c[0x0][0x2b8], R182 ;  /* 0x0000ae0000b67a24 */ /* 0x000fca00078e02b6 */
[----:B------:R-:W-:-:S05]  /*d140*/  SHF.R.S32.HI R0, RZ, 0x1f, R182 ;  /* 0x0000001fff007819 */ /* 0x000fca00000114b6 */
[----:B------:R-:W-:-:S04]  /*d150*/  IMAD R0, R0, c[0x0][0x1e0], RZ ;  /* 0x0000780000007a24 */ /* 0x000fc800078e02ff */
[C---:B------:R-:W-:Y:S02]  /*d160*/  IMAD R0, R182.reuse, c[0x0][0x1e4], R0 ;  /* 0x00007900b6007a24 */ /* 0x040fe400078e0200 */
[----:B-1----:R-:W-:-:S04]  /*d170*/  IMAD.WIDE.U32 R2, R182, c[0x0][0x1e0], RZ ;  /* 0x00007800b6027a25 */ /* 0x002fc800078e00ff */
        /* <DEDUP_REMOVED lines=11> */
.L_x_2472:
[----:B------:R-:W-:Y:S05]  /*d230*/  BRA.DIV ~URZ, `(.L_x_2339) ;  /* 0x000106127f007947 */ /* 0x000fea000b800000 */
[----:B------:R-:W3:Y:S01]  /*d240*/  SHFL.IDX PT, R0, R6, RZ, 0x181f ;  /* 0x00181fff06007589 */ /* 0x000ee200000e0000 */
        /* <DEDUP_REMOVED lines=23> */
[----:B-1-3--:R-:W-:-:S02]  /*d3c0*/  IMAD.MOV.U32 R5, RZ, RZ, R17 ;  /* 0x000000ffff057224 */ /* 0x00afc400078e0011 */
.L_x_2473:
[----:B--2---:R-:W-:Y:S02]  /*d3d0*/  IADD3 R2, -R13, 0x10, RZ ;  /* 0x000000100d027810 */ /* 0x004fe40007ffe1ff */
        /* <DEDUP_REMOVED lines=8> */
[----:B------:R-:W-:Y:S02]  /*d460*/  IADD3.X R7, RZ, R4, R16, P1, P0 ;  /* 0x00000004ff077210 */ /* 0x000fe40000fe0410 */
[----:B------:R-:W-:Y:S02]  /*d470*/  IADD3 R2, P1, P0, R2, R0, R14 ;  /* 0x0000000002027210 */ /* 0x000fe4000783e00e */
[----:B------:R-:W-:Y:S02]  /*d480*/  ISETP.NE.U32.AND P2, PT, R13, RZ, PT ;  /* 0x000000ff0d00720c */ /* 0x000fe40003f45070 */
[----:B------:R-:W-:Y:S02]  /*d490*/  IADD3.X R3, RZ, R4, R15, P1, P0 ;  /* 0x00000004ff037210 */ /* 0x000fe40000fe040f */
[----:B------:R-:W-:-:S02]  /*d4a0*/  ISETP.NE.U32.AND P1, PT, R12, RZ, PT ;  /* 0x000000ff0c00720c */ /* 0x000fc40003f25070 */
[----:B------:R-:W-:-:S07]  /*d4b0*/  ISETP.NE.U32.AND P0, PT, R5, RZ, PT ;  /* 0x000000ff0500720c */ /* 0x000fce0003f05070 */
[----:B------:R-:W-:Y:S01]  /*d4c0*/  @!PT LDS RZ, [RZ] ;  /* 0x00000000fffff984 */ /* 0x000fe20000000800 */
[----:B------:R-:W-:Y:S01]  /*d4d0*/  @!PT LDS RZ, [RZ] ;  /* 0x00000000fffff984 */ /* 0x000fe20000000800 */
[----:B------:R-:W-:Y:S01]  /*d4e0*/  @!PT LDS RZ, [RZ] ;  /* 0x00000000fffff984 */ /* 0x000fe20000000800 */
[----:B------:R1:W-:Y:S04]  /*d4f0*/  LDGSTS.E.BYPASS.LTC128B.128.ZFILL [R200+0xd100], [R8.64], P2 ;  /* 0x0d10000008c87fae */ /* 0x0003e80009141d4a */
[----:B------:R1:W-:Y:S04]  /*d500*/  LDGSTS.E.BYPASS.LTC128B.128.ZFILL [R200+0xf100], [R6.64], P1 ;  /* 0x0f10000006c87fae */ /* 0x0003e80008941d4a */
[----:B------:R1:W-:Y:S02]  /*d510*/  LDGSTS.E.BYPASS.LTC128B.128.ZFILL [R200+0x11100], [R2.64], P0 ;  /* 0x1110000002c87fae */ /* 0x0003e40008141d4a */
.L_x_2337:
[----:B------:R-:W-:Y:S05]  /*d520*/  BSYNC B0 ;  /* 0x0000000000007941 */ /* 0x000fea0003800000 */
.L_x_2336:
[----:B------:R-:W2:Y:S04]  /*d530*/  LDL R4, [R1+0x4] ;  /* 0x0000040001047983 */ /* 0x000ea80000100800 */
[----:B------:R-:W3:Y:S04]  /*d540*/  LDL R5, [R1+0x64] ;  /* 0x0000640001057983 */ /* 0x000ee80000100800 */
[----:B-1----:R-:W3:Y:S01]  /*d550*/  LDL R3, [R1+0x58] ;  /* 0x0000580001037983 */ /* 0x002ee20000100800 */
[----:B------:R-:W-:Y:S01]  /*d560*/  IMAD.MOV.U32 R6, RZ, RZ, 0x1 ;  /* 0x00000001ff067424 */ /* 0x000fe200078e00ff */
[----:B------:R-:W-:-:S02]  /*d570*/  IADD3 R180, R180, -0x2, RZ ;  /* 0xfffffffeb4b47810 */ /* 0x000fc40007ffe0ff */
[----:B------:R-:W0:Y:S02]  /*d580*/  LDGDEPBAR ;  /* 0x00000000000079af */ /* 0x000e240000000000 */
[C---:B------:R-:W-:Y:S02]  /*d590*/  ISETP.NE.AND P0, PT, R6.reuse, c[0x0][0x2c4], PT ;  /* 0x0000b10006007a0c */ /* 0x040fe40003f05270 */
[----:B------:R-:W-:Y:S01]  /*d5a0*/  ISETP.LE.AND P1, PT, R6, c[0x0][0x32c], PT ;  /* 0x0000cb0006007a0c */ /* 0x000fe20003f23270 */
[----:B--2---:R-:W-:-:S10]  /*d5b0*/  IMAD.SHL.U32 R4, R4, 0x80, RZ ;  /* 0x0000008004047824 */ /* 0x004fd400078e00ff */
[----:B------:R-:W-:-:S04]  /*d5c0*/  @P0 IMAD.HI.U32 R2, R4, c[0x0][0x2c8], RZ ;  /* 0x0000b20004020a27 */ /* 0x000fc800078e00ff */
[----:B------:R-:W-:Y:S01]  /*d5d0*/  IMAD.MOV.U32 R0, RZ, RZ, R4 ;  /* 0x000000ffff007224 */ /* 0x000fe200078e0004 */
[----:B------:R-:W-:-:S04]  /*d5e0*/  @P0 SHF.R.U32.HI R0, RZ, c[0x0][0x2cc], R2 ;  /* 0x0000b300ff000a19 */ /* 0x000fc80000011602 */
[----:B---3--:R-:W-:-:S04]  /*d5f0*/  IADD3 R2, -R3, R5, R0 ;  /* 0x0000000503027210 */ /* 0x008fc80007ffe100 */
        /* <DEDUP_REMOVED lines=12> */
.L_x_2342:
[----:B------:R-:W-:-:S13]  /*d6c0*/  ISETP.NE.AND P0, PT, R6, c[0x0][0x32c], PT ;  /* 0x0000cb0006007a0c */ /* 0x000fda0003f05270 */
[----:B------:R-:W-:-:S05]  /*d6d0*/  @P0 IMAD.HI.U32 R2, R3, c[0x0][0x330], RZ ;  /* 0x0000cc0003020a27 */ /* 0x000fca00078e00ff */
[----:B------:R-:W-:Y:S02]  /*d6e0*/  @P0 SHF.R.U32.HI R3, RZ, c[0x0][0x334], R2 ;  /* 0x0000cd00ff030a19 */ /* 0x000fe40000011602 */
.L_x_2343:
[----:B------:R-:W-:Y:S05]  /*d6f0*/  BSYNC B0 ;  /* 0x0000000000007941 */ /* 0x000fea0003800000 */
.L_x_2341:
[----:B------:R-:W-:-:S05]  /*d700*/  MOV R2, c[0x0][0x32c] ;  /* 0x0000cb0000027a02 */ /* 0x000fca0000000f00 */
[----:B------:R-:W-:-:S05]  /*d710*/  IMAD R3, R3, R2, c[0x0][0x32c] ;  /* 0x0000cb0003037624 */ /* 0x000fca00078e0202 */
[----:B------:R-:W-:-:S04]  /*d720*/  IMNMX R0, R0, R3, PT ;  /* 0x0000000300007217 */ /* 0x000fc80003800200 */
.L_x_2340:
        /* <DEDUP_REMOVED lines=8> */
[----:B------:R-:W-:Y:S02]  /*d7b0*/  MOV R183, RZ ;  /* 0x000000ff00b77202 */ /* 0x000fe40000000f00 */
[----:B------:R-:W-:Y:S02]  /*d7c0*/  MOV R169, 0x1 ;  /* 0x0000000100a97802 */ /* 0x000fe40000000f00 */
.L_x_2361:
        /* <DEDUP_REMOVED lines=19> */
[----:B------:R-:W-:Y:S05]  /*d900*/  SHF.R.S32.HI R2, RZ, 0x1f, R182 ;  /* 0x0000001fff027819 */ /* 0x000fea00000114b6 */
[----:B------:R-:W-:Y:S02]  /*d910*/  IMAD R4, R2, c[0x0][0x208], RZ ;  /* 0x0000820002047a24 */ /* 0x000fe400078e02ff */
[C---:B------:R-:W-:Y:S04]  /*d920*/  IMAD.WIDE.U32 R2, R182.reuse, c[0x0][0x208], RZ ;  /* 0x00008200b6027a25 */ /* 0x040fe800078e00ff */
        /* <DEDUP_REMOVED lines=12> */
.L_x_2474:
[----:B------:R-:W-:-:S05]  /*d9f0*/  BRA.DIV ~URZ, `(.L_x_2348) ;  /* 0x000101927f007947 */ /* 0x000fca000b800000 */
[----:B------:R-:W5:Y:S01]  /*da00*/  SHFL.IDX PT, R2, R17, RZ, 0x181f ;  /* 0x00181fff11027589 */ /* 0x000f6200000e0000 */
[----:B------:R-:W-:Y:S01]  /*da10*/  IMAD.SHL.U32 R24, R187, 0x2, RZ ;  /* 0x00000002bb187824 */ /* 0x000fe200078e00ff */
[----:B------:R-:W-:Y:S01]  /*da20*/  SHF.R.S32.HI R3, RZ, 0x1f, R187 ;  /* 0x0000001fff037819 */ /* 0x000fe200000114bb */
[----:B------:R-:W-:Y:S01]  /*da30*/  IMAD R27, R183, 0x6000, RZ ;  /* 0x00006000b71b7824 */ /* 0x000fe200078e02ff */
[C---:B------:R-:W-:Y:S01]  /*da40*/  SHF.L.U64.HI R18, R195.reuse, 0x1, R206 ;  /* 0x00000001c3127819 */ /* 0x040fe200000102ce */
[----:B------:R-:W-:Y:S01]  /*da50*/  IMAD.SHL.U32 R16, R195, 0x2, RZ ;  /* 0x00000002c3107824 */ /* 0x000fe200078e00ff */
[----:B------:R-:W-:Y:S01]  /*da60*/  SHF.L.U64.HI R26, R187, 0x1, R3 ;  /* 0x00000001bb1a7819 */ /* 0x000fe20000010203 */
[----:B------:R-:W-:Y:S01]  /*da70*/  IMAD.IADD R4, R200, 0x1, R27 ;  /* 0x00000001c8047824 */ /* 0x000fe200078e021b */
[C---:B------:R-:W-:Y:S01]  /*da80*/  SHF.L.U64.HI R25, R194.reuse, 0x1, R205 ;  /* 0x00000001c2197819 */ /* 0x040fe200000102cd */
[----:B------:R-:W-:Y:S01]  /*da90*/  IMAD.SHL.U32 R19, R194, 0x2, RZ ;  /* 0x00000002c2137824 */ /* 0x000fe200078e00ff */
[----:B------:R-:W-:Y:S02]  /*daa0*/  SEL R3, RZ, 0x10, P6 ;  /* 0x00000010ff037807 */ /* 0x000fe40003000000 */
[C---:B-----5:R-:W-:Y:S05]  /*dab0*/  IADD3 R6, P0, R2.reuse, R24, RZ ;  /* 0x0000001802067210 */ /* 0x060fea0007f1e0ff */
[C---:B---3--:R-:W-:Y:S05]  /*dac0*/  IMAD.X R7, R5.reuse, 0x1, R26, P0 ;  /* 0x0000000105077824 */ /* 0x048fea00000e061a */
[----:B------:R-:W-:Y:S01]  /*dad0*/  @!PT LDS RZ, [RZ] ;  /* 0x00000000fffff984 */ /* 0x000fe20000000800 */
[----:B------:R-:W-:Y:S01]  /*dae0*/  @!PT LDS RZ, [RZ] ;  /* 0x00000000fffff984 */ /* 0x000fe20000000800 */
[----:B------:R3:W-:Y:S02]  /*daf0*/  LDGSTS.E.BYPASS.LTC128B.128 [R4+0x100], [R6.64], !P5 ;  /* 0x0010000006047fae */ /* 0x0007e4000e901d4a */
[C---:B---3--:R-:W-:Y:S05]  /*db00*/  IADD3 R6, P0, R2.reuse, R16, RZ ;  /* 0x0000001002067210 */ /* 0x048fea0007f1e0ff */
[C---:B------:R-:W-:Y:S05]  /*db10*/  IMAD.X R7, R5.reuse, 0x1, R18, P0 ;  /* 0x0000000105077824 */ /* 0x040fea00000e0612 */
[----:B------:R3:W-:Y:S02]  /*db20*/  LDGSTS.E.BYPASS.LTC128B.128 [R4+0x2100], [R6.64], !P4 ;  /* 0x0210000006047fae */ /* 0x0007e4000e101d4a */
[----:B---3--:R-:W-:Y:S02]  /*db30*/  IADD3 R6, P0, R2, R19, RZ ;  /* 0x0000001302067210 */ /* 0x008fe40007f1e0ff */
[----:B------:R-:W3:Y:S03]  /*db40*/  SHFL.IDX PT, R2, R17, 0x1, 0x181f ;  /* 0x00381f0011027f89 */ /* 0x000ee600000e0000 */
[----:B------:R-:W-:Y:S02]  /*db50*/  IMAD.X R7, R5, 0x1, R25, P0 ;  /* 0x0000000105077824 */ /* 0x000fe400000e0619 */
[----:B------:R5:W4:Y:S04]  /*db60*/  SHFL.IDX PT, R5, R9, 0x1, 0x181f ;  /* 0x00381f0009057f89 */ /* 0x000b2800000e0000 */
[----:B------:R2:W-:Y:S01]  /*db70*/  LDGSTS.E.BYPASS.LTC128B.128 [R4+0x4100], [R6.64], !P6 ;  /* 0x0410000006047fae */ /* 0x0005e2000f101d4a */
[----:B----45:R-:W-:Y:S01]  /*db80*/  IMAD.MOV.U32 R9, RZ, RZ, R3 ;  /* 0x000000ffff097224 */ /* 0x030fe200078e0003 */
[----:B--2---:R-:W-:Y:S04]  /*db90*/  SEL R6, RZ, 0x10, P4 ;  /* 0x00000010ff067807 */ /* 0x004fe80002000000 */
.L_x_2475:
[----:B---3--:R-:W-:Y:S01]  /*dba0*/  ISETP.NE.U32.AND P2, PT, R6, RZ, PT ;  /* 0x000000ff0600720c */ /* 0x008fe20003f45070 */
[----:B------:R-:W-:Y:S01]  /*dbb0*/  IMAD.IADD R27, R200, 0x1, R27 ;  /* 0x00000001c81b7824 */ /* 0x000fe200078e021b */
[----:B------:R-:W-:Y:S02]  /*dbc0*/  IADD3 R6, -R6, 0x10, RZ ;  /* 0x0000001006067810 */ /* 0x000fe40007ffe1ff */
[----:B------:R-:W-:Y:S02]  /*dbd0*/  IADD3 R3, -R9, 0x10, RZ ;  /* 0x0000001009037810 */ /* 0x000fe40007ffe1ff */
[----:B------:R-:W-:Y:S02]  /*dbe0*/  LOP3.LUT R6, R6, 0xf, RZ, 0xc0, !PT ;  /* 0x0000000f06067812 */ /* 0x000fe400078ec0ff */
[----:B------:R-:W-:Y:S02]  /*dbf0*/  LOP3.LUT R3, R3, 0xf, RZ, 0xc0, !PT ;  /* 0x0000000f03037812 */ /* 0x000fe400078ec0ff */
[----:B------:R-:W-:Y:S04]  /*dc00*/  IADD3 R6, P1, P0, R6, R2, R16 ;  /* 0x0000000206067210 */ /* 0x000fe8000783e010 */
[-C--:B------:R-:W-:Y:S02]  /*dc10*/  IADD3.X R7, RZ, R5.reuse, R18, P1, P0 ;  /* 0x00000005ff077210 */ /* 0x080fe40000fe0412 */
        /* <DEDUP_REMOVED lines=12> */
.L_x_2346:
[----:B------:R-:W-:Y:S05]  /*dce0*/  BSYNC B0 ;  /* 0x0000000000007941 */ /* 0x000fea0003800000 */
.L_x_2345:
[----:B------:R-:W0:Y:S01]  /*dcf0*/  LDGDEPBAR ;  /* 0x00000000000079af */ /* 0x000e220000000000 */
[----:B------:R-:W-:Y:S01]  /*dd00*/  WARPSYNC 0xffffffff ;  /* 0xffffffff00007948 */ /* 0x000fe20003800000 */
[C---:B--23--:R-:W-:Y:S01]  /*dd10*/  HMMA.16816.F32.BF16 R4, R36.reuse, R12, RZ ;  /* 0x0000000c2404723c */ /* 0x04cfe200000418ff */
[----:B------:R-:W-:Y:S01]  /*dd20*/  IMAD.MOV.U32 R245, RZ, RZ, 0x1 ;  /* 0x00000001fff57424 */ /* 0x000fe200078e00ff */
[----:B------:R-:W-:Y:S02]  /*dd30*/  ULDC UR4, c[0x0][0x324] ;  /* 0x0000c90000047ab9 */ /* 0x000fe40000000800 */
[C---:B------:R-:W-:Y:S01]  /*dd40*/  IMAD.IADD R3, R170.reuse, 0x1, R0 ;  /* 0x00000001aa037824 */ /* 0x040fe200078e0200 */
[----:B------:R-:W-:Y:S01]  /*dd50*/  IADD3 R2, R171, R0, R170 ;  /* 0x00000000ab027210 */ /* 0x000fe20007ffe0aa */
[----:B------:R-:W-:Y:S01]  /*dd60*/  IMAD.IADD R9, R170, 0x1, R8 ;  /* 0x00000001aa097824 */ /* 0x000fe200078e0208 */
[----:B------:R-:W-:Y:S01]  /*dd70*/  ISETP.NE.AND P0, PT, R245, c[0x0][0x2c4], PT ;  /* 0x0000b100f5007a0c */ /* 0x000fe20003f05270 */
[C---:B------:R-:W-:Y:S01]  /*dd80*/  HMMA.16816.F32.BF16 R12, R36.reuse, R14, RZ ;  /* 0x0000000e240c723c */ /* 0x040fe200000418ff */
[----:B------:R-:W-:Y:S01]  /*dd90*/  IMAD.MOV.U32 R184, RZ, RZ, 0x1 ;  /* 0x00000001ffb87424 */ /* 0x000fe200078e00ff */
[----:B------:R-:W-:Y:S04]  /*dda0*/  ULOP3.LUT UR4, URZ, UR4, URZ, 0x33, !UPT ;  /* 0x000000043f047292 */ /* 0x000fe8000f8e333f */
[----:B------:R-:W-:Y:S02]  /*ddb0*/  ISETP.LE.AND P1, PT, R184, c[0x0][0x32c], PT ;  /* 0x0000cb00b8007a0c */ /* 0x000fe40003f23270 */
        /* <DEDUP_REMOVED lines=16> */
[C---:B------:R-:W-:Y:S01]  /*dec0*/  HMMA.16816.F32.BF16 R32, R148.reuse, R164, R32 ;  /* 0x000000a49420723c */ /* 0x040fe20000041820 */
[----:B------:R-:W3:Y:S07]  /*ded0*/  LDL R164, [R1+0x4] ;  /* 0x0000040001a47983 */ /* 0x000eee0000100800 */
[----:B------:R-:W-:Y:S01]  /*dee0*/  HMMA.16816.F32.BF16 R36, R148, R166, R36 ;  /* 0x000000a69424723c */ /* 0x000fe20000041824 */
[----:B------:R-:W4:Y:S07]  /*def0*/  LDSM.16.M88.4 R148, [R3+0x1000] ;  /* 0x001000000394783b */ /* 0x000f2e0000000200 */
[C---:B-1----:R-:W-:Y:S08]  /*df00*/  HMMA.16816.F32.BF16 R4, R144.reuse, R152, R4 ;  /* 0x000000989004723c */ /* 0x042ff00000041804 */
[C---:B------:R-:W-:Y:S01]  /*df10*/  HMMA.16816.F32.BF16 R12, R144.reuse, R154, R12 ;  /* 0x0000009a900c723c */ /* 0x040fe2000004180c */
[----:B------:R-:W-:Y:S07]  /*df20*/  LDSM.16.M88.4 R152, [R9] ;  /* 0x000000000998783b */ /* 0x000fee0000000200 */
[C---:B--2---:R-:W-:Y:S08]  /*df30*/  HMMA.16816.F32.BF16 R16, R144.reuse, R156, R16 ;  /* 0x0000009c9010723c */ /* 0x044ff00000041810 */
[C---:B------:R-:W-:Y:S01]  /*df40*/  HMMA.16816.F32.BF16 R20, R144.reuse, R158, R20 ;  /* 0x0000009e9014723c */ /* 0x040fe20000041814 */
[----:B------:R-:W-:Y:S07]  /*df50*/  LDSM.16.M88.4 R156, [R9+0x800] ;  /* 0x00080000099c783b */ /* 0x000fee0000000200 */
[C---:B----4-:R-:W-:Y:S08]  /*df60*/  HMMA.16816.F32.BF16 R24, R144.reuse, R148, R24 ;  /* 0x000000949018723c */ /* 0x050ff00000041818 */
[C---:B------:R-:W-:Y:S01]  /*df70*/  HMMA.16816.F32.BF16 R28, R144.reuse, R150, R28 ;  /* 0x00000096901c723c */ /* 0x040fe2000004181c */
[----:B------:R-:W1:Y:S07]  /*df80*/  LDSM.16.M88.4 R148, [R174] ;  /* 0x00000000ae94783b */ /* 0x000e6e0000000200 */
[C---:B------:R-:W-:Y:S08]  /*df90*/  HMMA.16816.F32.BF16 R32, R144.reuse, R160, R32 ;  /* 0x000000a09020723c */ /* 0x040ff00000041820 */
        /* <DEDUP_REMOVED lines=14> */
[----:B------:R-:W2:Y:S06]  /*e080*/  LDSM.16.M88.4 R148, [R0+0x3000] ;  /* 0x003000000094783b */ /* 0x000eac0000000200 */
[----:B------:R-:W4:Y:S01]  /*e090*/  LDSM.16.M88.4 R160, [R0+0x3800] ;  /* 0x0038000000a0783b */ /* 0x000f220000000200 */
[C---:B-1----:R-:W-:Y:S08]  /*e0a0*/  HMMA.16816.F32.BF16 R4, R144.reuse, R152, R4 ;  /* 0x000000989004723c */ /* 0x042ff00000041804 */
[C---:B------:R-:W-:Y:S01]  /*e0b0*/  HMMA.16816.F32.BF16 R12, R144.reuse, R154, R12 ;  /* 0x0000009a900c723c */ /* 0x040fe2000004180c */
[----:B------:R-:W-:Y:S07]  /*e0c0*/  LDSM.16.M88.4 R152, [R8+0x2000] ;  /* 0x002000000898783b */ /* 0x000fee0000000200 */
[C---:B------:R-:W-:Y:S08]  /*e0d0*/  HMMA.16816.F32.BF16 R16, R144.reuse, R156, R16 ;  /* 0x0000009c9010723c */ /* 0x040ff00000041810 */
[C---:B------:R-:W-:Y:S08]  /*e0e0*/  HMMA.16816.F32.BF16 R20, R144.reuse, R158, R20 ;  /* 0x0000009e9014723c */ /* 0x040ff00000041814 */
[C---:B--2---:R-:W-:Y:S08]  /*e0f0*/  HMMA.16816.F32.BF16 R24, R144.reuse, R148, R24 ;  /* 0x000000949018723c */ /* 0x044ff00000041818 */
[C---:B------:R-:W-:Y:S01]  /*e100*/  HMMA.16816.F32.BF16 R28, R144.reuse, R150, R28 ;  /* 0x00000096901c723c */ /* 0x040fe2000004181c */
[----:B------:R-:W1:Y:S07]  /*e110*/  LDSM.16.M88.4 R148, [R173+0x4000] ;  /* 0x00400000ad94783b */ /* 0x000e6e0000000200 */
[C---:B----4-:R-:W-:Y:S07]  /*e120*/  HMMA.16816.F32.BF16 R32, R144.reuse, R160, R32 ;  /* 0x000000a09020723c */ /* 0x050fee0000041820 */
[----:B------:R-:W-:Y:S01]  /*e130*/  IMAD.IADD R160, R171, 0x1, R0 ;  /* 0x00000001aba07824 */ /* 0x000fe200078e0200 */
[----:B------:R-:W-:Y:S04]  /*e140*/  HMMA.16816.F32.BF16 R36, R144, R162, R36 ;  /* 0x000000a29024723c */ /* 0x000fe80000041824 */
[----:B------:R-:W2:Y:S06]  /*e150*/  LDSM.16.M88.4 R144, [R160+0x2800] ;  /* 0x00280000a090783b */ /* 0x000eac0000000200 */
[----:B------:R-:W4:Y:S01]  /*e160*/  LDSM.16.M88.4 R156, [R160+0x3000] ;  /* 0x00300000a09c783b */ /* 0x000f220000000200 */
[C---:B-1----:R-:W-:Y:S08]  /*e170*/  HMMA.16816.F32.BF16 R4, R148.reuse, R152, R4 ;  /* 0x000000989404723c */ /* 0x042ff00000041804 */
[C---:B------:R-:W-:Y:S01]  /*e180*/  HMMA.16816.F32.BF16 R12, R148.reuse, R154, R12 ;  /* 0x0000009a940c723c */ /* 0x040fe2000004180c */
[----:B------:R-:W-:Y:S07]  /*e190*/  LDSM.16.M88.4 R152, [R175+0x4000] ;  /* 0x00400000af98783b */ /* 0x000fee0000000200 */
[C---:B--2---:R-:W-:Y:S08]  /*e1a0*/  HMMA.16816.F32.BF16 R16, R148.reuse, R144, R16 ;  /* 0x000000909410723c */ /* 0x044ff00000041810 */
[C---:B------:R-:W-:Y:S01]  /*e1b0*/  HMMA.16816.F32.BF16 R20, R148.reuse, R146, R20 ;  /* 0x000000929414723c */ /* 0x040fe20000041814 */
[----:B------:R-:W1:Y:S07]  /*e1c0*/  LDSM.16.M88.4 R144, [R160+0x3800] ;  /* 0x00380000a090783b */ /* 0x000e6e0000000200 */
[C---:B----4-:R-:W-:Y:S08]  /*e1d0*/  HMMA.16816.F32.BF16 R24, R148.reuse, R156, R24 ;  /* 0x0000009c9418723c */ /* 0x050ff00000041818 */
[C---:B------:R-:W-:Y:S01]  /*e1e0*/  HMMA.16816.F32.BF16 R28, R148.reuse, R158, R28 ;  /* 0x0000009e941c723c */ /* 0x040fe2000004181c */
[----:B------:R-:W2:Y:S07]  /*e1f0*/  LDSM.16.M88.4 R156, [R3+0x2000] ;  /* 0x00200000039c783b */ /* 0x000eae0000000200 */
[C---:B-1----:R-:W-:Y:S08]  /*e200*/  HMMA.16816.F32.BF16 R32, R148.reuse, R144, R32 ;  /* 0x000000909420723c */ /* 0x042ff00000041820 */
[----:B------:R-:W-:Y:S01]  /*e210*/  HMMA.16816.F32.BF16 R36, R148, R146, R36 ;  /* 0x000000929424723c */ /* 0x000fe20000041824 */
[----:B------:R-:W1:Y:S06]  /*e220*/  LDSM.16.M88.4 R144, [R3+0x2800] ;  /* 0x002800000390783b */ /* 0x000e6c0000000200 */
[----:B------:R-:W4:Y:S01]  /*e230*/  LDSM.16.M88.4 R148, [R3+0x3000] ;  /* 0x003000000394783b */ /* 0x000f220000000200 */
[C---:B--2---:R-:W-:Y:S08]  /*e240*/  HMMA.16816.F32.BF16 R4, R152.reuse, R156, R4 ;  /* 0x0000009c9804723c */ /* 0x044ff00000041804 */
[C---:B------:R-:W-:Y:S01]  /*e250*/  HMMA.16816.F32.BF16 R12, R152.reuse, R158, R12 ;  /* 0x0000009e980c723c */ /* 0x040fe2000004180c */
[----:B------:R-:W2:Y:S07]  /*e260*/  LDSM.16.M88.4 R156, [R3+0x3800] ;  /* 0x00380000039c783b */ /* 0x000eae0000000200 */
[C---:B-1----:R-:W-:Y:S08]  /*e270*/  HMMA.16816.F32.BF16 R16, R152.reuse, R144, R16 ;  /* 0x000000909810723c */ /* 0x042ff00000041810 */
[C---:B------:R-:W-:Y:S01]  /*e280*/  HMMA.16816.F32.BF16 R20, R152.reuse, R146, R20 ;  /* 0x000000929814723c */ /* 0x040fe20000041814 */
[----:B------:R-:W-:Y:S07]  /*e290*/  LDSM.16.M88.4 R144, [R174+0x4000] ;  /* 0x00400000ae90783b */ /* 0x000fee0000000200 */
[C---:B----4-:R-:W-:Y:S08]  /*e2a0*/  HMMA.16816.F32.BF16 R24, R152.reuse, R148, R24 ;  /* 0x000000949818723c */ /* 0x050ff00000041818 */
        /* <DEDUP_REMOVED lines=18> */
[----:B------:R-:W4:Y:S01]  /*e3d0*/  LDSM.16.M88.4 R156, [R0+0x5000] ;  /* 0x00500000009c783b */ /* 0x000f220000000200 */
[C---:B-1----:R-:W-:Y:S08]  /*e3e0*/  HMMA.16816.F32.BF16 R4, R148.reuse, R152, R4 ;  /* 0x000000989404723c */ /* 0x042ff00000041804 */
[C---:B------:R-:W-:Y:S01]  /*e3f0*/  HMMA.16816.F32.BF16 R12, R148.reuse, R154, R12 ;  /* 0x0000009a940c723c */ /* 0x040fe2000004180c */
[----:B------:R-:W1:Y:S07]  /*e400*/  LDSM.16.M88.4 R152, [R0+0x5800] ;  /* 0x005800000098783b */ /* 0x000e6e0000000200 */
[C---:B--2---:R-:W-:Y:S08]  /*e410*/  HMMA.16816.F32.BF16 R16, R148.reuse, R144, R16 ;  /* 0x000000909410723c */ /* 0x044ff00000041810 */
[C---:B------:R-:W-:Y:S01]  /*e420*/  HMMA.16816.F32.BF16 R20, R148.reuse, R146, R20 ;  /* 0x000000929414723c */ /* 0x040fe20000041814 */
[----:B------:R-:W-:Y:S07]  /*e430*/  LDSM.16.M88.4 R144, [R173+0x8000] ;  /* 0x00800000ad90783b */ /* 0x000fee0000000200 */
[C---:B----4-:R-:W-:Y:S08]  /*e440*/  HMMA.16816.F32.BF16 R24, R148.reuse, R156, R24 ;  /* 0x0000009c9418723c */ /* 0x050ff00000041818 */
[C---:B------:R-:W-:Y:S01]  /*e450*/  HMMA.16816.F32.BF16 R28, R148.reuse, R158, R28 ;  /* 0x0000009e941c723c */ /* 0x040fe2000004181c */
[----:B------:R3:W2:Y:S07]  /*e460*/  LDSM.16.M88.4 R156, [R8+0x4000] ;  /* 0x00400000089c783b */ /* 0x0006ae0000000200 */
[C---:B-1----:R-:W-:Y:S08]  /*e470*/  HMMA.16816.F32.BF16 R32, R148.reuse, R152, R32 ;  /* 0x000000989420723c */ /* 0x042ff00000041820 */
[----:B------:R-:W-:Y:S01]  /*e480*/  HMMA.16816.F32.BF16 R36, R148, R154, R36 ;  /* 0x0000009a9424723c */ /* 0x000fe20000041824 */
[----:B------:R-:W1:Y:S06]  /*e490*/  LDSM.16.M88.4 R148, [R160+0x4800] ;  /* 0x00480000a094783b */ /* 0x000e6c0000000200 */
[----:B------:R-:W4:Y:S01]  /*e4a0*/  LDSM.16.M88.4 R152, [R160+0x5000] ;  /* 0x00500000a098783b */ /* 0x000f220000000200 */
[----:B---3--:R-:W-:Y:S05]  /*e4b0*/  IMAD R8, R164, 0x80, R225 ;  /* 0x00000080a4087824 */ /* 0x008fea00078e02e1 */
[----:B------:R-:W3:Y:S01]  /*e4c0*/  LDSM.16.M88.4 R160, [R160+0x5800] ;  /* 0x00580000a0a0783b */ /* 0x000ee20000000200 */
[----:B------:R-:W-:Y:S05]  /*e4d0*/  IADD3 R8, R222, R8, R223 ;  /* 0x00000008de087210 */ /* 0x000fea0007ffe0df */
[----:B------:R-:W-:Y:S01]  /*e4e0*/  @P0 IMAD.HI.U32 R0, R8, c[0x0][0x2c8], RZ ;  /* 0x0000b20008000a27 */ /* 0x000fe200078e00ff */
[C---:B--2---:R-:W-:Y:S05]  /*e4f0*/  HMMA.16816.F32.BF16 R4, R144.reuse, R156, R4 ;  /* 0x0000009c9004723c */ /* 0x044fea0000041804 */
[----:B------:R-:W-:Y:S02]  /*e500*/  @P0 SHF.R.U32.HI R8, RZ, c[0x0][0x2cc], R0 ;  /* 0x0000b300ff080a19 */ /* 0x000fe40000011600 */
[----:B------:R-:W-:Y:S01]  /*e510*/  ISETP.GE.AND P0, PT, R183, 0x1, PT ;  /* 0x00000001b700780c */ /* 0x000fe20003f06270 */
        /* <DEDUP_REMOVED lines=8> */
[C---:B---3--:R-:W-:Y:S08]  /*e5a0*/  HMMA.16816.F32.BF16 R32, R144.reuse, R160, R32 ;  /* 0x000000a09020723c */ /* 0x048ff00000041820 */
[----:B------:R-:W-:Y:S01]  /*e5b0*/  HMMA.16816.F32.BF16 R36, R144, R162, R36 ;  /* 0x000000a29024723c */ /* 0x000fe20000041824 */
[----:B------:R-:W2:Y:S06]  /*e5c0*/  LDSM.16.M88.4 R144, [R3+0x5000] ;  /* 0x005000000390783b */ /* 0x000eac0000000200 */
[----:B------:R-:W3:Y:S06]  /*e5d0*/  LDSM.16.M88.4 R160, [R3+0x5800] ;  /* 0x0058000003a0783b */ /* 0x000eec0000000200 */
[----:B------:R-:W-:Y:S01]  /*e5e0*/  SHFL.IDX PT, R3, R8, RZ, 0x1c1f ;  /* 0x001c1fff08037589 */ /* 0x000fe200000e0000 */
        /* <DEDUP_REMOVED lines=11> */
[----:B------:R-:W3:Y:S06]  /*e6a0*/  LDSM.16.M88.4 R148, [R2+0x5000] ;  /* 0x005000000294783b */ /* 0x000eec0000000200 */
[----:B------:R4:W5:Y:S01]  /*e6b0*/  LDSM.16.M88.4 R160, [R2+0x5800] ;  /* 0x0058000002a0783b */ /* 0x0009620000000200 */
[C---:B-1----:R-:W-:Y:S07]  /*e6c0*/  HMMA.16816.F32.BF16 R4, R152.reuse, R156, R4 ;  /* 0x0000009c9804723c */ /* 0x042fee0000041804 */
[----:B------:R-:W-:Y:S01]  /*e6d0*/  IMAD.SHL.U32 R156, R180, 0x40, RZ ;  /* 0x00000040b49c7824 */ /* 0x000fe200078e00ff */
[C---:B------:R-:W-:Y:S04]  /*e6e0*/  HMMA.16816.F32.BF16 R12, R152.reuse, R158, R12 ;  /* 0x0000009e980c723c */ /* 0x040fe8000004180c */
[----:B------:R-:W-:Y:S04]  /*e6f0*/  IADD3 R0, -R197, 0x1, -R156 ;  /* 0x00000001c5007810 */ /* 0x000fe80007ffe99c */
[C---:B--2---:R-:W-:Y:S04]  /*e700*/  HMMA.16816.F32.BF16 R16, R152.reuse, R144, R16 ;  /* 0x000000909810723c */ /* 0x044fe80000041810 */
[----:B------:R-:W-:Y:S02]  /*e710*/  IADD3 R0, -R198, R0, R199 ;  /* 0x00000000c6007210 */ /* 0x000fe40007ffe1c7 */
[----:B----4-:R-:W-:Y:S02]  /*e720*/  IADD3 R2, R183, 0x1, RZ ;  /* 0x00000001b7027810 */ /* 0x010fe40007ffe0ff */
[C---:B------:R-:W-:Y:S04]  /*e730*/  HMMA.16816.F32.BF16 R20, R152.reuse, R146, R20 ;  /* 0x000000929814723c */ /* 0x040fe80000041814 */
[C---:B------:R-:W-:Y:S02]  /*e740*/  IADD3 R144, R0.reuse, c[0x0][0x328], RZ ;  /* 0x0000ca0000907a10 */ /* 0x040fe40007ffe0ff */
[----:B------:R-:W-:Y:S02]  /*e750*/  IADD3 R9, R0, UR4, RZ ;  /* 0x0000000400097c10 */ /* 0x000fe4000fffe0ff */
[C---:B---3--:R-:W-:Y:S04]  /*e760*/  HMMA.16816.F32.BF16 R24, R152.reuse, R148, R24 ;  /* 0x000000949818723c */ /* 0x048fe80000041818 */
[----:B------:R-:W-:Y:S01]  /*e770*/  SEL R183, R2, RZ, !P0 ;  /* 0x000000ff02b77207 */ /* 0x000fe20004000000 */
[--C-:B------:R-:W-:Y:S02]  /*e780*/  IMAD.IADD R2, R144, 0x1, R3.reuse ;  /* 0x0000000190027824 */ /* 0x100fe400078e0203 */
[----:B------:R-:W-:Y:S01]  /*e790*/  IMAD.IADD R0, R9, 0x1, R3 ;  /* 0x0000000109007824 */ /* 0x000fe200078e0203 */
[C---:B------:R-:W-:Y:S08]  /*e7a0*/  HMMA.16816.F32.BF16 R28, R152.reuse, R150, R28 ;  /* 0x00000096981c723c */ /* 0x040ff0000004181c */
[C---:B-----5:R-:W-:Y:S08]  /*e7b0*/  HMMA.16816.F32.BF16 R32, R152.reuse, R160, R32 ;  /* 0x000000a09820723c */ /* 0x060ff00000041820 */
[----:B------:R-:W-:Y:S01]  /*e7c0*/  HMMA.16816.F32.BF16 R36, R152, R162, R36 ;  /* 0x000000a29824723c */ /* 0x000fe20000041824 */
[----:B------:R-:W-:-:S07]  /*e7d0*/  @!P1 BRA `(.L_x_2349) ;  /* 0x0000018000009947 */ /* 0x000fce0003800000 */
        /* <DEDUP_REMOVED lines=13> */
.L_x_2351:
[----:B------:R-:W-:Y:S04]  /*e8b0*/  MOV R145, c[0x0][0x32c] ;  /* 0x0000cb0000917a02 */ /* 0x000fe80000000f00 */
[----:B------:R-:W-:Y:S11]  /*e8c0*/  ISETP.NE.AND P0, PT, R145, 0x1, PT ;  /* 0x000000019100780c */ /* 0x000ff60003f05270 */
[----:B------:R-:W-:Y:S02]  /*e8d0*/  @!UPT UIADD3 URZ, URZ, URZ, URZ ;  /* 0x0000003f3f3ff290 */ /* 0x000fe4000fffe03f */
[----:B------:R-:W-:Y:S05]  /*e8e0*/  @P0 IMAD.HI.U32 R145, R3, c[0x0][0x330], RZ ;  /* 0x0000cc0003910a27 */ /* 0x000fea00078e00ff */
[----:B------:R-:W-:Y:S02]  /*e8f0*/  @P0 SHF.R.U32.HI R3, RZ, c[0x0][0x334], R145 ;  /* 0x0000cd00ff030a19 */ /* 0x000fe40000011691 */
.L_x_2352:
[----:B------:R-:W-:Y:S05]  /*e900*/  BSYNC B0 ;  /* 0x0000000000007941 */ /* 0x000fea0003800000 */
.L_x_2350:
[----:B------:R-:W-:Y:S04]  /*e910*/  IMAD R3, R3, c[0x0][0x32c], -R156 ;  /* 0x0000cb0003037a24 */ /* 0x000fe800078e0a9c */
[----:B------:R-:W-:Y:S05]  /*e920*/  IMAD.IADD R3, R3, 0x1, -R197 ;  /* 0x0000000103037824 */ /* 0x000fea00078e0ac5 */
[----:B------:R-:W-:Y:S02]  /*e930*/  IMNMX R0, R0, R3, !PT ;  /* 0x0000000300007217 */ /* 0x000fe40007800200 */
[----:B------:R-:W-:Y:S04]  /*e940*/  IADD3 R3, R3, c[0x0][0x32c], RZ ;  /* 0x0000cb0003037a10 */ /* 0x000fe80007ffe0ff */
[----:B------:R-:W-:Y:S02]  /*e950*/  IMNMX R2, R2, R3, PT ;  /* 0x0000000302027217 */ /* 0x000fe40003800200 */
.L_x_2349:
[----:B------:R-:W-:Y:S01]  /*e960*/  ISETP.GT.AND P2, PT, R180, -0x1, PT ;  /* 0xffffffffb400780c */ /* 0x000fe20003f44270 */
[----:B------:R-:W1:Y:S03]  /*e970*/  SHFL.IDX PT, R8, R8, 0x1, 0x1c1f ;  /* 0x003c1f0008087f89 */ /* 0x000e6600000e0000 */
[----:B------:R-:W-:Y:S04]  /*e980*/  ISETP.GT.AND P0, PT, R0, RZ, P2 ;  /* 0x000000ff0000720c */ /* 0x000fe80001704270 */
[----:B------:R-:W-:Y:S04]  /*e990*/  ISETP.LT.OR P0, PT, R2, 0x1, P0 ;  /* 0x000000010200780c */ /* 0x000fe80000701670 */
[----:B------:R-:W-:Y:S02]  /*e9a0*/  FSEL R145, R4, -INF , !P0 ;  /* 0xff80000004917808 */ /* 0x000fe40004000000 */
[----:B------:R-:W-:Y:S04]  /*e9b0*/  ISETP.GT.AND P0, PT, R0, 0x1, P2 ;  /* 0x000000010000780c */ /* 0x000fe80001704270 */
[----:B------:R-:W-:Y:S04]  /*e9c0*/  ISETP.LT.OR P0, PT, R2, 0x2, P0 ;  /* 0x000000020200780c */ /* 0x000fe80000701670 */
[----:B------:R-:W-:Y:S02]  /*e9d0*/  FSEL R146, R5, -INF , !P0 ;  /* 0xff80000005927808 */ /* 0x000fe40004000000 */
[----:B------:R-:W-:Y:S01]  /*e9e0*/  ISETP.GT.AND P0, PT, R0, 0x8, P2 ;  /* 0x000000080000780c */ /* 0x000fe20001704270 */
[--C-:B-1----:R-:W-:Y:S02]  /*e9f0*/  IMAD.IADD R5, R144, 0x1, R8.reuse ;  /* 0x0000000190057824 */ /* 0x102fe400078e0208 */
[----:B------:R-:W-:Y:S01]  /*ea00*/  IMAD.IADD R4, R9, 0x1, R8 ;  /* 0x0000000109047824 */ /* 0x000fe200078e0208 */
        /* <DEDUP_REMOVED lines=55> */
.L_x_2355:
[----:B------:R-:W-:Y:S04]  /*ed80*/  MOV R2, c[0x0][0x32c] ;  /* 0x0000cb0000027a02 */ /* 0x000fe80000000f00 */
[----:B------:R-:W-:Y:S11]  /*ed90*/  ISETP.NE.AND P0, PT, R2, 0x1, PT ;  /* 0x000000010200780c */ /* 0x000ff60003f05270 */
[----:B------:R-:W-:Y:S02]  /*eda0*/  @!UPT UIADD3 URZ, URZ, URZ, URZ ;  /* 0x0000003f3f3ff290 */ /* 0x000fe4000fffe03f */
[----:B------:R-:W-:Y:S05]  /*edb0*/  @P0 IMAD.HI.U32 R2, R0, c[0x0][0x330], RZ ;  /* 0x0000cc0000020a27 */ /* 0x000fea00078e00ff */
[----:B------:R-:W-:Y:S02]  /*edc0*/  @P0 SHF.R.U32.HI R0, RZ, c[0x0][0x334], R2 ;  /* 0x0000cd00ff000a19 */ /* 0x000fe40000011602 */
.L_x_2356:
[----:B------:R-:W-:Y:S05]  /*edd0*/  BSYNC B0 ;  /* 0x0000000000007941 */ /* 0x000fea0003800000 */
.L_x_2354:
[----:B------:R-:W-:Y:S04]  /*ede0*/  IMAD R0, R0, c[0x0][0x32c], -R156 ;  /* 0x0000cb0000007a24 */ /* 0x000fe800078e0a9c */
[----:B------:R-:W-:Y:S05]  /*edf0*/  IMAD.IADD R0, R0, 0x1, -R197 ;  /* 0x0000000100007824 */ /* 0x000fea00078e0ac5 */
[----:B------:R-:W-:Y:S02]  /*ee00*/  IMNMX R4, R4, R0, !PT ;  /* 0x0000000004047217 */ /* 0x000fe40007800200 */
[----:B------:R-:W-:Y:S04]  /*ee10*/  IADD3 R0, R0, c[0x0][0x32c], RZ ;  /* 0x0000cb0000007a10 */ /* 0x000fe80007ffe0ff */
[----:B------:R-:W-:Y:S02]  /*ee20*/  IMNMX R5, R5, R0, PT ;  /* 0x0000000005057217 */ /* 0x000fe40003800200 */
.L_x_2353:
[----:B------:R-:W-:Y:S01]  /*ee30*/  FMNMX.FTZ R0, R145, R104, !PT ;  /* 0x0000006891007209 */ /* 0x000fe20007810000 */
[----:B------:R-:W-:Y:S04]  /*ee40*/  DEPBAR.LE SB0, 0x2 ;  /* 0x000080800000791a */ /* 0x000fe80000000000 */
[----:B------:R-:W-:Y:S01]  /*ee50*/  FMNMX.FTZ R0, R146, R0, !PT ;  /* 0x0000000092007209 */ /* 0x000fe20007810000 */
[----:B------:R-:W-:Y:S01]  /*ee60*/  BAR.SYNC.DEFER_BLOCKING 0x0 ;  /* 0x0000000000007b1d */ /* 0x000fe20000010000 */
        /* <DEDUP_REMOVED lines=30> */
[----:B------:R-:W-:Y:S02]  /*f050*/  FMUL.FTZ R0, R0, c[0x0][0x2d0] ;  /* 0x0000b40000007a20 */ /* 0x000fe40000410000 */
[--C-:B------:R-:W-:Y:S01]  /*f060*/  FFMA.FTZ R146, R146, c[0x0][0x2d0], -R2.reuse ;  /* 0x0000b40092927a23 */ /* 0x100fe20000010802 */
[----:B------:R-:W-:Y:S01]  /*f070*/  FSEL R6, R6, -INF , !P0 ;  /* 0xff80000006067808 */ /* 0x000fe20004000000 */
[----:B------:R-:W-:Y:S01]  /*f080*/  MUFU.EX2 R145, R145 ;  /* 0x0000009100917308 */ /* 0x000fe20000000800 */
[----:B------:R-:W-:Y:S01]  /*f090*/  ISETP.GT.AND P0, PT, R4, 0x1, P2 ;  /* 0x000000010400780c */ /* 0x000fe20001704270 */
[--C-:B------:R-:W-:Y:S02]  /*f0a0*/  FFMA.FTZ R162, R17, c[0x0][0x2d0], -R2.reuse ;  /* 0x0000b40011a27a23 */ /* 0x100fe40000010802 */
[--C-:B------:R-:W-:Y:S01]  /*f0b0*/  FFMA.FTZ R191, R32, c[0x0][0x2d0], -R2.reuse ;  /* 0x0000b40020bf7a23 */ /* 0x100fe20000010802 */
[----:B------:R-:W-:Y:S01]  /*f0c0*/  ISETP.LT.OR P0, PT, R5, 0x2, P0 ;  /* 0x000000020500780c */ /* 0x000fe20000701670 */
[--C-:B------:R-:W-:Y:S02]  /*f0d0*/  FFMA.FTZ R190, R33, c[0x0][0x2d0], -R2.reuse ;  /* 0x0000b40021be7a23 */ /* 0x100fe40000010802 */
[--C-:B------:R-:W-:Y:S01]  /*f0e0*/  FFMA.FTZ R189, R36, c[0x0][0x2d0], -R2.reuse ;  /* 0x0000b40024bd7a23 */ /* 0x100fe20000010802 */
[----:B------:R-:W-:Y:S01]  /*f0f0*/  FSEL R7, R7, -INF , !P0 ;  /* 0xff80000007077808 */ /* 0x000fe20004000000 */
[----:B------:R-:W1:Y:S01]  /*f100*/  MUFU.EX2 R0, R0 ;  /* 0x0000000000007308 */ /* 0x000e620000000800 */
[----:B------:R-:W-:Y:S01]  /*f110*/  ISETP.GT.AND P0, PT, R4, 0x8, P2 ;  /* 0x000000080400780c */ /* 0x000fe20001704270 */
[--C-:B------:R-:W-:Y:S02]  /*f120*/  FFMA.FTZ R12, R12, c[0x0][0x2d0], -R2.reuse ;  /* 0x0000b4000c0c7a23 */ /* 0x100fe40000010802 */
[--C-:B------:R-:W-:Y:S01]  /*f130*/  FFMA.FTZ R13, R13, c[0x0][0x2d0], -R2.reuse ;  /* 0x0000b4000d0d7a23 */ /* 0x100fe20000010802 */
[----:B------:R-:W-:Y:S01]  /*f140*/  ISETP.LT.OR P0, PT, R5, 0x9, P0 ;  /* 0x000000090500780c */ /* 0x000fe20000701670 */
[--C-:B------:R-:W-:Y:S02]  /*f150*/  FFMA.FTZ R163, R16, c[0x0][0x2d0], -R2.reuse ;  /* 0x0000b40010a37a23 */ /* 0x100fe40000010802 */
        /* <DEDUP_REMOVED lines=10> */
[--C-:B------:R-:W-:Y:S01]  /*f200*/  FFMA.FTZ R167, R29, c[0x0][0x2d0], -R2.reuse ;  /* 0x0000b4001da77a23 */ /* 0x100fe20000010802 */
[----:B------:R-:W-:Y:S01]  /*f210*/  ISETP.GT.AND P0, PT, R4, 0x10, P2 ;  /* 0x000000100400780c */ /* 0x000fe20001704270 */
[----:B------:R-:W-:Y:S01]  /*f220*/  FFMA.FTZ R188, R3, c[0x0][0x2d0], -R2 ;  /* 0x0000b40003bc7a23 */ /* 0x000fe20000010802 */
[----:B------:R-:W-:Y:S01]  /*f230*/  MUFU.EX2 R12, R12 ;  /* 0x0000000c000c7308 */ /* 0x000fe20000000800 */
[C---:B-1----:R-:W-:Y:S01]  /*f240*/  FFMA.FTZ R2, R0.reuse, R192, R145 ;  /* 0x000000c000027223 */ /* 0x042fe20000010091 */
[C---:B------:R-:W-:Y:S01]  /*f250*/  ISETP.LT.OR P0, PT, R5.reuse, 0x11, P0 ;  /* 0x000000110500780c */ /* 0x040fe20000701670 */
[C---:B------:R-:W-:Y:S02]  /*f260*/  FMUL.FTZ R32, R0.reuse, R116 ;  /* 0x0000007400207220 */ /* 0x040fe40000410000 */
[----:B------:R-:W-:Y:S01]  /*f270*/  FMUL.FTZ R33, R0, R117 ;  /* 0x0000007500217220 */ /* 0x000fe20000410000 */
[----:B------:R-:W-:Y:S01]  /*f280*/  FSEL R150, R18, -INF , !P0 ;  /* 0xff80000012967808 */ /* 0x000fe20004000000 */
[----:B------:R-:W-:Y:S01]  /*f290*/  FMUL.FTZ R36, R0, R112 ;  /* 0x0000007000247220 */ /* 0x000fe20000410000 */
[----:B------:R-:W-:Y:S01]  /*f2a0*/  ISETP.GT.AND P0, PT, R4, 0x11, P2 ;  /* 0x000000110400780c */ /* 0x000fe20001704270 */
[C---:B------:R-:W-:Y:S01]  /*f2b0*/  FMUL.FTZ R37, R0.reuse, R113 ;  /* 0x0000007100257220 */ /* 0x040fe20000410000 */
[----:B------:R-:W1:Y:S01]  /*f2c0*/  MUFU.EX2 R13, R13 ;  /* 0x0000000d000d7308 */ /* 0x000e620000000800 */
        /* <DEDUP_REMOVED lines=20> */
[C---:B------:R-:W-:Y:S01]  /*f410*/  FMUL.FTZ R45, R0.reuse, R45 ;  /* 0x0000002d002d7220 */ /* 0x040fe20000410000 */
[----:B-1----:R-:W-:Y:S01]  /*f420*/  F2FP.BF16.PACK_AB R146, R13, R12 ;  /* 0x0000000c0d92723e */ /* 0x002fe200000010ff */
        /* <DEDUP_REMOVED lines=48> */
[----:B------:R-:W-:Y:S03]  /*f730*/  FMUL.FTZ R101, R0, R101 ;  /* 0x0000006500657220 */ /* 0x000fe60000410000 */
[----:B------:R-:W-:Y:S04]  /*f740*/  ISETP.LT.OR P0, PT, R5, 0x32, P0 ;  /* 0x000000320500780c */ /* 0x000fe80000701670 */
[----:B------:R-:W-:Y:S02]  /*f750*/  FSEL R166, R35, -INF , !P0 ;  /* 0xff80000023a67808 */ /* 0x000fe40004000000 */
[----:B------:R-:W-:Y:S01]  /*f760*/  ISETP.GT.AND P0, PT, R4, 0x39, P2 ;  /* 0x000000390400780c */ /* 0x000fe20001704270 */
[----:B------:R-:W-:Y:S01]  /*f770*/  FADD.FTZ R4, R144, R2 ;  /* 0x0000000290047221 */ /* 0x000fe20000010000 */
[----:B------:R-:W-:Y:S02]  /*f780*/  FMNMX.FTZ R2, R6, R105, !PT ;  /* 0x0000006906027209 */ /* 0x000fe40007810000 */
[----:B------:R-:W-:Y:S01]  /*f790*/  ISETP.LT.OR P0, PT, R5, 0x3a, P0 ;  /* 0x0000003a0500780c */ /* 0x000fe20000701670 */
[----:B------:R-:W-:Y:S01]  /*f7a0*/  FMUL.FTZ R5, R0, R141 ;  /* 0x0000008d00057220 */ /* 0x000fe20000410000 */
[----:B------:R-:W-:Y:S02]  /*f7b0*/  FMNMX.FTZ R2, R7, R2, !PT ;  /* 0x0000000207027209 */ /* 0x000fe40007810000 */
[----:B------:R-:W-:Y:S02]  /*f7c0*/  FSEL R104, R39, -INF , !P0 ;  /* 0xff80000027687808 */ /* 0x000fe40004000000 */
[----:B------:R-:W-:Y:S02]  /*f7d0*/  FMNMX.FTZ R2, R147, R2, !PT ;  /* 0x0000000293027209 */ /* 0x000fe40007810000 */
[----:B------:R-:W-:Y:S02]  /*f7e0*/  F2FP.BF16.PACK_AB R144, R144, R145 ;  /* 0x000000919090723e */ /* 0x000fe400000010ff */
        /* <DEDUP_REMOVED lines=20> */
[C---:B------:R-:W-:Y:S02]  /*f930*/  FMUL.FTZ R148, R8.reuse, c[0x0][0x2d0] ;  /* 0x0000b40008947a20 */ /* 0x040fe40000410000 */
[----:B------:R-:W-:Y:S01]  /*f940*/  FADD.FTZ R159, R13, R2 ;  /* 0x000000020d9f7221 */ /* 0x000fe20000010000 */
[----:B------:R-:W-:Y:S01]  /*f950*/  FSEL R2, R8, RZ, P0 ;  /* 0x000000ff08027208 */ /* 0x000fe20000000000 */
[----:B------:R-:W-:Y:S01]  /*f960*/  FMUL.FTZ R13, R0, R137 ;  /* 0x00000089000d7220 */ /* 0x000fe20000410000 */
[----:B------:R-:W-:Y:S01]  /*f970*/  FSEL R148, R148, RZ, P0 ;  /* 0x000000ff94947208 */ /* 0x000fe20000000000 */
[----:B------:R-:W-:Y:S02]  /*f980*/  FMUL.FTZ R4, R0, R140 ;  /* 0x0000008c00047220 */ /* 0x000fe40000410000 */
[----:B------:R-:W-:Y:S02]  /*f990*/  FADD.FTZ R2, -R2, R105 ;  /* 0x0000006902027221 */ /* 0x000fe40000010100 */
[--C-:B------:R-:W-:Y:S02]  /*f9a0*/  FFMA.FTZ R145, R6, c[0x0][0x2d0], -R148.reuse ;  /* 0x0000b40006917a23 */ /* 0x100fe40000010894 */
[----:B------:R-:W-:Y:S02]  /*f9b0*/  FMUL.FTZ R2, R2, c[0x0][0x2d0] ;  /* 0x0000b40002027a20 */ /* 0x000fe40000410000 */
[--C-:B------:R-:W-:Y:S02]  /*f9c0*/  FFMA.FTZ R7, R7, c[0x0][0x2d0], -R148.reuse ;  /* 0x0000b40007077a23 */ /* 0x100fe40000010894 */
[----:B------:R-:W-:Y:S01]  /*f9d0*/  MUFU.EX2 R145, R145 ;  /* 0x0000009100917308 */ /* 0x000fe20000000800 */
[--C-:B------:R-:W-:Y:S09]  /*f9e0*/  FFMA.FTZ R3, R147, c[0x0][0x2d0], -R148.reuse ;  /* 0x0000b40093037a23 */ /* 0x100ff20000010894 */
[----:B------:R-:W1:Y:S10]  /*f9f0*/  MUFU.EX2 R2, R2 ;  /* 0x0000000200027308 */ /* 0x000e740000000800 */
[----:B------:R-:W2:Y:S10]  /*fa00*/  MUFU.EX2 R0, R7 ;  /* 0x0000000700007308 */ /* 0x000eb40000000800 */
[----:B------:R-:W3:Y:S01]  /*fa10*/  MUFU.EX2 R3, R3 ;  /* 0x0000000300037308 */ /* 0x000ee20000000800 */
[C---:B-1----:R-:W-:Y:S02]  /*fa20*/  FFMA.FTZ R105, R2.reuse, R193, R145 ;  /* 0x000000c102697223 */ /* 0x042fe40000010091 */
[C---:B------:R-:W-:Y:S02]  /*fa30*/  FMUL.FTZ R38, R2.reuse, R114 ;  /* 0x0000007202267220 */ /* 0x040fe40000410000 */
[C---:B------:R-:W-:Y:S02]  /*fa40*/  FMUL.FTZ R39, R2.reuse, R115 ;  /* 0x0000007302277220 */ /* 0x040fe40000410000 */
[C---:B------:R-:W-:Y:S02]  /*fa50*/  FMUL.FTZ R14, R2.reuse, R138 ;  /* 0x0000008a020e7220 */ /* 0x040fe40000410000 */
[----:B------:R-:W-:Y:S01]  /*fa60*/  FMUL.FTZ R15, R2, R139 ;  /* 0x0000008b020f7220 */ /* 0x000fe20000410000 */
[C---:B--2---:R-:W-:Y:S01]  /*fa70*/  F2FP.BF16.PACK_AB R145, R0.reuse, R145 ;  /* 0x000000910091723e */ /* 0x044fe200000010ff */
[----:B------:R-:W-:Y:S01]  /*fa80*/  FADD.FTZ R105, R0, R105 ;  /* 0x0000006900697221 */ /* 0x000fe20000010000 */
[----:B------:R-:W-:Y:S01]  /*fa90*/  IADD3 R0, R178, R168, RZ ;  /* 0x000000a8b2007210 */ /* 0x000fe20007ffe0ff */
[C---:B------:R-:W-:Y:S02]  /*faa0*/  FMUL.FTZ R34, R2.reuse, R118 ;  /* 0x0000007602227220 */ /* 0x040fe40000410000 */
[C---:B------:R-:W-:Y:S02]  /*fab0*/  FMUL.FTZ R35, R2.reuse, R119 ;  /* 0x0000007702237220 */ /* 0x040fe40000410000 */
[----:B------:R-:W1:Y:S01]  /*fac0*/  LDSM.16.MT88.4 R112, [R0] ;  /* 0x000000000070783b */ /* 0x000e620000004200 */
[C---:B------:R-:W-:Y:S02]  /*fad0*/  FMUL.FTZ R6, R2.reuse, R142 ;  /* 0x0000008e02067220 */ /* 0x040fe40000410000 */
[C---:B------:R-:W-:Y:S02]  /*fae0*/  FMUL.FTZ R7, R2.reuse, R143 ;  /* 0x0000008f02077220 */ /* 0x040fe40000410000 */
[C---:B------:R-:W-:Y:S02]  /*faf0*/  FMUL.FTZ R18, R2.reuse, R134 ;  /* 0x0000008602127220 */ /* 0x040fe40000410000 */
[C---:B------:R-:W-:Y:S01]  /*fb00*/  FMUL.FTZ R19, R2.reuse, R135 ;  /* 0x0000008702137220 */ /* 0x040fe20000410000 */
[----:B------:R-:W-:Y:S01]  /*fb10*/  LDSM.16.MT88.4 R116, [R0+0x800] ;  /* 0x000800000074783b */ /* 0x000fe20000004200 */
[C---:B------:R-:W-:Y:S02]  /*fb20*/  FMUL.FTZ R22, R2.reuse, R130 ;  /* 0x0000008202167220 */ /* 0x040fe40000410000 */
[C---:B------:R-:W-:Y:S02]  /*fb30*/  FMUL.FTZ R23, R2.reuse, R131 ;  /* 0x0000008302177220 */ /* 0x040fe40000410000 */
[C---:B------:R-:W-:Y:S02]  /*fb40*/  FMUL.FTZ R26, R2.reuse, R126 ;  /* 0x0000007e021a7220 */ /* 0x040fe40000410000 */
[C---:B------:R-:W-:Y:S01]  /*fb50*/  FMUL.FTZ R27, R2.reuse, R127 ;  /* 0x0000007f021b7220 */ /* 0x040fe20000410000 */
[----:B------:R-:W-:Y:S01]  /*fb60*/  LDSM.16.MT88.4 R136, [R0+0x1800] ;  /* 0x001800000088783b */ /* 0x000fe20000004200 */
        /* <DEDUP_REMOVED lines=35> */
[--C-:B------:R-:W-:Y:S02]  /*fda0*/  FFMA.FTZ R2, R149, c[0x0][0x2d0], -R148.reuse ;  /* 0x0000b40095027a23 */ /* 0x100fe40000010894 */
[----:B---3--:R-:W-:Y:S01]  /*fdb0*/  FADD.FTZ R131, R3, R105 ;  /* 0x0000006903837221 */ /* 0x008fe20000010000 */
[----:B------:R-:W-:Y:S01]  /*fdc0*/  IADD3 R105, R179, R168, RZ ;  /* 0x000000a8b3697210 */ /* 0x000fe20007ffe0ff */
[----:B------:R-:W2:Y:S02]  /*fdd0*/  MUFU.EX2 R123, R2 ;  /* 0x00000002007b7308 */ /* 0x000ea40000000800 */
[----:B--2---:R-:W-:Y:S02]  /*fde0*/  F2FP.BF16.PACK_AB R147, R123, R3 ;  /* 0x000000037b93723e */ /* 0x004fe400000010ff */
[C---:B------:R-:W-:Y:S02]  /*fdf0*/  IADD3 R2, R176.reuse, R0, RZ ;  /* 0x00000000b0027210 */ /* 0x040fe40007ffe0ff */
[----:B------:R-:W-:Y:S03]  /*fe00*/  IADD3 R3, R176, R105, RZ ;  /* 0x00000069b0037210 */ /* 0x000fe60007ffe0ff */
        /* <DEDUP_REMOVED lines=36> */
[----:B------:R1:W-:Y:S01]  /*10050*/  MUFU.EX2 R121, R112 ;  /* 0x0000007000797308 */ /* 0x0003e20000000800 */
[----:B------:R-:W-:Y:S03]  /*10060*/  FADD.FTZ R113, R120, R159 ;  /* 0x0000009f78717221 */ /* 0x000fe60000010000 */
[----:B------:R-:W-:Y:S01]  /*10070*/  F2FP.BF16.PACK_AB R114, R160, R161 ;  /* 0x000000a1a072723e */ /* 0x000fe200000010ff */
[----:B------:R-:W-:Y:S04]  /*10080*/  FADD.FTZ R129, R122, R113 ;  /* 0x000000717a817221 */ /* 0x000fe80000010000 */
[--C-:B-1----:R-:W-:Y:S04]  /*10090*/  FFMA.FTZ R112, R151, c[0x0][0x2d0], -R148.reuse ;  /* 0x0000b40097707a23 */ /* 0x102fe80000010894 */
[----:B------:R1:W2:Y:S02]  /*100a0*/  MUFU.EX2 R128, R112 ;  /* 0x0000007000807308 */ /* 0x0002a40000000800 */
[--C-:B-1----:R-:W-:Y:S01]  /*100b0*/  FFMA.FTZ R112, R152, c[0x0][0x2d0], -R148.reuse ;  /* 0x0000b40098707a23 */ /* 0x102fe20000010894 */
[----:B--2---:R-:W-:Y:S07]  /*100c0*/  F2FP.BF16.PACK_AB R113, R128, R121 ;  /* 0x000000798071723e */ /* 0x004fee00000010ff */
[----:B------:R-:W-:Y:S10]  /*100d0*/  MUFU.EX2 R152, R184 ;  /* 0x000000b800987308 */ /* 0x000ff40000000800 */
[----:B------:R1:W-:Y:S02]  /*100e0*/  MUFU.EX2 R124, R112 ;  /* 0x00000070007c7308 */ /* 0x0003e40000000800 */
[--C-:B-1----:R-:W-:Y:S08]  /*100f0*/  FFMA.FTZ R112, R153, c[0x0][0x2d0], -R148.reuse ;  /* 0x0000b40099707a23 */ /* 0x102ff00000010894 */
[----:B------:R1:W2:Y:S02]  /*10100*/  MUFU.EX2 R130, R112 ;  /* 0x0000007000827308 */ /* 0x0002a40000000800 */
[----:B-1----:R-:W-:Y:S01]  /*10110*/  F2FP.BF16.PACK_AB R112, R122, R120 ;  /* 0x000000787a70723e */ /* 0x002fe200000010ff */
[--C-:B------:R-:W-:Y:S01]  /*10120*/  FFMA.FTZ R120, R154, c[0x0][0x2d0], -R148.reuse ;  /* 0x0000b4009a787a23 */ /* 0x100fe20000010894 */
[----:B--2---:R-:W-:Y:S06]  /*10130*/  F2FP.BF16.PACK_AB R115, R130, R124 ;  /* 0x0000007c8273723e */ /* 0x004fec00000010ff */
[----:B------:R-:W-:Y:S01]  /*10140*/  MUFU.EX2 R154, R191 ;  /* 0x000000bf009a7308 */ /* 0x000fe20000000800 */
[C---:B------:R-:W-:Y:S09]  /*10150*/  HMMA.16816.F32.BF16 R4, R112.reuse, R116, R4 ;  /* 0x000000747004723c */ /* 0x040ff20000041804 */
[----:B------:R1:W-:Y:S01]  /*10160*/  MUFU.EX2 R125, R120 ;  /* 0x00000078007d7308 */ /* 0x0003e20000000800 */
[C---:B------:R-:W-:Y:S01]  /*10170*/  HMMA.16816.F32.BF16 R12, R112.reuse, R118, R12 ;  /* 0x00000076700c723c */ /* 0x040fe2000004180c */
[----:B------:R-:W2:Y:S02]  /*10180*/  LDSM.16.MT88.4 R116, [R2+0x800] ;  /* 0x000800000274783b */ /* 0x000ea40000004200 */
[--C-:B-1----:R-:W-:Y:S06]  /*10190*/  FFMA.FTZ R120, R155, c[0x0][0x2d0], -R148.reuse ;  /* 0x0000b4009b787a23 */ /* 0x102fec0000010894 */
[----:B------:R-:W1:Y:S10]  /*101a0*/  MUFU.EX2 R155, R190 ;  /* 0x000000be009b7308 */ /* 0x000e740000000800 */
[----:B------:R-:W3:Y:S01]  /*101b0*/  MUFU.EX2 R127, R120 ;  /* 0x00000078007f7308 */ /* 0x000ee20000000800 */
[C---:B--2---:R-:W-:Y:S03]  /*101c0*/  HMMA.16816.F32.BF16 R16, R112.reuse, R116, R16 ;  /* 0x000000747010723c */ /* 0x044fe60000041810 */
[----:B-1----:R-:W-:Y:S05]  /*101d0*/  F2FP.BF16.PACK_AB R144, R155, R154 ;  /* 0x0000009a9b90723e */ /* 0x002fea00000010ff */
        /* <DEDUP_REMOVED lines=32> */
[----:B------:R-:W-:Y:S06]  /*103e0*/  MUFU.EX2 R157, R189 ;  /* 0x000000bd009d7308 */ /* 0x000fec0000000800 */
[----:B------:R-:W-:Y:S01]  /*103f0*/  FFMA.FTZ R112, R158, c[0x0][0x2d0], -R148 ;  /* 0x0000b4009e707a23 */ /* 0x000fe20000010894 */
[----:B------:R-:W-:Y:S01]  /*10400*/  F2FP.BF16.PACK_AB R114, R167, R152 ;  /* 0x00000098a772723e */ /* 0x000fe200000010ff */
[----:B------:R-:W-:Y:S02]  /*10410*/  FADD.FTZ R113, R161, R129 ;  /* 0x00000081a1717221 */ /* 0x000fe40000010000 */
[----:B------:R1:W-:Y:S02]  /*10420*/  MUFU.EX2 R126, R116 ;  /* 0x00000074007e7308 */ /* 0x0003e40000000800 */
[----:B------:R-:W-:Y:S01]  /*10430*/  FADD.FTZ R129, R160, R113 ;  /* 0x00000071a0817221 */ /* 0x000fe20000010000 */
[----:B---3--:R-:W-:Y:S07]  /*10440*/  F2FP.BF16.PACK_AB R113, R127, R125 ;  /* 0x0000007d7f71723e */ /* 0x008fee00000010ff */
[----:B------:R2:W3:Y:S10]  /*10450*/  MUFU.EX2 R153, R112 ;  /* 0x0000007000997308 */ /* 0x0004f40000000800 */
[----:B------:R-:W4:Y:S01]  /*10460*/  MUFU.EX2 R158, R188 ;  /* 0x000000bc009e7308 */ /* 0x000f220000000800 */
[----:B-1----:R-:W1:Y:S01]  /*10470*/  LDSM.16.MT88.4 R116, [R0+0x1000] ;  /* 0x001000000074783b */ /* 0x002e620000004200 */
[----:B--2---:R-:W-:Y:S01]  /*10480*/  FADD.FTZ R112, R123, R131 ;  /* 0x000000837b707221 */ /* 0x004fe20000010000 */
[----:B---3--:R-:W-:Y:S03]  /*10490*/  F2FP.BF16.PACK_AB R115, R153, R126 ;  /* 0x0000007e9973723e */ /* 0x008fe600000010ff */
[----:B------:R-:W-:Y:S03]  /*104a0*/  FADD.FTZ R112, R121, R112 ;  /* 0x0000007079707221 */ /* 0x000fe60000010000 */
[----:B------:R-:W2:Y:S01]  /*104b0*/  LDSM.16.MT88.4 R120, [R2+0x1000] ;  /* 0x001000000278783b */ /* 0x000ea20000004200 */
[----:B------:R-:W-:Y:S01]  /*104c0*/  FADD.FTZ R112, R128, R112 ;  /* 0x0000007080707221 */ /* 0x000fe20000010000 */
[----:B----4-:R-:W-:Y:S03]  /*104d0*/  F2FP.BF16.PACK_AB R146, R158, R157 ;  /* 0x0000009d9e92723e */ /* 0x010fe600000010ff */
        /* <DEDUP_REMOVED lines=8> */
[C---:B--2---:R-:W-:Y:S04]  /*10560*/  HMMA.16816.F32.BF16 R16, R112.reuse, R120, R16 ;  /* 0x000000787010723c */ /* 0x044fe80000041810 */
[----:B------:R-:W-:Y:S04]  /*10570*/  FADD.FTZ R124, R133, R124 ;  /* 0x0000007c857c7221 */ /* 0x000fe80000010000 */
[C---:B------:R-:W-:Y:S01]  /*10580*/  HMMA.16816.F32.BF16 R20, R112.reuse, R122, R20 ;  /* 0x0000007a7014723c */ /* 0x040fe20000041814 */
[----:B------:R-:W2:Y:S03]  /*10590*/  LDSM.16.MT88.4 R120, [R3+0x1000] ;  /* 0x001000000378783b */ /* 0x000ea60000004200 */
[----:B------:R-:W-:Y:S04]  /*105a0*/  FADD.FTZ R152, R152, R124 ;  /* 0x0000007c98987221 */ /* 0x000fe80000010000 */
        /* <DEDUP_REMOVED lines=30> */
[C---:B--2---:R-:W-:Y:S08]  /*10790*/  HMMA.16816.F32.BF16 R96, R112.reuse, R120, R96 ;  /* 0x000000787060723c */ /* 0x044ff00000041860 */
[----:B------:R-:W-:Y:S01]  /*107a0*/  HMMA.16816.F32.BF16 R100, R112, R122, R100 ;  /* 0x0000007a7064723c */ /* 0x000fe20000041864 */
[----:B------:R-:W-:Y:S03]  /*107b0*/  LDSM.16.MT88.4 R112, [R3+0x1800] ;  /* 0x001800000370783b */ /* 0x000fe60000004200 */
[--C-:B-1----:R-:W-:Y:S01]  /*107c0*/  FFMA.FTZ R116, R164, c[0x0][0x2d0], -R148.reuse ;  /* 0x0000b400a4747a23 */ /* 0x102fe20000010894 */
[----:B---3--:R-:W-:Y:S01]  /*107d0*/  F2FP.BF16.PACK_AB R145, R150, R151 ;  /* 0x000000979691723e */ /* 0x008fe200000010ff */
[----:B------:R-:W-:Y:S02]  /*107e0*/  FFMA.FTZ R148, R104, c[0x0][0x2d0], -R148 ;  /* 0x0000b40068947a23 */ /* 0x000fe40000010894 */
[----:B------:R1:W-:Y:S01]  /*107f0*/  MUFU.EX2 R149, R116 ;  /* 0x0000007400957308 */ /* 0x0003e20000000800 */
[----:B------:R-:W-:Y:S04]  /*10800*/  FADD.FTZ R104, R125, R117 ;  /* 0x000000757d687221 */ /* 0x000fe80000010000 */
[----:B------:R-:W-:Y:S04]  /*10810*/  FADD.FTZ R104, R127, R104 ;  /* 0x000000687f687221 */ /* 0x000fe80000010000 */
[----:B------:R-:W-:Y:S01]  /*10820*/  FADD.FTZ R104, R126, R104 ;  /* 0x000000687e687221 */ /* 0x000fe20000010000 */
        /* <DEDUP_REMOVED lines=10> */
[----:B------:R5:W-:Y:S07]  /*108d0*/  LDSM.16.MT88.4 R20, [R2+0x5800] ;  /* 0x005800000214783b */ /* 0x000bee0000004200 */
[C---:B-1----:R-:W-:Y:S01]  /*108e0*/  HMMA.16816.F32.BF16 R124, R144.reuse, R116, R24 ;  /* 0x00000074907c723c */ /* 0x042fe20000041818 */
[----:B------:R-:W-:Y:S07]  /*108f0*/  LDSM.16.MT88.4 R24, [R105+0x5800] ;  /* 0x005800006918783b */ /* 0x000fee0000004200 */
[C---:B------:R-:W-:Y:S08]  /*10900*/  HMMA.16816.F32.BF16 R120, R144.reuse, R118, R28 ;  /* 0x000000769078723c */ /* 0x040ff0000004181c */
[C---:B------:R-:W-:Y:S04]  /*10910*/  HMMA.16816.F32.BF16 R116, R144.reuse, R112, R32 ;  /* 0x000000709074723c */ /* 0x040fe80000041820 */
[----:B-----5:R-:W-:Y:S04]  /*10920*/  FADD.FTZ R2, R167, R152 ;  /* 0x00000098a7027221 */ /* 0x020fe80000010000 */
[C---:B------:R-:W-:Y:S04]  /*10930*/  HMMA.16816.F32.BF16 R112, R144.reuse, R114, R36 ;  /* 0x000000729070723c */ /* 0x040fe80000041824 */
[----:B------:R-:W-:Y:S04]  /*10940*/  FADD.FTZ R2, R154, R2 ;  /* 0x000000029a027221 */ /* 0x000fe80000010000 */
        /* <DEDUP_REMOVED lines=31> */
[----:B------:R-:W-:Y:S01]  /*10b40*/  IMAD.MOV.U32 R181, RZ, RZ, RZ ;  /* 0x000000ffffb57224 */ /* 0x000fe200078e00ff */
[----:B------:R-:W-:Y:S01]  /*10b50*/  ISETP.NE.AND P0, PT, R245, c[0x0][0x2b8], PT ;  /* 0x0000ae00f5007a0c */ /* 0x000fe20003f05270 */
[----:B------:R-:W-:Y:S01]  /*10b60*/  IMAD R6, R183, 0x3000, R224 ;  /* 0x00003000b7067824 */ /* 0x000fe200078e02e0 */
[----:B------:R-:W-:Y:S04]  /*10b70*/  IADD3 R2, R196, R156, R218 ;  /* 0x0000009cc4027210 */ /* 0x000fe80007ffe0da */
[----:B------:R-:W-:Y:S05]  /*10b80*/  IADD3 R2, R2, -0x80, RZ ;  /* 0xffffff8002027810 */ /* 0x000fea0007ffe0ff */
        /* <DEDUP_REMOVED lines=19> */
[----:B------:R-:W-:Y:S01]  /*10cc0*/  IMAD R4, R181, c[0x0][0x1f4], R4 ;  /* 0x00007d00b5047a24 */ /* 0x000fe200078e0204 */
[C---:B------:R-:W-:Y:S04]  /*10cd0*/  LEA R18, P0, R0.reuse, c[0x0][0x1c8], 0x1 ;  /* 0x0000720000127a11 */ /* 0x040fe800078008ff */
[----:B------:R-:W-:Y:S04]  /*10ce0*/  IADD3.X R5, R219, R3, R4, P1, !PT ;  /* 0x00000003db057210 */ /* 0x000fe80000ffe404 */
[----:B------:R-:W-:Y:S01]  /*10cf0*/  LEA.HI.X R5, R0, c[0x0][0x1cc], R5, 0x1, P0 ;  /* 0x0000730000057a11 */ /* 0x000fe200000f0c05 */
[----:B------:R-:W-:-:S05]  /*10d00*/  BRA.DIV ~URZ, `(.L_x_2359) ;  /* 0x0000d1527f007947 */ /* 0x000fca000b800000 */
[----:B------:R1:W2:Y:S02]  /*10d10*/  SHFL.IDX PT, R4, R5, RZ, 0x181f ;  /* 0x00181fff05047589 */ /* 0x0002a400000e0000 */
.L_x_2476:
[----:B------:R-:W-:-:S05]  /*10d20*/  BRA.DIV ~URZ, `(.L_x_2360) ;  /* 0x0000d1b27f007947 */ /* 0x000fca000b800000 */
[----:B------:R-:W3:Y:S01]  /*10d30*/  SHFL.IDX PT, R2, R18, RZ, 0x181f ;  /* 0x00181fff12027589 */ /* 0x000ee200000e0000 */
[----:B------:R-:W-:Y:S01]  /*10d40*/  IMAD.SHL.U32 R20, R187, 0x2, RZ ;  /* 0x00000002bb147824 */ /* 0x000fe200078e00ff */
[----:B------:R-:W-:Y:S01]  /*10d50*/  SHF.R.S32.HI R3, RZ, 0x1f, R187 ;  /* 0x0000001fff037819 */ /* 0x000fe200000114bb */
[C---:B------:R-:W-:Y:S01]  /*10d60*/  IMAD.SHL.U32 R15, R195.reuse, 0x2, RZ ;  /* 0x00000002c30f7824 */ /* 0x040fe200078e00ff */
[----:B------:R-:W-:Y:S01]  /*10d70*/  SHF.L.U64.HI R19, R195, 0x1, R206 ;  /* 0x00000001c3137819 */ /* 0x000fe200000102ce */
[----:B------:R-:W-:Y:S01]  /*10d80*/  IMAD.SHL.U32 R0, R6, 0x2, RZ ;  /* 0x0000000206007824 */ /* 0x000fe200078e00ff */
[----:B------:R-:W-:Y:S01]  /*10d90*/  SHF.L.U64.HI R21, R187, 0x1, R3 ;  /* 0x00000001bb157819 */ /* 0x000fe20000010203 */
[C---:B------:R-:W-:Y:S01]  /*10da0*/  IMAD.SHL.U32 R17, R194.reuse, 0x2, RZ ;  /* 0x00000002c2117824 */ /* 0x040fe200078e00ff */
[----:B------:R-:W-:Y:S02]  /*10db0*/  SHF.L.U64.HI R16, R194, 0x1, R205 ;  /* 0x00000001c2107819 */ /* 0x000fe400000102cd */
[----:B------:R-:W-:Y:S02]  /*10dc0*/  SEL R3, RZ, 0x10, P6 ;  /* 0x00000010ff037807 */ /* 0x000fe40003000000 */
[----:B------:R-:W-:Y:S02]  /*10dd0*/  SEL R14, RZ, 0x10, P4 ;  /* 0x00000010ff0e7807 */ /* 0x000fe40002000000 */
[----:B---3--:R-:W-:Y:S05]  /*10de0*/  IADD3 R12, P0, R2, R20, RZ ;  /* 0x00000014020c7210 */ /* 0x008fea0007f1e0ff */
[----:B--2---:R-:W-:Y:S01]  /*10df0*/  IMAD.X R13, R4, 0x1, R21, P0 ;  /* 0x00000001040d7824 */ /* 0x004fe200000e0615 */
[----:B------:R-:W-:Y:S04]  /*10e00*/  IADD3 R6, P0, R2, R15, RZ ;  /* 0x0000000f02067210 */ /* 0x000fe80007f1e0ff */
[----:B------:R-:W-:Y:S01]  /*10e10*/  @!PT LDS RZ, [RZ] ;  /* 0x00000000fffff984 */ /* 0x000fe20000000800 */
[----:B------:R-:W-:Y:S01]  /*10e20*/  @!PT LDS RZ, [RZ] ;  /* 0x00000000fffff984 */ /* 0x000fe20000000800 */
[----:B------:R2:W-:Y:S01]  /*10e30*/  LDGSTS.E.BYPASS.LTC128B.128 [R0+0xc100], [R12.64], !P5 ;  /* 0x0c1000000c007fae */ /* 0x0005e2000e901d4a */
[----:B------:R-:W-:Y:S05]  /*10e40*/  IMAD.X R7, R4, 0x1, R19, P0 ;  /* 0x0000000104077824 */ /* 0x000fea00000e0613 */
[----:B------:R3:W-:Y:S02]  /*10e50*/  LDGSTS.E.BYPASS.LTC128B.128 [R0+0xe100], [R6.64], !P4 ;  /* 0x0e10000006007fae */ /* 0x0007e4000e101d4a */
[----:B---3--:R-:W-:Y:S02]  /*10e60*/  IADD3 R6, P0, R2, R17, RZ ;  /* 0x0000001102067210 */ /* 0x008fe40007f1e0ff */
[----:B------:R-:W3:Y:S03]  /*10e70*/  SHFL.IDX PT, R2, R18, 0x1, 0x181f ;  /* 0x00381f0012027f89 */ /* 0x000ee600000e0000 */
[----:B------:R-:W-:Y:S02]  /*10e80*/  IMAD.X R7, R4, 0x1, R16, P0 ;  /* 0x0000000104077824 */ /* 0x000fe400000e0610 */
[----:B------:R4:W1:Y:S04]  /*10e90*/  SHFL.IDX PT, R4, R5, 0x1, 0x181f ;  /* 0x00381f0005047f89 */ /* 0x00086800000e0000 */
[----:B------:R2:W-:Y:S01]  /*10ea0*/  LDGSTS.E.BYPASS.LTC128B.128 [R0+0x10100], [R6.64], !P6 ;  /* 0x1010000006007fae */ /* 0x0005e2000f101d4a */
[----:B-1--4-:R-:W-:Y:S03]  /*10eb0*/  IMAD.MOV.U32 R5, RZ, RZ, R3 ;  /* 0x000000ffff057224 */ /* 0x012fe600078e0003 */
.L_x_2477:
[----:B--23--:R-:W-:Y:S02]  /*10ec0*/  IADD3 R12, -R14, 0x10, RZ ;  /* 0x000000100e0c7810 */ /* 0x00cfe40007ffe1ff */
[C---:B------:R-:W-:Y:S02]  /*10ed0*/  IADD3 R6, -R5.reuse, 0x10, RZ ;  /* 0x0000001005067810 */ /* 0x040fe40007ffe1ff */
[----:B------:R-:W-:Y:S02]  /*10ee0*/  LOP3.LUT R12, R12, 0xf, RZ, 0xc0, !PT ;  /* 0x0000000f0c0c7812 */ /* 0x000fe400078ec0ff */
[----:B------:R-:W-:Y:S02]  /*10ef0*/  LOP3.LUT R6, R6, 0xf, RZ, 0xc0, !PT ;  /* 0x0000000f06067812 */ /* 0x000fe400078ec0ff */
[----:B------:R-:W-:Y:S04]  /*10f00*/  IADD3 R12, P1, P0, R12, R2, R15 ;  /* 0x000000020c0c7210 */ /* 0x000fe8000783e00f */
[----:B------:R-:W-:Y:S02]  /*10f10*/  IADD3.X R13, RZ, R4, R19, P1, P0 ;  /* 0x00000004ff0d7210 */ /* 0x000fe40000fe0413 */
[----:B------:R-:W-:Y:S04]  /*10f20*/  IADD3 R6, P1, P0, R6, R2, R17 ;  /* 0x0000000206067210 */ /* 0x000fe8000783e011 */
[----:B------:R-:W-:Y:S02]  /*10f30*/  IADD3.X R7, RZ, R4, R16, P1, P0 ;  /* 0x00000004ff077210 */ /* 0x000fe40000fe0410 */
[----:B------:R-:W-:Y:S02]  /*10f40*/  IADD3 R2, P0, R2, R20, RZ ;  /* 0x0000001402027210 */ /* 0x000fe40007f1e0ff */
[----:B------:R-:W-:Y:S03]  /*10f50*/  ISETP.NE.U32.AND P1, PT, R14, RZ, PT ;  /* 0x000000ff0e00720c */ /* 0x000fe60003f25070 */
[----:B------:R-:W-:Y:S01]  /*10f60*/  IMAD.X R3, R4, 0x1, R21, P0 ;  /* 0x0000000104037824 */ /* 0x000fe200000e0615 */
[----:B------:R-:W-:Y:S04]  /*10f70*/  ISETP.NE.U32.AND P0, PT, R5, RZ, PT ;  /* 0x000000ff0500720c */ /* 0x000fe80003f05070 */
[----:B------:R-:W-:Y:S01]  /*10f80*/  @!PT LDS RZ, [RZ] ;  /* 0x00000000fffff984 */ /* 0x000fe20000000800 */
[----:B------:R-:W-:Y:S01]  /*10f90*/  @!PT LDS RZ, [RZ] ;  /* 0x00000000fffff984 */ /* 0x000fe20000000800 */
[----:B------:R-:W-:Y:S01]  /*10fa0*/  @!PT LDS RZ, [RZ] ;  /* 0x00000000fffff984 */ /* 0x000fe20000000800 */
[----:B------:R1:W-:Y:S05]  /*10fb0*/  LDGSTS.E.BYPASS.LTC128B.128 [R0+0xd100], [R2.64], !P5 ;  /* 0x0d10000002007fae */ /* 0x0003ea000e901d4a */
[----:B------:R1:W-:Y:S04]  /*10fc0*/  LDGSTS.E.BYPASS.LTC128B.128.ZFILL [R0+0xf100], [R12.64], P1 ;  /* 0x0f1000000c007fae */ /* 0x0003e80008941d4a */
[----:B------:R1:W-:Y:S02]  /*10fd0*/  LDGSTS.E.BYPASS.LTC128B.128.ZFILL [R0+0x11100], [R6.64], P0 ;  /* 0x1110000006007fae */ /* 0x0003e40008141d4a */
.L_x_2358:
[----:B------:R-:W-:Y:S05]  /*10fe0*/  BSYNC B0 ;  /* 0x0000000000007941 */ /* 0x000fea0003800000 */
.L_x_2357:
[C---:B------:R-:W-:Y:S01]  /*10ff0*/  ISETP.GT.AND P0, PT, R180.reuse, R207, PT ;  /* 0x000000cfb400720c */ /* 0x040fe20003f04270 */
        /* <DEDUP_REMOVED lines=8> */
[----:B------:R-:W-:-:S05]  /*11080*/  @P0 BRA `(.L_x_2361) ;  /* 0xffffc74000000947 */ /* 0x000fca000383ffff */
[----:B------:R-:W2:Y:S01]  /*11090*/  LDL R4, [R1+0x4] ;  /* 0x0000040001047983 */ /* 0x000ea20000100800 */
[----:B------:R-:W-:Y:S01]  /*110a0*/  IMAD.MOV.U32 R105, RZ, RZ, R8 ;  /* 0x000000ffff697224 */ /* 0x000fe200078e0008 */
[----:B------:R-:W-:Y:S01]  /*110b0*/  MOV R180, R0 ;  /* 0x0000000000b47202 */ /* 0x000fe20000000f00 */
[----:B------:R-:W-:Y:S01]  /*110c0*/  IMAD.MOV.U32 R104, RZ, RZ, R9 ;  /* 0x000000ffff687224 */ /* 0x000fe200078e0009 */
[----:B--2---:R-:W-:-:S02]  /*110d0*/  SHF.L.U32 R4, R4, 0x7, RZ ;  /* 0x0000000704047819 */ /* 0x004fc400000006ff */
.L_x_2344:
[----:B------:R-:W2:Y:S04]  /*110e0*/  LDL R2, [R1+0x64] ;  /* 0x0000640001027983 */ /* 0x000ea80000100800 */
[----:B------:R-:W3:Y:S01]  /*110f0*/  LDL R3, [R1+0x58] ;  /* 0x0000580001037983 */ /* 0x000ee20000100800 */
[----:B------:R-:W-:Y:S01]  /*11100*/  IMAD.MOV.U32 R0, RZ, RZ, 0x1 ;  /* 0x00000001ff007424 */ /* 0x000fe200078e00ff */
[----:B------:R-:W-:Y:S01]  /*11110*/  IADD3 R4, R4, 0x7f, RZ ;  /* 0x0000007f04047810 */ /* 0x000fe20007ffe0ff */
[----:B------:R-:W-:-:S03]  /*11120*/  IMAD.MOV.U32 R5, RZ, RZ, c[0x0][0x32c] ;  /* 0x0000cb00ff057624 */ /* 0x000fc600078e00ff */
[----:B------:R-:W-:-:S13]  /*11130*/  ISETP.NE.AND P0, PT, R0, c[0x0][0x2c4], PT ;  /* 0x0000b10000007a0c */ /* 0x000fda0003f05270 */
[----:B------:R-:W-:-:S05]  /*11140*/  @P0 IMAD.HI.U32 R0, R4, c[0x0][0x2c8], RZ ;  /* 0x0000b20004000a27 */ /* 0x000fca00078e00ff */
[----:B------:R-:W-:Y:S02]  /*11150*/  @P0 SHF.R.U32.HI R4, RZ, c[0x0][0x2cc], R0 ;  /* 0x0000b300ff040a19 */ /* 0x000fe40000011600 */
[----:B------:R-:W-:Y:S02]  /*11160*/  ISETP.GE.AND P0, PT, R5, 0x1, PT ;  /* 0x000000010500780c */ /* 0x000fe40003f06270 */
[----:B--2---:R-:W-:-:S05]  /*11170*/  IADD3 R4, R4, 0x1, R2 ;  /* 0x0000000104047810 */ /* 0x004fca0007ffe002 */
[----:B---3--:R-:W-:-:S05]  /*11180*/  IMAD.IADD R3, R4, 0x1, -R3 ;  /* 0x0000000104037824 */ /* 0x008fca00078e0a03 */
[----:B------:R-:W-:Y:S01]  /*11190*/  IADD3 R2, R3, -c[0x0][0x324], RZ ;  /* 0x8000c90003027a10 */ /* 0x000fe20007ffe0ff */
[----:B------:R-:W-:Y:S05]  /*111a0*/  @!P0 BRA `(.L_x_2362) ;  /* 0x0000010000008947 */ /* 0x000fea0003800000 */
[----:B------:R-:W-:Y:S01]  /*111b0*/  MOV R0, R3 ;  /* 0x0000000300007202 */ /* 0x000fe20000000f00 */
[----:B------:R-:W-:Y:S03]  /*111c0*/  BSSY B0, `(.L_x_2363) ;  /* 0x000000c000007945 */ /* 0x000fe60003800000 */
[----:B------:R-:W-:-:S13]  /*111d0*/  ISETP.GT.AND P0, PT, R0, -0x1, PT ;  /* 0xffffffff0000780c */ /* 0x000fda0003f04270 */
[----:B------:R-:W-:Y:S05]  /*111e0*/  @P0 BRA `(.L_x_2364) ;  /* 0x0000006000000947 */ /* 0x000fea0003800000 */
[----:B------:R-:W-:Y:S02]  /*111f0*/  ISETP.NE.AND P0, PT, R5, 0x1, PT ;  /* 0x000000010500780c */ /* 0x000fe40003f05270 */
[----:B------:R-:W-:-:S11]  /*11200*/  LOP3.LUT R0, RZ, R0, RZ, 0x33, !PT ;  /* 0x00000000ff007212 */ /* 0x000fd600078e33ff */
[----:B------:R-:W-:-:S05]  /*11210*/  @P0 IMAD.HI.U32 R3, R0, c[0x0][0x330], RZ ;  /* 0x0000cc0000030a27 */ /* 0x000fca00078e00ff */
[----:B------:R-:W-:-:S04]  /*11220*/  @P0 SHF.R.U32.HI R0, RZ, c[0x0][0x334], R3 ;  /* 0x0000cd00ff000a19 */ /* 0x000fc80000011603 */
[----:B------:R-:W-:Y:S01]  /*11230*/  LOP3.LUT R0, RZ, R0, RZ, 0x33, !PT ;  /* 0x00000000ff007212 */ /* 0x000fe200078e33ff */
[----:B------:R-:W-:Y:S05]  /*11240*/  BRA `(.L_x_2365) ;  /* 0x0000003000007947 */ /* 0x000fea0003800000 */
.L_x_2364:
[----:B------:R-:W-:-:S13]  /*11250*/  ISETP.NE.AND P0, PT, R5, 0x1, PT ;  /* 0x000000010500780c */ /* 0x000fda0003f05270 */
[----:B------:R-:W-:-:S05]  /*11260*/  @P0 IMAD.HI.U32 R3, R0, c[0x0][0x330], RZ ;  /* 0x0000cc0000030a27 */ /* 0x000fca00078e00ff */
[----:B------:R-:W-:Y:S02]  /*11270*/  @P0 SHF.R.U32.HI R0, RZ, c[0x0][0x334], R3 ;  /* 0x0000cd00ff000a19 */ /* 0x000fe40000011603 */
.L_x_2365:
[----:B------:R-:W-:Y:S05]  /*11280*/  BSYNC B0 ;  /* 0x0000000000007941 */ /* 0x000fea0003800000 */
.L_x_2363:
[----:B------:R-:W-:-:S05]  /*11290*/  IMAD R0, R0, c[0x0][0x32c], RZ ;  /* 0x0000cb0000007a24 */ /* 0x000fca00078e02ff */
[----:B------:R-:W-:-:S04]  /*112a0*/  IMNMX R2, R2, R0, !PT ;  /* 0x0000000002027217 */ /* 0x000fc80007800200 */
.L_x_2362:
        /* <DEDUP_REMOVED lines=11> */
.L_x_2376:
        /* <DEDUP_REMOVED lines=34> */
.L_x_2478:
        /* <DEDUP_REMOVED lines=11> */
[----:B------:R-:W-:Y:S05]  /*11630*/  SEL R3, RZ, 0x10, P6 ;  /* 0x00000010ff037807 */ /* 0x000fea0003000000 */
[----:B------:R-:W-:Y:S01]  /*11640*/  IMAD.MOV.U32 R18, RZ, RZ, R3 ;  /* 0x000000ffff127224 */ /* 0x000fe200078e0003 */
        /* <DEDUP_REMOVED lines=9> */
[----:B------:R3:W4:Y:S03]  /*116e0*/  SHFL.IDX PT, R2, R19, 0x1, 0x181f ;  /* 0x00381f0013027f89 */ /* 0x00072600000e0000 */
[----:B------:R-:W-:Y:S02]  /*116f0*/  IMAD.X R7, R5, 0x1, R27, P0 ;  /* 0x0000000105077824 */ /* 0x000fe400000e061b */
[----:B------:R3:W2:Y:S04]  /*11700*/  SHFL.IDX PT, R5, R16, 0x1, 0x181f ;  /* 0x00381f0010057f89 */ /* 0x0006a800000e0000 */
[----:B------:R5:W-:Y:S02]  /*11710*/  LDGSTS.E.BYPASS.LTC128B.128 [R4+0x4100], [R6.64], !P6 ;  /* 0x0410000006047fae */ /* 0x000be4000f101d4a */
[----:B-----5:R-:W-:Y:S04]  /*11720*/  SEL R6, RZ, 0x10, P4 ;  /* 0x00000010ff067807 */ /* 0x020fe80002000000 */
.L_x_2479:
[----:B--234-:R-:W-:Y:S01]  /*11730*/  ISETP.NE.U32.AND P2, PT, R6, RZ, PT ;  /* 0x000000ff0600720c */ /* 0x01cfe20003f45070 */
        /* <DEDUP_REMOVED lines=19> */
.L_x_2368:
[----:B------:R-:W-:Y:S05]  /*11870*/  BSYNC B0 ;  /* 0x0000000000007941 */ /* 0x000fea0003800000 */
.L_x_2367:
[----:B------:R-:W0:Y:S01]  /*11880*/  LDGDEPBAR ;  /* 0x00000000000079af */ /* 0x000e220000000000 */
[----:B------:R-:W-:Y:S01]  /*11890*/  WARPSYNC 0xffffffff ;  /* 0xffffffff00007948 */ /* 0x000fe20003800000 */
[C---:B--23--:R-:W-:Y:S03]  /*118a0*/  HMMA.16816.F32.BF16 R4, R36.reuse, R12, RZ ;  /* 0x0000000c2404723c */ /* 0x04cfe600000418ff */
[----:B------:R-:W-:Y:S01]  /*118b0*/  ISETP.GE.AND P0, PT, R183, 0x1, PT ;  /* 0x00000001b700780c */ /* 0x000fe20003f06270 */
[C-C-:B------:R-:W-:Y:S01]  /*118c0*/  IMAD.IADD R3, R170.reuse, 0x1, R9.reuse ;  /* 0x00000001aa037824 */ /* 0x140fe200078e0209 */
[C---:B------:R-:W-:Y:S01]  /*118d0*/  IADD3 R2, R171.reuse, R9, R170 ;  /* 0x00000009ab027210 */ /* 0x040fe20007ffe0aa */
[----:B------:R-:W-:Y:S02]  /*118e0*/  IMAD.IADD R105, R170, 0x1, R104 ;  /* 0x00000001aa697824 */ /* 0x000fe400078e0268 */
        /* <DEDUP_REMOVED lines=29> */
[C---:B------:R-:W-:Y:S07]  /*11ac0*/  HMMA.16816.F32.BF16 R32, R144.reuse, R160, R32 ;  /* 0x000000a09020723c */ /* 0x040fee0000041820 */
[----:B------:R-:W-:Y:S01]  /*11ad0*/  IMAD.IADD R160, R171, 0x1, R9 ;  /* 0x00000001aba07824 */ /* 0x000fe200078e0209 */
[----:B------:R-:W-:Y:S01]  /*11ae0*/  HMMA.16816.F32.BF16 R36, R144, R162, R36 ;  /* 0x000000a29024723c */ /* 0x000fe20000041824 */
[----:B------:R-:W2:Y:S07]  /*11af0*/  LDSM.16.M88.4 R144, [R105+0x800] ;  /* 0x000800006990783b */ /* 0x000eae0000000200 */
        /* <DEDUP_REMOVED lines=77> */
[----:B------:R-:W3:Y:S07]  /*11fd0*/  LDSM.16.M88.4 R152, [R160+0x5000] ;  /* 0x00500000a098783b */ /* 0x000eee0000000200 */
        /* <DEDUP_REMOVED lines=71> */
.L_x_2480:
[----:B-12---:R-:W-:Y:S01]  /*12450*/  FMNMX.FTZ R104, R104, R2, !PT ;  /* 0x0000000268687209 */ /* 0x006fe20007810000 */
[----:B------:R-:W-:Y:S04]  /*12460*/  DEPBAR.LE SB0, 0x2 ;  /* 0x000080800000791a */ /* 0x000fe80000000000 */
[----:B------:R-:W1:Y:S01]  /*12470*/  SHFL.BFLY PT, R2, R104, 0x1, 0x1f ;  /* 0x0c201f0068027f89 */ /* 0x000e6200000e0000 */
[----:B------:R-:W-:Y:S07]  /*12480*/  BSSY B0, `(.L_x_2372) ;  /* 0x00001c1000007945 */ /* 0x000fee0003800000 */
[----:B------:R-:W-:Y:S01]  /*12490*/  BAR.SYNC.DEFER_BLOCKING 0x0 ;  /* 0x0000000000007b1d */ /* 0x000fe20000010000 */
[----:B-1----:R-:W-:Y:S05]  /*124a0*/  FMNMX.FTZ R104, R104, R2, !PT ;  /* 0x0000000268687209 */ /* 0x002fea0007810000 */
[C---:B------:R-:W-:Y:S02]  /*124b0*/  FMUL.FTZ R3, R104.reuse, c[0x0][0x2d0] ;  /* 0x0000b40068037a20 */ /* 0x040fe40000410000 */
[----:B------:R-:W-:Y:S02]  /*124c0*/  FADD.FTZ R0, -R104, R0 ;  /* 0x0000000068007221 */ /* 0x000fe40000010100 */
[--C-:B------:R-:W-:Y:S02]  /*124d0*/  FFMA.FTZ R4, R4, c[0x0][0x2d0], -R3.reuse ;  /* 0x0000b40004047a23 */ /* 0x100fe40000010803 */
[----:B------:R-:W-:Y:S02]  /*124e0*/  FMUL.FTZ R0, R0, c[0x0][0x2d0] ;  /* 0x0000b40000007a20 */ /* 0x000fe40000410000 */
        /* <DEDUP_REMOVED lines=18> */
[----:B------:R-:W-:Y:S01]  /*12610*/  MUFU.EX2 R12, R12 ;  /* 0x0000000c000c7308 */ /* 0x000fe20000000800 */
[C---:B-1----:R-:W-:Y:S02]  /*12620*/  FFMA.FTZ R0, R2.reuse, R192, R144 ;  /* 0x000000c002007223 */ /* 0x042fe40000010090 */
[C---:B------:R-:W-:Y:S02]  /*12630*/  FMUL.FTZ R36, R2.reuse, R112 ;  /* 0x0000007002247220 */ /* 0x040fe40000410000 */
[C---:B------:R-:W-:Y:S05]  /*12640*/  FMUL.FTZ R37, R2.reuse, R113 ;  /* 0x0000007102257220 */ /* 0x040fea0000410000 */
[----:B------:R-:W1:Y:S01]  /*12650*/  MUFU.EX2 R13, R13 ;  /* 0x0000000d000d7308 */ /* 0x000e620000000800 */
[C---:B------:R-:W-:Y:S02]  /*12660*/  FMUL.FTZ R20, R2.reuse, R128 ;  /* 0x0000008002147220 */ /* 0x040fe40000410000 */
[C---:B------:R-:W-:Y:S01]  /*12670*/  FMUL.FTZ R21, R2.reuse, R129 ;  /* 0x0000008102157220 */ /* 0x040fe20000410000 */
[C---:B--2---:R-:W-:Y:S01]  /*12680*/  F2FP.BF16.PACK_AB R144, R5.reuse, R144 ;  /* 0x000000900590723e */ /* 0x044fe200000010ff */
[----:B------:R-:W-:Y:S02]  /*12690*/  FADD.FTZ R4, R5, R0 ;  /* 0x0000000005047221 */ /* 0x000fe40000010000 */
[----:B------:R-:W2:Y:S01]  /*126a0*/  SHFL.BFLY PT, R0, R105, 0x2, 0x1f ;  /* 0x0c401f0069007f89 */ /* 0x000ea200000e0000 */
[C---:B------:R-:W-:Y:S02]  /*126b0*/  FMUL.FTZ R5, R2.reuse, R141 ;  /* 0x0000008d02057220 */ /* 0x040fe40000410000 */
[----:B------:R3:W-:Y:S01]  /*126c0*/  MUFU.EX2 R147, R16 ;  /* 0x0000001000937308 */ /* 0x0007e20000000800 */
[C---:B------:R-:W-:Y:S02]  /*126d0*/  FMUL.FTZ R24, R2.reuse, R124 ;  /* 0x0000007c02187220 */ /* 0x040fe40000410000 */
[C---:B------:R-:W-:Y:S02]  /*126e0*/  FMUL.FTZ R25, R2.reuse, R125 ;  /* 0x0000007d02197220 */ /* 0x040fe40000410000 */
[C---:B------:R-:W-:Y:S02]  /*126f0*/  FMUL.FTZ R28, R2.reuse, R120 ;  /* 0x00000078021c7220 */ /* 0x040fe40000410000 */
[C---:B------:R-:W-:Y:S02]  /*12700*/  FMUL.FTZ R29, R2.reuse, R121 ;  /* 0x00000079021d7220 */ /* 0x040fe40000410000 */
[C---:B------:R-:W-:Y:S01]  /*12710*/  FMUL.FTZ R32, R2.reuse, R116 ;  /* 0x0000007402207220 */ /* 0x040fe20000410000 */
        /* <DEDUP_REMOVED lines=8> */
[----:B--2---:R-:W-:Y:S01]  /*127a0*/  FMNMX.FTZ R105, R105, R0, !PT ;  /* 0x0000000069697209 */ /* 0x004fe20007810000 */
[C---:B------:R-:W-:Y:S02]  /*127b0*/  FMUL.FTZ R48, R2.reuse, R48 ;  /* 0x0000003002307220 */ /* 0x040fe40000410000 */
[C---:B---3--:R-:W-:Y:S02]  /*127c0*/  FMUL.FTZ R16, R2.reuse, R132 ;  /* 0x0000008402107220 */ /* 0x048fe40000410000 */
[----:B------:R-:W1:Y:S01]  /*127d0*/  SHFL.BFLY PT, R0, R105, 0x1, 0x1f ;  /* 0x0c201f0069007f89 */ /* 0x000e6200000e0000 */
[C---:B------:R-:W-:Y:S02]  /*127e0*/  FMUL.FTZ R49, R2.reuse, R49 ;  /* 0x0000003102317220 */ /* 0x040fe40000410000 */
[C---:B------:R-:W-:Y:S01]  /*127f0*/  FMUL.FTZ R52, R2.reuse, R52 ;  /* 0x0000003402347220 */ /* 0x040fe20000410000 */
[----:B------:R-:W-:Y:S01]  /*12800*/  MUFU.EX2 R121, R165 ;  /* 0x000000a500797308 */ /* 0x000fe20000000800 */
[C---:B------:R-:W-:Y:S02]  /*12810*/  FMUL.FTZ R53, R2.reuse, R53 ;  /* 0x0000003502357220 */ /* 0x040fe40000410000 */
[C---:B------:R-:W-:Y:S01]  /*12820*/  FMUL.FTZ R56, R2.reuse, R56 ;  /* 0x0000003802387220 */ /* 0x040fe20000410000 */
[----:B----4-:R-:W-:Y:S01]  /*12830*/  F2FP.BF16.PACK_AB R116, R9, R147 ;  /* 0x000000930974723e */ /* 0x010fe200000010ff */
        /* <DEDUP_REMOVED lines=9> */
[----:B-1----:R-:W-:Y:S01]  /*128d0*/  FMNMX.FTZ R105, R105, R0, !PT ;  /* 0x0000000069697209 */ /* 0x002fe20007810000 */
[C---:B------:R-:W-:Y:S01]  /*128e0*/  FMUL.FTZ R72, R2.reuse, R72 ;  /* 0x0000004802487220 */ /* 0x040fe20000410000 */
[----:B------:R-:W-:Y:S01]  /*128f0*/  MUFU.EX2 R124, R162 ;  /* 0x000000a2007c7308 */ /* 0x000fe20000000800 */
[----:B------:R-:W-:Y:S02]  /*12900*/  FMUL.FTZ R73, R2, R73 ;  /* 0x0000004902497220 */ /* 0x000fe40000410000 */
[----:B------:R-:W-:Y:S01]  /*12910*/  FADD.FTZ R0, -R105, R8 ;  /* 0x0000000869007221 */ /* 0x000fe20000010100 */
[----:B------:R-:W-:Y:S01]  /*12920*/  IADD3 R8, R179, R168, RZ ;  /* 0x000000a8b3087210 */ /* 0x000fe20007ffe0ff */
        /* <DEDUP_REMOVED lines=22> */
[----:B------:R-:W-:Y:S01]  /*12a90*/  MUFU.EX2 R7, R7 ;  /* 0x0000000700077308 */ /* 0x000fe20000000800 */
[C---:B------:R-:W-:Y:S02]  /*12aa0*/  FMUL.FTZ R12, R2.reuse, R136 ;  /* 0x00000088020c7220 */ /* 0x040fe40000410000 */
[----:B------:R-:W-:Y:S02]  /*12ab0*/  FADD.FTZ R3, R13, R3 ;  /* 0x000000030d037221 */ /* 0x000fe40000010000 */
        /* <DEDUP_REMOVED lines=18> */
[----:B------:R-:W-:Y:S01]  /*12be0*/  FMUL.FTZ R101, R2, R101 ;  /* 0x0000006502657220 */ /* 0x000fe20000410000 */
[----:B------:R-:W-:Y:S01]  /*12bf0*/  IADD3 R2, R178, R168, RZ ;  /* 0x000000a8b2027210 */ /* 0x000fe20007ffe0ff */
[----:B------:R-:W-:Y:S01]  /*12c00*/  FADD.FTZ R3, R147, R3 ;  /* 0x0000000393037221 */ /* 0x000fe20000010000 */
[----:B-1----:R-:W-:Y:S01]  /*12c10*/  F2FP.BF16.PACK_AB R147, R132, R129 ;  /* 0x000000818493723e */ /* 0x002fe200000010ff */
[----:B------:R-:W-:Y:S01]  /*12c20*/  FMUL.FTZ R38, R0, R114 ;  /* 0x0000007200267220 */ /* 0x000fe20000410000 */
[----:B------:R-:W-:Y:S01]  /*12c30*/  MUFU.EX2 R154, R154 ;  /* 0x0000009a009a7308 */ /* 0x000fe20000000800 */
[----:B------:R-:W1:Y:S01]  /*12c40*/  LDSM.16.MT88.4 R148, [R2] ;  /* 0x000000000294783b */ /* 0x000e620000004200 */
[----:B------:R-:W-:Y:S01]  /*12c50*/  FADD.FTZ R120, R9, R3 ;  /* 0x0000000309787221 */ /* 0x000fe20000010000 */
[----:B------:R-:W-:Y:S01]  /*12c60*/  IADD3 R3, R176, R2, RZ ;  /* 0x00000002b0037210 */ /* 0x000fe20007ffe0ff */
[C---:B------:R-:W-:Y:S02]  /*12c70*/  FMUL.FTZ R39, R0.reuse, R115 ;  /* 0x0000007300277220 */ /* 0x040fe40000410000 */
[C---:B------:R-:W-:Y:S01]  /*12c80*/  FFMA.FTZ R6, R0.reuse, R193, R145 ;  /* 0x000000c100067223 */ /* 0x040fe20000010091 */
[C---:B------:R-:W-:Y:S01]  /*12c90*/  F2FP.BF16.PACK_AB R145, R7.reuse, R145 ;  /* 0x000000910791723e */ /* 0x040fe200000010ff */
[C---:B------:R-:W-:Y:S01]  /*12ca0*/  FMUL.FTZ R14, R0.reuse, R138 ;  /* 0x0000008a000e7220 */ /* 0x040fe20000410000 */
[----:B------:R-:W2:Y:S01]  /*12cb0*/  LDSM.16.MT88.4 R112, [R3] ;  /* 0x000000000370783b */ /* 0x000ea20000004200 */
[----:B------:R-:W-:Y:S01]  /*12cc0*/  FADD.FTZ R128, R7, R6 ;  /* 0x0000000607807221 */ /* 0x000fe20000010000 */
[----:B------:R-:W3:Y:S01]  /*12cd0*/  MUFU.EX2 R155, R155 ;  /* 0x0000009b009b7308 */ /* 0x000ee20000000800 */
[C---:B------:R-:W-:Y:S02]  /*12ce0*/  FMUL.FTZ R6, R0.reuse, R142 ;  /* 0x0000008e00067220 */ /* 0x040fe40000410000 */
[C---:B------:R-:W-:Y:S02]  /*12cf0*/  FMUL.FTZ R7, R0.reuse, R143 ;  /* 0x0000008f00077220 */ /* 0x040fe40000410000 */
[C---:B------:R-:W-:Y:S02]  /*12d00*/  FMUL.FTZ R15, R0.reuse, R139 ;  /* 0x0000008b000f7220 */ /* 0x040fe40000410000 */
        /* <DEDUP_REMOVED lines=10> */
[----:B------:R-:W-:Y:S02]  /*12db0*/  FADD.FTZ R126, R129, R128 ;  /* 0x00000080817e7221 */ /* 0x000fe40000010000 */
[----:B------:R-:W-:Y:S01]  /*12dc0*/  LDSM.16.MT88.4 R128, [R3+0x1800] ;  /* 0x001800000380783b */ /* 0x000fe20000004200 */
[C---:B------:R-:W-:Y:S02]  /*12dd0*/  FMUL.FTZ R27, R0.reuse, R127 ;  /* 0x0000007f001b7220 */ /* 0x040fe40000410000 */
[C---:B------:R-:W-:Y:S02]  /*12de0*/  FMUL.FTZ R34, R0.reuse, R118 ;  /* 0x0000007600227220 */ /* 0x040fe40000410000 */
[C---:B------:R-:W-:Y:S01]  /*12df0*/  FMUL.FTZ R35, R0.reuse, R119 ;  /* 0x0000007700237220 */ /* 0x040fe20000410000 */
[C---:B-1----:R-:W-:Y:S01]  /*12e00*/  HMMA.16816.F32.BF16 R4, R144.reuse, R148, R4 ;  /* 0x000000949004723c */ /* 0x042fe20000041804 */
[----:B------:R-:W1:Y:S04]  /*12e10*/  MUFU.EX2 R118, R156 ;  /* 0x0000009c00767308 */ /* 0x000e680000000800 */
[----:B---3--:R-:W-:Y:S01]  /*12e20*/  F2FP.BF16.PACK_AB R119, R155, R154 ;  /* 0x0000009a9b77723e */ /* 0x008fe200000010ff */
[C---:B------:R-:W-:Y:S02]  /*12e30*/  FMUL.FTZ R42, R0.reuse, R42 ;  /* 0x0000002a002a7220 */ /* 0x040fe40000410000 */
[C---:B------:R-:W-:Y:S03]  /*12e40*/  HMMA.16816.F32.BF16 R12, R144.reuse, R150, R12 ;  /* 0x00000096900c723c */ /* 0x040fe6000004180c */
[----:B------:R-:W-:Y:S01]  /*12e50*/  MUFU.EX2 R160, R160 ;  /* 0x000000a000a07308 */ /* 0x000fe20000000800 */
[C---:B------:R-:W-:Y:S02]  /*12e60*/  FMUL.FTZ R43, R0.reuse, R43 ;  /* 0x0000002b002b7220 */ /* 0x040fe40000410000 */
[C---:B------:R-:W-:Y:S02]  /*12e70*/  FMUL.FTZ R46, R0.reuse, R46 ;  /* 0x0000002e002e7220 */ /* 0x040fe40000410000 */
[C---:B--2---:R-:W-:Y:S04]  /*12e80*/  HMMA.16816.F32.BF16 R16, R144.reuse, R112, R16 ;  /* 0x000000709010723c */ /* 0x044fe80000041810 */
[C---:B------:R-:W-:Y:S01]  /*12e90*/  FMUL.FTZ R47, R0.reuse, R47 ;  /* 0x0000002f002f7220 */ /* 0x040fe20000410000 */
[----:B------:R-:W-:Y:S01]  /*12ea0*/  MUFU.EX2 R161, R161 ;  /* 0x000000a100a17308 */ /* 0x000fe20000000800 */
[C---:B------:R-:W-:Y:S02]  /*12eb0*/  FMUL.FTZ R50, R0.reuse, R50 ;  /* 0x0000003200327220 */ /* 0x040fe40000410000 */
[C---:B------:R-:W-:Y:S01]  /*12ec0*/  HMMA.16816.F32.BF16 R20, R144.reuse, R114, R20 ;  /* 0x000000729014723c */ /* 0x040fe20000041814 */
[----:B------:R-:W2:Y:S03]  /*12ed0*/  LDSM.16.MT88.4 R112, [R8] ;  /* 0x000000000870783b */ /* 0x000ea60000004200 */
[C---:B------:R-:W-:Y:S02]  /*12ee0*/  FMUL.FTZ R51, R0.reuse, R51 ;  /* 0x0000003300337220 */ /* 0x040fe40000410000 */
[C---:B------:R-:W-:Y:S01]  /*12ef0*/  FMUL.FTZ R54, R0.reuse, R54 ;  /* 0x0000003600367220 */ /* 0x040fe20000410000 */
[----:B------:R-:W-:Y:S01]  /*12f00*/  MUFU.EX2 R151, R166 ;  /* 0x000000a600977308 */ /* 0x000fe20000000800 */
[C---:B------:R-:W-:Y:S04]  /*12f10*/  FMUL.FTZ R55, R0.reuse, R55 ;  /* 0x0000003700377220 */ /* 0x040fe80000410000 */
        /* <DEDUP_REMOVED lines=18> */
[C---:B--2---:R-:W-:Y:S03]  /*13040*/  HMMA.16816.F32.BF16 R24, R144.reuse, R112, R24 ;  /* 0x000000709018723c */ /* 0x044fe60000041818 */
[C---:B------:R-:W-:Y:S02]  /*13050*/  FMUL.FTZ R87, R0.reuse, R87 ;  /* 0x0000005700577220 */ /* 0x040fe40000410000 */
[C---:B------:R-:W-:Y:S02]  /*13060*/  FMUL.FTZ R90, R0.reuse, R90 ;  /* 0x0000005a005a7220 */ /* 0x040fe40000410000 */
[C---:B------:R-:W-:Y:S01]  /*13070*/  FMUL.FTZ R91, R0.reuse, R91 ;  /* 0x0000005b005b7220 */ /* 0x040fe20000410000 */
[C---:B------:R-:W-:Y:S04]  /*13080*/  HMMA.16816.F32.BF16 R28, R144.reuse, R114, R28 ;  /* 0x00000072901c723c */ /* 0x040fe8000004181c */
[C---:B------:R-:W-:Y:S02]  /*13090*/  FMUL.FTZ R94, R0.reuse, R94 ;  /* 0x0000005e005e7220 */ /* 0x040fe40000410000 */
[C---:B------:R-:W-:Y:S02]  /*130a0*/  FMUL.FTZ R95, R0.reuse, R95 ;  /* 0x0000005f005f7220 */ /* 0x040fe40000410000 */
[C---:B------:R-:W-:Y:S04]  /*130b0*/  FMUL.FTZ R98, R0.reuse, R98 ;  /* 0x0000006200627220 */ /* 0x040fe80000410000 */
[C---:B------:R-:W-:Y:S02]  /*130c0*/  FMUL.FTZ R99, R0.reuse, R99 ;  /* 0x0000006300637220 */ /* 0x040fe40000410000 */
[C---:B------:R-:W-:Y:S02]  /*130d0*/  FMUL.FTZ R102, R0.reuse, R102 ;  /* 0x0000006600667220 */ /* 0x040fe40000410000 */
[----:B------:R-:W-:Y:S01]  /*130e0*/  FMUL.FTZ R103, R0, R103 ;  /* 0x0000006700677220 */ /* 0x000fe20000410000 */
[----:B------:R-:W-:Y:S01]  /*130f0*/  IADD3 R0, R176, R8, RZ ;  /* 0x00000008b0007210 */ /* 0x000fe20007ffe0ff */
[----:B------:R-:W-:Y:S02]  /*13100*/  FADD.FTZ R9, R117, R120 ;  /* 0x0000007875097221 */ /* 0x000fe40000010000 */
[----:B------:R-:W2:Y:S02]  /*13110*/  MUFU.EX2 R120, R164 ;  /* 0x000000a400787308 */ /* 0x000ea40000000800 */
[----:B------:R-:W3:Y:S01]  /*13120*/  LDSM.16.MT88.4 R112, [R0] ;  /* 0x000000000070783b */ /* 0x000ee20000004200 */
[C---:B-1----:R-:W-:Y:S01]  /*13130*/  FADD.FTZ R9, R118.reuse, R9 ;  /* 0x0000000976097221 */ /* 0x042fe20000010000 */
[----:B------:R-:W-:Y:S02]  /*13140*/  F2FP.BF16.PACK_AB R118, R118, R117 ;  /* 0x000000757676723e */ /* 0x000fe400000010ff */
[----:B------:R-:W-:Y:S01]  /*13150*/  F2FP.BF16.PACK_AB R117, R152, R153 ;  /* 0x000000999875723e */ /* 0x000fe200000010ff */
[----:B------:R-:W-:Y:S04]  /*13160*/  FADD.FTZ R9, R121, R9 ;  /* 0x0000000979097221 */ /* 0x000fe80000010000 */
[----:B--2---:R-:W-:Y:S04]  /*13170*/  FADD.FTZ R9, R120, R9 ;  /* 0x0000000978097221 */ /* 0x004fe80000010000 */
[----:B------:R-:W-:Y:S04]  /*13180*/  FADD.FTZ R9, R125, R9 ;  /* 0x000000097d097221 */ /* 0x000fe80000010000 */
[----:B------:R-:W-:Y:S01]  /*13190*/  FADD.FTZ R9, R124, R9 ;  /* 0x000000097c097221 */ /* 0x000fe20000010000 */
        /* <DEDUP_REMOVED lines=27> */
[----:B------:R-:W-:Y:S05]  /*13350*/  MUFU.EX2 R144, R186 ;  /* 0x000000ba00907308 */ /* 0x000fea0000000800 */
[----:B------:R-:W-:Y:S02]  /*13360*/  F2FP.BF16.PACK_AB R145, R150, R151 ;  /* 0x000000979691723e */ /* 0x000fe400000010ff */
[----:B------:R-:W-:Y:S03]  /*13370*/  F2FP.BF16.PACK_AB R147, R148, R149 ;  /* 0x000000959493723e */ /* 0x000fe600000010ff */
[----:B------:R-:W-:Y:S01]  /*13380*/  MUFU.EX2 R146, R188 ;  /* 0x000000bc00927308 */ /* 0x000fe20000000800 */
        /* <DEDUP_REMOVED lines=43> */
[----:B---3--:R-:W-:Y:S04]  /*13640*/  FADD.FTZ R9, R125, R9 ;  /* 0x000000097d097221 */ /* 0x008fe80000010000 */
[C---:B------:R-:W-:Y:S01]  /*13650*/  FADD.FTZ R9, R144.reuse, R9 ;  /* 0x0000000990097221 */ /* 0x040fe20000010000 */
[----:B------:R-:W-:Y:S01]  /*13660*/  F2FP.BF16.PACK_AB R144, R144, R125 ;  /* 0x0000007d9090723e */ /* 0x000fe200000010ff */
[C---:B-1----:R-:W-:Y:S05]  /*13670*/  HMMA.16816.F32.BF16 R4, R112.reuse, R116, R4 ;  /* 0x000000747004723c */ /* 0x042fea0000041804 */
[----:B----4-:R-:W-:Y:S03]  /*13680*/  FADD.FTZ R9, R124, R9 ;  /* 0x000000097c097221 */ /* 0x010fe60000010000 */
[C---:B------:R-:W-:Y:S01]  /*13690*/  HMMA.16816.F32.BF16 R12, R112.reuse, R118, R12 ;  /* 0x00000076700c723c */ /* 0x040fe2000004180c */
[----:B------:R-:W1:Y:S03]  /*136a0*/  LDSM.16.MT88.4 R116, [R8+0x1000] ;  /* 0x001000000874783b */ /* 0x000e660000004200 */
[C---:B------:R-:W-:Y:S01]  /*136b0*/  FADD.FTZ R192, R146.reuse, R9 ;  /* 0x0000000992c07221 */ /* 0x040fe20000010000 */
[----:B------:R-:W-:Y:S03]  /*136c0*/  F2FP.BF16.PACK_AB R146, R146, R124 ;  /* 0x0000007c9292723e */ /* 0x000fe600000010ff */
        /* <DEDUP_REMOVED lines=30> */
[----:B------:R-:W-:Y:S04]  /*138b0*/  FADD.FTZ R116, R153, R116 ;  /* 0x0000007499747221 */ /* 0x000fe80000010000 */
[C---:B--2---:R-:W-:Y:S04]  /*138c0*/  HMMA.16816.F32.BF16 R96, R112.reuse, R120, R96 ;  /* 0x000000787060723c */ /* 0x044fe80000041860 */
[----:B------:R-:W-:Y:S04]  /*138d0*/  FADD.FTZ R116, R152, R116 ;  /* 0x0000007498747221 */ /* 0x000fe80000010000 */
[----:B------:R-:W-:Y:S01]  /*138e0*/  HMMA.16816.F32.BF16 R100, R112, R122, R100 ;  /* 0x0000007a7064723c */ /* 0x000fe20000041864 */
[----:B------:R-:W-:Y:S03]  /*138f0*/  LDSM.16.MT88.4 R112, [R0+0x1800] ;  /* 0x001800000070783b */ /* 0x000fe60000004200 */
[----:B------:R-:W-:Y:S04]  /*13900*/  FADD.FTZ R9, R154, R116 ;  /* 0x000000749a097221 */ /* 0x000fe80000010000 */
[C---:B------:R-:W-:Y:S01]  /*13910*/  HMMA.16816.F32.BF16 R140, R144.reuse, R136, R4 ;  /* 0x00000088908c723c */ /* 0x040fe20000041804 */
[----:B------:R-:W1:Y:S07]  /*13920*/  LDSM.16.MT88.4 R116, [R8+0x1800] ;  /* 0x001800000874783b */ /* 0x000e6e0000004200 */
[C---:B------:R-:W-:Y:S01]  /*13930*/  HMMA.16816.F32.BF16 R136, R144.reuse, R138, R12 ;  /* 0x0000008a9088723c */ /* 0x040fe2000004180c */
[----:B------:R-:W2:Y:S07]  /*13940*/  LDSM.16.MT88.4 R4, [R2+0x3800] ;  /* 0x003800000204783b */ /* 0x000eae0000004200 */
[C---:B------:R-:W-:Y:S01]  /*13950*/  HMMA.16816.F32.BF16 R132, R144.reuse, R128, R16 ;  /* 0x000000809084723c */ /* 0x040fe20000041810 */
[----:B------:R-:W3:Y:S07]  /*13960*/  LDSM.16.MT88.4 R12, [R3+0x3800] ;  /* 0x00380000030c783b */ /* 0x000eee0000004200 */
[C---:B------:R-:W-:Y:S01]  /*13970*/  HMMA.16816.F32.BF16 R128, R144.reuse, R130, R20 ;  /* 0x000000829080723c */ /* 0x040fe20000041814 */
[----:B------:R-:W4:Y:S08]  /*13980*/  LDSM.16.MT88.4 R16, [R8+0x3800] ;  /* 0x003800000810783b */ /* 0x000f300000004200 */
[----:B------:R-:W-:Y:S01]  /*13990*/  LDSM.16.MT88.4 R20, [R3+0x5800] ;  /* 0x005800000314783b */ /* 0x000fe20000004200 */
[C---:B-1----:R-:W-:Y:S07]  /*139a0*/  HMMA.16816.F32.BF16 R124, R144.reuse, R116, R24 ;  /* 0x00000074907c723c */ /* 0x042fee0000041818 */
[----:B------:R-:W-:Y:S01]  /*139b0*/  LDSM.16.MT88.4 R24, [R8+0x5800] ;  /* 0x005800000818783b */ /* 0x000fe20000004200 */
[C---:B------:R-:W-:Y:S08]  /*139c0*/  HMMA.16816.F32.BF16 R120, R144.reuse, R118, R28 ;  /* 0x000000769078723c */ /* 0x040ff0000004181c */
[C---:B------:R-:W-:Y:S08]  /*139d0*/  HMMA.16816.F32.BF16 R116, R144.reuse, R112, R32 ;  /* 0x000000709074723c */ /* 0x040ff00000041820 */
[C---:B------:R-:W-:Y:S08]  /*139e0*/  HMMA.16816.F32.BF16 R112, R144.reuse, R114, R36 ;  /* 0x000000729070723c */ /* 0x040ff00000041824 */
[C---:B--2---:R-:W-:Y:S08]  /*139f0*/  HMMA.16816.F32.BF16 R40, R144.reuse, R4, R40 ;  /* 0x000000049028723c */ /* 0x044ff00000041828 */
[C---:B------:R-:W-:Y:S01]  /*13a00*/  HMMA.16816.F32.BF16 R44, R144.reuse, R6, R44 ;  /* 0x00000006902c723c */ /* 0x040fe2000004182c */
[----:B------:R-:W1:Y:S07]  /*13a10*/  LDSM.16.MT88.4 R4, [R0+0x3800] ;  /* 0x003800000004783b */ /* 0x000e6e0000004200 */
[C---:B---3--:R-:W-:Y:S08]  /*13a20*/  HMMA.16816.F32.BF16 R48, R144.reuse, R12, R48 ;  /* 0x0000000c9030723c */ /* 0x048ff00000041830 */
[C---:B------:R-:W-:Y:S01]  /*13a30*/  HMMA.16816.F32.BF16 R52, R144.reuse, R14, R52 ;  /* 0x0000000e9034723c */ /* 0x040fe20000041834 */
[----:B------:R2:W3:Y:S07]  /*13a40*/  LDSM.16.MT88.4 R12, [R2+0x5800] ;  /* 0x00580000020c783b */ /* 0x0004ee0000004200 */
[C---:B----4-:R-:W-:Y:S08]  /*13a50*/  HMMA.16816.F32.BF16 R56, R144.reuse, R16, R56 ;  /* 0x000000109038723c */ /* 0x050ff00000041838 */
[C---:B------:R-:W-:Y:S01]  /*13a60*/  HMMA.16816.F32.BF16 R60, R144.reuse, R18, R60 ;  /* 0x00000012903c723c */ /* 0x040fe2000004183c */
[----:B------:R4:W5:Y:S03]  /*13a70*/  LDSM.16.MT88.4 R16, [R0+0x5800] ;  /* 0x005800000010783b */ /* 0x0009660000004200 */
[----:B--2---:R-:W-:Y:S04]  /*13a80*/  IADD3 R2, R180, -0x2, RZ ;  /* 0xfffffffeb4027810 */ /* 0x004fe80007ffe0ff */
[C---:B-1----:R-:W-:Y:S03]  /*13a90*/  HMMA.16816.F32.BF16 R64, R144.reuse, R4, R64 ;  /* 0x000000049040723c */ /* 0x042fe60000041840 */
[----:B------:R-:W-:Y:S05]  /*13aa0*/  ISETP.GE.AND P0, PT, R2, R201, PT ;  /* 0x000000c90200720c */ /* 0x000fea0003f06270 */
[C---:B------:R-:W-:Y:S04]  /*13ab0*/  HMMA.16816.F32.BF16 R68, R144.reuse, R6, R68 ;  /* 0x000000069044723c */ /* 0x040fe80000041844 */
[----:B----4-:R-:W-:Y:S04]  /*13ac0*/  FADD.FTZ R0, R155, R9 ;  /* 0x000000099b007221 */ /* 0x010fe80000010000 */
[C---:B---3--:R-:W-:Y:S04]  /*13ad0*/  HMMA.16816.F32.BF16 R72, R144.reuse, R12, R72 ;  /* 0x0000000c9048723c */ /* 0x048fe80000041848 */
        /* <DEDUP_REMOVED lines=16> */
[----:B------:R-:W-:Y:S01]  /*13be0*/  IMAD.MOV.U32 R0, RZ, RZ, c[0x0][0x2b8] ;  /* 0x0000ae00ff007624 */ /* 0x000fe200078e00ff */
[----:B------:R-:W-:Y:S01]  /*13bf0*/  MOV R181, RZ ;  /* 0x000000ff00b57202 */ /* 0x000fe20000000f00 */
[----:B------:R-:W-:Y:S02]  /*13c00*/  IMAD R2, R180, 0x40, R218 ;  /* 0x00000040b4027824 */ /* 0x000fe400078e02da */
[----:B------:R-:W-:Y:S01]  /*13c10*/  IMAD R8, R183, 0x3000, R224 ;  /* 0x00003000b7087824 */ /* 0x000fe200078e02e0 */
[----:B------:R-:W-:Y:S02]  /*13c20*/  ISETP.NE.AND P0, PT, R0, 0x1, PT ;  /* 0x000000010000780c */ /* 0x000fe40003f05270 */
[----:B------:R-:W-:Y:S05]  /*13c30*/  IADD3 R2, R2, -0x80, R196 ;  /* 0xffffff8002027810 */ /* 0x000fea0007ffe0c4 */
        /* <DEDUP_REMOVED lines=13> */
[----:B------:R-:W-:Y:S05]  /*13d10*/  IMAD R0, R182, c[0x0][0x1e4], R0 ;  /* 0x00007900b6007a24 */ /* 0x000fea00078e0200 */
[----:B------:R-:W-:Y:S02]  /*13d20*/  IADD3 R3, R3, R0, RZ ;  /* 0x0000000003037210 */ /* 0x000fe40007ffe0ff */
        /* <DEDUP_REMOVED lines=10> */
.L_x_2481:
[----:B------:R-:W-:-:S05]  /*13dd0*/  BRA.DIV ~URZ, `(.L_x_2375) ;  /* 0x0000a7f27f007947 */ /* 0x000fca000b800000 */
[----:B------:R-:W3:Y:S01]  /*13de0*/  SHFL.IDX PT, R2, R13, RZ, 0x181f ;  /* 0x00181fff0d027589 */ /* 0x000ee200000e0000 */
[----:B------:R-:W-:Y:S01]  /*13df0*/  IMAD.SHL.U32 R9, R187, 0x2, RZ ;  /* 0x00000002bb097824 */ /* 0x000fe200078e00ff */
[----:B------:R-:W-:Y:S01]  /*13e00*/  SHF.R.S32.HI R3, RZ, 0x1f, R187 ;  /* 0x0000001fff037819 */ /* 0x000fe200000114bb */
[----:B------:R-:W-:Y:S01]  /*13e10*/  IMAD.SHL.U32 R0, R8, 0x2, RZ ;  /* 0x0000000208007824 */ /* 0x000fe200078e00ff */
[C---:B------:R-:W-:Y:S01]  /*13e20*/  SHF.L.U64.HI R15, R195.reuse, 0x1, R206 ;  /* 0x00000001c30f7819 */ /* 0x040fe200000102ce */
[----:B------:R-:W-:Y:S01]  /*13e30*/  IMAD.SHL.U32 R16, R195, 0x2, RZ ;  /* 0x00000002c3107824 */ /* 0x000fe200078e00ff */
[----:B------:R-:W-:Y:S01]  /*13e40*/  SHF.L.U64.HI R14, R187, 0x1, R3 ;  /* 0x00000001bb0e7819 */ /* 0x000fe20000010203 */
[C---:B------:R-:W-:Y:S01]  /*13e50*/  IMAD.SHL.U32 R12, R194.reuse, 0x2, RZ ;  /* 0x00000002c20c7824 */ /* 0x040fe200078e00ff */
[----:B------:R-:W-:Y:S02]  /*13e60*/  SHF.L.U64.HI R17, R194, 0x1, R205 ;  /* 0x00000001c2117819 */ /* 0x000fe400000102cd */
[----:B------:R-:W-:Y:S02]  /*13e70*/  SEL R3, RZ, 0x10, P6 ;  /* 0x00000010ff037807 */ /* 0x000fe40003000000 */
[----:B------:R-:W-:Y:S02]  /*13e80*/  SEL R8, RZ, 0x10, P4 ;  /* 0x00000010ff087807 */ /* 0x000fe40002000000 */
[----:B---3--:R-:W-:Y:S05]  /*13e90*/  IADD3 R6, P0, R2, R9, RZ ;  /* 0x0000000902067210 */ /* 0x008fea0007f1e0ff */
        /* <DEDUP_REMOVED lines=10> */
[----:B------:R3:W4:Y:S04]  /*13f40*/  SHFL.IDX PT, R4, R5, 0x1, 0x181f ;  /* 0x00381f0005047f89 */ /* 0x00072800000e0000 */
[----:B------:R1:W-:Y:S02]  /*13f50*/  LDGSTS.E.BYPASS.LTC128B.128 [R0+0x10100], [R6.64], !P6 ;  /* 0x1010000006007fae */ /* 0x0003e4000f101d4a */
[----:B-1-3--:R-:W-:Y:S03]  /*13f60*/  IMAD.MOV.U32 R5, RZ, RZ, R3 ;  /* 0x000000ffff057224 */ /* 0x00afe600078e0003 */
.L_x_2482:
[----:B--2---:R-:W-:Y:S02]  /*13f70*/  IADD3 R6, P0, R2, R9, RZ ;  /* 0x0000000902067210 */ /* 0x004fe40007f1e0ff */
[----:B------:R-:W-:Y:S03]  /*13f80*/  IADD3 R3, -R5, 0x10, RZ ;  /* 0x0000001005037810 */ /* 0x000fe60007ffe1ff */
[----:B----4-:R-:W-:Y:S01]  /*13f90*/  IMAD.X R7, R4, 0x1, R14, P0 ;  /* 0x0000000104077824 */ /* 0x010fe200000e060e */
[----:B------:R-:W-:Y:S04]  /*13fa0*/  LOP3.LUT R3, R3, 0xf, RZ, 0xc0, !PT ;  /* 0x0000000f03037812 */ /* 0x000fe800078ec0ff */
[----:B------:R-:W-:Y:S01]  /*13fb0*/  @!PT LDS RZ, [RZ] ;  /* 0x00000000fffff984 */ /* 0x000fe20000000800 */
[----:B------:R-:W-:Y:S01]  /*13fc0*/  @!PT LDS RZ, [RZ] ;  /* 0x00000000fffff984 */ /* 0x000fe20000000800 */
[----:B------:R-:W-:Y:S01]  /*13fd0*/  @!PT LDS RZ, [RZ] ;  /* 0x00000000fffff984 */ /* 0x000fe20000000800 */
[----:B------:R1:W-:Y:S02]  /*13fe0*/  LDGSTS.E.BYPASS.LTC128B.128 [R0+0xd100], [R6.64], !P5 ;  /* 0x0d10000006007fae */ /* 0x0003e4000e901d4a */
[----:B-1----:R-:W-:Y:S04]  /*13ff0*/  IADD3 R6, -R8, 0x10, RZ ;  /* 0x0000001008067810 */ /* 0x002fe80007ffe1ff */
[----:B------:R-:W-:Y:S04]  /*14000*/  LOP3.LUT R6, R6, 0xf, RZ, 0xc0, !PT ;  /* 0x0000000f06067812 */ /* 0x000fe800078ec0ff */
[----:B------:R-:W-:Y:S04]  /*14010*/  IADD3 R6, P1, P0, R6, R2, R16 ;  /* 0x0000000206067210 */ /* 0x000fe8000783e010 */
[----:B------:R-:W-:Y:S02]  /*14020*/  IADD3.X R7, RZ, R4, R15, P1, P0 ;  /* 0x00000004ff077210 */ /* 0x000fe40000fe040f */
[----:B------:R-:W-:Y:S04]  /*14030*/  IADD3 R2, P1, P0, R3, R2, R12 ;  /* 0x0000000203027210 */ /* 0x000fe8000783e00c */
[----:B------:R-:W-:Y:S02]  /*14040*/  IADD3.X R3, RZ, R4, R17, P1, P0 ;  /* 0x00000004ff037210 */ /* 0x000fe40000fe0411 */
[----:B------:R-:W-:Y:S02]  /*14050*/  ISETP.NE.U32.AND P1, PT, R8, RZ, PT ;  /* 0x000000ff0800720c */ /* 0x000fe40003f25070 */
[----:B------:R-:W-:Y:S11]  /*14060*/  ISETP.NE.U32.AND P0, PT, R5, RZ, PT ;  /* 0x000000ff0500720c */ /* 0x000ff60003f05070 */
[----:B------:R1:W-:Y:S04]  /*14070*/  LDGSTS.E.BYPASS.LTC128B.128.ZFILL [R0+0xf100], [R6.64], P1 ;  /* 0x0f10000006007fae */ /* 0x0003e80008941d4a */
[----:B------:R1:W-:Y:S02]  /*14080*/  LDGSTS.E.BYPASS.LTC128B.128.ZFILL [R0+0x11100], [R2.64], P0 ;  /* 0x1110000002007fae */ /* 0x0003e40008141d4a */
.L_x_2373:
[----:B------:R-:W-:Y:S05]  /*14090*/  BSYNC B0 ;  /* 0x0000000000007941 */ /* 0x000fea0003800000 */
.L_x_2372:
[C---:B------:R-:W-:Y:S01]  /*140a0*/  ISETP.GT.AND P0, PT, R180.reuse, R191, PT ;  /* 0x000000bfb400720c */ /* 0x040fe20003f04270 */
[----:B------:R-:W0:Y:S01]  /*140b0*/  LDGDEPBAR ;  /* 0x00000000000079af */ /* 0x000e220000000000 */
[C---:B------:R-:W-:Y:S01]  /*140c0*/  ISETP.GE.AND P1, PT, R169.reuse, 0x1, PT ;  /* 0x00000001a900780c */ /* 0x040fe20003f26270 */
[----:B------:R-:W-:Y:S01]  /*140d0*/  IMAD.MOV.U32 R8, RZ, RZ, R105 ;  /* 0x000000ffff087224 */ /* 0x000fe200078e0069 */
[----:B------:R-:W-:Y:S01]  /*140e0*/  IADD3 R169, R169, 0x1, RZ ;  /* 0x00000001a9a97810 */ /* 0x000fe20007ffe0ff */
[----:B-1----:R-:W-:Y:S01]  /*140f0*/  IMAD.MOV.U32 R0, RZ, RZ, R104 ;  /* 0x000000ffff007224 */ /* 0x002fe200078e0068 */
[----:B------:R-:W-:Y:S02]  /*14100*/  IADD3 R180, R180, -0x1, RZ ;  /* 0xffffffffb4b47810 */ /* 0x000fe40007ffe0ff */
[----:B------:R-:W-:Y:S05]  /*14110*/  SEL R169, R169, RZ, !P1 ;  /* 0x000000ffa9a97207 */ /* 0x000fea0004800000 */
[----:B------:R-:W-:-:S05]  /*14120*/  @P0 BRA `(.L_x_2376) ;  /* 0xffffd23000000947 */ /* 0x000fca000383ffff */
.L_x_2366:
[----:B------:R-:W-:-:S13]  /*14130*/  ISETP.GE.AND P0, PT, R180, R201, PT ;  /* 0x000000c9b400720c */ /* 0x000fda0003f06270 */
[----:B------:R-:W-:Y:S05]  /*14140*/  @!P0 BRA `(.L_x_2377) ;  /* 0x0000376000008947 */ /* 0x000fea0003800000 */
[----:B------:R-:W-:Y:S02]  /*14150*/  MOV R9, R105 ;  /* 0x0000006900097202 */ /* 0x000fe40000000f00 */
[----:B------:R-:W-:Y:S02]  /*14160*/  MOV R8, R104 ;  /* 0x0000006800087202 */ /* 0x000fe40000000f00 */
.L_x_2394:
        /* <DEDUP_REMOVED lines=34> */
.L_x_2483:
[----:B------:R-:W-:-:S05]  /*14390*/  BRA.DIV ~URZ, `(.L_x_2381) ;  /* 0x0000a5727f007947 */ /* 0x000fca000b800000 */
[----:B------:R-:W5:Y:S01]  /*143a0*/  SHFL.IDX PT, R2, R17, RZ, 0x181f ;  /* 0x00181fff11027589 */ /* 0x000f6200000e0000 */
[----:B------:R-:W-:Y:S01]  /*143b0*/  IMAD.SHL.U32 R18, R187, 0x2, RZ ;  /* 0x00000002bb127824 */ /* 0x000fe200078e00ff */
[----:B------:R-:W-:Y:S01]  /*143c0*/  SHF.R.S32.HI R3, RZ, 0x1f, R187 ;  /* 0x0000001fff037819 */ /* 0x000fe200000114bb */
[----:B------:R-:W-:Y:S01]  /*143d0*/  IMAD R32, R183, 0x6000, RZ ;  /* 0x00006000b7207824 */ /* 0x000fe200078e02ff */
[----:B------:R-:W-:Y:S01]  /*143e0*/  SHF.L.U32 R19, R195, 0x1, RZ ;  /* 0x00000001c3137819 */ /* 0x000fe200000006ff */
[----:B------:R-:W-:Y:S01]  /*143f0*/  IMAD.SHL.U32 R24, R194, 0x2, RZ ;  /* 0x00000002c2187824 */ /* 0x000fe200078e00ff */
[----:B------:R-:W-:Y:S01]  /*14400*/  SHF.L.U64.HI R25, R187, 0x1, R3 ;  /* 0x00000001bb197819 */ /* 0x000fe20000010203 */
[----:B------:R-:W-:Y:S01]  /*14410*/  IMAD.IADD R4, R200, 0x1, R32 ;  /* 0x00000001c8047824 */ /* 0x000fe200078e0220 */
[----:B------:R-:W-:Y:S02]  /*14420*/  SHF.L.U64.HI R27, R195, 0x1, R206 ;  /* 0x00000001c31b7819 */ /* 0x000fe400000102ce */
[----:B------:R-:W-:Y:S02]  /*14430*/  SHF.L.U64.HI R26, R194, 0x1, R205 ;  /* 0x00000001c21a7819 */ /* 0x000fe400000102cd */
        /* <DEDUP_REMOVED lines=9> */
[----:B------:R3:W4:Y:S02]  /*144d0*/  SHFL.IDX PT, R2, R17, 0x1, 0x181f ;  /* 0x00381f0011027f89 */ /* 0x00072400000e0000 */
[----:B------:R-:W-:Y:S02]  /*144e0*/  IADD3.X R7, R5, R26, RZ, P0, !PT ;  /* 0x0000001a05077210 */ /* 0x000fe400007fe4ff */
[----:B------:R3:W2:Y:S04]  /*144f0*/  SHFL.IDX PT, R5, R16, 0x1, 0x181f ;  /* 0x00381f0010057f89 */ /* 0x0006a800000e0000 */
[----:B------:R3:W-:Y:S03]  /*14500*/  LDGSTS.E.BYPASS.LTC128B.128 [R4+0x4100], [R6.64], !P6 ;  /* 0x0410000006047fae */ /* 0x0007e6000f101d4a */
.L_x_2484:
[----:B---34-:R-:W-:Y:S01]  /*14510*/  IADD3 R6, P0, R2, R18, RZ ;  /* 0x0000001202067210 */ /* 0x018fe20007f1e0ff */
[----:B------:R-:W-:Y:S04]  /*14520*/  IMAD.IADD R32, R200, 0x1, R32 ;  /* 0x00000001c8207824 */ /* 0x000fe800078e0220 */
[C---:B--2---:R-:W-:Y:S05]  /*14530*/  IMAD.X R7, R5.reuse, 0x1, R25, P0 ;  /* 0x0000000105077824 */ /* 0x044fea00000e0619 */
[----:B------:R-:W-:Y:S01]  /*14540*/  @!PT LDS RZ, [RZ] ;  /* 0x00000000fffff984 */ /* 0x000fe20000000800 */
[----:B------:R-:W-:Y:S01]  /*14550*/  @!PT LDS RZ, [RZ] ;  /* 0x00000000fffff984 */ /* 0x000fe20000000800 */
[----:B------:R-:W-:Y:S01]  /*14560*/  @!PT LDS RZ, [RZ] ;  /* 0x00000000fffff984 */ /* 0x000fe20000000800 */
[----:B------:R2:W-:Y:S02]  /*14570*/  LDGSTS.E.BYPASS.LTC128B.128 [R4+0x1100], [R6.64], !P5 ;  /* 0x0110000006047fae */ /* 0x0005e4000e901d4a */
[C---:B--2---:R-:W-:Y:S02]  /*14580*/  IADD3 R6, P1, R2.reuse, R19, RZ ;  /* 0x0000001302067210 */ /* 0x044fe40007f3e0ff */
[----:B------:R-:W-:Y:S03]  /*14590*/  IADD3 R2, P0, R2, R24, RZ ;  /* 0x0000001802027210 */ /* 0x000fe60007f1e0ff */
[C---:B------:R-:W-:Y:S01]  /*145a0*/  IMAD.X R7, R5.reuse, 0x1, R27, P1 ;  /* 0x0000000105077824 */ /* 0x040fe200008e061b */
[----:B------:R-:W-:Y:S04]  /*145b0*/  IADD3.X R3, R5, R26, RZ, P0, !PT ;  /* 0x0000001a05037210 */ /* 0x000fe800007fe4ff */
[----:B------:R2:W-:Y:S04]  /*145c0*/  LDGSTS.E.BYPASS.LTC128B.128 [R4+0x3100], [R6.64], !P4 ;  /* 0x0310000006047fae */ /* 0x0005e8000e101d4a */
[----:B------:R2:W-:Y:S02]  /*145d0*/  LDGSTS.E.BYPASS.LTC128B.128 [R32+0x5100], [R2.64], !P6 ;  /* 0x0510000002207fae */ /* 0x0005e4000f101d4a */
.L_x_2379:
[----:B------:R-:W-:Y:S05]  /*145e0*/  BSYNC B0 ;  /* 0x0000000000007941 */ /* 0x000fea0003800000 */
.L_x_2378:
[----:B------:R-:W0:Y:S01]  /*145f0*/  LDGDEPBAR ;  /* 0x00000000000079af */ /* 0x000e220000000000 */
[----:B------:R-:W-:Y:S01]  /*14600*/  WARPSYNC 0xffffffff ;  /* 0xffffffff00007948 */ /* 0x000fe20003800000 */
[C---:B--23--:R-:W-:Y:S01]  /*14610*/  HMMA.16816.F32.BF16 R4, R36.reuse, R12, RZ ;  /* 0x0000000c2404723c */ /* 0x04cfe200000418ff */
[----:B------:R-:W-:Y:S01]  /*14620*/  IMAD.MOV.U32 R184, RZ, RZ, 0x1 ;  /* 0x00000001ffb87424 */ /* 0x000fe200078e00ff */
[----:B------:R-:W-:Y:S02]  /*14630*/  ULDC UR4, c[0x0][0x324] ;  /* 0x0000c90000047ab9 */ /* 0x000fe40000000800 */
[C---:B------:R-:W-:Y:S01]  /*14640*/  IMAD.IADD R3, R170.reuse, 0x1, R0 ;  /* 0x00000001aa037824 */ /* 0x040fe200078e0200 */
[C---:B------:R-:W-:Y:S01]  /*14650*/  IADD3 R2, R171.reuse, R0, R170 ;  /* 0x00000000ab027210 */ /* 0x040fe20007ffe0aa */
[----:B------:R-:W-:Y:S01]  /*14660*/  IMAD.IADD R105, R170, 0x1, R104 ;  /* 0x00000001aa697824 */ /* 0x000fe200078e0268 */
[----:B------:R-:W-:Y:S01]  /*14670*/  ISETP.LE.AND P1, PT, R184, c[0x0][0x32c], PT ;  /* 0x0000cb00b8007a0c */ /* 0x000fe20003f23270 */
[C---:B------:R-:W-:Y:S01]  /*14680*/  HMMA.16816.F32.BF16 R12, R36.reuse, R14, RZ ;  /* 0x0000000e240c723c */ /* 0x040fe200000418ff */
[----:B------:R-:W-:Y:S07]  /*14690*/  ULOP3.LUT UR4, URZ, UR4, URZ, 0x33, !UPT ;  /* 0x000000043f047292 */ /* 0x000fee000f8e333f */
        /* <DEDUP_REMOVED lines=113> */
[----:B------:R-:W-:Y:S01]  /*14db0*/  IADD3 R104, R222, R104, R223 ;  /* 0x00000068de687210 */ /* 0x000fe20007ffe0df */
[C---:B--2---:R-:W-:Y:S08]  /*14dc0*/  HMMA.16816.F32.BF16 R4, R144.reuse, R156, R4 ;  /* 0x0000009c9004723c */ /* 0x044ff00000041804 */
        /* <DEDUP_REMOVED lines=26> */
[----:B------:R-:W-:Y:S01]  /*14f70*/  IMAD.MOV.U32 R157, RZ, RZ, 0x1 ;  /* 0x00000001ff9d7424 */ /* 0x000fe200078e00ff */
[C---:B------:R-:W-:Y:S04]  /*14f80*/  HMMA.16816.F32.BF16 R12, R152.reuse, R158, R12 ;  /* 0x0000009e980c723c */ /* 0x040fe8000004180c */
[----:B------:R-:W-:Y:S01]  /*14f90*/  ISETP.NE.AND P0, PT, R157, c[0x0][0x2c4], PT ;  /* 0x0000b1009d007a0c */ /* 0x000fe20003f05270 */
[----:B------:R-:W-:Y:S03]  /*14fa0*/  IMAD.SHL.U32 R156, R180, 0x40, RZ ;  /* 0x00000040b49c7824 */ /* 0x000fe600078e00ff */
[C---:B--2---:R-:W-:Y:S04]  /*14fb0*/  HMMA.16816.F32.BF16 R16, R152.reuse, R144, R16 ;  /* 0x000000909810723c */ /* 0x044fe80000041810 */
[----:B----4-:R-:W-:Y:S04]  /*14fc0*/  IADD3 R2, R183, 0x1, RZ ;  /* 0x00000001b7027810 */ /* 0x010fe80007ffe0ff */
[C---:B------:R-:W-:Y:S04]  /*14fd0*/  HMMA.16816.F32.BF16 R20, R152.reuse, R146, R20 ;  /* 0x000000929814723c */ /* 0x040fe80000041814 */
[----:B------:R-:W-:Y:S04]  /*14fe0*/  @P0 IMAD.HI.U32 R0, R104, c[0x0][0x2c8], RZ ;  /* 0x0000b20068000a27 */ /* 0x000fe800078e00ff */
[C---:B---3--:R-:W-:Y:S04]  /*14ff0*/  HMMA.16816.F32.BF16 R24, R152.reuse, R148, R24 ;  /* 0x000000949818723c */ /* 0x048fe80000041818 */
[----:B------:R-:W-:Y:S02]  /*15000*/  @P0 SHF.R.U32.HI R104, RZ, c[0x0][0x2cc], R0 ;  /* 0x0000b300ff680a19 */ /* 0x000fe40000011600 */
[----:B------:R-:W-:Y:S02]  /*15010*/  IADD3 R0, -R197, 0x1, -R156 ;  /* 0x00000001c5007810 */ /* 0x000fe40007ffe99c */
[C---:B------:R-:W-:Y:S01]  /*15020*/  HMMA.16816.F32.BF16 R28, R152.reuse, R150, R28 ;  /* 0x00000096981c723c */ /* 0x040fe2000004181c */
[----:B------:R-:W1:Y:S02]  /*15030*/  SHFL.IDX PT, R3, R104, RZ, 0x1c1f ;  /* 0x001c1fff68037589 */ /* 0x000e6400000e0000 */
[----:B------:R-:W-:Y:S02]  /*15040*/  ISETP.GE.AND P0, PT, R183, 0x1, PT ;  /* 0x00000001b700780c */ /* 0x000fe40003f06270 */
[----:B------:R-:W-:Y:S02]  /*15050*/  IADD3 R0, -R198, R0, R199 ;  /* 0x00000000c6007210 */ /* 0x000fe40007ffe1c7 */
[----:B------:R-:W-:Y:S01]  /*15060*/  SEL R183, R2, RZ, !P0 ;  /* 0x000000ff02b77207 */ /* 0x000fe20004000000 */
[C---:B-----5:R-:W-:Y:S04]  /*15070*/  HMMA.16816.F32.BF16 R32, R152.reuse, R160, R32 ;  /* 0x000000a09820723c */ /* 0x060fe80000041820 */
[C---:B------:R-:W-:Y:S02]  /*15080*/  IADD3 R144, R0.reuse, c[0x0][0x328], RZ ;  /* 0x0000ca0000907a10 */ /* 0x040fe40007ffe0ff */
[----:B------:R-:W-:Y:S02]  /*15090*/  IADD3 R105, R0, UR4, RZ ;  /* 0x0000000400697c10 */ /* 0x000fe4000fffe0ff */
[----:B------:R-:W-:Y:S04]  /*150a0*/  HMMA.16816.F32.BF16 R36, R152, R162, R36 ;  /* 0x000000a29824723c */ /* 0x000fe80000041824 */
[--C-:B-1----:R-:W-:Y:S02]  /*150b0*/  IMAD.IADD R2, R144, 0x1, R3.reuse ;  /* 0x0000000190027824 */ /* 0x102fe400078e0203 */
[----:B------:R-:W-:Y:S02]  /*150c0*/  IMAD.IADD R0, R105, 0x1, R3 ;  /* 0x0000000169007824 */ /* 0x000fe400078e0203 */
[----:B------:R-:W-:-:S05]  /*150d0*/  @!P1 BRA `(.L_x_2382) ;  /* 0x0000015000009947 */ /* 0x000fca0003800000 */
[----:B------:R-:W-:Y:S01]  /*150e0*/  IADD3 R3, -R198, R199, R3 ;  /* 0x000000c7c6037210 */ /* 0x000fe20007ffe103 */
[----:B------:R-:W-:Y:S03]  /*150f0*/  BSSY B0, `(.L_x_2383) ;  /* 0x000000e000007945 */ /* 0x000fe60003800000 */
[----:B------:R-:W-:Y:S11]  /*15100*/  ISETP.GT.AND P0, PT, R3, -0x1, PT ;  /* 0xffffffff0300780c */ /* 0x000ff60003f04270 */
[----:B------:R-:W-:Y:S02]  /*15110*/  @!UPT UIADD3 URZ, URZ, URZ, URZ ;  /* 0x0000003f3f3ff290 */ /* 0x000fe4000fffe03f */
[----:B------:R-:W-:-:S05]  /*15120*/  @P0 BRA `(.L_x_2384) ;  /* 0x0000006000000947 */ /* 0x000fca0003800000 */
[----:B------:R-:W-:Y:S02]  /*15130*/  ISETP.NE.AND P0, PT, R157, c[0x0][0x32c], PT ;  /* 0x0000cb009d007a0c */ /* 0x000fe40003f05270 */
[----:B------:R-:W-:Y:S11]  /*15140*/  LOP3.LUT R3, RZ, R3, RZ, 0x33, !PT ;  /* 0x00000003ff037212 */ /* 0x000ff600078e33ff */
[----:B------:R-:W-:Y:S05]  /*15150*/  @P0 IMAD.HI.U32 R145, R3, c[0x0][0x330], RZ ;  /* 0x0000cc0003910a27 */ /* 0x000fea00078e00ff */
[----:B------:R-:W-:Y:S04]  /*15160*/  @P0 SHF.R.U32.HI R3, RZ, c[0x0][0x334], R145 ;  /* 0x0000cd00ff030a19 */ /* 0x000fe80000011691 */
[----:B------:R-:W-:Y:S01]  /*15170*/  LOP3.LUT R3, RZ, R3, RZ, 0x33, !PT ;  /* 0x00000003ff037212 */ /* 0x000fe200078e33ff */
[----:B------:R-:W-:-:S05]  /*15180*/  BRA `(.L_x_2385) ;  /* 0x0000004000007947 */ /* 0x000fca0003800000 */
.L_x_2384:
[----:B------:R-:W-:Y:S11]  /*15190*/  ISETP.NE.AND P0, PT, R157, c[0x0][0x32c], PT ;  /* 0x0000cb009d007a0c */ /* 0x000ff60003f05270 */
[----:B------:R-:W-:Y:S02]  /*151a0*/  @!UPT UIADD3 URZ, URZ, URZ, URZ ;  /* 0x0000003f3f3ff290 */ /* 0x000fe4000fffe03f */
[----:B------:R-:W-:Y:S05]  /*151b0*/  @P0 IMAD.HI.U32 R145, R3, c[0x0][0x330], RZ ;  /* 0x0000cc0003910a27 */ /* 0x000fea00078e00ff */
[----:B------:R-:W-:Y:S02]  /*151c0*/  @P0 SHF.R.U32.HI R3, RZ, c[0x0][0x334], R145 ;  /* 0x0000cd00ff030a19 */ /* 0x000fe40000011691 */
.L_x_2385:
[----:B------:R-:W-:Y:S05]  /*151d0*/  BSYNC B0 ;  /* 0x0000000000007941 */ /* 0x000fea0003800000 */
.L_x_2383:
[----:B------:R-:W-:Y:S04]  /*151e0*/  IMAD R3, R3, c[0x0][0x32c], -R156 ;  /* 0x0000cb0003037a24 */ /* 0x000fe800078e0a9c */
[----:B------:R-:W-:Y:S05]  /*151f0*/  IMAD.IADD R3, R3, 0x1, -R197 ;  /* 0x0000000103037824 */ /* 0x000fea00078e0ac5 */
[----:B------:R-:W-:Y:S02]  /*15200*/  IMNMX R0, R0, R3, !PT ;  /* 0x0000000300007217 */ /* 0x000fe40007800200 */
[----:B------:R-:W-:Y:S04]  /*15210*/  IADD3 R3, R3, c[0x0][0x32c], RZ ;  /* 0x0000cb0003037a10 */ /* 0x000fe80007ffe0ff */
[----:B------:R-:W-:Y:S02]  /*15220*/  IMNMX R2, R2, R3, PT ;  /* 0x0000000302027217 */ /* 0x000fe40003800200 */
.L_x_2382:
[----:B------:R-:W-:Y:S04]  /*15230*/  ISETP.GT.AND P2, PT, R180, -0x1, PT ;  /* 0xffffffffb400780c */ /* 0x000fe80003f44270 */
[----:B------:R-:W-:Y:S04]  /*15240*/  ISETP.GT.AND P0, PT, R0, RZ, P2 ;  /* 0x000000ff0000720c */ /* 0x000fe80001704270 */
[----:B------:R-:W-:Y:S04]  /*15250*/  ISETP.LT.OR P0, PT, R2, 0x1, P0 ;  /* 0x000000010200780c */ /* 0x000fe80000701670 */
[----:B------:R-:W-:Y:S02]  /*15260*/  FSEL R145, R4, -INF , !P0 ;  /* 0xff80000004917808 */ /* 0x000fe40004000000 */
[----:B------:R-:W-:Y:S01]  /*15270*/  ISETP.GT.AND P0, PT, R0, 0x1, P2 ;  /* 0x000000010000780c */ /* 0x000fe20001704270 */
[----:B------:R-:W1:Y:S03]  /*15280*/  SHFL.IDX PT, R4, R104, 0x1, 0x1c1f ;  /* 0x003c1f0068047f89 */ /* 0x000e6600000e0000 */
[----:B------:R-:W-:Y:S04]  /*15290*/  ISETP.LT.OR P0, PT, R2, 0x2, P0 ;  /* 0x000000020200780c */ /* 0x000fe80000701670 */
[----:B------:R-:W-:Y:S02]  /*152a0*/  FSEL R5, R5, -INF , !P0 ;  /* 0xff80000005057808 */ /* 0x000fe40004000000 */
[----:B------:R-:W-:Y:S04]  /*152b0*/  ISETP.GT.AND P0, PT, R0, 0x8, P2 ;  /* 0x000000080000780c */ /* 0x000fe80001704270 */
[----:B------:R-:W-:Y:S04]  /*152c0*/  ISETP.LT.OR P0, PT, R2, 0x9, P0 ;  /* 0x000000090200780c */ /* 0x000fe80000701670 */
[----:B------:R-:W-:Y:S02]  /*152d0*/  FSEL R12, R12, -INF , !P0 ;  /* 0xff8000000c0c7808 */ /* 0x000fe40004000000 */
[----:B------:R-:W-:Y:S04]  /*152e0*/  ISETP.GT.AND P0, PT, R0, 0x9, P2 ;  /* 0x000000090000780c */ /* 0x000fe80001704270 */
[----:B------:R-:W-:Y:S01]  /*152f0*/  ISETP.LT.OR P0, PT, R2, 0xa, P0 ;  /* 0x0000000a0200780c */ /* 0x000fe20000701670 */
[--C-:B-1----:R-:W-:Y:S03]  /*15300*/  IMAD.IADD R3, R144, 0x1, R4.reuse ;  /* 0x0000000190037824 */ /* 0x102fe600078e0204 */
        /* <DEDUP_REMOVED lines=35> */
[----:B------:R-:W-:Y:S01]  /*15540*/  ISETP.LT.OR P0, PT, R2, 0x3a, P0 ;  /* 0x0000003a0200780c */ /* 0x000fe20000701670 */
[----:B------:R-:W-:Y:S03]  /*15550*/  IMAD.IADD R2, R105, 0x1, R4 ;  /* 0x0000000169027824 */ /* 0x000fe600078e0204 */
[----:B------:R-:W-:Y:S01]  /*15560*/  FSEL R37, R37, -INF , !P0 ;  /* 0xff80000025257808 */ /* 0x000fe20004000000 */
        /* <DEDUP_REMOVED lines=12> */
.L_x_2388:
[----:B------:R-:W-:Y:S11]  /*15630*/  ISETP.NE.AND P0, PT, R157, c[0x0][0x32c], PT ;  /* 0x0000cb009d007a0c */ /* 0x000ff60003f05270 */
[----:B------:R-:W-:Y:S02]  /*15640*/  @!UPT UIADD3 URZ, URZ, URZ, URZ ;  /* 0x0000003f3f3ff290 */ /* 0x000fe4000fffe03f */
[----:B------:R-:W-:Y:S05]  /*15650*/  @P0 IMAD.HI.U32 R4, R0, c[0x0][0x330], RZ ;  /* 0x0000cc0000040a27 */ /* 0x000fea00078e00ff */
[----:B------:R-:W-:Y:S02]  /*15660*/  @P0 SHF.R.U32.HI R0, RZ, c[0x0][0x334], R4 ;  /* 0x0000cd00ff000a19 */ /* 0x000fe40000011604 */
.L_x_2389:
[----:B------:R-:W-:Y:S05]  /*15670*/  BSYNC B0 ;  /* 0x0000000000007941 */ /* 0x000fea0003800000 */
.L_x_2387:
[----:B------:R-:W-:Y:S04]  /*15680*/  IMAD R0, R0, c[0x0][0x32c], -R156 ;  /* 0x0000cb0000007a24 */ /* 0x000fe800078e0a9c */
[----:B------:R-:W-:Y:S05]  /*15690*/  IMAD.IADD R0, R0, 0x1, -R197 ;  /* 0x0000000100007824 */ /* 0x000fea00078e0ac5 */
[----:B------:R-:W-:Y:S02]  /*156a0*/  IMNMX R2, R2, R0, !PT ;  /* 0x0000000002027217 */ /* 0x000fe40007800200 */
[----:B------:R-:W-:Y:S04]  /*156b0*/  IADD3 R0, R0, c[0x0][0x32c], RZ ;  /* 0x0000cb0000007a10 */ /* 0x000fe80007ffe0ff */
[----:B------:R-:W-:Y:S02]  /*156c0*/  IMNMX R3, R3, R0, PT ;  /* 0x0000000003037217 */ /* 0x000fe40003800200 */
.L_x_2386:
        /* <DEDUP_REMOVED lines=39> */
[--C-:B------:R-:W-:Y:S01]  /*15940*/  FFMA.FTZ R12, R12, c[0x0][0x2d0], -R4.reuse ;  /* 0x0000b4000c0c7a23 */ /* 0x100fe20000010804 */
[----:B------:R-:W-:Y:S01]  /*15950*/  FMNMX.FTZ R105, R6, R9, !PT ;  /* 0x0000000906697209 */ /* 0x000fe20007810000 */
[--C-:B------:R-:W-:Y:S01]  /*15960*/  FFMA.FTZ R13, R13, c[0x0][0x2d0], -R4.reuse ;  /* 0x0000b4000d0d7a23 */ /* 0x100fe20000010804 */
[----:B------:R-:W-:Y:S01]  /*15970*/  ISETP.LT.OR P0, PT, R3, 0x2, P0 ;  /* 0x000000020300780c */ /* 0x000fe20000701670 */
[--C-:B------:R-:W-:Y:S02]  /*15980*/  FFMA.FTZ R161, R17, c[0x0][0x2d0], -R4.reuse ;  /* 0x0000b40011a17a23 */ /* 0x100fe40000010804 */
[--C-:B------:R-:W-:Y:S01]  /*15990*/  FFMA.FTZ R191, R32, c[0x0][0x2d0], -R4.reuse ;  /* 0x0000b40020bf7a23 */ /* 0x100fe20000010804 */
[----:B------:R-:W-:Y:S01]  /*159a0*/  FSEL R7, R7, -INF , !P0 ;  /* 0xff80000007077808 */ /* 0x000fe20004000000 */
[----:B------:R-:W1:Y:S01]  /*159b0*/  MUFU.EX2 R0, R0 ;  /* 0x0000000000007308 */ /* 0x000e620000000800 */
        /* <DEDUP_REMOVED lines=21> */
[C---:B-1----:R-:W-:Y:S01]  /*15b10*/  FMUL.FTZ R32, R0.reuse, R116 ;  /* 0x0000007400207220 */ /* 0x042fe20000410000 */
[----:B------:R-:W-:Y:S01]  /*15b20*/  ISETP.LT.OR P0, PT, R3, 0x11, P0 ;  /* 0x000000110300780c */ /* 0x000fe20000701670 */
[C---:B------:R-:W-:Y:S02]  /*15b30*/  FMUL.FTZ R33, R0.reuse, R117 ;  /* 0x0000007500217220 */ /* 0x040fe40000410000 */
[----:B------:R-:W-:Y:S01]  /*15b40*/  FMUL.FTZ R36, R0, R112 ;  /* 0x0000007000247220 */ /* 0x000fe20000410000 */
[----:B------:R-:W-:Y:S01]  /*15b50*/  FSEL R149, R18, -INF , !P0 ;  /* 0xff80000012957808 */ /* 0x000fe20004000000 */
[----:B------:R-:W1:Y:S01]  /*15b60*/  MUFU.EX2 R13, R13 ;  /* 0x0000000d000d7308 */ /* 0x000e620000000800 */
[----:B------:R-:W-:Y:S01]  /*15b70*/  ISETP.GT.AND P0, PT, R2, 0x11, P2 ;  /* 0x000000110200780c */ /* 0x000fe20001704270 */
[C---:B------:R-:W-:Y:S01]  /*15b80*/  FMUL.FTZ R37, R0.reuse, R113 ;  /* 0x0000007100257220 */ /* 0x040fe20000410000 */
[----:B------:R-:W-:Y:S01]  /*15b90*/  FMNMX.FTZ R105, R149, R105, !PT ;  /* 0x0000006995697209 */ /* 0x000fe20007810000 */
[C---:B------:R-:W-:Y:S01]  /*15ba0*/  FMUL.FTZ R16, R0.reuse, R132 ;  /* 0x0000008400107220 */ /* 0x040fe20000410000 */
[----:B------:R-:W-:Y:S01]  /*15bb0*/  ISETP.LT.OR P0, PT, R3, 0x12, P0 ;  /* 0x000000120300780c */ /* 0x000fe20000701670 */
[C---:B------:R-:W-:Y:S02]  /*15bc0*/  FMUL.FTZ R17, R0.reuse, R133 ;  /* 0x0000008500117220 */ /* 0x040fe40000410000 */
[C---:B------:R-:W-:Y:S01]  /*15bd0*/  FMUL.FTZ R20, R0.reuse, R128 ;  /* 0x0000008000147220 */ /* 0x040fe20000410000 */
[----:B------:R-:W-:Y:S01]  /*15be0*/  FSEL R150, R19, -INF , !P0 ;  /* 0xff80000013967808 */ /* 0x000fe20004000000 */
[----:B------:R-:W-:Y:S01]  /*15bf0*/  FMUL.FTZ R21, R0, R129 ;  /* 0x0000008100157220 */ /* 0x000fe20000410000 */
[----:B------:R-:W-:Y:S01]  /*15c00*/  ISETP.GT.AND P0, PT, R2, 0x18, P2 ;  /* 0x000000180200780c */ /* 0x000fe20001704270 */
[----:B------:R-:W-:Y:S01]  /*15c10*/  FMUL.FTZ R24, R0, R124 ;  /* 0x0000007c00187220 */ /* 0x000fe20000410000 */
[----:B------:R-:W-:Y:S01]  /*15c20*/  FMNMX.FTZ R105, R150, R105, !PT ;  /* 0x0000006996697209 */ /* 0x000fe20007810000 */
[C---:B------:R-:W-:Y:S01]  /*15c30*/  FMUL.FTZ R25, R0.reuse, R125 ;  /* 0x0000007d00197220 */ /* 0x040fe20000410000 */
[----:B------:R-:W-:Y:S01]  /*15c40*/  ISETP.LT.OR P0, PT, R3, 0x19, P0 ;  /* 0x000000190300780c */ /* 0x000fe20000701670 */
[C---:B------:R-:W-:Y:S01]  /*15c50*/  FMUL.FTZ R28, R0.reuse, R120 ;  /* 0x00000078001c7220 */ /* 0x040fe20000410000 */
[----:B------:R-:W-:Y:S01]  /*15c60*/  MUFU.EX2 R159, R159 ;  /* 0x0000009f009f7308 */ /* 0x000fe20000000800 */
[----:B------:R-:W-:Y:S01]  /*15c70*/  FMUL.FTZ R40, R0, R40 ;  /* 0x0000002800287220 */ /* 0x000fe20000410000 */
[----:B------:R-:W-:Y:S01]  /*15c80*/  FSEL R151, R22, -INF , !P0 ;  /* 0xff80000016977808 */ /* 0x000fe20004000000 */
[----:B------:R-:W-:Y:S01]  /*15c90*/  FMUL.FTZ R41, R0, R41 ;  /* 0x0000002900297220 */ /* 0x000fe20000410000 */
[----:B------:R-:W-:Y:S01]  /*15ca0*/  ISETP.GT.AND P0, PT, R2, 0x19, P2 ;  /* 0x000000190200780c */ /* 0x000fe20001704270 */
[C---:B------:R-:W-:Y:S01]  /*15cb0*/  FMUL.FTZ R44, R0.reuse, R44 ;  /* 0x0000002c002c7220 */ /* 0x040fe20000410000 */
[----:B------:R-:W-:Y:S01]  /*15cc0*/  FMNMX.FTZ R105, R151, R105, !PT ;  /* 0x0000006997697209 */ /* 0x000fe20007810000 */
        /* <DEDUP_REMOVED lines=48> */
[C---:B------:R-:W-:Y:S01]  /*15fd0*/  FMUL.FTZ R93, R0.reuse, R93 ;  /* 0x0000005d005d7220 */ /* 0x040fe20000410000 */
[----:B------:R-:W-:Y:S01]  /*15fe0*/  FMNMX.FTZ R105, R157, R105, !PT ;  /* 0x000000699d697209 */ /* 0x000fe20007810000 */
[----:B------:R-:W-:Y:S01]  /*15ff0*/  FFMA.FTZ R167, R29, c[0x0][0x2d0], -R4 ;  /* 0x0000b4001da77a23 */ /* 0x000fe20000010804 */
[----:B------:R-:W-:Y:S01]  /*16000*/  ISETP.LT.OR P0, PT, R3, 0x31, P0 ;  /* 0x000000310300780c */ /* 0x000fe20000701670 */
[C---:B------:R-:W-:Y:S02]  /*16010*/  FMUL.FTZ R4, R0.reuse, R140 ;  /* 0x0000008c00047220 */ /* 0x040fe40000410000 */
        /* <DEDUP_REMOVED lines=8> */
[----:B------:R-:W-:Y:S01]  /*160a0*/  FMUL.FTZ R101, R0, R101 ;  /* 0x0000006500657220 */ /* 0x000fe20000410000 */
[----:B------:R-:W-:Y:S02]  /*160b0*/  MUFU.EX2 R167, R167 ;  /* 0x000000a700a77308 */ /* 0x000fe40000000800 */
[----:B------:R-:W-:Y:S02]  /*160c0*/  FSEL R166, R35, -INF , !P0 ;  /* 0xff80000023a67808 */ /* 0x000fe40004000000 */
[----:B------:R-:W-:Y:S01]  /*160d0*/  ISETP.GT.AND P0, PT, R2, 0x39, P2 ;  /* 0x000000390200780c */ /* 0x000fe20001704270 */
[----:B------:R-:W-:Y:S01]  /*160e0*/  FFMA.FTZ R2, R0, R192, R144 ;  /* 0x000000c000027223 */ /* 0x000fe20000010090 */
[----:B------:R-:W-:Y:S02]  /*160f0*/  FMNMX.FTZ R105, R166, R105, !PT ;  /* 0x00000069a6697209 */ /* 0x000fe40007810000 */
[----:B------:R-:W-:Y:S01]  /*16100*/  ISETP.LT.OR P0, PT, R3, 0x3a, P0 ;  /* 0x0000003a0300780c */ /* 0x000fe20000701670 */
[----:B------:R-:W-:Y:S01]  /*16110*/  FADD.FTZ R3, R5, R2 ;  /* 0x0000000205037221 */ /* 0x000fe20000010000 */
[----:B------:R-:W-:Y:S02]  /*16120*/  FMNMX.FTZ R105, R164, R105, !PT ;  /* 0x00000069a4697209 */ /* 0x000fe40007810000 */
[----:B------:R-:W-:Y:S02]  /*16130*/  FSEL R163, R39, -INF , !P0 ;  /* 0xff80000027a37808 */ /* 0x000fe40004000000 */
[----:B------:R-:W-:Y:S01]  /*16140*/  F2FP.BF16.PACK_AB R144, R5, R144 ;  /* 0x000000900590723e */ /* 0x000fe200000010ff */
[----:B------:R-:W-:Y:S01]  /*16150*/  FMUL.FTZ R5, R0, R141 ;  /* 0x0000008d00057220 */ /* 0x000fe20000410000 */
[----:B------:R-:W-:Y:S05]  /*16160*/  FMNMX.FTZ R105, R163, R105, !PT ;  /* 0x00000069a3697209 */ /* 0x000fea0007810000 */
[----:B------:R-:W1:Y:S02]  /*16170*/  SHFL.BFLY PT, R2, R105, 0x2, 0x1f ;  /* 0x0c401f0069027f89 */ /* 0x000e6400000e0000 */
[----:B-1----:R-:W-:Y:S06]  /*16180*/  FMNMX.FTZ R105, R105, R2, !PT ;  /* 0x0000000269697209 */ /* 0x002fec0007810000 */
[----:B------:R-:W1:Y:S02]  /*16190*/  SHFL.BFLY PT, R2, R105, 0x1, 0x1f ;  /* 0x0c201f0069027f89 */ /* 0x000e6400000e0000 */
[----:B-1----:R-:W-:Y:S01]  /*161a0*/  FMNMX.FTZ R105, R105, R2, !PT ;  /* 0x0000000269697209 */ /* 0x002fe20007810000 */
[----:B------:R-:W-:Y:S02]  /*161b0*/  FADD.FTZ R2, R12, R3 ;  /* 0x000000030c027221 */ /* 0x000fe40000010000 */
[C---:B------:R-:W-:Y:S01]  /*161c0*/  FMUL.FTZ R12, R0.reuse, R136 ;  /* 0x00000088000c7220 */ /* 0x040fe20000410000 */
[----:B------:R-:W-:Y:S01]  /*161d0*/  FSETP.NEU.FTZ.AND P0, PT, R105, -INF , PT ;  /* 0xff8000006900780b */ /* 0x000fe20003f1d000 */
[----:B------:R-:W-:Y:S02]  /*161e0*/  FADD.FTZ R158, R13, R2 ;  /* 0x000000020d9e7221 */ /* 0x000fe40000010000 */
[----:B------:R-:W-:Y:S01]  /*161f0*/  FMUL.FTZ R13, R0, R137 ;  /* 0x00000089000d7220 */ /* 0x000fe20000410000 */
[C---:B------:R-:W-:Y:S05]  /*16200*/  FSEL R2, R105.reuse, RZ, P0 ;  /* 0x000000ff69027208 */ /* 0x040fea0000000000 */
[----:B------:R-:W-:Y:S02]  /*16210*/  FADD.FTZ R2, -R2, R9 ;  /* 0x0000000902027221 */ /* 0x000fe40000010100 */
[----:B------:R-:W-:Y:S02]  /*16220*/  FMUL.FTZ R9, R105, c[0x0][0x2d0] ;  /* 0x0000b40069097a20 */ /* 0x000fe40000410000 */
[----:B------:R-:W-:Y:S03]  /*16230*/  FMUL.FTZ R2, R2, c[0x0][0x2d0] ;  /* 0x0000b40002027a20 */ /* 0x000fe60000410000 */
[----:B------:R-:W-:Y:S03]  /*16240*/  FSEL R9, R9, RZ, P0 ;  /* 0x000000ff09097208 */ /* 0x000fe60000000000 */
[----:B------:R-:W1:Y:S02]  /*16250*/  MUFU.EX2 R2, R2 ;  /* 0x0000000200027308 */ /* 0x000e640000000800 */
[--C-:B------:R-:W-:Y:S02]  /*16260*/  FFMA.FTZ R145, R6, c[0x0][0x2d0], -R9.reuse ;  /* 0x0000b40006917a23 */ /* 0x100fe40000010809 */
[--C-:B------:R-:W-:Y:S02]  /*16270*/  FFMA.FTZ R7, R7, c[0x0][0x2d0], -R9.reuse ;  /* 0x0000b40007077a23 */ /* 0x100fe40000010809 */
[----:B------:R-:W-:Y:S04]  /*16280*/  FFMA.FTZ R3, R147, c[0x0][0x2d0], -R9 ;  /* 0x0000b40093037a23 */ /* 0x000fe80000010809 */
[----:B------:R-:W2:Y:S10]  /*16290*/  MUFU.EX2 R145, R145 ;  /* 0x0000009100917308 */ /* 0x000eb40000000800 */
[----:B------:R-:W3:Y:S01]  /*162a0*/  MUFU.EX2 R0, R7 ;  /* 0x0000000700007308 */ /* 0x000ee20000000800 */
[C---:B-1----:R-:W-:Y:S02]  /*162b0*/  FMUL.FTZ R38, R2.reuse, R114 ;  /* 0x0000007202267220 */ /* 0x042fe40000410000 */
[C---:B------:R-:W-:Y:S02]  /*162c0*/  FMUL.FTZ R39, R2.reuse, R115 ;  /* 0x0000007302277220 */ /* 0x040fe40000410000 */
[C---:B------:R-:W-:Y:S02]  /*162d0*/  FMUL.FTZ R14, R2.reuse, R138 ;  /* 0x0000008a020e7220 */ /* 0x040fe40000410000 */
[C---:B------:R-:W-:Y:S03]  /*162e0*/  FMUL.FTZ R15, R2.reuse, R139 ;  /* 0x0000008b020f7220 */ /* 0x040fe60000410000 */
[----:B------:R-:W1:Y:S01]  /*162f0*/  MUFU.EX2 R3, R3 ;  /* 0x0000000300037308 */ /* 0x000e620000000800 */
[C---:B------:R-:W-:Y:S02]  /*16300*/  FMUL.FTZ R34, R2.reuse, R118 ;  /* 0x0000007602227220 */ /* 0x040fe40000410000 */
[C---:B--2---:R-:W-:Y:S02]  /*16310*/  FFMA.FTZ R8, R2.reuse, R193, R145 ;  /* 0x000000c102087223 */ /* 0x044fe40000010091 */
[C---:B------:R-:W-:Y:S02]  /*16320*/  FMUL.FTZ R35, R2.reuse, R119 ;  /* 0x0000007702237220 */ /* 0x040fe40000410000 */
[C---:B------:R-:W-:Y:S02]  /*16330*/  FMUL.FTZ R6, R2.reuse, R142 ;  /* 0x0000008e02067220 */ /* 0x040fe40000410000 */
[C---:B------:R-:W-:Y:S02]  /*16340*/  FMUL.FTZ R18, R2.reuse, R134 ;  /* 0x0000008602127220 */ /* 0x040fe40000410000 */
[----:B------:R-:W-:Y:S01]  /*16350*/  FMUL.FTZ R19, R2, R135 ;  /* 0x0000008702137220 */ /* 0x000fe20000410000 */
[C---:B---3--:R-:W-:Y:S01]  /*16360*/  F2FP.BF16.PACK_AB R145, R0.reuse, R145 ;  /* 0x000000910091723e */ /* 0x048fe200000010ff */
[----:B------:R-:W-:Y:S01]  /*16370*/  FADD.FTZ R8, R0, R8 ;  /* 0x0000000800087221 */ /* 0x000fe20000010000 */
[----:B------:R-:W-:Y:S01]  /*16380*/  IADD3 R0, R178, R168, RZ ;  /* 0x000000a8b2007210 */ /* 0x000fe20007ffe0ff */
[C---:B------:R-:W-:Y:S02]  /*16390*/  FMUL.FTZ R7, R2.reuse, R143 ;  /* 0x0000008f02077220 */ /* 0x040fe40000410000 */
[C---:B------:R-:W-:Y:S02]  /*163a0*/  FMUL.FTZ R22, R2.reuse, R130 ;  /* 0x0000008202167220 */ /* 0x040fe40000410000 */
[----:B------:R-:W2:Y:S01]  /*163b0*/  LDSM.16.MT88.4 R112, [R0] ;  /* 0x000000000070783b */ /* 0x000ea20000004200 */
        /* <DEDUP_REMOVED lines=9> */
[C---:B------:R-:W-:Y:S01]  /*16450*/  FMUL.FTZ R46, R2.reuse, R46 ;  /* 0x0000002e022e7220 */ /* 0x040fe20000410000 */
[----:B------:R-:W-:Y:S01]  /*16460*/  LDSM.16.MT88.4 R136, [R0+0x1800] ;  /* 0x001800000088783b */ /* 0x000fe20000004200 */
        /* <DEDUP_REMOVED lines=30> */
[----:B-1----:R-:W-:Y:S01]  /*16650*/  FADD.FTZ R131, R3, R8 ;  /* 0x0000000803837221 */ /* 0x002fe20000010000 */
[----:B------:R-:W-:Y:S01]  /*16660*/  IADD3 R8, R179, R168, RZ ;  /* 0x000000a8b3087210 */ /* 0x000fe20007ffe0ff */
[----:B------:R-:W1:Y:S02]  /*16670*/  MUFU.EX2 R123, R2 ;  /* 0x00000002007b7308 */ /* 0x000e640000000800 */
[----:B-1----:R-:W-:Y:S02]  /*16680*/  F2FP.BF16.PACK_AB R147, R123, R3 ;  /* 0x000000037b93723e */ /* 0x002fe400000010ff */
[C---:B------:R-:W-:Y:S02]  /*16690*/  IADD3 R2, R176.reuse, R0, RZ ;  /* 0x00000000b0027210 */ /* 0x040fe40007ffe0ff */
[----:B------:R-:W-:Y:S03]  /*166a0*/  IADD3 R3, R176, R8, RZ ;  /* 0x00000008b0037210 */ /* 0x000fe60007ffe0ff */
[C---:B--2---:R-:W-:Y:S08]  /*166b0*/  HMMA.16816.F32.BF16 R4, R144.reuse, R112, R4 ;  /* 0x000000709004723c */ /* 0x044ff00000041804 */
        /* <DEDUP_REMOVED lines=33> */
[----:B------:R-:W-:Y:S01]  /*168d0*/  FFMA.FTZ R112, R149, c[0x0][0x2d0], -R9 ;  /* 0x0000b40095707a23 */ /* 0x000fe20000010809 */
[----:B------:R-:W-:Y:S03]  /*168e0*/  HMMA.16816.F32.BF16 R100, R144, R114, R100 ;  /* 0x000000729064723c */ /* 0x000fe60000041864 */
[----:B------:R1:W-:Y:S01]  /*168f0*/  MUFU.EX2 R121, R112 ;  /* 0x0000007000797308 */ /* 0x0003e20000000800 */
[----:B------:R-:W-:Y:S03]  /*16900*/  FADD.FTZ R113, R120, R158 ;  /* 0x0000009e78717221 */ /* 0x000fe60000010000 */
[----:B------:R-:W-:Y:S01]  /*16910*/  F2FP.BF16.PACK_AB R114, R159, R160 ;  /* 0x000000a09f72723e */ /* 0x000fe200000010ff */
[----:B------:R-:W-:Y:S05]  /*16920*/  FADD.FTZ R129, R122, R113 ;  /* 0x000000717a817221 */ /* 0x000fea0000010000 */
[----:B------:R-:W-:Y:S01]  /*16930*/  MUFU.EX2 R158, R188 ;  /* 0x000000bc009e7308 */ /* 0x000fe20000000800 */
[--C-:B-1----:R-:W-:Y:S09]  /*16940*/  FFMA.FTZ R112, R150, c[0x0][0x2d0], -R9.reuse ;  /* 0x0000b40096707a23 */ /* 0x102ff20000010809 */
        /* <DEDUP_REMOVED lines=10> */
[----:B------:R1:W-:Y:S01]  /*169f0*/  MUFU.EX2 R125, R120 ;  /* 0x00000078007d7308 */ /* 0x0003e20000000800 */
[C---:B------:R-:W-:Y:S08]  /*16a00*/  HMMA.16816.F32.BF16 R4, R112.reuse, R116, R4 ;  /* 0x000000747004723c */ /* 0x040ff00000041804 */
[C---:B------:R-:W-:Y:S01]  /*16a10*/  HMMA.16816.F32.BF16 R12, R112.reuse, R118, R12 ;  /* 0x00000076700c723c */ /* 0x040fe2000004180c */
[----:B------:R-:W2:Y:S03]  /*16a20*/  LDSM.16.MT88.4 R116, [R2+0x800] ;  /* 0x000800000274783b */ /* 0x000ea60000004200 */
[--C-:B-1----:R-:W-:Y:S02]  /*16a30*/  FFMA.FTZ R120, R154, c[0x0][0x2d0], -R9.reuse ;  /* 0x0000b4009a787a23 */ /* 0x102fe40000010809 */
[----:B------:R-:W-:Y:S10]  /*16a40*/  MUFU.EX2 R154, R191 ;  /* 0x000000bf009a7308 */ /* 0x000ff40000000800 */
[----:B------:R-:W1:Y:S01]  /*16a50*/  MUFU.EX2 R127, R120 ;  /* 0x00000078007f7308 */ /* 0x000e620000000800 */
        /* <DEDUP_REMOVED lines=31> */
[--C-:B------:R-:W-:Y:S01]  /*16c50*/  FFMA.FTZ R116, R155, c[0x0][0x2d0], -R9.reuse ;  /* 0x0000b4009b747a23 */ /* 0x100fe20000010809 */
[----:B------:R-:W-:Y:S01]  /*16c60*/  HMMA.16816.F32.BF16 R100, R112, R118, R100 ;  /* 0x000000767064723c */ /* 0x000fe20000041864 */
[----:B------:R-:W2:Y:S06]  /*16c70*/  MUFU.EX2 R155, R190 ;  /* 0x000000be009b7308 */ /* 0x000eac0000000800 */
[----:B------:R-:W-:Y:S01]  /*16c80*/  FFMA.FTZ R112, R157, c[0x0][0x2d0], -R9 ;  /* 0x0000b4009d707a23 */ /* 0x000fe20000010809 */
[----:B------:R-:W-:Y:S01]  /*16c90*/  F2FP.BF16.PACK_AB R114, R167, R151 ;  /* 0x00000097a772723e */ /* 0x000fe200000010ff */
[----:B------:R-:W-:Y:S02]  /*16ca0*/  FADD.FTZ R113, R160, R129 ;  /* 0x00000081a0717221 */ /* 0x000fe40000010000 */
[----:B------:R3:W-:Y:S02]  /*16cb0*/  MUFU.EX2 R126, R116 ;  /* 0x00000074007e7308 */ /* 0x0007e40000000800 */
[----:B------:R-:W-:Y:S01]  /*16cc0*/  FADD.FTZ R129, R159, R113 ;  /* 0x000000719f817221 */ /* 0x000fe20000010000 */
[----:B-1----:R-:W-:Y:S07]  /*16cd0*/  F2FP.BF16.PACK_AB R113, R127, R125 ;  /* 0x0000007d7f71723e */ /* 0x002fee00000010ff */
[----:B------:R1:W4:Y:S01]  /*16ce0*/  MUFU.EX2 R153, R112 ;  /* 0x0000007000997308 */ /* 0x0003220000000800 */
[----:B--2---:R-:W-:Y:S09]  /*16cf0*/  F2FP.BF16.PACK_AB R144, R155, R154 ;  /* 0x0000009a9b90723e */ /* 0x004ff200000010ff */
[----:B------:R-:W2:Y:S01]  /*16d00*/  MUFU.EX2 R157, R189 ;  /* 0x000000bd009d7308 */ /* 0x000ea20000000800 */
[----:B---3--:R-:W3:Y:S01]  /*16d10*/  LDSM.16.MT88.4 R116, [R0+0x1000] ;  /* 0x001000000074783b */ /* 0x008ee20000004200 */
[----:B-1----:R-:W-:Y:S01]  /*16d20*/  FADD.FTZ R112, R123, R131 ;  /* 0x000000837b707221 */ /* 0x002fe20000010000 */
[----:B----4-:R-:W-:Y:S03]  /*16d30*/  F2FP.BF16.PACK_AB R115, R153, R126 ;  /* 0x0000007e9973723e */ /* 0x010fe600000010ff */
[----:B------:R-:W-:Y:S03]  /*16d40*/  FADD.FTZ R112, R121, R112 ;  /* 0x0000007079707221 */ /* 0x000fe60000010000 */
[----:B------:R-:W1:Y:S01]  /*16d50*/  LDSM.16.MT88.4 R120, [R2+0x1000] ;  /* 0x001000000278783b */ /* 0x000e620000004200 */
[----:B------:R-:W-:Y:S01]  /*16d60*/  FADD.FTZ R112, R128, R112 ;  /* 0x0000007080707221 */ /* 0x000fe20000010000 */
[----:B--2---:R-:W-:Y:S03]  /*16d70*/  F2FP.BF16.PACK_AB R146, R158, R157 ;  /* 0x0000009d9e92723e */ /* 0x004fe600000010ff */
[----:B------:R-:W-:Y:S01]  /*16d80*/  FADD.FTZ R128, R124, R112 ;  /* 0x000000707c807221 */ /* 0x000fe20000010000 */
[----:B------:R-:W-:Y:S01]  /*16d90*/  F2FP.BF16.PACK_AB R112, R133, R132 ;  /* 0x000000848570723e */ /* 0x000fe200000010ff */
[----:B------:R-:W-:Y:S04]  /*16da0*/  FFMA.FTZ R124, R165, c[0x0][0x2d0], -R9 ;  /* 0x0000b400a57c7a23 */ /* 0x000fe80000010809 */
[----:B------:R2:W-:Y:S02]  /*16db0*/  MUFU.EX2 R150, R124 ;  /* 0x0000007c00967308 */ /* 0x0005e40000000800 */
[C---:B---3--:R-:W-:Y:S08]  /*16dc0*/  HMMA.16816.F32.BF16 R4, R112.reuse, R116, R4 ;  /* 0x000000747004723c */ /* 0x048ff00000041804 */
[C---:B------:R-:W-:Y:S01]  /*16dd0*/  HMMA.16816.F32.BF16 R12, R112.reuse, R118, R12 ;  /* 0x00000076700c723c */ /* 0x040fe2000004180c */
[----:B------:R-:W3:Y:S03]  /*16de0*/  LDSM.16.MT88.4 R116, [R8+0x1000] ;  /* 0x001000000874783b */ /* 0x000ee60000004200 */
[----:B--2---:R-:W-:Y:S04]  /*16df0*/  FADD.FTZ R124, R132, R129 ;  /* 0x00000081847c7221 */ /* 0x004fe80000010000 */
[C---:B-1----:R-:W-:Y:S08]  /*16e00*/  HMMA.16816.F32.BF16 R16, R112.reuse, R120, R16 ;  /* 0x000000787010723c */ /* 0x042ff00000041810 */
        /* <DEDUP_REMOVED lines=26> */
[C---:B--2---:R-:W-:Y:S07]  /*16fb0*/  HMMA.16816.F32.BF16 R88, R112.reuse, R116, R88 ;  /* 0x000000747058723c */ /* 0x044fee0000041858 */
[----:B------:R-:W-:Y:S01]  /*16fc0*/  FFMA.FTZ R116, R166, c[0x0][0x2d0], -R9 ;  /* 0x0000b400a6747a23 */ /* 0x000fe20000010809 */
[C---:B------:R-:W-:Y:S03]  /*16fd0*/  HMMA.16816.F32.BF16 R92, R112.reuse, R118, R92 ;  /* 0x00000076705c723c */ /* 0x040fe6000004185c */
[----:B------:R2:W3:Y:S01]  /*16fe0*/  MUFU.EX2 R149, R116 ;  /* 0x0000007400957308 */ /* 0x0004e20000000800 */
[----:B------:R-:W-:Y:S02]  /*16ff0*/  FADD.FTZ R117, R130, R128 ;  /* 0x0000008082757221 */ /* 0x000fe40000010000 */
[----:B------:R-:W4:Y:S02]  /*17000*/  LDSM.16.MT88.4 R128, [R2+0x1800] ;  /* 0x001800000280783b */ /* 0x000f240000004200 */
[C---:B-1----:R-:W-:Y:S04]  /*17010*/  HMMA.16816.F32.BF16 R96, R112.reuse, R120, R96 ;  /* 0x000000787060723c */ /* 0x042fe80000041860 */
[----:B------:R-:W-:Y:S02]  /*17020*/  FADD.FTZ R117, R125, R117 ;  /* 0x000000757d757221 */ /* 0x000fe40000010000 */
[----:B------:R-:W-:Y:S02]  /*17030*/  FADD.FTZ R125, R133, R124 ;  /* 0x0000007c857d7221 */ /* 0x000fe40000010000 */
[----:B------:R-:W-:Y:S01]  /*17040*/  HMMA.16816.F32.BF16 R100, R112, R122, R100 ;  /* 0x0000007a7064723c */ /* 0x000fe20000041864 */
[----:B------:R-:W-:Y:S03]  /*17050*/  LDSM.16.MT88.4 R112, [R3+0x1800] ;  /* 0x001800000370783b */ /* 0x000fe60000004200 */
[----:B------:R-:W-:Y:S02]  /*17060*/  FADD.FTZ R124, R127, R117 ;  /* 0x000000757f7c7221 */ /* 0x000fe40000010000 */
[----:B------:R-:W-:Y:S02]  /*17070*/  FADD.FTZ R151, R151, R125 ;  /* 0x0000007d97977221 */ /* 0x000fe40000010000 */
[----:B------:R-:W-:Y:S04]  /*17080*/  FADD.FTZ R152, R126, R124 ;  /* 0x0000007c7e987221 */ /* 0x000fe80000010000 */
[--C-:B--2---:R-:W-:Y:S01]  /*17090*/  FFMA.FTZ R116, R164, c[0x0][0x2d0], -R9.reuse ;  /* 0x0000b400a4747a23 */ /* 0x104fe20000010809 */
        /* <DEDUP_REMOVED lines=52> */
[----:B------:R-:W-:Y:S01]  /*173e0*/  IMAD.MOV.U32 R0, RZ, RZ, c[0x0][0x2b8] ;  /* 0x0000ae00ff007624 */ /* 0x000fe200078e00ff */
[----:B------:R-:W-:Y:S01]  /*173f0*/  IADD3 R2, R196, R156, R218 ;  /* 0x0000009cc4027210 */ /* 0x000fe20007ffe0da */
[----:B------:R-:W-:Y:S02]  /*17400*/  IMAD.MOV.U32 R181, RZ, RZ, RZ ;  /* 0x000000ffffb57224 */ /* 0x000fe400078e00ff */
[----:B------:R-:W-:Y:S01]  /*17410*/  IMAD R6, R183, 0x3000, R224 ;  /* 0x00003000b7067824 */ /* 0x000fe200078e02e0 */
[----:B------:R-:W-:Y:S02]  /*17420*/  ISETP.NE.AND P0, PT, R0, 0x1, PT ;  /* 0x000000010000780c */ /* 0x000fe40003f05270 */
[----:B------:R-:W-:Y:S05]  /*17430*/  IADD3 R2, R2, -0x80, RZ ;  /* 0xffffff8002027810 */ /* 0x000fea0007ffe0ff */
        /* <DEDUP_REMOVED lines=25> */
.L_x_2485:
        /* <DEDUP_REMOVED lines=19> */
[----:B------:R2:W3:Y:S03]  /*17700*/  SHFL.IDX PT, R2, R13, 0x1, 0x181f ;  /* 0x00381f000d027f89 */ /* 0x0004e600000e0000 */
[----:B------:R-:W-:Y:S02]  /*17710*/  IMAD.X R7, R4, 0x1, R15, P0 ;  /* 0x0000000104077824 */ /* 0x000fe400000e060f */
[----:B------:R2:W4:Y:S04]  /*17720*/  SHFL.IDX PT, R4, R5, 0x1, 0x181f ;  /* 0x00381f0005047f89 */ /* 0x00052800000e0000 */
[----:B------:R2:W-:Y:S02]  /*17730*/  LDGSTS.E.BYPASS.LTC128B.128 [R0+0x10100], [R6.64], !P6 ;  /* 0x1010000006007fae */ /* 0x0005e4000f101d4a */
.L_x_2486:
[C---:B--23--:R-:W-:Y:S02]  /*17740*/  IADD3 R8, P0, R2.reuse, R12, RZ ;  /* 0x0000000c02087210 */ /* 0x04cfe40007f1e0ff */
[----:B------:R-:W-:Y:S03]  /*17750*/  IADD3 R6, P1, R2, R14, RZ ;  /* 0x0000000e02067210 */ /* 0x000fe60007f3e0ff */
[----:B----4-:R-:W-:Y:S01]  /*17760*/  IMAD.X R9, R4, 0x1, R17, P0 ;  /* 0x0000000104097824 */ /* 0x010fe200000e0611 */
[----:B------:R-:W-:Y:S01]  /*17770*/  IADD3 R2, P0, R2, R16, RZ ;  /* 0x0000001002027210 */ /* 0x000fe20007f1e0ff */
[C---:B------:R-:W-:Y:S03]  /*17780*/  IMAD.X R7, R4.reuse, 0x1, R18, P1 ;  /* 0x0000000104077824 */ /* 0x040fe600008e0612 */
[----:B------:R-:W-:Y:S01]  /*17790*/  @!PT LDS RZ, [RZ] ;  /* 0x00000000fffff984 */ /* 0x000fe20000000800 */
[----:B------:R-:W-:Y:S01]  /*177a0*/  @!PT LDS RZ, [RZ] ;  /* 0x00000000fffff984 */ /* 0x000fe20000000800 */
[----:B------:R-:W-:Y:S01]  /*177b0*/  @!PT LDS RZ, [RZ] ;  /* 0x00000000fffff984 */ /* 0x000fe20000000800 */
[----:B------:R2:W-:Y:S01]  /*177c0*/  LDGSTS.E.BYPASS.LTC128B.128 [R0+0xd100], [R8.64], !P5 ;  /* 0x0d10000008007fae */ /* 0x0005e2000e901d4a */
[----:B------:R-:W-:Y:S03]  /*177d0*/  IMAD.X R3, R4, 0x1, R15, P0 ;  /* 0x0000000104037824 */ /* 0x000fe600000e060f */
[----:B------:R2:W-:Y:S04]  /*177e0*/  LDGSTS.E.BYPASS.LTC128B.128 [R0+0xf100], [R6.64], !P4 ;  /* 0x0f10000006007fae */ /* 0x0005e8000e101d4a */
[----:B------:R2:W-:Y:S02]  /*177f0*/  LDGSTS.E.BYPASS.LTC128B.128 [R0+0x11100], [R2.64], !P6 ;  /* 0x1110000002007fae */ /* 0x0005e4000f101d4a */
.L_x_2391:
[----:B------:R-:W-:Y:S05]  /*17800*/  BSYNC B0 ;  /* 0x0000000000007941 */ /* 0x000fea0003800000 */
.L_x_2390:
[----:B------:R-:W-:Y:S01]  /*17810*/  ISETP.GE.AND P0, PT, R201, R180, PT ;  /* 0x000000b4c900720c */ /* 0x000fe20003f06270 */
[----:B------:R-:W0:Y:S01]  /*17820*/  LDGDEPBAR ;  /* 0x00000000000079af */ /* 0x000e220000000000 */
[----:B--2---:R-:W-:Y:S01]  /*17830*/  IADD3 R0, R180, -0x1, RZ ;  /* 0xffffffffb4007810 */ /* 0x004fe20007ffe0ff */
[----:B------:R-:W-:Y:S01]  /*17840*/  IMAD.MOV.U32 R9, RZ, RZ, R105 ;  /* 0x000000ffff097224 */ /* 0x000fe200078e0069 */
[C---:B------:R-:W-:Y:S01]  /*17850*/  ISETP.GE.AND P1, PT, R169.reuse, 0x1, PT ;  /* 0x00000001a900780c */ /* 0x040fe20003f26270 */
[----:B------:R-:W-:Y:S01]  /*17860*/  IMAD.MOV.U32 R8, RZ, RZ, R104 ;  /* 0x000000ffff087224 */ /* 0x000fe200078e0068 */
[----:B------:R-:W-:Y:S01]  /*17870*/  IADD3 R169, R169, 0x1, RZ ;  /* 0x00000001a9a97810 */ /* 0x000fe20007ffe0ff */
[----:B------:R-:W-:Y:S03]  /*17880*/  IMAD.MOV.U32 R180, RZ, RZ, R0 ;  /* 0x000000ffffb47224 */ /* 0x000fe600078e0000 */
[----:B------:R-:W-:Y:S03]  /*17890*/  SEL R169, R169, RZ, !P1 ;  /* 0x000000ffa9a97207 */ /* 0x000fe60004800000 */
[----:B-1----:R-:W-:-:S05]  /*178a0*/  @!P0 BRA `(.L_x_2394) ;  /* 0xffffc8c000008947 */ /* 0x002fca000383ffff */
.L_x_2377:
[----:B------:R-:W-:Y:S05]  /*178b0*/  BRA.DIV ~URZ, `(.L_x_2395) ;  /* 0x000076027f007947 */ /* 0x000fea000b800000 */
[----:B------:R1:W2:Y:S02]  /*178c0*/  SHFL.BFLY PT, R0, R192, 0x2, 0x1f ;  /* 0x0c401f00c0007f89 */ /* 0x0002a400000e0000 */
.L_x_2487:
[----:B--2---:R-:W-:Y:S01]  /*178d0*/  FADD.FTZ R0, R0, R192 ;  /* 0x000000c000007221 */ /* 0x004fe20000010000 */
[----:B------:R-:W-:Y:S05]  /*178e0*/  BRA.DIV ~URZ, `(.L_x_2396) ;  /* 0x000076327f007947 */ /* 0x000fea000b800000 */
[----:B------:R-:W2:Y:S04]  /*178f0*/  SHFL.BFLY PT, R2, R193, 0x2, 0x1f ;  /* 0x0c401f00c1027f89 */ /* 0x000ea800000e0000 */
[----:B------:R-:W3:Y:S01]  /*17900*/  SHFL.BFLY PT, R4, R0, 0x1, 0x1f ;  /* 0x0c201f0000047f89 */ /* 0x000ee200000e0000 */
[----:B--2---:R-:W-:-:S02]  /*17910*/  FADD.FTZ R193, R2, R193 ;  /* 0x000000c102c17221 */ /* 0x004fc40000010000 */
[----:B---3--:R-:W-:-:S03]  /*17920*/  FADD.FTZ R0, R0, R4 ;  /* 0x0000000400007221 */ /* 0x008fc60000010000 */
[----:B------:R2:W3:Y:S04]  /*17930*/  SHFL.BFLY PT, R3, R193, 0x1, 0x1f ;  /* 0x0c201f00c1037f89 */ /* 0x0004e800000e0000 */
.L_x_2488:
[----:B------:R-:W-:Y:S01]  /*17940*/  FSETP.NE.FTZ.AND P1, PT, R0, RZ, PT ;  /* 0x000000ff0000720b */ /* 0x000fe20003f35000 */
[----:B---3--:R-:W-:Y:S01]  /*17950*/  FADD.FTZ R3, R3, R193 ;  /* 0x000000c103037221 */ /* 0x008fe20000010000 */
[----:B------:R-:W-:Y:S02]  /*17960*/  MOV R2, RZ ;  /* 0x000000ff00027202 */ /* 0x000fe40000000f00 */
[----:B------:R-:W-:Y:S02]  /*17970*/  MOV R23, 0xff800000 ;  /* 0xff80000000177802 */ /* 0x000fe40000000f00 */
[----:B------:R-:W-:Y:S02]  /*17980*/  FSETP.NE.FTZ.AND P0, PT, R3, RZ, PT ;  /* 0x000000ff0300720b */ /* 0x000fe40003f15000 */
[----:B------:R-:W-:-:S05]  /*17990*/  MOV R22, 0xff800000 ;  /* 0xff80000000167802 */ /* 0x000fca0000000f00 */
[----:B------:R-:W3:Y:S01]  /*179a0*/  @P1 MUFU.RCP R2, R0 ;  /* 0x0000000000021308 */ /* 0x000ee20000001000 */
[----:B------:R-:W-:-:S07]  /*179b0*/  @P1 MOV R6, 0x3f317218 ;  /* 0x3f31721800061802 */ /* 0x000fce0000000f00 */
[----:B------:R4:W5:Y:S01]  /*179c0*/  @P1 MUFU.LG2 R4, R0 ;  /* 0x0000000000041308 */ /* 0x0009620000000c00 */
[C---:B---3--:R-:W-:Y:S02]  /*179d0*/  FMUL.FTZ R140, R2.reuse, R140 ;  /* 0x0000008c028c7220 */ /* 0x048fe40000410000 */
[C---:B------:R-:W-:Y:S02]  /*179e0*/  FMUL.FTZ R141, R2.reuse, R141 ;  /* 0x0000008d028d7220 */ /* 0x040fe40000410000 */
[C---:B------:R-:W-:Y:S02]  /*179f0*/  FMUL.FTZ R136, R2.reuse, R136 ;  /* 0x0000008802887220 */ /* 0x040fe40000410000 */
[C---:B------:R-:W-:Y:S01]  /*17a00*/  FMUL.FTZ R137, R2.reuse, R137 ;  /* 0x0000008902897220 */ /* 0x040fe20000410000 */
[----:B----4-:R-:W-:Y:S01]  /*17a10*/  MOV R0, RZ ;  /* 0x000000ff00007202 */ /* 0x010fe20000000f00 */
[C---:B------:R-:W-:Y:S02]  /*17a20*/  FMUL.FTZ R132, R2.reuse, R132 ;  /* 0x0000008402847220 */ /* 0x040fe40000410000 */
[----:B------:R-:W-:-:S02]  /*17a30*/  FMUL.FTZ R133, R2, R133 ;  /* 0x0000008502857220 */ /* 0x000fc40000410000 */
[C---:B------:R-:W-:Y:S01]  /*17a40*/  FMUL.FTZ R128, R2.reuse, R128 ;  /* 0x0000008002807220 */ /* 0x040fe20000410000 */
[----:B------:R-:W3:Y:S01]  /*17a50*/  @P0 MUFU.RCP R0, R3 ;  /* 0x0000000300000308 */ /* 0x000ee20000001000 */
        /* <DEDUP_REMOVED lines=41> */
[----:B------:R4:W1:Y:S01]  /*17cf0*/  @P0 MUFU.LG2 R2, R3 ;  /* 0x0000000300020308 */ /* 0x0008620000000c00 */
[----:B-----5:R-:W-:Y:S02]  /*17d00*/  @P1 FMUL.FTZ R5, R4, 0.69314718246459960938 ;  /* 0x3f31721804051820 */ /* 0x020fe40000410000 */
[----:B------:R-:W-:Y:S02]  /*17d10*/  @P1 FMUL.FTZ R4, R6, c[0x0][0x2d0] ;  /* 0x0000b40006041a20 */ /* 0x000fe40000410000 */
[----:B---3--:R-:W-:Y:S02]  /*17d20*/  FMUL.FTZ R142, R0, R142 ;  /* 0x0000008e008e7220 */ /* 0x008fe40000410000 */
[----:B------:R-:W-:Y:S01]  /*17d30*/  @P1 FFMA.FTZ R23, R4, R104, R5 ;  /* 0x0000006804171223 */ /* 0x000fe20000010005 */
[----:B------:R-:W-:Y:S01]  /*17d40*/  MOV R4, 0x1 ;  /* 0x0000000100047802 */ /* 0x000fe20000000f00 */
[C---:B------:R-:W-:Y:S02]  /*17d50*/  FMUL.FTZ R143, R0.reuse, R143 ;  /* 0x0000008f008f7220 */ /* 0x040fe40000410000 */
[----:B------:R-:W-:-:S02]  /*17d60*/  FMUL.FTZ R138, R0, R138 ;  /* 0x0000008a008a7220 */ /* 0x000fc40000410000 */
[C---:B------:R-:W-:Y:S02]  /*17d70*/  FMUL.FTZ R139, R0.reuse, R139 ;  /* 0x0000008b008b7220 */ /* 0x040fe40000410000 */
[----:B------:R-:W-:Y:S01]  /*17d80*/  FMUL.FTZ R134, R0, R134 ;  /* 0x0000008600867220 */ /* 0x000fe20000410000 */
[----:B----4-:R-:W-:Y:S01]  /*17d90*/  @P0 MOV R3, 0x3f317218 ;  /* 0x3f31721800030802 */ /* 0x010fe20000000f00 */
[----:B-1----:R-:W-:Y:S02]  /*17da0*/  @P0 FMUL.FTZ R2, R2, 0.69314718246459960938 ;  /* 0x3f31721802020820 */ /* 0x002fe40000410000 */
[C---:B------:R-:W-:Y:S02]  /*17db0*/  FMUL.FTZ R135, R0.reuse, R135 ;  /* 0x0000008700877220 */ /* 0x040fe40000410000 */
        /* <DEDUP_REMOVED lines=45> */
.L_x_2306:
        /* <DEDUP_REMOVED lines=17> */
.L_x_2398:
[----:B------:R-:W-:Y:S05]  /*181a0*/  BSYNC B0 ;  /* 0x0000000000007941 */ /* 0x000fea0003800000 */
.L_x_2397:
[----:B------:R-:W-:Y:S01]  /*181b0*/  PRMT R0, R0, 0x9910, RZ ;  /* 0x0000991000007816 */ /* 0x000fe200000000ff */
[----:B------:R-:W-:Y:S01]  /*181c0*/  BSSY B1, `(.L_x_2399) ;  /* 0x0000375000017945 */ /* 0x000fe20003800000 */
[----:B------:R-:W-:Y:S02]  /*181d0*/  IMAD.MOV.U32 R29, RZ, RZ, R249 ;  /* 0x000000ffff1d7224 */ /* 0x000fe400078e00f9 */
[----:B------:R-:W-:-:S13]  /*181e0*/  ISETP.NE.AND P0, PT, R0, RZ, PT ;  /* 0x000000ff0000720c */ /* 0x000fda0003f05270 */
[----:B------:R-:W-:Y:S05]  /*181f0*/  @!P0 BRA `(.L_x_2400) ;  /* 0x00002b0000008947 */ /* 0x000fea0003800000 */
[----:B------:R-:W-:Y:S01]  /*18200*/  IMAD.SHL.U32 R0, R238, 0x40, RZ ;  /* 0x00000040ee007824 */ /* 0x000fe200078e00ff */
[----:B------:R-:W-:Y:S01]  /*18210*/  WARPSYNC 0xffffffff ;  /* 0xffffffff00007948 */ /* 0x000fe20003800000 */
[----:B------:R-:W-:Y:S01]  /*18220*/  IMAD.SHL.U32 R2, R244, 0x400, RZ ;  /* 0x00000400f4027824 */ /* 0x000fe200078e00ff */
[----:B------:R-:W-:Y:S01]  /*18230*/  BAR.SYNC.DEFER_BLOCKING 0x1, 0x100 ;  /* 0x0044000000007b1d */ /* 0x000fe20000010000 */
[----:B------:R-:W-:Y:S01]  /*18240*/  F2FP.BF16.PACK_AB R4, R141, R140 ;  /* 0x0000008c8d04723e */ /* 0x000fe200000010ff */
[----:B------:R-:W-:Y:S01]  /*18250*/  IMAD.MOV.U32 R7, RZ, RZ, 0x20 ;  /* 0x00000020ff077424 */ /* 0x000fe200078e00ff */
[----:B------:R-:W-:Y:S01]  /*18260*/  LOP3.LUT R0, R0, 0x1c0, RZ, 0xc0, !PT ;  /* 0x000001c000007812 */ /* 0x000fe200078ec0ff */
[----:B------:R-:W-:Y:S01]  /*18270*/  IMAD R3, R239, 0x2, R2 ;  /* 0x00000002ef037824 */ /* 0x000fe200078e0202 */
[----:B------:R-:W-:Y:S01]  /*18280*/  LOP3.LUT R2, R238, 0x1, RZ, 0xc0, !PT ;  /* 0x00000001ee027812 */ /* 0x000fe200078ec0ff */
[----:B------:R-:W-:Y:S01]  /*18290*/  IMAD.MOV.U32 R13, RZ, RZ, 0x40 ;  /* 0x00000040ff0d7424 */ /* 0x000fe200078e00ff */
[----:B------:R-:W-:Y:S01]  /*182a0*/  LEA.HI R0, R0, R0, RZ, 0x1d ;  /* 0x0000000000007211 */ /* 0x000fe200078fe8ff */
[----:B------:R-:W-:Y:S01]  /*182b0*/  IMAD.MOV.U32 R28, RZ, RZ, c[0x0][0x388] ;  /* 0x0000e200ff1c7624 */ /* 0x000fe200078e00ff */
[----:B------:R-:W-:-:S02]  /*182c0*/  ISETP.NE.U32.AND P0, PT, R2, 0x1, PT ;  /* 0x000000010200780c */ /* 0x000fc40003f05070 */
[----:B------:R-:W-:Y:S01]  /*182d0*/  F2FP.BF16.PACK_AB R5, R139, R138 ;  /* 0x0000008a8b05723e */ /* 0x000fe200000010ff */
[----:B------:R-:W-:Y:S01]  /*182e0*/  IMAD.IADD R0, R3, 0x1, R0 ;  /* 0x0000000103007824 */ /* 0x000fe200078e0200 */
[----:B------:R-:W-:Y:S02]  /*182f0*/  R2P PR, R238, 0x6 ;  /* 0x00000006ee007804 */ /* 0x000fe40000000000 */
[----:B------:R-:W-:Y:S01]  /*18300*/  F2FP.BF16.PACK_AB R6, R137, R136 ;  /* 0x000000888906723e */ /* 0x000fe200000010ff */
[----:B------:R-:W-:Y:S01]  /*18310*/  IMAD.SHL.U32 R0, R0, 0x2, RZ ;  /* 0x0000000200007824 */ /* 0x000fe200078e00ff */
[----:B------:R-:W-:Y:S02]  /*18320*/  F2FP.BF16.PACK_AB R8, R125, R124 ;  /* 0x0000007c7d08723e */ /* 0x000fe400000010ff */
[----:B------:R-:W-:Y:S02]  /*18330*/  SEL R13, R13, 0xffffffc0, !P2 ;  /* 0xffffffc00d0d7807 */ /* 0x000fe40005000000 */
[----:B------:R-:W-:-:S02]  /*18340*/  IADD3 R3, R0, 0x80, RZ ;  /* 0x0000008000037810 */ /* 0x000fc40007ffe0ff */
[----:B------:R-:W-:Y:S01]  /*18350*/  IADD3 R2, R0, 0x70, RZ ;  /* 0x0000007000027810 */ /* 0x000fe20007ffe0ff */
[----:B------:R1:W-:Y:S01]  /*18360*/  STS [R0+0x80], R4 ;  /* 0x0000800400007388 */ /* 0x0003e20000000800 */
[----:B------:R-:W-:Y:S02]  /*18370*/  @P0 IADD3 R2, R3, 0x10, RZ ;  /* 0x0000001003020810 */ /* 0x000fe40007ffe0ff */
[----:B------:R-:W-:Y:S02]  /*18380*/  F2FP.BF16.PACK_AB R3, R143, R142 ;  /* 0x0000008e8f03723e */ /* 0x000fe400000010ff */
[----:B------:R-:W-:Y:S01]  /*18390*/  F2FP.BF16.PACK_AB R12, R117, R116 ;  /* 0x00000074750c723e */ /* 0x000fe200000010ff */
[----:B------:R-:W-:Y:S01]  /*183a0*/  IMAD.IADD R14, R13, 0x1, R2 ;  /* 0x000000010d0e7824 */ /* 0x000fe200078e0202 */
[----:B------:R-:W-:Y:S01]  /*183b0*/  F2FP.BF16.PACK_AB R9, R113, R112 ;  /* 0x000000707109723e */ /* 0x000fe200000010ff */
[----:B------:R3:W-:Y:S01]  /*183c0*/  STS [R0+0x480], R3 ;  /* 0x0004800300007388 */ /* 0x0007e20000000800 */
[----:B------:R-:W-:-:S02]  /*183d0*/  ISETP.NE.U32.AND P0, PT, RZ, c[0x0][0x508], PT ;  /* 0x00014200ff007a0c */ /* 0x000fc40003f05070 */
[----:B------:R-:W-:Y:S01]  /*183e0*/  ISETP.NE.U32.AND P2, PT, RZ, c[0x0][0x500], PT ;  /* 0x00014000ff007a0c */ /* 0x000fe20003f45070 */
[----:B------:R4:W-:Y:S03]  /*183f0*/  STS [R2+0x400], R5 ;  /* 0x0004000502007388 */ /* 0x0009e60000000800 */
[----:B------:R-:W-:Y:S01]  /*18400*/  ISETP.NE.AND.EX P2, PT, RZ, c[0x0][0x504], PT, P2 ;  /* 0x00014100ff007a0c */ /* 0x000fe20003f45320 */
[----:B------:R2:W-:Y:S01]  /*18410*/  STS [R2], R6 ;  /* 0x0000000602007388 */ /* 0x0005e20000000800 */
[----:B-1----:R-:W-:Y:S02]  /*18420*/  SEL R4, R7, 0xffffffe0, !P1 ;  /* 0xffffffe007047807 */ /* 0x002fe40004800000 */
[----:B------:R-:W-:Y:S02]  /*18430*/  F2FP.BF16.PACK_AB R7, R135, R134 ;  /* 0x000000868707723e */ /* 0x000fe400000010ff */
[----:B------:R-:W-:Y:S01]  /*18440*/  ISETP.NE.AND.EX P1, PT, RZ, c[0x0][0x50c], PT, P0 ;  /* 0x00014300ff007a0c */ /* 0x000fe20003f25300 */
[----:B---3--:R-:W-:-:S02]  /*18450*/  IMAD.IADD R3, R0, 0x1, R4 ;  /* 0x0000000100037824 */ /* 0x008fc400078e0204 */
[----:B------:R-:W-:Y:S01]  /*18460*/  IMAD.IADD R4, R4, 0x1, R2 ;  /* 0x0000000104047824 */ /* 0x000fe200078e0202 */
[----:B----4-:R-:W-:Y:S02]  /*18470*/  F2FP.BF16.PACK_AB R5, R133, R132 ;  /* 0x000000848505723e */ /* 0x010fe400000010ff */
[----:B------:R1:W-:Y:S01]  /*18480*/  STS [R3+0x480], R7 ;  /* 0x0004800703007388 */ /* 0x0003e20000000800 */
[----:B--2---:R-:W-:-:S03]  /*18490*/  F2FP.BF16.PACK_AB R6, R129, R128 ;  /* 0x000000808106723e */ /* 0x004fc600000010ff */
[----:B------:R2:W-:Y:S04]  /*184a0*/  STS [R3+0x80], R5 ;  /* 0x0000800503007388 */ /* 0x0005e80000000800 */
[----:B------:R3:W-:Y:S01]  /*184b0*/  STS [R4], R6 ;  /* 0x0000000604007388 */ /* 0x0007e20000000800 */
[----:B-1----:R-:W-:Y:S02]  /*184c0*/  F2FP.BF16.PACK_AB R7, R127, R126 ;  /* 0x0000007e7f07723e */ /* 0x002fe400000010ff */
[----:B--2---:R-:W-:Y:S01]  /*184d0*/  F2FP.BF16.PACK_AB R5, R131, R130 ;  /* 0x000000828305723e */ /* 0x004fe200000010ff */
[----:B---3--:R-:W-:-:S04]  /*184e0*/  IMAD.IADD R6, R0, 0x1, R13 ;  /* 0x0000000100067824 */ /* 0x008fc800078e020d */
[----:B------:R1:W-:Y:S04]  /*184f0*/  STS [R4+0x400], R5 ;  /* 0x0004000504007388 */ /* 0x0003e80000000800 */
[----:B------:R2:W-:Y:S04]  /*18500*/  STS [R6+0x80], R8 ;  /* 0x0000800806007388 */ /* 0x0005e80000000800 */
[----:B------:R3:W-:Y:S01]  /*18510*/  STS [R6+0x480], R7 ;  /* 0x0004800706007388 */ /* 0x0007e20000000800 */
[----:B-1----:R-:W-:Y:S02]  /*18520*/  F2FP.BF16.PACK_AB R5, R121, R120 ;  /* 0x000000787905723e */ /* 0x002fe400000010ff */
[----:B--2---:R-:W-:-:S03]  /*18530*/  F2FP.BF16.PACK_AB R8, R123, R122 ;  /* 0x0000007a7b08723e */ /* 0x004fc600000010ff */
[----:B------:R1:W-:Y:S01]  /*18540*/  STS [R14], R5 ;  /* 0x000000050e007388 */ /* 0x0003e20000000800 */
[----:B---3--:R-:W-:-:S03]  /*18550*/  IMAD.IADD R7, R4, 0x1, R13 ;  /* 0x0000000104077824 */ /* 0x008fc600078e020d */
[----:B------:R2:W-:Y:S01]  /*18560*/  STS [R14+0x400], R8 ;  /* 0x000400080e007388 */ /* 0x0005e20000000800 */
[----:B-1----:R-:W-:Y:S01]  /*18570*/  IMAD.IADD R5, R13, 0x1, R3 ;  /* 0x000000010d057824 */ /* 0x002fe200078e0203 */
[----:B------:R-:W-:Y:S02]  /*18580*/  F2FP.BF16.PACK_AB R13, R63, R62 ;  /* 0x0000003e3f0d723e */ /* 0x000fe400000010ff */
[----:B--2---:R-:W-:Y:S02]  /*18590*/  F2FP.BF16.PACK_AB R8, R119, R118 ;  /* 0x000000767708723e */ /* 0x004fe400000010ff */
[----:B------:R1:W-:Y:S04]  /*185a0*/  STS [R5+0x80], R12 ;  /* 0x0000800c05007388 */ /* 0x0003e80000000800 */
[----:B------:R2:W-:Y:S04]  /*185b0*/  STS [R5+0x480], R8 ;  /* 0x0004800805007388 */ /* 0x0005e80000000800 */
[----:B------:R3:W-:Y:S01]  /*185c0*/  STS [R7], R9 ;  /* 0x0000000907007388 */ /* 0x0007e20000000800 */
[----:B-1----:R-:W-:-:S02]  /*185d0*/  F2FP.BF16.PACK_AB R12, R115, R114 ;  /* 0x00000072730c723e */ /* 0x002fc400000010ff */
        /* <DEDUP_REMOVED lines=31> */
[----:B------:R-:W-:Y:S01]  /*187d0*/  STS [R7+0x4000], R13 ;  /* 0x0040000d07007388 */ /* 0x000fe20000000800 */
[----:B-1----:R-:W-:Y:S02]  /*187e0*/  F2FP.BF16.PACK_AB R12, R75, R74 ;  /* 0x0000004a4b0c723e */ /* 0x002fe400000010ff */
[----:B--2---:R-:W-:-:S03]  /*187f0*/  F2FP.BF16.PACK_AB R8, R73, R72 ;  /* 0x000000484908723e */ /* 0x004fc600000010ff */
[----:B------:R1:W-:Y:S01]  /*18800*/  STS [R0+0x8480], R12 ;  /* 0x0084800c00007388 */ /* 0x0003e20000000800 */
[----:B---3--:R-:W-:-:S03]  /*18810*/  F2FP.BF16.PACK_AB R9, R77, R76 ;  /* 0x0000004c4d09723e */ /* 0x008fc600000010ff */
[----:B------:R2:W-:Y:S04]  /*18820*/  STS [R0+0x8080], R8 ;  /* 0x0080800800007388 */ /* 0x0005e80000000800 */
[----:B------:R3:W-:Y:S01]  /*18830*/  STS [R2+0x8000], R9 ;  /* 0x0080000902007388 */ /* 0x0007e20000000800 */
[----:B-1----:R-:W-:Y:S02]  /*18840*/  F2FP.BF16.PACK_AB R12, R83, R82 ;  /* 0x00000052530c723e */ /* 0x002fe400000010ff */
[----:B--2---:R-:W-:Y:S02]  /*18850*/  F2FP.BF16.PACK_AB R8, R79, R78 ;  /* 0x0000004e4f08723e */ /* 0x004fe400000010ff */
[----:B------:R-:W-:Y:S02]  /*18860*/  F2FP.BF16.PACK_AB R0, R81, R80 ;  /* 0x000000505100723e */ /* 0x000fe400000010ff */
[----:B---3--:R-:W-:Y:S01]  /*18870*/  F2FP.BF16.PACK_AB R9, R85, R84 ;  /* 0x000000545509723e */ /* 0x008fe200000010ff */
[----:B------:R1:W-:Y:S04]  /*18880*/  STS [R2+0x8400], R8 ;  /* 0x0084000802007388 */ /* 0x0003e80000000800 */
[----:B------:R2:W-:Y:S04]  /*18890*/  STS [R3+0x8080], R0 ;  /* 0x0080800003007388 */ /* 0x0005e80000000800 */
[----:B------:R3:W-:Y:S04]  /*188a0*/  STS [R3+0x8480], R12 ;  /* 0x0084800c03007388 */ /* 0x0007e80000000800 */
[----:B------:R-:W-:Y:S01]  /*188b0*/  STS [R4+0x8000], R9 ;  /* 0x0080000904007388 */ /* 0x000fe20000000800 */
[----:B-1----:R-:W-:-:S02]  /*188c0*/  F2FP.BF16.PACK_AB R8, R87, R86 ;  /* 0x000000565708723e */ /* 0x002fc400000010ff */
[----:B------:R-:W-:Y:S02]  /*188d0*/  F2FP.BF16.PACK_AB R2, R89, R88 ;  /* 0x000000585902723e */ /* 0x000fe400000010ff */
[----:B--2---:R-:W-:Y:S01]  /*188e0*/  F2FP.BF16.PACK_AB R0, R91, R90 ;  /* 0x0000005a5b00723e */ /* 0x004fe200000010ff */
        /* <DEDUP_REMOVED lines=13> */
[----:B-1----:R-:W-:Y:S01]  /*189c0*/  IMAD.MOV.U32 R4, RZ, RZ, 0x4 ;  /* 0x00000004ff047424 */ /* 0x002fe200078e00ff */
[----:B--2---:R-:W-:-:S03]  /*189d0*/  F2FP.BF16.PACK_AB R0, R103, R102 ;  /* 0x000000666700723e */ /* 0x004fc600000010ff */
[CC--:B------:R-:W-:Y:S02]  /*189e0*/  @P1 IMAD.WIDE R8, R227.reuse, R4.reuse, c[0x0][0x508] ;  /* 0x00014200e3081625 */ /* 0x0c0fe400078e0204 */
[----:B------:R1:W-:Y:S02]  /*189f0*/  STS [R7+0x8400], R0 ;  /* 0x0084000007007388 */ /* 0x0003e40000000800 */
[----:B---3--:R-:W-:Y:S02]  /*18a00*/  IMAD.MOV.U32 R2, RZ, RZ, RZ ;  /* 0x000000ffff027224 */ /* 0x008fe400078e00ff */
[----:B------:R-:W-:Y:S01]  /*18a10*/  IMAD.WIDE R4, R227, R4, c[0x0][0x500] ;  /* 0x00014000e3047625 */ /* 0x000fe200078e0204 */
[----:B------:R-:W-:Y:S06]  /*18a20*/  BAR.SYNC.DEFER_BLOCKING 0x1, 0x100 ;  /* 0x0044000000007b1d */ /* 0x000fec0000010000 */
[----:B------:R1:W5:Y:S04]  /*18a30*/  @P1 LDG.E R28, [R8.64] ;  /* 0x0000000a081c1981 */ /* 0x000368000c1e1900 */
[----:B------:R1:W5:Y:S01]  /*18a40*/  @P2 LDG.E R2, [R4.64] ;  /* 0x0000000a04022981 */ /* 0x000362000c1e1900 */
[----:B------:R-:W-:-:S04]  /*18a50*/  ISETP.NE.AND P0, PT, R248, RZ, PT ;  /* 0x000000fff800720c */ /* 0x000fc80003f05270 */
[----:B----4-:R-:W-:Y:S01]  /*18a60*/  SEL R3, R248, c[0x0][0x3d4], P0 ;  /* 0x0000f500f8037a07 */ /* 0x010fe20000000000 */
[----:B------:R-:W-:Y:S05]  /*18a70*/  @P1 BRA `(.L_x_2401) ;  /* 0x0000004000001947 */ /* 0x000fea0003800000 */
[----:B------:R-:W-:Y:S05]  /*18a80*/  @!P2 BRA `(.L_x_2401) ;  /* 0x000000300000a947 */ /* 0x000fea0003800000 */
[----:B-1----:R1:W2:Y:S04]  /*18a90*/  LDG.E R0, [R4.64] ;  /* 0x0000000a04007981 */ /* 0x0022a8000c1e1900 */
[----:B-1----:R-:W2:Y:S02]  /*18aa0*/  LDG.E R4, [R4.64+0x4] ;  /* 0x0000040a04047981 */ /* 0x002ea4000c1e1900 */
[----:B--2--5:R-:W-:Y:S02]  /*18ab0*/  IADD3 R28, -R0, R4, RZ ;  /* 0x00000004001c7210 */ /* 0x024fe40007ffe1ff */
.L_x_2401:
[----:B-1----:R-:W2:Y:S01]  /*18ac0*/  LDL R4, [R1+0x128] ;  /* 0x0001280001047983 */ /* 0x002ea20000100800 */
[----:B------:R-:W-:Y:S01]  /*18ad0*/  IMAD.MOV.U32 R0, RZ, RZ, 0x368 ;  /* 0x00000368ff007424 */ /* 0x000fe200078e00ff */
[----:B------:R-:W-:Y:S02]  /*18ae0*/  ISETP.GT.AND P2, PT, R3, 0x1, PT ;  /* 0x000000010300780c */ /* 0x000fe40003f44270 */
[----:B------:R-:W3:Y:S01]  /*18af0*/  LDL R25, [R1+0x124] ;  /* 0x0001240001197983 */ /* 0x000ee20000100800 */
[----:B------:R-:W-:-:S02]  /*18b00*/  ISETP.NE.U32.AND P0, PT, RZ, c[0x0][0x500], PT ;  /* 0x00014000ff007a0c */ /* 0x000fc40003f05070 */
[----:B------:R-:W-:Y:S02]  /*18b10*/  SEL R0, R0, 0x328, P2 ;  /* 0x0000032800007807 */ /* 0x000fe40001000000 */
[----:B------:R-:W-:Y:S02]  /*18b20*/  ISETP.NE.AND.EX P0, PT, RZ, c[0x0][0x504], PT, P0 ;  /* 0x00014100ff007a0c */ /* 0x000fe40003f05300 */
[----:B------:R1:W4:Y:S01]  /*18b30*/  LDC.64 R6, c[0x0][R0+0x170] ;  /* 0x00005c0000067b82 */ /* 0x0003220000000a00 */
[----:B------:R-:W-:-:S07]  /*18b40*/  SHF.R.S32.HI R3, RZ, 0x1f, R227 ;  /* 0x0000001fff037819 */ /* 0x000fce00000114e3 */
[----:B------:R1:W4:Y:S08]  /*18b50*/  LDC.64 R16, c[0x0][R0+0x168] ;  /* 0x00005a0000107b82 */ /* 0x0003300000000a00 */
[----:B------:R1:W2:Y:S08]  /*18b60*/  LDC.64 R18, c[0x0][R0+0x178] ;  /* 0x00005e0000127b82 */ /* 0x0002b00000000a00 */
[----:B------:R1:W2:Y:S01]  /*18b70*/  LDC.64 R20, c[0x0][R0+0x160] ;  /* 0x0000580000147b82 */ /* 0x0002a20000000a00 */
[----:B------:R-:W-:-:S02]  /*18b80*/  SEL R5, R3, RZ, !P0 ;  /* 0x000000ff03057207 */ /* 0x000fc40004000000 */
[----:B------:R-:W-:Y:S01]  /*18b90*/  LOP3.LUT R3, R226, 0xffff, RZ, 0xc0, !PT ;  /* 0x0000ffffe2037812 */ /* 0x000fe200078ec0ff */
[----:B-1----:R-:W-:-:S05]  /*18ba0*/  IMAD.MOV.U32 R0, RZ, RZ, c[0x0][0x4e8] ;  /* 0x00013a00ff007624 */ /* 0x002fca00078e00ff */
[----:B------:R-:W-:Y:S02]  /*18bb0*/  ISETP.NE.AND P3, PT, R0, 0x1, PT ;  /* 0x000000010000780c */ /* 0x000fe40003f65270 */
[----:B------:R-:W-:Y:S01]  /*18bc0*/  SEL R0, R227, RZ, !P0 ;  /* 0x000000ffe3007207 */ /* 0x000fe20004000000 */
[-C--:B----4-:R-:W-:Y:S01]  /*18bd0*/  IMAD.WIDE.U32 R8, R16, R3.reuse, RZ ;  /* 0x0000000310087225 */ /* 0x090fe200078e00ff */
[----:B------:R-:W1:Y:S03]  /*18be0*/  S2R R26, SR_TID.X ;  /* 0x00000000001a7919 */ /* 0x000e660000002100 */
[----:B------:R-:W-:Y:S01]  /*18bf0*/  IMAD R13, R17, R3, RZ ;  /* 0x00000003110d7224 */ /* 0x000fe200078e02ff */
[----:B-1----:R-:W-:-:S04]  /*18c00*/  SHF.R.S32.HI R24, RZ, 0x1f, R26 ;  /* 0x0000001fff187819 */ /* 0x002fc8000001141a */
[----:B------:R-:W-:-:S04]  /*18c10*/  LEA.HI R24, R24, R26, RZ, 0x5 ;  /* 0x0000001a18187211 */ /* 0x000fc800078f28ff */
[----:B------:R-:W-:-:S05]  /*18c20*/  LOP3.LUT R24, R24, 0xffffffe0, RZ, 0xc0, !PT ;  /* 0xffffffe018187812 */ /* 0x000fca00078ec0ff */
[----:B------:R-:W-:Y:S02]  /*18c30*/  IMAD.IADD R24, R26, 0x1, -R24 ;  /* 0x000000011a187824 */ /* 0x000fe400078e0a18 */
[----:B--2---:R-:W-:Y:S02]  /*18c40*/  IMAD.IADD R12, R4, 0x1, R240 ;  /* 0x00000001040c7824 */ /* 0x004fe400078e02f0 */
[----:B------:R-:W-:-:S04]  /*18c50*/  IMAD R4, R7, R0, RZ ;  /* 0x0000000007047224 */ /* 0x000fc800078e02ff */
        /* <DEDUP_REMOVED lines=29> */
[----:B------:R-:W-:Y:S02]  /*18e30*/  LEA.HI.X R5, R4, R6, R5, 0x2, P0 ;  /* 0x0000000604057211 */ /* 0x000fe400000f1405 */
[----:B------:R-:W-:Y:S04]  /*18e40*/  SHFL.IDX PT, R6, R7, RZ, 0x1c1f ;  /* 0x001c1fff07067589 */ /* 0x000fe800000e0000 */
[----:B------:R-:W-:Y:S01]  /*18e50*/  SHFL.IDX PT, R4, R7, 0x1, 0x1c1f ;  /* 0x003c1f0007047f89 */ /* 0x000fe200000e0000 */
[----:B---3--:R-:W-:-:S03]  /*18e60*/  IMAD.IADD R13, R25, 0x1, R240 ;  /* 0x00000001190d7824 */ /* 0x008fc600078e02f0 */
[----:B------:R-:W1:Y:S04]  /*18e70*/  SHFL.IDX PT, R7, R5, RZ, 0x1c1f ;  /* 0x001c1fff05077589 */ /* 0x000e6800000e0000 */
[----:B------:R-:W2:Y:S01]  /*18e80*/  SHFL.IDX PT, R5, R5, 0x1, 0x1c1f ;  /* 0x003c1f0005057f89 */ /* 0x000ea200000e0000 */
[----:B------:R-:W-:Y:S01]  /*18e90*/  IMAD R8, R28, c[0x0][0x4e8], RZ ;  /* 0x00013a001c087a24 */ /* 0x000fe200078e02ff */
[----:B------:R-:W-:Y:S02]  /*18ea0*/  LOP3.LUT P0, RZ, R24, 0x3, RZ, 0xc0, !PT ;  /* 0x0000000318ff7812 */ /* 0x000fe4000780c0ff */
[C---:B------:R-:W-:Y:S02]  /*18eb0*/  IADD3 R16, R13.reuse, 0x8, RZ ;  /* 0x000000080d107810 */ /* 0x040fe40007ffe0ff */
[----:B------:R-:W-:-:S02]  /*18ec0*/  ISETP.GE.OR P1, PT, R13, R8, P0 ;  /* 0x000000080d00720c */ /* 0x000fc40000726670 */
[----:B------:R-:W-:-:S11]  /*18ed0*/  ISETP.GE.OR P0, PT, R16, R8, P0 ;  /* 0x000000081000720c */ /* 0x000fd60000706670 */
[----:B-1----:R1:W-:Y:S04]  /*18ee0*/  @!P1 ST.E [R6.64], R23 ;  /* 0x0000001706009985 */ /* 0x0023e8000c10190a */
[----:B--2---:R1:W-:Y:S01]  /*18ef0*/  @!P0 ST.E [R4.64], R22 ;  /* 0x0000001604008985 */ /* 0x0043e2000c10190a */
[----:B------:R-:W-:Y:S05]  /*18f00*/  @P2 BRA `(.L_x_2402) ;  /* 0x0000082000002947 */ /* 0x000fea0003800000 */
[----:B------:R-:W2:Y:S01]  /*18f10*/  S2R R25, SR_TID.X ;  /* 0x0000000000197919 */ /* 0x000ea20000002100 */
[----:B------:R-:W-:Y:S01]  /*18f20*/  IMAD R9, R9, c[0x0][0x3a0], RZ ;  /* 0x0000e80009097a24 */ /* 0x000fe200078e02ff */
[----:B-1----:R-:W-:Y:S01]  /*18f30*/  SHF.R.S32.HI R7, RZ, 0x1f, R0 ;  /* 0x0000001fff077819 */ /* 0x002fe20000011400 */
[----:B------:R-:W-:Y:S01]  /*18f40*/  IMAD.WIDE.U32 R4, R2, c[0x0][0x3a0], RZ ;  /* 0x0000e80002047a25 */ /* 0x000fe200078e00ff */
[----:B------:R1:W3:Y:S01]  /*18f50*/  LDS.128 R44, [R111+0x1080] ;  /* 0x001080006f2c7984 */ /* 0x0002e20000000c00 */
[----:B------:R-:W-:-:S02]  /*18f60*/  IADD3 R12, R246, R240, RZ ;  /* 0x000000f0f60c7210 */ /* 0x000fc40007ffe0ff */
[----:B------:R-:W-:Y:S01]  /*18f70*/  IMAD R2, R2, c[0x0][0x3a4], R9 ;  /* 0x0000e90002027a24 */ /* 0x000fe200078e0209 */
[----:B------:R1:W4:Y:S01]  /*18f80*/  LDS.128 R56, [R111+0x2080] ;  /* 0x002080006f387984 */ /* 0x0003220000000c00 */
[----:B------:R-:W-:-:S03]  /*18f90*/  IMAD R7, R7, c[0x0][0x3f0], RZ ;  /* 0x0000fc0007077a24 */ /* 0x000fc600078e02ff */
[----:B------:R-:W-:Y:S01]  /*18fa0*/  IADD3 R5, R5, R2, RZ ;  /* 0x0000000205057210 */ /* 0x000fe20007ffe0ff */
[----:B------:R1:W1:Y:S01]  /*18fb0*/  LDS.128 R64, [R111+0x3080] ;  /* 0x003080006f407984 */ /* 0x0002620000000c00 */
[----:B------:R-:W-:-:S03]  /*18fc0*/  IMAD R7, R0, c[0x0][0x3f4], R7 ;  /* 0x0000fd0000077a24 */ /* 0x000fc600078e0207 */
[C---:B------:R-:W-:Y:S01]  /*18fd0*/  IMAD.WIDE.U32 R4, R3.reuse, c[0x0][0x3e8], R4 ;  /* 0x0000fa0003047a25 */ /* 0x040fe200078e0004 */
[----:B------:R1:W1:Y:S03]  /*18fe0*/  LDS.128 R20, [R111+0x4080] ;  /* 0x004080006f147984 */ /* 0x0002660000000c00 */
[----:B------:R-:W-:Y:S01]  /*18ff0*/  IMAD R5, R3, c[0x0][0x3ec], R5 ;  /* 0x0000fb0003057a24 */ /* 0x000fe200078e0205 */
[----:B------:R1:W1:Y:S01]  /*19000*/  LDS.128 R40, [R111+0x5080] ;  /* 0x005080006f287984 */ /* 0x0002620000000c00 */
[----:B--2---:R-:W-:Y:S02]  /*19010*/  SHF.R.S32.HI R24, RZ, 0x1f, R25 ;  /* 0x0000001fff187819 */ /* 0x004fe40000011419 */
[----:B------:R-:W-:Y:S01]  /*19020*/  IMAD.WIDE.U32 R4, R0, c[0x0][0x3f0], R4 ;  /* 0x0000fc0000047a25 */ /* 0x000fe200078e0004 */
[----:B------:R2:W1:Y:S01]  /*19030*/  LDS.128 R52, [R111+0x6080] ;  /* 0x006080006f347984 */ /* 0x0004620000000c00 */
[----:B------:R-:W-:-:S03]  /*19040*/  LEA.HI R24, R24, R25, RZ, 0x3 ;  /* 0x0000001918187211 */ /* 0x000fc600078f18ff */
[----:B------:R2:W1:Y:S01]  /*19050*/  LDS.128 R60, [R111+0x7080] ;  /* 0x007080006f3c7984 */ /* 0x0004620000000c00 */
[----:B------:R-:W-:Y:S02]  /*19060*/  IADD3 R5, R5, R7, RZ ;  /* 0x0000000705057210 */ /* 0x000fe40007ffe0ff */
[----:B------:R-:W-:Y:S01]  /*19070*/  LOP3.LUT R24, R24, 0xfffffff8, RZ, 0xc0, !PT ;  /* 0xfffffff818187812 */ /* 0x000fe200078ec0ff */
[----:B------:R2:W1:Y:S03]  /*19080*/  LDS.128 R16, [R111+0x8080] ;  /* 0x008080006f107984 */ /* 0x0004660000000c00 */
[----:B------:R-:W-:Y:S01]  /*19090*/  IADD3 R24, -R24, R25, RZ ;  /* 0x0000001918187210 */ /* 0x000fe20007ffe1ff */
[----:B------:R2:W1:Y:S03]  /*190a0*/  LDS.128 R36, [R111+0x9080] ;  /* 0x009080006f247984 */ /* 0x0004660000000c00 */
[----:B------:R-:W-:Y:S01]  /*190b0*/  LEA R6, R24, R246, 0x5 ;  /* 0x000000f618067211 */ /* 0x000fe200078e28ff */
[----:B------:R2:W1:Y:S03]  /*190c0*/  LDS.128 R48, [R111+0xa080] ;  /* 0x00a080006f307984 */ /* 0x0004660000000c00 */
[----:B------:R-:W-:Y:S01]  /*190d0*/  IADD3 R6, R240, R6, RZ ;  /* 0x00000006f0067210 */ /* 0x000fe20007ffe0ff */
[----:B------:R2:W1:Y:S03]  /*190e0*/  LDS.128 R24, [R111+0x80] ;  /* 0x000080006f187984 */ /* 0x0004660000000c00 */
[----:B------:R-:W-:Y:S01]  /*190f0*/  MOV R2, R6 ;  /* 0x0000000600027202 */ /* 0x000fe20000000f00 */
[----:B------:R-:W-:Y:S01]  /*19100*/  @P3 IMAD.HI.U32 R8, R6, c[0x0][0x4ec], RZ ;  /* 0x00013b0006083a27 */ /* 0x000fe200078e00ff */
[----:B------:R2:W1:Y:S04]  /*19110*/  LDS.128 R68, [R111+0xb080] ;  /* 0x00b080006f447984 */ /* 0x0004680000000c00 */
[----:B------:R-:W-:-:S04]  /*19120*/  @P3 SHF.R.U32.HI R2, RZ, c[0x0][0x4f0], R8 ;  /* 0x00013c00ff023a19 */ /* 0x000fc80000011608 */
[----:B------:R-:W-:Y:S02]  /*19130*/  SHF.R.S32.HI R3, RZ, 0x1f, R2 ;  /* 0x0000001fff037819 */ /* 0x000fe40000011402 */
[----:B------:R-:W-:-:S03]  /*19140*/  IADD3 R0, -R2, RZ, RZ ;  /* 0x000000ff02007210 */ /* 0x000fc60007ffe1ff */
[----:B------:R-:W-:Y:S02]  /*19150*/  IMAD R3, R3, c[0x0][0x3e0], RZ ;  /* 0x0000f80003037a24 */ /* 0x000fe400078e02ff */
        /* <DEDUP_REMOVED lines=13> */
.L_x_2489:
[----:B------:R-:W-:Y:S05]  /*19230*/  BRA.DIV ~URZ, `(.L_x_2404) ;  /* 0x00005e627f007947 */ /* 0x000fea000b800000 */
[----:B------:R3:W4:Y:S02]  /*19240*/  SHFL.IDX PT, R0, R14, RZ, 0x181f ;  /* 0x00181fff0e007589 */ /* 0x00072400000e0000 */
.L_x_2490:
        /* <DEDUP_REMOVED lines=16> */
.L_x_2406:
[----:B------:R-:W-:Y:S05]  /*19350*/  BSYNC B0 ;  /* 0x0000000000007941 */ /* 0x000fea0003800000 */
.L_x_2405:
[----:B------:R-:W-:Y:S05]  /*19360*/  BRA.DIV ~URZ, `(.L_x_2407) ;  /* 0x00005db27f007947 */ /* 0x000fea000b800000 */
[----:B--2---:R2:W1:Y:S04]  /*19370*/  SHFL.IDX PT, R4, R5, 0x1, 0x181f ;  /* 0x00381f0005047f89 */ /* 0x00446800000e0000 */
[----:B----4-:R2:W4:Y:S02]  /*19380*/  SHFL.IDX PT, R0, R14, 0x1, 0x181f ;  /* 0x00381f000e007f89 */ /* 0x01052400000e0000 */
.L_x_2491:
        /* <DEDUP_REMOVED lines=16> */
.L_x_2409:
[----:B------:R-:W-:Y:S05]  /*19490*/  BSYNC B0 ;  /* 0x0000000000007941 */ /* 0x000fea0003800000 */
.L_x_2408:
[----:B------:R-:W-:Y:S05]  /*194a0*/  BRA.DIV ~URZ, `(.L_x_2410) ;  /* 0x00005d627f007947 */ /* 0x000fea000b800000 */
[----:B-1----:R1:W2:Y:S02]  /*194b0*/  SHFL.IDX PT, R4, R5, 0x2, 0x181f ;  /* 0x00581f0005047f89 */ /* 0x0022a400000e0000 */
.L_x_2492:
[----:B------:R-:W-:Y:S05]  /*194c0*/  BRA.DIV ~URZ, `(.L_x_2411) ;  /* 0x00005dc27f007947 */ /* 0x000fea000b800000 */
[----:B----4-:R4:W1:Y:S02]  /*194d0*/  SHFL.IDX PT, R0, R14, 0x2, 0x181f ;  /* 0x00581f000e007f89 */ /* 0x01086400000e0000 */
.L_x_2493:
        /* <DEDUP_REMOVED lines=16> */
.L_x_2413:
[----:B------:R-:W-:Y:S05]  /*195e0*/  BSYNC B0 ;  /* 0x0000000000007941 */ /* 0x000fea0003800000 */
.L_x_2412:
[----:B------:R-:W-:Y:S05]  /*195f0*/  BRA.DIV ~URZ, `(.L_x_2414) ;  /* 0x00005d127f007947 */ /* 0x000fea000b800000 */
[----:B-1----:R1:W3:Y:S04]  /*19600*/  SHFL.IDX PT, R6, R5, 0x3, 0x181f ;  /* 0x00781f0005067f89 */ /* 0x0022e800000e0000 */
[----:B------:R1:W4:Y:S02]  /*19610*/  SHFL.IDX PT, R0, R14, 0x3, 0x181f ;  /* 0x00781f000e007f89 */ /* 0x00032400000e0000 */
.L_x_2494:
[----:B------:R-:W-:-:S04]  /*19620*/  IADD3 R2, R12, 0x60, RZ ;  /* 0x000000600c027810 */ /* 0x000fc80007ffe0ff */
[----:B------:R-:W-:-:S13]  /*19630*/  ISETP.GE.AND P0, PT, R2, R13, PT ;  /* 0x0000000d0200720c */ /* 0x000fda0003f06270 */
[----:B------:R-:W-:Y:S05]  /*19640*/  @P0 BRA `(.L_x_2415) ;  /* 0x000022c000000947 */ /* 0x000fea0003800000 */
[----:B------:R-:W-:Y:S02]  /*19650*/  ISETP.GE.AND P1, PT, R234, c[0x0][0x3c8], PT ;  /* 0x0000f200ea007a0c */ /* 0x000fe40003f26270 */
[----:B------:R-:W-:-:S11]  /*19660*/  ISETP.GE.AND P0, PT, R236, c[0x0][0x3c8], PT ;  /* 0x0000f200ec007a0c */ /* 0x000fd60003f06270 */
[-C--:B--2-4-:R-:W-:Y:S02]  /*19670*/  @!P1 LEA R4, P3, R234, R0.reuse, 0x1 ;  /* 0x00000000ea049211 */ /* 0x094fe400078608ff */
[----:B------:R-:W-:Y:S02]  /*19680*/  @!P0 LEA R2, P2, R236, R0, 0x1 ;  /* 0x00000000ec028211 */ /* 0x000fe400078408ff */
[-C--:B-1-3--:R-:W-:Y:S02]  /*19690*/  @!P1 LEA.HI.X R5, R234, R6.reuse, R235, 0x1, P3 ;  /* 0x00000006ea059211 */ /* 0x08afe400018f0ceb */
        /* <DEDUP_REMOVED lines=9> */
.L_x_2402:
[----:B------:R-:W-:Y:S02]  /*19730*/  IMAD R9, R9, c[0x0][0x408], RZ ;  /* 0x0001020009097a24 */ /* 0x000fe400078e02ff */
[----:B-1----:R-:W-:-:S04]  /*19740*/  IMAD.WIDE.U32 R4, R2, c[0x0][0x408], RZ ;  /* 0x0001020002047a25 */ /* 0x002fc800078e00ff */
[----:B------:R-:W-:Y:S02]  /*19750*/  IMAD R2, R2, c[0x0][0x40c], R9 ;  /* 0x0001030002027a24 */ /* 0x000fe400078e0209 */
[----:B------:R-:W-:-:S03]  /*19760*/  @P3 IMAD.HI.U32 R6, R12, c[0x0][0x4ec], RZ ;  /* 0x00013b000c063a27 */ /* 0x000fc600078e00ff */
[----:B------:R-:W-:Y:S02]  /*19770*/  IADD3 R5, R5, R2, RZ ;  /* 0x0000000205057210 */ /* 0x000fe40007ffe0ff */
[----:B------:R-:W-:-:S03]  /*19780*/  SHF.R.S32.HI R2, RZ, 0x1f, R0 ;  /* 0x0000001fff027819 */ /* 0x000fc60000011400 */
[----:B------:R-:W-:-:S04]  /*19790*/  IMAD.WIDE.U32 R4, R3, c[0x0][0x438], R4 ;  /* 0x00010e0003047a25 */ /* 0x000fc800078e0004 */
[----:B------:R-:W-:Y:S02]  /*197a0*/  IMAD R2, R2, c[0x0][0x440], RZ ;  /* 0x0001100002027a24 */ /* 0x000fe400078e02ff */
[----:B------:R-:W-:Y:S02]  /*197b0*/  IMAD R3, R3, c[0x0][0x43c], R5 ;  /* 0x00010f0003037a24 */ /* 0x000fe400078e0205 */
[----:B------:R-:W-:Y:S01]  /*197c0*/  IMAD R5, R0, c[0x0][0x444], R2 ;  /* 0x0001110000057a24 */ /* 0x000fe200078e0202 */
[----:B------:R-:W-:-:S05]  /*197d0*/  MOV R2, R4 ;  /* 0x0000000400027202 */ /* 0x000fca0000000f00 */
        /* <DEDUP_REMOVED lines=22> */
.L_x_2495:
[----:B------:R-:W-:Y:S05]  /*19940*/  BRA.DIV ~URZ, `(.L_x_2417) ;  /* 0x00005b327f007947 */ /* 0x000fea000b800000 */
[----:B------:R3:W4:Y:S02]  /*19950*/  SHFL.IDX PT, R0, R15, RZ, 0x1c1f ;  /* 0x001c1fff0f007589 */ /* 0x00072400000e0000 */
.L_x_2496:
        /* <DEDUP_REMOVED lines=22> */
[----:B-----5:R-:W-:-:S13]  /*19ac0*/  ISETP.GE.AND P0, PT, R22, c[0x0][0x3c8], PT ;  /* 0x0000f20016007a0c */ /* 0x020fda0003f06270 */
[----:B------:R-:W-:-:S04]  /*19ad0*/  @!P0 LEA R2, P6, R22, R0, 0x2 ;  /* 0x0000000016028211 */ /* 0x000fc800078c10ff */
[----:B---3--:R-:W-:Y:S02]  /*19ae0*/  @!P0 LEA.HI.X R3, R22, R4, R31, 0x2, P6 ;  /* 0x0000000416038211 */ /* 0x008fe400030f141f */
[----:B------:R-:W3:Y:S01]  /*19af0*/  LDL R22, [R1+0x108] ;  /* 0x0001080001167983 */ /* 0x000ee20000100800 */
[----:B----4-:R-:W-:Y:S02]  /*19b00*/  ISETP.GE.AND P1, PT, R12, c[0x0][0x3c8], PT ;  /* 0x0000f2000c007a0c */ /* 0x010fe40003f26270 */
[----:B--2---:R-:W-:Y:S01]  /*19b10*/  ISETP.GE.AND P2, PT, R32, c[0x0][0x3c8], PT ;  /* 0x0000f20020007a0c */ /* 0x004fe20003f46270 */
[----:B------:R-:W2:Y:S01]  /*19b20*/  LDL R31, [R1+0xec] ;  /* 0x0000ec00011f7983 */ /* 0x000ea20000100800 */
[----:B------:R-:W-:-:S09]  /*19b30*/  ISETP.GE.AND P5, PT, R24, c[0x0][0x3c8], PT ;  /* 0x0000f20018007a0c */ /* 0x000fd20003fa6270 */
[----:B------:R-:W-:-:S04]  /*19b40*/  @!P1 LEA R6, P3, R12, R0, 0x2 ;  /* 0x000000000c069211 */ /* 0x000fc800078610ff */
[----:B------:R-:W-:Y:S02]  /*19b50*/  @!P1 LEA.HI.X R7, R12, R4, R26, 0x2, P3 ;  /* 0x000000040c079211 */ /* 0x000fe400018f141a */
[----:B------:R-:W4:Y:S01]  /*19b60*/  LDL R26, [R1+0x10c] ;  /* 0x00010c00011a7983 */ /* 0x000f220000100800 */
[----:B------:R-:W-:Y:S02]  /*19b70*/  @!P2 IMAD.MOV.U32 R8, RZ, RZ, R0 ;  /* 0x000000ffff08a224 */ /* 0x000fe400078e0000 */
[----:B------:R-:W-:Y:S01]  /*19b80*/  @!P2 IMAD.MOV.U32 R9, RZ, RZ, R4 ;  /* 0x000000ffff09a224 */ /* 0x000fe200078e0004 */
[----:B------:R-:W-:Y:S01]  /*19b90*/  ISETP.GE.AND P3, PT, R17, c[0x0][0x3c8], PT ;  /* 0x0000f20011007a0c */ /* 0x000fe20003f66270 */
[----:B------:R-:W5:Y:S02]  /*19ba0*/  LDL R12, [R1+0x9c] ;  /* 0x00009c00010c7983 */ /* 0x000f640000100800 */
[----:B------:R-:W-:Y:S01]  /*19bb0*/  @!P2 IMAD.WIDE R8, R32, 0x4, R8 ;  /* 0x000000042008a825 */ /* 0x000fe200078e0208 */
[----:B------:R-:W-:Y:S01]  /*19bc0*/  ISETP.GE.AND P4, PT, R18, c[0x0][0x3c8], PT ;  /* 0x0000f20012007a0c */ /* 0x000fe20003f86270 */
[----:B------:R-:W2:Y:S04]  /*19bd0*/  LDL R32, [R1+0x90] ;  /* 0x0000900001207983 */ /* 0x000ea80000100800 */
[----:B------:R1:W-:Y:S04]  /*19be0*/  @!P2 ST.E.64 [R8.64], R140 ;  /* 0x0000008c0800a985 */ /* 0x0003e8000c101b0a */
[----:B------:R-:W-:Y:S04]  /*19bf0*/  @!P1 ST.E.64 [R6.64], R136 ;  /* 0x0000008806009985 */ /* 0x000fe8000c101b0a */
[----:B------:R1:W-:Y:S01]  /*19c00*/  @!P0 ST.E.64 [R2.64], R132 ;  /* 0x0000008402008985 */ /* 0x0003e2000c101b0a */
[----:B------:R-:W-:-:S02]  /*19c10*/  ISETP.GE.AND P6, PT, R20, c[0x0][0x3c8], PT ;  /* 0x0000f20014007a0c */ /* 0x000fc40003fc6270 */
[----:B-1----:R-:W-:-:S04]  /*19c20*/  @!P5 LEA R8, P0, R24, R0, 0x2 ;  /* 0x000000001808d211 */ /* 0x002fc800078010ff */
[----:B------:R-:W-:Y:S02]  /*19c30*/  @!P5 LEA.HI.X R9, R24, R4, R30, 0x2, P0 ;  /* 0x000000041809d211 */ /* 0x000fe400000f141e */
[----:B------:R-:W2:Y:S01]  /*19c40*/  LDL R24, [R1+0x104] ;  /* 0x0001040001187983 */ /* 0x000ea20000100800 */
[CC--:B------:R-:W-:Y:S02]  /*19c50*/  @!P3 LEA R2, P0, R17.reuse, R0.reuse, 0x2 ;  /* 0x000000001102b211 */ /* 0x0c0fe400078010ff */
[----:B------:R-:W-:Y:S01]  /*19c60*/  @!P4 LEA R6, P1, R18, R0, 0x2 ;  /* 0x000000001206c211 */ /* 0x000fe200078210ff */
[----:B------:R-:W2:Y:S01]  /*19c70*/  LDL R30, [R1+0x8c] ;  /* 0x00008c00011e7983 */ /* 0x000ea20000100800 */
[----:B------:R-:W-:-:S03]  /*19c80*/  @!P3 LEA.HI.X R3, R17, R4, R27, 0x2, P0 ;  /* 0x000000041103b211 */ /* 0x000fc600000f141b */
[----:B------:R-:W2:Y:S01]  /*19c90*/  LDL R17, [R1+0xfc] ;  /* 0x0000fc0001117983 */ /* 0x000ea20000100800 */
[----:B------:R-:W-:-:S03]  /*19ca0*/  @!P4 LEA.HI.X R7, R18, R4, R21, 0x2, P1 ;  /* 0x000000041207c211 */ /* 0x000fc600008f1415 */
[----:B------:R-:W2:Y:S04]  /*19cb0*/  LDL R21, [R1+0x100] ;  /* 0x0001000001157983 */ /* 0x000ea80000100800 */
[----:B------:R-:W-:Y:S04]  /*19cc0*/  @!P5 ST.E.64 [R8.64], R128 ;  /* 0x000000800800d985 */ /* 0x000fe8000c101b0a */
[----:B------:R-:W-:Y:S04]  /*19cd0*/  @!P4 ST.E.64 [R6.64], R124 ;  /* 0x0000007c0600c985 */ /* 0x000fe8000c101b0a */
[----:B------:R1:W-:Y:S04]  /*19ce0*/  @!P3 ST.E.64 [R2.64], R120 ;  /* 0x000000780200b985 */ /* 0x0003e8000c101b0a */
[----:B------:R-:W2:Y:S01]  /*19cf0*/  LDL R18, [R1+0x94] ;  /* 0x0000940001127983 */ /* 0x000ea20000100800 */
[----:B-1----:R-:W-:-:S04]  /*19d00*/  @!P6 LEA R2, P4, R20, R0, 0x2 ;  /* 0x000000001402e211 */ /* 0x002fc800078810ff */
[----:B---3--:R-:W-:Y:S02]  /*19d10*/  @!P6 LEA.HI.X R3, R20, R4, R22, 0x2, P4 ;  /* 0x000000041403e211 */ /* 0x008fe400020f1416 */
[----:B------:R-:W3:Y:S04]  /*19d20*/  LDL R22, [R1+0xf8] ;  /* 0x0000f80001167983 */ /* 0x000ee80000100800 */
[----:B------:R-:W3:Y:S01]  /*19d30*/  LDL R20, [R1+0xf4] ;  /* 0x0000f40001147983 */ /* 0x000ee20000100800 */
[----:B------:R-:W-:Y:S02]  /*19d40*/  ISETP.GE.AND P5, PT, R25, c[0x0][0x3c8], PT ;  /* 0x0000f20019007a0c */ /* 0x000fe40003fa6270 */
[----:B------:R-:W-:Y:S02]  /*19d50*/  ISETP.GE.AND P2, PT, R252, c[0x0][0x3c8], PT ;  /* 0x0000f200fc007a0c */ /* 0x000fe40003f46270 */
[----:B------:R-:W-:-:S02]  /*19d60*/  SHF.R.S32.HI R27, RZ, 0x1f, R252 ;  /* 0x0000001fff1b7819 */ /* 0x000fc400000114fc */
[----:B------:R-:W-:-:S07]  /*19d70*/  ISETP.GE.AND P3, PT, R23, c[0x0][0x3c8], PT ;  /* 0x0000f20017007a0c */ /* 0x000fce0003f66270 */
[CC--:B------:R-:W-:Y:S02]  /*19d80*/  @!P5 LEA R6, P0, R25.reuse, R0.reuse, 0x2 ;  /* 0x000000001906d211 */ /* 0x0c0fe400078010ff */
[C---:B------:R-:W-:Y:S02]  /*19d90*/  @!P2 LEA R8, P1, R252.reuse, R0, 0x2 ;  /* 0x00000000fc08a211 */ /* 0x040fe400078210ff */
[-C--:B----4-:R-:W-:Y:S02]  /*19da0*/  @!P5 LEA.HI.X R7, R25, R4.reuse, R26, 0x2, P0 ;  /* 0x000000041907d211 */ /* 0x090fe400000f141a */
[C---:B------:R-:W-:Y:S01]  /*19db0*/  ISETP.GE.AND P0, PT, R252.reuse, c[0x0][0x3c8], PT ;  /* 0x0000f200fc007a0c */ /* 0x040fe20003f06270 */
[----:B------:R-:W4:Y:S01]  /*19dc0*/  LDL R25, [R1+0x84] ;  /* 0x0000840001197983 */ /* 0x000f220000100800 */
[----:B------:R-:W-:Y:S02]  /*19dd0*/  @!P2 LEA.HI.X R9, R252, R4, R27, 0x2, P1 ;  /* 0x00000004fc09a211 */ /* 0x000fe400008f141b */
[----:B-----5:R-:W-:Y:S01]  /*19de0*/  ISETP.GE.AND P1, PT, R12, c[0x0][0x3c8], PT ;  /* 0x0000f2000c007a0c */ /* 0x020fe20003f26270 */
[----:B------:R-:W5:Y:S01]  /*19df0*/  LDL R27, [R1+0x88] ;  /* 0x00008800011b7983 */ /* 0x000f620000100800 */
[----:B------:R-:W-:-:S03]  /*19e00*/  ISETP.GE.AND P2, PT, R19, c[0x0][0x3c8], PT ;  /* 0x0000f20013007a0c */ /* 0x000fc60003f46270 */
[----:B------:R-:W4:Y:S04]  /*19e10*/  LDL R26, [R1+0xe4] ;  /* 0x0000e400011a7983 */ /* 0x000f280000100800 */
[----:B------:R1:W-:Y:S04]  /*19e20*/  @!P0 ST.E.64 [R8.64], R116 ;  /* 0x0000007408008985 */ /* 0x0003e8000c101b0a */
[----:B------:R2:W-:Y:S04]  /*19e30*/  @!P5 ST.E.64 [R6.64], R112 ;  /* 0x000000700600d985 */ /* 0x0005e8000c101b0a */
[----:B------:R2:W-:Y:S01]  /*19e40*/  @!P6 ST.E.64 [R2.64], R40 ;  /* 0x000000280200e985 */ /* 0x0005e2000c101b0a */
[----:B------:R-:W-:-:S02]  /*19e50*/  ISETP.GE.AND P6, PT, R13, c[0x0][0x3c8], PT ;  /* 0x0000f2000d007a0c */ /* 0x000fc40003fc6270 */
[----:B-1----:R-:W-:-:S04]  /*19e60*/  @!P3 LEA R8, P0, R23, R0, 0x2 ;  /* 0x000000001708b211 */ /* 0x002fc800078010ff */
[----:B--2---:R-:W-:Y:S02]  /*19e70*/  @!P3 LEA.HI.X R9, R23, R4, R24, 0x2, P0 ;  /* 0x000000041709b211 */ /* 0x004fe400000f1418 */
[-C--:B------:R-:W-:Y:S01]  /*19e80*/  @!P2 LEA R6, P4, R19, R0.reuse, 0x2 ;  /* 0x000000001306a211 */ /* 0x080fe200078810ff */
[----:B------:R-:W2:Y:S01]  /*19e90*/  LDL R23, [R1+0x7c] ;  /* 0x00007c0001177983 */ /* 0x000ea20000100800 */
[----:B------:R-:W-:-:S04]  /*19ea0*/  @!P1 LEA R2, P0, R12, R0, 0x2 ;  /* 0x000000000c029211 */ /* 0x000fc800078010ff */
[-C--:B------:R-:W-:Y:S02]  /*19eb0*/  @!P1 LEA.HI.X R3, R12, R4.reuse, R17, 0x2, P0 ;  /* 0x000000040c039211 */ /* 0x080fe400000f1411 */
[----:B------:R-:W2:Y:S01]  /*19ec0*/  LDL R12, [R1+0x80] ;  /* 0x00008000010c7983 */ /* 0x000ea20000100800 */
[----:B------:R-:W-:-:S03]  /*19ed0*/  @!P2 LEA.HI.X R7, R19, R4, R21, 0x2, P4 ;  /* 0x000000041307a211 */ /* 0x000fc600020f1415 */
[----:B------:R-:W-:Y:S04]  /*19ee0*/  @!P3 ST.E.64 [R8.64], R44 ;  /* 0x0000002c0800b985 */ /* 0x000fe8000c101b0a */
[----:B------:R1:W-:Y:S01]  /*19ef0*/  @!P2 ST.E.64 [R6.64], R48 ;  /* 0x000000300600a985 */ /* 0x0003e2000c101b0a */
[----:B------:R-:W-:-:S03]  /*19f00*/  ISETP.GE.AND P3, PT, R251, c[0x0][0x3c8], PT ;  /* 0x0000f200fb007a0c */ /* 0x000fc60003f66270 */
[----:B------:R-:W2:Y:S01]  /*19f10*/  LDL R21, [R1+0x78] ;  /* 0x0000780001157983 */ /* 0x000ea20000100800 */
[----:B------:R-:W-:-:S03]  /*19f20*/  ISETP.GE.AND P5, PT, R18, c[0x0][0x3c8], PT ;  /* 0x0000f20012007a0c */ /* 0x000fc60003fa6270 */
[----:B------:R-:W2:Y:S04]  /*19f30*/  LDL R19, [R1+0x74] ;  /* 0x0000740001137983 */ /* 0x000ea80000100800 */
[----:B------:R-:W2:Y:S01]  /*19f40*/  LDL R17, [R1+0x70] ;  /* 0x0000700001117983 */ /* 0x000ea20000100800 */
[-C--:B-1----:R-:W-:Y:S02]  /*19f50*/  @!P6 LEA R6, P4, R13, R0.reuse, 0x2 ;  /* 0x000000000d06e211 */ /* 0x082fe400078810ff */
[C---:B------:R-:W-:Y:S02]  /*19f60*/  @!P3 LEA R8, P0, R251.reuse, R0, 0x2 ;  /* 0x00000000fb08b211 */ /* 0x040fe400078010ff */
[----:B------:R-:W-:Y:S01]  /*19f70*/  SHF.R.S32.HI R24, RZ, 0x1f, R251 ;  /* 0x0000001fff187819 */ /* 0x000fe200000114fb */
[----:B------:R1:W-:Y:S03]  /*19f80*/  @!P1 ST.E.64 [R2.64], R52 ;  /* 0x0000003402009985 */ /* 0x0003e6000c101b0a */
[----:B------:R-:W-:-:S02]  /*19f90*/  @!P3 LEA.HI.X R9, R251, R4, R24, 0x2, P0 ;  /* 0x00000004fb09b211 */ /* 0x000fc400000f1418 */
[----:B------:R-:W2:Y:S01]  /*19fa0*/  LDL R24, [R1+0xdc] ;  /* 0x0000dc0001187983 */ /* 0x000ea20000100800 */
[C---:B-1----:R-:W-:Y:S02]  /*19fb0*/  @!P5 LEA R2, P3, R18.reuse, R0, 0x2 ;  /* 0x000000001202d211 */ /* 0x042fe400078610ff */
[-C--:B---3--:R-:W-:Y:S02]  /*19fc0*/  @!P6 LEA.HI.X R7, R13, R4.reuse, R22, 0x2, P4 ;  /* 0x000000040d07e211 */ /* 0x088fe400020f1416 */
[----:B------:R-:W3:Y:S01]  /*19fd0*/  LDL R13, [R1+0xe0] ;  /* 0x0000e000010d7983 */ /* 0x000ee20000100800 */
[----:B------:R-:W-:-:S03]  /*19fe0*/  @!P5 LEA.HI.X R3, R18, R4, R20, 0x2, P3 ;  /* 0x000000041203d211 */ /* 0x000fc600018f1414 */
[----:B------:R-:W3:Y:S04]  /*19ff0*/  LDL R22, [R1+0xd8] ;  /* 0x0000d80001167983 */ /* 0x000ee80000100800 */
[----:B------:R-:W3:Y:S04]  /*1a000*/  LDL R20, [R1+0xd4] ;  /* 0x0000d40001147983 */ /* 0x000ee80000100800 */
[----:B------:R-:W3:Y:S01]  /*1a010*/  LDL R18, [R1+0xd0] ;  /* 0x0000d00001127983 */ /* 0x000ee20000100800 */
[----:B------:R-:W-:Y:S02]  /*1a020*/  ISETP.GE.AND P4, PT, R251, c[0x0][0x3c8], PT ;  /* 0x0000f200fb007a0c */ /* 0x000fe40003f86270 */
[----:B------:R-:W-:-:S02]  /*1a030*/  ISETP.GE.AND P1, PT, R30, c[0x0][0x3c8], PT ;  /* 0x0000f2001e007a0c */ /* 0x000fc40003f26270 */
[----:B------:R-:W-:-:S09]  /*1a040*/  ISETP.GE.AND P2, PT, R32, c[0x0][0x3c8], PT ;  /* 0x0000f20020007a0c */ /* 0x000fd20003f46270 */
[----:B------:R-:W-:Y:S04]  /*1a050*/  @!P4 ST.E.64 [R8.64], R56 ;  /* 0x000000380800c985 */ /* 0x000fe8000c101b0a */
[----:B------:R1:W-:Y:S01]  /*1a060*/  @!P6 ST.E.64 [R6.64], R60 ;  /* 0x0000003c0600e985 */ /* 0x0003e2000c101b0a */
[----:B-----5:R-:W-:-:S03]  /*1a070*/  ISETP.GE.AND P0, PT, R27, c[0x0][0x3c8], PT ;  /* 0x0000f2001b007a0c */ /* 0x020fc60003f06270 */
[----:B------:R5:W-:Y:S01]  /*1a080*/  @!P5 ST.E.64 [R2.64], R64 ;  /* 0x000000400200d985 */ /* 0x000be2000c101b0a */
[----:B----4-:R-:W-:Y:S02]  /*1a090*/  ISETP.GE.AND P5, PT, R25, c[0x0][0x3c8], PT ;  /* 0x0000f20019007a0c */ /* 0x010fe40003fa6270 */
[-C--:B-1----:R-:W-:Y:S02]  /*1a0a0*/  @!P1 LEA R6, P4, R30, R0.reuse, 0x2 ;  /* 0x000000001e069211 */ /* 0x082fe400078810ff */
[----:B------:R-:W-:-:S05]  /*1a0b0*/  @!P2 LEA R8, P3, R32, R0, 0x2 ;  /* 0x000000002008a211 */ /* 0x000fca00078610ff */
[----:B-----5:R-:W-:Y:S02]  /*1a0c0*/  @!P0 LEA R2, P6, R27, R0, 0x2 ;  /* 0x000000001b028211 */ /* 0x020fe400078c10ff */
[----:B------:R-:W-:-:S04]  /*1a0d0*/  @!P2 LEA.HI.X R9, R32, R4, R33, 0x2, P3 ;  /* 0x000000042009a211 */ /* 0x000fc800018f1421 */
[----:B------:R-:W-:-:S04]  /*1a0e0*/  P2R R3, PR, RZ, 0x10 ;  /* 0x00000010ff037803 */ /* 0x000fc80000000000 */
[----:B------:R-:W-:Y:S02]  /*1a0f0*/  ISETP.NE.AND P3, PT, R3, RZ, PT ;  /* 0x000000ff0300720c */ /* 0x000fe40003f65270 */
[----:B--2---:R-:W-:Y:S02]  /*1a100*/  ISETP.GE.AND P4, PT, R12, c[0x0][0x3c8], PT ;  /* 0x0000f2000c007a0c */ /* 0x004fe40003f86270 */
        /* <DEDUP_REMOVED lines=12> */
[----:B------:R-:W-:Y:S02]  /*1a1d0*/  ISETP.GE.AND P0, PT, R17, c[0x0][0x3c8], PT ;  /* 0x0000f20011007a0c */ /* 0x000fe40003f06270 */
[----:B---3--:R-:W-:Y:S02]  /*1a1e0*/  @!P4 LEA.HI.X R3, R12, R4, R13, 0x2, P6 ;  /* 0x000000040c03c211 */ /* 0x008fe400030f140d */
[----:B------:R-:W-:-:S03]  /*1a1f0*/  @!P3 LEA R12, P5, R23, R0, 0x2 ;  /* 0x00000000170cb211 */ /* 0x000fc600078a10ff */
[----:B------:R1:W-:Y:S01]  /*1a200*/  @!P4 ST.E.64 [R2.64], R84 ;  /* 0x000000540200c985 */ /* 0x0003e2000c101b0a */
[----:B------:R-:W-:-:S04]  /*1a210*/  @!P2 LEA R8, P6, R21, R0, 0x2 ;  /* 0x000000001508a211 */ /* 0x000fc800078c10ff */
[----:B------:R-:W-:-:S05]  /*1a220*/  @!P2 LEA.HI.X R9, R21, R4, R22, 0x2, P6 ;  /* 0x000000041509a211 */ /* 0x000fca00030f1416 */
        /* <DEDUP_REMOVED lines=11> */
.L_x_2419:
[----:B------:R-:W-:Y:S05]  /*1a2e0*/  BSYNC B0 ;  /* 0x0000000000007941 */ /* 0x000fea0003800000 */
.L_x_2418:
[----:B------:R-:W-:Y:S05]  /*1a2f0*/  BRA.DIV ~URZ, `(.L_x_2420) ;  /* 0x000052027f007947 */ /* 0x000fea000b800000 */
[----:B--2---:R2:W1:Y:S04]  /*1a300*/  SHFL.IDX PT, R4, R5, 0x1, 0x1c1f ;  /* 0x003c1f0005047f89 */ /* 0x00446800000e0000 */
[----:B----4-:R2:W4:Y:S02]  /*1a310*/  SHFL.IDX PT, R0, R15, 0x1, 0x1c1f ;  /* 0x003c1f000f007f89 */ /* 0x01052400000e0000 */
.L_x_2497:
        /* <DEDUP_REMOVED lines=36> */
[----:B-1----:R-:W-:Y:S01]  /*1a560*/  @!P1 LEA R6, P6, R19, R0, 0x2 ;  /* 0x0000000013069211 */ /* 0x002fe200078c10ff */
[----:B------:R-:W4:Y:S01]  /*1a570*/  LDL R24, [R1+0x8c] ;  /* 0x00008c0001187983 */ /* 0x000f220000100800 */
[----:B------:R-:W-:Y:S02]  /*1a580*/  ISETP.GE.AND P0, PT, R5, c[0x0][0x3c8], PT ;  /* 0x0000f20005007a0c */ /* 0x000fe40003f06270 */
[----:B------:R-:W-:Y:S01]  /*1a590*/  ISETP.GE.AND P4, PT, R252, c[0x0][0x3c8], PT ;  /* 0x0000f200fc007a0c */ /* 0x000fe20003f86270 */
[----:B------:R-:W5:Y:S08]  /*1a5a0*/  LDL R25, [R1+0xec] ;  /* 0x0000ec0001197983 */ /* 0x000f700000100800 */
        /* <DEDUP_REMOVED lines=8> */
[----:B------:R-:W-:Y:S04]  /*1a630*/  @!P1 ST.E.64 [R6.64], R130 ;  /* 0x0000008206009985 */ /* 0x000fe8000c101b0a */
[----:B------:R1:W-:Y:S04]  /*1a640*/  @!P0 ST.E.64 [R2.64], R126 ;  /* 0x0000007e02008985 */ /* 0x0003e8000c101b0a */
[----:B------:R-:W4:Y:S01]  /*1a650*/  LDL R19, [R1+0x104] ;  /* 0x0001040001137983 */ /* 0x000f220000100800 */
[----:B------:R-:W-:-:S02]  /*1a660*/  SHF.R.S32.HI R5, RZ, 0x1f, R252 ;  /* 0x0000001fff057819 */ /* 0x000fc400000114fc */
[----:B------:R-:W-:Y:S01]  /*1a670*/  ISETP.GE.AND P5, PT, R22, c[0x0][0x3c8], PT ;  /* 0x0000f20016007a0c */ /* 0x000fe20003fa6270 */
[----:B------:R-:W4:Y:S01]  /*1a680*/  LDL R15, [R1+0x98] ;  /* 0x00009800010f7983 */ /* 0x000f220000100800 */
[-C--:B-1----:R-:W-:Y:S02]  /*1a690*/  @!P3 LEA R2, P1, R21, R0.reuse, 0x2 ;  /* 0x000000001502b211 */ /* 0x082fe400078210ff */
[----:B------:R-:W-:-:S04]  /*1a6a0*/  @!P4 LEA R6, P6, R252, R0, 0x2 ;  /* 0x00000000fc06c211 */ /* 0x000fc800078c10ff */
[----:B------:R-:W-:Y:S02]  /*1a6b0*/  @!P4 LEA.HI.X R7, R252, R4, R5, 0x2, P6 ;  /* 0x00000004fc07c211 */ /* 0x000fe400030f1405 */
[----:B------:R-:W-:Y:S01]  /*1a6c0*/  ISETP.GE.AND P2, PT, R17, c[0x0][0x3c8], PT ;  /* 0x0000f20011007a0c */ /* 0x000fe20003f46270 */
[----:B------:R-:W5:Y:S04]  /*1a6d0*/  LDL R5, [R1+0x94] ;  /* 0x0000940001057983 */ /* 0x000f680000100800 */
[----:B------:R-:W-:-:S04]  /*1a6e0*/  P2R R3, PR, RZ, 0x2 ;  /* 0x00000002ff037803 */ /* 0x000fc80000000000 */
[----:B------:R-:W-:-:S04]  /*1a6f0*/  ISETP.NE.AND P6, PT, R3, RZ, PT ;  /* 0x000000ff0300720c */ /* 0x000fc80003fc5270 */
[----:B------:R-:W-:Y:S02]  /*1a700*/  @!P3 LEA.HI.X R3, R21, R4, R14, 0x2, P6 ;  /* 0x000000041503b211 */ /* 0x000fe400030f140e */
[----:B------:R-:W5:Y:S01]  /*1a710*/  LDL R14, [R1+0xfc] ;  /* 0x0000fc00010e7983 */ /* 0x000f620000100800 */
[----:B------:R-:W-:Y:S02]  /*1a720*/  @!P5 LEA R8, P0, R22, R0, 0x2 ;  /* 0x000000001608d211 */ /* 0x000fe400078010ff */
[----:B------:R-:W-:Y:S01]  /*1a730*/  ISETP.GE.AND P1, PT, R18, c[0x0][0x3c8], PT ;  /* 0x0000f20012007a0c */ /* 0x000fe20003f26270 */
[----:B------:R-:W5:Y:S01]  /*1a740*/  LDL R21, [R1+0xe0] ;  /* 0x0000e00001157983 */ /* 0x000f620000100800 */
[----:B------:R-:W-:-:S03]  /*1a750*/  @!P5 LEA.HI.X R9, R22, R4, R23, 0x2, P0 ;  /* 0x000000041609d211 */ /* 0x000fc600000f1417 */
        /* <DEDUP_REMOVED lines=11> */
[----:B------:R-:W-:-:S09]  /*1a810*/  ISETP.GE.AND P4, PT, R251, c[0x0][0x3c8], PT ;  /* 0x0000f200fb007a0c */ /* 0x000fd20003f86270 */
[----:B------:R-:W-:-:S04]  /*1a820*/  P2R R2, PR, RZ, 0x40 ;  /* 0x00000040ff027803 */ /* 0x000fc80000000000 */
[----:B------:R-:W-:Y:S02]  /*1a830*/  ISETP.NE.AND P3, PT, R2, RZ, PT ;  /* 0x000000ff0200720c */ /* 0x000fe40003f65270 */
[----:B------:R-:W-:Y:S02]  /*1a840*/  @!P0 LEA R2, P6, R12, R0, 0x2 ;  /* 0x000000000c028211 */ /* 0x000fe400078c10ff */
[-C--:B----4-:R-:W-:Y:S01]  /*1a850*/  @!P1 LEA.HI.X R7, R18, R4.reuse, R19, 0x2, P3 ;  /* 0x0000000412079211 */ /* 0x090fe200018f1413 */
[----:B------:R-:W-:Y:S01]  /*1a860*/  @!P2 ST.E.64 [R8.64], R42 ;  /* 0x0000002a0800a985 */ /* 0x000fe2000c101b0a */
[----:B------:R-:W-:Y:S02]  /*1a870*/  ISETP.GE.AND P5, PT, R13, c[0x0][0x3c8], PT ;  /* 0x0000f2000d007a0c */ /* 0x000fe40003fa6270 */
[----:B------:R-:W-:Y:S01]  /*1a880*/  @!P0 LEA.HI.X R3, R12, R4, R16, 0x2, P6 ;  /* 0x000000040c038211 */ /* 0x000fe200030f1410 */
[----:B------:R1:W-:Y:S04]  /*1a890*/  @!P1 ST.E.64 [R6.64], R46 ;  /* 0x0000002e06009985 */ /* 0x0003e8000c101b0a */
[----:B------:R-:W4:Y:S04]  /*1a8a0*/  LDL R12, [R1+0x84] ;  /* 0x00008400010c7983 */ /* 0x000f280000100800 */
[----:B------:R5:W-:Y:S01]  /*1a8b0*/  @!P0 ST.E.64 [R2.64], R50 ;  /* 0x0000003202008985 */ /* 0x000be2000c101b0a */
[----:B------:R-:W-:-:S03]  /*1a8c0*/  ISETP.GE.AND P3, PT, R15, c[0x0][0x3c8], PT ;  /* 0x0000f2000f007a0c */ /* 0x000fc60003f66270 */
[----:B------:R-:W2:Y:S04]  /*1a8d0*/  LDL R18, [R1+0x7c] ;  /* 0x00007c0001127983 */ /* 0x000ea80000100800 */
[----:B------:R-:W2:Y:S04]  /*1a8e0*/  LDL R16, [R1+0x78] ;  /* 0x0000780001107983 */ /* 0x000ea80000100800 */
[----:B------:R-:W2:Y:S01]  /*1a8f0*/  LDL R19, [R1+0xdc] ;  /* 0x0000dc0001137983 */ /* 0x000ea20000100800 */
[-C--:B-1----:R-:W-:Y:S02]  /*1a900*/  @!P4 LEA R6, P6, R251, R0.reuse, 0x2 ;  /* 0x00000000fb06c211 */ /* 0x082fe400078c10ff */
[----:B------:R-:W-:-:S04]  /*1a910*/  @!P5 LEA R8, P0, R13, R0, 0x2 ;  /* 0x000000000d08d211 */ /* 0x000fc800078010ff */
[----:B-----5:R-:W-:Y:S02]  /*1a920*/  @!P5 LEA.HI.X R9, R13, R4, R14, 0x2, P0 ;  /* 0x000000040d09d211 */ /* 0x020fe400000f140e */
[----:B------:R-:W-:Y:S01]  /*1a930*/  SHF.R.S32.HI R13, RZ, 0x1f, R251 ;  /* 0x0000001fff0d7819 */ /* 0x000fe200000114fb */
[----:B------:R-:W5:Y:S04]  /*1a940*/  LDL R14, [R1+0x74] ;  /* 0x00007400010e7983 */ /* 0x000f680000100800 */
[----:B------:R-:W-:-:S04]  /*1a950*/  P2R R2, PR, RZ, 0x40 ;  /* 0x00000040ff027803 */ /* 0x000fc80000000000 */
[----:B------:R-:W-:-:S04]  /*1a960*/  ISETP.NE.AND P0, PT, R2, RZ, PT ;  /* 0x000000ff0200720c */ /* 0x000fc80003f05270 */
[----:B------:R-:W-:Y:S02]  /*1a970*/  @!P4 LEA.HI.X R7, R251, R4, R13, 0x2, P0 ;  /* 0x00000004fb07c211 */ /* 0x000fe400000f140d */
[----:B------:R-:W5:Y:S01]  /*1a980*/  LDL R13, [R1+0xe4] ;  /* 0x0000e400010d7983 */ /* 0x000f620000100800 */
[----:B------:R-:W-:Y:S02]  /*1a990*/  ISETP.GE.AND P2, PT, R5, c[0x0][0x3c8], PT ;  /* 0x0000f20005007a0c */ /* 0x000fe40003f46270 */
[C---:B------:R-:W-:Y:S01]  /*1a9a0*/  @!P3 LEA R2, P6, R15.reuse, R0, 0x2 ;  /* 0x000000000f02b211 */ /* 0x040fe200078c10ff */
        /* <DEDUP_REMOVED lines=12> */
[----:B------:R-:W-:Y:S02]  /*1aa70*/  ISETP.GE.AND P5, PT, R22, c[0x0][0x3c8], PT ;  /* 0x0000f20016007a0c */ /* 0x000fe40003fa6270 */
[----:B----4-:R-:W-:-:S09]  /*1aa80*/  @!P0 LEA R2, P6, R24, R0, 0x2 ;  /* 0x0000000018028211 */ /* 0x010fd200078c10ff */
[----:B------:R-:W-:-:S04]  /*1aa90*/  P2R R3, PR, RZ, 0x10 ;  /* 0x00000010ff037803 */ /* 0x000fc80000000000 */
[----:B------:R-:W-:Y:S02]  /*1aaa0*/  ISETP.NE.AND P3, PT, R3, RZ, PT ;  /* 0x000000ff0300720c */ /* 0x000fe40003f65270 */
[----:B------:R-:W-:Y:S02]  /*1aab0*/  ISETP.GE.AND P4, PT, R12, c[0x0][0x3c8], PT ;  /* 0x0000f2000c007a0c */ /* 0x000fe40003f86270 */
[-C--:B------:R-:W-:Y:S02]  /*1aac0*/  @!P1 LEA.HI.X R7, R26, R4.reuse, R27, 0x2, P3 ;  /* 0x000000041a079211 */ /* 0x080fe400018f141b */
[----:B------:R-:W-:Y:S01]  /*1aad0*/  @!P0 LEA.HI.X R3, R24, R4, R25, 0x2, P6 ;  /* 0x0000000418038211 */ /* 0x000fe200030f1419 */
[----:B------:R-:W-:Y:S01]  /*1aae0*/  @!P2 ST.E.64 [R8.64], R66 ;  /* 0x000000420800a985 */ /* 0x000fe2000c101b0a */
[----:B--2---:R-:W-:-:S03]  /*1aaf0*/  ISETP.GE.AND P3, PT, R20, c[0x0][0x3c8], PT ;  /* 0x0000f20014007a0c */ /* 0x004fc60003f66270 */
        /* <DEDUP_REMOVED lines=8> */
[----:B-----5:R-:W-:Y:S02]  /*1ab80*/  @!P4 LEA.HI.X R3, R12, R4, R13, 0x2, P6 ;  /* 0x000000040c03c211 */ /* 0x020fe400030f140d */
        /* <DEDUP_REMOVED lines=23> */
.L_x_2400:
        /* <DEDUP_REMOVED lines=18> */
.L_x_2421:
[----:B------:R-:W3:Y:S01]  /*1ae20*/  S2R R24, SR_TID.X ;  /* 0x0000000000187919 */ /* 0x000ee20000002100 */
[----:B-1----:R-:W-:Y:S01]  /*1ae30*/  SHF.R.S32.HI R2, RZ, 0x1f, R227 ;  /* 0x0000001fff027819 */ /* 0x002fe200000114e3 */
[----:B------:R-:W-:Y:S01]  /*1ae40*/  BSSY B0, `(.L_x_2422) ;  /* 0x0000036000007945 */ /* 0x000fe20003800000 */
[----:B------:R-:W-:-:S02]  /*1ae50*/  LOP3.LUT R14, R226, 0xffff, RZ, 0xc0, !PT ;  /* 0x0000ffffe20e7812 */ /* 0x000fc400078ec0ff */
[----:B-----5:R-:W-:Y:S02]  /*1ae60*/  SHF.R.S32.HI R20, RZ, 0x1f, R0 ;  /* 0x0000001fff147819 */ /* 0x020fe40000011400 */
[----:B------:R-:W-:Y:S02]  /*1ae70*/  SEL R15, R227, RZ, !P2 ;  /* 0x000000ffe30f7207 */ /* 0x000fe40005000000 */
[----:B------:R-:W-:Y:S02]  /*1ae80*/  SEL R23, R2, RZ, !P2 ;  /* 0x000000ff02177207 */ /* 0x000fe40005000000 */
[----:B---3--:R-:W-:-:S13]  /*1ae90*/  ISETP.GT.AND P0, PT, R24, 0x7f, PT ;  /* 0x0000007f1800780c */ /* 0x008fda0003f04270 */
        /* <DEDUP_REMOVED lines=48> */
.L_x_2423:
[----:B------:R-:W-:Y:S05]  /*1b1a0*/  BSYNC B0 ;  /* 0x0000000000007941 */ /* 0x000fea0003800000 */
.L_x_2422:
[----:B------:R-:W-:-:S13]  /*1b1b0*/  ISETP.GT.AND P0, PT, R21, 0x1, PT ;  /* 0x000000011500780c */ /* 0x000fda0003f04270 */
[----:B------:R-:W-:Y:S05]  /*1b1c0*/  @P0 BRA `(.L_x_2415) ;  /* 0x0000074000000947 */ /* 0x000fea0003800000 */
[----:B-1----:R-:W-:Y:S01]  /*1b1d0*/  SHF.R.S32.HI R5, RZ, 0x1f, R24 ;  /* 0x0000001fff057819 */ /* 0x002fe20000011418 */
[----:B------:R-:W-:Y:S01]  /*1b1e0*/  IMAD R4, R20, c[0x0][0x3a0], RZ ;  /* 0x0000e80014047a24 */ /* 0x000fe200078e02ff */
[----:B------:R-:W-:Y:S02]  /*1b1f0*/  MOV R2, c[0x0][0x4e8] ;  /* 0x00013a0000027a02 */ /* 0x000fe40000000f00 */
[----:B------:R-:W-:Y:S02]  /*1b200*/  LEA.HI R5, R5, R24, RZ, 0x3 ;  /* 0x0000001805057211 */ /* 0x000fe400078f18ff */
[----:B------:R-:W-:Y:S01]  /*1b210*/  ISETP.NE.AND P0, PT, R2, 0x1, PT ;  /* 0x000000010200780c */ /* 0x000fe20003f05270 */
[----:B------:R-:W-:Y:S01]  /*1b220*/  IMAD.WIDE.U32 R2, R0, c[0x0][0x3a0], RZ ;  /* 0x0000e80000027a25 */ /* 0x000fe200078e00ff */
[----:B------:R-:W-:Y:S02]  /*1b230*/  LOP3.LUT R5, R5, 0xfffffff8, RZ, 0xc0, !PT ;  /* 0xfffffff805057812 */ /* 0x000fe400078ec0ff */
[----:B------:R-:W-:Y:S01]  /*1b240*/  IADD3 R13, R246, R240, RZ ;  /* 0x000000f0f60d7210 */ /* 0x000fe20007ffe0ff */
[----:B------:R-:W-:Y:S01]  /*1b250*/  IMAD R0, R0, c[0x0][0x3a4], R4 ;  /* 0x0000e90000007a24 */ /* 0x000fe200078e0204 */
[----:B------:R-:W-:-:S03]  /*1b260*/  IADD3 R5, -R5, R24, RZ ;  /* 0x0000001805057210 */ /* 0x000fc60007ffe1ff */
[----:B------:R-:W-:Y:S01]  /*1b270*/  IMAD.IADD R3, R3, 0x1, R0 ;  /* 0x0000000103037824 */ /* 0x000fe200078e0200 */
[----:B------:R-:W-:Y:S01]  /*1b280*/  LEA R4, R5, R246, 0x5 ;  /* 0x000000f605047211 */ /* 0x000fe200078e28ff */
[----:B------:R-:W-:Y:S02]  /*1b290*/  IMAD R5, R23, c[0x0][0x3f0], RZ ;  /* 0x0000fc0017057a24 */ /* 0x000fe400078e02ff */
[----:B------:R-:W-:Y:S01]  /*1b2a0*/  IMAD.WIDE.U32 R2, R14, c[0x0][0x3e8], R2 ;  /* 0x0000fa000e027a25 */ /* 0x000fe200078e0002 */
[----:B------:R-:W-:-:S03]  /*1b2b0*/  IADD3 R4, R240, R4, RZ ;  /* 0x00000004f0047210 */ /* 0x000fc60007ffe0ff */
[----:B------:R-:W-:Y:S01]  /*1b2c0*/  IMAD R3, R14, c[0x0][0x3ec], R3 ;  /* 0x0000fb000e037a24 */ /* 0x000fe200078e0203 */
[----:B------:R-:W-:Y:S01]  /*1b2d0*/  MOV R0, R4 ;  /* 0x0000000400007202 */ /* 0x000fe20000000f00 */
[----:B------:R-:W-:-:S04]  /*1b2e0*/  @P0 IMAD.HI.U32 R6, R4, c[0x0][0x4ec], RZ ;  /* 0x00013b0004060a27 */ /* 0x000fc800078e00ff */
[C---:B------:R-:W-:Y:S01]  /*1b2f0*/  IMAD R7, R15.reuse, c[0x0][0x3f4], R5 ;  /* 0x0000fd000f077a24 */ /* 0x040fe200078e0205 */
[----:B------:R-:W-:Y:S01]  /*1b300*/  @P0 SHF.R.U32.HI R0, RZ, c[0x0][0x4f0], R6 ;  /* 0x00013c00ff000a19 */ /* 0x000fe20000011606 */
[----:B------:R-:W-:-:S03]  /*1b310*/  IMAD.WIDE.U32 R2, R15, c[0x0][0x3f0], R2 ;  /* 0x0000fc000f027a25 */ /* 0x000fc600078e0002 */
[----:B------:R-:W-:Y:S01]  /*1b320*/  SHF.R.S32.HI R6, RZ, 0x1f, R0 ;  /* 0x0000001fff067819 */ /* 0x000fe20000011400 */
[----:B------:R-:W-:Y:S01]  /*1b330*/  IMAD.IADD R3, R3, 0x1, R7 ;  /* 0x0000000103037824 */ /* 0x000fe200078e0207 */
        /* <DEDUP_REMOVED lines=15> */
.L_x_2498:
[----:B------:R-:W-:Y:S05]  /*1b430*/  BRA.DIV ~URZ, `(.L_x_2425) ;  /* 0x000042327f007947 */ /* 0x000fea000b800000 */
[----:B------:R4:W1:Y:S02]  /*1b440*/  SHFL.IDX PT, R0, R14, RZ, 0x181f ;  /* 0x00181fff0e007589 */ /* 0x00086400000e0000 */
.L_x_2499:
        /* <DEDUP_REMOVED lines=16> */
.L_x_2427:
[----:B------:R-:W-:Y:S05]  /*1b550*/  BSYNC B0 ;  /* 0x0000000000007941 */ /* 0x000fea0003800000 */
.L_x_2426:
[----:B------:R-:W-:Y:S05]  /*1b560*/  BRA.DIV ~URZ, `(.L_x_2428) ;  /* 0x000041827f007947 */ /* 0x000fea000b800000 */
[----:B---3--:R3:W2:Y:S04]  /*1b570*/  SHFL.IDX PT, R4, R5, 0x1, 0x181f ;  /* 0x00381f0005047f89 */ /* 0x0086a800000e0000 */
[----:B-1----:R3:W1:Y:S02]  /*1b580*/  SHFL.IDX PT, R0, R14, 0x1, 0x181f ;  /* 0x00381f000e007f89 */ /* 0x00266400000e0000 */
.L_x_2500:
        /* <DEDUP_REMOVED lines=16> */
.L_x_2430:
[----:B------:R-:W-:Y:S05]  /*1b690*/  BSYNC B0 ;  /* 0x0000000000007941 */ /* 0x000fea0003800000 */
.L_x_2429:
[----:B------:R-:W-:Y:S05]  /*1b6a0*/  BRA.DIV ~URZ, `(.L_x_2431) ;  /* 0x000041327f007947 */ /* 0x000fea000b800000 */
[----:B--2---:R2:W3:Y:S02]  /*1b6b0*/  SHFL.IDX PT, R4, R5, 0x2, 0x181f ;  /* 0x00581f0005047f89 */ /* 0x0044e400000e0000 */
.L_x_2501:
[----:B------:R-:W-:Y:S05]  /*1b6c0*/  BRA.DIV ~URZ, `(.L_x_2432) ;  /* 0x000041927f007947 */ /* 0x000fea000b800000 */
[----:B-1----:R1:W2:Y:S02]  /*1b6d0*/  SHFL.IDX PT, R0, R14, 0x2, 0x181f ;  /* 0x00581f000e007f89 */ /* 0x0022a400000e0000 */
.L_x_2502:
        /* <DEDUP_REMOVED lines=16> */
.L_x_2434:
[----:B------:R-:W-:Y:S05]  /*1b7e0*/  BSYNC B0 ;  /* 0x0000000000007941 */ /* 0x000fea0003800000 */
.L_x_2433:
[----:B------:R-:W-:Y:S05]  /*1b7f0*/  BRA.DIV ~URZ, `(.L_x_2435) ;  /* 0x000040e27f007947 */ /* 0x000fea000b800000 */
[----:B---3--:R3:W1:Y:S04]  /*1b800*/  SHFL.IDX PT, R4, R5, 0x3, 0x181f ;  /* 0x00781f0005047f89 */ /* 0x00866800000e0000 */
[----:B--2---:R3:W2:Y:S02]  /*1b810*/  SHFL.IDX PT, R0, R14, 0x3, 0x181f ;  /* 0x00781f000e007f89 */ /* 0x0046a400000e0000 */
.L_x_2503:
        /* <DEDUP_REMOVED lines=15> */
.L_x_2415:
[----:B------:R-:W-:Y:S05]  /*1b910*/  BSYNC B1 ;  /* 0x0000000000017941 */ /* 0x000fea0003800000 */
.L_x_2399:
[----:B------:R-:W-:-:S13]  /*1b920*/  ISETP.NE.AND P0, PT, RZ, UR8, PT ;  /* 0x00000008ff007c0c */ /* 0x000fda000bf05270 */
[----:B------:R-:W-:Y:S01]  /*1b930*/  @P0 WARPSYNC 0xffffffff ;  /* 0xffffffff00000948 */ /* 0x000fe20003800000 */
[----:B------:R-:W-:Y:S06]  /*1b940*/  @P0 BAR.SYNC.DEFER_BLOCKING 0x5, 0x100 ;  /* 0x0144000000000b1d */ /* 0x000fec0000010000 */
[----:B------:R-:W5:Y:S02]  /*1b950*/  @P0 LDS.128 R224, [0x24100] ;  /* 0x02410000ffe00984 */ /* 0x000f640000000c00 */
[----:B--2-45:R-:W-:Y:S01]  /*1b960*/  @P0 MOV R0, R225 ;  /* 0x000000e100000202 */ /* 0x034fe20000000f00 */
[----:B------:R-:W-:-:S04]  /*1b970*/  @P0 IMAD.MOV.U32 R249, RZ, RZ, R224 ;  /* 0x000000fffff90224 */ /* 0x000fc800078e00e0 */
[----:B------:R2:W-:Y:S04]  /*1b980*/  @P0 STL [R1+0xc4], R0 ;  /* 0x0000c40001000387 */ /* 0x0005e80000100800 */
[----:B------:R-:W-:Y:S06]  /*1b990*/  @P0 BAR.ARV 0x4, 0x100 ;  /* 0x0104000000000b1d */ /* 0x000fec0000002000 */
[----:B------:R-:W-:Y:S05]  /*1b9a0*/  @P0 BRA `(.L_x_2436) ;  /* 0x00000f8000000947 */ /* 0x000fea0003800000 */
[----:B--2---:R-:W2:Y:S01]  /*1b9b0*/  S2R R0, SR_TID.X ;  /* 0x0000000000007919 */ /* 0x004ea20000002100 */
[----:B-1----:R-:W-:Y:S01]  /*1b9c0*/  IMAD.MOV.U32 R7, RZ, RZ, RZ ;  /* 0x000000ffff077224 */ /* 0x002fe200078e00ff */
[----:B--23--:R-:W-:-:S04]  /*1b9d0*/  LOP3.LUT R14, R0, 0x1f, RZ, 0xc0, !PT ;  /* 0x0000001f000e7812 */ /* 0x00cfc800078ec0ff */
[----:B------:R-:W-:Y:S01]  /*1b9e0*/  ISETP.NE.AND P6, PT, R14, 0x1f, PT ;  /* 0x0000001f0e00780c */ /* 0x000fe20003fc5270 */
[----:B------:R-:W-:Y:S10]  /*1b9f0*/  BRA.DIV ~URZ, `(.L_x_2437) ;  /* 0x00003fd27f007947 */ /* 0x000ff4000b800000 */
[----:B------:R1:W2:Y:S02]  /*1ba00*/  SHFL.IDX PT, R9, R29, RZ, 0x1f ;  /* 0x00001fff1d097589 */ /* 0x0002a400000e0000 */
.L_x_2504:
[----:B------:R-:W-:Y:S05]  /*1ba10*/  BRA.DIV ~URZ, `(.L_x_2438) ;  /* 0x000040327f007947 */ /* 0x000fea000b800000 */
[----:B------:R3:W4:Y:S02]  /*1ba20*/  SHFL.IDX PT, R8, R29, 0x1, 0x1f ;  /* 0x00201f001d087f89 */ /* 0x00072400000e0000 */
.L_x_2505:
        /* <DEDUP_REMOVED lines=18> */
.L_x_2506:
        /* <DEDUP_REMOVED lines=16> */
.L_x_2507:
[----:B---3--:R-:W-:Y:S01]  /*1bc50*/  IMAD R0, R0, c[0x0][0x538], RZ ;  /* 0x00014e0000007a24 */ /* 0x008fe200078e02ff */
[----:B------:R-:W-:Y:S04]  /*1bc60*/  BSSY B1, `(.L_x_2441) ;  /* 0x00000c1000017945 */ /* 0x000fe80003800000 */
[----:B----4-:R-:W-:-:S04]  /*1bc70*/  IADD3 R8, R0, R8, RZ ;  /* 0x0000000800087210 */ /* 0x010fc80007ffe0ff */
[----:B--2---:R-:W-:-:S13]  /*1bc80*/  ISETP.GT.AND P0, PT, R8, R9, PT ;  /* 0x000000090800720c */ /* 0x004fda0003f04270 */
[----:B------:R-:W-:Y:S05]  /*1bc90*/  @P0 BRA `(.L_x_2442) ;  /* 0x0000024000000947 */ /* 0x000fea0003800000 */
.L_x_2446:
        /* <DEDUP_REMOVED lines=16> */
.L_x_2508:
        /* <DEDUP_REMOVED lines=16> */
.L_x_2509:
[----:B--2---:R-:W-:-:S05]  /*1bea0*/  IMAD R0, R0, c[0x0][0x538], RZ ;  /* 0x00014e0000007a24 */ /* 0x004fca00078e02ff */
[----:B------:R-:W-:-:S04]  /*1beb0*/  IADD3 R8, R0, R8, RZ ;  /* 0x0000000800087210 */ /* 0x000fc80007ffe0ff */
[----:B------:R-:W-:-:S13]  /*1bec0*/  ISETP.GT.AND P0, PT, R8, R9, PT ;  /* 0x000000090800720c */ /* 0x000fda0003f04270 */
[----:B-1----:R-:W-:Y:S05]  /*1bed0*/  @!P0 BRA `(.L_x_2446) ;  /* 0xfffffdc000008947 */ /* 0x002fea000383ffff */
.L_x_2442:
[----:B------:R-:W-:-:S05]  /*1bee0*/  IADD3 R5, -R0, R8, RZ ;  /* 0x0000000800057210 */ /* 0x000fca0007ffe1ff */
[----:B------:R-:W-:-:S05]  /*1bef0*/  IMAD R0, R4, c[0x0][0x538], R5 ;  /* 0x00014e0004007a24 */ /* 0x000fca00078e0205 */
[----:B------:R-:W-:Y:S01]  /*1bf00*/  ISETP.GT.AND P0, PT, R0, R9, PT ;  /* 0x000000090000720c */ /* 0x000fe20003f04270 */
[----:B------:R-:W-:-:S12]  /*1bf10*/  BRA.DIV ~URZ, `(.L_x_2447) ;  /* 0x00003fc27f007947 */ /* 0x000fd8000b800000 */
[----:B------:R-:W-:-:S04]  /*1bf20*/  VOTE.ANY R12, PT, !P0 ;  /* 0x00000000000c7806 */ /* 0x000fc800040e0100 */
.L_x_2510:
[----:B------:R-:W2:Y:S02]  /*1bf30*/  POPC R0, R12 ;  /* 0x0000000c00007309 */ /* 0x000ea40000000000 */
[----:B--2---:R-:W-:Y:S01]  /*1bf40*/  IADD3 R227, R0, R227, RZ ;  /* 0x000000e300e37210 */ /* 0x004fe20007ffe0ff */
[----:B------:R-:W-:Y:S05]  /*1bf50*/  BRA.DIV ~URZ, `(.L_x_2448) ;  /* 0x00003fd27f007947 */ /* 0x000fea000b800000 */
[----:B------:R2:W3:Y:S04]  /*1bf60*/  SHFL.IDX PT, R8, R6, R0, 0x1f ;  /* 0x00001f0006087589 */ /* 0x0004e800000e0000 */
[----:B------:R2:W4:Y:S02]  /*1bf70*/  SHFL.IDX PT, R7, R7, R0, 0x1f ;  /* 0x00001f0007077589 */ /* 0x00052400000e0000 */
.L_x_2511:
[----:B------:R-:W-:Y:S01]  /*1bf80*/  ISETP.NE.AND P0, PT, R12, RZ, PT ;  /* 0x000000ff0c00720c */ /* 0x000fe20003f05270 */
[----:B------:R-:W-:-:S12]  /*1bf90*/  BSSY B0, `(.L_x_2449) ;  /* 0x0000005000007945 */ /* 0x000fd80003800000 */
[----:B------:R-:W-:Y:S05]  /*1bfa0*/  @!P0 BRA `(.L_x_2450) ;  /* 0x0000003000008947 */ /* 0x000fea0003800000 */
[----:B--2---:R-:W-:Y:S01]  /*1bfb0*/  IADD3 R0, R0, -0x1, RZ ;  /* 0xffffffff00007810 */ /* 0x004fe20007ffe0ff */
[----:B------:R-:W-:Y:S05]  /*1bfc0*/  BRA.DIV ~URZ, `(.L_x_2451) ;  /* 0x000040527f007947 */ /* 0x000fea000b800000 */
[----:B------:R2:W1:Y:S02]  /*1bfd0*/  SHFL.IDX PT, R13, R4, R0, 0x1f ;  /* 0x00001f00040d7589 */ /* 0x00046400000e0000 */
.L_x_2450:
[----:B------:R-:W-:Y:S05]  /*1bfe0*/  BSYNC B0 ;  /* 0x0000000000007941 */ /* 0x000fea0003800000 */
.L_x_2449:
[----:B----4-:R-:W-:Y:S01]  /*1bff0*/  ISETP.NE.AND P0, PT, R7, 0x1, PT ;  /* 0x000000010700780c */ /* 0x010fe20003f05270 */
[----:B-1----:R-:W-:Y:S01]  /*1c000*/  IMAD R249, R13, c[0x0][0x538], R5 ;  /* 0x00014e000df97a24 */ /* 0x002fe200078e0205 */
[----:B------:R-:W-:Y:S04]  /*1c010*/  BSSY B0, `(.L_x_2452) ;  /* 0x000007d000007945 */ /* 0x000fe80003800000 */
[----:B------:R-:W-:-:S07]  /*1c020*/  IADD3 R9, -R249, R9, RZ ;  /* 0x00000009f9097210 */ /* 0x000fce0007ffe1ff */
[----:B------:R-:W-:Y:S05]  /*1c030*/  @!P0 BRA `(.L_x_2453) ;  /* 0x000003b000008947 */ /* 0x000fea0003800000 */
[-C--:B---3--:R-:W-:Y:S02]  /*1c040*/  IABS R2, R8.reuse ;  /* 0x0000000800027213 */ /* 0x088fe40000000000 */
[----:B--2---:R-:W-:Y:S02]  /*1c050*/  IABS R6, R7 ;  /* 0x0000000700067213 */ /* 0x004fe40000000000 */
[----:B------:R-:W1:Y:S01]  /*1c060*/  I2F.RP R4, R2 ;  /* 0x0000000200047306 */ /* 0x000e620000209400 */
[----:B------:R-:W-:Y:S02]  /*1c070*/  IABS R12, R8 ;  /* 0x00000008000c7213 */ /* 0x000fe40000000000 */
[----:B------:R-:W-:-:S05]  /*1c080*/  IABS R3, R9 ;  /* 0x0000000900037213 */ /* 0x000fca0000000000 */
[----:B------:R-:W-:Y:S08]  /*1c090*/  I2F.RP R13, R6 ;  /* 0x00000006000d7306 */ /* 0x000ff00000209400 */
[----:B-1----:R-:W1:Y:S02]  /*1c0a0*/  MUFU.RCP R4, R4 ;  /* 0x0000000400047308 */ /* 0x002e640000001000 */
[----:B-1----:R-:W-:-:S06]  /*1c0b0*/  IADD3 R4, R4, 0xffffffe, RZ ;  /* 0x0ffffffe04047810 */ /* 0x002fcc0007ffe0ff */
[----:B------:R-:W1:Y:S02]  /*1c0c0*/  F2I.FTZ.U32.TRUNC.NTZ R5, R4 ;  /* 0x0000000400057305 */ /* 0x000e64000021f000 */
[----:B-1----:R-:W-:Y:S02]  /*1c0d0*/  IMAD.MOV R0, RZ, RZ, -R5 ;  /* 0x000000ffff007224 */ /* 0x002fe400078e0a05 */
        /* <DEDUP_REMOVED lines=49> */
.L_x_2453:
[----:B--2---:R-:W-:-:S04]  /*1c3f0*/  IMAD.MOV.U32 R4, RZ, RZ, 0x4 ;  /* 0x00000004ff047424 */ /* 0x004fc800078e00ff */
[----:B------:R-:W-:-:S06]  /*1c400*/  IMAD.WIDE R4, R227, R4, c[0x0][0x590] ;  /* 0x00016400e3047625 */ /* 0x000fcc00078e0204 */
[----:B------:R-:W2:Y:S01]  /*1c410*/  LDG.E R4, [R4.64] ;  /* 0x0000000a04047981 */ /* 0x000ea2000c1e1900 */
[----:B------:R-:W-:Y:S01]  /*1c420*/  IABS R6, R9 ;  /* 0x0000000900067213 */ /* 0x000fe20000000000 */
[----:B--23--:R-:W-:-:S05]  /*1c430*/  IMAD R7, R4, R8, RZ ;  /* 0x0000000804077224 */ /* 0x00cfca00078e02ff */
[-C--:B------:R-:W-:Y:S02]  /*1c440*/  IABS R5, R7.reuse ;  /* 0x0000000700057213 */ /* 0x080fe40000000000 */
[----:B------:R-:W-:Y:S02]  /*1c450*/  IABS R12, R7 ;  /* 0x00000007000c7213 */ /* 0x000fe40000000000 */
[----:B------:R-:W1:Y:S08]  /*1c460*/  I2F.RP R2, R5 ;  /* 0x0000000500027306 */ /* 0x000e700000209400 */
[----:B-1----:R-:W1:Y:S02]  /*1c470*/  MUFU.RCP R2, R2 ;  /* 0x0000000200027308 */ /* 0x002e640000001000 */
[----:B-1----:R-:W-:-:S06]  /*1c480*/  IADD3 R2, R2, 0xffffffe, RZ ;  /* 0x0ffffffe02027810 */ /* 0x002fcc0007ffe0ff */
[----:B------:R-:W1:Y:S02]  /*1c490*/  F2I.FTZ.U32.TRUNC.NTZ R3, R2 ;  /* 0x0000000200037305 */ /* 0x000e64000021f000 */
[----:B-1----:R-:W-:Y:S02]  /*1c4a0*/  IMAD.MOV R0, RZ, RZ, -R3 ;  /* 0x000000ffff007224 */ /* 0x002fe400078e0a03 */
        /* <DEDUP_REMOVED lines=25> */
[----:B------:R-:W1:Y:S08]  /*1c640*/  I2F.RP R4, R3 ;  /* 0x0000000300047306 */ /* 0x000e700000209400 */
        /* <DEDUP_REMOVED lines=25> */
.L_x_2454:
[----:B------:R-:W-:Y:S05]  /*1c7e0*/  BSYNC B0 ;  /* 0x0000000000007941 */ /* 0x000fea0003800000 */
.L_x_2452:
[----:B------:R-:W-:-:S04]  /*1c7f0*/  LOP3.LUT R2, RZ, R2, RZ, 0x33, !PT ;  /* 0x00000002ff027212 */ /* 0x000fc800078e33ff */
[----:B------:R-:W-:-:S05]  /*1c800*/  IADD3 R0, R2, R8, RZ ;  /* 0x0000000802007210 */ /* 0x000fca0007ffe0ff */
[----:B------:R1:W-:Y:S01]  /*1c810*/  STL [R1+0xc4], R0 ;  /* 0x0000c40001007387 */ /* 0x0003e20000100800 */
[----:B------:R-:W-:Y:S05]  /*1c820*/  BRA `(.L_x_2455) ;  /* 0x0000004000007947 */ /* 0x000fea0003800000 */
.L_x_2443:
[----:B------:R2:W-:Y:S01]  /*1c830*/  STL [R1+0xc4], RZ ;  /* 0x0000c4ff01007387 */ /* 0x0005e20000100800 */
[----:B------:R-:W-:Y:S02]  /*1c840*/  MOV R249, R9 ;  /* 0x0000000900f97202 */ /* 0x000fe40000000f00 */
[----:B------:R-:W-:Y:S02]  /*1c850*/  MOV R226, RZ ;  /* 0x000000ff00e27202 */ /* 0x000fe40000000f00 */
[----:B------:R-:W-:Y:S02]  /*1c860*/  MOV R227, c[0x0][0x53c] ;  /* 0x00014f0000e37a02 */ /* 0x000fe40000000f00 */
.L_x_2455:
[----:B------:R-:W-:Y:S05]  /*1c870*/  BSYNC B1 ;  /* 0x0000000000017941 */ /* 0x000fea0003800000 */
.L_x_2441:
[----:B-1----:R-:W3:Y:S01]  /*1c880*/  LDL R0, [R1+0xc4] ;  /* 0x0000c40001007983 */ /* 0x002ee20000100800 */
[----:B------:R-:W-:Y:S03]  /*1c890*/  WARPSYNC 0xffffffff ;  /* 0xffffffff00007948 */ /* 0x000fe60003800000 */
[----:B------:R-:W-:Y:S01]  /*1c8a0*/  BAR.SYNC.DEFER_BLOCKING 0x4, 0x100 ;  /* 0x0104000000007b1d */ /* 0x000fe20000010000 */
[----:B------:R-:W-:Y:S01]  /*1c8b0*/  ISETP.NE.AND P0, PT, R14, RZ, PT ;  /* 0x000000ff0e00720c */ /* 0x000fe20003f05270 */
[----:B------:R-:W-:Y:S01]  /*1c8c0*/  IMAD.MOV.U32 R6, RZ, RZ, R226 ;  /* 0x000000ffff067224 */ /* 0x000fe200078e00e2 */
[----:B------:R-:W-:-:S11]  /*1c8d0*/  MOV R7, R227 ;  /* 0x000000e300077202 */ /* 0x000fd60000000f00 */
[----:B------:R-:W-:-:S04]  /*1c8e0*/  @!P0 IMAD.MOV.U32 R224, RZ, RZ, R249 ;  /* 0x000000ffffe08224 */ /* 0x000fc800078e00f9 */
[----:B------:R-:W-:Y:S01]  /*1c8f0*/  IMAD.MOV.U32 R4, RZ, RZ, R224 ;  /* 0x000000ffff047224 */ /* 0x000fe200078e00e0 */
[----:B---3--:R-:W-:-:S05]  /*1c900*/  MOV R5, R0 ;  /* 0x0000000000057202 */ /* 0x008fca0000000f00 */
[----:B------:R1:W-:Y:S04]  /*1c910*/  @!P0 STS.128 [0x24100], R4 ;  /* 0x02410004ff008388 */ /* 0x0003e80000000c00 */
[----:B------:R-:W-:Y:S06]  /*1c920*/  BAR.ARV 0x5, 0x100 ;  /* 0x0144000000007b1d */ /* 0x000fec0000002000 */
.L_x_2436:
[----:B------:R-:W-:-:S13]  /*1c930*/  ISETP.GE.AND P0, PT, R227, c[0x0][0x53c], PT ;  /* 0x00014f00e3007a0c */ /* 0x000fda0003f06270 */
[----:B-123--:R-:W-:Y:S01]  /*1c940*/  @P0 CALL.REL.NOINC `(.L_x_2456) ;  /* 0x0000001000000944 */ /* 0x00efe20003c00000 */
[----:B------:R-:W-:Y:S05]  /*1c950*/  BRA `(.L_x_2457) ;  /* 0xfffe547000007947 */ /* 0x000fea000383ffff */
.L_x_2456:
[----:B------:R-:W-:Y:S05]  /*1c960*/  EXIT ;  /* 0x000000000000794d */ /* 0x000fea0003800000 */
.L_x_2245:
[----:B------:R-:W-:Y:S01]  /*1c970*/  IMAD.MOV.U32 R0, RZ, RZ, R5 ;  /* 0x000000ffff007224 */ /* 0x000fe200078e0005 */
[----:B------:R-:W-:Y:S02]  /*1c980*/  MOV R3, 0x1 ;  /* 0x0000000100037802 */ /* 0x000fe40000000f00 */
[----:B------:R-:W-:Y:S02]  /*1c990*/  MOV R2, 0x1c9b0 ;  /* 0x0001c9b000027802 */ /* 0x000fe40000000f00 */
[----:B------:R-:W-:Y:S05]  /*1c9a0*/  CALL.REL.NOINC `($__internal_40_$__cuda_sm70_shflsync_up_p) ;  /* 0x0000baa000007944 */ /* 0x000fea0003c00000 */
[----:B------:R-:W-:Y:S01]  /*1c9b0*/  MOV R0, R4 ;  /* 0x0000000400007202 */ /* 0x000fe20000000f00 */
[----:B------:R-:W-:Y:S05]  /*1c9c0*/  BRA `(.L_x_2458) ;  /* 0xfffe3af000007947 */ /* 0x000fea000383ffff */
.L_x_2246:
[----:B------:R-:W-:Y:S01]  /*1c9d0*/  IMAD.MOV.U32 R0, RZ, RZ, R5 ;  /* 0x000000ffff007224 */ /* 0x000fe200078e0005 */
[----:B------:R-:W-:Y:S02]  /*1c9e0*/  MOV R3, 0x2 ;  /* 0x0000000200037802 */ /* 0x000fe40000000f00 */
[----:B------:R-:W-:Y:S02]  /*1c9f0*/  MOV R2, 0x1ca10 ;  /* 0x0001ca1000027802 */ /* 0x000fe40000000f00 */
[----:B------:R-:W-:Y:S05]  /*1ca00*/  CALL.REL.NOINC `($__internal_40_$__cuda_sm70_shflsync_up_p) ;  /* 0x0000ba4000007944 */ /* 0x000fea0003c00000 */
[----:B------:R-:W-:Y:S01]  /*1ca10*/  SEL R4, R4, RZ, P4 ;  /* 0x000000ff04047207 */ /* 0x000fe20002000000 */
[----:B------:R-:W-:Y:S01]  /*1ca20*/  IMAD.MOV.U32 R3, RZ, RZ, 0x4 ;  /* 0x00000004ff037424 */ /* 0x000fe200078e00ff */
[----:B------:R-:W-:-:S03]  /*1ca30*/  MOV R2, 0x1ca60 ;  /* 0x0001ca6000027802 */ /* 0x000fc60000000f00 */
[----:B------:R-:W-:Y:S02]  /*1ca40*/  IMAD.IADD R0, R5, 0x1, R4 ;  /* 0x0000000105007824 */ /* 0x000fe400078e0204 */
        /* <DEDUP_REMOVED lines=13> */
[----:B------:R-:W-:Y:S02]  /*1cb20*/  MOV R2, 0x1f ;  /* 0x0000001f00027802 */ /* 0x000fe40000000f00 */
[----:B------:R-:W-:Y:S01]  /*1cb30*/  MOV R184, 0xffffffff ;  /* 0xffffffff00b87802 */ /* 0x000fe20000000f00 */
[----:B------:R-:W-:Y:S01]  /*1cb40*/  IMAD.IADD R4, R0, 0x1, R4 ;  /* 0x0000000100047824 */ /* 0x000fe200078e0204 */
[----:B------:R-:W-:-:S03]  /*1cb50*/  MOV R3, 0x1cb80 ;  /* 0x0001cb8000037802 */ /* 0x000fc60000000f00 */
[----:B------:R-:W-:Y:S02]  /*1cb60*/  IMAD.MOV.U32 R35, RZ, RZ, R4 ;  /* 0x000000ffff237224 */ /* 0x000fe400078e0004 */
[----:B------:R-:W-:Y:S05]  /*1cb70*/  CALL.REL.NOINC `($__internal_39_$__cuda_sm70_shflsync_idx_p) ;  /* 0x0000b88000007944 */ /* 0x000fea0003c00000 */
[----:B------:R-:W-:Y:S01]  /*1cb80*/  MOV R0, R185 ;  /* 0x000000b900007202 */ /* 0x000fe20000000f00 */
[----:B------:R-:W-:Y:S05]  /*1cb90*/  BRA `(.L_x_2459) ;  /* 0xfffe3a2000007947 */ /* 0x000fea000383ffff */
.L_x_2248:
[----:B------:R-:W-:Y:S02]  /*1cba0*/  SEL R0, RZ, 0x1, P0 ;  /* 0x00000001ff007807 */ /* 0x000fe40000000000 */
[----:B------:R-:W-:Y:S02]  /*1cbb0*/  MOV R2, 0x1cbd0 ;  /* 0x0001cbd000027802 */ /* 0x000fe40000000f00 */
[----:B------:R-:W-:Y:S05]  /*1cbc0*/  CALL.REL.NOINC `($__internal_41_$__cuda_sm70_votesync_ballot) ;  /* 0x0000b8e000007944 */ /* 0x000fea0003c00000 */
[----:B------:R-:W-:Y:S01]  /*1cbd0*/  MOV R6, R0 ;  /* 0x0000000000067202 */ /* 0x000fe20000000f00 */
[----:B------:R-:W-:Y:S05]  /*1cbe0*/  BRA `(.L_x_2460) ;  /* 0xfffe3a6000007947 */ /* 0x000fea000383ffff */
.L_x_2249:
[----:B------:R-:W-:Y:S01]  /*1cbf0*/  IMAD.MOV.U32 R35, RZ, RZ, R9 ;  /* 0x000000ffff237224 */ /* 0x000fe200078e0009 */
[----:B------:R-:W-:Y:S01]  /*1cc00*/  MOV R34, 0x1f ;  /* 0x0000001f00227802 */ /* 0x000fe20000000f00 */
[----:B------:R-:W-:Y:S01]  /*1cc10*/  IMAD.MOV.U32 R2, RZ, RZ, R0 ;  /* 0x000000ffff027224 */ /* 0x000fe200078e0000 */
[----:B------:R-:W-:Y:S02]  /*1cc20*/  MOV R184, 0xffffffff ;  /* 0xffffffff00b87802 */ /* 0x000fe40000000f00 */
[----:B------:R-:W-:Y:S02]  /*1cc30*/  MOV R3, 0x1cc50 ;  /* 0x0001cc5000037802 */ /* 0x000fe40000000f00 */
[----:B------:R-:W-:Y:S05]  /*1cc40*/  CALL.REL.NOINC `($__internal_39_$__cuda_sm70_shflsync_idx_p) ;  /* 0x0000b7b000007944 */ /* 0x000fea0003c00000 */
[----:B------:R-:W-:Y:S01]  /*1cc50*/  IMAD.MOV.U32 R12, RZ, RZ, R185 ;  /* 0x000000ffff0c7224 */ /* 0x000fe200078e00b9 */
[----:B------:R-:W-:Y:S01]  /*1cc60*/  MOV R5, RZ ;  /* 0x000000ff00057202 */ /* 0x000fe20000000f00 */
[----:B------:R-:W-:Y:S01]  /*1cc70*/  IMAD.MOV.U32 R35, RZ, RZ, R8 ;  /* 0x000000ffff237224 */ /* 0x000fe200078e0008 */
[----:B------:R-:W-:Y:S01]  /*1cc80*/  MOV R34, 0x1f ;  /* 0x0000001f00227802 */ /* 0x000fe20000000f00 */
[----:B------:R-:W-:Y:S01]  /*1cc90*/  IMAD.MOV.U32 R2, RZ, RZ, R0 ;  /* 0x000000ffff027224 */ /* 0x000fe200078e0000 */
[----:B------:R-:W-:-:S02]  /*1cca0*/  MOV R184, 0xffffffff ;  /* 0xffffffff00b87802 */ /* 0x000fc40000000f00 */
[----:B------:R-:W-:Y:S02]  /*1ccb0*/  MOV R3, 0x1ccd0 ;  /* 0x0001ccd000037802 */ /* 0x000fe40000000f00 */
[----:B------:R-:W-:Y:S05]  /*1ccc0*/  CALL.REL.NOINC `($__internal_39_$__cuda_sm70_shflsync_idx_p) ;  /* 0x0000b73000007944 */ /* 0x000fea0003c00000 */
[----:B------:R-:W-:Y:S01]  /*1ccd0*/  MOV R9, R185 ;  /* 0x000000b900097202 */ /* 0x000fe20000000f00 */
[----:B------:R-:W-:Y:S05]  /*1cce0*/  BRA `(.L_x_2461) ;  /* 0xfffe39c000007947 */ /* 0x000fea000383ffff */
.L_x_2252:
[----:B------:R-:W-:Y:S01]  /*1ccf0*/  IMAD.MOV.U32 R35, RZ, RZ, R4 ;  /* 0x000000ffff237224 */ /* 0x000fe200078e0004 */
[----:B------:R-:W-:Y:S01]  /*1cd00*/  MOV R34, 0x1f ;  /* 0x0000001f00227802 */ /* 0x000fe20000000f00 */
[----:B------:R-:W-:Y:S01]  /*1cd10*/  IMAD.MOV.U32 R2, RZ, RZ, R0 ;  /* 0x000000ffff027224 */ /* 0x000fe200078e0000 */
[----:B------:R-:W-:Y:S02]  /*1cd20*/  MOV R184, 0xffffffff ;  /* 0xffffffff00b87802 */ /* 0x000fe40000000f00 */
[----:B------:R-:W-:Y:S02]  /*1cd30*/  MOV R3, 0x1cd50 ;  /* 0x0001cd5000037802 */ /* 0x000fe40000000f00 */
[----:B--23--:R-:W-:Y:S05]  /*1cd40*/  CALL.REL.NOINC `($__internal_39_$__cuda_sm70_shflsync_idx_p) ;  /* 0x0000b6b000007944 */ /* 0x00cfea0003c00000 */
[----:B------:R-:W-:Y:S01]  /*1cd50*/  MOV R5, R185 ;  /* 0x000000b900057202 */ /* 0x000fe20000000f00 */
[----:B------:R-:W-:Y:S05]  /*1cd60*/  BRA `(.L_x_2251) ;  /* 0xfffe39a000007947 */ /* 0x000fea000383ffff */
.L_x_2307:
[----:B------:R-:W-:Y:S01]  /*1cd70*/  IMAD.MOV.U32 R35, RZ, RZ, R12 ;  /* 0x000000ffff237224 */ /* 0x000fe200078e000c */
[----:B------:R-:W-:Y:S01]  /*1cd80*/  MOV R34, 0x181f ;  /* 0x0000181f00227802 */ /* 0x000fe20000000f00 */
[----:B------:R-:W-:Y:S01]  /*1cd90*/  IMAD.MOV.U32 R2, RZ, RZ, RZ ;  /* 0x000000ffff027224 */ /* 0x000fe200078e00ff */
[----:B------:R-:W-:-:S02]  /*1cda0*/  MOV R184, 0xffffffff ;  /* 0xffffffff00b87802 */ /* 0x000fc40000000f00 */
[----:B------:R-:W-:Y:S02]  /*1cdb0*/  MOV R3, 0x1cdd0 ;  /* 0x0001cdd000037802 */ /* 0x000fe40000000f00 */
[----:B-----5:R-:W-:Y:S05]  /*1cdc0*/  CALL.REL.NOINC `($__internal_39_$__cuda_sm70_shflsync_idx_p) ;  /* 0x0000b63000007944 */ /* 0x020fea0003c00000 */
[----:B------:R-:W-:Y:S01]  /*1cdd0*/  MOV R4, R185 ;  /* 0x000000b900047202 */ /* 0x000fe20000000f00 */
[----:B------:R-:W-:Y:S05]  /*1cde0*/  BRA `(.L_x_2462) ;  /* 0xfffebfe000007947 */ /* 0x000fea000383ffff */
.L_x_2308:
[----:B------:R-:W-:Y:S01]  /*1cdf0*/  IMAD.MOV.U32 R35, RZ, RZ, R14 ;  /* 0x000000ffff237224 */ /* 0x000fe200078e000e */
[----:B------:R-:W-:Y:S01]  /*1ce00*/  MOV R34, 0x181f ;  /* 0x0000181f00227802 */ /* 0x000fe20000000f00 */
[----:B------:R-:W-:Y:S01]  /*1ce10*/  IMAD.MOV.U32 R2, RZ, RZ, RZ ;  /* 0x000000ffff027224 */ /* 0x000fe200078e00ff */
[----:B------:R-:W-:Y:S02]  /*1ce20*/  MOV R184, 0xffffffff ;  /* 0xffffffff00b87802 */ /* 0x000fe40000000f00 */
[----:B------:R-:W-:Y:S02]  /*1ce30*/  MOV R3, 0x1ce50 ;  /* 0x0001ce5000037802 */ /* 0x000fe40000000f00 */
[----:B-12--5:R-:W-:Y:S05]  /*1ce40*/  CALL.REL.NOINC `($__internal_39_$__cuda_sm70_shflsync_idx_p) ;  /* 0x0000b5b000007944 */ /* 0x026fea0003c00000 */
[----:B------:R-:W-:Y:S01]  /*1ce50*/  MOV R0, R185 ;  /* 0x000000b900007202 */ /* 0x000fe20000000f00 */
[----:B------:R-:W-:Y:S05]  /*1ce60*/  BRA `(.L_x_2463) ;  /* 0xfffebf8000007947 */ /* 0x000fea000383ffff */
.L_x_2311:
[----:B------:R-:W-:Y:S01]  /*1ce70*/  IMAD.MOV.U32 R35, RZ, RZ, R12 ;  /* 0x000000ffff237224 */ /* 0x000fe200078e000c */
[----:B------:R-:W-:Y:S01]  /*1ce80*/  MOV R34, 0x181f ;  /* 0x0000181f00227802 */ /* 0x000fe20000000f00 */
[----:B--2---:R-:W-:Y:S01]  /*1ce90*/  IMAD.MOV.U32 R2, RZ, RZ, 0x1 ;  /* 0x00000001ff027424 */ /* 0x004fe200078e00ff */
[----:B------:R-:W-:-:S02]  /*1cea0*/  MOV R184, 0xffffffff ;  /* 0xffffffff00b87802 */ /* 0x000fc40000000f00 */
[----:B------:R-:W-:Y:S02]  /*1ceb0*/  MOV R3, 0x1ced0 ;  /* 0x0001ced000037802 */ /* 0x000fe40000000f00 */
[----:B-1-345:R-:W-:Y:S05]  /*1cec0*/  CALL.REL.NOINC `($__internal_39_$__cuda_sm70_shflsync_idx_p) ;  /* 0x0000b53000007944 */ /* 0x03afea0003c00000 */
[----:B------:R-:W-:Y:S01]  /*1ced0*/  IMAD.MOV.U32 R4, RZ, RZ, R185 ;  /* 0x000000ffff047224 */ /* 0x000fe200078e00b9 */
[----:B------:R-:W-:Y:S01]  /*1cee0*/  MOV R35, R14 ;  /* 0x0000000e00237202 */ /* 0x000fe20000000f00 */
[----:B------:R-:W-:Y:S01]  /*1cef0*/  IMAD.MOV.U32 R2, RZ, RZ, 0x1 ;  /* 0x00000001ff027424 */ /* 0x000fe200078e00ff */
[----:B------:R-:W-:Y:S01]  /*1cf00*/  MOV R34, 0x181f ;  /* 0x0000181f00227802 */ /* 0x000fe20000000f00 */
[----:B------:R-:W-:Y:S01]  /*1cf10*/  IMAD.MOV.U32 R184, RZ, RZ, -0x1 ;  /* 0xffffffffffb87424 */ /* 0x000fe200078e00ff */
[----:B------:R-:W-:Y:S02]  /*1cf20*/  MOV R3, 0x1cf40 ;  /* 0x0001cf4000037802 */ /* 0x000fe40000000f00 */
[----:B------:R-:W-:Y:S05]  /*1cf30*/  CALL.REL.NOINC `($__internal_39_$__cuda_sm70_shflsync_idx_p) ;  /* 0x0000b4c000007944 */ /* 0x000fea0003c00000 */
[----:B------:R-:W-:Y:S01]  /*1cf40*/  MOV R0, R185 ;  /* 0x000000b900007202 */ /* 0x000fe20000000f00 */
[----:B------:R-:W-:Y:S05]  /*1cf50*/  BRA `(.L_x_2464) ;  /* 0xfffebfd000007947 */ /* 0x000fea000383ffff */
.L_x_2314:
[----:B------:R-:W-:Y:S01]  /*1cf60*/  IMAD.MOV.U32 R35, RZ, RZ, R12 ;  /* 0x000000ffff237224 */ /* 0x000fe200078e000c */
[----:B------:R-:W-:Y:S01]  /*1cf70*/  MOV R34, 0x181f ;  /* 0x0000181f00227802 */ /* 0x000fe20000000f00 */
[----:B-1----:R-:W-:Y:S01]  /*1cf80*/  IMAD.MOV.U32 R2, RZ, RZ, 0x2 ;  /* 0x00000002ff027424 */ /* 0x002fe200078e00ff */
[----:B------:R-:W-:Y:S02]  /*1cf90*/  MOV R184, 0xffffffff ;  /* 0xffffffff00b87802 */ /* 0x000fe40000000f00 */
[----:B------:R-:W-:-:S02]  /*1cfa0*/  MOV R3, 0x1cfc0 ;  /* 0x0001cfc000037802 */ /* 0x000fc40000000f00 */
[----:B--2345:R-:W-:Y:S05]  /*1cfb0*/  CALL.REL.NOINC `($__internal_39_$__cuda_sm70_shflsync_idx_p) ;  /* 0x0000b44000007944 */ /* 0x03cfea0003c00000 */
[----:B------:R-:W-:Y:S01]  /*1cfc0*/  MOV R4, R185 ;  /* 0x000000b900047202 */ /* 0x000fe20000000f00 */
[----:B------:R-:W-:Y:S05]  /*1cfd0*/  BRA `(.L_x_2465) ;  /* 0xfffec08000007947 */ /* 0x000fea000383ffff */
.L_x_2315:
[----:B------:R-:W-:Y:S01]  /*1cfe0*/  IMAD.MOV.U32 R35, RZ, RZ, R14 ;  /* 0x000000ffff237224 */ /* 0x000fe200078e000e */
[----:B------:R-:W-:Y:S01]  /*1cff0*/  MOV R34, 0x181f ;  /* 0x0000181f00227802 */ /* 0x000fe20000000f00 */
[----:B------:R-:W-:Y:S01]  /*1d000*/  IMAD.MOV.U32 R2, RZ, RZ, 0x2 ;  /* 0x00000002ff027424 */ /* 0x000fe200078e00ff */
[----:B------:R-:W-:-:S02]  /*1d010*/  MOV R184, 0xffffffff ;  /* 0xffffffff00b87802 */ /* 0x000fc40000000f00 */
[----:B------:R-:W-:Y:S02]  /*1d020*/  MOV R3, 0x1d040 ;  /* 0x0001d04000037802 */ /* 0x000fe40000000f00 */
[----:B-12345:R-:W-:Y:S05]  /*1d030*/  CALL.REL.NOINC `($__internal_39_$__cuda_sm70_shflsync_idx_p) ;  /* 0x0000b3c000007944 */ /* 0x03efea0003c00000 */
[----:B------:R-:W-:Y:S01]  /*1d040*/  MOV R0, R185 ;  /* 0x000000b900007202 */ /* 0x000fe20000000f00 */
[----:B------:R-:W-:Y:S05]  /*1d050*/  BRA `(.L_x_2466) ;  /* 0xfffec02000007947 */ /* 0x000fea000383ffff */
.L_x_2318:
[----:B------:R-:W-:Y:S01]  /*1d060*/  IMAD.MOV.U32 R35, RZ, RZ, R12 ;  /* 0x000000ffff237224 */ /* 0x000fe200078e000c */
[----:B------:R-:W-:Y:S01]  /*1d070*/  MOV R34, 0x181f ;  /* 0x0000181f00227802 */ /* 0x000fe20000000f00 */
[----:B-1----:R-:W-:Y:S01]  /*1d080*/  IMAD.MOV.U32 R2, RZ, RZ, 0x3 ;  /* 0x00000003ff027424 */ /* 0x002fe200078e00ff */
[----:B------:R-:W-:Y:S02]  /*1d090*/  MOV R184, 0xffffffff ;  /* 0xffffffff00b87802 */ /* 0x000fe40000000f00 */
[----:B------:R-:W-:Y:S02]  /*1d0a0*/  MOV R3, 0x1d0c0 ;  /* 0x0001d0c000037802 */ /* 0x000fe40000000f00 */
[----:B--2345:R-:W-:Y:S05]  /*1d0b0*/  CALL.REL.NOINC `($__internal_39_$__cuda_sm70_shflsync_idx_p) ;  /* 0x0000b34000007944 */ /* 0x03cfea0003c00000 */
[----:B------:R-:W-:Y:S01]  /*1d0c0*/  IMAD.MOV.U32 R12, RZ, RZ, R185 ;  /* 0x000000ffff0c7224 */ /* 0x000fe200078e00b9 */
[----:B------:R-:W-:Y:S01]  /*1d0d0*/  MOV R35, R14 ;  /* 0x0000000e00237202 */ /* 0x000fe20000000f00 */
[----:B------:R-:W-:Y:S01]  /*1d0e0*/  IMAD.MOV.U32 R2, RZ, RZ, 0x3 ;  /* 0x00000003ff027424 */ /* 0x000fe200078e00ff */
[----:B------:R-:W-:Y:S01]  /*1d0f0*/  MOV R34, 0x181f ;  /* 0x0000181f00227802 */ /* 0x000fe20000000f00 */
[----:B------:R-:W-:Y:S01]  /*1d100*/  IMAD.MOV.U32 R184, RZ, RZ, -0x1 ;  /* 0xffffffffffb87424 */ /* 0x000fe200078e00ff */
[----:B------:R-:W-:-:S02]  /*1d110*/  MOV R3, 0x1d130 ;  /* 0x0001d13000037802 */ /* 0x000fc40000000f00 */
[----:B------:R-:W-:Y:S05]  /*1d120*/  CALL.REL.NOINC `($__internal_39_$__cuda_sm70_shflsync_idx_p) ;  /* 0x0000b2d000007944 */ /* 0x000fea0003c00000 */
[----:B------:R-:W-:Y:S01]  /*1d130*/  MOV R0, R185 ;  /* 0x000000b900007202 */ /* 0x000fe20000000f00 */
[----:B------:R-:W-:Y:S05]  /*1d140*/  BRA `(.L_x_2467) ;  /* 0xfffec07000007947 */ /* 0x000fea000383ffff */
.L_x_2321:
[----:B------:R-:W-:Y:S01]  /*1d150*/  IMAD.MOV.U32 R35, RZ, RZ, R5 ;  /* 0x000000ffff237224 */ /* 0x000fe200078e0005 */
[----:B------:R-:W-:Y:S01]  /*1d160*/  MOV R34, 0x181f ;  /* 0x0000181f00227802 */ /* 0x000fe20000000f00 */
[----:B------:R-:W-:Y:S01]  /*1d170*/  IMAD.MOV.U32 R2, RZ, RZ, RZ ;  /* 0x000000ffff027224 */ /* 0x000fe200078e00ff */
[----:B------:R-:W-:-:S02]  /*1d180*/  MOV R184, 0xffffffff ;  /* 0xffffffff00b87802 */ /* 0x000fc40000000f00 */
[----:B------:R-:W-:Y:S02]  /*1d190*/  MOV R3, 0x1d1b0 ;  /* 0x0001d1b000037802 */ /* 0x000fe40000000f00 */
[----:B------:R-:W-:Y:S05]  /*1d1a0*/  CALL.REL.NOINC `($__internal_39_$__cuda_sm70_shflsync_idx_p) ;  /* 0x0000b25000007944 */ /* 0x000fea0003c00000 */
[----:B------:R-:W-:Y:S01]  /*1d1b0*/  MOV R4, R185 ;  /* 0x000000b900047202 */ /* 0x000fe20000000f00 */
[----:B------:R-:W-:Y:S05]  /*1d1c0*/  BRA `(.L_x_2468) ;  /* 0xfffecce000007947 */ /* 0x000fea000383ffff */
.L_x_2322:
[----:B------:R-:W-:Y:S01]  /*1d1d0*/  IMAD.MOV.U32 R35, RZ, RZ, R15 ;  /* 0x000000ffff237224 */ /* 0x000fe200078e000f */
[----:B------:R-:W-:Y:S01]  /*1d1e0*/  MOV R34, 0x181f ;  /* 0x0000181f00227802 */ /* 0x000fe20000000f00 */
[----:B------:R-:W-:Y:S01]  /*1d1f0*/  IMAD.MOV.U32 R2, RZ, RZ, RZ ;  /* 0x000000ffff027224 */ /* 0x000fe200078e00ff */
[----:B------:R-:W-:Y:S02]  /*1d200*/  MOV R184, 0xffffffff ;  /* 0xffffffff00b87802 */ /* 0x000fe40000000f00 */
[----:B------:R-:W-:Y:S02]  /*1d210*/  MOV R3, 0x1d230 ;  /* 0x0001d23000037802 */ /* 0x000fe40000000f00 */
[----:B-12---:R-:W-:Y:S05]  /*1d220*/  CALL.REL.NOINC `($__internal_39_$__cuda_sm70_shflsync_idx_p) ;  /* 0x0000b1d000007944 */ /* 0x006fea0003c00000 */
[----:B------:R-:W-:Y:S01]  /*1d230*/  IMAD.SHL.U32 R14, R187, 0x2, RZ ;  /* 0x00000002bb0e7824 */ /* 0x000fe200078e00ff */
[----:B------:R-:W-:Y:S01]  /*1d240*/  SHF.R.S32.HI R0, RZ, 0x1f, R187 ;  /* 0x0000001fff007819 */ /* 0x000fe200000114bb */
[C---:B------:R-:W-:Y:S01]  /*1d250*/  IMAD.SHL.U32 R17, R195.reuse, 0x2, RZ ;  /* 0x00000002c3117824 */ /* 0x040fe200078e00ff */
[----:B------:R-:W-:Y:S01]  /*1d260*/  SHF.L.U64.HI R18, R195, 0x1, R206 ;  /* 0x00000001c3127819 */ /* 0x000fe200000102ce */
[C---:B------:R-:W-:Y:S01]  /*1d270*/  IMAD.SHL.U32 R19, R194.reuse, 0x2, RZ ;  /* 0x00000002c2137824 */ /* 0x040fe200078e00ff */
[----:B------:R-:W-:Y:S01]  /*1d280*/  SHF.L.U64.HI R16, R187, 0x1, R0 ;  /* 0x00000001bb107819 */ /* 0x000fe20000010200 */
[----:B------:R-:W-:Y:S01]  /*1d290*/  IMAD.MOV.U32 R35, RZ, RZ, R5 ;  /* 0x000000ffff237224 */ /* 0x000fe200078e0005 */
[C---:B------:R-:W-:Y:S01]  /*1d2a0*/  IADD3 R8, P0, R185.reuse, R14, RZ ;  /* 0x0000000eb9087210 */ /* 0x040fe20007f1e0ff */
[----:B------:R-:W-:Y:S01]  /*1d2b0*/  IMAD.MOV.U32 R34, RZ, RZ, 0x181f ;  /* 0x0000181fff227424 */ /* 0x000fe200078e00ff */
[C---:B------:R-:W-:Y:S01]  /*1d2c0*/  IADD3 R6, P1, R185.reuse, R17, RZ ;  /* 0x00000011b9067210 */ /* 0x040fe20007f3e0ff */
[----:B------:R-:W-:Y:S01]  /*1d2d0*/  IMAD.MOV.U32 R184, RZ, RZ, -0x1 ;  /* 0xffffffffffb87424 */ /* 0x000fe200078e00ff */
[----:B------:R-:W-:Y:S01]  /*1d2e0*/  SHF.L.U64.HI R20, R194, 0x1, R205 ;  /* 0x00000001c2147819 */ /* 0x000fe200000102cd */
[C---:B------:R-:W-:Y:S01]  /*1d2f0*/  IMAD.X R9, R4.reuse, 0x1, R16, P0 ;  /* 0x0000000104097824 */ /* 0x040fe200000e0610 */
[----:B------:R-:W-:Y:S01]  /*1d300*/  IADD3 R2, P0, R185, R19, RZ ;  /* 0x00000013b9027210 */ /* 0x000fe20007f1e0ff */
[----:B------:R-:W-:Y:S01]  /*1d310*/  IMAD.X R7, R4, 0x1, R18, P1 ;  /* 0x0000000104077824 */ /* 0x000fe200008e0612 */
[----:B------:R-:W-:-:S02]  /*1d320*/  SEL R0, RZ, 0x10, P6 ;  /* 0x00000010ff007807 */ /* 0x000fc40003000000 */
[----:B------:R-:W-:Y:S01]  /*1d330*/  @!PT LDS RZ, [RZ] ;  /* 0x00000000fffff984 */ /* 0x000fe20000000800 */
[----:B------:R-:W-:Y:S01]  /*1d340*/  @!PT LDS RZ, [RZ] ;  /* 0x00000000fffff984 */ /* 0x000fe20000000800 */
[----:B------:R-:W-:Y:S01]  /*1d350*/  @!PT LDS RZ, [RZ] ;  /* 0x00000000fffff984 */ /* 0x000fe20000000800 */
[----:B------:R1:W-:Y:S01]  /*1d360*/  LDGSTS.E.BYPASS.LTC128B.128 [R200+0x12100], [R8.64], !P5 ;  /* 0x1210000008c87fae */ /* 0x0003e2000e901d4a */
[----:B------:R-:W-:Y:S01]  /*1d370*/  IMAD.X R3, R4, 0x1, R20, P0 ;  /* 0x0000000104037824 */ /* 0x000fe200000e0614 */
[----:B------:R-:W-:Y:S02]  /*1d380*/  SEL R13, RZ, 0x10, P5 ;  /* 0x00000010ff0d7807 */ /* 0x000fe40002800000 */
[----:B------:R2:W-:Y:S01]  /*1d390*/  LDGSTS.E.BYPASS.LTC128B.128 [R200+0x14100], [R6.64], !P4 ;  /* 0x1410000006c87fae */ /* 0x0005e2000e101d4a */
[----:B------:R-:W-:-:S03]  /*1d3a0*/  SEL R12, RZ, 0x10, P4 ;  /* 0x00000010ff0c7807 */ /* 0x000fc60002000000 */
[----:B------:R3:W-:Y:S01]  /*1d3b0*/  LDGSTS.E.BYPASS.LTC128B.128 [R200+0x16100], [R2.64], !P6 ;  /* 0x1610000002c87fae */ /* 0x0007e2000f101d4a */
[----:B-1----:R-:W-:Y:S02]  /*1d3c0*/  IMAD.MOV.U32 R9, RZ, RZ, R0 ;  /* 0x000000ffff097224 */ /* 0x002fe400078e0000 */
[----:B---3--:R-:W-:Y:S01]  /*1d3d0*/  IMAD.MOV.U32 R2, RZ, RZ, 0x1 ;  /* 0x00000001ff027424 */ /* 0x008fe200078e00ff */
[----:B------:R-:W-:Y:S02]  /*1d3e0*/  MOV R3, 0x1d400 ;  /* 0x0001d40000037802 */ /* 0x000fe40000000f00 */
[----:B--2---:R-:W-:Y:S05]  /*1d3f0*/  CALL.REL.NOINC `($__internal_39_$__cuda_sm70_shflsync_idx_p) ;  /* 0x0000b00000007944 */ /* 0x004fea0003c00000 */
        /* <DEDUP_REMOVED lines=9> */
.L_x_2326:
[----:B------:R-:W-:Y:S01]  /*1d490*/  IMAD.MOV.U32 R35, RZ, RZ, R9 ;  /* 0x000000ffff237224 */ /* 0x000fe200078e0009 */
[----:B------:R-:W-:Y:S01]  /*1d4a0*/  MOV R34, 0x181f ;  /* 0x0000181f00227802 */ /* 0x000fe20000000f00 */
[----:B------:R-:W-:Y:S01]  /*1d4b0*/  IMAD.MOV.U32 R2, RZ, RZ, RZ ;  /* 0x000000ffff027224 */ /* 0x000fe200078e00ff */
[----:B------:R-:W-:-:S02]  /*1d4c0*/  MOV R184, 0xffffffff ;  /* 0xffffffff00b87802 */ /* 0x000fc40000000f00 */
[----:B------:R-:W-:Y:S02]  /*1d4d0*/  MOV R3, 0x1d4f0 ;  /* 0x0001d4f000037802 */ /* 0x000fe40000000f00 */
[----:B-12345:R-:W-:Y:S05]  /*1d4e0*/  CALL.REL.NOINC `($__internal_39_$__cuda_sm70_shflsync_idx_p) ;  /* 0x0000af1000007944 */ /* 0x03efea0003c00000 */
[----:B------:R-:W-:Y:S01]  /*1d4f0*/  MOV R8, R185 ;  /* 0x000000b900087202 */ /* 0x000fe20000000f00 */
[----:B------:R-:W-:Y:S05]  /*1d500*/  BRA `(.L_x_2470) ;  /* 0xfffecf8000007947 */ /* 0x000fea000383ffff */
.L_x_2327:
[----:B------:R-:W-:Y:S01]  /*1d510*/  IMAD.MOV.U32 R35, RZ, RZ, R25 ;  /* 0x000000ffff237224 */ /* 0x000fe200078e0019 */
[----:B------:R-:W-:Y:S01]  /*1d520*/  MOV R34, 0x181f ;  /* 0x0000181f00227802 */ /* 0x000fe20000000f00 */
[----:B------:R-:W-:Y:S01]  /*1d530*/  IMAD.MOV.U32 R2, RZ, RZ, RZ ;  /* 0x000000ffff027224 */ /* 0x000fe200078e00ff */
[----:B------:R-:W-:Y:S02]  /*1d540*/  MOV R184, 0xffffffff ;  /* 0xffffffff00b87802 */ /* 0x000fe40000000f00 */
[----:B------:R-:W-:Y:S02]  /*1d550*/  MOV R3, 0x1d570 ;  /* 0x0001d57000037802 */ /* 0x000fe40000000f00 */
[----:B-12345:R-:W-:Y:S05]  /*1d560*/  CALL.REL.NOINC `($__internal_39_$__cuda_sm70_shflsync_idx_p) ;  /* 0x0000ae9000007944 */ /* 0x03efea0003c00000 */
        /* <DEDUP_REMOVED lines=21> */
[----:B------:R-:W-:Y:S01]  /*1d6c0*/  SEL R21, RZ, 0x10, P5 ;  /* 0x00000010ff157807 */ /* 0x000fe20002800000 */
[----:B------:R-:W-:Y:S01]  /*1d6d0*/  IMAD.MOV.U32 R9, RZ, RZ, R0 ;  /* 0x000000ffff097224 */ /* 0x000fe200078e0000 */
[----:B------:R1:W-:Y:S01]  /*1d6e0*/  LDGSTS.E.BYPASS.LTC128B.128 [R200+0x8100], [R16.64], !P4 ;  /* 0x0810000010c87fae */ /* 0x0003e2000e101d4a */
[----:B------:R-:W-:-:S03]  /*1d6f0*/  SEL R20, RZ, 0x10, P4 ;  /* 0x00000010ff147807 */ /* 0x000fc60002000000 */
[----:B------:R2:W-:Y:S02]  /*1d700*/  LDGSTS.E.BYPASS.LTC128B.128 [R200+0xa100], [R2.64], !P6 ;  /* 0x0a10000002c87fae */ /* 0x0005e4000f101d4a */
[----:B--2---:R-:W-:Y:S01]  /*1d710*/  IMAD.MOV.U32 R2, RZ, RZ, 0x1 ;  /* 0x00000001ff027424 */ /* 0x004fe200078e00ff */
[----:B------:R-:W-:Y:S02]  /*1d720*/  MOV R3, 0x1d740 ;  /* 0x0001d74000037802 */ /* 0x000fe40000000f00 */
[----:B-1----:R-:W-:Y:S05]  /*1d730*/  CALL.REL.NOINC `($__internal_39_$__cuda_sm70_shflsync_idx_p) ;  /* 0x0000acc000007944 */ /* 0x002fea0003c00000 */
        /* <DEDUP_REMOVED lines=9> */
.L_x_2338:
        /* <DEDUP_REMOVED lines=8> */
.L_x_2339:
        /* <DEDUP_REMOVED lines=13> */
[----:B------:R-:W-:Y:S01]  /*1d920*/  IADD3 R2, P0, R185, R8, RZ ;  /* 0x00000008b9027210 */ /* 0x000fe20007f1e0ff */
[----:B------:R-:W-:Y:S01]  /*1d930*/  IMAD.MOV.U32 R34, RZ, RZ, 0x181f ;  /* 0x0000181fff227424 */ /* 0x000fe200078e00ff */
[----:B------:R-:W-:Y:S01]  /*1d940*/  SHF.L.U64.HI R15, R194, 0x1, R205 ;  /* 0x00000001c20f7819 */ /* 0x000fe200000102cd */
[----:B------:R-:W-:Y:S01]  /*1d950*/  IMAD.MOV.U32 R184, RZ, RZ, -0x1 ;  /* 0xffffffffffb87424 */ /* 0x000fe200078e00ff */
[----:B------:R-:W-:Y:S01]  /*1d960*/  SEL R0, RZ, 0x10, P6 ;  /* 0x00000010ff007807 */ /* 0x000fe20003000000 */
[----:B------:R-:W-:Y:S01]  /*1d970*/  IMAD.X R3, R4, 0x1, R9, P0 ;  /* 0x0000000104037824 */ /* 0x000fe200000e0609 */
[----:B------:R-:W-:-:S02]  /*1d980*/  SEL R13, RZ, 0x10, P5 ;  /* 0x00000010ff0d7807 */ /* 0x000fc40002800000 */
[----:B------:R-:W-:Y:S01]  /*1d990*/  SEL R12, RZ, 0x10, P4 ;  /* 0x00000010ff0c7807 */ /* 0x000fe20002000000 */
[----:B------:R-:W-:Y:S01]  /*1d9a0*/  IMAD.MOV.U32 R5, RZ, RZ, R0 ;  /* 0x000000ffff057224 */ /* 0x000fe200078e0000 */
        /* <DEDUP_REMOVED lines=12> */
[----:B------:R-:W-:Y:S05]  /*1da70*/  CALL.REL.NOINC `($__internal_39_$__cuda_sm70_shflsync_idx_p) ;  /* 0x0000a98000007944 */ /* 0x000fea0003c00000 */
        /* <DEDUP_REMOVED lines=9> */
.L_x_2347:
[----:B------:R-:W-:Y:S01]  /*1db10*/  MOV R34, 0x181f ;  /* 0x0000181f00227802 */ /* 0x000fe20000000f00 */
[----:B------:R-:W-:Y:S01]  /*1db20*/  IMAD.MOV.U32 R35, RZ, RZ, R9 ;  /* 0x000000ffff237224 */ /* 0x000fe200078e0009 */
[----:B------:R-:W-:Y:S01]  /*1db30*/  MOV R184, 0xffffffff ;  /* 0xffffffff00b87802 */ /* 0x000fe20000000f00 */
[----:B------:R-:W-:Y:S01]  /*1db40*/  IMAD.MOV.U32 R2, RZ, RZ, RZ ;  /* 0x000000ffff027224 */ /* 0x000fe200078e00ff */
[----:B------:R-:W-:Y:S02]  /*1db50*/  MOV R3, 0x1db70 ;  /* 0x0001db7000037802 */ /* 0x000fe40000000f00 */
[----:B-1234-:R-:W-:Y:S05]  /*1db60*/  CALL.REL.NOINC `($__internal_39_$__cuda_sm70_shflsync_idx_p) ;  /* 0x0000a89000007944 */ /* 0x01efea0003c00000 */
[----:B------:R-:W-:Y:S01]  /*1db70*/  MOV R5, R185 ;  /* 0x000000b900057202 */ /* 0x000fe20000000f00 */
[----:B------:R-:W-:-:S05]  /*1db80*/  BRA `(.L_x_2474) ;  /* 0xfffefe6000007947 */ /* 0x000fca000383ffff */
.L_x_2348:
[----:B------:R-:W-:Y:S01]  /*1db90*/  MOV R34, 0x181f ;  /* 0x0000181f00227802 */ /* 0x000fe20000000f00 */
[----:B------:R-:W-:Y:S01]  /*1dba0*/  IMAD.MOV.U32 R35, RZ, RZ, R17 ;  /* 0x000000ffff237224 */ /* 0x000fe200078e0011 */
[----:B------:R-:W-:Y:S01]  /*1dbb0*/  MOV R184, 0xffffffff ;  /* 0xffffffff00b87802 */ /* 0x000fe20000000f00 */
[----:B------:R-:W-:Y:S01]  /*1dbc0*/  IMAD.MOV.U32 R2, RZ, RZ, RZ ;  /* 0x000000ffff027224 */ /* 0x000fe200078e00ff */
[----:B------:R-:W-:Y:S02]  /*1dbd0*/  MOV R3, 0x1dbf0 ;  /* 0x0001dbf000037802 */ /* 0x000fe40000000f00 */
[----:B-1234-:R-:W-:Y:S05]  /*1dbe0*/  CALL.REL.NOINC `($__internal_39_$__cuda_sm70_shflsync_idx_p) ;  /* 0x0000a81000007944 */ /* 0x01efea0003c00000 */
[----:B------:R-:W-:Y:S01]  /*1dbf0*/  SHF.R.S32.HI R2, RZ, 0x1f, R187 ;  /* 0x0000001fff027819 */ /* 0x000fe200000114bb */
[----:B------:R-:W-:Y:S01]  /*1dc00*/  IMAD.SHL.U32 R24, R187, 0x2, RZ ;  /* 0x00000002bb187824 */ /* 0x000fe200078e00ff */
[----:B------:R-:W-:Y:S01]  /*1dc10*/  SHF.L.U64.HI R18, R195, 0x1, R206 ;  /* 0x00000001c3127819 */ /* 0x000fe200000102ce */
[----:B------:R-:W-:Y:S01]  /*1dc20*/  IMAD R27, R183, 0x6000, RZ ;  /* 0x00006000b71b7824 */ /* 0x000fe200078e02ff */
[----:B------:R-:W-:Y:S01]  /*1dc30*/  SHF.L.U64.HI R26, R187, 0x1, R2 ;  /* 0x00000001bb1a7819 */ /* 0x000fe20000010202 */
[----:B------:R-:W-:Y:S01]  /*1dc40*/  IMAD.SHL.U32 R16, R195, 0x2, RZ ;  /* 0x00000002c3107824 */ /* 0x000fe200078e00ff */
[----:B------:R-:W-:Y:S01]  /*1dc50*/  IADD3 R2, P0, R185, R24, RZ ;  /* 0x00000018b9027210 */ /* 0x000fe20007f1e0ff */
[----:B------:R-:W-:Y:S01]  /*1dc60*/  IMAD.IADD R4, R200, 0x1, R27 ;  /* 0x00000001c8047824 */ /* 0x000fe200078e021b */
[C---:B------:R-:W-:Y:S01]  /*1dc70*/  SHF.L.U64.HI R25, R194.reuse, 0x1, R205 ;  /* 0x00000001c2197819 */ /* 0x040fe200000102cd */
[----:B------:R-:W-:Y:S01]  /*1dc80*/  IMAD.SHL.U32 R19, R194, 0x2, RZ ;  /* 0x00000002c2137824 */ /* 0x000fe200078e00ff */
[----:B------:R-:W-:Y:S01]  /*1dc90*/  SEL R7, RZ, 0x10, P6 ;  /* 0x00000010ff077807 */ /* 0x000fe20003000000 */
[----:B------:R-:W-:Y:S01]  /*1dca0*/  IMAD.X R3, R5, 0x1, R26, P0 ;  /* 0x0000000105037824 */ /* 0x000fe200000e061a */
[----:B------:R-:W-:Y:S01]  /*1dcb0*/  MOV R35, R9 ;  /* 0x0000000900237202 */ /* 0x000fe20000000f00 */
[----:B------:R-:W-:Y:S01]  /*1dcc0*/  IMAD.MOV.U32 R184, RZ, RZ, -0x1 ;  /* 0xffffffffffb87424 */ /* 0x000fe200078e00ff */
[----:B------:R-:W-:Y:S01]  /*1dcd0*/  SEL R6, RZ, 0x10, P4 ;  /* 0x00000010ff067807 */ /* 0x000fe20002000000 */
[----:B------:R-:W-:Y:S01]  /*1dce0*/  IMAD.MOV.U32 R9, RZ, RZ, R7 ;  /* 0x000000ffff097224 */ /* 0x000fe200078e0007 */
[----:B------:R-:W-:Y:S01]  /*1dcf0*/  @!PT LDS RZ, [RZ] ;  /* 0x00000000fffff984 */ /* 0x000fe20000000800 */
[----:B------:R-:W-:Y:S01]  /*1dd00*/  @!PT LDS RZ, [RZ] ;  /* 0x00000000fffff984 */ /* 0x000fe20000000800 */
[----:B------:R-:W-:Y:S01]  /*1dd10*/  @!PT LDS RZ, [RZ] ;  /* 0x00000000fffff984 */ /* 0x000fe20000000800 */
[----:B------:R1:W-:Y:S01]  /*1dd20*/  LDGSTS.E.BYPASS.LTC128B.128 [R4+0x100], [R2.64], !P5 ;  /* 0x0010000002047fae */ /* 0x0003e2000e901d4a */
[----:B------:R-:W-:Y:S02]  /*1dd30*/  MOV R34, 0x181f ;  /* 0x0000181f00227802 */ /* 0x000fe40000000f00 */
[----:B-1----:R-:W-:Y:S04]  /*1dd40*/  IADD3 R2, P0, R185, R16, RZ ;  /* 0x00000010b9027210 */ /* 0x002fe80007f1e0ff */
[----:B------:R-:W-:Y:S05]  /*1dd50*/  IADD3.X R3, R5, R18, RZ, P0, !PT ;  /* 0x0000001205037210 */ /* 0x000fea00007fe4ff */
[----:B------:R1:W-:Y:S02]  /*1dd60*/  LDGSTS.E.BYPASS.LTC128B.128 [R4+0x2100], [R2.64], !P4 ;  /* 0x0210000002047fae */ /* 0x0003e4000e101d4a */
[----:B-1----:R-:W-:Y:S05]  /*1dd70*/  IADD3 R2, P0, R185, R19, RZ ;  /* 0x00000013b9027210 */ /* 0x002fea0007f1e0ff */
[----:B------:R-:W-:Y:S05]  /*1dd80*/  IMAD.X R3, R5, 0x1, R25, P0 ;  /* 0x0000000105037824 */ /* 0x000fea00000e0619 */
[----:B------:R1:W-:Y:S02]  /*1dd90*/  LDGSTS.E.BYPASS.LTC128B.128 [R4+0x4100], [R2.64], !P6 ;  /* 0x0410000002047fae */ /* 0x0003e4000f101d4a */
[----:B-1----:R-:W-:Y:S01]  /*1dda0*/  MOV R3, 0x1ddd0 ;  /* 0x0001ddd000037802 */ /* 0x002fe20000000f00 */
[----:B------:R-:W-:Y:S03]  /*1ddb0*/  IMAD.MOV.U32 R2, RZ, RZ, 0x1 ;  /* 0x00000001ff027424 */ /* 0x000fe600078e00ff */
[----:B------:R-:W-:Y:S05]  /*1ddc0*/  CALL.REL.NOINC `($__internal_39_$__cuda_sm70_shflsync_idx_p) ;  /* 0x0000a63000007944 */ /* 0x000fea0003c00000 */
[----:B------:R-:W-:Y:S01]  /*1ddd0*/  MOV R35, R17 ;  /* 0x0000001100237202 */ /* 0x000fe20000000f00 */
[----:B------:R-:W-:Y:S01]  /*1dde0*/  IMAD.MOV.U32 R5, RZ, RZ, R185 ;  /* 0x000000ffff057224 */ /* 0x000fe200078e00b9 */
[----:B------:R-:W-:Y:S01]  /*1ddf0*/  MOV R34, 0x181f ;  /* 0x0000181f00227802 */ /* 0x000fe20000000f00 */
[----:B------:R-:W-:Y:S01]  /*1de00*/  IMAD.MOV.U32 R2, RZ, RZ, 0x1 ;  /* 0x00000001ff027424 */ /* 0x000fe200078e00ff */
[----:B------:R-:W-:Y:S01]  /*1de10*/  MOV R3, 0x1de40 ;  /* 0x0001de4000037802 */ /* 0x000fe20000000f00 */
[----:B------:R-:W-:Y:S02]  /*1de20*/  IMAD.MOV.U32 R184, RZ, RZ, -0x1 ;  /* 0xffffffffffb87424 */ /* 0x000fe400078e00ff */
[----:B------:R-:W-:Y:S05]  /*1de30*/  CALL.REL.NOINC `($__internal_39_$__cuda_sm70_shflsync_idx_p) ;  /* 0x0000a5c000007944 */ /* 0x000fea0003c00000 */
[----:B------:R-:W-:Y:S01]  /*1de40*/  MOV R2, R185 ;  /* 0x000000b900027202 */ /* 0x000fe20000000f00 */
[----:B------:R-:W-:-:S05]  /*1de50*/  BRA `(.L_x_2475) ;  /* 0xfffefd4000007947 */ /* 0x000fca000383ffff */
.L_x_2359:
[----:B------:R-:W-:Y:S01]  /*1de60*/  MOV R34, 0x181f ;  /* 0x0000181f00227802 */ /* 0x000fe20000000f00 */
[----:B------:R-:W-:Y:S01]  /*1de70*/  IMAD.MOV.U32 R35, RZ, RZ, R5 ;  /* 0x000000ffff237224 */ /* 0x000fe200078e0005 */
[----:B------:R-:W-:Y:S01]  /*1de80*/  MOV R184, 0xffffffff ;  /* 0xffffffff00b87802 */ /* 0x000fe20000000f00 */
[----:B------:R-:W-:Y:S01]  /*1de90*/  IMAD.MOV.U32 R2, RZ, RZ, RZ ;  /* 0x000000ffff027224 */ /* 0x000fe200078e00ff */
[----:B------:R-:W-:Y:S02]  /*1dea0*/  MOV R3, 0x1dec0 ;  /* 0x0001dec000037802 */ /* 0x000fe40000000f00 */
[----:B------:R-:W-:Y:S05]  /*1deb0*/  CALL.REL.NOINC `($__internal_39_$__cuda_sm70_shflsync_idx_p) ;  /* 0x0000a54000007944 */ /* 0x000fea0003c00000 */
[----:B------:R-:W-:Y:S01]  /*1dec0*/  MOV R4, R185 ;  /* 0x000000b900047202 */ /* 0x000fe20000000f00 */
[----:B------:R-:W-:-:S05]  /*1ded0*/  BRA `(.L_x_2476) ;  /* 0xffff2e4000007947 */ /* 0x000fca000383ffff */
.L_x_2360:
[----:B------:R-:W-:Y:S01]  /*1dee0*/  MOV R34, 0x181f ;  /* 0x0000181f00227802 */ /* 0x000fe20000000f00 */
[----:B------:R-:W-:Y:S01]  /*1def0*/  IMAD.MOV.U32 R35, RZ, RZ, R18 ;  /* 0x000000ffff237224 */ /* 0x000fe200078e0012 */
[----:B------:R-:W-:Y:S01]  /*1df00*/  MOV R184, 0xffffffff ;  /* 0xffffffff00b87802 */ /* 0x000fe20000000f00 */
[----:B------:R-:W-:Y:S01]  /*1df10*/  IMAD.MOV.U32 R2, RZ, RZ, RZ ;  /* 0x000000ffff027224 */ /* 0x000fe200078e00ff */
[----:B------:R-:W-:Y:S02]  /*1df20*/  MOV R3, 0x1df40 ;  /* 0x0001df4000037802 */ /* 0x000fe40000000f00 */
[----:B-12---:R-:W-:Y:S05]  /*1df30*/  CALL.REL.NOINC `($__internal_39_$__cuda_sm70_shflsync_idx_p) ;  /* 0x0000a4c000007944 */ /* 0x006fea0003c00000 */
[----:B------:R-:W-:Y:S01]  /*1df40*/  SHF.R.S32.HI R0, RZ, 0x1f, R187 ;  /* 0x0000001fff007819 */ /* 0x000fe200000114bb */
[----:B------:R-:W-:Y:S01]  /*1df50*/  IMAD.SHL.U32 R20, R187, 0x2, RZ ;  /* 0x00000002bb147824 */ /* 0x000fe200078e00ff */
[C---:B------:R-:W-:Y:S01]  /*1df60*/  SHF.L.U64.HI R19, R195.reuse, 0x1, R206 ;  /* 0x00000001c3137819 */ /* 0x040fe200000102ce */
[----:B------:R-:W-:Y:S01]  /*1df70*/  IMAD.SHL.U32 R15, R195, 0x2, RZ ;  /* 0x00000002c30f7824 */ /* 0x000fe200078e00ff */
[----:B------:R-:W-:Y:S01]  /*1df80*/  SHF.L.U64.HI R21, R187, 0x1, R0 ;  /* 0x00000001bb157819 */ /* 0x000fe20000010200 */
[----:B------:R-:W-:Y:S01]  /*1df90*/  IMAD.SHL.U32 R0, R6, 0x2, RZ ;  /* 0x0000000206007824 */ /* 0x000fe200078e00ff */
[C---:B------:R-:W-:Y:S01]  /*1dfa0*/  IADD3 R2, P0, R185.reuse, R20, RZ ;  /* 0x00000014b9027210 */ /* 0x040fe20007f1e0ff */
[C---:B------:R-:W-:Y:S01]  /*1dfb0*/  IMAD.SHL.U32 R17, R194.reuse, 0x2, RZ ;  /* 0x00000002c2117824 */ /* 0x040fe200078e00ff */
[----:B------:R-:W-:Y:S01]  /*1dfc0*/  SHF.L.U64.HI R16, R194, 0x1, R205 ;  /* 0x00000001c2107819 */ /* 0x000fe200000102cd */
[----:B------:R-:W-:Y:S01]  /*1dfd0*/  IMAD.MOV.U32 R35, RZ, RZ, R5 ;  /* 0x000000ffff237224 */ /* 0x000fe200078e0005 */
[----:B------:R-:W-:Y:S01]  /*1dfe0*/  SEL R7, RZ, 0x10, P6 ;  /* 0x00000010ff077807 */ /* 0x000fe20003000000 */
[C---:B------:R-:W-:Y:S01]  /*1dff0*/  IMAD.X R3, R4.reuse, 0x1, R21, P0 ;  /* 0x0000000104037824 */ /* 0x040fe200000e0615 */
[----:B------:R-:W-:Y:S01]  /*1e000*/  SEL R14, RZ, 0x10, P4 ;  /* 0x00000010ff0e7807 */ /* 0x000fe20002000000 */
[----:B------:R-:W-:Y:S01]  /*1e010*/  IMAD.MOV.U32 R184, RZ, RZ, -0x1 ;  /* 0xffffffffffb87424 */ /* 0x000fe200078e00ff */
[----:B------:R-:W-:Y:S01]  /*1e020*/  MOV R34, 0x181f ;  /* 0x0000181f00227802 */ /* 0x000fe20000000f00 */
[----:B------:R-:W-:Y:S01]  /*1e030*/  IMAD.MOV.U32 R5, RZ, RZ, R7 ;  /* 0x000000ffff057224 */ /* 0x000fe200078e0007 */
[----:B------:R-:W-:Y:S01]  /*1e040*/  @!PT LDS RZ, [RZ] ;  /* 0x00000000fffff984 */ /* 0x000fe20000000800 */
[----:B------:R-:W-:Y:S01]  /*1e050*/  @!PT LDS RZ, [RZ] ;  /* 0x00000000fffff984 */ /* 0x000fe20000000800 */
[----:B------:R-:W-:Y:S01]  /*1e060*/  @!PT LDS RZ, [RZ] ;  /* 0x00000000fffff984 */ /* 0x000fe20000000800 */
[----:B------:R1:W-:Y:S02]  /*1e070*/  LDGSTS.E.BYPASS.LTC128B.128 [R0+0xc100], [R2.64], !P5 ;  /* 0x0c10000002007fae */ /* 0x0003e4000e901d4a */
[C---:B-1----:R-:W-:Y:S05]  /*1e080*/  IADD3 R2, P0, R185.reuse, R15, RZ ;  /* 0x0000000fb9027210 */ /* 0x042fea0007f1e0ff */
[C---:B------:R-:W-:Y:S05]  /*1e090*/  IMAD.X R3, R4.reuse, 0x1, R19, P0 ;  /* 0x0000000104037824 */ /* 0x040fea00000e0613 */
[----:B------:R1:W-:Y:S02]  /*1e0a0*/  LDGSTS.E.BYPASS.LTC128B.128 [R0+0xe100], [R2.64], !P4 ;  /* 0x0e10000002007fae */ /* 0x0003e4000e101d4a */
[----:B-1----:R-:W-:Y:S04]  /*1e0b0*/  IADD3 R2, P0, R185, R17, RZ ;  /* 0x00000011b9027210 */ /* 0x002fe80007f1e0ff */
[----:B------:R-:W-:Y:S05]  /*1e0c0*/  IADD3.X R3, R4, R16, RZ, P0, !PT ;  /* 0x0000001004037210 */ /* 0x000fea00007fe4ff */
        /* <DEDUP_REMOVED lines=13> */
.L_x_2369:
        /* <DEDUP_REMOVED lines=8> */
.L_x_2370:
        /* <DEDUP_REMOVED lines=45> */
.L_x_2371:
[----:B------:R-:W-:Y:S01]  /*1e4f0*/  MOV R9, 0x2 ;  /* 0x0000000200097802 */ /* 0x000fe20000000f00 */
[----:B------:R-:W-:Y:S01]  /*1e500*/  IMAD.MOV.U32 R2, RZ, RZ, R104 ;  /* 0x000000ffff027224 */ /* 0x000fe200078e0068 */
[----:B------:R-:W-:Y:S02]  /*1e510*/  MOV R3, 0x1e530 ;  /* 0x0001e53000037802 */ /* 0x000fe40000000f00 */
[----:B------:R-:W-:Y:S05]  /*1e520*/  CALL.REL.NOINC `($__internal_38_$__cuda_sm70_shflsync_bfly_p) ;  /* 0x00009e8000007944 */ /* 0x000fea0003c00000 */
[----:B------:R-:W-:Y:S01]  /*1e530*/  MOV R2, R9 ;  /* 0x0000000900027202 */ /* 0x000fe20000000f00 */
[----:B------:R-:W-:-:S05]  /*1e540*/  BRA `(.L_x_2480) ;  /* 0xffff3f0000007947 */ /* 0x000fca000383ffff */
.L_x_2374:
        /* <DEDUP_REMOVED lines=8> */
.L_x_2375:
        /* <DEDUP_REMOVED lines=44> */
.L_x_2380:
        /* <DEDUP_REMOVED lines=8> */
.L_x_2381:
        /* <DEDUP_REMOVED lines=8> */
[----:B------:R-:W-:Y:S01]  /*1e990*/  SHF.L.U32 R19, R195, 0x1, RZ ;  /* 0x00000001c3137819 */ /* 0x000fe200000006ff */
[----:B------:R-:W-:Y:S01]  /*1e9a0*/  IMAD R32, R183, 0x6000, RZ ;  /* 0x00006000b7207824 */ /* 0x000fe200078e02ff */
[----:B------:R-:W-:Y:S01]  /*1e9b0*/  SHF.L.U64.HI R25, R187, 0x1, R2 ;  /* 0x00000001bb197819 */ /* 0x000fe20000010202 */
[----:B------:R-:W-:Y:S01]  /*1e9c0*/  IMAD.SHL.U32 R24, R194, 0x2, RZ ;  /* 0x00000002c2187824 */ /* 0x000fe200078e00ff */
[----:B------:R-:W-:Y:S01]  /*1e9d0*/  IADD3 R2, P0, R185, R18, RZ ;  /* 0x00000012b9027210 */ /* 0x000fe20007f1e0ff */
[----:B------:R-:W-:Y:S01]  /*1e9e0*/  IMAD.IADD R4, R200, 0x1, R32 ;  /* 0x00000001c8047824 */ /* 0x000fe200078e0220 */
[----:B------:R-:W-:Y:S01]  /*1e9f0*/  SHF.L.U64.HI R27, R195, 0x1, R206 ;  /* 0x00000001c31b7819 */ /* 0x000fe200000102ce */
[----:B------:R-:W-:Y:S01]  /*1ea00*/  IMAD.MOV.U32 R35, RZ, RZ, R16 ;  /* 0x000000ffff237224 */ /* 0x000fe200078e0010 */
[----:B------:R-:W-:Y:S01]  /*1ea10*/  SHF.L.U64.HI R26, R194, 0x1, R205 ;  /* 0x00000001c21a7819 */ /* 0x000fe200000102cd */
[----:B------:R-:W-:Y:S01]  /*1ea20*/  IMAD.X R3, R5, 0x1, R25, P0 ;  /* 0x0000000105037824 */ /* 0x000fe200000e0619 */
[----:B------:R-:W-:Y:S01]  /*1ea30*/  MOV R34, 0x181f ;  /* 0x0000181f00227802 */ /* 0x000fe20000000f00 */
[----:B------:R-:W-:Y:S03]  /*1ea40*/  IMAD.MOV.U32 R184, RZ, RZ, -0x1 ;  /* 0xffffffffffb87424 */ /* 0x000fe600078e00ff */
[----:B------:R-:W-:Y:S01]  /*1ea50*/  @!PT LDS RZ, [RZ] ;  /* 0x00000000fffff984 */ /* 0x000fe20000000800 */
[----:B------:R-:W-:Y:S01]  /*1ea60*/  @!PT LDS RZ, [RZ] ;  /* 0x00000000fffff984 */ /* 0x000fe20000000800 */
[----:B------:R-:W-:Y:S01]  /*1ea70*/  @!PT LDS RZ, [RZ] ;  /* 0x00000000fffff984 */ /* 0x000fe20000000800 */
[----:B------:R1:W-:Y:S02]  /*1ea80*/  LDGSTS.E.BYPASS.LTC128B.128 [R4+0x100], [R2.64], !P5 ;  /* 0x0010000002047fae */ /* 0x0003e4000e901d4a */
[----:B-1----:R-:W-:Y:S05]  /*1ea90*/  IADD3 R2, P0, R185, R19, RZ ;  /* 0x00000013b9027210 */ /* 0x002fea0007f1e0ff */
[----:B------:R-:W-:Y:S05]  /*1eaa0*/  IMAD.X R3, R5, 0x1, R27, P0 ;  /* 0x0000000105037824 */ /* 0x000fea00000e061b */
[----:B------:R1:W-:Y:S02]  /*1eab0*/  LDGSTS.E.BYPASS.LTC128B.128 [R4+0x2100], [R2.64], !P4 ;  /* 0x0210000002047fae */ /* 0x0003e4000e101d4a */
[----:B-1----:R-:W-:Y:S04]  /*1eac0*/  IADD3 R2, P0, R185, R24, RZ ;  /* 0x00000018b9027210 */ /* 0x002fe80007f1e0ff */
[----:B------:R-:W-:Y:S05]  /*1ead0*/  IADD3.X R3, R5, R26, RZ, P0, !PT ;  /* 0x0000001a05037210 */ /* 0x000fea00007fe4ff */
[----:B------:R1:W-:Y:S02]  /*1eae0*/  LDGSTS.E.BYPASS.LTC128B.128 [R4+0x4100], [R2.64], !P6 ;  /* 0x0410000002047fae */ /* 0x0003e4000f101d4a */
[----:B-1----:R-:W-:Y:S01]  /*1eaf0*/  MOV R3, 0x1eb20 ;  /* 0x0001eb2000037802 */ /* 0x002fe20000000f00 */
[----:B------:R-:W-:Y:S02]  /*1eb00*/  IMAD.MOV.U32 R2, RZ, RZ, 0x1 ;  /* 0x00000001ff027424 */ /* 0x000fe400078e00ff */
        /* <DEDUP_REMOVED lines=10> */
.L_x_2392:
        /* <DEDUP_REMOVED lines=8> */
.L_x_2393:
        /* <DEDUP_REMOVED lines=8> */
[----:B------:R-:W-:Y:S01]  /*1ecb0*/  SHF.L.U32 R14, R195, 0x1, RZ ;  /* 0x00000001c30e7819 */ /* 0x000fe200000006ff */
[----:B------:R-:W-:Y:S01]  /*1ecc0*/  IMAD.SHL.U32 R16, R194, 0x2, RZ ;  /* 0x00000002c2107824 */ /* 0x000fe200078e00ff */
[----:B------:R-:W-:Y:S01]  /*1ecd0*/  SHF.L.U64.HI R17, R187, 0x1, R0 ;  /* 0x00000001bb117819 */ /* 0x000fe20000010200 */
[----:B------:R-:W-:Y:S01]  /*1ece0*/  IMAD.SHL.U32 R0, R6, 0x2, RZ ;  /* 0x0000000206007824 */ /* 0x000fe200078e00ff */
[----:B------:R-:W-:Y:S01]  /*1ecf0*/  IADD3 R2, P0, R185, R12, RZ ;  /* 0x0000000cb9027210 */ /* 0x000fe20007f1e0ff */
[----:B------:R-:W-:Y:S01]  /*1ed00*/  IMAD.MOV.U32 R35, RZ, RZ, R5 ;  /* 0x000000ffff237224 */ /* 0x000fe200078e0005 */
[----:B------:R-:W-:Y:S01]  /*1ed10*/  SHF.L.U64.HI R18, R195, 0x1, R206 ;  /* 0x00000001c3127819 */ /* 0x000fe200000102ce */
[----:B------:R-:W-:Y:S01]  /*1ed20*/  IMAD.MOV.U32 R184, RZ, RZ, -0x1 ;  /* 0xffffffffffb87424 */ /* 0x000fe200078e00ff */
[----:B------:R-:W-:Y:S01]  /*1ed30*/  SHF.L.U64.HI R15, R194, 0x1, R205 ;  /* 0x00000001c20f7819 */ /* 0x000fe200000102cd */
[C---:B------:R-:W-:Y:S01]  /*1ed40*/  IMAD.X R3, R4.reuse, 0x1, R17, P0 ;  /* 0x0000000104037824 */ /* 0x040fe200000e0611 */
[----:B------:R-:W-:Y:S04]  /*1ed50*/  MOV R34, 0x181f ;  /* 0x0000181f00227802 */ /* 0x000fe80000000f00 */
        /* <DEDUP_REMOVED lines=22> */
.L_x_2395:
[----:B------:R-:W-:Y:S01]  /*1eec0*/  IMAD.MOV.U32 R2, RZ, RZ, R192 ;  /* 0x000000ffff027224 */ /* 0x000fe200078e00c0 */
[----:B------:R-:W-:-:S02]  /*1eed0*/  MOV R9, 0x2 ;  /* 0x0000000200097802 */ /* 0x000fc40000000f00 */
[----:B------:R-:W-:Y:S02]  /*1eee0*/  MOV R3, 0x1ef00 ;  /* 0x0001ef0000037802 */ /* 0x000fe40000000f00 */
[----:B------:R-:W-:Y:S05]  /*1eef0*/  CALL.REL.NOINC `($__internal_38_$__cuda_sm70_shflsync_bfly_p) ;  /* 0x000094b000007944 */ /* 0x000fea0003c00000 */
[----:B------:R-:W-:Y:S01]  /*1ef00*/  MOV R0, R9 ;  /* 0x0000000900007202 */ /* 0x000fe20000000f00 */
[----:B------:R-:W-:Y:S05]  /*1ef10*/  BRA `(.L_x_2487) ;  /* 0xffff89b000007947 */ /* 0x000fea000383ffff */
.L_x_2396:
[----:B------:R-:W-:Y:S01]  /*1ef20*/  IMAD.MOV.U32 R2, RZ, RZ, R0 ;  /* 0x000000ffff027224 */ /* 0x000fe200078e0000 */
[----:B------:R-:W-:Y:S02]  /*1ef30*/  MOV R9, 0x1 ;  /* 0x0000000100097802 */ /* 0x000fe40000000f00 */
[----:B------:R-:W-:Y:S02]  /*1ef40*/  MOV R3, 0x1ef60 ;  /* 0x0001ef6000037802 */ /* 0x000fe40000000f00 */
[----:B-1----:R-:W-:Y:S05]  /*1ef50*/  CALL.REL.NOINC `($__internal_38_$__cuda_sm70_shflsync_bfly_p) ;  /* 0x0000945000007944 */ /* 0x002fea0003c00000 */
[----:B------:R-:W-:Y:S01]  /*1ef60*/  FADD.FTZ R0, R0, R9 ;  /* 0x0000000900007221 */ /* 0x000fe20000010000 */
[----:B------:R-:W-:Y:S02]  /*1ef70*/  MOV R2, R193 ;  /* 0x000000c100027202 */ /* 0x000fe40000000f00 */
[----:B------:R-:W-:Y:S02]  /*1ef80*/  MOV R9, 0x2 ;  /* 0x0000000200097802 */ /* 0x000fe40000000f00 */
[----:B------:R-:W-:Y:S02]  /*1ef90*/  MOV R3, 0x1efb0 ;  /* 0x0001efb000037802 */ /* 0x000fe40000000f00 */
[----:B------:R-:W-:Y:S05]  /*1efa0*/  CALL.REL.NOINC `($__internal_38_$__cuda_sm70_shflsync_bfly_p) ;  /* 0x0000940000007944 */ /* 0x000fea0003c00000 */
[----:B------:R-:W-:Y:S01]  /*1efb0*/  FADD.FTZ R193, R193, R9 ;  /* 0x00000009c1c17221 */ /* 0x000fe20000010000 */
[----:B------:R-:W-:-:S02]  /*1efc0*/  MOV R9, 0x1 ;  /* 0x0000000100097802 */ /* 0x000fc40000000f00 */
[----:B------:R-:W-:Y:S02]  /*1efd0*/  MOV R3, 0x1f000 ;  /* 0x0001f00000037802 */ /* 0x000fe40000000f00 */
[----:B------:R-:W-:Y:S02]  /*1efe0*/  MOV R2, R193 ;  /* 0x000000c100027202 */ /* 0x000fe40000000f00 */
[----:B------:R-:W-:Y:S05]  /*1eff0*/  CALL.REL.NOINC `($__internal_38_$__cuda_sm70_shflsync_bfly_p) ;  /* 0x000093b000007944 */ /* 0x000fea0003c00000 */
[----:B------:R-:W-:Y:S01]  /*1f000*/  MOV R3, R9 ;  /* 0x0000000900037202 */ /* 0x000fe20000000f00 */
[----:B------:R-:W-:Y:S05]  /*1f010*/  BRA `(.L_x_2488) ;  /* 0xffff892000007947 */ /* 0x000fea000383ffff */
.L_x_2403:
[----:B-1234-:R-:W-:Y:S01]  /*1f020*/  IMAD.MOV.U32 R35, RZ, RZ, R5 ;  /* 0x000000ffff237224 */ /* 0x01efe200078e0005 */
[----:B------:R-:W-:Y:S01]  /*1f030*/  MOV R34, 0x181f ;  /* 0x0000181f00227802 */ /* 0x000fe20000000f00 */
[----:B------:R-:W-:Y:S01]  /*1f040*/  IMAD.MOV.U32 R2, RZ, RZ, RZ ;  /* 0x000000ffff027224 */ /* 0x000fe200078e00ff */
[----:B------:R-:W-:Y:S02]  /*1f050*/  MOV R184, 0xffffffff ;  /* 0xffffffff00b87802 */ /* 0x000fe40000000f00 */
[----:B------:R-:W-:Y:S02]  /*1f060*/  MOV R3, 0x1f080 ;  /* 0x0001f08000037802 */ /* 0x000fe40000000f00 */
[----:B------:R-:W-:Y:S05]  /*1f070*/  CALL.REL.NOINC `($__internal_39_$__cuda_sm70_shflsync_idx_p) ;  /* 0x0000938000007944 */ /* 0x000fea0003c00000 */
[----:B------:R-:W-:Y:S01]  /*1f080*/  MOV R4, R185 ;  /* 0x000000b900047202 */ /* 0x000fe20000000f00 */
[----:B------:R-:W-:Y:S05]  /*1f090*/  BRA `(.L_x_2489) ;  /* 0xffffa19000007947 */ /* 0x000fea000383ffff */
.L_x_2404:
[----:B------:R-:W-:Y:S01]  /*1f0a0*/  IMAD.MOV.U32 R35, RZ, RZ, R14 ;  /* 0x000000ffff237224 */ /* 0x000fe200078e000e */
[----:B------:R-:W-:Y:S01]  /*1f0b0*/  MOV R34, 0x181f ;  /* 0x0000181f00227802 */ /* 0x000fe20000000f00 */
[----:B------:R-:W-:Y:S01]  /*1f0c0*/  IMAD.MOV.U32 R2, RZ, RZ, RZ ;  /* 0x000000ffff027224 */ /* 0x000fe200078e00ff */
[----:B------:R-:W-:-:S02]  /*1f0d0*/  MOV R184, 0xffffffff ;  /* 0xffffffff00b87802 */ /* 0x000fc40000000f00 */
[----:B------:R-:W-:Y:S02]  /*1f0e0*/  MOV R3, 0x1f100 ;  /* 0x0001f10000037802 */ /* 0x000fe40000000f00 */
[----:B-12---:R-:W-:Y:S05]  /*1f0f0*/  CALL.REL.NOINC `($__internal_39_$__cuda_sm70_shflsync_idx_p) ;  /* 0x0000930000007944 */ /* 0x006fea0003c00000 */
[----:B------:R-:W-:Y:S01]  /*1f100*/  MOV R0, R185 ;  /* 0x000000b900007202 */ /* 0x000fe20000000f00 */
[----:B------:R-:W-:Y:S05]  /*1f110*/  BRA `(.L_x_2490) ;  /* 0xffffa13000007947 */ /* 0x000fea000383ffff */
.L_x_2407:
[----:B------:R-:W-:Y:S01]  /*1f120*/  IMAD.MOV.U32 R35, RZ, RZ, R5 ;  /* 0x000000ffff237224 */ /* 0x000fe200078e0005 */
[----:B------:R-:W-:Y:S01]  /*1f130*/  MOV R34, 0x181f ;  /* 0x0000181f00227802 */ /* 0x000fe20000000f00 */
[----:B--2---:R-:W-:Y:S01]  /*1f140*/  IMAD.MOV.U32 R2, RZ, RZ, 0x1 ;  /* 0x00000001ff027424 */ /* 0x004fe200078e00ff */
[----:B------:R-:W-:Y:S02]  /*1f150*/  MOV R184, 0xffffffff ;  /* 0xffffffff00b87802 */ /* 0x000fe40000000f00 */
[----:B------:R-:W-:Y:S02]  /*1f160*/  MOV R3, 0x1f180 ;  /* 0x0001f18000037802 */ /* 0x000fe40000000f00 */
[----:B-1-34-:R-:W-:Y:S05]  /*1f170*/  CALL.REL.NOINC `($__internal_39_$__cuda_sm70_shflsync_idx_p) ;  /* 0x0000928000007944 */ /* 0x01afea0003c00000 */
        /* <DEDUP_REMOVED lines=9> */
.L_x_2410:
[----:B------:R-:W-:Y:S01]  /*1f210*/  IMAD.MOV.U32 R35, RZ, RZ, R5 ;  /* 0x000000ffff237224 */ /* 0x000fe200078e0005 */
[----:B------:R-:W-:Y:S01]  /*1f220*/  MOV R34, 0x181f ;  /* 0x0000181f00227802 */ /* 0x000fe20000000f00 */
[----:B-1----:R-:W-:Y:S01]  /*1f230*/  IMAD.MOV.U32 R2, RZ, RZ, 0x2 ;  /* 0x00000002ff027424 */ /* 0x002fe200078e00ff */
[----:B------:R-:W-:-:S02]  /*1f240*/  MOV R184, 0xffffffff ;  /* 0xffffffff00b87802 */ /* 0x000fc40000000f00 */
[----:B------:R-:W-:Y:S02]  /*1f250*/  MOV R3, 0x1f270 ;  /* 0x0001f27000037802 */ /* 0x000fe40000000f00 */
[----:B--234-:R-:W-:Y:S05]  /*1f260*/  CALL.REL.NOINC `($__internal_39_$__cuda_sm70_shflsync_idx_p) ;  /* 0x0000919000007944 */ /* 0x01cfea0003c00000 */
[----:B------:R-:W-:Y:S01]  /*1f270*/  MOV R4, R185 ;  /* 0x000000b900047202 */ /* 0x000fe20000000f00 */
[----:B------:R-:W-:Y:S05]  /*1f280*/  BRA `(.L_x_2492) ;  /* 0xffffa23000007947 */ /* 0x000fea000383ffff */
.L_x_2411:
[----:B------:R-:W-:Y:S01]  /*1f290*/  IMAD.MOV.U32 R35, RZ, RZ, R14 ;  /* 0x000000ffff237224 */ /* 0x000fe200078e000e */
[----:B------:R-:W-:Y:S01]  /*1f2a0*/  MOV R34, 0x181f ;  /* 0x0000181f00227802 */ /* 0x000fe20000000f00 */
[----:B------:R-:W-:Y:S01]  /*1f2b0*/  IMAD.MOV.U32 R2, RZ, RZ, 0x2 ;  /* 0x00000002ff027424 */ /* 0x000fe200078e00ff */
[----:B------:R-:W-:Y:S02]  /*1f2c0*/  MOV R184, 0xffffffff ;  /* 0xffffffff00b87802 */ /* 0x000fe40000000f00 */
[----:B------:R-:W-:Y:S02]  /*1f2d0*/  MOV R3, 0x1f2f0 ;  /* 0x0001f2f000037802 */ /* 0x000fe40000000f00 */
[----:B-1234-:R-:W-:Y:S05]  /*1f2e0*/  CALL.REL.NOINC `($__internal_39_$__cuda_sm70_shflsync_idx_p) ;  /* 0x0000911000007944 */ /* 0x01efea0003c00000 */
[----:B------:R-:W-:Y:S01]  /*1f2f0*/  MOV R0, R185 ;  /* 0x000000b900007202 */ /* 0x000fe20000000f00 */
[----:B------:R-:W-:Y:S05]  /*1f300*/  BRA `(.L_x_2493) ;  /* 0xffffa1d000007947 */ /* 0x000fea000383ffff */
.L_x_2414:
[----:B------:R-:W-:Y:S01]  /*1f310*/  IMAD.MOV.U32 R35, RZ, RZ, R5 ;  /* 0x000000ffff237224 */ /* 0x000fe200078e0005 */
[----:B------:R-:W-:Y:S01]  /*1f320*/  MOV R34, 0x181f ;  /* 0x0000181f00227802 */ /* 0x000fe20000000f00 */
[----:B-1----:R-:W-:Y:S01]  /*1f330*/  IMAD.MOV.U32 R2, RZ, RZ, 0x3 ;  /* 0x00000003ff027424 */ /* 0x002fe200078e00ff */
[----:B------:R-:W-:-:S02]  /*1f340*/  MOV R184, 0xffffffff ;  /* 0xffffffff00b87802 */ /* 0x000fc40000000f00 */
[----:B------:R-:W-:Y:S02]  /*1f350*/  MOV R3, 0x1f370 ;  /* 0x0001f37000037802 */ /* 0x000fe40000000f00 */
[----:B--234-:R-:W-:Y:S05]  /*1f360*/  CALL.REL.NOINC `($__internal_39_$__cuda_sm70_shflsync_idx_p) ;  /* 0x0000909000007944 */ /* 0x01cfea0003c00000 */
        /* <DEDUP_REMOVED lines=9> */
.L_x_2416:
[----:B------:R-:W-:Y:S01]  /*1f400*/  IMAD.MOV.U32 R35, RZ, RZ, R5 ;  /* 0x000000ffff237224 */ /* 0x000fe200078e0005 */
[----:B------:R-:W-:Y:S01]  /*1f410*/  MOV R34, 0x1c1f ;  /* 0x00001c1f00227802 */ /* 0x000fe20000000f00 */
[----:B------:R-:W-:Y:S01]  /*1f420*/  IMAD.MOV.U32 R2, RZ, RZ, RZ ;  /* 0x000000ffff027224 */ /* 0x000fe200078e00ff */
[----:B------:R-:W-:Y:S02]  /*1f430*/  MOV R184, 0xffffffff ;  /* 0xffffffff00b87802 */ /* 0x000fe40000000f00 */
[----:B------:R-:W-:-:S02]  /*1f440*/  MOV R3, 0x1f460 ;  /* 0x0001f46000037802 */ /* 0x000fc40000000f00 */
[----:B------:R-:W-:Y:S05]  /*1f450*/  CALL.REL.NOINC `($__internal_39_$__cuda_sm70_shflsync_idx_p) ;  /* 0x00008fa000007944 */ /* 0x000fea0003c00000 */
[----:B------:R-:W-:Y:S01]  /*1f460*/  MOV R4, R185 ;  /* 0x000000b900047202 */ /* 0x000fe20000000f00 */
[----:B------:R-:W-:Y:S05]  /*1f470*/  BRA `(.L_x_2495) ;  /* 0xffffa4c000007947 */ /* 0x000fea000383ffff */
.L_x_2417:
        /* <DEDUP_REMOVED lines=8> */
.L_x_2420:
[----:B------:R-:W-:Y:S01]  /*1f500*/  IMAD.MOV.U32 R35, RZ, RZ, R5 ;  /* 0x000000ffff237224 */ /* 0x000fe200078e0005 */
[----:B------:R-:W-:Y:S01]  /*1f510*/  MOV R34, 0x1c1f ;  /* 0x00001c1f00227802 */ /* 0x000fe20000000f00 */
[----:B-1----:R-:W-:Y:S01]  /*1f520*/  IMAD.MOV.U32 R2, RZ, RZ, 0x1 ;  /* 0x00000001ff027424 */ /* 0x002fe200078e00ff */
[----:B------:R-:W-:Y:S02]  /*1f530*/  MOV R184, 0xffffffff ;  /* 0xffffffff00b87802 */ /* 0x000fe40000000f00 */
[----:B------:R-:W-:Y:S02]  /*1f540*/  MOV R3, 0x1f560 ;  /* 0x0001f56000037802 */ /* 0x000fe40000000f00 */
[----:B--234-:R-:W-:Y:S05]  /*1f550*/  CALL.REL.NOINC `($__internal_39_$__cuda_sm70_shflsync_idx_p) ;  /* 0x00008ea000007944 */ /* 0x01cfea0003c00000 */
        /* <DEDUP_REMOVED lines=9> */
.L_x_2424:
[----:B------:R-:W-:Y:S01]  /*1f5f0*/  IMAD.MOV.U32 R35, RZ, RZ, R5 ;  /* 0x000000ffff237224 */ /* 0x000fe200078e0005 */
[----:B------:R-:W-:Y:S01]  /*1f600*/  MOV R34, 0x181f ;  /* 0x0000181f00227802 */ /* 0x000fe20000000f00 */
[----:B------:R-:W-:Y:S01]  /*1f610*/  IMAD.MOV.U32 R2, RZ, RZ, RZ ;  /* 0x000000ffff027224 */ /* 0x000fe200078e00ff */
[----:B------:R-:W-:-:S02]  /*1f620*/  MOV R184, 0xffffffff ;  /* 0xffffffff00b87802 */ /* 0x000fc40000000f00 */
[----:B------:R-:W-:Y:S02]  /*1f630*/  MOV R3, 0x1f650 ;  /* 0x0001f65000037802 */ /* 0x000fe40000000f00 */
[----:B--2---:R-:W-:Y:S05]  /*1f640*/  CALL.REL.NOINC `($__internal_39_$__cuda_sm70_shflsync_idx_p) ;  /* 0x00008db000007944 */ /* 0x004fea0003c00000 */
[----:B------:R-:W-:Y:S01]  /*1f650*/  MOV R4, R185 ;  /* 0x000000b900047202 */ /* 0x000fe20000000f00 */
[----:B------:R-:W-:Y:S05]  /*1f660*/  BRA `(.L_x_2498) ;  /* 0xffffbdc000007947 */ /* 0x000fea000383ffff */
.L_x_2425:
[----:B------:R-:W-:Y:S01]  /*1f670*/  IMAD.MOV.U32 R35, RZ, RZ, R14 ;  /* 0x000000ffff237224 */ /* 0x000fe200078e000e */
[----:B------:R-:W-:Y:S01]  /*1f680*/  MOV R34, 0x181f ;  /* 0x0000181f00227802 */ /* 0x000fe20000000f00 */
[----:B------:R-:W-:Y:S01]  /*1f690*/  IMAD.MOV.U32 R2, RZ, RZ, RZ ;  /* 0x000000ffff027224 */ /* 0x000fe200078e00ff */
[----:B------:R-:W-:Y:S02]  /*1f6a0*/  MOV R184, 0xffffffff ;  /* 0xffffffff00b87802 */ /* 0x000fe40000000f00 */
[----:B------:R-:W-:Y:S02]  /*1f6b0*/  MOV R3, 0x1f6d0 ;  /* 0x0001f6d000037802 */ /* 0x000fe40000000f00 */
[----:B-123--:R-:W-:Y:S05]  /*1f6c0*/  CALL.REL.NOINC `($__internal_39_$__cuda_sm70_shflsync_idx_p) ;  /* 0x00008d3000007944 */ /* 0x00efea0003c00000 */
[----:B------:R-:W-:Y:S01]  /*1f6d0*/  MOV R0, R185 ;  /* 0x000000b900007202 */ /* 0x000fe20000000f00 */
[----:B------:R-:W-:Y:S05]  /*1f6e0*/  BRA `(.L_x_2499) ;  /* 0xffffbd6000007947 */ /* 0x000fea000383ffff */
.L_x_2428:
        /* <DEDUP_REMOVED lines=15> */
.L_x_2431:
[----:B------:R-:W-:Y:S01]  /*1f7e0*/  IMAD.MOV.U32 R35, RZ, RZ, R5 ;  /* 0x000000ffff237224 */ /* 0x000fe200078e0005 */
[----:B------:R-:W-:Y:S01]  /*1f7f0*/  MOV R34, 0x181f ;  /* 0x0000181f00227802 */ /* 0x000fe20000000f00 */
[----:B-1----:R-:W-:Y:S01]  /*1f800*/  IMAD.MOV.U32 R2, RZ, RZ, 0x2 ;  /* 0x00000002ff027424 */ /* 0x002fe200078e00ff */
[----:B------:R-:W-:Y:S02]  /*1f810*/  MOV R184, 0xffffffff ;  /* 0xffffffff00b87802 */ /* 0x000fe40000000f00 */
[----:B------:R-:W-:-:S02]  /*1f820*/  MOV R3, 0x1f840 ;  /* 0x0001f84000037802 */ /* 0x000fc40000000f00 */
[----:B--234-:R-:W-:Y:S05]  /*1f830*/  CALL.REL.NOINC `($__internal_39_$__cuda_sm70_shflsync_idx_p) ;  /* 0x00008bc000007944 */ /* 0x01cfea0003c00000 */
[----:B------:R-:W-:Y:S01]  /*1f840*/  MOV R4, R185 ;  /* 0x000000b900047202 */ /* 0x000fe20000000f00 */
[----:B------:R-:W-:Y:S05]  /*1f850*/  BRA `(.L_x_2501) ;  /* 0xffffbe6000007947 */ /* 0x000fea000383ffff */
.L_x_2432:
        /* <DEDUP_REMOVED lines=8> */
.L_x_2435:
        /* <DEDUP_REMOVED lines=15> */
.L_x_2437:
        /* <DEDUP_REMOVED lines=8> */
.L_x_2438:
[----:B------:R-:W-:Y:S01]  /*1fa50*/  IMAD.MOV.U32 R35, RZ, RZ, R29 ;  /* 0x000000ffff237224 */ /* 0x000fe200078e001d */
[----:B------:R-:W-:Y:S01]  /*1fa60*/  MOV R34, 0x1f ;  /* 0x0000001f00227802 */ /* 0x000fe20000000f00 */
[----:B------:R-:W-:Y:S01]  /*1fa70*/  IMAD.MOV.U32 R2, RZ, RZ, 0x1 ;  /* 0x00000001ff027424 */ /* 0x000fe200078e00ff */
[----:B------:R-:W-:Y:S02]  /*1fa80*/  MOV R184, 0xffffffff ;  /* 0xffffffff00b87802 */ /* 0x000fe40000000f00 */
[----:B------:R-:W-:Y:S02]  /*1fa90*/  MOV R3, 0x1fab0 ;  /* 0x0001fab000037802 */ /* 0x000fe40000000f00 */
[----:B-12---:R-:W-:Y:S05]  /*1faa0*/  CALL.REL.NOINC `($__internal_39_$__cuda_sm70_shflsync_idx_p) ;  /* 0x0000895000007944 */ /* 0x006fea0003c00000 */
[----:B------:R-:W-:Y:S01]  /*1fab0*/  MOV R8, R185 ;  /* 0x000000b900087202 */ /* 0x000fe20000000f00 */
[----:B------:R-:W-:Y:S05]  /*1fac0*/  BRA `(.L_x_2505) ;  /* 0xffffbf6000007947 */ /* 0x000fea000383ffff */
.L_x_2439:
[----:B------:R-:W-:Y:S02]  /*1fad0*/  MOV R3, 0x1 ;  /* 0x0000000100037802 */ /* 0x000fe40000000f00 */
[----:B------:R-:W-:Y:S02]  /*1fae0*/  MOV R2, 0x1fb00 ;  /* 0x0001fb0000027802 */ /* 0x000fe40000000f00 */
[----:B-1234-:R-:W-:Y:S05]  /*1faf0*/  CALL.REL.NOINC `($__internal_40_$__cuda_sm70_shflsync_up_p) ;  /* 0x0000895000007944 */ /* 0x01efea0003c00000 */
[----:B------:R-:W-:Y:S05]  /*1fb00*/  BRA `(.L_x_2506) ;  /* 0xffffc04000007947 */ /* 0x000fea000383ffff */
.L_x_2440:
[----:B------:R-:W-:Y:S02]  /*1fb10*/  MOV R3, 0x2 ;  /* 0x0000000200037802 */ /* 0x000fe40000000f00 */
[----:B------:R-:W-:-:S02]  /*1fb20*/  MOV R2, 0x1fb40 ;  /* 0x0001fb4000027802 */ /* 0x000fc40000000f00 */
[----:B--2-4-:R-:W-:Y:S05]  /*1fb30*/  CALL.REL.NOINC `($__internal_40_$__cuda_sm70_shflsync_up_p) ;  /* 0x0000891000007944 */ /* 0x014fea0003c00000 */
        /* <DEDUP_REMOVED lines=25> */
.L_x_2444:
[----:B------:R-:W-:Y:S02]  /*1fcd0*/  MOV R3, 0x1 ;  /* 0x0000000100037802 */ /* 0x000fe40000000f00 */
[----:B------:R-:W-:Y:S02]  /*1fce0*/  MOV R2, 0x1fd00 ;  /* 0x0001fd0000027802 */ /* 0x000fe40000000f00 */
[----:B------:R-:W-:Y:S05]  /*1fcf0*/  CALL.REL.NOINC `($__internal_40_$__cuda_sm70_shflsync_up_p) ;  /* 0x0000875000007944 */ /* 0x000fea0003c00000 */
[----:B------:R-:W-:Y:S01]  /*1fd00*/  MOV R2, R4 ;  /* 0x0000000400027202 */ /* 0x000fe20000000f00 */
[----:B------:R-:W-:Y:S05]  /*1fd10*/  BRA `(.L_x_2508) ;  /* 0xffffc08000007947 */ /* 0x000fea000383ffff */
.L_x_2445:
        /* <DEDUP_REMOVED lines=28> */
.L_x_2447:
[----:B------:R-:W-:Y:S02]  /*1fee0*/  SEL R0, RZ, 0x1, P0 ;  /* 0x00000001ff007807 */ /* 0x000fe40000000000 */
[----:B------:R-:W-:Y:S02]  /*1fef0*/  MOV R2, 0x1ff10 ;  /* 0x0001ff1000027802 */ /* 0x000fe40000000f00 */
[----:B-1----:R-:W-:Y:S05]  /*1ff00*/  CALL.REL.NOINC `($__internal_41_$__cuda_sm70_votesync_ballot) ;  /* 0x000085a000007944 */ /* 0x002fea0003c00000 */
[----:B------:R-:W-:Y:S01]  /*1ff10*/  MOV R12, R0 ;  /* 0x00000000000c7202 */ /* 0x000fe20000000f00 */
[----:B------:R-:W-:Y:S05]  /*1ff20*/  BRA `(.L_x_2510) ;  /* 0xffffc00000007947 */ /* 0x000fea000383ffff */
.L_x_2448:
[----:B------:R-:W-:Y:S01]  /*1ff30*/  IMAD.MOV.U32 R35, RZ, RZ, R6 ;  /* 0x000000ffff237224 */ /* 0x000fe200078e0006 */
[----:B------:R-:W-:Y:S01]  /*1ff40*/  MOV R34, 0x1f ;  /* 0x0000001f00227802 */ /* 0x000fe20000000f00 */
[----:B------:R-:W-:Y:S01]  /*1ff50*/  IMAD.MOV.U32 R2, RZ, RZ, R0 ;  /* 0x000000ffff027224 */ /* 0x000fe200078e0000 */
[----:B------:R-:W-:Y:S02]  /*1ff60*/  MOV R184, 0xffffffff ;  /* 0xffffffff00b87802 */ /* 0x000fe40000000f00 */
[----:B------:R-:W-:Y:S02]  /*1ff70*/  MOV R3, 0x1ff90 ;  /* 0x0001ff9000037802 */ /* 0x000fe40000000f00 */
[----:B-1----:R-:W-:Y:S05]  /*1ff80*/  CALL.REL.NOINC `($__internal_39_$__cuda_sm70_shflsync_idx_p) ;  /* 0x0000847000007944 */ /* 0x002fea0003c00000 */
[----:B------:R-:W-:Y:S01]  /*1ff90*/  IMAD.MOV.U32 R8, RZ, RZ, R185 ;  /* 0x000000ffff087224 */ /* 0x000fe200078e00b9 */
[----:B------:R-:W-:Y:S01]  /*1ffa0*/  MOV R35, R7 ;  /* 0x0000000700237202 */ /* 0x000fe20000000f00 */
[----:B------:R-:W-:Y:S01]  /*1ffb0*/  IMAD.MOV.U32 R2, RZ, RZ, R0 ;  /* 0x000000ffff027224 */ /* 0x000fe200078e0000 */
[----:B------:R-:W-:Y:S01]  /*1ffc0*/  MOV R34, 0x1f ;  /* 0x0000001f00227802 */ /* 0x000fe20000000f00 */
[----:B------:R-:W-:Y:S01]  /*1ffd0*/  IMAD.MOV.U32 R184, RZ, RZ, -0x1 ;  /* 0xffffffffffb87424 */ /* 0x000fe200078e00ff */
[----:B------:R-:W-:-:S02]  /*1ffe0*/  MOV R3, 0x20000 ;  /* 0x0002000000037802 */ /* 0x000fc40000000f00 */
[----:B------:R-:W-:Y:S05]  /*1fff0*/  CALL.REL.NOINC `($__internal_39_$__cuda_sm70_shflsync_idx_p) ;  /* 0x0000840000007944 */ /* 0x000fea0003c00000 */
[----:B------:R-:W-:Y:S01]  /*20000*/  MOV R7, R185 ;  /* 0x000000b900077202 */ /* 0x000fe20000000f00 */
[----:B------:R-:W-:Y:S05]  /*20010*/  BRA `(.L_x_2511) ;  /* 0xffffbf6000007947 */ /* 0x000fea000383ffff */
.L_x_2451:
[----:B------:R-:W-:Y:S01]  /*20020*/  IMAD.MOV.U32 R35, RZ, RZ, R4 ;  /* 0x000000ffff237224 */ /* 0x000fe200078e0004 */
[----:B------:R-:W-:Y:S01]  /*20030*/  MOV R34, 0x1f ;  /* 0x0000001f00227802 */ /* 0x000fe20000000f00 */
[----:B------:R-:W-:Y:S01]  /*20040*/  IMAD.MOV.U32 R2, RZ, RZ, R0 ;  /* 0x000000ffff027224 */ /* 0x000fe200078e0000 */
[----:B------:R-:W-:-:S02]  /*20050*/  MOV R184, 0xffffffff ;  /* 0xffffffff00b87802 */ /* 0x000fc40000000f00 */
[----:B------:R-:W-:Y:S02]  /*20060*/  MOV R3, 0x20080 ;  /* 0x0002008000037802 */ /* 0x000fe40000000f00 */
[----:B-1-34-:R-:W-:Y:S05]  /*20070*/  CALL.REL.NOINC `($__internal_39_$__cuda_sm70_shflsync_idx_p) ;  /* 0x0000838000007944 */ /* 0x01afea0003c00000 */
[----:B------:R-:W-:Y:S01]  /*20080*/  MOV R13, R185 ;  /* 0x000000b9000d7202 */ /* 0x000fe20000000f00 */
[----:B------:R-:W-:Y:S05]  /*20090*/  BRA `(.L_x_2450) ;  /* 0xffffbf4000007947 */ /* 0x000fea000383ffff */
        .type           $_ZN7cutlass13device_kernelIN5flash19enable_sm80_to_sm89INS1_16FlashAttnFwdSm80INS1_25CollectiveMainloopFwdSm80ILi8ELi2ELb0EN4cute5tupleIJNS5_1CILi128EEENS7_ILi64EEENS7_ILi192EEEEEELi192ENS_10bfloat16_tEfNS_4arch4Sm80ELb0ELb1ELb0ELb1ELb1ELb1ELb1ELb1EEENS1_21CollectiveEpilogueFwdINS6_IJS8_SA_S9_EEENS6_IJNS7_ILi1EEESI_SI_EEESC_SE_Li256ELb1ELb1ELb1ELb0EEENS1_36VarlenDynamicPersistentTileSchedulerILi128ELi64ELi256ELi256ELb1ELb1ELb0ELb1ELb0ELb1EEEEEEEEEvNT_6ParamsE$_ZZN5flash25CollectiveMainloopFwdSm80ILi8ELi2ELb0EN4cute5tupleIJNS1_1CILi128EEENS3_ILi64EEENS3_ILi192EEEEEELi192EN7cutlass10bfloat16_tEfNS8_4arch4Sm80ELb0ELb1ELb0ELb1ELb1ELb1ELb1ELb1EE3mmaINS_16FlashAttnFwdSm80ISC_NS_21CollectiveEpilogueFwdINS2_IJS4_S6_S5_EEENS2_IJNS3_ILi1EEESH_SH_EEES9_SB_Li256ELb1ELb1ELb1ELb0EEENS_36VarlenDynamicPersistentTileSchedulerILi128ELi64ELi256ELi256ELb1ELb1ELb0ELb1ELb0ELb1EEEE13SharedStorageENS1_6TensorINS1_11ArrayEngineIfLm96EEENS1_6LayoutINS2_IJNS2_IJNS3_ILi2EEESS_EEESH_NS3_ILi24EEEEEENS2_IJNS2_IJSH_SS_EEENS3_ILi0EEENS3_ILi4EEEEEEEEEENS_7SoftmaxILi2ELi0EEEEEbRKNSC_6ParamsERT0_RT1_iRKNS_16SeqlenInfoQKNewKILb1ELb1EEENS2_IJiiiiEEERT_ENKUlvE_clEv,@function
        .size           $_ZN7cutlass13device_kernelIN5flash19enable_sm80_to_sm89INS1_16FlashAttnFwdSm80INS1_25CollectiveMainloopFwdSm80ILi8ELi2ELb0EN4cute5tupleIJNS5_1CILi128EEENS7_ILi64EEENS7_ILi192EEEEEELi192ENS_10bfloat16_tEfNS_4arch4Sm80ELb0ELb1ELb0ELb1ELb1ELb1ELb1ELb1EEENS1_21CollectiveEpilogueFwdINS6_IJS8_SA_S9_EEENS6_IJNS7_ILi1EEESI_SI_EEESC_SE_Li256ELb1ELb1ELb1ELb0EEENS1_36VarlenDynamicPersistentTileSchedulerILi128ELi64ELi256ELi256ELb1ELb1ELb0ELb1ELb0ELb1EEEEEEEEEvNT_6ParamsE$_ZZN5flash25CollectiveMainloopFwdSm80ILi8ELi2ELb0EN4cute5tupleIJNS1_1CILi128EEENS3_ILi64EEENS3_ILi192EEEEEELi192EN7cutlass10bfloat16_tEfNS8_4arch4Sm80ELb0ELb1ELb0ELb1ELb1ELb1ELb1ELb1EE3mmaINS_16FlashAttnFwdSm80ISC_NS_21CollectiveEpilogueFwdINS2_IJS4_S6_S5_EEENS2_IJNS3_ILi1EEESH_SH_EEES9_SB_Li256ELb1ELb1ELb1ELb0EEENS_36VarlenDynamicPersistentTileSchedulerILi128ELi64ELi256ELi256ELb1ELb1ELb0ELb1ELb0ELb1EEEE13SharedStorageENS1_6TensorINS1_11ArrayEngineIfLm96EEENS1_6LayoutINS2_IJNS2_IJNS3_ILi2EEESS_EEESH_NS3_ILi24EEEEEENS2_IJNS2_IJSH_SS_EEENS3_ILi0EEENS3_ILi4EEEEEEEEEENS_7SoftmaxILi2ELi0EEEEEbRKNSC_6ParamsERT0_RT1_iRKNS_16SeqlenInfoQKNewKILb1ELb1EEENS2_IJiiiiEEERT_ENKUlvE_clEv,($__internal_38_$__cuda_sm70_shflsync_bfly_p - $_ZN7cutlass13device_kernelIN5flash19enable_sm80_to_sm89INS1_16FlashAttnFwdSm80INS1_25CollectiveMainloopFwdSm80ILi8ELi2ELb0EN4cute5tupleIJNS5_1CILi128EEENS7_ILi64EEENS7_ILi192EEEEEELi192ENS_10bfloat16_tEfNS_4arch4Sm80ELb0ELb1ELb0ELb1ELb1ELb1ELb1ELb1EEENS1_21CollectiveEpilogueFwdINS6_IJS8_SA_S9_EEENS6_IJNS7_ILi1EEESI_SI_EEESC_SE_Li256ELb1ELb1ELb1ELb0EEENS1_36VarlenDynamicPersistentTileSchedulerILi128ELi64ELi256ELi256ELb1ELb1ELb0ELb1ELb0ELb1EEEEEEEEEvNT_6ParamsE$_ZZN5flash25CollectiveMainloopFwdSm80ILi8ELi2ELb0EN4cute5tupleIJNS1_1CILi128EEENS3_ILi64EEENS3_ILi192EEEEEELi192EN7cutlass10bfloat16_tEfNS8_4arch4Sm80ELb0ELb1ELb0ELb1ELb1ELb1ELb1ELb1EE3mmaINS_16FlashAttnFwdSm80ISC_NS_21CollectiveEpilogueFwdINS2_IJS4_S6_S5_EEENS2_IJNS3_ILi1EEESH_SH_EEES9_SB_Li256ELb1ELb1ELb1ELb0EEENS_36VarlenDynamicPersistentTileSchedulerILi128ELi64ELi256ELi256ELb1ELb1ELb0ELb1ELb0ELb1EEEE13SharedStorageENS1_6TensorINS1_11ArrayEngineIfLm96EEENS1_6LayoutINS2_IJNS2_IJNS3_ILi2EEESS_EEESH_NS3_ILi24EEEEEENS2_IJNS2_IJSH_SS_EEENS3_ILi0EEENS3_ILi4EEEEEEEEEENS_7SoftmaxILi2ELi0EEEEEbRKNSC_6ParamsERT0_RT1_iRKNS_16SeqlenInfoQKNewKILb1ELb1EEENS2_IJiiiiEEERT_ENKUlvE_clEv)
$_ZN7cutlass13device_kernelIN5flash19enable_sm80_to_sm89INS1_16FlashAttnFwdSm80INS1_25CollectiveMainloopFwdSm80ILi8ELi2ELb0EN4cute5tupleIJNS5_1CILi128EEENS7_ILi64EEENS7_ILi192EEEEEELi192ENS_10bfloat16_tEfNS_4arch4Sm80ELb0ELb1ELb0ELb1ELb1ELb1ELb1ELb1EEENS1_21CollectiveEpilogueFwdINS6_IJS8_SA_S9_EEENS6_IJNS7_ILi1EEESI_SI_EEESC_SE_Li256ELb1ELb1ELb1ELb0EEENS1_36VarlenDynamicPersistentTileSchedulerILi128ELi64ELi256ELi256ELb1ELb1ELb0ELb1ELb0ELb1EEEEEEEEEvNT_6ParamsE$_ZZN5flash25CollectiveMainloopFwdSm80ILi8ELi2ELb0EN4cute5tupleIJNS1_1CILi128EEENS3_ILi64EEENS3_ILi192EEEEEELi192EN7cutlass10bfloat16_tEfNS8_4arch4Sm80ELb0ELb1ELb0ELb1ELb1ELb1ELb1ELb1EE3mmaINS_16FlashAttnFwdSm80ISC_NS_21CollectiveEpilogueFwdINS2_IJS4_S6_S5_EEENS2_IJNS3_ILi1EEESH_SH_EEES9_SB_Li256ELb1ELb1ELb1ELb0EEENS_36VarlenDynamicPersistentTileSchedulerILi128ELi64ELi256ELi256ELb1ELb1ELb0ELb1ELb0ELb1EEEE13SharedStorageENS1_6TensorINS1_11ArrayEngineIfLm96EEENS1_6LayoutINS2_IJNS2_IJNS3_ILi2EEESS_EEESH_NS3_ILi24EEEEEENS2_IJNS2_IJSH_SS_EEENS3_ILi0EEENS3_ILi4EEEEEEEEEENS_7SoftmaxILi2ELi0EEEEEbRKNSC_6ParamsERT0_RT1_iRKNS_16SeqlenInfoQKNewKILb1ELb1EEENS2_IJiiiiEEERT_ENKUlvE_clEv:
        /* <DEDUP_REMOVED lines=9> */
[----:B------:R-:W-:Y:S05]  /*20130*/  RET.REL.NODEC R2 `(_ZN7cutlass13device_kernelIN5flash19enable_sm80_to_sm89INS1_16FlashAttnFwdSm80INS1_25CollectiveMainloopFwdSm80ILi8ELi2ELb0EN4cute5tupleIJNS5_1CILi128EEENS7_ILi64EEENS7_ILi192EEEEEELi192ENS_10bfloat16_tEfNS_4arch4Sm80ELb0ELb1ELb0ELb1ELb1ELb1ELb1ELb1EEENS1_21CollectiveEpilogueFwdINS6_IJS8_SA_S9_EEENS6_IJNS7_ILi1EEESI_SI_EEESC_SE_Li256ELb1ELb1ELb1ELb0EEENS1_36VarlenDynamicPersistentTileSchedulerILi128ELi64ELi256ELi256ELb1ELb1ELb0ELb1ELb0ELb1EEEEEEEEEvNT_6ParamsE) ;  /* 0xfffdfec002007950 */ /* 0x000fea0003c3ffff */
.L_x_2512:
[----:B------:R-:W2:Y:S04]  /*20140*/  LDL.64 R6, [R27+0x8] ;  /* 0x000008001b067983 */ /* 0x000ea80000100a00 */
[----:B------:R-:W3:Y:S04]  /*20150*/  LDL.64 R2, [R27+0x18] ;  /* 0x000018001b027983 */ /* 0x000ee80000100a00 */
[----:B------:R-:W4:Y:S01]  /*20160*/  LDL.64 R12, [R27+0x20] ;  /* 0x000020001b0c7983 */ /* 0x000f220000100a00 */
[----:B------:R-:W-:-:S03]  /*20170*/  ULDC.64 UR4, c[0x0][0x118] ;  /* 0x0000460000047ab9 */ /* 0x000fc60000000a00 */
[----:B------:R-:W4:Y:S04]  /*20180*/  LDL.64 R14, [R27+0x10] ;  /* 0x000010001b0e7983 */ /* 0x000f280000100a00 */
[----:B------:R-:W4:Y:S04]  /*20190*/  LD.E.64 R8, [R4.64+0x120] ;  /* 0x0001200404087980 */ /* 0x000f28000c101b00 */
[----:B------:R-:W4:Y:S04]  /*201a0*/  LD.E.U8 R25, [R4.64+0x138] ;  /* 0x0001380404197980 */ /* 0x000f28000c101100 */
[----:B------:R1:W5:Y:S04]  /*201b0*/  LD.E R24, [R4.64+0x164] ;  /* 0x0001640404187980 */ /* 0x000368000c101900 */
[----:B------:R1:W5:Y:S04]  /*201c0*/  LD.E.64 R18, [R4.64+0x110] ;  /* 0x0001100404127980 */ /* 0x000368000c101b00 */
[----:B------:R1:W5:Y:S04]  /*201d0*/  LD.E.64 R16, [R4.64+0x128] ;  /* 0x0001280404107980 */ /* 0x000368000c101b00 */
[----:B--2---:R4:W2:Y:S04]  /*201e0*/  LD.E R49, [R6.64] ;  /* 0x0000000406317980 */ /* 0x0048a8000c101900 */
[----:B---3--:R-:W3:Y:S04]  /*201f0*/  LD.E R0, [R2.64+0x20] ;  /* 0x0000200402007980 */ /* 0x008ee8000c101900 */
[----:B----4-:R3:W4:Y:S04]  /*20200*/  LD.E R13, [R12.64] ;  /* 0x000000040c0d7980 */ /* 0x010728000c101900 */
[----:B------:R1:W5:Y:S04]  /*20210*/  LD.E R26, [R14.64] ;  /* 0x000000040e1a7980 */ /* 0x000368000c101900 */
[----:B------:R-:W4:Y:S01]  /*20220*/  LD.E.64 R6, [R4.64+0x130] ;  /* 0x0001300404067980 */ /* 0x000f22000c101b00 */
[----:B------:R-:W-:-:S02]  /*20230*/  ISETP.NE.AND P0, PT, R25, RZ, PT ;  /* 0x000000ff1900720c */ /* 0x000fc40003f05270 */
[----:B--2---:R-:W-:Y:S02]  /*20240*/  SHF.R.S32.HI R105, RZ, 0x1f, R49 ;  /* 0x0000001fff697819 */ /* 0x004fe40000011431 */
[----:B---3--:R-:W-:Y:S01]  /*20250*/  SHF.R.S32.HI R12, RZ, 0x1f, R0 ;  /* 0x0000001fff0c7819 */ /* 0x008fe20000011400 */
[----:B-1----:R-:W-:Y:S01]  /*20260*/  IMAD R14, R9, R0, RZ ;  /* 0x00000000090e7224 */ /* 0x002fe200078e02ff */
[----:B------:R-:W-:-:S03]  /*20270*/  LEA.HI R2, R105, R49, RZ, 0x2 ;  /* 0x0000003169027211 */ /* 0x000fc600078f10ff */
[C---:B------:R-:W-:Y:S01]  /*20280*/  IMAD R14, R8.reuse, R12, R14 ;  /* 0x0000000c080e7224 */ /* 0x040fe200078e020e */
[----:B------:R-:W-:Y:S01]  /*20290*/  SHF.R.S32.HI R69, RZ, 0x2, R2 ;  /* 0x00000002ff457819 */ /* 0x000fe20000011402 */
[----:B------:R-:W-:-:S04]  /*202a0*/  IMAD.WIDE.U32 R22, R8, R0, RZ ;  /* 0x0000000008167225 */ /* 0x000fc800078e00ff */
[----:B----4-:R-:W-:Y:S02]  /*202b0*/  IMAD R28, R13, 0x80, R69 ;  /* 0x000000800d1c7824 */ /* 0x010fe400078e0245 */
[----:B------:R-:W-:-:S04]  /*202c0*/  IMAD R3, R7, R0, RZ ;  /* 0x0000000007037224 */ /* 0x000fc800078e02ff */
[----:B------:R-:W-:Y:S01]  /*202d0*/  IMAD R12, R6, R12, R3 ;  /* 0x0000000c060c7224 */ /* 0x000fe200078e0203 */
[----:B------:R-:W-:Y:S01]  /*202e0*/  LOP3.LUT R3, R2, 0xfffffffc, RZ, 0xc0, !PT ;  /* 0xfffffffc02037812 */ /* 0x000fe200078ec0ff */
[----:B------:R-:W-:-:S04]  /*202f0*/  IMAD.WIDE.U32 R20, R6, R0, RZ ;  /* 0x0000000006147225 */ /* 0x000fc800078e00ff */
[----:B------:R-:W-:Y:S01]  /*20300*/  IMAD.IADD R48, R49, 0x1, -R3 ;  /* 0x0000000131307824 */ /* 0x000fe200078e0a03 */
[----:B------:R-:W-:Y:S01]  /*20310*/  IADD3 R15, R23, R14, RZ ;  /* 0x0000000e170f7210 */ /* 0x000fe20007ffe0ff */
[----:B------:R-:W-:-:S03]  /*20320*/  IMAD.IADD R13, R21, 0x1, R12 ;  /* 0x00000001150d7824 */ /* 0x000fc600078e020c */
[C---:B------:R-:W-:Y:S02]  /*20330*/  SHF.L.U32 R68, R48.reuse, 0x3, RZ ;  /* 0x0000000330447819 */ /* 0x040fe400000006ff */
[----:B------:R-:W-:Y:S01]  /*20340*/  LEA R2, R48, R28, 0x6 ;  /* 0x0000001c30027211 */ /* 0x000fe200078e30ff */
[----:B------:R-:W-:Y:S05]  /*20350*/  @!P0 BRA `(.L_x_2513) ;  /* 0x00003c2000008947 */ /* 0x000fea0003800000 */
[----:B-----5:R-:W-:Y:S01]  /*20360*/  ISETP.NE.AND P0, PT, R24, 0x1, PT ;  /* 0x000000011800780c */ /* 0x020fe20003f05270 */
[----:B------:R-:W-:Y:S01]  /*20370*/  BSSY B0, `(.L_x_2514) ;  /* 0x0000008000007945 */ /* 0x000fe20003800000 */
[----:B------:R-:W-:-:S11]  /*20380*/  SHF.L.U32 R0, R48, 0x2, RZ ;  /* 0x0000000230007819 */ /* 0x000fd600000006ff */
[----:B------:R-:W-:Y:S05]  /*20390*/  @!P0 BRA `(.L_x_2515) ;  /* 0x0000005000008947 */ /* 0x000fea0003800000 */
[----:B------:R-:W-:Y:S02]  /*203a0*/  ULDC.64 UR4, c[0x0][0x118] ;  /* 0x0000460000047ab9 */ /* 0x000fe40000000a00 */
[----:B------:R1:W2:Y:S04]  /*203b0*/  LD.E R3, [R4.64+0x168] ;  /* 0x0001680404037980 */ /* 0x0002a8000c101900 */
[----:B-1----:R-:W3:Y:S01]  /*203c0*/  LD.E R4, [R4.64+0x16c] ;  /* 0x00016c0404047980 */ /* 0x002ee2000c101900 */
[----:B--2---:R-:W-:-:S05]  /*203d0*/  IMAD.HI.U32 R2, R2, R3, RZ ;  /* 0x0000000302027227 */ /* 0x004fca00078e00ff */
[----:B---3--:R-:W-:Y:S02]  /*203e0*/  SHF.R.U32.HI R2, RZ, R4, R2 ;  /* 0x00000004ff027219 */ /* 0x008fe40000011602 */
.L_x_2515:
[----:B------:R-:W-:Y:S05]  /*203f0*/  BSYNC B0 ;  /* 0x0000000000007941 */ /* 0x000fea0003800000 */
.L_x_2514:
        /* <DEDUP_REMOVED lines=17> */
.L_x_2564:
[----:B------:R-:W-:Y:S05]  /*20510*/  BRA.DIV ~URZ, `(.L_x_2517) ;  /* 0x000077927f007947 */ /* 0x000fea000b800000 */
[----:B------:R3:W4:Y:S04]  /*20520*/  SHFL.IDX PT, R4, R42, RZ, 0x1c1f ;  /* 0x001c1fff2a047589 */ /* 0x00072800000e0000 */
[----:B------:R3:W1:Y:S04]  /*20530*/  SHFL.IDX PT, R6, R36, RZ, 0x1c1f ;  /* 0x001c1fff24067589 */ /* 0x00066800000e0000 */
[----:B------:R3:W2:Y:S02]  /*20540*/  SHFL.IDX PT, R2, R43, RZ, 0x1c1f ;  /* 0x001c1fff2b027589 */ /* 0x0006a400000e0000 */
.L_x_2565:
        /* <DEDUP_REMOVED lines=16> */
[----:B-1----:R-:W-:-:S02]  /*20650*/  MOV R3, R6 ;  /* 0x0000000600037202 */ /* 0x002fc40000000f00 */
[----:B------:R-:W-:Y:S05]  /*20660*/  @P0 BRA `(.L_x_2519) ;  /* 0x000003f000000947 */ /* 0x000fea0003800000 */
[C---:B------:R-:W-:Y:S01]  /*20670*/  IADD3 R13, R0.reuse, 0x10, RZ ;  /* 0x00000010000d7810 */ /* 0x040fe20007ffe0ff */
[----:B------:R-:W-:Y:S01]  /*20680*/  CS2R R16, SRZ ;  /* 0x0000000000107805 */ /* 0x000fe2000001ff00 */
[-C--:B------:R-:W-:Y:S01]  /*20690*/  ISETP.GE.AND P0, PT, R0, R29.reuse, PT ;  /* 0x0000001d0000720c */ /* 0x080fe20003f06270 */
[----:B------:R-:W-:Y:S01]  /*206a0*/  ULDC.64 UR4, c[0x0][0x118] ;  /* 0x0000460000047ab9 */ /* 0x000fe20000000a00 */
[----:B------:R-:W-:Y:S01]  /*206b0*/  ISETP.GE.AND P2, PT, R13, R29, PT ;  /* 0x0000001d0d00720c */ /* 0x000fe20003f46270 */
[----:B------:R-:W-:-:S10]  /*206c0*/  CS2R R14, SRZ ;  /* 0x00000000000e7805 */ /* 0x000fd4000001ff00 */
[C---:B--2---:R-:W-:Y:S02]  /*206d0*/  @!P0 IMAD.WIDE R6, R0.reuse, 0x2, R2 ;  /* 0x0000000200068825 */ /* 0x044fe400078e0202 */
[----:B------:R-:W-:Y:S02]  /*206e0*/  @!P2 SHF.R.S32.HI R12, RZ, 0x1f, R13 ;  /* 0x0000001fff0ca819 */ /* 0x000fe4000001140d */
[----:B----4-:R-:W-:Y:S01]  /*206f0*/  @!P0 IMAD.WIDE R8, R0, 0x2, R4 ;  /* 0x0000000200088825 */ /* 0x010fe200078e0204 */
[----:B------:R1:W5:Y:S01]  /*20700*/  @!P0 LD.E.64 R16, [R6.64] ;  /* 0x0000000406108980 */ /* 0x000362000c101b00 */
[----:B------:R-:W-:Y:S02]  /*20710*/  @!P2 LEA.HI R12, R12, R13, RZ, 0x2 ;  /* 0x0000000d0c0ca211 */ /* 0x000fe400078f10ff */
[----:B------:R-:W-:Y:S01]  /*20720*/  IADD3 R13, R0, 0x20, RZ ;  /* 0x00000020000d7810 */ /* 0x000fe20007ffe0ff */
[----:B------:R2:W5:Y:S03]  /*20730*/  @!P0 LD.E.64 R14, [R8.64] ;  /* 0x00000004080e8980 */ /* 0x000566000c101b00 */
[----:B------:R-:W-:Y:S01]  /*20740*/  ISETP.GE.AND P1, PT, R13, R29, PT ;  /* 0x0000001d0d00720c */ /* 0x000fe20003f26270 */
[----:B------:R-:W-:Y:S01]  /*20750*/  CS2R R20, SRZ ;  /* 0x0000000000147805 */ /* 0x000fe2000001ff00 */
[----:B-1----:R-:W-:-:S02]  /*20760*/  @!P2 LOP3.LUT R6, R12, 0xfffffffc, RZ, 0xc0, !PT ;  /* 0xfffffffc0c06a812 */ /* 0x002fc400078ec0ff */
[----:B------:R-:W-:-:S03]  /*20770*/  IADD3 R12, R0, 0x30, RZ ;  /* 0x00000030000c7810 */ /* 0x000fc60007ffe0ff */
[----:B--2---:R-:W-:Y:S01]  /*20780*/  @!P2 IMAD.WIDE R8, R6, 0x2, R4 ;  /* 0x000000020608a825 */ /* 0x004fe200078e0204 */
[----:B------:R-:W-:-:S03]  /*20790*/  ISETP.GE.AND P0, PT, R12, R29, PT ;  /* 0x0000001d0c00720c */ /* 0x000fc60003f06270 */
[----:B------:R-:W-:-:S05]  /*207a0*/  @!P2 IMAD.WIDE R6, R6, 0x2, R2 ;  /* 0x000000020606a825 */ /* 0x000fca00078e0202 */
[----:B------:R1:W5:Y:S01]  /*207b0*/  @!P2 LD.E.64 R20, [R6.64] ;  /* 0x000000040614a980 */ /* 0x000362000c101b00 */
[----:B------:R-:W-:Y:S01]  /*207c0*/  CS2R R18, SRZ ;  /* 0x0000000000127805 */ /* 0x000fe2000001ff00 */
[----:B------:R-:W-:Y:S01]  /*207d0*/  CS2R R24, SRZ ;  /* 0x0000000000187805 */ /* 0x000fe2000001ff00 */
[----:B------:R-:W-:-:S04]  /*207e0*/  CS2R R22, SRZ ;  /* 0x0000000000167805 */ /* 0x000fc8000001ff00 */
[----:B------:R2:W5:Y:S01]  /*207f0*/  @!P2 LD.E.64 R18, [R8.64] ;  /* 0x000000040812a980 */ /* 0x000562000c101b00 */
[----:B-1----:R-:W-:Y:S02]  /*20800*/  @!P1 SHF.R.S32.HI R7, RZ, 0x1f, R13 ;  /* 0x0000001fff079819 */ /* 0x002fe4000001140d */
[----:B------:R-:W-:Y:S02]  /*20810*/  @!P0 SHF.R.S32.HI R6, RZ, 0x1f, R12 ;  /* 0x0000001fff068819 */ /* 0x000fe4000001140c */
[----:B------:R-:W-:Y:S02]  /*20820*/  @!P1 LEA.HI R7, R7, R13, RZ, 0x2 ;  /* 0x0000000d07079211 */ /* 0x000fe400078f10ff */
[----:B------:R-:W-:Y:S02]  /*20830*/  @!P0 LEA.HI R6, R6, R12, RZ, 0x2 ;  /* 0x0000000c06068211 */ /* 0x000fe400078f10ff */
[----:B------:R-:W-:Y:S02]  /*20840*/  @!P1 LOP3.LUT R7, R7, 0xfffffffc, RZ, 0xc0, !PT ;  /* 0xfffffffc07079812 */ /* 0x000fe400078ec0ff */
[----:B------:R-:W-:-:S03]  /*20850*/  @!P0 LOP3.LUT R6, R6, 0xfffffffc, RZ, 0xc0, !PT ;  /* 0xfffffffc06068812 */ /* 0x000fc600078ec0ff */
[----:B--2---:R-:W-:Y:S01]  /*20860*/  @!P1 IMAD.WIDE R8, R7, 0x2, R4 ;  /* 0x0000000207089825 */ /* 0x004fe200078e0204 */
[----:B------:R-:W-:-:S03]  /*20870*/  CS2R R30, SRZ ;  /* 0x00000000001e7805 */ /* 0x000fc6000001ff00 */
[----:B------:R-:W-:Y:S01]  /*20880*/  @!P1 IMAD.WIDE R12, R7, 0x2, R2 ;  /* 0x00000002070c9825 */ /* 0x000fe200078e0202 */
[----:B------:R1:W5:Y:S01]  /*20890*/  @!P1 LD.E.64 R24, [R8.64] ;  /* 0x0000000408189980 */ /* 0x000362000c101b00 */
[----:B------:R-:W-:-:S03]  /*208a0*/  CS2R R32, SRZ ;  /* 0x0000000000207805 */ /* 0x000fc6000001ff00 */
[----:B------:R2:W5:Y:S01]  /*208b0*/  @!P1 LD.E.64 R22, [R12.64] ;  /* 0x000000040c169980 */ /* 0x000562000c101b00 */
[----:B-1----:R-:W-:-:S04]  /*208c0*/  @!P0 IMAD.WIDE R8, R6, 0x2, R4 ;  /* 0x0000000206088825 */ /* 0x002fc800078e0204 */
[----:B------:R-:W-:Y:S01]  /*208d0*/  @!P0 IMAD.WIDE R6, R6, 0x2, R2 ;  /* 0x0000000206068825 */ /* 0x000fe200078e0202 */
[C---:B--2---:R-:W-:Y:S01]  /*208e0*/  IADD3 R12, R0.reuse, 0x40, RZ ;  /* 0x00000040000c7810 */ /* 0x044fe20007ffe0ff */
[----:B------:R1:W5:Y:S01]  /*208f0*/  @!P0 LD.E.64 R30, [R8.64] ;  /* 0x00000004081e8980 */ /* 0x000362000c101b00 */
[----:B------:R-:W-:Y:S02]  /*20900*/  IADD3 R13, R0, 0x50, RZ ;  /* 0x00000050000d7810 */ /* 0x000fe40007ffe0ff */
[-C--:B------:R-:W-:Y:S01]  /*20910*/  ISETP.GE.AND P1, PT, R12, R29.reuse, PT ;  /* 0x0000001d0c00720c */ /* 0x080fe20003f26270 */
[----:B------:R2:W5:Y:S01]  /*20920*/  @!P0 LD.E.64 R32, [R6.64] ;  /* 0x0000000406208980 */ /* 0x000562000c101b00 */
[----:B------:R-:W-:Y:S01]  /*20930*/  ISETP.GE.AND P0, PT, R13, R29, PT ;  /* 0x0000001d0d00720c */ /* 0x000fe20003f06270 */
[----:B------:R-:W-:Y:S01]  /*20940*/  CS2R R38, SRZ ;  /* 0x0000000000267805 */ /* 0x000fe2000001ff00 */
[----:B------:R-:W-:Y:S01]  /*20950*/  CS2R R44, SRZ ;  /* 0x00000000002c7805 */ /* 0x000fe2000001ff00 */
[----:B------:R-:W-:Y:S01]  /*20960*/  CS2R R40, SRZ ;  /* 0x0000000000287805 */ /* 0x000fe2000001ff00 */
[----:B------:R-:W-:-:S07]  /*20970*/  CS2R R46, SRZ ;  /* 0x00000000002e7805 */ /* 0x000fce000001ff00 */
[----:B--2---:R-:W-:Y:S02]  /*20980*/  @!P1 SHF.R.S32.HI R7, RZ, 0x1f, R12 ;  /* 0x0000001fff079819 */ /* 0x004fe4000001140c */
[----:B------:R-:W-:Y:S02]  /*20990*/  @!P0 SHF.R.S32.HI R6, RZ, 0x1f, R13 ;  /* 0x0000001fff068819 */ /* 0x000fe4000001140d */
[----:B------:R-:W-:Y:S02]  /*209a0*/  @!P1 LEA.HI R7, R7, R12, RZ, 0x2 ;  /* 0x0000000c07079211 */ /* 0x000fe400078f10ff */
[----:B------:R-:W-:Y:S02]  /*209b0*/  @!P0 LEA.HI R6, R6, R13, RZ, 0x2 ;  /* 0x0000000d06068211 */ /* 0x000fe400078f10ff */
[----:B------:R-:W-:Y:S02]  /*209c0*/  @!P1 LOP3.LUT R7, R7, 0xfffffffc, RZ, 0xc0, !PT ;  /* 0xfffffffc07079812 */ /* 0x000fe400078ec0ff */
[----:B------:R-:W-:-:S03]  /*209d0*/  @!P0 LOP3.LUT R6, R6, 0xfffffffc, RZ, 0xc0, !PT ;  /* 0xfffffffc06068812 */ /* 0x000fc600078ec0ff */
[----:B------:R-:W-:-:S04]  /*209e0*/  @!P1 IMAD.WIDE R12, R7, 0x2, R4 ;  /* 0x00000002070c9825 */ /* 0x000fc800078e0204 */
[C---:B-1----:R-:W-:Y:S01]  /*209f0*/  @!P0 IMAD.WIDE R8, R6.reuse, 0x2, R4 ;  /* 0x0000000206088825 */ /* 0x042fe200078e0204 */
[----:B------:R1:W5:Y:S03]  /*20a00*/  @!P1 LD.E.64 R38, [R12.64] ;  /* 0x000000040c269980 */ /* 0x000366000c101b00 */
[--C-:B------:R-:W-:Y:S01]  /*20a10*/  @!P1 IMAD.WIDE R4, R7, 0x2, R2.reuse ;  /* 0x0000000207049825 */ /* 0x100fe200078e0202 */
[----:B------:R1:W5:Y:S03]  /*20a20*/  @!P0 LD.E.64 R44, [R8.64] ;  /* 0x00000004082c8980 */ /* 0x000366000c101b00 */
[----:B------:R-:W-:Y:S01]  /*20a30*/  @!P0 IMAD.WIDE R2, R6, 0x2, R2 ;  /* 0x0000000206028825 */ /* 0x000fe200078e0202 */
[----:B------:R1:W5:Y:S04]  /*20a40*/  @!P1 LD.E.64 R40, [R4.64] ;  /* 0x0000000404289980 */ /* 0x000368000c101b00 */
[----:B------:R1:W5:Y:S02]  /*20a50*/  @!P0 LD.E.64 R46, [R2.64] ;  /* 0x00000004022e8980 */ /* 0x000364000c101b00 */
.L_x_2519:
[----:B------:R-:W-:Y:S05]  /*20a60*/  BSYNC B0 ;  /* 0x0000000000007941 */ /* 0x000fea0003800000 */
.L_x_2518:
[----:B-12--5:R-:W-:Y:S01]  /*20a70*/  IMAD.MOV.U32 R5, RZ, RZ, R44 ;  /* 0x000000ffff057224 */ /* 0x026fe200078e002c */
[----:B------:R-:W-:Y:S01]  /*20a80*/  MOV R2, R39 ;  /* 0x0000002700027202 */ /* 0x000fe20000000f00 */
[----:B----4-:R-:W-:-:S02]  /*20a90*/  IMAD.MOV.U32 R4, RZ, RZ, R45 ;  /* 0x000000ffff047224 */ /* 0x010fc400078e002d */
        /* <DEDUP_REMOVED lines=32> */
[----:B------:R-:W-:Y:S01]  /*20ca0*/  PRMT R74, R2, 0x5410, R3 ;  /* 0x00005410024a7816 */ /* 0x000fe20000000003 */
[----:B------:R-:W-:Y:S05]  /*20cb0*/  BRA.DIV ~URZ, `(.L_x_2520) ;  /* 0x000071527f007947 */ /* 0x000fea000b800000 */
[----:B------:R1:W2:Y:S04]  /*20cc0*/  SHFL.IDX PT, R5, R37, 0x1, 0x1c1f ;  /* 0x003c1f0025057f89 */ /* 0x0002a800000e0000 */
[----:B------:R1:W4:Y:S04]  /*20cd0*/  SHFL.IDX PT, R4, R42, 0x1, 0x1c1f ;  /* 0x003c1f002a047f89 */ /* 0x00032800000e0000 */
[----:B------:R1:W3:Y:S04]  /*20ce0*/  SHFL.IDX PT, R6, R36, 0x1, 0x1c1f ;  /* 0x003c1f0024067f89 */ /* 0x0002e800000e0000 */
[----:B------:R1:W1:Y:S02]  /*20cf0*/  SHFL.IDX PT, R2, R43, 0x1, 0x1c1f ;  /* 0x003c1f002b027f89 */ /* 0x00026400000e0000 */
.L_x_2566:
        /* <DEDUP_REMOVED lines=18> */
[-C--:B------:R-:W-:Y:S01]  /*20e20*/  ISETP.GE.AND P0, PT, R0, R29.reuse, PT ;  /* 0x0000001d0000720c */ /* 0x080fe20003f06270 */
[----:B------:R-:W-:Y:S01]  /*20e30*/  ULDC.64 UR4, c[0x0][0x118] ;  /* 0x0000460000047ab9 */ /* 0x000fe20000000a00 */
[----:B------:R-:W-:Y:S01]  /*20e40*/  ISETP.GE.AND P2, PT, R13, R29, PT ;  /* 0x0000001d0d00720c */ /* 0x000fe20003f46270 */
[----:B------:R-:W-:-:S10]  /*20e50*/  CS2R R36, SRZ ;  /* 0x0000000000247805 */ /* 0x000fd4000001ff00 */
[C---:B------:R-:W-:Y:S02]  /*20e60*/  @!P0 IMAD.WIDE R6, R0.reuse, 0x2, R2 ;  /* 0x0000000200068825 */ /* 0x040fe400078e0202 */
[----:B------:R-:W-:Y:S02]  /*20e70*/  @!P2 SHF.R.S32.HI R12, RZ, 0x1f, R13 ;  /* 0x0000001fff0ca819 */ /* 0x000fe4000001140d */
[----:B--2-4-:R-:W-:Y:S01]  /*20e80*/  @!P0 IMAD.WIDE R8, R0, 0x2, R4 ;  /* 0x0000000200088825 */ /* 0x014fe200078e0204 */
        /* <DEDUP_REMOVED lines=54> */
.L_x_2522:
[----:B------:R-:W-:Y:S05]  /*211f0*/  BSYNC B0 ;  /* 0x0000000000007941 */ /* 0x000fea0003800000 */
.L_x_2521:
[----:B-1----:R-:W3:Y:S01]  /*21200*/  LDL.64 R2, [R27+0x20] ;  /* 0x000020001b027983 */ /* 0x002ee20000100a00 */
[----:B------:R-:W-:-:S04]  /*21210*/  DEPBAR.LE SB0, 0x3 ;  /* 0x000080c00000791a */ /* 0x000fc80000000000 */
[----:B--2-4-:R-:W2:Y:S01]  /*21220*/  LDL.64 R4, [R27+0x28] ;  /* 0x000028001b047983 */ /* 0x014ea20000100a00 */
[----:B------:R-:W-:Y:S01]  /*21230*/  WARPSYNC 0xffffffff ;  /* 0xffffffff00007948 */ /* 0x000fe20003800000 */
[----:B------:R-:W-:Y:S02]  /*21240*/  ULDC.64 UR4, c[0x0][0x118] ;  /* 0x0000460000047ab9 */ /* 0x000fe40000000a00 */
[----:B------:R-:W-:Y:S06]  /*21250*/  BAR.SYNC.DEFER_BLOCKING 0x0 ;  /* 0x0000000000007b1d */ /* 0x000fec0000010000 */
[----:B---3--:R1:W3:Y:S04]  /*21260*/  LD.E R8, [R2.64] ;  /* 0x0000000402087980 */ /* 0x0082e8000c101900 */
[----:B--2---:R2:W4:Y:S01]  /*21270*/  LD.E.64 R26, [R4.64] ;  /* 0x00000004041a7980 */ /* 0x004522000c101b00 */
[----:B------:R-:W-:Y:S01]  /*21280*/  LEA.HI R49, R105, R49, RZ, 0x5 ;  /* 0x0000003169317211 */ /* 0x000fe200078f28ff */
[----:B------:R-:W-:Y:S01]  /*21290*/  IMAD.MOV.U32 R62, RZ, RZ, 0x20 ;  /* 0x00000020ff3e7424 */ /* 0x000fe200078e00ff */
[----:B------:R-:W-:Y:S01]  /*212a0*/  BSSY B1, `(.L_x_2523) ;  /* 0x000017f000017945 */ /* 0x000fe20003800000 */
[----:B-1---5:R-:W-:-:S02]  /*212b0*/  IMAD.MOV.U32 R3, RZ, RZ, R73 ;  /* 0x000000ffff037224 */ /* 0x022fc400078e0049 */
[----:B------:R-:W-:Y:S02]  /*212c0*/  IMAD.MOV.U32 R2, RZ, RZ, R64 ;  /* 0x000000ffff027224 */ /* 0x000fe400078e0040 */
[----:B--2---:R-:W-:-:S03]  /*212d0*/  IMAD.MOV.U32 R4, RZ, RZ, R72 ;  /* 0x000000ffff047224 */ /* 0x004fc600078e0048 */
[----:B------:R-:W-:Y:S01]  /*212e0*/  PRMT R95, R95, 0x5410, R2 ;  /* 0x000054105f5f7816 */ /* 0x000fe20000000002 */
[----:B------:R-:W-:Y:S01]  /*212f0*/  IMAD.MOV.U32 R2, RZ, RZ, R56 ;  /* 0x000000ffff027224 */ /* 0x000fe200078e0038 */
[----:B------:R-:W-:Y:S01]  /*21300*/  PRMT R97, R3, 0x5410, R4 ;  /* 0x0000541003617816 */ /* 0x000fe20000000004 */
[----:B------:R-:W-:Y:S02]  /*21310*/  IMAD.MOV.U32 R4, RZ, RZ, R58 ;  /* 0x000000ffff047224 */ /* 0x000fe400078e003a */
[----:B------:R-:W-:Y:S01]  /*21320*/  IMAD.MOV.U32 R3, RZ, RZ, R59 ;  /* 0x000000ffff037224 */ /* 0x000fe200078e003b */
[----:B------:R-:W-:Y:S01]  /*21330*/  PRMT R91, R91, 0x5410, R2 ;  /* 0x000054105b5b7816 */ /* 0x000fe20000000002 */
[----:B------:R-:W-:Y:S02]  /*21340*/  IMAD.MOV.U32 R5, RZ, RZ, R65 ;  /* 0x000000ffff057224 */ /* 0x000fe400078e0041 */
[----:B------:R-:W-:Y:S01]  /*21350*/  IMAD.MOV.U32 R2, RZ, RZ, R51 ;  /* 0x000000ffff027224 */ /* 0x000fe200078e0033 */
[----:B------:R-:W-:Y:S01]  /*21360*/  PRMT R93, R3, 0x5410, R4 ;  /* 0x00005410035d7816 */ /* 0x000fe20000000004 */
[----:B------:R-:W-:Y:S01]  /*21370*/  IMAD.MOV.U32 R3, RZ, RZ, R50 ;  /* 0x000000ffff037224 */ /* 0x000fe200078e0032 */
[----:B------:R-:W-:Y:S01]  /*21380*/  PRMT R95, R5, 0x7610, R95 ;  /* 0x00007610055f7816 */ /* 0x000fe2000000005f */
[----:B------:R-:W-:Y:S01]  /*21390*/  IMAD.MOV.U32 R4, RZ, RZ, R57 ;  /* 0x000000ffff047224 */ /* 0x000fe200078e0039 */
[----:B------:R-:W-:-:S02]  /*213a0*/  SHF.R.S32.HI R5, RZ, 0x1f, R69 ;  /* 0x0000001fff057819 */ /* 0x000fc40000011445 */
        /* <DEDUP_REMOVED lines=14> */
[----:B------:R-:W-:Y:S01]  /*21490*/  IMAD.SHL.U32 R6, R3, 0x40, RZ ;  /* 0x0000004003067824 */ /* 0x000fe200078e00ff */
        /* <DEDUP_REMOVED lines=15> */
[----:B------:R-:W-:Y:S01]  /*21590*/  IMAD.MOV.U32 R2, RZ, RZ, R52 ;  /* 0x000000ffff027224 */ /* 0x000fe200078e0034 */
[----:B------:R-:W-:Y:S01]  /*215a0*/  SEL R62, R62, 0xffffffe0, !P1 ;  /* 0xffffffe03e3e7807 */ /* 0x000fe20004800000 */
[----:B------:R-:W-:-:S03]  /*215b0*/  IMAD.SHL.U32 R7, R49, 0x10, RZ ;  /* 0x0000001031077824 */ /* 0x000fc600078e00ff */
[----:B------:R-:W-:Y:S01]  /*215c0*/  PRMT R86, R86, 0x5410, R2 ;  /* 0x0000541056567816 */ /* 0x000fe20000000002 */
[----:B------:R-:W-:Y:S01]  /*215d0*/  IMAD.MOV.U32 R2, RZ, RZ, R43 ;  /* 0x000000ffff027224 */ /* 0x000fe200078e002b */
[----:B------:R-:W-:Y:S02]  /*215e0*/  LOP3.LUT R63, R6, 0xfffffe00, R7, 0xf8, !PT ;  /* 0xfffffe00063f7812 */ /* 0x000fe400078ef807 */
[----:B------:R-:W-:Y:S02]  /*215f0*/  PRMT R86, R4, 0x7610, R86 ;  /* 0x0000761004567816 */ /* 0x000fe40000000056 */
[----:B------:R-:W-:Y:S01]  /*21600*/  PRMT R82, R2, 0x5410, R3 ;  /* 0x0000541002527816 */ /* 0x000fe20000000003 */
        /* <DEDUP_REMOVED lines=8> */
[----:B------:R-:W-:Y:S02]  /*21690*/  ULDC.64 UR4, c[0x0][0x118] ;  /* 0x0000460000047ab9 */ /* 0x000fe40000000a00 */
[----:B------:R-:W2:Y:S01]  /*216a0*/  LD.E.128 R4, [R34.64] ;  /* 0x0000000422047980 */ /* 0x000ea2000c101d00 */
[----:B------:R-:W-:Y:S02]  /*216b0*/  SHF.R.U32.HI R3, RZ, 0x10, R15 ;  /* 0x00000010ff037819 */ /* 0x000fe4000001160f */
[----:B------:R-:W-:Y:S02]  /*216c0*/  SHF.R.U32.HI R2, RZ, 0x10, R17 ;  /* 0x00000010ff027819 */ /* 0x000fe40000011611 */
[----:B------:R-:W-:Y:S02]  /*216d0*/  PRMT R3, R75, 0x5410, R3 ;  /* 0x000054104b037816 */ /* 0x000fe40000000003 */
[----:B------:R-:W-:Y:S02]  /*216e0*/  PRMT R2, R74, 0x5410, R2 ;  /* 0x000054104a027816 */ /* 0x000fe40000000002 */
[----:B------:R-:W-:-:S02]  /*216f0*/  SHF.R.U64 R9, R16, 0x10, R17 ;  /* 0x0000001010097819 */ /* 0x000fc40000001211 */
[C---:B------:R-:W-:Y:S01]  /*21700*/  SHF.L.U32 R28, R3.reuse, 0x10, RZ ;  /* 0x00000010031c7819 */ /* 0x040fe200000006ff */
[C---:B------:R-:W-:Y:S01]  /*21710*/  IMAD.U32 R17, R2.reuse, 0x10000, RZ ;  /* 0x0001000002117824 */ /* 0x040fe200078e00ff */
[----:B------:R-:W-:Y:S02]  /*21720*/  LOP3.LUT R49, R2, 0xffff0000, RZ, 0xc0, !PT ;  /* 0xffff000002317812 */ /* 0x000fe400078ec0ff */
[----:B------:R-:W-:Y:S02]  /*21730*/  SHF.R.U64 R12, R14, 0x10, R15 ;  /* 0x000000100e0c7819 */ /* 0x000fe4000000120f */
[----:B------:R-:W-:Y:S02]  /*21740*/  LOP3.LUT R48, R3, 0xffff0000, RZ, 0xc0, !PT ;  /* 0xffff000003307812 */ /* 0x000fe400078ec0ff */
[----:B------:R-:W-:Y:S02]  /*21750*/  PRMT R9, R74, 0x5432, R9 ;  /* 0x000054324a097816 */ /* 0x000fe40000000009 */
[----:B------:R-:W-:-:S02]  /*21760*/  PRMT R12, R75, 0x5432, R12 ;  /* 0x000054324b0c7816 */ /* 0x000fc4000000000c */
[C---:B--2---:R-:W-:Y:S01]  /*21770*/  LOP3.LUT R8, R6.reuse, 0xffff0000, RZ, 0xc0, !PT ;  /* 0xffff000006087812 */ /* 0x044fe200078ec0ff */
[C---:B------:R-:W-:Y:S01]  /*21780*/  IMAD.U32 R13, R7.reuse, 0x10000, RZ ;  /* 0x00010000070d7824 */ /* 0x040fe200078e00ff */
[----:B------:R-:W-:Y:S01]  /*21790*/  LOP3.LUT R7, R7, 0xffff0000, RZ, 0xc0, !PT ;  /* 0xffff000007077812 */ /* 0x000fe200078ec0ff */
[----:B------:R-:W-:Y:S01]  /*217a0*/  IMAD.U32 R14, R6, 0x10000, RZ ;  /* 0x00010000060e7824 */ /* 0x000fe200078e00ff */
[C---:B------:R-:W-:Y:S01]  /*217b0*/  LOP3.LUT R3, R4.reuse, 0xffff0000, RZ, 0xc0, !PT ;  /* 0xffff000004037812 */ /* 0x040fe200078ec0ff */
[----:B------:R-:W-:Y:S01]  /*217c0*/  IMAD.U32 R6, R4, 0x10000, RZ ;  /* 0x0001000004067824 */ /* 0x000fe200078e00ff */
[C---:B------:R-:W-:Y:S01]  /*217d0*/  SHF.L.U32 R2, R5.reuse, 0x10, RZ ;  /* 0x0000001005027819 */ /* 0x040fe200000006ff */
[C---:B------:R-:W-:Y:S01]  /*217e0*/  FMUL.FTZ R16, R8.reuse, R17 ;  /* 0x0000001108107220 */ /* 0x040fe20000410000 */
[----:B------:R-:W-:Y:S01]  /*217f0*/  LOP3.LUT R4, R5, 0xffff0000, RZ, 0xc0, !PT ;  /* 0xffff000005047812 */ /* 0x000fe200078ec0ff */
[----:B------:R-:W-:Y:S02]  /*21800*/  FMUL.FTZ R15, R8, R28 ;  /* 0x0000001c080f7220 */ /* 0x000fe40000410000 */
[----:B------:R-:W-:-:S02]  /*21810*/  FMUL.FTZ R5, R7, R49 ;  /* 0x0000003107057220 */ /* 0x000fc40000410000 */
[C---:B------:R-:W-:Y:S02]  /*21820*/  FFMA.FTZ R16, R14.reuse, R28, -R16 ;  /* 0x0000001c0e107223 */ /* 0x040fe40000010810 */
[----:B------:R-:W-:Y:S01]  /*21830*/  FFMA.FTZ R15, R14, R17, R15 ;  /* 0x000000110e0f7223 */ /* 0x000fe2000001000f */
[C---:B------:R-:W-:Y:S01]  /*21840*/  SHF.L.U32 R17, R12.reuse, 0x10, RZ ;  /* 0x000000100c117819 */ /* 0x040fe200000006ff */
[-C--:B------:R-:W-:Y:S01]  /*21850*/  FMUL.FTZ R7, R7, R48.reuse ;  /* 0x0000003007077220 */ /* 0x080fe20000410000 */
[----:B------:R-:W-:Y:S01]  /*21860*/  LOP3.LUT R12, R12, 0xffff0000, RZ, 0xc0, !PT ;  /* 0xffff00000c0c7812 */ /* 0x000fe200078ec0ff */
[----:B------:R-:W-:Y:S01]  /*21870*/  FFMA.FTZ R14, R13, R48, -R5 ;  /* 0x000000300d0e7223 */ /* 0x000fe20000010805 */
[C---:B------:R-:W-:Y:S01]  /*21880*/  LOP3.LUT R48, R9.reuse, 0xffff0000, RZ, 0xc0, !PT ;  /* 0xffff000009307812 */ /* 0x040fe200078ec0ff */
[----:B------:R-:W-:Y:S02]  /*21890*/  IMAD.U32 R28, R9, 0x10000, RZ ;  /* 0x00010000091c7824 */ /* 0x000fe400078e00ff */
[----:B------:R-:W-:-:S02]  /*218a0*/  FMUL.FTZ R5, R4, R12 ;  /* 0x0000000c04057220 */ /* 0x000fc40000410000 */
[C---:B------:R-:W-:Y:S02]  /*218b0*/  FMUL.FTZ R8, R3.reuse, R28 ;  /* 0x0000001c03087220 */ /* 0x040fe40000410000 */
[----:B------:R-:W-:Y:S02]  /*218c0*/  FMUL.FTZ R3, R3, R17 ;  /* 0x0000001103037220 */ /* 0x000fe40000410000 */
[----:B------:R-:W-:Y:S02]  /*218d0*/  FMUL.FTZ R9, R4, R48 ;  /* 0x0000003004097220 */ /* 0x000fe40000410000 */
[C---:B------:R-:W-:Y:S02]  /*218e0*/  FFMA.FTZ R4, R6.reuse, R28, R3 ;  /* 0x0000001c06047223 */ /* 0x040fe40000010003 */
[----:B------:R-:W-:Y:S02]  /*218f0*/  FFMA.FTZ R7, R13, R49, R7 ;  /* 0x000000310d077223 */ /* 0x000fe40000010007 */
[----:B------:R-:W-:Y:S01]  /*21900*/  FFMA.FTZ R8, R6, R17, -R8 ;  /* 0x0000001106087223 */ /* 0x000fe20000010808 */
[----:B------:R-:W-:Y:S01]  /*21910*/  F2FP.BF16.PACK_AB R6, R15, R16 ;  /* 0x000000100f06723e */ /* 0x000fe200000010ff */
[C---:B------:R-:W-:Y:S01]  /*21920*/  FFMA.FTZ R3, R2.reuse, R12, -R9 ;  /* 0x0000000c02037223 */ /* 0x040fe20000010809 */
[----:B------:R-:W-:Y:S01]  /*21930*/  F2FP.BF16.PACK_AB R7, R7, R14 ;  /* 0x0000000e0707723e */ /* 0x000fe200000010ff */
[----:B------:R-:W-:Y:S01]  /*21940*/  FFMA.FTZ R5, R2, R48, R5 ;  /* 0x0000003002057223 */ /* 0x000fe20000010005 */
[----:B------:R-:W-:-:S04]  /*21950*/  F2FP.BF16.PACK_AB R4, R4, R8 ;  /* 0x000000080404723e */ /* 0x000fc800000010ff */
[----:B------:R-:W-:-:S05]  /*21960*/  F2FP.BF16.PACK_AB R5, R5, R3 ;  /* 0x000000030505723e */ /* 0x000fca00000010ff */
[----:B------:R1:W-:Y:S02]  /*21970*/  ST.E.128 [R34.64], R4 ;  /* 0x0000000422007985 */ /* 0x0003e4000c101d04 */
.L_x_2526:
[----:B------:R-:W-:Y:S05]  /*21980*/  BSYNC B0 ;  /* 0x0000000000007941 */ /* 0x000fea0003800000 */
.L_x_2525:
[----:B------:R-:W-:Y:S01]  /*21990*/  IADD3 R2, R0, 0x10, RZ ;  /* 0x0000001000027810 */ /* 0x000fe20007ffe0ff */
[----:B------:R-:W-:Y:S03]  /*219a0*/  BSSY B0, `(.L_x_2527) ;  /* 0x0000036000007945 */ /* 0x000fe60003800000 */
[----:B------:R-:W-:-:S13]  /*219b0*/  ISETP.GE.AND P0, PT, R2, R29, PT ;  /* 0x0000001d0200720c */ /* 0x000fda0003f06270 */
[----:B------:R-:W-:Y:S05]  /*219c0*/  @P0 BRA `(.L_x_2528) ;  /* 0x0000033000000947 */ /* 0x000fea0003800000 */
[----:B------:R-:W-:Y:S01]  /*219d0*/  IADD3 R3, P0, R62, R63, RZ ;  /* 0x0000003f3e037210 */ /* 0x000fe20007f1e0ff */
[----:B------:R-:W-:-:S03]  /*219e0*/  ULDC.64 UR4, c[0x0][0x118] ;  /* 0x0000460000047ab9 */ /* 0x000fc60000000a00 */
[----:B-1----:R-:W-:Y:S02]  /*219f0*/  LEA.HI.X.SX32 R4, R62, RZ, 0x1, P0 ;  /* 0x000000ff3e047211 */ /* 0x002fe400000f0eff */
[----:B------:R-:W-:-:S04]  /*21a00*/  LEA R2, P0, R3, R26, 0x1 ;  /* 0x0000001a03027211 */ /* 0x000fc800078008ff */
[----:B------:R-:W-:-:S05]  /*21a10*/  LEA.HI.X R3, R3, R27, R4, 0x1, P0 ;  /* 0x0000001b03037211 */ /* 0x000fca00000f0c04 */
[----:B------:R-:W2:Y:S01]  /*21a20*/  LD.E.128 R4, [R2.64] ;  /* 0x0000000402047980 */ /* 0x000ea2000c101d00 */
        /* <DEDUP_REMOVED lines=17> */
[----:B------:R-:W-:-:S02]  /*21b40*/  FMUL.FTZ R18, R13, R19 ;  /* 0x000000130d127220 */ /* 0x000fc40000410000 */
[-C--:B------:R-:W-:Y:S02]  /*21b50*/  FMUL.FTZ R13, R13, R20.reuse ;  /* 0x000000140d0d7220 */ /* 0x080fe40000410000 */
[----:B------:R-:W-:Y:S02]  /*21b60*/  FFMA.FTZ R18, R17, R20, -R18 ;  /* 0x0000001411127223 */ /* 0x000fe40000010812 */
[----:B------:R-:W-:Y:S01]  /*21b70*/  IMAD.U32 R8, R4, 0x10000, RZ ;  /* 0x0001000004087824 */ /* 0x000fe200078e00ff */
[----:B------:R-:W-:Y:S01]  /*21b80*/  LOP3.LUT R4, R5, 0xffff0000, RZ, 0xc0, !PT ;  /* 0xffff000005047812 */ /* 0x000fe200078ec0ff */
[----:B------:R-:W-:Y:S02]  /*21b90*/  FMUL.FTZ R9, R12, R28 ;  /* 0x0000001c0c097220 */ /* 0x000fe40000410000 */
[----:B------:R-:W-:Y:S02]  /*21ba0*/  FFMA.FTZ R17, R17, R19, R13 ;  /* 0x0000001311117223 */ /* 0x000fe4000001000d */
[----:B------:R-:W-:-:S02]  /*21bb0*/  IMAD.U32 R6, R5, 0x10000, RZ ;  /* 0x0001000005067824 */ /* 0x000fc400078e00ff */
[C---:B------:R-:W-:Y:S01]  /*21bc0*/  IMAD.U32 R20, R14.reuse, 0x10000, RZ ;  /* 0x000100000e147824 */ /* 0x040fe200078e00ff */
[----:B------:R-:W-:Y:S01]  /*21bd0*/  LOP3.LUT R14, R14, 0xffff0000, RZ, 0xc0, !PT ;  /* 0xffff00000e0e7812 */ /* 0x000fe200078ec0ff */
[C---:B------:R-:W-:Y:S01]  /*21be0*/  IMAD.U32 R19, R15.reuse, 0x10000, RZ ;  /* 0x000100000f137824 */ /* 0x040fe200078e00ff */
[----:B------:R-:W-:Y:S01]  /*21bf0*/  LOP3.LUT R15, R15, 0xffff0000, RZ, 0xc0, !PT ;  /* 0xffff00000f0f7812 */ /* 0x000fe200078ec0ff */
[-C--:B------:R-:W-:Y:S02]  /*21c00*/  FMUL.FTZ R5, R12, R21.reuse ;  /* 0x000000150c057220 */ /* 0x080fe40000410000 */
[C---:B------:R-:W-:Y:S02]  /*21c10*/  FFMA.FTZ R12, R16.reuse, R21, -R9 ;  /* 0x00000015100c7223 */ /* 0x040fe40000010809 */
[----:B------:R-:W-:Y:S02]  /*21c20*/  FMUL.FTZ R9, R7, R20 ;  /* 0x0000001407097220 */ /* 0x000fe40000410000 */
[----:B------:R-:W-:-:S02]  /*21c30*/  FFMA.FTZ R16, R16, R28, R5 ;  /* 0x0000001c10107223 */ /* 0x000fc40000010005 */
[----:B------:R-:W-:Y:S02]  /*21c40*/  FMUL.FTZ R7, R7, R19 ;  /* 0x0000001307077220 */ /* 0x000fe40000410000 */
[C---:B------:R-:W-:Y:S02]  /*21c50*/  FMUL.FTZ R13, R4.reuse, R14 ;  /* 0x0000000e040d7220 */ /* 0x040fe40000410000 */
[----:B------:R-:W-:Y:S02]  /*21c60*/  FMUL.FTZ R5, R4, R15 ;  /* 0x0000000f04057220 */ /* 0x000fe40000410000 */
[C---:B------:R-:W-:Y:S02]  /*21c70*/  FFMA.FTZ R9, R8.reuse, R19, -R9 ;  /* 0x0000001308097223 */ /* 0x040fe40000010809 */
[----:B------:R-:W-:Y:S01]  /*21c80*/  FFMA.FTZ R4, R8, R20, R7 ;  /* 0x0000001408047223 */ /* 0x000fe20000010007 */
[----:B------:R-:W-:Y:S01]  /*21c90*/  F2FP.BF16.PACK_AB R7, R16, R12 ;  /* 0x0000000c1007723e */ /* 0x000fe200000010ff */
[----:B------:R-:W-:-:S02]  /*21ca0*/  FFMA.FTZ R8, R6, R15, -R13 ;  /* 0x0000000f06087223 */ /* 0x000fc4000001080d */
[----:B------:R-:W-:Y:S01]  /*21cb0*/  FFMA.FTZ R5, R6, R14, R5 ;  /* 0x0000000e06057223 */ /* 0x000fe20000010005 */
[----:B------:R-:W-:Y:S02]  /*21cc0*/  F2FP.BF16.PACK_AB R6, R17, R18 ;  /* 0x000000121106723e */ /* 0x000fe400000010ff */
[----:B------:R-:W-:Y:S02]  /*21cd0*/  F2FP.BF16.PACK_AB R4, R4, R9 ;  /* 0x000000090404723e */ /* 0x000fe400000010ff */
[----:B------:R-:W-:-:S05]  /*21ce0*/  F2FP.BF16.PACK_AB R5, R5, R8 ;  /* 0x000000080505723e */ /* 0x000fca00000010ff */
[----:B------:R1:W-:Y:S02]  /*21cf0*/  ST.E.128 [R2.64], R4 ;  /* 0x0000000402007985 */ /* 0x0003e4000c101d04 */
.L_x_2528:
[----:B------:R-:W-:Y:S05]  /*21d00*/  BSYNC B0 ;  /* 0x0000000000007941 */ /* 0x000fea0003800000 */
.L_x_2527:
[----:B-1----:R-:W-:Y:S01]  /*21d10*/  IADD3 R2, R0, 0x20, RZ ;  /* 0x0000002000027810 */ /* 0x002fe20007ffe0ff */
[----:B------:R-:W-:Y:S03]  /*21d20*/  BSSY B0, `(.L_x_2529) ;  /* 0x0000032000007945 */ /* 0x000fe60003800000 */
[----:B------:R-:W-:-:S13]  /*21d30*/  ISETP.GE.AND P0, PT, R2, R29, PT ;  /* 0x0000001d0200720c */ /* 0x000fda0003f06270 */
[----:B------:R-:W-:Y:S05]  /*21d40*/  @P0 BRA `(.L_x_2530) ;  /* 0x000002f000000947 */ /* 0x000fea0003800000 */
[----:B------:R-:W-:Y:S02]  /*21d50*/  ULDC.64 UR4, c[0x0][0x118] ;  /* 0x0000460000047ab9 */ /* 0x000fe40000000a00 */
[----:B------:R-:W2:Y:S01]  /*21d60*/  LD.E.128 R4, [R34.64+0x4000] ;  /* 0x0040000422047980 */ /* 0x000ea2000c101d00 */
[----:B------:R-:W-:Y:S02]  /*21d70*/  SHF.R.U32.HI R3, RZ, 0x10, R25 ;  /* 0x00000010ff037819 */ /* 0x000fe40000011619 */
[----:B------:R-:W-:Y:S02]  /*21d80*/  SHF.R.U32.HI R2, RZ, 0x10, R23 ;  /* 0x00000010ff027819 */ /* 0x000fe40000011617 */
[----:B------:R-:W-:Y:S02]  /*21d90*/  PRMT R3, R79, 0x5410, R3 ;  /* 0x000054104f037816 */ /* 0x000fe40000000003 */
[----:B------:R-:W-:Y:S02]  /*21da0*/  PRMT R2, R78, 0x5410, R2 ;  /* 0x000054104e027816 */ /* 0x000fe40000000002 */
[----:B------:R-:W-:-:S02]  /*21db0*/  SHF.L.U32 R18, R3, 0x10, RZ ;  /* 0x0000001003127819 */ /* 0x000fc400000006ff */
[----:B------:R-:W-:Y:S01]  /*21dc0*/  SHF.R.U64 R9, R22, 0x10, R23 ;  /* 0x0000001016097819 */ /* 0x000fe20000001217 */
        /* <DEDUP_REMOVED lines=26> */
[CC--:B------:R-:W-:Y:S02]  /*21f70*/  FMUL.FTZ R8, R3.reuse, R18.reuse ;  /* 0x0000001203087220 */ /* 0x0c0fe40000410000 */
        /* <DEDUP_REMOVED lines=11> */
[----:B------:R1:W-:Y:S02]  /*22030*/  ST.E.128 [R34.64+0x4000], R4 ;  /* 0x0040000422007985 */ /* 0x0003e4000c101d04 */
.L_x_2530:
[----:B------:R-:W-:Y:S05]  /*22040*/  BSYNC B0 ;  /* 0x0000000000007941 */ /* 0x000fea0003800000 */
.L_x_2529:
[----:B------:R-:W-:Y:S01]  /*22050*/  IADD3 R2, R0, 0x30, RZ ;  /* 0x0000003000027810 */ /* 0x000fe20007ffe0ff */
[----:B------:R-:W-:Y:S03]  /*22060*/  BSSY B0, `(.L_x_2531) ;  /* 0x0000037000007945 */ /* 0x000fe60003800000 */
[----:B------:R-:W-:-:S13]  /*22070*/  ISETP.GE.AND P0, PT, R2, R29, PT ;  /* 0x0000001d0200720c */ /* 0x000fda0003f06270 */
[----:B------:R-:W-:Y:S05]  /*22080*/  @P0 BRA `(.L_x_2532) ;  /* 0x0000034000000947 */ /* 0x000fea0003800000 */
[----:B------:R-:W-:Y:S01]  /*22090*/  IADD3 R2, R62, 0x2000, RZ ;  /* 0x000020003e027810 */ /* 0x000fe20007ffe0ff */
[----:B------:R-:W-:-:S03]  /*220a0*/  ULDC.64 UR4, c[0x0][0x118] ;  /* 0x0000460000047ab9 */ /* 0x000fc60000000a00 */
[----:B------:R-:W-:-:S04]  /*220b0*/  IADD3 R3, P0, R63, R2, RZ ;  /* 0x000000023f037210 */ /* 0x000fc80007f1e0ff */
        /* <DEDUP_REMOVED lines=49> */
.L_x_2532:
[----:B------:R-:W-:Y:S05]  /*223d0*/  BSYNC B0 ;  /* 0x0000000000007941 */ /* 0x000fea0003800000 */
.L_x_2531:
        /* <DEDUP_REMOVED lines=51> */
.L_x_2534:
[----:B------:R-:W-:Y:S05]  /*22710*/  BSYNC B0 ;  /* 0x0000000000007941 */ /* 0x000fea0003800000 */
.L_x_2533:
[----:B------:R-:W-:-:S04]  /*22720*/  IADD3 R2, R0, 0x50, RZ ;  /* 0x0000005000027810 */ /* 0x000fc80007ffe0ff */
        /* <DEDUP_REMOVED lines=54> */
.L_x_2524:
[----:B------:R-:W-:Y:S05]  /*22a90*/  BSYNC B1 ;  /* 0x0000000000017941 */ /* 0x000fea0003800000 */
.L_x_2523:
[----:B-1----:R-:W-:Y:S01]  /*22aa0*/  IADD3 R2, R69, 0x40, RZ ;  /* 0x0000004045027810 */ /* 0x002fe20007ffe0ff */
[----:B------:R-:W-:-:S03]  /*22ab0*/  IMAD.MOV.U32 R3, RZ, RZ, 0x0 ;  /* 0x00000000ff037424 */ /* 0x000fc600078e00ff */
[----:B------:R-:W-:Y:S01]  /*22ac0*/  ISETP.GE.AND P0, PT, R2, R68, PT ;  /* 0x000000440200720c */ /* 0x000fe20003f06270 */
[----:B------:R-:W-:-:S12]  /*22ad0*/  IMAD.MOV.U32 R2, RZ, RZ, R116 ;  /* 0x000000ffff027224 */ /* 0x000fd800078e0074 */
[----:B------:R-:W-:Y:S05]  /*22ae0*/  @P0 RET.REL.NODEC R2 `(_ZN7cutlass13device_kernelIN5flash19enable_sm80_to_sm89INS1_16FlashAttnFwdSm80INS1_25CollectiveMainloopFwdSm80ILi8ELi2ELb0EN4cute5tupleIJNS5_1CILi128EEENS7_ILi64EEENS7_ILi192EEEEEELi192ENS_10bfloat16_tEfNS_4arch4Sm80ELb0ELb1ELb0ELb1ELb1ELb1ELb1ELb1EEENS1_21CollectiveEpilogueFwdINS6_IJS8_SA_S9_EEENS6_IJNS7_ILi1EEESI_SI_EEESC_SE_Li256ELb1ELb1ELb1ELb0EEENS1_36VarlenDynamicPersistentTileSchedulerILi128ELi64ELi256ELi256ELb1ELb1ELb0ELb1ELb0ELb1EEEEEEEEEvNT_6ParamsE) ;  /* 0xfffdd51002000950 */ /* 0x000fea0003c3ffff */
[----:B------:R-:W-:Y:S01]  /*22af0*/  ISETP.GE.AND P0, PT, R0, R29, PT ;  /* 0x0000001d0000720c */ /* 0x000fe20003f06270 */
[----:B------:R-:W-:-:S12]  /*22b00*/  BSSY B0, `(.L_x_2535) ;  /* 0x0000031000007945 */ /* 0x000fd80003800000 */
        /* <DEDUP_REMOVED lines=48> */
.L_x_2536:
[----:B------:R-:W-:Y:S05]  /*22e10*/  BSYNC B0 ;  /* 0x0000000000007941 */ /* 0x000fea0003800000 */
.L_x_2535:
        /* <DEDUP_REMOVED lines=56> */
.L_x_2538:
[----:B------:R-:W-:Y:S05]  /*231a0*/  BSYNC B0 ;  /* 0x0000000000007941 */ /* 0x000fea0003800000 */
.L_x_2537:
        /* <DEDUP_REMOVED lines=51> */
.L_x_2540:
[----:B------:R-:W-:Y:S05]  /*234e0*/  BSYNC B0 ;  /* 0x0000000000007941 */ /* 0x000fea0003800000 */
.L_x_2539:
        /* <DEDUP_REMOVED lines=56> */
.L_x_2542:
[----:B------:R-:W-:Y:S05]  /*23870*/  BSYNC B0 ;  /* 0x0000000000007941 */ /* 0x000fea0003800000 */
.L_x_2541:
        /* <DEDUP_REMOVED lines=51> */
.L_x_2544:
[----:B------:R-:W-:Y:S05]  /*23bb0*/  BSYNC B0 ;  /* 0x0000000000007941 */ /* 0x000fea0003800000 */
.L_x_2543:
[----:B------:R-:W-:Y:S01]  /*23bc0*/  IADD3 R0, R0, 0x50, RZ ;  /* 0x0000005000007810 */ /* 0x000fe20007ffe0ff */
[----:B------:R-:W-:Y:S02]  /*23bd0*/  IMAD.MOV.U32 R2, RZ, RZ, R116 ;  /* 0x000000ffff027224 */ /* 0x000fe400078e0074 */
[----:B------:R-:W-:Y:S01]  /*23be0*/  IMAD.MOV.U32 R3, RZ, RZ, 0x0 ;  /* 0x00000000ff037424 */ /* 0x000fe200078e00ff */
[----:B------:R-:W-:-:S13]  /*23bf0*/  ISETP.GE.AND P0, PT, R0, R29, PT ;  /* 0x0000001d0000720c */ /* 0x000fda0003f06270 */
[----:B------:R-:W-:Y:S05]  /*23c00*/  @P0 RET.REL.NODEC R2 `(_ZN7cutlass13device_kernelIN5flash19enable_sm80_to_sm89INS1_16FlashAttnFwdSm80INS1_25CollectiveMainloopFwdSm80ILi8ELi2ELb0EN4cute5tupleIJNS5_1CILi128EEENS7_ILi64EEENS7_ILi192EEEEEELi192ENS_10bfloat16_tEfNS_4arch4Sm80ELb0ELb1ELb0ELb1ELb1ELb1ELb1ELb1EEENS1_21CollectiveEpilogueFwdINS6_IJS8_SA_S9_EEENS6_IJNS7_ILi1EEESI_SI_EEESC_SE_Li256ELb1ELb1ELb1ELb0EEENS1_36VarlenDynamicPersistentTileSchedulerILi128ELi64ELi256ELi256ELb1ELb1ELb0ELb1ELb0ELb1EEEEEEEEEvNT_6ParamsE) ;  /* 0xfffdc3f002000950 */ /* 0x000fea0003c3ffff */
[----:B------:R-:W-:Y:S01]  /*23c10*/  IADD3 R0, R62, 0x5000, RZ ;  /* 0x000050003e007810 */ /* 0x000fe20007ffe0ff */
[----:B------:R-:W-:-:S03]  /*23c20*/  ULDC.64 UR4, c[0x0][0x118] ;  /* 0x0000460000047ab9 */ /* 0x000fc60000000a00 */
[----:B------:R-:W-:-:S04]  /*23c30*/  IADD3 R3, P0, R63, R0, RZ ;  /* 0x000000003f037210 */ /* 0x000fc80007f1e0ff */
[----:B------:R-:W-:Y:S02]  /*23c40*/  LEA.HI.X.SX32 R0, R0, RZ, 0x1, P0 ;  /* 0x000000ff00007211 */ /* 0x000fe400000f0eff */
[----:B------:R-:W-:-:S04]  /*23c50*/  LEA R2, P0, R3, R26, 0x1 ;  /* 0x0000001a03027211 */ /* 0x000fc800078008ff */
[----:B------:R-:W-:-:S05]  /*23c60*/  LEA.HI.X R3, R3, R27, R0, 0x1, P0 ;  /* 0x0000001b03037211 */ /* 0x000fca00000f0c00 */
[----:B-1----:R-:W2:Y:S01]  /*23c70*/  LD.E.128 R4, [R2.64] ;  /* 0x0000000402047980 */ /* 0x002ea2000c101d00 */
[----:B------:R-:W-:Y:S02]  /*23c80*/  SHF.R.U32.HI R0, RZ, 0x10, R71 ;  /* 0x00000010ff007819 */ /* 0x000fe40000011647 */
[--C-:B------:R-:W-:Y:S02]  /*23c90*/  SHF.R.U32.HI R8, RZ, 0x10, R73.reuse ;  /* 0x00000010ff087819 */ /* 0x100fe40000011649 */
        /* <DEDUP_REMOVED lines=45> */
[----:B------:R-:W-:Y:S05]  /*23f70*/  RET.REL.NODEC R2 `(_ZN7cutlass13device_kernelIN5flash19enable_sm80_to_sm89INS1_16FlashAttnFwdSm80INS1_25CollectiveMainloopFwdSm80ILi8ELi2ELb0EN4cute5tupleIJNS5_1CILi128EEENS7_ILi64EEENS7_ILi192EEEEEELi192ENS_10bfloat16_tEfNS_4arch4Sm80ELb0ELb1ELb0ELb1ELb1ELb1ELb1ELb1EEENS1_21CollectiveEpilogueFwdINS6_IJS8_SA_S9_EEENS6_IJNS7_ILi1EEESI_SI_EEESC_SE_Li256ELb1ELb1ELb1ELb0EEENS1_36VarlenDynamicPersistentTileSchedulerILi128ELi64ELi256ELi256ELb1ELb1ELb0ELb1ELb0ELb1EEEEEEEEEvNT_6ParamsE) ;  /* 0xfffdc08002007950 */ /* 0x000fea0003c3ffff */
.L_x_2513:
[----:B-----5:R-:W-:Y:S01]  /*23f80*/  ISETP.NE.AND P0, PT, R24, 0x1, PT ;  /* 0x000000011800780c */ /* 0x020fe20003f05270 */
[----:B------:R-:W-:-:S12]  /*23f90*/  BSSY B0, `(.L_x_2545) ;  /* 0x0000007000007945 */ /* 0x000fd80003800000 */
[----:B------:R-:W-:Y:S05]  /*23fa0*/  @!P0 BRA `(.L_x_2546) ;  /* 0x0000005000008947 */ /* 0x000fea0003800000 */
[----:B------:R-:W-:Y:S02]  /*23fb0*/  ULDC.64 UR4, c[0x0][0x118] ;  /* 0x0000460000047ab9 */ /* 0x000fe40000000a00 */
[----:B------:R1:W2:Y:S04]  /*23fc0*/  LD.E R0, [R4.64+0x168] ;  /* 0x0001680404007980 */ /* 0x0002a8000c101900 */
[----:B-1----:R-:W3:Y:S01]  /*23fd0*/  LD.E R4, [R4.64+0x16c] ;  /* 0x00016c0404047980 */ /* 0x002ee2000c101900 */
[----:B--2---:R-:W-:-:S05]  /*23fe0*/  IMAD.HI.U32 R2, R2, R0, RZ ;  /* 0x0000000002027227 */ /* 0x004fca00078e00ff */
[----:B---3--:R-:W-:Y:S02]  /*23ff0*/  SHF.R.U32.HI R2, RZ, R4, R2 ;  /* 0x00000004ff027219 */ /* 0x008fe40000011602 */
.L_x_2546:
[----:B------:R-:W-:Y:S05]  /*24000*/  BSYNC B0 ;  /* 0x0000000000007941 */ /* 0x000fea0003800000 */
.L_x_2545:
        /* <DEDUP_REMOVED lines=18> */
.L_x_2567:
[----:B------:R-:W-:Y:S05]  /*24130*/  BRA.DIV ~URZ, `(.L_x_2548) ;  /* 0x00003f227f007947 */ /* 0x000fea000b800000 */
[----:B------:R3:W4:Y:S01]  /*24140*/  SHFL.IDX PT, R8, R25, RZ, 0x1c1f ;  /* 0x001c1fff19087589 */ /* 0x00072200000e0000 */
[----:B--2---:R-:W-:-:S03]  /*24150*/  MOV R9, R0 ;  /* 0x0000000000097202 */ /* 0x004fc60000000f00 */
[----:B------:R3:W2:Y:S04]  /*24160*/  SHFL.IDX PT, R16, R22, RZ, 0x1c1f ;  /* 0x001c1fff16107589 */ /* 0x0006a800000e0000 */
[----:B------:R3:W1:Y:S02]  /*24170*/  SHFL.IDX PT, R2, R30, RZ, 0x1c1f ;  /* 0x001c1fff1e027589 */ /* 0x00066400000e0000 */
.L_x_2568:
        /* <DEDUP_REMOVED lines=18> */
[C---:B------:R-:W-:Y:S01]  /*242a0*/  ISETP.GE.AND P0, PT, R68.reuse, R29, PT ;  /* 0x0000001d4400720c */ /* 0x040fe20003f06270 */
[----:B------:R-:W-:Y:S01]  /*242b0*/  CS2R R14, SRZ ;  /* 0x00000000000e7805 */ /* 0x000fe2000001ff00 */
[----:B------:R-:W-:Y:S01]  /*242c0*/  CS2R R12, SRZ ;  /* 0x00000000000c7805 */ /* 0x000fe2000001ff00 */
[----:B------:R-:W-:Y:S01]  /*242d0*/  CS2R R6, SRZ ;  /* 0x0000000000067805 */ /* 0x000fe2000001ff00 */
[----:B------:R-:W-:Y:S01]  /*242e0*/  CS2R R4, SRZ ;  /* 0x0000000000047805 */ /* 0x000fe2000001ff00 */
[C---:B------:R-:W-:Y:S01]  /*242f0*/  IADD3 R20, R68.reuse, 0x20, RZ ;  /* 0x0000002044147810 */ /* 0x040fe20007ffe0ff */
[----:B------:R-:W-:Y:S01]  /*24300*/  ULDC.64 UR4, c[0x0][0x118] ;  /* 0x0000460000047ab9 */ /* 0x000fe20000000a00 */
[----:B------:R-:W-:-:S06]  /*24310*/  IADD3 R21, R68, 0x40, RZ ;  /* 0x0000004044157810 */ /* 0x000fcc0007ffe0ff */
[----:B----4-:R-:W-:-:S04]  /*24320*/  @!P0 IMAD.WIDE R18, R68, 0x2, R8 ;  /* 0x0000000244128825 */ /* 0x010fc800078e0208 */
[----:B-1----:R-:W-:Y:S01]  /*24330*/  @!P0 IMAD.WIDE R16, R68, 0x2, R2 ;  /* 0x0000000244108825 */ /* 0x002fe200078e0202 */
[----:B------:R1:W5:Y:S01]  /*24340*/  @!P0 LD.E.128 R12, [R18.64] ;  /* 0x00000004120c8980 */ /* 0x000362000c101d00 */
[----:B------:R-:W-:-:S03]  /*24350*/  ISETP.GE.AND P1, PT, R20, R29, PT ;  /* 0x0000001d1400720c */ /* 0x000fc60003f26270 */
[----:B------:R2:W5:Y:S01]  /*24360*/  @!P0 LD.E.128 R4, [R16.64] ;  /* 0x0000000410048980 */ /* 0x000562000c101d00 */
        /* <DEDUP_REMOVED lines=8> */
[----:B------:R-:W-:-:S05]  /*243f0*/  CS2R R56, SRZ ;  /* 0x0000000000387805 */ /* 0x000fca000001ff00 */
[----:B------:R-:W-:-:S04]  /*24400*/  @!P0 SHF.R.S32.HI R0, RZ, 0x1f, R21 ;  /* 0x0000001fff008819 */ /* 0x000fc80000011415 */
[----:B------:R-:W-:-:S04]  /*24410*/  @!P0 LEA.HI R0, R0, R21, RZ, 0x3 ;  /* 0x0000001500008211 */ /* 0x000fc800078f18ff */
[----:B------:R-:W-:Y:S02]  /*24420*/  @!P0 LOP3.LUT R0, R0, 0xfffffff8, RZ, 0xc0, !PT ;  /* 0xfffffff800008812 */ /* 0x000fe400078ec0ff */
[----:B--2---:R-:W-:-:S03]  /*24430*/  @!P1 SHF.R.S32.HI R16, RZ, 0x1f, R20 ;  /* 0x0000001fff109819 */ /* 0x004fc60000011414 */
[----:B-1----:R-:W-:Y:S01]  /*24440*/  @!P0 IMAD.WIDE R18, R0, 0x2, R8 ;  /* 0x0000000200128825 */ /* 0x002fe200078e0208 */
[----:B------:R-:W-:-:S04]  /*24450*/  @!P1 LEA.HI R16, R16, R20, RZ, 0x3 ;  /* 0x0000001410109211 */ /* 0x000fc800078f18ff */
[----:B------:R1:W5:Y:S01]  /*24460*/  @!P0 LD.E.128 R52, [R18.64] ;  /* 0x0000000412348980 */ /* 0x000362000c101d00 */
[----:B------:R-:W-:-:S05]  /*24470*/  @!P1 LOP3.LUT R16, R16, 0xfffffff8, RZ, 0xc0, !PT ;  /* 0xfffffff810109812 */ /* 0x000fca00078ec0ff */
[----:B------:R-:W-:-:S04]  /*24480*/  @!P1 IMAD.WIDE R20, R16, 0x2, R8 ;  /* 0x0000000210149825 */ /* 0x000fc800078e0208 */
[--C-:B------:R-:W-:Y:S01]  /*24490*/  @!P1 IMAD.WIDE R8, R16, 0x2, R2.reuse ;  /* 0x0000000210089825 */ /* 0x100fe200078e0202 */
[----:B------:R1:W5:Y:S03]  /*244a0*/  @!P1 LD.E.128 R40, [R20.64] ;  /* 0x0000000414289980 */ /* 0x000366000c101d00 */
[----:B------:R-:W-:Y:S01]  /*244b0*/  @!P0 IMAD.WIDE R2, R0, 0x2, R2 ;  /* 0x0000000200028825 */ /* 0x000fe200078e0202 */
[----:B------:R1:W5:Y:S04]  /*244c0*/  @!P1 LD.E.128 R44, [R8.64] ;  /* 0x00000004082c9980 */ /* 0x000368000c101d00 */
[----:B------:R1:W5:Y:S02]  /*244d0*/  @!P0 LD.E.128 R56, [R2.64] ;  /* 0x0000000402388980 */ /* 0x000364000c101d00 */
.L_x_2550:
[----:B------:R-:W-:Y:S05]  /*244e0*/  BSYNC B0 ;  /* 0x0000000000007941 */ /* 0x000fea0003800000 */
.L_x_2549:
[----:B-1--45:R-:W-:Y:S01]  /*244f0*/  IMAD.MOV.U32 R8, RZ, RZ, R54 ;  /* 0x000000ffff087224 */ /* 0x032fe200078e0036 */
[----:B------:R-:W-:Y:S01]  /*24500*/  MOV R0, R53 ;  /* 0x0000003500007202 */ /* 0x000fe20000000f00 */
[----:B------:R-:W-:-:S02]  /*24510*/  IMAD.MOV.U32 R3, RZ, RZ, R55 ;  /* 0x000000ffff037224 */ /* 0x000fc400078e0037 */
        /* <DEDUP_REMOVED lines=39> */
.L_x_2569:
        /* <DEDUP_REMOVED lines=24> */
[----:B--2-4-:R-:W-:-:S04]  /*24910*/  @!P0 IMAD.WIDE R18, R68, 0x2, R8 ;  /* 0x0000000244128825 */ /* 0x014fc800078e0208 */
        /* <DEDUP_REMOVED lines=27> */
.L_x_2553:
[----:B------:R-:W-:Y:S05]  /*24ad0*/  BSYNC B0 ;  /* 0x0000000000007941 */ /* 0x000fea0003800000 */
.L_x_2552:
[----:B-1----:R-:W3:Y:S01]  /*24ae0*/  LDL.64 R2, [R27+0x20] ;  /* 0x000020001b027983 */ /* 0x002ee20000100a00 */
[----:B------:R-:W-:-:S04]  /*24af0*/  DEPBAR.LE SB0, 0x3 ;  /* 0x000080c00000791a */ /* 0x000fc80000000000 */
[----:B--2-4-:R-:W2:Y:S01]  /*24b00*/  LDL.64 R8, [R27+0x28] ;  /* 0x000028001b087983 */ /* 0x014ea20000100a00 */
[----:B------:R-:W-:Y:S01]  /*24b10*/  WARPSYNC 0xffffffff ;  /* 0xffffffff00007948 */ /* 0x000fe20003800000 */
[----:B------:R-:W-:Y:S02]  /*24b20*/  ULDC.64 UR4, c[0x0][0x118] ;  /* 0x0000460000047ab9 */ /* 0x000fe40000000a00 */
[----:B------:R-:W-:Y:S01]  /*24b30*/  BAR.SYNC.DEFER_BLOCKING 0x0 ;  /* 0x0000000000007b1d */ /* 0x000fe20000010000 */
[----:B-----5:R-:W-:-:S05]  /*24b40*/  MOV R0, R85 ;  /* 0x0000005500007202 */ /* 0x020fca0000000f00 */
[----:B---3--:R1:W3:Y:S04]  /*24b50*/  LD.E R16, [R2.64] ;  /* 0x0000000402107980 */ /* 0x0082e8000c101900 */
[----:B--2---:R2:W5:Y:S01]  /*24b60*/  LD.E.64 R50, [R8.64] ;  /* 0x0000000408327980 */ /* 0x004562000c101b00 */
[----:B------:R-:W-:Y:S01]  /*24b70*/  BSSY B1, `(.L_x_2554) ;  /* 0x0000194000017945 */ /* 0x000fe20003800000 */
[----:B-1----:R-:W-:Y:S02]  /*24b80*/  IMAD.MOV.U32 R3, RZ, RZ, R87 ;  /* 0x000000ffff037224 */ /* 0x002fe400078e0057 */
[----:B------:R-:W-:Y:S02]  /*24b90*/  IMAD.MOV.U32 R2, RZ, RZ, R84 ;  /* 0x000000ffff027224 */ /* 0x000fe400078e0054 */
[----:B--2---:R-:W-:-:S03]  /*24ba0*/  IMAD.MOV.U32 R8, RZ, RZ, R86 ;  /* 0x000000ffff087224 */ /* 0x004fc600078e0056 */
        /* <DEDUP_REMOVED lines=30> */
[----:B---3--:R-:W-:-:S05]  /*24d90*/  IMAD R8, R16, -0x80, R24 ;  /* 0xffffff8010087824 */ /* 0x008fca00078e0218 */
        /* <DEDUP_REMOVED lines=10> */
[----:B------:R-:W-:Y:S01]  /*24e40*/  LEA.HI R2, R105, R49, RZ, 0x5 ;  /* 0x0000003169027211 */ /* 0x000fe200078f28ff */
[----:B------:R-:W-:Y:S01]  /*24e50*/  ULDC.64 UR4, c[0x0][0x118] ;  /* 0x0000460000047ab9 */ /* 0x000fe20000000a00 */
[----:B------:R-:W-:Y:S01]  /*24e60*/  SHF.R.S32.HI R17, RZ, 0x1f, R8 ;  /* 0x0000001fff117819 */ /* 0x000fe20000011408 */
[----:B------:R-:W-:Y:S01]  /*24e70*/  IMAD.SHL.U32 R9, R8, 0x8, RZ ;  /* 0x0000000808097824 */ /* 0x000fe200078e00ff */
[----:B------:R-:W-:Y:S01]  /*24e80*/  LOP3.LUT R0, R0, 0x1c0, RZ, 0xc0, !PT ;  /* 0x000001c000007812 */ /* 0x000fe200078ec0ff */
[----:B------:R-:W-:Y:S01]  /*24e90*/  IMAD.SHL.U32 R2, R2, 0x10, RZ ;  /* 0x0000001002027824 */ /* 0x000fe200078e00ff */
[----:B------:R-:W-:Y:S02]  /*24ea0*/  LEA.HI R8, R17, R8, RZ, 0x3 ;  /* 0x0000000811087211 */ /* 0x000fe400078f18ff */
[----:B------:R-:W-:-:S02]  /*24eb0*/  LOP3.LUT R16, R0, 0x38, R68, 0xf8, !PT ;  /* 0x0000003800107812 */ /* 0x000fc400078ef844 */
[----:B------:R-:W-:Y:S02]  /*24ec0*/  SHF.R.U32.HI R3, RZ, 0x3, R0 ;  /* 0x00000003ff037819 */ /* 0x000fe40000011600 */
[----:B------:R-:W-:Y:S01]  /*24ed0*/  LOP3.LUT R9, R0, 0x38, R9, 0xf8, !PT ;  /* 0x0000003800097812 */ /* 0x000fe200078ef809 */
[----:B------:R-:W-:Y:S01]  /*24ee0*/  IMAD.SHL.U32 R0, R8, 0x400, RZ ;  /* 0x0000040008007824 */ /* 0x000fe200078e00ff */
[----:B------:R-:W-:-:S04]  /*24ef0*/  LOP3.LUT R2, R2, 0xfffffe00, RZ, 0xc0, !PT ;  /* 0xfffffe0002027812 */ /* 0x000fc800078ec0ff */
[----:B------:R-:W-:Y:S02]  /*24f00*/  LOP3.LUT R16, R2, R16, R3, 0xf6, !PT ;  /* 0x0000001002107212 */ /* 0x000fe400078ef603 */
[----:B------:R-:W-:Y:S02]  /*24f10*/  LOP3.LUT R3, R9, R3, RZ, 0x3c, !PT ;  /* 0x0000000309037212 */ /* 0x000fe400078e3cff */
[----:B------:R-:W-:Y:S01]  /*24f20*/  LOP3.LUT R0, R0, 0xffffe000, RZ, 0xc0, !PT ;  /* 0xffffe00000007812 */ /* 0x000fe200078ec0ff */
[----:B-----5:R-:W-:-:S03]  /*24f30*/  IMAD.WIDE.U32 R38, R16, 0x2, R50 ;  /* 0x0000000210267825 */ /* 0x020fc600078e0032 */
[----:B------:R-:W-:Y:S02]  /*24f40*/  IADD3 R0, R3, R0, R2 ;  /* 0x0000000003007210 */ /* 0x000fe40007ffe002 */
[----:B------:R-:W2:Y:S03]  /*24f50*/  LD.E.128 R20, [R38.64] ;  /* 0x0000000426147980 */ /* 0x000ea6000c101d00 */
[----:B------:R-:W-:-:S05]  /*24f60*/  IMAD.WIDE.U32 R36, R0, 0x2, R50 ;  /* 0x0000000200247825 */ /* 0x000fca00078e0032 */
[----:B------:R-:W3:Y:S01]  /*24f70*/  LD.E.128 R16, [R36.64] ;  /* 0x0000000424107980 */ /* 0x000ee2000c101d00 */
[--C-:B------:R-:W-:Y:S02]  /*24f80*/  SHF.R.U64 R4, R4, 0x10, R5.reuse ;  /* 0x0000001004047819 */ /* 0x100fe40000001205 */
[----:B------:R-:W-:Y:S02]  /*24f90*/  SHF.R.U32.HI R3, RZ, 0x10, R5 ;  /* 0x00000010ff037819 */ /* 0x000fe40000011605 */
[--C-:B------:R-:W-:Y:S02]  /*24fa0*/  SHF.R.U64 R5, R6, 0x10, R7.reuse ;  /* 0x0000001006057819 */ /* 0x100fe40000001207 */
[----:B------:R-:W-:Y:S02]  /*24fb0*/  SHF.R.U32.HI R6, RZ, 0x10, R7 ;  /* 0x00000010ff067819 */ /* 0x000fe40000011607 */
[----:B------:R-:W-:Y:S02]  /*24fc0*/  SHF.R.U64 R8, R12, 0x10, R13 ;  /* 0x000000100c087819 */ /* 0x000fe4000000120d */
[----:B------:R-:W-:-:S02]  /*24fd0*/  PRMT R27, R26, 0x5432, R4 ;  /* 0x000054321a1b7816 */ /* 0x000fc40000000004 */
[C---:B------:R-:W-:Y:S02]  /*24fe0*/  PRMT R25, R33.reuse, 0x5432, R5 ;  /* 0x0000543221197816 */ /* 0x040fe40000000005 */
[----:B------:R-:W-:Y:S02]  /*24ff0*/  PRMT R24, R33, 0x5410, R6 ;  /* 0x0000541021187816 */ /* 0x000fe40000000006 */
[--C-:B------:R-:W-:Y:S02]  /*25000*/  SHF.R.U64 R9, R14, 0x10, R15.reuse ;  /* 0x000000100e097819 */ /* 0x100fe4000000120f */
[----:B------:R-:W-:Y:S02]  /*25010*/  SHF.R.U32.HI R2, RZ, 0x10, R15 ;  /* 0x00000010ff027819 */ /* 0x000fe4000001160f */
[----:B------:R-:W-:Y:S02]  /*25020*/  PRMT R32, R32, 0x5410, R8 ;  /* 0x0000541020207816 */ /* 0x000fe40000000008 */
[----:B------:R-:W-:-:S02]  /*25030*/  SHF.R.U32.HI R0, RZ, 0x10, R13 ;  /* 0x00000010ff007819 */ /* 0x000fc4000001160d */
[----:B------:R-:W-:Y:S02]  /*25040*/  PRMT R26, R26, 0x5410, R3 ;  /* 0x000054101a1a7816 */ /* 0x000fe40000000003 */
[----:B------:R-:W-:Y:S02]  /*25050*/  PRMT R31, R31, 0x5410, R0 ;  /* 0x000054101f1f7816 */ /* 0x000fe40000000000 */
[C---:B------:R-:W-:Y:S02]  /*25060*/  PRMT R30, R70.reuse, 0x5432, R9 ;  /* 0x00005432461e7816 */ /* 0x040fe40000000009 */
[----:B------:R-:W-:Y:S01]  /*25070*/  PRMT R28, R70, 0x5410, R2 ;  /* 0x00005410461c7816 */ /* 0x000fe20000000002 */
[C---:B--2---:R-:W-:Y:S01]  /*25080*/  IMAD.U32 R34, R20.reuse, 0x10000, RZ ;  /* 0x0001000014227824 */ /* 0x044fe200078e00ff */
[----:B------:R-:W-:Y:S01]  /*25090*/  LOP3.LUT R33, R20, 0xffff0000, RZ, 0xc0, !PT ;  /* 0xffff000014217812 */ /* 0x000fe200078ec0ff */
[C---:B------:R-:W-:Y:S01]  /*250a0*/  IMAD.U32 R20, R21.reuse, 0x10000, RZ ;  /* 0x0001000015147824 */ /* 0x040fe200078e00ff */
[----:B------:R-:W-:Y:S01]  /*250b0*/  LOP3.LUT R15, R21, 0xffff0000, RZ, 0xc0, !PT ;  /* 0xffff0000150f7812 */ /* 0x000fe200078ec0ff */
[----:B------:R-:W-:Y:S01]  /*250c0*/  IMAD.U32 R12, R23, 0x10000, RZ ;  /* 0x00010000170c7824 */ /* 0x000fe200078e00ff */
[----:B------:R-:W-:Y:S01]  /*250d0*/  SHF.L.U32 R21, R27, 0x10, RZ ;  /* 0x000000101b157819 */ /* 0x000fe200000006ff */
[----:B------:R-:W-:Y:S01]  /*250e0*/  IMAD.U32 R14, R22, 0x10000, RZ ;  /* 0x00010000160e7824 */ /* 0x000fe200078e00ff */
[----:B------:R-:W-:Y:S01]  /*250f0*/  LOP3.LUT R9, R23, 0xffff0000, RZ, 0xc0, !PT ;  /* 0xffff000017097812 */ /* 0x000fe200078ec0ff */
[C---:B---3--:R-:W-:Y:S01]  /*25100*/  IMAD.U32 R8, R16.reuse, 0x10000, RZ ;  /* 0x0001000010087824 */ /* 0x048fe200078e00ff */
[----:B------:R-:W-:Y:S01]  /*25110*/  LOP3.LUT R7, R16, 0xffff0000, RZ, 0xc0, !PT ;  /* 0xffff000010077812 */ /* 0x000fe200078ec0ff */
[C---:B------:R-:W-:Y:S01]  /*25120*/  IMAD.U32 R6, R17.reuse, 0x10000, RZ ;  /* 0x0001000011067824 */ /* 0x040fe200078e00ff */
[----:B------:R-:W-:Y:S01]  /*25130*/  LOP3.LUT R5, R17, 0xffff0000, RZ, 0xc0, !PT ;  /* 0xffff000011057812 */ /* 0x000fe200078ec0ff */
[----:B------:R-:W-:Y:S01]  /*25140*/  IMAD.U32 R17, R32, 0x10000, RZ ;  /* 0x0001000020117824 */ /* 0x000fe200078e00ff */
[----:B------:R-:W-:Y:S01]  /*25150*/  LOP3.LUT R23, R27, 0xffff0000, RZ, 0xc0, !PT ;  /* 0xffff00001b177812 */ /* 0x000fe200078ec0ff */
[----:B------:R-:W-:Y:S01]  /*25160*/  FMUL.FTZ R16, R8, R21 ;  /* 0x0000001508107220 */ /* 0x000fe20000410000 */
[----:B------:R-:W-:Y:S01]  /*25170*/  LOP3.LUT R3, R18, 0xffff0000, RZ, 0xc0, !PT ;  /* 0xffff000012037812 */ /* 0x000fe200078ec0ff */
[-C--:B------:R-:W-:Y:S01]  /*25180*/  FMUL.FTZ R8, R8, R17.reuse ;  /* 0x0000001108087220 */ /* 0x080fe20000410000 */
[C---:B------:R-:W-:Y:S01]  /*25190*/  LOP3.LUT R0, R19.reuse, 0xffff0000, RZ, 0xc0, !PT ;  /* 0xffff000013007812 */ /* 0x040fe200078ec0ff */
[----:B------:R-:W-:Y:S01]  /*251a0*/  FFMA.FTZ R35, R34, R17, -R16 ;  /* 0x0000001122237223 */ /* 0x000fe20000010810 */
[----:B------:R-:W-:Y:S01]  /*251b0*/  LOP3.LUT R17, R32, 0xffff0000, RZ, 0xc0, !PT ;  /* 0xffff000020117812 */ /* 0x000fe200078ec0ff */
[----:B------:R-:W-:Y:S01]  /*251c0*/  IMAD.U32 R4, R18, 0x10000, RZ ;  /* 0x0001000012047824 */ /* 0x000fe200078e00ff */
[----:B------:R-:W-:Y:S01]  /*251d0*/  LOP3.LUT R32, R26, 0xffff0000, RZ, 0xc0, !PT ;  /* 0xffff00001a207812 */ /* 0x000fe200078ec0ff */
[----:B------:R-:W-:Y:S01]  /*251e0*/  IMAD.U32 R2, R19, 0x10000, RZ ;  /* 0x0001000013027824 */ /* 0x000fe200078e00ff */
[----:B------:R-:W-:Y:S01]  /*251f0*/  LOP3.LUT R13, R22, 0xffff0000, RZ, 0xc0, !PT ;  /* 0xffff0000160d7812 */ /* 0x000fe200078ec0ff */
[----:B------:R-:W-:-:S02]  /*25200*/  IMAD.U32 R18, R26, 0x10000, RZ ;  /* 0x000100001a127824 */ /* 0x000fc400078e00ff */
[----:B------:R-:W-:Y:S02]  /*25210*/  IMAD.U32 R19, R31, 0x10000, RZ ;  /* 0x000100001f137824 */ /* 0x000fe400078e00ff */
[----:B------:R-:W-:Y:S02]  /*25220*/  FFMA.FTZ R27, R34, R21, R8 ;  /* 0x00000015221b7223 */ /* 0x000fe40000010008 */
[C---:B------:R-:W-:Y:S02]  /*25230*/  FMUL.FTZ R16, R7.reuse, R23 ;  /* 0x0000001707107220 */ /* 0x040fe40000410000 */
[----:B------:R-:W-:Y:S02]  /*25240*/  FMUL.FTZ R8, R7, R17 ;  /* 0x0000001107087220 */ /* 0x000fe40000410000 */
[C---:B------:R-:W-:Y:S02]  /*25250*/  FMUL.FTZ R7, R6.reuse, R18 ;  /* 0x0000001206077220 */ /* 0x040fe40000410000 */
[----:B------:R-:W-:-:S02]  /*25260*/  FMUL.FTZ R6, R6, R19 ;  /* 0x0000001306067220 */ /* 0x000fc40000410000 */
[----:B------:R-:W-:Y:S01]  /*25270*/  FFMA.FTZ R19, R20, R19, -R7 ;  /* 0x0000001314137223 */ /* 0x000fe20000010807 */
[----:B------:R-:W-:Y:S01]  /*25280*/  LOP3.LUT R7, R31, 0xffff0000, RZ, 0xc0, !PT ;  /* 0xffff00001f077812 */ /* 0x000fe200078ec0ff */
[----:B------:R-:W-:Y:S01]  /*25290*/  FFMA.FTZ R22, R33, R17, -R16 ;  /* 0x0000001121167223 */ /* 0x000fe20000010810 */
[----:B------:R-:W-:Y:S01]  /*252a0*/  SHF.L.U32 R16, R30, 0x10, RZ ;  /* 0x000000101e107819 */ /* 0x000fe200000006ff */
[----:B------:R-:W-:Y:S02]  /*252b0*/  FFMA.FTZ R18, R20, R18, R6 ;  /* 0x0000001214127223 */ /* 0x000fe40000010006 */
[----:B------:R-:W-:Y:S02]  /*252c0*/  FMUL.FTZ R6, R5, R32 ;  /* 0x0000002005067220 */ /* 0x000fe40000410000 */
[C---:B------:R-:W-:Y:S01]  /*252d0*/  IMAD.U32 R20, R25.reuse, 0x10000, RZ ;  /* 0x0001000019147824 */ /* 0x040fe200078e00ff */
[----:B------:R-:W-:Y:S01]  /*252e0*/  LOP3.LUT R25, R25, 0xffff0000, RZ, 0xc0, !PT ;  /* 0xffff000019197812 */ /* 0x000fe200078ec0ff */
[----:B------:R-:W-:Y:S01]  /*252f0*/  FFMA.FTZ R21, R33, R23, R8 ;  /* 0x0000001721157223 */ /* 0x000fe20000010008 */
[----:B------:R-:W-:Y:S01]  /*25300*/  LOP3.LUT R23, R24, 0xffff0000, RZ, 0xc0, !PT ;  /* 0xffff000018177812 */ /* 0x000fe200078ec0ff */
[----:B------:R-:W-:-:S02]  /*25310*/  FFMA.FTZ R17, R15, R7, -R6 ;  /* 0x000000070f117223 */ /* 0x000fc40000010806 */
[----:B------:R-:W-:Y:S02]  /*25320*/  IMAD.U32 R26, R24, 0x10000, RZ ;  /* 0x00010000181a7824 */ /* 0x000fe400078e00ff */
[----:B------:R-:W-:Y:S02]  /*25330*/  FMUL.FTZ R5, R5, R7 ;  /* 0x0000000705057220 */ /* 0x000fe40000410000 */
[----:B------:R-:W-:Y:S02]  /*25340*/  IMAD.U32 R8, R28, 0x10000, RZ ;  /* 0x000100001c087824 */ /* 0x000fe400078e00ff */
[C---:B------:R-:W-:Y:S02]  /*25350*/  FMUL.FTZ R6, R4.reuse, R16 ;  /* 0x0000001004067220 */ /* 0x040fe40000410000 */
[----:B------:R-:W-:Y:S02]  /*25360*/  FMUL.FTZ R7, R4, R20 ;  /* 0x0000001404077220 */ /* 0x000fe40000410000 */
[----:B------:R-:W-:-:S02]  /*25370*/  FMUL.FTZ R4, R2, R26 ;  /* 0x0000001a02047220 */ /* 0x000fc40000410000 */
[----:B------:R-:W-:Y:S01]  /*25380*/  FFMA.FTZ R6, R14, R20, R6 ;  /* 0x000000140e067223 */ /* 0x000fe20000010006 */
[----:B------:R-:W-:Y:S01]  /*25390*/  LOP3.LUT R20, R30, 0xffff0000, RZ, 0xc0, !PT ;  /* 0xffff00001e147812 */ /* 0x000fe200078ec0ff */
[----:B------:R-:W-:Y:S02]  /*253a0*/  FMUL.FTZ R2, R2, R8 ;  /* 0x0000000802027220 */ /* 0x000fe40000410000 */
[----:B------:R-:W-:Y:S01]  /*253b0*/  FFMA.FTZ R16, R14, R16, -R7 ;  /* 0x000000100e107223 */ /* 0x000fe20000010807 */
[----:B------:R-:W-:Y:S01]  /*253c0*/  LOP3.LUT R14, R28, 0xffff0000, RZ, 0xc0, !PT ;  /* 0xffff00001c0e7812 */ /* 0x000fe200078ec0ff */
[----:B------:R-:W-:Y:S02]  /*253d0*/  FFMA.FTZ R5, R15, R32, R5 ;  /* 0x000000200f057223 */ /* 0x000fe40000010005 */
[C---:B------:R-:W-:Y:S02]  /*253e0*/  FFMA.FTZ R15, R12.reuse, R8, -R4 ;  /* 0x000000080c0f7223 */ /* 0x040fe40000010804 */
[----:B------:R-:W-:Y:S01]  /*253f0*/  FFMA.FTZ R8, R12, R26, R2 ;  /* 0x0000001a0c087223 */ /* 0x000fe20000010002 */
[----:B------:R-:W-:Y:S01]  /*25400*/  F2FP.BF16.PACK_AB R12, R22, R35 ;  /* 0x00000023160c723e */ /* 0x000fe200000010ff */
[----:B------:R-:W-:Y:S01]  /*25410*/  FMUL.FTZ R2, R3, R25 ;  /* 0x0000001903027220 */ /* 0x000fe20000410000 */
[----:B------:R-:W-:Y:S01]  /*25420*/  F2FP.BF16.PACK_AB R5, R5, R18 ;  /* 0x000000120505723e */ /* 0x000fe200000010ff */
[----:B------:R-:W-:-:S02]  /*25430*/  FMUL.FTZ R3, R3, R20 ;  /* 0x0000001403037220 */ /* 0x000fc40000410000 */
[C---:B------:R-:W-:Y:S02]  /*25440*/  FMUL.FTZ R7, R0.reuse, R23 ;  /* 0x0000001700077220 */ /* 0x040fe40000410000 */
[----:B------:R-:W-:Y:S02]  /*25450*/  FMUL.FTZ R4, R0, R14 ;  /* 0x0000000e00047220 */ /* 0x000fe40000410000 */
[C---:B------:R-:W-:Y:S02]  /*25460*/  FFMA.FTZ R2, R13.reuse, R20, -R2 ;  /* 0x000000140d027223 */ /* 0x040fe40000010802 */
[----:B------:R-:W-:Y:S01]  /*25470*/  FFMA.FTZ R0, R13, R25, R3 ;  /* 0x000000190d007223 */ /* 0x000fe20000010003 */
[----:B------:R-:W-:Y:S01]  /*25480*/  F2FP.BF16.PACK_AB R13, R17, R19 ;  /* 0x00000013110d723e */ /* 0x000fe200000010ff */
[C---:B------:R-:W-:Y:S01]  /*25490*/  FFMA.FTZ R7, R9.reuse, R14, -R7 ;  /* 0x0000000e09077223 */ /* 0x040fe20000010807 */
        /* <DEDUP_REMOVED lines=8> */
.L_x_2557:
[----:B------:R-:W-:Y:S05]  /*25520*/  BSYNC B0 ;  /* 0x0000000000007941 */ /* 0x000fea0003800000 */
.L_x_2556:
[----:B------:R-:W-:Y:S01]  /*25530*/  IADD3 R3, R68, 0x20, RZ ;  /* 0x0000002044037810 */ /* 0x000fe20007ffe0ff */
[----:B------:R-:W-:Y:S03]  /*25540*/  BSSY B0, `(.L_x_2558) ;  /* 0x000007b000007945 */ /* 0x000fe60003800000 */
[----:B------:R-:W-:-:S13]  /*25550*/  ISETP.GE.AND P0, PT, R3, R29, PT ;  /* 0x0000001d0300720c */ /* 0x000fda0003f06270 */
[----:B------:R-:W-:Y:S05]  /*25560*/  @P0 BRA `(.L_x_2559) ;  /* 0x0000078000000947 */ /* 0x000fea0003800000 */
[----:B------:R-:W-:Y:S01]  /*25570*/  SHF.R.S32.HI R0, RZ, 0x1f, R3 ;  /* 0x0000001fff007819 */ /* 0x000fe20000011403 */
[----:B-1----:R-:W-:Y:S01]  /*25580*/  IMAD.SHL.U32 R4, R69, 0x40, RZ ;  /* 0x0000004045047824 */ /* 0x002fe200078e00ff */
[----:B------:R-:W-:Y:S01]  /*25590*/  SHF.R.S32.HI R5, RZ, 0x1f, R49 ;  /* 0x0000001fff057819 */ /* 0x000fe20000011431 */
[----:B------:R-:W-:Y:S01]  /*255a0*/  ULDC.64 UR4, c[0x0][0x118] ;  /* 0x0000460000047ab9 */ /* 0x000fe20000000a00 */
[CC--:B------:R-:W-:Y:S02]  /*255b0*/  LEA.HI R2, R0.reuse, R3.reuse, RZ, 0x3 ;  /* 0x0000000300027211 */ /* 0x0c0fe400078f18ff */
[----:B------:R-:W-:Y:S02]  /*255c0*/  LEA.HI R3, R0, R3, RZ, 0x6 ;  /* 0x0000000300037211 */ /* 0x000fe400078f30ff */
[----:B------:R-:W-:Y:S02]  /*255d0*/  LOP3.LUT R0, R4, 0x1c0, RZ, 0xc0, !PT ;  /* 0x000001c004007812 */ /* 0x000fe400078ec0ff */
[--C-:B------:R-:W-:Y:S01]  /*255e0*/  SHF.R.S32.HI R4, RZ, 0x3, R2.reuse ;  /* 0x00000003ff047819 */ /* 0x100fe20000011402 */
[----:B------:R-:W-:Y:S01]  /*255f0*/  IMAD.SHL.U32 R6, R3, 0x80, RZ ;  /* 0x0000008003067824 */ /* 0x000fe200078e00ff */
[----:B------:R-:W-:-:S02]  /*25600*/  LOP3.LUT R7, R0, 0x38, R2, 0xf8, !PT ;  /* 0x0000003800077812 */ /* 0x000fc400078ef802 */
[----:B------:R-:W-:Y:S02]  /*25610*/  LEA.HI R2, R29, R4, RZ, 0x1d ;  /* 0x000000041d027211 */ /* 0x000fe400078fe8ff */
[----:B------:R-:W-:Y:S02]  /*25620*/  LEA.HI R5, R5, R49, RZ, 0x5 ;  /* 0x0000003105057211 */ /* 0x000fe400078f28ff */
[----:B------:R-:W-:Y:S02]  /*25630*/  SHF.R.S32.HI R4, RZ, 0x1f, R2 ;  /* 0x0000001fff047819 */ /* 0x000fe40000011402 */
[----:B------:R-:W-:Y:S01]  /*25640*/  SHF.R.U32.HI R9, RZ, 0x3, R0 ;  /* 0x00000003ff097819 */ /* 0x000fe20000011600 */
[----:B------:R-:W-:Y:S01]  /*25650*/  IMAD.SHL.U32 R3, R5, 0x10, RZ ;  /* 0x0000001005037824 */ /* 0x000fe200078e00ff */
        /* <DEDUP_REMOVED lines=11> */
[----:B-----5:R-:W-:-:S04]  /*25710*/  IMAD.WIDE.U32 R34, R6, 0x2, R50 ;  /* 0x0000000206227825 */ /* 0x020fc800078e0032 */
[----:B------:R-:W-:Y:S01]  /*25720*/  IMAD.WIDE.U32 R32, R0, 0x2, R50 ;  /* 0x0000000200207825 */ /* 0x000fe200078e0032 */
[----:B------:R-:W2:Y:S04]  /*25730*/  LD.E.128 R12, [R34.64] ;  /* 0x00000004220c7980 */ /* 0x000ea8000c101d00 */
[----:B------:R-:W3:Y:S01]  /*25740*/  LD.E.128 R4, [R32.64] ;  /* 0x0000000420047980 */ /* 0x000ee2000c101d00 */
[----:B------:R-:W-:Y:S02]  /*25750*/  SHF.R.U64 R9, R44, 0x10, R45 ;  /* 0x000000102c097819 */ /* 0x000fe4000000122d */
[----:B------:R-:W-:Y:S02]  /*25760*/  SHF.R.U64 R0, R40, 0x10, R41 ;  /* 0x0000001028007819 */ /* 0x000fe40000001229 */
[----:B------:R-:W-:-:S02]  /*25770*/  PRMT R22, R88, 0x5432, R9 ;  /* 0x0000543258167816 */ /* 0x000fc40000000009 */
[----:B------:R-:W-:Y:S02]  /*25780*/  SHF.R.U32.HI R16, RZ, 0x10, R45 ;  /* 0x00000010ff107819 */ /* 0x000fe4000001162d */
[----:B------:R-:W-:Y:S01]  /*25790*/  SHF.R.U64 R17, R46, 0x10, R47 ;  /* 0x000000102e117819 */ /* 0x000fe2000000122f */
[----:B------:R-:W-:Y:S01]  /*257a0*/  IMAD.U32 R31, R22, 0x10000, RZ ;  /* 0x00010000161f7824 */ /* 0x000fe200078e00ff */
[----:B------:R-:W-:Y:S02]  /*257b0*/  SHF.R.U64 R3, R42, 0x10, R43 ;  /* 0x000000102a037819 */ /* 0x000fe4000000122b */
[----:B------:R-:W-:Y:S02]  /*257c0*/  PRMT R30, R90, 0x5432, R0 ;  /* 0x000054325a1e7816 */ /* 0x000fe40000000000 */
[----:B------:R-:W-:Y:S02]  /*257d0*/  PRMT R21, R88, 0x5410, R16 ;  /* 0x0000541058157816 */ /* 0x000fe40000000010 */
[----:B------:R-:W-:-:S02]  /*257e0*/  PRMT R20, R89, 0x5432, R17 ;  /* 0x0000543259147816 */ /* 0x000fc40000000011 */
[----:B------:R-:W-:Y:S02]  /*257f0*/  SHF.R.U32.HI R2, RZ, 0x10, R41 ;  /* 0x00000010ff027819 */ /* 0x000fe40000011629 */
[----:B------:R-:W-:Y:S02]  /*25800*/  PRMT R27, R91, 0x5432, R3 ;  /* 0x000054325b1b7816 */ /* 0x000fe40000000003 */
[----:B------:R-:W-:Y:S01]  /*25810*/  LOP3.LUT R37, R22, 0xffff0000, RZ, 0xc0, !PT ;  /* 0xffff000016257812 */ /* 0x000fe200078ec0ff */
[----:B------:R-:W-:Y:S01]  /*25820*/  IMAD.U32 R22, R21, 0x10000, RZ ;  /* 0x0001000015167824 */ /* 0x000fe200078e00ff */
[----:B------:R-:W-:Y:S02]  /*25830*/  SHF.R.U32.HI R8, RZ, 0x10, R43 ;  /* 0x00000010ff087819 */ /* 0x000fe4000001162b */
[----:B------:R-:W-:Y:S02]  /*25840*/  PRMT R28, R90, 0x5410, R2 ;  /* 0x000054105a1c7816 */ /* 0x000fe40000000002 */
[----:B------:R-:W-:-:S02]  /*25850*/  PRMT R23, R91, 0x5410, R8 ;  /* 0x000054105b177816 */ /* 0x000fc40000000008 */
[----:B------:R-:W-:Y:S02]  /*25860*/  LOP3.LUT R38, R21, 0xffff0000, RZ, 0xc0, !PT ;  /* 0xffff000015267812 */ /* 0x000fe400078ec0ff */
[----:B------:R-:W-:-:S04]  /*25870*/  SHF.R.U32.HI R19, RZ, 0x10, R47 ;  /* 0x00000010ff137819 */ /* 0x000fc8000001162f */
        /* <DEDUP_REMOVED lines=11> */
[C---:B------:R-:W-:Y:S01]  /*25930*/  IMAD.U32 R4, R6.reuse, 0x10000, RZ ;  /* 0x0001000006047824 */ /* 0x040fe200078e00ff */
[----:B------:R-:W-:Y:S01]  /*25940*/  LOP3.LUT R3, R6, 0xffff0000, RZ, 0xc0, !PT ;  /* 0xffff000006037812 */ /* 0x000fe200078ec0ff */
[----:B------:R-:W-:Y:S01]  /*25950*/  IMAD.U32 R15, R30, 0x10000, RZ ;  /* 0x000100001e0f7824 */ /* 0x000fe200078e00ff */
[----:B------:R-:W-:Y:S01]  /*25960*/  LOP3.LUT R0, R7, 0xffff0000, RZ, 0xc0, !PT ;  /* 0xffff000007007812 */ /* 0x000fe200078ec0ff */
[----:B------:R-:W-:-:S02]  /*25970*/  FMUL.FTZ R6, R12, R31 ;  /* 0x0000001f0c067220 */ /* 0x000fc40000410000 */
[----:B------:R-:W-:Y:S02]  /*25980*/  IMAD.U32 R2, R7, 0x10000, RZ ;  /* 0x0001000007027824 */ /* 0x000fe400078e00ff */
[-C--:B------:R-:W-:Y:S02]  /*25990*/  FMUL.FTZ R7, R12, R15.reuse ;  /* 0x0000000f0c077220 */ /* 0x080fe40000410000 */
[----:B------:R-:W-:Y:S01]  /*259a0*/  FFMA.FTZ R36, R26, R15, -R6 ;  /* 0x0000000f1a247223 */ /* 0x000fe20000010806 */
[----:B------:R-:W-:Y:S01]  /*259b0*/  LOP3.LUT R15, R30, 0xffff0000, RZ, 0xc0, !PT ;  /* 0xffff00001e0f7812 */ /* 0x000fe200078ec0ff */
[----:B------:R-:W-:Y:S02]  /*259c0*/  FMUL.FTZ R6, R9, R37 ;  /* 0x0000002509067220 */ /* 0x000fe40000410000 */
[C---:B------:R-:W-:Y:S01]  /*259d0*/  IMAD.U32 R8, R5.reuse, 0x10000, RZ ;  /* 0x0001000005087824 */ /* 0x040fe200078e00ff */
[----:B------:R-:W-:Y:S01]  /*259e0*/  LOP3.LUT R5, R5, 0xffff0000, RZ, 0xc0, !PT ;  /* 0xffff000005057812 */ /* 0x000fe200078ec0ff */
[----:B------:R-:W-:-:S02]  /*259f0*/  IMAD.U32 R12, R28, 0x10000, RZ ;  /* 0x000100001c0c7824 */ /* 0x000fc400078e00ff */
[----:B------:R-:W-:Y:S02]  /*25a00*/  FFMA.FTZ R30, R25, R15, -R6 ;  /* 0x0000000f191e7223 */ /* 0x000fe40000010806 */
[----:B------:R-:W-:Y:S02]  /*25a10*/  FFMA.FTZ R31, R26, R31, R7 ;  /* 0x0000001f1a1f7223 */ /* 0x000fe40000010007 */
[----:B------:R-:W-:Y:S02]  /*25a20*/  FMUL.FTZ R9, R9, R15 ;  /* 0x0000000f09097220 */ /* 0x000fe40000410000 */
[C---:B------:R-:W-:Y:S02]  /*25a30*/  FMUL.FTZ R6, R8.reuse, R12 ;  /* 0x0000000c08067220 */ /* 0x040fe40000410000 */
[----:B------:R-:W-:Y:S01]  /*25a40*/  FMUL.FTZ R7, R8, R22 ;  /* 0x0000001608077220 */ /* 0x000fe20000410000 */
[----:B------:R-:W-:Y:S01]  /*25a50*/  LOP3.LUT R8, R28, 0xffff0000, RZ, 0xc0, !PT ;  /* 0xffff00001c087812 */ /* 0x000fe200078ec0ff */
[----:B------:R-:W-:-:S02]  /*25a60*/  FFMA.FTZ R26, R25, R37, R9 ;  /* 0x00000025191a7223 */ /* 0x000fc40000010009 */
[C---:B------:R-:W-:Y:S02]  /*25a70*/  FFMA.FTZ R22, R24.reuse, R22, R6 ;  /* 0x0000001618167223 */ /* 0x040fe40000010006 */
[----:B------:R-:W-:Y:S02]  /*25a80*/  FFMA.FTZ R25, R24, R12, -R7 ;  /* 0x0000000c18197223 */ /* 0x000fe40000010807 */
[----:B------:R-:W-:Y:S02]  /*25a90*/  FMUL.FTZ R6, R5, R38 ;  /* 0x0000002605067220 */ /* 0x000fe40000410000 */
[----:B------:R-:W-:Y:S02]  /*25aa0*/  IMAD.U32 R12, R20, 0x10000, RZ ;  /* 0x00010000140c7824 */ /* 0x000fe400078e00ff */
[----:B------:R-:W-:Y:S02]  /*25ab0*/  IMAD.U32 R15, R27, 0x10000, RZ ;  /* 0x000100001b0f7824 */ /* 0x000fe400078e00ff */
[----:B------:R-:W-:-:S02]  /*25ac0*/  FFMA.FTZ R21, R18, R8, -R6 ;  /* 0x0000000812157223 */ /* 0x000fc40000010806 */
[----:B------:R-:W-:Y:S02]  /*25ad0*/  FMUL.FTZ R7, R5, R8 ;  /* 0x0000000805077220 */ /* 0x000fe40000410000 */
[C---:B------:R-:W-:Y:S02]  /*25ae0*/  FMUL.FTZ R6, R4.reuse, R12 ;  /* 0x0000000c04067220 */ /* 0x040fe40000410000 */
[C---:B------:R-:W-:Y:S01]  /*25af0*/  IMAD.U32 R8, R19.reuse, 0x10000, RZ ;  /* 0x0001000013087824 */ /* 0x040fe200078e00ff */
[----:B------:R-:W-:Y:S01]  /*25b00*/  LOP3.LUT R19, R19, 0xffff0000, RZ, 0xc0, !PT ;  /* 0xffff000013137812 */ /* 0x000fe200078ec0ff */
[-C--:B------:R-:W-:Y:S02]  /*25b10*/  FMUL.FTZ R5, R4, R15.reuse ;  /* 0x0000000f04057220 */ /* 0x080fe40000410000 */
[----:B------:R-:W-:Y:S02]  /*25b20*/  IMAD.U32 R9, R23, 0x10000, RZ ;  /* 0x0001000017097824 */ /* 0x000fe400078e00ff */
[----:B------:R-:W-:-:S02]  /*25b30*/  FFMA.FTZ R15, R17, R15, -R6 ;  /* 0x0000000f110f7223 */ /* 0x000fc40000010806 */
[----:B------:R-:W-:Y:S02]  /*25b40*/  FMUL.FTZ R4, R2, R8 ;  /* 0x0000000802047220 */ /* 0x000fe40000410000 */
[----:B------:R-:W-:Y:S01]  /*25b50*/  FFMA.FTZ R6, R17, R12, R5 ;  /* 0x0000000c11067223 */ /* 0x000fe20000010005 */
[----:B------:R-:W-:Y:S01]  /*25b60*/  LOP3.LUT R17, R20, 0xffff0000, RZ, 0xc0, !PT ;  /* 0xffff000014117812 */ /* 0x000fe200078ec0ff */
[----:B------:R-:W-:Y:S01]  /*25b70*/  FMUL.FTZ R2, R2, R9 ;  /* 0x0000000902027220 */ /* 0x000fe20000410000 */
[----:B------:R-:W-:Y:S01]  /*25b80*/  LOP3.LUT R12, R27, 0xffff0000, RZ, 0xc0, !PT ;  /* 0xffff00001b0c7812 */ /* 0x000fe200078ec0ff */
[----:B------:R-:W-:Y:S01]  /*25b90*/  FFMA.FTZ R18, R18, R38, R7 ;  /* 0x0000002612127223 */ /* 0x000fe20000010007 */
[----:B------:R-:W-:Y:S01]  /*25ba0*/  LOP3.LUT R5, R23, 0xffff0000, RZ, 0xc0, !PT ;  /* 0xffff000017057812 */ /* 0x000fe200078ec0ff */
[----:B------:R-:W-:Y:S02]  /*25bb0*/  FFMA.FTZ R8, R13, R8, R2 ;  /* 0x000000080d087223 */ /* 0x000fe40000010002 */
[----:B------:R-:W-:-:S02]  /*25bc0*/  FMUL.FTZ R2, R3, R17 ;  /* 0x0000001103027220 */ /* 0x000fc40000410000 */
[----:B------:R-:W-:Y:S01]  /*25bd0*/  FFMA.FTZ R9, R13, R9, -R4 ;  /* 0x000000090d097223 */ /* 0x000fe20000010804 */
[----:B------:R-:W-:Y:S01]  /*25be0*/  F2FP.BF16.PACK_AB R13, R21, R25 ;  /* 0x00000019150d723e */ /* 0x000fe200000010ff */
[-C--:B------:R-:W-:Y:S02]  /*25bf0*/  FMUL.FTZ R3, R3, R12.reuse ;  /* 0x0000000c03037220 */ /* 0x080fe40000410000 */
[C---:B------:R-:W-:Y:S02]  /*25c00*/  FMUL.FTZ R7, R0.reuse, R19 ;  /* 0x0000001300077220 */ /* 0x040fe40000410000 */
[----:B------:R-:W-:Y:S02]  /*25c10*/  FMUL.FTZ R4, R0, R5 ;  /* 0x0000000500047220 */ /* 0x000fe40000410000 */
[----:B------:R-:W-:Y:S01]  /*25c20*/  FFMA.FTZ R2, R16, R12, -R2 ;  /* 0x0000000c10027223 */ /* 0x000fe20000010802 */
[----:B------:R-:W-:Y:S01]  /*25c30*/  F2FP.BF16.PACK_AB R12, R30, R36 ;  /* 0x000000241e0c723e */ /* 0x000fe200000010ff */
        /* <DEDUP_REMOVED lines=11> */
.L_x_2559:
[----:B------:R-:W-:Y:S05]  /*25cf0*/  BSYNC B0 ;  /* 0x0000000000007941 */ /* 0x000fea0003800000 */
.L_x_2558:
[----:B------:R-:W-:-:S04]  /*25d00*/  IADD3 R2, R68, 0x40, RZ ;  /* 0x0000004044027810 */ /* 0x000fc80007ffe0ff */
[----:B------:R-:W-:-:S13]  /*25d10*/  ISETP.GE.AND P0, PT, R2, R29, PT ;  /* 0x0000001d0200720c */ /* 0x000fda0003f06270 */
[----:B------:R-:W-:Y:S05]  /*25d20*/  @P0 BRA `(.L_x_2555) ;  /* 0x0000078000000947 */ /* 0x000fea0003800000 */
[----:B-1----:R-:W-:Y:S01]  /*25d30*/  SHF.R.S32.HI R4, RZ, 0x1f, R2 ;  /* 0x0000001fff047819 */ /* 0x002fe20000011402 */
[----:B------:R-:W-:Y:S01]  /*25d40*/  IMAD.SHL.U32 R6, R69, 0x40, RZ ;  /* 0x0000004045067824 */ /* 0x000fe200078e00ff */
[----:B------:R-:W-:Y:S01]  /*25d50*/  SHF.R.S32.HI R0, RZ, 0x1f, R49 ;  /* 0x0000001fff007819 */ /* 0x000fe20000011431 */
[----:B------:R-:W-:Y:S01]  /*25d60*/  ULDC.64 UR4, c[0x0][0x118] ;  /* 0x0000460000047ab9 */ /* 0x000fe20000000a00 */
[CC--:B------:R-:W-:Y:S02]  /*25d70*/  LEA.HI R3, R4.reuse, R2.reuse, RZ, 0x3 ;  /* 0x0000000204037211 */ /* 0x0c0fe400078f18ff */
[----:B------:R-:W-:Y:S02]  /*25d80*/  LEA.HI R2, R4, R2, RZ, 0x6 ;  /* 0x0000000204027211 */ /* 0x000fe400078f30ff */
[----:B------:R-:W-:Y:S02]  /*25d90*/  LEA.HI R5, R0, R49, RZ, 0x5 ;  /* 0x0000003100057211 */ /* 0x000fe400078f28ff */
[----:B------:R-:W-:Y:S01]  /*25da0*/  SHF.R.S32.HI R4, RZ, 0x3, R3 ;  /* 0x00000003ff047819 */ /* 0x000fe20000011403 */
[----:B------:R-:W-:Y:S01]  /*25db0*/  IMAD.SHL.U32 R7, R2, 0x80, RZ ;  /* 0x0000008002077824 */ /* 0x000fe200078e00ff */
[----:B------:R-:W-:Y:S01]  /*25dc0*/  LOP3.LUT R0, R6, 0x1c0, RZ, 0xc0, !PT ;  /* 0x000001c006007812 */ /* 0x000fe200078ec0ff */
[----:B------:R-:W-:Y:S01]  /*25dd0*/  IMAD.SHL.U32 R6, R5, 0x10, RZ ;  /* 0x0000001005067824 */ /* 0x000fe200078e00ff */
[----:B------:R-:W-:-:S02]  /*25de0*/  LEA.HI R2, R29, R4, RZ, 0x1d ;  /* 0x000000041d027211 */ /* 0x000fc400078fe8ff */
[----:B------:R-:W-:Y:S02]  /*25df0*/  LOP3.LUT R5, R0, 0x38, R3, 0xf8, !PT ;  /* 0x0000003800057812 */ /* 0x000fe400078ef803 */
[----:B------:R-:W-:Y:S02]  /*25e00*/  SHF.R.U32.HI R8, RZ, 0x3, R0 ;  /* 0x00000003ff087819 */ /* 0x000fe40000011600 */
[----:B------:R-:W-:Y:S02]  /*25e10*/  SHF.R.S32.HI R4, RZ, 0x1f, R2 ;  /* 0x0000001fff047819 */ /* 0x000fe40000011402 */
[----:B------:R-:W-:Y:S02]  /*25e20*/  LOP3.LUT R3, R6, 0xfffffe00, RZ, 0xc0, !PT ;  /* 0xfffffe0006037812 */ /* 0x000fe400078ec0ff */
[----:B------:R-:W-:Y:S01]  /*25e30*/  LOP3.LUT R6, R5, R8, RZ, 0x3c, !PT ;  /* 0x0000000805067212 */ /* 0x000fe200078e3cff */
[----:B------:R-:W-:Y:S01]  /*25e40*/  IMAD.SHL.U32 R5, R2, 0x8, RZ ;  /* 0x0000000802057824 */ /* 0x000fe200078e00ff */
[----:B------:R-:W-:-:S02]  /*25e50*/  LEA.HI R2, R4, R2, RZ, 0x3 ;  /* 0x0000000204027211 */ /* 0x000fc400078f18ff */
[----:B------:R-:W-:Y:S02]  /*25e60*/  LOP3.LUT R7, R7, 0xffffe000, RZ, 0xc0, !PT ;  /* 0xffffe00007077812 */ /* 0x000fe400078ec0ff */
[----:B------:R-:W-:Y:S01]  /*25e70*/  LOP3.LUT R4, R0, 0x38, R5, 0xf8, !PT ;  /* 0x0000003800047812 */ /* 0x000fe200078ef805 */
[----:B------:R-:W-:Y:S01]  /*25e80*/  IMAD.SHL.U32 R0, R2, 0x400, RZ ;  /* 0x0000040002007824 */ /* 0x000fe200078e00ff */
[----:B------:R-:W-:Y:S02]  /*25e90*/  IADD3 R6, R6, R7, R3 ;  /* 0x0000000706067210 */ /* 0x000fe40007ffe003 */
[----:B------:R-:W-:Y:S02]  /*25ea0*/  LOP3.LUT R2, R4, R8, RZ, 0x3c, !PT ;  /* 0x0000000804027212 */ /* 0x000fe400078e3cff */
[----:B------:R-:W-:Y:S01]  /*25eb0*/  LOP3.LUT R0, R0, 0xffffe000, RZ, 0xc0, !PT ;  /* 0xffffe00000007812 */ /* 0x000fe200078ec0ff */
[----:B-----5:R-:W-:-:S03]  /*25ec0*/  IMAD.WIDE.U32 R34, R6, 0x2, R50 ;  /* 0x0000000206227825 */ /* 0x020fc600078e0032 */
[----:B------:R-:W-:Y:S02]  /*25ed0*/  IADD3 R0, R2, R0, R3 ;  /* 0x0000000002007210 */ /* 0x000fe40007ffe003 */
[----:B------:R-:W2:Y:S03]  /*25ee0*/  LD.E.128 R12, [R34.64] ;  /* 0x00000004220c7980 */ /* 0x000ea6000c101d00 */
[----:B------:R-:W-:-:S05]  /*25ef0*/  IMAD.WIDE.U32 R32, R0, 0x2, R50 ;  /* 0x0000000200207825 */ /* 0x000fca00078e0032 */
[----:B------:R-:W3:Y:S01]  /*25f00*/  LD.E.128 R4, [R32.64] ;  /* 0x0000000420047980 */ /* 0x000ee2000c101d00 */
[----:B------:R-:W-:Y:S02]  /*25f10*/  SHF.R.U64 R9, R56, 0x10, R57 ;  /* 0x0000001038097819 */ /* 0x000fe40000001239 */
[----:B------:R-:W-:Y:S02]  /*25f20*/  SHF.R.U64 R0, R52, 0x10, R53 ;  /* 0x0000001034007819 */ /* 0x000fe40000001235 */
[----:B------:R-:W-:Y:S02]  /*25f30*/  PRMT R22, R92, 0x5432, R9 ;  /* 0x000054325c167816 */ /* 0x000fe40000000009 */
[----:B------:R-:W-:Y:S02]  /*25f40*/  SHF.R.U32.HI R16, RZ, 0x10, R57 ;  /* 0x00000010ff107819 */ /* 0x000fe40000011639 */
[----:B------:R-:W-:Y:S01]  /*25f50*/  SHF.R.U64 R17, R58, 0x10, R59 ;  /* 0x000000103a117819 */ /* 0x000fe2000000123b */
[----:B------:R-:W-:Y:S01]  /*25f60*/  IMAD.U32 R31, R22, 0x10000, RZ ;  /* 0x00010000161f7824 */ /* 0x000fe200078e00ff */
[----:B------:R-:W-:-:S02]  /*25f70*/  SHF.R.U64 R3, R54, 0x10, R55 ;  /* 0x0000001036037819 */ /* 0x000fc40000001237 */
[----:B------:R-:W-:Y:S02]  /*25f80*/  PRMT R30, R94, 0x5432, R0 ;  /* 0x000054325e1e7816 */ /* 0x000fe40000000000 */
[----:B------:R-:W-:Y:S02]  /*25f90*/  PRMT R21, R92, 0x5410, R16 ;  /* 0x000054105c157816 */ /* 0x000fe40000000010 */
[----:B------:R-:W-:Y:S02]  /*25fa0*/  PRMT R20, R93, 0x5432, R17 ;  /* 0x000054325d147816 */ /* 0x000fe40000000011 */
[----:B------:R-:W-:Y:S02]  /*25fb0*/  SHF.R.U32.HI R2, RZ, 0x10, R53 ;  /* 0x00000010ff027819 */ /* 0x000fe40000011635 */
[----:B------:R-:W-:Y:S02]  /*25fc0*/  PRMT R27, R95, 0x5432, R3 ;  /* 0x000054325f1b7816 */ /* 0x000fe40000000003 */
[----:B------:R-:W-:Y:S01]  /*25fd0*/  LOP3.LUT R36, R22, 0xffff0000, RZ, 0xc0, !PT ;  /* 0xffff000016247812 */ /* 0x000fe200078ec0ff */
[----:B------:R-:W-:Y:S01]  /*25fe0*/  IMAD.U32 R22, R21, 0x10000, RZ ;  /* 0x0001000015167824 */ /* 0x000fe200078e00ff */
[----:B------:R-:W-:-:S02]  /*25ff0*/  SHF.R.U32.HI R8, RZ, 0x10, R55 ;  /* 0x00000010ff087819 */ /* 0x000fc40000011637 */
[----:B------:R-:W-:Y:S02]  /*26000*/  PRMT R28, R94, 0x5410, R2 ;  /* 0x000054105e1c7816 */ /* 0x000fe40000000002 */
[----:B------:R-:W-:Y:S02]  /*26010*/  PRMT R23, R95, 0x5410, R8 ;  /* 0x000054105f177816 */ /* 0x000fe40000000008 */
[----:B------:R-:W-:Y:S02]  /*26020*/  LOP3.LUT R38, R21, 0xffff0000, RZ, 0xc0, !PT ;  /* 0xffff000015267812 */ /* 0x000fe400078ec0ff */
[----:B------:R-:W-:-:S04]  /*26030*/  SHF.R.U32.HI R19, RZ, 0x10, R59 ;  /* 0x00000010ff137819 */ /* 0x000fc8000001163b */
        /* <DEDUP_REMOVED lines=71> */
.L_x_2555:
[----:B------:R-:W-:Y:S05]  /*264b0*/  BSYNC B1 ;  /* 0x0000000000017941 */ /* 0x000fea0003800000 */
.L_x_2554:
[----:B------:R-:W-:Y:S01]  /*264c0*/  IADD3 R0, R69, 0x40, RZ ;  /* 0x0000004045007810 */ /* 0x000fe20007ffe0ff */
[----:B------:R-:W-:Y:S02]  /*264d0*/  IMAD.MOV.U32 R2, RZ, RZ, R116 ;  /* 0x000000ffff027224 */ /* 0x000fe400078e0074 */
[----:B------:R-:W-:Y:S01]  /*264e0*/  IMAD.MOV.U32 R3, RZ, RZ, 0x0 ;  /* 0x00000000ff037424 */ /* 0x000fe200078e00ff */
[----:B------:R-:W-:-:S13]  /*264f0*/  ISETP.GE.AND P0, PT, R0, R71, PT ;  /* 0x000000470000720c */ /* 0x000fda0003f06270 */
[----:B------:R-:W-:Y:S05]  /*26500*/  @P0 RET.REL.NODEC R2 `(_ZN7cutlass13device_kernelIN5flash19enable_sm80_to_sm89INS1_16FlashAttnFwdSm80INS1_25CollectiveMainloopFwdSm80ILi8ELi2ELb0EN4cute5tupleIJNS5_1CILi128EEENS7_ILi64EEENS7_ILi192EEEEEELi192ENS_10bfloat16_tEfNS_4arch4Sm80ELb0ELb1ELb0ELb1ELb1ELb1ELb1ELb1EEENS1_21CollectiveEpilogueFwdINS6_IJS8_SA_S9_EEENS6_IJNS7_ILi1EEESI_SI_EEESC_SE_Li256ELb1ELb1ELb1ELb0EEENS1_36VarlenDynamicPersistentTileSchedulerILi128ELi64ELi256ELi256ELb1ELb1ELb0ELb1ELb0ELb1EEEEEEEEEvNT_6ParamsE) ;  /* 0xfffd9af002000950 */ /* 0x000fea0003c3ffff */
[----:B------:R-:W-:Y:S01]  /*26510*/  ISETP.GE.AND P0, PT, R68, R29, PT ;  /* 0x0000001d4400720c */ /* 0x000fe20003f06270 */
[----:B------:R-:W-:-:S12]  /*26520*/  BSSY B0, `(.L_x_2560) ;  /* 0x0000073000007945 */ /* 0x000fd80003800000 */
[----:B------:R-:W-:Y:S05]  /*26530*/  @P0 BRA `(.L_x_2561) ;  /* 0x0000071000000947 */ /* 0x000fea0003800000 */
[----:B------:R-:W-:Y:S01]  /*26540*/  SHF.R.S32.HI R3, RZ, 0x1f, R0 ;  /* 0x0000001fff037819 */ /* 0x000fe20000011400 */
[----:B------:R-:W-:Y:S01]  /*26550*/  IMAD.SHL.U32 R2, R0, 0x40, RZ ;  /* 0x0000004000027824 */ /* 0x000fe200078e00ff */
[----:B-1----:R-:W-:Y:S01]  /*26560*/  LEA.HI R5, R29, R48, RZ, 0x1d ;  /* 0x000000301d057211 */ /* 0x002fe200078fe8ff */
[----:B------:R-:W-:Y:S01]  /*26570*/  ULDC.64 UR4, c[0x0][0x118] ;  /* 0x0000460000047ab9 */ /* 0x000fe20000000a00 */
        /* <DEDUP_REMOVED lines=20> */
[----:B------:R-:W-:Y:S02]  /*266c0*/  SHF.R.U32.HI R19, RZ, 0x10, R67 ;  /* 0x00000010ff137819 */ /* 0x000fe40000011643 */
[----:B------:R-:W-:Y:S02]  /*266d0*/  SHF.R.U64 R2, R60, 0x10, R61 ;  /* 0x000000103c027819 */ /* 0x000fe4000000123d */
[----:B------:R-:W-:Y:S02]  /*266e0*/  PRMT R23, R96, 0x5432, R16 ;  /* 0x0000543260177816 */ /* 0x000fe40000000010 */
[--C-:B------:R-:W-:Y:S02]  /*266f0*/  SHF.R.U64 R8, R62, 0x10, R63.reuse ;  /* 0x000000103e087819 */ /* 0x100fe4000000123f */
[----:B------:R-:W-:Y:S01]  /*26700*/  SHF.R.U32.HI R9, RZ, 0x10, R63 ;  /* 0x00000010ff097819 */ /* 0x000fe2000001163f */
[----:B------:R-:W-:Y:S01]  /*26710*/  IMAD.U32 R36, R23, 0x10000, RZ ;  /* 0x0001000017247824 */ /* 0x000fe200078e00ff */
[----:B------:R-:W-:-:S02]  /*26720*/  SHF.R.U32.HI R17, RZ, 0x10, R65 ;  /* 0x00000010ff117819 */ /* 0x000fc40000011641 */
[----:B------:R-:W-:Y:S02]  /*26730*/  SHF.R.U64 R18, R66, 0x10, R67 ;  /* 0x0000001042127819 */ /* 0x000fe40000001243 */
[----:B------:R-:W-:Y:S02]  /*26740*/  PRMT R20, R97, 0x5410, R19 ;  /* 0x0000541061147816 */ /* 0x000fe40000000013 */
[----:B------:R-:W-:Y:S02]  /*26750*/  PRMT R31, R98, 0x5432, R2 ;  /* 0x00005432621f7816 */ /* 0x000fe40000000002 */
[C---:B------:R-:W-:Y:S02]  /*26760*/  PRMT R28, R99.reuse, 0x5432, R8 ;  /* 0x00005432631c7816 */ /* 0x040fe40000000008 */
[----:B------:R-:W-:Y:S02]  /*26770*/  PRMT R24, R99, 0x5410, R9 ;  /* 0x0000541063187816 */ /* 0x000fe40000000009 */
[----:B------:R-:W-:-:S02]  /*26780*/  PRMT R22, R96, 0x5410, R17 ;  /* 0x0000541060167816 */ /* 0x000fc40000000011 */
[----:B------:R-:W-:Y:S02]  /*26790*/  PRMT R21, R97, 0x5432, R18 ;  /* 0x0000543261157816 */ /* 0x000fe40000000012 */
[----:B------:R-:W-:Y:S02]  /*267a0*/  SHF.R.U32.HI R3, RZ, 0x10, R61 ;  /* 0x00000010ff037819 */ /* 0x000fe4000001163d */
[----:B------:R-:W-:Y:S01]  /*267b0*/  LOP3.LUT R37, R23, 0xffff0000, RZ, 0xc0, !PT ;  /* 0xffff000017257812 */ /* 0x000fe200078ec0ff */
[----:B------:R-:W-:Y:S01]  /*267c0*/  IMAD.U32 R23, R22, 0x10000, RZ ;  /* 0x0001000016177824 */ /* 0x000fe200078e00ff */
        /* <DEDUP_REMOVED lines=24> */
[----:B------:R-:W-:Y:S02]  /*26950*/  IMAD.U32 R13, R30, 0x10000, RZ ;  /* 0x000100001e0d7824 */ /* 0x000fe400078e00ff */
[----:B------:R-:W-:-:S02]  /*26960*/  FFMA.FTZ R36, R27, R36, R7 ;  /* 0x000000241b247223 */ /* 0x000fc40000010007 */
[-C--:B------:R-:W-:Y:S02]  /*26970*/  FMUL.FTZ R12, R12, R15.reuse ;  /* 0x0000000f0c0c7220 */ /* 0x080fe40000410000 */
[C---:B------:R-:W-:Y:S02]  /*26980*/  FFMA.FTZ R31, R26.reuse, R15, -R6 ;  /* 0x0000000f1a1f7223 */ /* 0x040fe40000010806 */
[C---:B------:R-:W-:Y:S02]  /*26990*/  FMUL.FTZ R7, R9.reuse, R23 ;  /* 0x0000001709077220 */ /* 0x040fe40000410000 */
[----:B------:R-:W-:Y:S02]  /*269a0*/  FMUL.FTZ R6, R9, R13 ;  /* 0x0000000d09067220 */ /* 0x000fe40000410000 */
[----:B------:R-:W-:Y:S02]  /*269b0*/  FFMA.FTZ R27, R26, R37, R12 ;  /* 0x000000251a1b7223 */ /* 0x000fe4000001000c */
[C---:B------:R-:W-:Y:S01]  /*269c0*/  FFMA.FTZ R26, R25.reuse, R13, -R7 ;  /* 0x0000000d191a7223 */ /* 0x040fe20000010807 */
[----:B------:R-:W-:Y:S01]  /*269d0*/  LOP3.LUT R7, R30, 0xffff0000, RZ, 0xc0, !PT ;  /* 0xffff00001e077812 */ /* 0x000fe200078ec0ff */
[----:B------:R-:W-:-:S02]  /*269e0*/  FFMA.FTZ R23, R25, R23, R6 ;  /* 0x0000001719177223 */ /* 0x000fc40000010006 */
[----:B------:R-:W-:Y:S02]  /*269f0*/  FMUL.FTZ R6, R8, R22 ;  /* 0x0000001608067220 */ /* 0x000fe40000410000 */
[----:B------:R-:W-:Y:S02]  /*26a00*/  IMAD.U32 R12, R28, 0x10000, RZ ;  /* 0x000100001c0c7824 */ /* 0x000fe400078e00ff */
[C---:B------:R-:W-:Y:S01]  /*26a10*/  IMAD.U32 R15, R21.reuse, 0x10000, RZ ;  /* 0x00010000150f7824 */ /* 0x040fe200078e00ff */
[----:B------:R-:W-:Y:S01]  /*26a20*/  LOP3.LUT R21, R21, 0xffff0000, RZ, 0xc0, !PT ;  /* 0xffff000015157812 */ /* 0x000fe200078ec0ff */
[-C--:B------:R-:W-:Y:S02]  /*26a30*/  FMUL.FTZ R8, R8, R7.reuse ;  /* 0x0000000708087220 */ /* 0x080fe40000410000 */
[----:B------:R-:W-:Y:S02]  /*26a40*/  FFMA.FTZ R13, R19, R7, -R6 ;  /* 0x00000007130d7223 */ /* 0x000fe40000010806 */
[----:B------:R-:W-:-:S02]  /*26a50*/  IMAD.U32 R25, R20, 0x10000, RZ ;  /* 0x0001000014197824 */ /* 0x000fc400078e00ff */
[----:B------:R-:W-:Y:S01]  /*26a60*/  FMUL.FTZ R7, R5, R15 ;  /* 0x0000000f05077220 */ /* 0x000fe20000410000 */
[----:B------:R-:W-:Y:S01]  /*26a70*/  F2FP.BF16.PACK_AB R13, R13, R26 ;  /* 0x0000001a0d0d723e */ /* 0x000fe200000010ff */
[----:B------:R-:W-:Y:S02]  /*26a80*/  FMUL.FTZ R6, R5, R12 ;  /* 0x0000000c05067220 */ /* 0x000fe40000410000 */
[C---:B------:R-:W-:Y:S02]  /*26a90*/  IMAD.U32 R9, R24.reuse, 0x10000, RZ ;  /* 0x0001000018097824 */ /* 0x040fe400078e00ff */
[----:B------:R-:W-:Y:S01]  /*26aa0*/  FFMA.FTZ R22, R19, R22, R8 ;  /* 0x0000001613167223 */ /* 0x000fe20000010008 */
[----:B------:R-:W-:Y:S01]  /*26ab0*/  LOP3.LUT R8, R24, 0xffff0000, RZ, 0xc0, !PT ;  /* 0xffff000018087812 */ /* 0x000fe200078ec0ff */
[C---:B------:R-:W-:Y:S02]  /*26ac0*/  FMUL.FTZ R5, R3.reuse, R25 ;  /* 0x0000001903057220 */ /* 0x040fe40000410000 */
[----:B------:R-:W-:Y:S01]  /*26ad0*/  FFMA.FTZ R19, R18, R12, -R7 ;  /* 0x0000000c12137223 */ /* 0x000fe20000010807 */
[----:B------:R-:W-:Y:S01]  /*26ae0*/  LOP3.LUT R12, R28, 0xffff0000, RZ, 0xc0, !PT ;  /* 0xffff00001c0c7812 */ /* 0x000fe200078ec0ff */
[----:B------:R-:W-:Y:S01]  /*26af0*/  FFMA.FTZ R6, R18, R15, R6 ;  /* 0x0000000f12067223 */ /* 0x000fe20000010006 */
[----:B------:R-:W-:Y:S01]  /*26b00*/  LOP3.LUT R18, R20, 0xffff0000, RZ, 0xc0, !PT ;  /* 0xffff000014127812 */ /* 0x000fe200078ec0ff */
[----:B------:R-:W-:-:S02]  /*26b10*/  FMUL.FTZ R3, R3, R9 ;  /* 0x0000000903037220 */ /* 0x000fc40000410000 */
[C---:B------:R-:W-:Y:S02]  /*26b20*/  FFMA.FTZ R15, R16.reuse, R9, -R5 ;  /* 0x00000009100f7223 */ /* 0x040fe40000010805 */
[----:B------:R-:W-:Y:S02]  /*26b30*/  FFMA.FTZ R9, R16, R25, R3 ;  /* 0x0000001910097223 */ /* 0x000fe40000010003 */
[----:B------:R-:W-:Y:S02]  /*26b40*/  FMUL.FTZ R3, R4, R21 ;  /* 0x0000001504037220 */ /* 0x000fe40000410000 */
[----:B------:R-:W-:Y:S02]  /*26b50*/  FMUL.FTZ R5, R2, R18 ;  /* 0x0000001202057220 */ /* 0x000fe40000410000 */
[----:B------:R-:W-:Y:S02]  /*26b60*/  FMUL.FTZ R4, R4, R12 ;  /* 0x0000000c04047220 */ /* 0x000fe40000410000 */
[----:B------:R-:W-:-:S02]  /*26b70*/  FMUL.FTZ R7, R2, R8 ;  /* 0x0000000802077220 */ /* 0x000fc40000410000 */
[----:B------:R-:W-:Y:S01]  /*26b80*/  FFMA.FTZ R3, R17, R12, -R3 ;  /* 0x0000000c11037223 */ /* 0x000fe20000010803 */
[----:B------:R-:W-:Y:S01]  /*26b90*/  F2FP.BF16.PACK_AB R12, R31, R38 ;  /* 0x000000261f0c723e */ /* 0x000fe200000010ff */
[----:B------:R-:W-:Y:S01]  /*26ba0*/  FFMA.FTZ R8, R14, R8, -R5 ;  /* 0x000000080e087223 */ /* 0x000fe20000010805 */
[----:B------:R-:W-:Y:S01]  /*26bb0*/  F2FP.BF16.PACK_AB R5, R22, R23 ;  /* 0x000000171605723e */ /* 0x000fe200000010ff */
[----:B------:R-:W-:Y:S01]  /*26bc0*/  FFMA.FTZ R2, R17, R21, R4 ;  /* 0x0000001511027223 */ /* 0x000fe20000010004 */
[----:B------:R-:W-:Y:S01]  /*26bd0*/  F2FP.BF16.PACK_AB R4, R27, R36 ;  /* 0x000000241b04723e */ /* 0x000fe200000010ff */
[----:B------:R-:W-:Y:S01]  /*26be0*/  FFMA.FTZ R7, R14, R18, R7 ;  /* 0x000000120e077223 */ /* 0x000fe20000010007 */
[----:B------:R-:W-:Y:S02]  /*26bf0*/  F2FP.BF16.PACK_AB R14, R3, R19 ;  /* 0x00000013030e723e */ /* 0x000fe400000010ff */
[----:B------:R-:W-:Y:S02]  /*26c00*/  F2FP.BF16.PACK_AB R15, R8, R15 ;  /* 0x0000000f080f723e */ /* 0x000fe400000010ff */
[----:B------:R-:W-:-:S02]  /*26c10*/  F2FP.BF16.PACK_AB R6, R2, R6 ;  /* 0x000000060206723e */ /* 0x000fc400000010ff */
[----:B------:R-:W-:Y:S01]  /*26c20*/  F2FP.BF16.PACK_AB R7, R7, R9 ;  /* 0x000000090707723e */ /* 0x000fe200000010ff */
[----:B------:R1:W-:Y:S04]  /*26c30*/  ST.E.128 [R34.64], R12 ;  /* 0x0000000c22007985 */ /* 0x0003e8000c101d04 */
[----:B------:R1:W-:Y:S02]  /*26c40*/  ST.E.128 [R32.64], R4 ;  /* 0x0000000420007985 */ /* 0x0003e4000c101d04 */
.L_x_2561:
[----:B------:R-:W-:Y:S05]  /*26c50*/  BSYNC B0 ;  /* 0x0000000000007941 */ /* 0x000fea0003800000 */
.L_x_2560:
[----:B------:R-:W-:Y:S01]  /*26c60*/  IADD3 R2, R68, 0x20, RZ ;  /* 0x0000002044027810 */ /* 0x000fe20007ffe0ff */
[----:B------:R-:W-:Y:S03]  /*26c70*/  BSSY B0, `(.L_x_2562) ;  /* 0x000007b000007945 */ /* 0x000fe60003800000 */
        /* <DEDUP_REMOVED lines=13> */
[----:B------:R-:W-:Y:S02]  /*26d50*/  LOP3.LUT R9, R6, 0xffffe000, RZ, 0xc0, !PT ;  /* 0xffffe00006097812 */ /* 0x000fe400078ec0ff */
[----:B------:R-:W-:Y:S01]  /*26d60*/  SHF.R.S32.HI R5, RZ, 0x1f, R3 ;  /* 0x0000001fff057819 */ /* 0x000fe20000011403 */
[----:B------:R-:W-:Y:S01]  /*26d70*/  IMAD.SHL.U32 R6, R3, 0x8, RZ ;  /* 0x0000000803067824 */ /* 0x000fe200078e00ff */
[----:B------:R-:W-:Y:S02]  /*26d80*/  LEA.HI R7, R7, R0, RZ, 0x3 ;  /* 0x0000000007077211 */ /* 0x000fe400078f18ff */
[----:B------:R-:W-:Y:S02]  /*26d90*/  LEA.HI R3, R5, R3, RZ, 0x3 ;  /* 0x0000000305037211 */ /* 0x000fe400078f18ff */
[----:B------:R-:W-:Y:S01]  /*26da0*/  SHF.R.U32.HI R12, RZ, 0x3, R2 ;  /* 0x00000003ff0c7819 */ /* 0x000fe20000011602 */
[----:B------:R-:W-:Y:S01]  /*26db0*/  IMAD.SHL.U32 R4, R7, 0x40, RZ ;  /* 0x0000004007047824 */ /* 0x000fe200078e00ff */
[----:B------:R-:W-:Y:S01]  /*26dc0*/  LOP3.LUT R5, R2, 0x38, R6, 0xf8, !PT ;  /* 0x0000003802057812 */ /* 0x000fe200078ef806 */
[----:B------:R-:W-:Y:S01]  /*26dd0*/  IMAD.SHL.U32 R2, R3, 0x400, RZ ;  /* 0x0000040003027824 */ /* 0x000fe200078e00ff */
[----:B------:R-:W-:-:S02]  /*26de0*/  LOP3.LUT R7, R8, R12, RZ, 0x3c, !PT ;  /* 0x0000000c08077212 */ /* 0x000fc400078e3cff */
[----:B------:R-:W-:Y:S02]  /*26df0*/  LOP3.LUT R4, R4, 0xfffffe00, RZ, 0xc0, !PT ;  /* 0xfffffe0004047812 */ /* 0x000fe400078ec0ff */
[----:B------:R-:W-:Y:S02]  /*26e00*/  LOP3.LUT R3, R5, R12, RZ, 0x3c, !PT ;  /* 0x0000000c05037212 */ /* 0x000fe400078e3cff */
[----:B------:R-:W-:Y:S02]  /*26e10*/  LOP3.LUT R2, R2, 0xffffe000, RZ, 0xc0, !PT ;  /* 0xffffe00002027812 */ /* 0x000fe400078ec0ff */
[--C-:B------:R-:W-:Y:S02]  /*26e20*/  IADD3 R7, R7, R9, R4.reuse ;  /* 0x0000000907077210 */ /* 0x100fe40007ffe004 */
[----:B------:R-:W-:-:S03]  /*26e30*/  IADD3 R2, R3, R2, R4 ;  /* 0x0000000203027210 */ /* 0x000fc60007ffe004 */
[----:B-----5:R-:W-:-:S04]  /*26e40*/  IMAD.WIDE.U32 R34, R7, 0x2, R50 ;  /* 0x0000000207227825 */ /* 0x020fc800078e0032 */
[----:B------:R-:W-:Y:S01]  /*26e50*/  IMAD.WIDE.U32 R32, R2, 0x2, R50 ;  /* 0x0000000202207825 */ /* 0x000fe200078e0032 */
[----:B------:R-:W2:Y:S04]  /*26e60*/  LD.E.128 R12, [R34.64] ;  /* 0x00000004220c7980 */ /* 0x000ea8000c101d00 */
[----:B------:R-:W3:Y:S01]  /*26e70*/  LD.E.128 R4, [R32.64] ;  /* 0x0000000420047980 */ /* 0x000ee2000c101d00 */
[----:B------:R-:W-:Y:S02]  /*26e80*/  SHF.R.U64 R16, R76, 0x10, R77 ;  /* 0x000000104c107819 */ /* 0x000fe4000000124d */
[----:B------:R-:W-:Y:S02]  /*26e90*/  SHF.R.U32.HI R19, RZ, 0x10, R79 ;  /* 0x00000010ff137819 */ /* 0x000fe4000001164f */
[----:B------:R-:W-:-:S02]  /*26ea0*/  SHF.R.U64 R2, R72, 0x10, R73 ;  /* 0x0000001048027819 */ /* 0x000fc40000001249 */
[----:B------:R-:W-:Y:S02]  /*26eb0*/  PRMT R23, R100, 0x5432, R16 ;  /* 0x0000543264177816 */ /* 0x000fe40000000010 */
[--C-:B------:R-:W-:Y:S02]  /*26ec0*/  SHF.R.U64 R8, R74, 0x10, R75.reuse ;  /* 0x000000104a087819 */ /* 0x100fe4000000124b */
[----:B------:R-:W-:Y:S01]  /*26ed0*/  SHF.R.U32.HI R9, RZ, 0x10, R75 ;  /* 0x00000010ff097819 */ /* 0x000fe2000001164b */
[----:B------:R-:W-:Y:S01]  /*26ee0*/  IMAD.U32 R36, R23, 0x10000, RZ ;  /* 0x0001000017247824 */ /* 0x000fe200078e00ff */
[----:B------:R-:W-:Y:S02]  /*26ef0*/  SHF.R.U32.HI R17, RZ, 0x10, R77 ;  /* 0x00000010ff117819 */ /* 0x000fe4000001164d */
[----:B------:R-:W-:Y:S02]  /*26f00*/  SHF.R.U64 R18, R78, 0x10, R79 ;  /* 0x000000104e127819 */ /* 0x000fe4000000124f */
[----:B------:R-:W-:-:S02]  /*26f10*/  PRMT R20, R102, 0x5410, R19 ;  /* 0x0000541066147816 */ /* 0x000fc40000000013 */
[----:B------:R-:W-:Y:S02]  /*26f20*/  PRMT R31, R103, 0x5432, R2 ;  /* 0x00005432671f7816 */ /* 0x000fe40000000002 */
[C---:B------:R-:W-:Y:S02]  /*26f30*/  PRMT R28, R104.reuse, 0x5432, R8 ;  /* 0x00005432681c7816 */ /* 0x040fe40000000008 */
[----:B------:R-:W-:Y:S02]  /*26f40*/  PRMT R24, R104, 0x5410, R9 ;  /* 0x0000541068187816 */ /* 0x000fe40000000009 */
[----:B------:R-:W-:Y:S02]  /*26f50*/  PRMT R22, R100, 0x5410, R17 ;  /* 0x0000541064167816 */ /* 0x000fe40000000011 */
[----:B------:R-:W-:Y:S02]  /*26f60*/  PRMT R21, R102, 0x5432, R18 ;  /* 0x0000543266157816 */ /* 0x000fe40000000012 */
[----:B------:R-:W-:-:S02]  /*26f70*/  SHF.R.U32.HI R3, RZ, 0x10, R73 ;  /* 0x00000010ff037819 */ /* 0x000fc40000011649 */
[----:B------:R-:W-:Y:S01]  /*26f80*/  LOP3.LUT R37, R23, 0xffff0000, RZ, 0xc0, !PT ;  /* 0xffff000017257812 */ /* 0x000fe200078ec0ff */
[C---:B------:R-:W-:Y:S01]  /*26f90*/  IMAD.U32 R23, R22.reuse, 0x10000, RZ ;  /* 0x0001000016177824 */ /* 0x040fe200078e00ff */
        /* <DEDUP_REMOVED lines=72> */
.L_x_2563:
[----:B------:R-:W-:Y:S05]  /*27420*/  BSYNC B0 ;  /* 0x0000000000007941 */ /* 0x000fea0003800000 */
.L_x_2562:
[----:B-1----:R-:W-:Y:S01]  /*27430*/  IADD3 R4, R68, 0x40, RZ ;  /* 0x0000004044047810 */ /* 0x002fe20007ffe0ff */
[----:B------:R-:W-:Y:S02]  /*27440*/  IMAD.MOV.U32 R2, RZ, RZ, R116 ;  /* 0x000000ffff027224 */ /* 0x000fe400078e0074 */
[----:B------:R-:W-:Y:S01]  /*27450*/  IMAD.MOV.U32 R3, RZ, RZ, 0x0 ;  /* 0x00000000ff037424 */ /* 0x000fe200078e00ff */
[----:B------:R-:W-:-:S13]  /*27460*/  ISETP.GE.AND P0, PT, R4, R29, PT ;  /* 0x0000001d0400720c */ /* 0x000fda0003f06270 */
[----:B------:R-:W-:Y:S05]  /*27470*/  @P0 RET.REL.NODEC R2 `(_ZN7cutlass13device_kernelIN5flash19enable_sm80_to_sm89INS1_16FlashAttnFwdSm80INS1_25CollectiveMainloopFwdSm80ILi8ELi2ELb0EN4cute5tupleIJNS5_1CILi128EEENS7_ILi64EEENS7_ILi192EEEEEELi192ENS_10bfloat16_tEfNS_4arch4Sm80ELb0ELb1ELb0ELb1ELb1ELb1ELb1ELb1EEENS1_21CollectiveEpilogueFwdINS6_IJS8_SA_S9_EEENS6_IJNS7_ILi1EEESI_SI_EEESC_SE_Li256ELb1ELb1ELb1ELb0EEENS1_36VarlenDynamicPersistentTileSchedulerILi128ELi64ELi256ELi256ELb1ELb1ELb0ELb1ELb0ELb1EEEEEEEEEvNT_6ParamsE) ;  /* 0xfffd8b8002000950 */ /* 0x000fea0003c3ffff */
[----:B------:R-:W-:Y:S01]  /*27480*/  SHF.R.S32.HI R2, RZ, 0x1f, R4 ;  /* 0x0000001fff027819 */ /* 0x000fe20000011404 */
[----:B------:R-:W-:Y:S01]  /*27490*/  IMAD.SHL.U32 R5, R0, 0x40, RZ ;  /* 0x0000004000057824 */ /* 0x000fe200078e00ff */
[----:B------:R-:W-:Y:S01]  /*274a0*/  SHF.R.S32.HI R7, RZ, 0x1f, R0 ;  /* 0x0000001fff077819 */ /* 0x000fe20000011400 */
[----:B------:R-:W-:Y:S01]  /*274b0*/  ULDC.64 UR4, c[0x0][0x118] ;  /* 0x0000460000047ab9 */ /* 0x000fe20000000a00 */
[CC--:B------:R-:W-:Y:S02]  /*274c0*/  LEA.HI R3, R2.reuse, R4.reuse, RZ, 0x3 ;  /* 0x0000000402037211 */ /* 0x0c0fe400078f18ff */
[----:B------:R-:W-:Y:S02]  /*274d0*/  LEA.HI R4, R2, R4, RZ, 0x6 ;  /* 0x0000000402047211 */ /* 0x000fe400078f30ff */
[----:B------:R-:W-:Y:S02]  /*274e0*/  SHF.R.S32.HI R6, RZ, 0x3, R3 ;  /* 0x00000003ff067819 */ /* 0x000fe40000011403 */
[----:B------:R-:W-:Y:S01]  /*274f0*/  LOP3.LUT R2, R5, 0x1c0, RZ, 0xc0, !PT ;  /* 0x000001c005027812 */ /* 0x000fe200078ec0ff */
[----:B------:R-:W-:Y:S01]  /*27500*/  IMAD.SHL.U32 R4, R4, 0x80, RZ ;  /* 0x0000008004047824 */ /* 0x000fe200078e00ff */
[----:B------:R-:W-:-:S02]  /*27510*/  LEA.HI R5, R7, R0, RZ, 0x3 ;  /* 0x0000000007057211 */ /* 0x000fc400078f18ff */
[----:B------:R-:W-:Y:S02]  /*27520*/  LEA.HI R0, R29, R6, RZ, 0x1d ;  /* 0x000000061d007211 */ /* 0x000fe400078fe8ff */
[----:B------:R-:W-:Y:S02]  /*27530*/  LOP3.LUT R7, R4, 0xffffe000, RZ, 0xc0, !PT ;  /* 0xffffe00004077812 */ /* 0x000fe400078ec0ff */
[----:B------:R-:W-:Y:S02]  /*27540*/  SHF.R.S32.HI R4, RZ, 0x1f, R0 ;  /* 0x0000001fff047819 */ /* 0x000fe40000011400 */
[----:B------:R-:W-:Y:S01]  /*27550*/  LOP3.LUT R6, R2, 0x38, R3, 0xf8, !PT ;  /* 0x0000003802067812 */ /* 0x000fe200078ef803 */
[----:B------:R-:W-:Y:S01]  /*27560*/  IMAD.SHL.U32 R3, R5, 0x40, RZ ;  /* 0x0000004005037824 */ /* 0x000fe200078e00ff */
[----:B------:R-:W-:Y:S01]  /*27570*/  SHF.R.U32.HI R8, RZ, 0x3, R2 ;  /* 0x00000003ff087819 */ /* 0x000fe20000011602 */
[----:B------:R-:W-:Y:S01]  /*27580*/  IMAD.SHL.U32 R5, R0, 0x8, RZ ;  /* 0x0000000800057824 */ /* 0x000fe200078e00ff */
[----:B------:R-:W-:-:S02]  /*27590*/  LEA.HI R0, R4, R0, RZ, 0x3 ;  /* 0x0000000004007211 */ /* 0x000fc400078f18ff */
[----:B------:R-:W-:Y:S02]  /*275a0*/  LOP3.LUT R3, R3, 0xfffffe00, RZ, 0xc0, !PT ;  /* 0xfffffe0003037812 */ /* 0x000fe400078ec0ff */
[----:B------:R-:W-:Y:S01]  /*275b0*/  LOP3.LUT R2, R2, 0x38, R5, 0xf8, !PT ;  /* 0x0000003802027812 */ /* 0x000fe200078ef805 */
[----:B------:R-:W-:Y:S01]  /*275c0*/  IMAD.SHL.U32 R0, R0, 0x400, RZ ;  /* 0x0000040000007824 */ /* 0x000fe200078e00ff */
[-C--:B------:R-:W-:Y:S02]  /*275d0*/  LOP3.LUT R6, R6, R8.reuse, RZ, 0x3c, !PT ;  /* 0x0000000806067212 */ /* 0x080fe400078e3cff */
        /* <DEDUP_REMOVED lines=12> */
[----:B------:R-:W-:Y:S01]  /*276a0*/  PRMT R29, R114, 0x5432, R0 ;  /* 0x00005432721d7816 */ /* 0x000fe20000000000 */
[C---:B------:R-:W-:Y:S01]  /*276b0*/  IMAD.U32 R34, R22.reuse, 0x10000, RZ ;  /* 0x0001000016227824 */ /* 0x040fe200078e00ff */
[----:B------:R-:W-:Y:S02]  /*276c0*/  SHF.R.U32.HI R21, RZ, 0x10, R81 ;  /* 0x00000010ff157819 */ /* 0x000fe40000011651 */
[----:B------:R-:W-:Y:S02]  /*276d0*/  PRMT R23, R115, 0x5410, R8 ;  /* 0x0000541073177816 */ /* 0x000fe40000000008 */
[----:B------:R-:W-:Y:S02]  /*276e0*/  SHF.R.U32.HI R2, RZ, 0x10, R85 ;  /* 0x00000010ff027819 */ /* 0x000fe40000011655 */
[----:B------:R-:W-:-:S02]  /*276f0*/  LOP3.LUT R22, R22, 0xffff0000, RZ, 0xc0, !PT ;  /* 0xffff000016167812 */ /* 0x000fc400078ec0ff */
[----:B------:R-:W-:Y:S02]  /*27700*/  SHF.R.U64 R3, R86, 0x10, R87 ;  /* 0x0000001056037819 */ /* 0x000fe40000001257 */
[----:B------:R-:W-:Y:S02]  /*27710*/  PRMT R21, R112, 0x5410, R21 ;  /* 0x0000541070157816 */ /* 0x000fe40000000015 */
[----:B------:R-:W-:Y:S02]  /*27720*/  PRMT R28, R114, 0x5410, R2 ;  /* 0x00005410721c7816 */ /* 0x000fe40000000002 */
[----:B------:R-:W-:Y:S02]  /*27730*/  PRMT R27, R115, 0x5432, R3 ;  /* 0x00005432731b7816 */ /* 0x000fe40000000003 */
[--C-:B------:R-:W-:Y:S02]  /*27740*/  SHF.R.U64 R20, R82, 0x10, R83.reuse ;  /* 0x0000001052147819 */ /* 0x100fe40000001253 */
[----:B------:R-:W-:-:S02]  /*27750*/  SHF.R.U32.HI R19, RZ, 0x10, R83 ;  /* 0x00000010ff137819 */ /* 0x000fc40000011653 */
[C---:B------:R-:W-:Y:S02]  /*27760*/  PRMT R20, R113.reuse, 0x5432, R20 ;  /* 0x0000543271147816 */ /* 0x040fe40000000014 */
        /* <DEDUP_REMOVED lines=15> */
[----:B------:R-:W-:Y:S01]  /*27860*/  FMUL.FTZ R5, R12, R34 ;  /* 0x000000220c057220 */ /* 0x000fe20000410000 */
[----:B------:R-:W-:Y:S01]  /*27870*/  LOP3.LUT R2, R6, 0xffff0000, RZ, 0xc0, !PT ;  /* 0xffff000006027812 */ /* 0x000fe200078ec0ff */
[----:B------:R-:W-:-:S02]  /*27880*/  FMUL.FTZ R12, R12, R15 ;  /* 0x0000000f0c0c7220 */ /* 0x000fc40000410000 */
[----:B------:R-:W-:Y:S02]  /*27890*/  FFMA.FTZ R35, R26, R15, -R5 ;  /* 0x0000000f1a237223 */ /* 0x000fe40000010805 */
[----:B------:R-:W-:Y:S02]  /*278a0*/  FMUL.FTZ R5, R9, R22 ;  /* 0x0000001609057220 */ /* 0x000fe40000410000 */
[----:B------:R-:W-:Y:S01]  /*278b0*/  IMAD.U32 R3, R6, 0x10000, RZ ;  /* 0x0001000006037824 */ /* 0x000fe200078e00ff */
[----:B------:R-:W-:Y:S01]  /*278c0*/  LOP3.LUT R6, R7, 0xffff0000, RZ, 0xc0, !PT ;  /* 0xffff000007067812 */ /* 0x000fe200078ec0ff */
[----:B------:R-:W-:Y:S02]  /*278d0*/  IMAD.U32 R15, R21, 0x10000, RZ ;  /* 0x00010000150f7824 */ /* 0x000fe400078e00ff */
[----:B------:R-:W-:Y:S02]  /*278e0*/  IMAD.U32 R0, R7, 0x10000, RZ ;  /* 0x0001000007007824 */ /* 0x000fe400078e00ff */
[C---:B------:R-:W-:Y:S01]  /*278f0*/  IMAD.U32 R7, R28.reuse, 0x10000, RZ ;  /* 0x000100001c077824 */ /* 0x040fe200078e00ff */
[----:B------:R-:W-:Y:S01]  /*27900*/  LOP3.LUT R28, R28, 0xffff0000, RZ, 0xc0, !PT ;  /* 0xffff00001c1c7812 */ /* 0x000fe200078ec0ff */
[----:B------:R-:W-:-:S02]  /*27910*/  FMUL.FTZ R9, R9, R29 ;  /* 0x0000001d09097220 */ /* 0x000fc40000410000 */
[----:B------:R-:W-:Y:S01]  /*27920*/  FFMA.FTZ R34, R26, R34, R12 ;  /* 0x000000221a227223 */ /* 0x000fe2000001000c */
[----:B------:R-:W-:Y:S01]  /*27930*/  LOP3.LUT R26, R21, 0xffff0000, RZ, 0xc0, !PT ;  /* 0xffff0000151a7812 */ /* 0x000fe200078ec0ff */
[C---:B------:R-:W-:Y:S02]  /*27940*/  FFMA.FTZ R29, R25.reuse, R29, -R5 ;  /* 0x0000001d191d7223 */ /* 0x040fe40000010805 */
[C---:B------:R-:W-:Y:S02]  /*27950*/  FMUL.FTZ R5, R8.reuse, R15 ;  /* 0x0000000f08057220 */ /* 0x040fe40000410000 */
[-C--:B------:R-:W-:Y:S02]  /*27960*/  FMUL.FTZ R8, R8, R7.reuse ;  /* 0x0000000708087220 */ /* 0x080fe40000410000 */
[----:B------:R-:W-:Y:S02]  /*27970*/  FFMA.FTZ R21, R24, R7, -R5 ;  /* 0x0000000718157223 */ /* 0x000fe40000010805 */
[----:B------:R-:W-:-:S02]  /*27980*/  FFMA.FTZ R25, R25, R22, R9 ;  /* 0x0000001619197223 */ /* 0x000fc40000010009 */
[----:B------:R-:W-:Y:S02]  /*27990*/  FMUL.FTZ R5, R4, R26 ;  /* 0x0000001a04057220 */ /* 0x000fe40000410000 */
[----:B------:R-:W-:Y:S02]  /*279a0*/  FFMA.FTZ R24, R24, R15, R8 ;  /* 0x0000000f18187223 */ /* 0x000fe40000010008 */
        /* <DEDUP_REMOVED lines=11> */
[----:B------:R-:W-:Y:S02]  /*27a60*/  FMUL.FTZ R4, R3, R9 ;  /* 0x0000000903047220 */ /* 0x000fe40000410000 */
[C---:B------:R-:W-:Y:S02]  /*27a70*/  FMUL.FTZ R3, R0.reuse, R15 ;  /* 0x0000000f00037220 */ /* 0x040fe40000410000 */
[----:B------:R-:W-:-:S02]  /*27a80*/  FMUL.FTZ R0, R0, R8 ;  /* 0x0000000800007220 */ /* 0x000fc40000410000 */
[C---:B------:R-:W-:Y:S02]  /*27a90*/  FFMA.FTZ R8, R13.reuse, R8, -R3 ;  /* 0x000000080d087223 */ /* 0x040fe40000010803 */
[----:B------:R-:W-:Y:S01]  /*27aa0*/  FFMA.FTZ R3, R13, R15, R0 ;  /* 0x0000000f0d037223 */ /* 0x000fe20000010000 */
[----:B------:R-:W-:Y:S01]  /*27ab0*/  F2FP.BF16.PACK_AB R13, R28, R21 ;  /* 0x000000151c0d723e */ /* 0x000fe200000010ff */
[----:B------:R-:W-:Y:S02]  /*27ac0*/  FFMA.FTZ R18, R18, R26, R7 ;  /* 0x0000001a12127223 */ /* 0x000fe40000010007 */
[----:B------:R-:W-:Y:S02]  /*27ad0*/  FMUL.FTZ R0, R2, R20 ;  /* 0x0000001402007220 */ /* 0x000fe40000410000 */
[----:B------:R-:W-:Y:S02]  /*27ae0*/  FMUL.FTZ R15, R6, R19 ;  /* 0x00000013060f7220 */ /* 0x000fe40000410000 */
[----:B------:R-:W-:-:S02]  /*27af0*/  FMUL.FTZ R2, R2, R27 ;  /* 0x0000001b02027220 */ /* 0x000fc40000410000 */
[----:B------:R-:W-:Y:S02]  /*27b00*/  FMUL.FTZ R7, R6, R23 ;  /* 0x0000001706077220 */ /* 0x000fe40000410000 */
[C---:B------:R-:W-:Y:S01]  /*27b10*/  FFMA.FTZ R9, R17.reuse, R9, -R5 ;  /* 0x0000000911097223 */ /* 0x040fe20000010805 */
[----:B------:R-:W-:Y:S01]  /*27b20*/  F2FP.BF16.PACK_AB R5, R18, R24 ;  /* 0x000000181205723e */ /* 0x000fe200000010ff */
        /* <DEDUP_REMOVED lines=9> */
[----:B------:R-:W-:-:S02]  /*27bc0*/  F2FP.BF16.PACK_AB R4, R25, R34 ;  /* 0x000000221904723e */ /* 0x000fc400000010ff */
[----:B------:R-:W-:Y:S01]  /*27bd0*/  F2FP.BF16.PACK_AB R6, R6, R17 ;  /* 0x000000110606723e */ /* 0x000fe200000010ff */
[----:B------:R1:W-:Y:S01]  /*27be0*/  ST.E.128 [R32.64], R12 ;  /* 0x0000000c20007985 */ /* 0x0003e2000c101d04 */
[----:B------:R-:W-:Y:S01]  /*27bf0*/  F2FP.BF16.PACK_AB R7, R7, R3 ;  /* 0x000000030707723e */ /* 0x000fe200000010ff */
[----:B------:R-:W-:-:S04]  /*27c00*/  IMAD.MOV.U32 R3, RZ, RZ, 0x0 ;  /* 0x00000000ff037424 */ /* 0x000fc800078e00ff */
[----:B------:R1:W-:Y:S01]  /*27c10*/  ST.E.128 [R30.64], R4 ;  /* 0x000000041e007985 */ /* 0x0003e2000c101d04 */
[----:B------:R-:W-:Y:S05]  /*27c20*/  RET.REL.NODEC R2 `(_ZN7cutlass13device_kernelIN5flash19enable_sm80_to_sm89INS1_16FlashAttnFwdSm80INS1_25CollectiveMainloopFwdSm80ILi8ELi2ELb0EN4cute5tupleIJNS5_1CILi128EEENS7_ILi64EEENS7_ILi192EEEEEELi192ENS_10bfloat16_tEfNS_4arch4Sm80ELb0ELb1ELb0ELb1ELb1ELb1ELb1ELb1EEENS1_21CollectiveEpilogueFwdINS6_IJS8_SA_S9_EEENS6_IJNS7_ILi1EEESI_SI_EEESC_SE_Li256ELb1ELb1ELb1ELb0EEENS1_36VarlenDynamicPersistentTileSchedulerILi128ELi64ELi256ELi256ELb1ELb1ELb0ELb1ELb0ELb1EEEEEEEEEvNT_6ParamsE) ;  /* 0xfffd83d002007950 */ /* 0x000fea0003c3ffff */
.L_x_2516:
[----:B------:R-:W-:Y:S01]  /*27c30*/  IMAD.MOV.U32 R35, RZ, RZ, R37 ;  /* 0x000000ffff237224 */ /* 0x000fe200078e0025 */
[----:B------:R-:W-:Y:S01]  /*27c40*/  MOV R34, 0x1c1f ;  /* 0x00001c1f00227802 */ /* 0x000fe20000000f00 */
[----:B------:R-:W-:Y:S01]  /*27c50*/  IMAD.MOV.U32 R2, RZ, RZ, RZ ;  /* 0x000000ffff027224 */ /* 0x000fe200078e00ff */
[----:B------:R-:W-:Y:S02]  /*27c60*/  MOV R184, 0xffffffff ;  /* 0xffffffff00b87802 */ /* 0x000fe40000000f00 */
[----:B------:R-:W-:Y:S02]  /*27c70*/  MOV R3, 0x27c90 ;  /* 0x00027c9000037802 */ /* 0x000fe40000000f00 */
[----:B------:R-:W-:Y:S05]  /*27c80*/  CALL.REL.NOINC `($__internal_39_$__cuda_sm70_shflsync_idx_p) ;  /* 0x0000077000007944 */ /* 0x000fea0003c00000 */
[----:B------:R-:W-:Y:S01]  /*27c90*/  MOV R5, R185 ;  /* 0x000000b900057202 */ /* 0x000fe20000000f00 */
[----:B------:R-:W-:Y:S05]  /*27ca0*/  BRA `(.L_x_2564) ;  /* 0xffff886000007947 */ /* 0x000fea000383ffff */
.L_x_2517:
[----:B------:R-:W-:Y:S01]  /*27cb0*/  IMAD.MOV.U32 R35, RZ, RZ, R42 ;  /* 0x000000ffff237224 */ /* 0x000fe200078e002a */
[----:B------:R-:W-:Y:S01]  /*27cc0*/  MOV R34, 0x1c1f ;  /* 0x00001c1f00227802 */ /* 0x000fe20000000f00 */
[----:B------:R-:W-:Y:S01]  /*27cd0*/  IMAD.MOV.U32 R2, RZ, RZ, RZ ;  /* 0x000000ffff027224 */ /* 0x000fe200078e00ff */
[----:B------:R-:W-:-:S02]  /*27ce0*/  MOV R184, 0xffffffff ;  /* 0xffffffff00b87802 */ /* 0x000fc40000000f00 */
[----:B------:R-:W-:Y:S02]  /*27cf0*/  MOV R3, 0x27d10 ;  /* 0x00027d1000037802 */ /* 0x000fe40000000f00 */
[----:B-12---:R-:W-:Y:S05]  /*27d00*/  CALL.REL.NOINC `($__internal_39_$__cuda_sm70_shflsync_idx_p) ;  /* 0x000006f000007944 */ /* 0x006fea0003c00000 */
[----:B------:R-:W-:Y:S01]  /*27d10*/  IMAD.MOV.U32 R35, RZ, RZ, R36 ;  /* 0x000000ffff237224 */ /* 0x000fe200078e0024 */
[----:B------:R-:W-:Y:S01]  /*27d20*/  MOV R2, RZ ;  /* 0x000000ff00027202 */ /* 0x000fe20000000f00 */
[----:B------:R-:W-:Y:S01]  /*27d30*/  IMAD.MOV.U32 R34, RZ, RZ, 0x1c1f ;  /* 0x00001c1fff227424 */ /* 0x000fe200078e00ff */
[----:B------:R-:W-:Y:S01]  /*27d40*/  MOV R184, 0xffffffff ;  /* 0xffffffff00b87802 */ /* 0x000fe20000000f00 */
[----:B------:R-:W-:Y:S01]  /*27d50*/  IMAD.MOV.U32 R4, RZ, RZ, R185 ;  /* 0x000000ffff047224 */ /* 0x000fe200078e00b9 */
[----:B------:R-:W-:Y:S02]  /*27d60*/  MOV R3, 0x27d80 ;  /* 0x00027d8000037802 */ /* 0x000fe40000000f00 */
[----:B------:R-:W-:Y:S05]  /*27d70*/  CALL.REL.NOINC `($__internal_39_$__cuda_sm70_shflsync_idx_p) ;  /* 0x0000068000007944 */ /* 0x000fea0003c00000 */
[----:B------:R-:W-:Y:S01]  /*27d80*/  IMAD.MOV.U32 R6, RZ, RZ, R185 ;  /* 0x000000ffff067224 */ /* 0x000fe200078e00b9 */
[----:B------:R-:W-:Y:S01]  /*27d90*/  MOV R35, R43 ;  /* 0x0000002b00237202 */ /* 0x000fe20000000f00 */
[----:B------:R-:W-:Y:S01]  /*27da0*/  IMAD.MOV.U32 R2, RZ, RZ, RZ ;  /* 0x000000ffff027224 */ /* 0x000fe200078e00ff */
[----:B------:R-:W-:Y:S01]  /*27db0*/  MOV R34, 0x1c1f ;  /* 0x00001c1f00227802 */ /* 0x000fe20000000f00 */
[----:B------:R-:W-:Y:S01]  /*27dc0*/  IMAD.MOV.U32 R184, RZ, RZ, -0x1 ;  /* 0xffffffffffb87424 */ /* 0x000fe200078e00ff */
[----:B------:R-:W-:-:S02]  /*27dd0*/  MOV R3, 0x27df0 ;  /* 0x00027df000037802 */ /* 0x000fc40000000f00 */
[----:B------:R-:W-:Y:S05]  /*27de0*/  CALL.REL.NOINC `($__internal_39_$__cuda_sm70_shflsync_idx_p) ;  /* 0x0000061000007944 */ /* 0x000fea0003c00000 */
[----:B------:R-:W-:Y:S01]  /*27df0*/  MOV R2, R185 ;  /* 0x000000b900027202 */ /* 0x000fe20000000f00 */
[----:B------:R-:W-:Y:S05]  /*27e00*/  BRA `(.L_x_2565) ;  /* 0xffff874000007947 */ /* 0x000fea000383ffff */
.L_x_2520:
[----:B------:R-:W-:Y:S01]  /*27e10*/  IMAD.MOV.U32 R35, RZ, RZ, R37 ;  /* 0x000000ffff237224 */ /* 0x000fe200078e0025 */
[----:B------:R-:W-:Y:S01]  /*27e20*/  MOV R34, 0x1c1f ;  /* 0x00001c1f00227802 */ /* 0x000fe20000000f00 */
[----:B------:R-:W-:Y:S01]  /*27e30*/  IMAD.MOV.U32 R2, RZ, RZ, 0x1 ;  /* 0x00000001ff027424 */ /* 0x000fe200078e00ff */
[----:B------:R-:W-:-:S02]  /*27e40*/  MOV R184, 0xffffffff ;  /* 0xffffffff00b87802 */ /* 0x000fc40000000f00 */
[----:B------:R-:W-:Y:S02]  /*27e50*/  MOV R3, 0x27e70 ;  /* 0x00027e7000037802 */ /* 0x000fe40000000f00 */
[----:B---3--:R-:W-:Y:S05]  /*27e60*/  CALL.REL.NOINC `($__internal_39_$__cuda_sm70_shflsync_idx_p) ;  /* 0x0000059000007944 */ /* 0x008fea0003c00000 */
[----:B------:R-:W-:Y:S01]  /*27e70*/  IMAD.MOV.U32 R5, RZ, RZ, R185 ;  /* 0x000000ffff057224 */ /* 0x000fe200078e00b9 */
[----:B------:R-:W-:Y:S01]  /*27e80*/  MOV R35, R42 ;  /* 0x0000002a00237202 */ /* 0x000fe20000000f00 */
[----:B------:R-:W-:Y:S01]  /*27e90*/  IMAD.MOV.U32 R2, RZ, RZ, 0x1 ;  /* 0x00000001ff027424 */ /* 0x000fe200078e00ff */
[----:B------:R-:W-:Y:S01]  /*27ea0*/  MOV R34, 0x1c1f ;  /* 0x00001c1f00227802 */ /* 0x000fe20000000f00 */
[----:B------:R-:W-:Y:S01]  /*27eb0*/  IMAD.MOV.U32 R184, RZ, RZ, -0x1 ;  /* 0xffffffffffb87424 */ /* 0x000fe200078e00ff */
[----:B------:R-:W-:Y:S02]  /*27ec0*/  MOV R3, 0x27ee0 ;  /* 0x00027ee000037802 */ /* 0x000fe40000000f00 */
[----:B------:R-:W-:Y:S05]  /*27ed0*/  CALL.REL.NOINC `($__internal_39_$__cuda_sm70_shflsync_idx_p) ;  /* 0x0000052000007944 */ /* 0x000fea0003c00000 */
[----:B------:R-:W-:Y:S01]  /*27ee0*/  IMAD.MOV.U32 R35, RZ, RZ, R36 ;  /* 0x000000ffff237224 */ /* 0x000fe200078e0024 */
[----:B------:R-:W-:Y:S01]  /*27ef0*/  MOV R2, 0x1 ;  /* 0x0000000100027802 */ /* 0x000fe20000000f00 */
[----:B------:R-:W-:Y:S01]  /*27f00*/  IMAD.MOV.U32 R34, RZ, RZ, 0x1c1f ;  /* 0x00001c1fff227424 */ /* 0x000fe200078e00ff */
[----:B------:R-:W-:Y:S01]  /*27f10*/  MOV R184, 0xffffffff ;  /* 0xffffffff00b87802 */ /* 0x000fe20000000f00 */
[----:B------:R-:W-:Y:S01]  /*27f20*/  IMAD.MOV.U32 R4, RZ, RZ, R185 ;  /* 0x000000ffff047224 */ /* 0x000fe200078e00b9 */
[----:B------:R-:W-:-:S02]  /*27f30*/  MOV R3, 0x27f50 ;  /* 0x00027f5000037802 */ /* 0x000fc40000000f00 */
[----:B------:R-:W-:Y:S05]  /*27f40*/  CALL.REL.NOINC `($__internal_39_$__cuda_sm70_shflsync_idx_p) ;  /* 0x000004b000007944 */ /* 0x000fea0003c00000 */
        /* <DEDUP_REMOVED lines=9> */
.L_x_2547:
        /* <DEDUP_REMOVED lines=8> */
.L_x_2548:
[----:B------:R-:W-:Y:S01]  /*28060*/  IMAD.MOV.U32 R35, RZ, RZ, R25 ;  /* 0x000000ffff237224 */ /* 0x000fe200078e0019 */
[----:B------:R-:W-:Y:S01]  /*28070*/  MOV R34, 0x1c1f ;  /* 0x00001c1f00227802 */ /* 0x000fe20000000f00 */
[----:B------:R-:W-:Y:S01]  /*28080*/  IMAD.MOV.U32 R2, RZ, RZ, RZ ;  /* 0x000000ffff027224 */ /* 0x000fe200078e00ff */
[----:B------:R-:W-:Y:S02]  /*28090*/  MOV R184, 0xffffffff ;  /* 0xffffffff00b87802 */ /* 0x000fe40000000f00 */
[----:B------:R-:W-:Y:S02]  /*280a0*/  MOV R3, 0x280c0 ;  /* 0x000280c000037802 */ /* 0x000fe40000000f00 */
[----:B-12---:R-:W-:Y:S05]  /*280b0*/  CALL.REL.NOINC `($__internal_39_$__cuda_sm70_shflsync_idx_p) ;  /* 0x0000034000007944 */ /* 0x006fea0003c00000 */
[----:B------:R-:W-:Y:S01]  /*280c0*/  IMAD.MOV.U32 R35, RZ, RZ, R22 ;  /* 0x000000ffff237224 */ /* 0x000fe200078e0016 */
[----:B------:R-:W-:Y:S01]  /*280d0*/  MOV R34, 0x1c1f ;  /* 0x00001c1f00227802 */ /* 0x000fe20000000f00 */
[----:B------:R-:W-:Y:S01]  /*280e0*/  IMAD.MOV.U32 R2, RZ, RZ, RZ ;  /* 0x000000ffff027224 */ /* 0x000fe200078e00ff */
[----:B------:R-:W-:Y:S01]  /*280f0*/  MOV R8, R185 ;  /* 0x000000b900087202 */ /* 0x000fe20000000f00 */
[----:B------:R-:W-:Y:S01]  /*28100*/  IMAD.MOV.U32 R184, RZ, RZ, -0x1 ;  /* 0xffffffffffb87424 */ /* 0x000fe200078e00ff */
[----:B------:R-:W-:-:S02]  /*28110*/  MOV R9, R0 ;  /* 0x0000000000097202 */ /* 0x000fc40000000f00 */
[----:B------:R-:W-:Y:S02]  /*28120*/  MOV R3, 0x28140 ;  /* 0x0002814000037802 */ /* 0x000fe40000000f00 */
[----:B------:R-:W-:Y:S05]  /*28130*/  CALL.REL.NOINC `($__internal_39_$__cuda_sm70_shflsync_idx_p) ;  /* 0x000002c000007944 */ /* 0x000fea0003c00000 */
[----:B------:R-:W-:Y:S01]  /*28140*/  IMAD.MOV.U32 R16, RZ, RZ, R185 ;  /* 0x000000ffff107224 */ /* 0x000fe200078e00b9 */
[----:B------:R-:W-:Y:S01]  /*28150*/  MOV R35, R30 ;  /* 0x0000001e00237202 */ /* 0x000fe20000000f00 */
[----:B------:R-:W-:Y:S01]  /*28160*/  IMAD.MOV.U32 R2, RZ, RZ, RZ ;  /* 0x000000ffff027224 */ /* 0x000fe200078e00ff */
[----:B------:R-:W-:Y:S01]  /*28170*/  MOV R34, 0x1c1f ;  /* 0x00001c1f00227802 */ /* 0x000fe20000000f00 */
[----:B------:R-:W-:Y:S01]  /*28180*/  IMAD.MOV.U32 R184, RZ, RZ, -0x1 ;  /* 0xffffffffffb87424 */ /* 0x000fe200078e00ff */
[----:B------:R-:W-:Y:S02]  /*28190*/  MOV R3, 0x281b0 ;  /* 0x000281b000037802 */ /* 0x000fe40000000f00 */
[----:B------:R-:W-:Y:S05]  /*281a0*/  CALL.REL.NOINC `($__internal_39_$__cuda_sm70_shflsync_idx_p) ;  /* 0x0000025000007944 */ /* 0x000fea0003c00000 */
[----:B------:R-:W-:Y:S01]  /*281b0*/  MOV R2, R185 ;  /* 0x000000b900027202 */ /* 0x000fe20000000f00 */
[----:B------:R-:W-:Y:S05]  /*281c0*/  BRA `(.L_x_2568) ;  /* 0xffffbfb000007947 */ /* 0x000fea000383ffff */
.L_x_2551:
[----:B------:R-:W-:Y:S01]  /*281d0*/  IMAD.MOV.U32 R35, RZ, RZ, R23 ;  /* 0x000000ffff237224 */ /* 0x000fe200078e0017 */
[----:B------:R-:W-:Y:S01]  /*281e0*/  MOV R34, 0x1c1f ;  /* 0x00001c1f00227802 */ /* 0x000fe20000000f00 */
[----:B------:R-:W-:Y:S01]  /*281f0*/  IMAD.MOV.U32 R2, RZ, RZ, 0x1 ;  /* 0x00000001ff027424 */ /* 0x000fe200078e00ff */
[----:B------:R-:W-:Y:S02]  /*28200*/  MOV R184, 0xffffffff ;  /* 0xffffffff00b87802 */ /* 0x000fe40000000f00 */
[----:B------:R-:W-:-:S02]  /*28210*/  MOV R3, 0x28230 ;  /* 0x0002823000037802 */ /* 0x000fc40000000f00 */
[----:B---3--:R-:W-:Y:S05]  /*28220*/  CALL.REL.NOINC `($__internal_39_$__cuda_sm70_shflsync_idx_p) ;  /* 0x000001d000007944 */ /* 0x008fea0003c00000 */
[----:B------:R-:W-:Y:S01]  /*28230*/  IMAD.MOV.U32 R0, RZ, RZ, R185 ;  /* 0x000000ffff007224 */ /* 0x000fe200078e00b9 */
[----:B------:R-:W-:Y:S01]  /*28240*/  MOV R35, R25 ;  /* 0x0000001900237202 */ /* 0x000fe20000000f00 */
[----:B------:R-:W-:Y:S01]  /*28250*/  IMAD.MOV.U32 R2, RZ, RZ, 0x1 ;  /* 0x00000001ff027424 */ /* 0x000fe200078e00ff */
[----:B------:R-:W-:Y:S01]  /*28260*/  MOV R34, 0x1c1f ;  /* 0x00001c1f00227802 */ /* 0x000fe20000000f00 */
[----:B------:R-:W-:Y:S01]  /*28270*/  IMAD.MOV.U32 R184, RZ, RZ, -0x1 ;  /* 0xffffffffffb87424 */ /* 0x000fe200078e00ff */
[----:B------:R-:W-:-:S02]  /*28280*/  MOV R3, 0x282a0 ;  /* 0x000282a000037802 */ /* 0x000fc40000000f00 */
[----:B------:R-:W-:Y:S05]  /*28290*/  CALL.REL.NOINC `($__internal_39_$__cuda_sm70_shflsync_idx_p) ;  /* 0x0000016000007944 */ /* 0x000fea0003c00000 */
[----:B------:R-:W-:Y:S01]  /*282a0*/  IMAD.MOV.U32 R35, RZ, RZ, R22 ;  /* 0x000000ffff237224 */ /* 0x000fe200078e0016 */
[----:B------:R-:W-:Y:S01]  /*282b0*/  MOV R34, 0x1c1f ;  /* 0x00001c1f00227802 */ /* 0x000fe20000000f00 */
[----:B------:R-:W-:Y:S01]  /*282c0*/  IMAD.MOV.U32 R2, RZ, RZ, 0x1 ;  /* 0x00000001ff027424 */ /* 0x000fe200078e00ff */
[----:B------:R-:W-:Y:S01]  /*282d0*/  MOV R8, R185 ;  /* 0x000000b900087202 */ /* 0x000fe20000000f00 */
[----:B------:R-:W-:Y:S01]  /*282e0*/  IMAD.MOV.U32 R184, RZ, RZ, -0x1 ;  /* 0xffffffffffb87424 */ /* 0x000fe200078e00ff */
[----:B------:R-:W-:-:S02]  /*282f0*/  MOV R9, R0 ;  /* 0x0000000000097202 */ /* 0x000fc40000000f00 */
        /* <DEDUP_REMOVED lines=11> */
        .weak           $__internal_38_$__cuda_sm70_shflsync_bfly_p
        .type           $__internal_38_$__cuda_sm70_shflsync_bfly_p,@function
        .size           $__internal_38_$__cuda_sm70_shflsync_bfly_p,($__internal_39_$__cuda_sm70_shflsync_idx_p - $__internal_38_$__cuda_sm70_shflsync_bfly_p)
$__internal_38_$__cuda_sm70_shflsync_bfly_p:
[----:B------:R-:W-:Y:S04]  /*283b0*/  WARPSYNC R207 ;  /* 0x000000cf00007348 */ /* 0x000fe80003800000 */
[----:B------:R1:W2:Y:S02]  /*283c0*/  SHFL.BFLY PT, R9, R2, R9, R245 ;  /* 0x0c00000902097389 */ /* 0x0002a400000e00f5 */
[----:B-1----:R-:W-:-:S02]  /*283d0*/  MOV R2, R3 ;  /* 0x0000000300027202 */ /* 0x002fc40000000f00 */
[----:B------:R-:W-:-:S04]  /*283e0*/  MOV R3, 0x0 ;  /* 0x0000000000037802 */ /* 0x000fc80000000f00 */
[----:B--2---:R-:W-:Y:S05]  /*283f0*/  RET.REL.NODEC R2 `(_ZN7cutlass13device_kernelIN5flash19enable_sm80_to_sm89INS1_16FlashAttnFwdSm80INS1_25CollectiveMainloopFwdSm80ILi8ELi2ELb0EN4cute5tupleIJNS5_1CILi128EEENS7_ILi64EEENS7_ILi192EEEEEELi192ENS_10bfloat16_tEfNS_4arch4Sm80ELb0ELb1ELb0ELb1ELb1ELb1ELb1ELb1EEENS1_21CollectiveEpilogueFwdINS6_IJS8_SA_S9_EEENS6_IJNS7_ILi1EEESI_SI_EEESC_SE_Li256ELb1ELb1ELb1ELb0EEENS1_36VarlenDynamicPersistentTileSchedulerILi128ELi64ELi256ELi256ELb1ELb1ELb0ELb1ELb0ELb1EEEEEEEEEvNT_6ParamsE) ;  /* 0xfffd7c0002007950 */ /* 0x004fea0003c3ffff */
        .weak           $__internal_39_$__cuda_sm70_shflsync_idx_p
        .type           $__internal_39_$__cuda_sm70_shflsync_idx_p,@function
        .size           $__internal_39_$__cuda_sm70_shflsync_idx_p,($__internal_40_$__cuda_sm70_shflsync_up_p - $__internal_39_$__cuda_sm70_shflsync_idx_p)
$__internal_39_$__cuda_sm70_shflsync_idx_p:
[----:B------:R-:W-:Y:S04]  /*28400*/  WARPSYNC R184 ;  /* 0x000000b800007348 */ /* 0x000fe80003800000 */
[----:B------:R1:W2:Y:S02]  /*28410*/  SHFL.IDX PT, R185, R35, R2, R34 ;  /* 0x0000000223b97389 */ /* 0x0002a400000e0022 */
[----:B-1----:R-:W-:Y:S02]  /*28420*/  MOV R2, R3 ;  /* 0x0000000300027202 */ /* 0x002fe40000000f00 */
[----:B------:R-:W-:-:S04]  /*28430*/  MOV R3, 0x0 ;  /* 0x0000000000037802 */ /* 0x000fc80000000f00 */
[----:B--2---:R-:W-:Y:S05]  /*28440*/  RET.REL.NODEC R2 `(_ZN7cutlass13device_kernelIN5flash19enable_sm80_to_sm89INS1_16FlashAttnFwdSm80INS1_25CollectiveMainloopFwdSm80ILi8ELi2ELb0EN4cute5tupleIJNS5_1CILi128EEENS7_ILi64EEENS7_ILi192EEEEEELi192ENS_10bfloat16_tEfNS_4arch4Sm80ELb0ELb1ELb0ELb1ELb1ELb1ELb1ELb1EEENS1_21CollectiveEpilogueFwdINS6_IJS8_SA_S9_EEENS6_IJNS7_ILi1EEESI_SI_EEESC_SE_Li256ELb1ELb1ELb1ELb0EEENS1_36VarlenDynamicPersistentTileSchedulerILi128ELi64ELi256ELi256ELb1ELb1ELb0ELb1ELb0ELb1EEEEEEEEEvNT_6ParamsE) ;  /* 0xfffd7bb002007950 */ /* 0x004fea0003c3ffff */
        .weak           $__internal_40_$__cuda_sm70_shflsync_up_p
        .type           $__internal_40_$__cuda_sm70_shflsync_up_p,@function
        .size           $__internal_40_$__cuda_sm70_shflsync_up_p,($__internal_41_$__cuda_sm70_votesync_ballot - $__internal_40_$__cuda_sm70_shflsync_up_p)
$__internal_40_$__cuda_sm70_shflsync_up_p:
[----:B------:R-:W-:Y:S02]  /*28450*/  MOV R4, RZ ;  /* 0x000000ff00047202 */ /* 0x000fe40000000f00 */
[----:B------:R-:W-:-:S04]  /*28460*/  MOV R12, 0xffffffff ;  /* 0xffffffff000c7802 */ /* 0x000fc80000000f00 */
[----:B------:R-:W-:Y:S04]  /*28470*/  WARPSYNC R12 ;  /* 0x0000000c00007348 */ /* 0x000fe80003800000 */
[----:B------:R1:W2:Y:S02]  /*28480*/  SHFL.UP PT, R4, R0, R3, R4 ;  /* 0x0400000300047389 */ /* 0x0002a400000e0004 */
[----:B-1----:R-:W-:-:S04]  /*28490*/  MOV R3, 0x0 ;  /* 0x0000000000037802 */ /* 0x002fc80000000f00 */
[----:B--2---:R-:W-:Y:S05]  /*284a0*/  RET.REL.NODEC R2 `(_ZN7cutlass13device_kernelIN5flash19enable_sm80_to_sm89INS1_16FlashAttnFwdSm80INS1_25CollectiveMainloopFwdSm80ILi8ELi2ELb0EN4cute5tupleIJNS5_1CILi128EEENS7_ILi64EEENS7_ILi192EEEEEELi192ENS_10bfloat16_tEfNS_4arch4Sm80ELb0ELb1ELb0ELb1ELb1ELb1ELb1ELb1EEENS1_21CollectiveEpilogueFwdINS6_IJS8_SA_S9_EEENS6_IJNS7_ILi1EEESI_SI_EEESC_SE_Li256ELb1ELb1ELb1ELb0EEENS1_36VarlenDynamicPersistentTileSchedulerILi128ELi64ELi256ELi256ELb1ELb1ELb0ELb1ELb0ELb1EEEEEEEEEvNT_6ParamsE) ;  /* 0xfffd7b5002007950 */ /* 0x004fea0003c3ffff */
        .weak           $__internal_41_$__cuda_sm70_votesync_ballot
        .type           $__internal_41_$__cuda_sm70_votesync_ballot,@function
        .size           $__internal_41_$__cuda_sm70_votesync_ballot,(.L_x_3158 - $__internal_41_$__cuda_sm70_votesync_ballot)
$__internal_41_$__cuda_sm70_votesync_ballot:
[----:B------:R-:W-:Y:S01]  /*284b0*/  ISETP.NE.U32.AND P0, PT, R0, 0x1, PT ;  /* 0x000000010000780c */ /* 0x000fe20003f05070 */
[----:B------:R-:W-:-:S04]  /*284c0*/  IMAD.MOV.U32 R3, RZ, RZ, -0x1 ;  /* 0xffffffffff037424 */ /* 0x000fc800078e00ff */
[----:B------:R-:W-:Y:S08]  /*284d0*/  WARPSYNC R3 ;  /* 0x0000000300007348 */ /* 0x000ff00003800000 */
[----:B------:R-:W-:-:S04]  /*284e0*/  VOTE.ANY R0, PT, !P0 ;  /* 0x0000000000007806 */ /* 0x000fc800040e0100 */
[----:B------:R-:W-:Y:S01]  /*284f0*/  LOP3.LUT R0, R0, R3, RZ, 0xc0, !PT ;  /* 0x0000000300007212 */ /* 0x000fe200078ec0ff */
[----:B------:R-:W-:-:S04]  /*28500*/  IMAD.MOV.U32 R3, RZ, RZ, 0x0 ;  /* 0x00000000ff037424 */ /* 0x000fc800078e00ff */
[----:B------:R-:W-:Y:S05]  /*28510*/  RET.REL.NODEC R2 `(_ZN7cutlass13device_kernelIN5flash19enable_sm80_to_sm89INS1_16FlashAttnFwdSm80INS1_25CollectiveMainloopFwdSm80ILi8ELi2ELb0EN4cute5tupleIJNS5_1CILi128EEENS7_ILi64EEENS7_ILi192EEEEEELi192ENS_10bfloat16_tEfNS_4arch4Sm80ELb0ELb1ELb0ELb1ELb1ELb1ELb1ELb1EEENS1_21CollectiveEpilogueFwdINS6_IJS8_SA_S9_EEENS6_IJNS7_ILi1EEESI_SI_EEESC_SE_Li256ELb1ELb1ELb1ELb0EEENS1_36VarlenDynamicPersistentTileSchedulerILi128ELi64ELi256ELi256ELb1ELb1ELb0ELb1ELb0ELb1EEEEEEEEEvNT_6ParamsE) ;  /* 0xfffd7ae002007950 */ /* 0x000fea0003c3ffff */
.L_x_2570:
        /* <DEDUP_REMOVED lines=14> */
.L_x_3158:


//--------------------- .text._ZN7cutlass13device_kernelIN5flash19enable_sm80_to_sm89INS1_16FlashAttnFwdSm80INS1_25CollectiveMainloopFwdSm80ILi8ELi2ELb0EN4cute5tupleIJNS5_1CILi128EEENS7_ILi64EEENS7_ILi192EEEEEELi192ENS_10bfloat16_tEfNS_4arch4Sm80ELb1ELb0ELb0ELb0ELb1ELb0ELb1ELb1EEENS1_21CollectiveEpilogueFwdINS6_IJS8_SA_S9_EEENS6_IJNS7_ILi1EEESI_SI_EEESC_SE_Li256ELb0ELb1ELb1ELb0EEENS1_30DynamicPersistentTileSchedulerILi256ELi256ELb1ELb1ELb0EEEEEEEEEvNT_6ParamsE --------------------------
	.section	.text._ZN7cutlass13device_kernelIN5flash19enable_sm80_to_sm89INS1_16FlashAttnFwdSm80INS1_25CollectiveMainloopFwdSm80ILi8ELi2ELb0EN4cute5tupleIJNS5_1CILi128EEENS7_ILi64EEENS7_ILi192EEEEEELi192ENS_10bfloat16_tEfNS_4arch4Sm80ELb1ELb0ELb0ELb0ELb1ELb0ELb1ELb1EEENS1_21CollectiveEpilogueFwdINS6_IJS8_SA_S9_EEENS6_IJNS7_ILi1EEESI_SI_EEESC_SE_Li256ELb0ELb1ELb1ELb0EEENS1_30DynamicPersistentTileSchedulerILi256ELi256ELb1ELb1ELb0EEEEEEEEEvNT_6ParamsE,"ax",@progbits
	.sectioninfo	@"SHI_REGISTERS=255"
	.align	128
.text._ZN7cutlass13device_kernelIN5flash19enable_sm80_to_sm89INS1_16FlashAttnFwdSm80INS1_25CollectiveMainloopFwdSm80ILi8ELi2ELb0EN4cute5tupleIJNS5_1CILi128EEENS7_ILi64EEENS7_ILi192EEEEEELi192ENS_10bfloat16_tEfNS_4arch4Sm80ELb1ELb0ELb0ELb0ELb1ELb0ELb1ELb1EEENS1_21CollectiveEpilogueFwdINS6_IJS8_SA_S9_EEENS6_IJNS7_ILi1EEESI_SI_EEESC_SE_Li256ELb0ELb1ELb1ELb0EEENS1_30DynamicPersistentTileSchedulerILi256ELi256ELb1ELb1ELb0EEEEEEEEEvNT_6ParamsE:
        .type           _ZN7cutlass13device_kernelIN5flash19enable_sm80_to_sm89INS1_16FlashAttnFwdSm80INS1_25CollectiveMainloopFwdSm80ILi8ELi2ELb0EN4cute5tupleIJNS5_1CILi128EEENS7_ILi64EEENS7_ILi192EEEEEELi192ENS_10bfloat16_tEfNS_4arch4Sm80ELb1ELb0ELb0ELb0ELb1ELb0ELb1ELb1EEENS1_21CollectiveEpilogueFwdINS6_IJS8_SA_S9_EEENS6_IJNS7_ILi1EEESI_SI_EEESC_SE_Li256ELb0ELb1ELb1ELb0EEENS1_30DynamicPersistentTileSchedulerILi256ELi256ELb1ELb1ELb0EEEEEEEEEvNT_6ParamsE,@function
        .size           _ZN7cutlass13device_kernelIN5flash19enable_sm80_to_sm89INS1_16FlashAttnFwdSm80INS1_25CollectiveMainloopFwdSm80ILi8ELi2ELb0EN4cute5tupleIJNS5_1CILi128EEENS7_ILi64EEENS7_ILi192EEEEEELi192ENS_10bfloat16_tEfNS_4arch4Sm80ELb1ELb0ELb0ELb0ELb1ELb0ELb1ELb1EEENS1_21CollectiveEpilogueFwdINS6_IJS8_SA_S9_EEENS6_IJNS7_ILi1EEESI_SI_EEESC_SE_Li256ELb0ELb1ELb1ELb0EEENS1_30DynamicPersistentTileSchedulerILi256ELi256ELb1ELb1ELb0EEEEEEEEEvNT_6ParamsE,(.L_x_3164 - _ZN7cutlass13device_kernelIN5flash19enable_sm80_to_sm89INS1_16FlashAttnFwdSm80INS1_25CollectiveMainloopFwdSm80ILi8ELi2ELb0EN4cute5tupleIJNS5_1CILi128EEENS7_ILi64EEENS7_ILi192EEEEEELi192ENS_10bfloat16_tEfNS_4arch4Sm80ELb1ELb0ELb0ELb0ELb1ELb0ELb1ELb1EEENS1_21CollectiveEpilogueFwdINS6_IJS8_SA_S9_EEENS6_IJNS7_ILi1EEESI_SI_EEESC_SE_Li256ELb0ELb1ELb1ELb0EEENS1_30DynamicPersistentTileSchedulerILi256ELi256ELb1ELb1ELb0EEEEEEEEEvNT_6ParamsE)
        .other          _ZN7cutlass13device_kernelIN5flash19enable_sm80_to_sm89INS1_16FlashAttnFwdSm80INS1_25CollectiveMainloopFwdSm80ILi8ELi2ELb0EN4cute5tupleIJNS5_1CILi128EEENS7_ILi64EEENS7_ILi192EEEEEELi192ENS_10bfloat16_tEfNS_4arch4Sm80ELb1ELb0ELb0ELb0ELb1ELb0ELb1ELb1EEENS1_21CollectiveEpilogueFwdINS6_IJS8_SA_S9_EEENS6_IJNS7_ILi1EEESI_SI_EEESC_SE_Li256ELb0ELb1ELb1ELb0EEENS1_30DynamicPersistentTileSchedulerILi256ELi256ELb1ELb1ELb0EEEEEEEEEvNT_6ParamsE,@"STO_CUDA_ENTRY STV_DEFAULT"
_ZN7cutlass13device_kernelIN5flash19enable_sm80_to_sm89INS1_16FlashAttnFwdSm80INS1_25CollectiveMainloopFwdSm80ILi8ELi2ELb0EN4cute5tupleIJNS5_1CILi128EEENS7_ILi64EEENS7_ILi192EEEEEELi192ENS_10bfloat16_tEfNS_4arch4Sm80ELb1ELb0ELb0ELb0ELb1ELb0ELb1ELb1EEENS1_21CollectiveEpilogueFwdINS6_IJS8_SA_S9_EEENS6_IJNS7_ILi1EEESI_SI_EEESC_SE_Li256ELb0ELb1ELb1ELb0EEENS1_30DynamicPersistentTileSchedulerILi256ELi256ELb1ELb1ELb0EEEEEEEEEvNT_6ParamsE:
        /* <DEDUP_REMOVED lines=13> */
[----:B------:R-:W-:Y:S02]  /*00d0*/  ULDC.64 UR6, c[0x0][0x118] ;  /* 0x0000460000067ab9 */ /* 0x000fe40000000a00 */
[CC--:B------:R-:W-:Y:S02]  /*00e0*/  LEA.HI R3, R15.reuse, R18.reuse, RZ, 0x4 ;  /* 0x000000120f037211 */ /* 0x0c0fe400078f20ff */
[-C--:B------:R-:W-:Y:S02]  /*00f0*/  LEA.HI R10, R15, R18.reuse, RZ, 0x3 ;  /* 0x000000120f0a7211 */ /* 0x080fe400078f18ff */
[----:B------:R-:W-:Y:S02]  /*0100*/  LOP3.LUT R2, R3, 0xfffffff0, RZ, 0xc0, !PT ;  /* 0xfffffff003027812 */ /* 0x000fe400078ec0ff */
[----:B------:R-:W-:-:S02]  /*0110*/  LEA.HI R0, R15, R18, RZ, 0x2 ;  /* 0x000000120f007211 */ /* 0x000fc400078f10ff */
[----:B------:R-:W-:Y:S01]  /*0120*/  SHF.R.S32.HI R232, RZ, 0x3, R10 ;  /* 0x00000003ffe87819 */ /* 0x000fe2000001140a */
[----:B------:R-:W-:Y:S01]  /*0130*/  IMAD.IADD R4, R18, 0x1, -R2 ;  /* 0x0000000112047824 */ /* 0x000fe200078e0a02 */
[----:B------:R-:W-:Y:S02]  /*0140*/  LOP3.LUT R207, R10, 0xfffffff8, RZ, 0xc0, !PT ;  /* 0xfffffff80acf7812 */ /* 0x000fe400078ec0ff */
[----:B------:R-:W-:Y:S01]  /*0150*/  LOP3.LUT R0, R0, 0xfffffffc, RZ, 0xc0, !PT ;  /* 0xfffffffc00007812 */ /* 0x000fe200078ec0ff */
[----:B------:R-:W-:Y:S01]  /*0160*/  IMAD.SHL.U32 R2, R232, 0x40, RZ ;  /* 0x00000040e8027824 */ /* 0x000fe200078e00ff */
[----:B------:R-:W-:Y:S01]  /*0170*/  SHF.R.S32.HI R5, RZ, 0x4, R3 ;  /* 0x00000004ff057819 */ /* 0x000fe20000011403 */
[C---:B------:R-:W-:Y:S01]  /*0180*/  IMAD.IADD R207, R18.reuse, 0x1, -R207 ;  /* 0x0000000112cf7824 */ /* 0x040fe200078e0acf */
[----:B------:R-:W-:Y:S01]  /*0190*/  SHF.R.S32.HI R8, RZ, 0x1f, R4 ;  /* 0x0000001fff087819 */ /* 0x000fe20000011404 */
[----:B------:R-:W-:Y:S01]  /*01a0*/  IMAD.IADD R6, R18, 0x1, -R0 ;  /* 0x0000000112067824 */ /* 0x000fe200078e0a00 */
[----:B------:R-:W-:Y:S01]  /*01b0*/  LEA.HI R3, R3, R5, RZ, 0x1 ;  /* 0x0000000503037211 */ /* 0x000fe200078f08ff */
[C---:B------:R-:W-:Y:S01]  /*01c0*/  IMAD.SHL.U32 R192, R207.reuse, 0x8, RZ ;  /* 0x00000008cfc07824 */ /* 0x040fe200078e00ff */
[----:B------:R-:W-:Y:S01]  /*01d0*/  LOP3.LUT R0, R2, 0x1c0, RZ, 0xc0, !PT ;  /* 0x000001c002007812 */ /* 0x000fe200078ec0ff */
[----:B------:R-:W-:Y:S01]  /*01e0*/  IMAD R205, R207, 0x20, R232 ;  /* 0x00000020cfcd7824 */ /* 0x000fe200078e02e8 */
[----:B------:R-:W-:-:S02]  /*01f0*/  LOP3.LUT R3, R3, 0xfffffffe, RZ, 0xc0, !PT ;  /* 0xfffffffe03037812 */ /* 0x000fc400078ec0ff */
[----:B------:R-:W-:Y:S02]  /*0200*/  SHF.R.U32.HI R7, RZ, 0x3, R0 ;  /* 0x00000003ff077819 */ /* 0x000fe40000011600 */
[----:B------:R-:W-:Y:S01]  /*0210*/  LOP3.LUT R2, R0, 0x38, R192, 0xf8, !PT ;  /* 0x0000003800027812 */ /* 0x000fe200078ef8c0 */
[----:B------:R-:W-:Y:S01]  /*0220*/  IMAD.IADD R11, R5, 0x1, -R3 ;  /* 0x00000001050b7824 */ /* 0x000fe200078e0a03 */
[----:B------:R-:W-:Y:S02]  /*0230*/  LEA.HI R0, R6, R6, RZ, 0x1 ;  /* 0x0000000606007211 */ /* 0x000fe400078f08ff */
[----:B------:R-:W-:Y:S02]  /*0240*/  LEA.HI R5, R8, R4, RZ, 0x3 ;  /* 0x0000000408057211 */ /* 0x000fe400078f18ff */
[----:B------:R-:W-:Y:S01]  /*0250*/  LOP3.LUT R13, R2, R7, RZ, 0x3c, !PT ;  /* 0x00000007020d7212 */ /* 0x000fe200078e3cff */
[----:B------:R-:W-:Y:S01]  /*0260*/  IMAD.SHL.U32 R7, R207, 0x40, RZ ;  /* 0x00000040cf077824 */ /* 0x000fe200078e00ff */
[----:B------:R-:W-:-:S02]  /*0270*/  LOP3.LUT R2, R0, 0x1ffffffe, RZ, 0xc0, !PT ;  /* 0x1ffffffe00027812 */ /* 0x000fc400078ec0ff */
[----:B------:R-:W-:Y:S02]  /*0280*/  LOP3.LUT R3, R5, 0xfffffff8, RZ, 0xc0, !PT ;  /* 0xfffffff805037812 */ /* 0x000fe400078ec0ff */
[----:B------:R-:W-:Y:S01]  /*0290*/  LOP3.LUT R0, R7, 0x1c0, RZ, 0xc0, !PT ;  /* 0x000001c007007812 */ /* 0x000fe200078ec0ff */
[----:B------:R-:W-:Y:S01]  /*02a0*/  IMAD.IADD R14, R6, 0x1, -R2 ;  /* 0x00000001060e7824 */ /* 0x000fe200078e0a02 */
[----:B------:R-:W-:Y:S01]  /*02b0*/  LEA.HI R8, R15, R18, RZ, 0x5 ;  /* 0x000000120f087211 */ /* 0x000fe200078f28ff */
[----:B------:R-:W-:Y:S01]  /*02c0*/  IMAD.IADD R9, R4, 0x1, -R3 ;  /* 0x0000000104097824 */ /* 0x000fe200078e0a03 */
[----:B------:R-:W-:Y:S02]  /*02d0*/  LOP3.LUT R4, R0, 0x8, R10, 0xf8, !PT ;  /* 0x0000000800047812 */ /* 0x000fe400078ef80a */
        /* <DEDUP_REMOVED lines=8> */
[C---:B------:R-:W-:Y:S01]  /*0360*/  IMAD.SHL.U32 R3, R9.reuse, 0x40, RZ ;  /* 0x0000004009037824 */ /* 0x040fe200078e00ff */
[----:B------:R-:W-:Y:S01]  /*0370*/  R2P PR, R9, 0x6 ;  /* 0x0000000609007804 */ /* 0x000fe20000000000 */
[----:B------:R-:W-:Y:S01]  /*0380*/  IMAD.SHL.U32 R4, R11, 0x8, RZ ;  /* 0x000000080b047824 */ /* 0x000fe200078e00ff */
[----:B------:R-:W-:Y:S01]  /*0390*/  SHF.R.S32.HI R7, RZ, 0x1f, R17 ;  /* 0x0000001fff077819 */ /* 0x000fe20000011411 */
[----:B------:R-:W-:Y:S01]  /*03a0*/  IMAD.IADD R8, R6, 0x1, -R2 ;  /* 0x0000000106087824 */ /* 0x000fe200078e0a02 */
[----:B------:R-:W-:Y:S01]  /*03b0*/  LOP3.LUT R0, R3, 0x1c0, RZ, 0xc0, !PT ;  /* 0x000001c003007812 */ /* 0x000fe200078ec0ff */
[----:B------:R-:W-:Y:S01]  /*03c0*/  IMAD.SHL.U32 R2, R5, 0x40, RZ ;  /* 0x0000004005027824 */ /* 0x000fe200078e00ff */
[----:B------:R-:W-:-:S02]  /*03d0*/  LEA.HI R7, R7, R17, RZ, 0x2 ;  /* 0x0000001107077211 */ /* 0x000fc400078f10ff */
[----:B------:R-:W-:Y:S02]  /*03e0*/  LOP3.LUT R5, R0, 0x8, R4, 0xf8, !PT ;  /* 0x0000000800057812 */ /* 0x000fe400078ef804 */
[----:B------:R-:W-:Y:S02]  /*03f0*/  SHF.R.U32.HI R3, RZ, 0x3, R0 ;  /* 0x00000003ff037819 */ /* 0x000fe40000011600 */
[----:B------:R-:W-:Y:S02]  /*0400*/  LOP3.LUT R4, R2, 0xfffffe00, RZ, 0xc0, !PT ;  /* 0xfffffe0002047812 */ /* 0x000fe400078ec0ff */
[----:B------:R-:W-:Y:S01]  /*0410*/  LOP3.LUT R3, R5, R3, RZ, 0x3c, !PT ;  /* 0x0000000305037212 */ /* 0x000fe200078e3cff */
[----:B------:R-:W-:Y:S01]  /*0420*/  IMAD.MOV.U32 R5, RZ, RZ, 0x40 ;  /* 0x00000040ff057424 */ /* 0x000fe200078e00ff */
[----:B------:R-:W-:Y:S01]  /*0430*/  SHF.R.S32.HI R0, RZ, 0x2, R7 ;  /* 0x00000002ff007819 */ /* 0x000fe20000011407 */
[----:B------:R-:W-:Y:S01]  /*0440*/  IMAD R2, R6, 0x400, R4 ;  /* 0x0000040006027824 */ /* 0x000fe200078e0204 */
[----:B------:R-:W-:-:S02]  /*0450*/  SEL R168, R168, 0xffffffe0, !P1 ;  /* 0xffffffe0a8a87807 */ /* 0x000fc40004800000 */
[----:B------:R-:W-:Y:S01]  /*0460*/  LEA.HI R10, R15, R18, RZ, 0x6 ;  /* 0x000000120f0a7211 */ /* 0x000fe200078f30ff */
[----:B------:R-:W-:Y:S01]  /*0470*/  IMAD.IADD R2, R2, 0x1, R3 ;  /* 0x0000000102027824 */ /* 0x000fe200078e0203 */
[----:B------:R-:W-:Y:S01]  /*0480*/  LOP3.LUT R3, R3, R4, RZ, 0xfc, !PT ;  /* 0x0000000403037212 */ /* 0x000fe200078efcff */
[----:B------:R-:W-:Y:S01]  /*0490*/  IMAD R16, R8, 0x10, R0 ;  /* 0x0000001008107824 */ /* 0x000fe200078e0200 */
[----:B------:R-:W-:Y:S01]  /*04a0*/  LEA.HI R4, R15, R18, RZ, 0x7 ;  /* 0x000000120f047211 */ /* 0x000fe200078f38ff */
[----:B------:R-:W-:Y:S01]  /*04b0*/  IMAD R0, R11, 0x200, R12 ;  /* 0x000002000b007824 */ /* 0x000fe200078e020c */
[----:B------:R-:W-:Y:S01]  /*04c0*/  LEA R162, R2, 0x18100, 0x1 ;  /* 0x0001810002a27811 */ /* 0x000fe200078e08ff */
[----:B------:R-:W-:Y:S01]  /*04d0*/  IMAD.SHL.U32 R10, R10, 0x8, RZ ;  /* 0x000000080a0a7824 */ /* 0x000fe200078e00ff */
[----:B------:R-:W-:Y:S01]  /*04e0*/  SHF.R.S32.HI R6, RZ, 0x7, R4 ;  /* 0x00000007ff067819 */ /* 0x000fe20000011404 */
[----:B------:R-:W-:Y:S01]  /*04f0*/  STL [R1+0xc], R16 ;  /* 0x00000c1001007387 */ /* 0x000fe20000100800 */
[----:B------:R-:W-:Y:S01]  /*0500*/  LOP3.LUT R4, R7, 0x7ffffffc, RZ, 0xc0, !PT ;  /* 0x7ffffffc07047812 */ /* 0x000fe200078ec0ff */
[----:B------:R-:W-:Y:S01]  /*0510*/  IMAD.IADD R163, R162, 0x1, R168 ;  /* 0x00000001a2a37824 */ /* 0x000fe200078e02a8 */
[----:B------:R-:W-:-:S02]  /*0520*/  LEA R170, R3, 0x100, 0x1 ;  /* 0x0000010003aa7811 */ /* 0x000fc400078e08ff */
[----:B------:R-:W-:Y:S01]  /*0530*/  LEA R169, R0, 0xc100, 0x1 ;  /* 0x0000c10000a97811 */ /* 0x000fe200078e08ff */
[----:B------:R-:W-:Y:S01]  /*0540*/  IMAD.IADD R4, R17, 0x1, -R4 ;  /* 0x0000000111047824 */ /* 0x000fe200078e0a04 */
[----:B------:R-:W-:Y:S01]  /*0550*/  SEL R0, R5, 0xffffffc0, !P2 ;  /* 0xffffffc005007807 */ /* 0x000fe20005000000 */
[----:B------:R-:W-:Y:S01]  /*0560*/  IMAD.IADD R237, R168, 0x1, R170 ;  /* 0x00000001a8ed7824 */ /* 0x000fe200078e02aa */
[----:B------:R-:W-:Y:S01]  /*0570*/  IADD3 R200, R192, 0x80, RZ ;  /* 0x00000080c0c87810 */ /* 0x000fe20007ffe0ff */
[----:B------:R-:W-:Y:S01]  /*0580*/  IMAD.SHL.U32 R222, R4, 0x2, RZ ;  /* 0x0000000204de7824 */ /* 0x000fe200078e00ff */
[----:B------:R-:W-:Y:S01]  /*0590*/  LOP3.LUT R10, R13, 0x7ffffe00, R10, 0xf8, !PT ;  /* 0x7ffffe000d0a7812 */ /* 0x000fe200078ef80a */
[----:B------:R-:W-:Y:S01]  /*05a0*/  IMAD R4, R14, 0x8, R16 ;  /* 0x000000080e047824 */ /* 0x000fe200078e0210 */
[----:B------:R-:W-:Y:S01]  /*05b0*/  IADD3 R201, R192, 0x40, RZ ;  /* 0x00000040c0c97810 */ /* 0x000fe20007ffe0ff */
[----:B------:R-:W-:Y:S01]  /*05c0*/  IMAD.IADD R171, R0, 0x1, R170 ;  /* 0x0000000100ab7824 */ /* 0x000fe200078e02aa */
[----:B------:R-:W-:Y:S01]  /*05d0*/  IADD3 R15, R222, 0x10, RZ ;  /* 0x00000010de0f7810 */ /* 0x000fe20007ffe0ff */
[--C-:B------:R-:W-:Y:S01]  /*05e0*/  IMAD.IADD R165, R162, 0x1, R0.reuse ;  /* 0x00000001a2a57824 */ /* 0x100fe200078e0200 */
[----:B------:R1:W-:Y:S01]  /*05f0*/  STL [R1+0x4], R4 ;  /* 0x0000040401007387 */ /* 0x0003e20000100800 */
[----:B------:R-:W-:Y:S01]  /*0600*/  IMAD.IADD R164, R163, 0x1, R0 ;  /* 0x00000001a3a47824 */ /* 0x000fe200078e0200 */
[----:B------:R-:W-:Y:S01]  /*0610*/  IADD3 R11, R222, 0x28, RZ ;  /* 0x00000028de0b7810 */ /* 0x000fe20007ffe0ff */
[----:B------:R-:W-:Y:S01]  /*0620*/  IMAD.IADD R0, R0, 0x1, R237 ;  /* 0x0000000100007824 */ /* 0x000fe200078e02ed */
[----:B------:R-:W-:Y:S01]  /*0630*/  SHF.R.S32.HI R6, RZ, 0x1f, R192 ;  /* 0x0000001fff067819 */ /* 0x000fe200000114c0 */
[----:B------:R-:W-:Y:S01]  /*0640*/  IMAD.SHL.U32 R209, R10, 0x2, RZ ;  /* 0x000000020ad17824 */ /* 0x000fe200078e00ff */
[----:B------:R-:W-:Y:S01]  /*0650*/  IADD3 R8, R222, 0x40, RZ ;  /* 0x00000040de087810 */ /* 0x000fe20007ffe0ff */
[----:B------:R-:W-:Y:S01]  /*0660*/  IMAD.IADD R239, R168, 0x1, R171 ;  /* 0x00000001a8ef7824 */ /* 0x000fe200078e02ab */
[----:B------:R2:W-:Y:S01]  /*0670*/  STL [R1], R0 ;  /* 0x0000000001007387 */ /* 0x0005e20000100800 */
[----:B------:R-:W-:-:S02]  /*0680*/  SHF.R.S32.HI R6, RZ, 0x1f, R200 ;  /* 0x0000001fff067819 */ /* 0x000fc400000114c8 */
[C---:B------:R-:W-:Y:S02]  /*0690*/  IADD3 R6, R222.reuse, 0x50, RZ ;  /* 0x00000050de067810 */ /* 0x040fe40007ffe0ff */
[C---:B------:R-:W-:Y:S02]  /*06a0*/  IADD3 R252, R222.reuse, 0x60, RZ ;  /* 0x00000060defc7810 */ /* 0x040fe40007ffe0ff */
[----:B------:R-:W-:Y:S02]  /*06b0*/  SHF.R.S32.HI R5, RZ, 0x1f, R15 ;  /* 0x0000001fff057819 */ /* 0x000fe4000001140f */
[C---:B------:R-:W-:Y:S02]  /*06c0*/  IADD3 R251, R222.reuse, 0x68, RZ ;  /* 0x00000068defb7810 */ /* 0x040fe40007ffe0ff */
[C---:B------:R-:W-:Y:S02]  /*06d0*/  IADD3 R250, R222.reuse, 0x70, RZ ;  /* 0x00000070defa7810 */ /* 0x040fe40007ffe0ff */
[----:B------:R-:W-:-:S02]  /*06e0*/  IADD3 R249, R222, 0x78, RZ ;  /* 0x00000078def97810 */ /* 0x000fc40007ffe0ff */
[----:B------:R-:W-:Y:S02]  /*06f0*/  SHF.R.S32.HI R5, RZ, 0x1f, R11 ;  /* 0x0000001fff057819 */ /* 0x000fe4000001140b */
[C---:B-1----:R-:W-:Y:S02]  /*0700*/  IADD3 R4, R222.reuse, 0x58, RZ ;  /* 0x00000058de047810 */ /* 0x042fe40007ffe0ff */
[----:B------:R-:W-:Y:S02]  /*0710*/  SHF.R.S32.HI R7, RZ, 0x1f, R201 ;  /* 0x0000001fff077819 */ /* 0x000fe400000114c9 */
[C---:B------:R-:W-:Y:S02]  /*0720*/  IADD3 R248, R222.reuse, 0x80, RZ ;  /* 0x00000080def87810 */ /* 0x040fe40007ffe0ff */
[C---:B------:R-:W-:Y:S02]  /*0730*/  IADD3 R247, R222.reuse, 0x88, RZ ;  /* 0x00000088def77810 */ /* 0x040fe40007ffe0ff */
        /* <DEDUP_REMOVED lines=34> */
[----:B--2---:R-:W-:Y:S02]  /*0960*/  SHF.R.S32.HI R2, RZ, 0x1f, R241 ;  /* 0x0000001fff027819 */ /* 0x004fe400000114f1 */
.L_x_2635:
        /* <DEDUP_REMOVED lines=18> */
.L_x_2572:
[----:B------:R-:W-:-:S04]  /*0a90*/  MOV R0, c[0x0][0x554] ;  /* 0x0001550000007a02 */ /* 0x000fc80000000f00 */
[----:B------:R-:W-:Y:S02]  /*0aa0*/  ISETP.NE.AND P0, PT, R0, 0x1, PT ;  /* 0x000000010000780c */ /* 0x000fe40003f05270 */
[----:B------:R-:W-:-:S11]  /*0ab0*/  MOV R0, R2 ;  /* 0x0000000200007202 */ /* 0x000fd60000000f00 */
[----:B------:R-:W-:-:S05]  /*0ac0*/  @P0 IMAD.HI.U32 R4, R2, c[0x0][0x558], RZ ;  /* 0x0001560002040a27 */ /* 0x000fca00078e00ff */
[----:B------:R-:W-:-:S05]  /*0ad0*/  @P0 SHF.R.U32.HI R0, RZ, c[0x0][0x55c], R4 ;  /* 0x00015700ff000a19 */ /* 0x000fca0000011604 */
[----:B------:R-:W-:Y:S02]  /*0ae0*/  IMAD R4, R0, c[0x0][0x554], RZ ;  /* 0x0001550000047a24 */ /* 0x000fe400078e02ff */
.L_x_2573:
[----:B------:R-:W-:Y:S05]  /*0af0*/  BSYNC B0 ;  /* 0x0000000000007941 */ /* 0x000fea0003800000 */
.L_x_2571:
        /* <DEDUP_REMOVED lines=10> */
[----:B------:R-:W-:-:S05]  /*0ba0*/  @P1 SHF.R.U32.HI R233, RZ, c[0x0][0x550], R2 ;  /* 0x00015400ffe91a19 */ /* 0x000fca0000011602 */
[----:B------:R-:W-:-:S05]  /*0bb0*/  @P0 IMAD.WIDE R2, R233, R3, c[0x0][0x370] ;  /* 0x0000dc00e9020625 */ /* 0x000fca00078e0203 */
[----:B------:R1:W5:Y:S01]  /*0bc0*/  @P0 LDG.E R216, [R2.64] ;  /* 0x0000000602d80981 */ /* 0x000362000c1e1900 */
[----:B------:R-:W-:Y:S01]  /*0bd0*/  IMAD.MOV.U32 R236, RZ, RZ, R0 ;  /* 0x000000ffffec7224 */ /* 0x000fe200078e0000 */
[----:B------:R-:W-:Y:S01]  /*0be0*/  BSSY B0, `(.L_x_2574) ;  /* 0x0000040000007945 */ /* 0x000fe20003800000 */
[----:B------:R-:W-:-:S05]  /*0bf0*/  IMAD.MOV.U32 R5, RZ, RZ, 0x40 ;  /* 0x00000040ff057424 */ /* 0x000fca00078e00ff */
[----:B------:R-:W-:Y:S01]  /*0c00*/  IADD3 R5, R5, -c[0x0][0x168], RZ ;  /* 0x80005a0005057a10 */ /* 0x000fe20007ffe0ff */
[----:B-1----:R-:W-:-:S05]  /*0c10*/  IMAD.MOV.U32 R2, RZ, RZ, c[0x0][0x53c] ;  /* 0x00014f00ff027624 */ /* 0x002fca00078e00ff */
[----:B------:R-:W-:Y:S02]  /*0c20*/  ISETP.NE.AND P0, PT, R2, 0x1, PT ;  /* 0x000000010200780c */ /* 0x000fe40003f05270 */
[----:B------:R-:W-:-:S11]  /*0c30*/  LOP3.LUT R2, R0, 0x1ffffff, RZ, 0x3c, !PT ;  /* 0x01ffffff00027812 */ /* 0x000fd600078e3cff */
[----:B------:R-:W-:Y:S01]  /*0c40*/  @P0 IMAD.HI.U32 R3, R0, c[0x0][0x540], RZ ;  /* 0x0001500000030a27 */ /* 0x000fe200078e00ff */
[----:B------:R-:W-:Y:S02]  /*0c50*/  IADD3 R0, R2, c[0x0][0x53c], RZ ;  /* 0x00014f0002007a10 */ /* 0x000fe40007ffe0ff */
[----:B------:R-:W-:Y:S02]  /*0c60*/  MOV R2, c[0x0][0x2c4] ;  /* 0x0000b10000027a02 */ /* 0x000fe40000000f00 */
[----:B------:R-:W-:Y:S02]  /*0c70*/  @P0 SHF.R.U32.HI R236, RZ, c[0x0][0x544], R3 ;  /* 0x00015100ffec0a19 */ /* 0x000fe40000011603 */
[----:B------:R-:W-:Y:S01]  /*0c80*/  ISETP.NE.AND P4, PT, R2, 0x1, PT ;  /* 0x000000010200780c */ /* 0x000fe20003f85270 */
[----:B------:R-:W-:Y:S02]  /*0c90*/  IMAD.MOV.U32 R2, RZ, RZ, c[0x0][0x2ac] ;  /* 0x0000ab00ff027624 */ /* 0x000fe400078e00ff */
[----:B------:R-:W-:-:S02]  /*0ca0*/  IMAD R0, R236, c[0x0][0x53c], R0 ;  /* 0x00014f00ec007a24 */ /* 0x000fc400078e0200 */
[----:B------:R-:W-:Y:S02]  /*0cb0*/  IMAD R6, R2, c[0x0][0x1d0], RZ ;  /* 0x0000740002067a24 */ /* 0x000fe400078e02ff */
[----:B------:R-:W-:Y:S02]  /*0cc0*/  IMAD.SHL.U32 R238, R0, 0x80, RZ ;  /* 0x0000008000ee7824 */ /* 0x000fe400078e00ff */
[----:B------:R-:W-:Y:S01]  /*0cd0*/  IMAD R2, R2, c[0x0][0x1d0], R5 ;  /* 0x0000740002027a24 */ /* 0x000fe200078e0205 */
[----:B------:R-:W-:Y:S02]  /*0ce0*/  IADD3 R5, R6, 0x3f, RZ ;  /* 0x0000003f06057810 */ /* 0x000fe40007ffe0ff */
[----:B------:R-:W-:-:S05]  /*0cf0*/  IADD3 R0, R238, 0x7f, RZ ;  /* 0x0000007fee007810 */ /* 0x000fca0007ffe0ff */
        /* <DEDUP_REMOVED lines=8> */
[----:B------:R-:W-:-:S04]  /*0d80*/  SHF.R.S32.HI R2, RZ, 0x6, R3 ;  /* 0x00000006ff027819 */ /* 0x000fc80000011403 */
[----:B------:R-:W-:Y:S01]  /*0d90*/  IMNMX R8, R0, R2, PT ;  /* 0x0000000200087217 */ /* 0x000fe20003800200 */
[----:B------:R-:W-:Y:S02]  /*0da0*/  IMAD.MOV R0, RZ, RZ, -R233 ;  /* 0x000000ffff007224 */ /* 0x000fe400078e0ae9 */
[----:B------:R-:W-:Y:S01]  /*0db0*/  IMAD.MOV.U32 R2, RZ, RZ, RZ ;  /* 0x000000ffff027224 */ /* 0x000fe200078e00ff */
        /* <DEDUP_REMOVED lines=34> */
.L_x_2575:
[----:B------:R-:W-:Y:S05]  /*0fe0*/  BSYNC B0 ;  /* 0x0000000000007941 */ /* 0x000fea0003800000 */
.L_x_2574:
[----:B------:R-:W-:Y:S01]  /*0ff0*/  LOP3.LUT R0, R236, 0xffff, RZ, 0xc0, !PT ;  /* 0x0000ffffec007812 */ /* 0x000fe200078ec0ff */
[----:B------:R-:W-:Y:S01]  /*1000*/  CS2R R16, SRZ ;  /* 0x0000000000107805 */ /* 0x000fe2000001ff00 */
[----:B------:R-:W-:Y:S01]  /*1010*/  CS2R R96, SRZ ;  /* 0x0000000000607805 */ /* 0x000fe2000001ff00 */
[----:B------:R-:W-:Y:S01]  /*1020*/  CS2R R94, SRZ ;  /* 0x00000000005e7805 */ /* 0x000fe2000001ff00 */
        /* <DEDUP_REMOVED lines=57> */
[----:B------:R-:W-:Y:S02]  /*13c0*/  SHF.R.S32.HI R14, RZ, 0x1f, R234 ;  /* 0x0000001fff0e7819 */ /* 0x000fe400000114ea */
[----:B------:R-:W-:Y:S02]  /*13d0*/  IADD3 R4, R205, R238, RZ ;  /* 0x000000eecd047210 */ /* 0x000fe40007ffe0ff */
[----:B------:R-:W-:Y:S01]  /*13e0*/  SHF.R.S32.HI R6, RZ, 0x1f, R233 ;  /* 0x0000001fff067819 */ /* 0x000fe200000114e9 */
[----:B------:R-:W-:Y:S01]  /*13f0*/  IMAD R0, R14, c[0x0][0x1b8], RZ ;  /* 0x00006e000e007a24 */ /* 0x000fe200078e02ff */
[----:B------:R-:W-:Y:S01]  /*1400*/  ISETP.GE.AND P6, PT, R192, c[0x0][0x198], PT ;  /* 0x00006600c0007a0c */ /* 0x000fe20003fc6270 */
[----:B------:R-:W-:Y:S01]  /*1410*/  @P4 IMAD.HI.U32 R7, R4, c[0x0][0x2c8], RZ ;  /* 0x0000b20004074a27 */ /* 0x000fe200078e00ff */
[----:B------:R-:W-:Y:S02]  /*1420*/  ISETP.GE.AND P5, PT, R201, c[0x0][0x198], PT ;  /* 0x00006600c9007a0c */ /* 0x000fe40003fa6270 */
[----:B------:R-:W-:Y:S01]  /*1430*/  ISETP.GE.AND P3, PT, R200, c[0x0][0x198], PT ;  /* 0x00006600c8007a0c */ /* 0x000fe20003f66270 */
[----:B------:R-:W-:Y:S01]  /*1440*/  IMAD R5, R234, c[0x0][0x1bc], R0 ;  /* 0x00006f00ea057a24 */ /* 0x000fe200078e0200 */
[----:B------:R-:W-:Y:S01]  /*1450*/  IADD3 R224, R235, -0x1, RZ ;  /* 0xffffffffebe07810 */ /* 0x000fe20007ffe0ff */
        /* <DEDUP_REMOVED lines=25> */
.L_x_2636:
[----:B------:R-:W-:Y:S05]  /*15f0*/  BRA.DIV ~URZ, `(.L_x_2578) ;  /* 0x0000c5227f007947 */ /* 0x000fea000b800000 */
[----:B------:R3:W4:Y:S02]  /*1600*/  SHFL.IDX PT, R0, R11, RZ, 0x181f ;  /* 0x00181fff0b007589 */ /* 0x00072400000e0000 */
.L_x_2637:
        /* <DEDUP_REMOVED lines=21> */
.L_x_2580:
[----:B------:R-:W-:Y:S05]  /*1760*/  BSYNC B0 ;  /* 0x0000000000007941 */ /* 0x000fea0003800000 */
.L_x_2579:
[----:B------:R-:W-:Y:S05]  /*1770*/  BRA.DIV ~URZ, `(.L_x_2581) ;  /* 0x0000c4127f007947 */ /* 0x000fea000b800000 */
[----:B--2---:R2:W1:Y:S04]  /*1780*/  SHFL.IDX PT, R8, R9, 0x1, 0x181f ;  /* 0x00381f0009087f89 */ /* 0x00446800000e0000 */
[----:B----4-:R2:W4:Y:S02]  /*1790*/  SHFL.IDX PT, R0, R11, 0x1, 0x181f ;  /* 0x00381f000b007f89 */ /* 0x01052400000e0000 */
.L_x_2638:
        /* <DEDUP_REMOVED lines=19> */
.L_x_2583:
[----:B------:R-:W-:Y:S05]  /*18d0*/  BSYNC B0 ;  /* 0x0000000000007941 */ /* 0x000fea0003800000 */
.L_x_2582:
[----:B------:R-:W-:Y:S05]  /*18e0*/  BRA.DIV ~URZ, `(.L_x_2584) ;  /* 0x0000c3727f007947 */ /* 0x000fea000b800000 */
[----:B-1----:R1:W2:Y:S02]  /*18f0*/  SHFL.IDX PT, R8, R9, 0x2, 0x181f ;  /* 0x00581f0009087f89 */ /* 0x0022a400000e0000 */
.L_x_2639:
[----:B------:R-:W-:Y:S05]  /*1900*/  BRA.DIV ~URZ, `(.L_x_2585) ;  /* 0x0000c3c27f007947 */ /* 0x000fea000b800000 */
[----:B----4-:R4:W1:Y:S02]  /*1910*/  SHFL.IDX PT, R0, R11, 0x2, 0x181f ;  /* 0x00581f000b007f89 */ /* 0x01086400000e0000 */
.L_x_2640:
        /* <DEDUP_REMOVED lines=19> */
.L_x_2587:
[----:B------:R-:W-:Y:S05]  /*1a50*/  BSYNC B0 ;  /* 0x0000000000007941 */ /* 0x000fea0003800000 */
.L_x_2586:
[----:B------:R-:W-:Y:S05]  /*1a60*/  BRA.DIV ~URZ, `(.L_x_2588) ;  /* 0x0000c2d27f007947 */ /* 0x000fea000b800000 */
[----:B--2---:R2:W3:Y:S04]  /*1a70*/  SHFL.IDX PT, R8, R9, 0x3, 0x181f ;  /* 0x00781f0009087f89 */ /* 0x0044e800000e0000 */
[----:B-1----:R2:W1:Y:S02]  /*1a80*/  SHFL.IDX PT, R0, R11, 0x3, 0x181f ;  /* 0x00781f000b007f89 */ /* 0x00246400000e0000 */
.L_x_2641:
        /* <DEDUP_REMOVED lines=26> */
[----:B------:R-:W-:-:S02]  /*1c30*/  IMAD.MOV.U32 R15, RZ, RZ, c[0x0][0x2ac] ;  /* 0x0000ab00ff0f7624 */ /* 0x000fc400078e00ff */
        /* <DEDUP_REMOVED lines=16> */
[----:B------:R-:W-:Y:S01]  /*1d40*/  BSSY B0, `(.L_x_2589) ;  /* 0x00000b1000007945 */ /* 0x000fe20003800000 */
[----:B------:R-:W-:-:S04]  /*1d50*/  IMAD.WIDE.U32 R210, R234, c[0x0][0x1e8], RZ ;  /* 0x00007a00ead27a25 */ /* 0x000fc800078e00ff */
[----:B------:R-:W-:Y:S02]  /*1d60*/  IMAD R176, R0, c[0x0][0x2b8], R2 ;  /* 0x0000ae0000b07a24 */ /* 0x000fe400078e0202 */
[----:B------:R-:W-:Y:S02]  /*1d70*/  IMAD R100, R224, -0x40, R15 ;  /* 0xffffffc0e0647824 */ /* 0x000fe400078e020f */
[----:B------:R-:W-:-:S04]  /*1d80*/  IMAD.WIDE.U32 R2, R176, c[0x0][0x1e0], RZ ;  /* 0x00007800b0027a25 */ /* 0x000fc800078e00ff */
[----:B------:R-:W-:Y:S02]  /*1d90*/  IMAD.IADD R13, R100, 0x1, -R232 ;  /* 0x00000001640d7824 */ /* 0x000fe400078e0ae8 */
[----:B------:R-:W-:Y:S02]  /*1da0*/  IMAD R6, R14, c[0x0][0x210], RZ ;  /* 0x000084000e067a24 */ /* 0x000fe400078e02ff */
[----:B------:R-:W-:Y:S01]  /*1db0*/  IMAD.WIDE.U32 R214, R234, c[0x0][0x210], RZ ;  /* 0x00008400ead67a25 */ /* 0x000fe200078e00ff */
[----:B------:R-:W-:-:S03]  /*1dc0*/  ISETP.GE.AND P6, PT, R13, 0x1, PT ;  /* 0x000000010d00780c */ /* 0x000fc60003fc6270 */
[----:B------:R-:W-:Y:S01]  /*1dd0*/  IMAD R6, R234, c[0x0][0x214], R6 ;  /* 0x00008500ea067a24 */ /* 0x000fe200078e0206 */
[----:B-1----:R-:W-:Y:S01]  /*1de0*/  SHF.R.S32.HI R5, RZ, 0x1f, R176 ;  /* 0x0000001fff057819 */ /* 0x002fe200000114b0 */
[----:B------:R-:W-:Y:S02]  /*1df0*/  IMAD.SHL.U32 R17, R192, 0x2, RZ ;  /* 0x00000002c0117824 */ /* 0x000fe400078e00ff */
[----:B------:R-:W-:Y:S02]  /*1e00*/  IMAD.IADD R219, R215, 0x1, R6 ;  /* 0x00000001d7db7824 */ /* 0x000fe400078e0206 */
[----:B------:R-:W-:Y:S02]  /*1e10*/  IMAD R0, R5, c[0x0][0x1e0], RZ ;  /* 0x0000780005007a24 */ /* 0x000fe400078e02ff */
[----:B------:R-:W-:Y:S02]  /*1e20*/  IMAD.SHL.U32 R19, R200, 0x2, RZ ;  /* 0x00000002c8137824 */ /* 0x000fe400078e00ff */
[----:B------:R-:W-:Y:S01]  /*1e30*/  @P6 ISETP.GE.AND P1, PT, R192, c[0x0][0x1d4], PT ;  /* 0x00007500c0006a0c */ /* 0x000fe20003f26270 */
[----:B------:R-:W-:Y:S01]  /*1e40*/  IMAD R0, R176, c[0x0][0x1e4], R0 ;  /* 0x00007900b0007a24 */ /* 0x000fe200078e0200 */
[----:B------:R-:W-:-:S02]  /*1e50*/  @P6 ISETP.GE.AND P5, PT, R201, c[0x0][0x1d4], PT ;  /* 0x00007500c9006a0c */ /* 0x000fc40003fa6270 */
[----:B------:R-:W-:Y:S01]  /*1e60*/  @P6 ISETP.GE.AND P2, PT, R200, c[0x0][0x1d4], PT ;  /* 0x00007500c8006a0c */ /* 0x000fe20003f46270 */
[----:B------:R-:W-:Y:S02]  /*1e70*/  IMAD.IADD R3, R3, 0x1, R0 ;  /* 0x0000000103037824 */ /* 0x000fe400078e0200 */
[----:B------:R-:W-:Y:S01]  /*1e80*/  IMAD R0, R14, c[0x0][0x1e8], RZ ;  /* 0x00007a000e007a24 */ /* 0x000fe200078e02ff */
[----:B------:R-:W-:-:S03]  /*1e90*/  SHF.L.U64.HI R14, R192, 0x1, R18 ;  /* 0x00000001c00e7819 */ /* 0x000fc60000010212 */
[----:B------:R-:W-:-:S04]  /*1ea0*/  IMAD R0, R234, c[0x0][0x1ec], R0 ;  /* 0x00007b00ea007a24 */ /* 0x000fc800078e0200 */
[----:B------:R-:W-:Y:S01]  /*1eb0*/  IMAD.IADD R217, R211, 0x1, R0 ;  /* 0x00000001d3d97824 */ /* 0x000fe200078e0200 */
[----:B--234-:R-:W-:Y:S01]  /*1ec0*/  SHF.R.S32.HI R11, RZ, 0x1f, R173 ;  /* 0x0000001fff0b7819 */ /* 0x01cfe200000114ad */
[----:B------:R-:W-:-:S04]  /*1ed0*/  IMAD.WIDE.U32 R2, R173, c[0x0][0x1f0], R2 ;  /* 0x00007c00ad027a25 */ /* 0x000fc800078e0002 */
[C---:B------:R-:W-:Y:S01]  /*1ee0*/  IMAD R4, R11.reuse, c[0x0][0x1f0], RZ ;  /* 0x00007c000b047a24 */ /* 0x040fe200078e02ff */
[----:B------:R-:W-:Y:S01]  /*1ef0*/  IADD3 R0, P0, R2, R210, RZ ;  /* 0x000000d202007210 */ /* 0x000fe20007f1e0ff */
[----:B------:R-:W-:Y:S02]  /*1f00*/  IMAD R11, R11, c[0x0][0x218], RZ ;  /* 0x000086000b0b7a24 */ /* 0x000fe400078e02ff */
[C---:B------:R-:W-:Y:S02]  /*1f10*/  IMAD R4, R173.reuse, c[0x0][0x1f4], R4 ;  /* 0x00007d00ad047a24 */ /* 0x040fe400078e0204 */
[----:B------:R-:W-:-:S03]  /*1f20*/  IMAD R11, R173, c[0x0][0x21c], R11 ;  /* 0x00008700ad0b7a24 */ /* 0x000fc600078e020b */
[----:B------:R-:W-:Y:S01]  /*1f30*/  IADD3.X R2, R217, R3, R4, P0, !PT ;  /* 0x00000003d9027210 */ /* 0x000fe200007fe404 */
[----:B------:R-:W-:Y:S01]  /*1f40*/  IMAD R4, R5, c[0x0][0x208], RZ ;  /* 0x0000820005047a24 */ /* 0x000fe200078e02ff */
[----:B------:R-:W-:-:S03]  /*1f50*/  LEA R9, P0, R0, c[0x0][0x1c8], 0x1 ;  /* 0x0000720000097a11 */ /* 0x000fc600078008ff */
[----:B------:R-:W-:Y:S01]  /*1f60*/  IMAD R5, R176, c[0x0][0x20c], R4 ;  /* 0x00008300b0057a24 */ /* 0x000fe200078e0204 */
[----:B------:R-:W-:Y:S01]  /*1f70*/  LEA.HI.X R10, R0, c[0x0][0x1cc], R2, 0x1, P0 ;  /* 0x00007300000a7a11 */ /* 0x000fe200000f0c02 */
[----:B------:R-:W-:Y:S01]  /*1f80*/  IMAD.WIDE.U32 R2, R176, c[0x0][0x208], RZ ;  /* 0x00008200b0027a25 */ /* 0x000fe200078e00ff */
[----:B------:R-:W1:Y:S03]  /*1f90*/  SHFL.IDX PT, R0, R9, RZ, 0x181f ;  /* 0x00181fff09007589 */ /* 0x000e6600000e0000 */
[----:B------:R-:W-:Y:S01]  /*1fa0*/  IMAD.IADD R3, R3, 0x1, R5 ;  /* 0x0000000103037824 */ /* 0x000fe200078e0205 */
[----:B------:R-:W2:Y:S03]  /*1fb0*/  SHFL.IDX PT, R8, R10, RZ, 0x181f ;  /* 0x00181fff0a087589 */ /* 0x000ea600000e0000 */
[----:B------:R-:W-:Y:S01]  /*1fc0*/  IMAD.WIDE.U32 R2, R173, c[0x0][0x218], R2 ;  /* 0x00008600ad027a25 */ /* 0x000fe200078e0002 */
[----:B------:R-:W3:Y:S04]  /*1fd0*/  SHFL.IDX PT, R9, R9, 0x1, 0x181f ;  /* 0x00381f0009097f89 */ /* 0x000ee800000e0000 */
[----:B------:R-:W4:Y:S01]  /*1fe0*/  SHFL.IDX PT, R10, R10, 0x1, 0x181f ;  /* 0x00381f000a0a7f89 */ /* 0x000f2200000e0000 */
[----:B-1----:R-:W-:-:S04]  /*1ff0*/  @P6 LEA R4, P0, R192, R0, 0x1 ;  /* 0x00000000c0046211 */ /* 0x002fc800078008ff */
[----:B--2---:R-:W-:Y:S02]  /*2000*/  @P6 LEA.HI.X R5, R192, R8, R18, 0x1, P0 ;  /* 0x00000008c0056211 */ /* 0x004fe400000f0c12 */
[----:B------:R-:W-:-:S03]  /*2010*/  @P6 LEA R6, P0, R201, R0, 0x1 ;  /* 0x00000000c9066211 */ /* 0x000fc600078008ff */
[----:B------:R1:W-:Y:S01]  /*2020*/  @P6 LDGSTS.E.BYPASS.LTC128B.128 [R209+0xc100], [R4.64], !P1 ;  /* 0x0c10000004d16fae */ /* 0x0003e2000c901d46 */
[----:B------:R-:W-:-:S05]  /*2030*/  @P6 LEA.HI.X R7, R201, R8, R16, 0x1, P0 ;  /* 0x00000008c9076211 */ /* 0x000fca00000f0c10 */
[----:B------:R3:W-:Y:S01]  /*2040*/  @P6 LDGSTS.E.BYPASS.LTC128B.128 [R209+0xe100], [R6.64], !P5 ;  /* 0x0e10000006d16fae */ /* 0x0007e2000e901d46 */
[----:B-1----:R-:W-:Y:S02]  /*2050*/  @P6 LEA R4, P1, R200, R0, 0x1 ;  /* 0x00000000c8046211 */ /* 0x002fe400078208ff */
[----:B------:R-:W-:Y:S02]  /*2060*/  IADD3 R0, P0, R2, R214, RZ ;  /* 0x000000d602007210 */ /* 0x000fe40007f1e0ff */
[----:B------:R-:W-:Y:S02]  /*2070*/  @P6 LEA.HI.X R5, R200, R8, R20, 0x1, P1 ;  /* 0x00000008c8056211 */ /* 0x000fe400008f0c14 */
[----:B------:R-:W-:Y:S02]  /*2080*/  ISETP.GE.AND P1, PT, R13, 0x21, PT ;  /* 0x000000210d00780c */ /* 0x000fe40003f26270 */
[----:B------:R-:W-:Y:S01]  /*2090*/  IADD3.X R2, R219, R3, R11, P0, !PT ;  /* 0x00000003db027210 */ /* 0x000fe200007fe40b */
[----:B------:R1:W-:Y:S01]  /*20a0*/  @P6 LDGSTS.E.BYPASS.LTC128B.128 [R209+0x10100], [R4.64], !P2 ;  /* 0x1010000004d16fae */ /* 0x0003e2000d101d46 */
[----:B------:R-:W-:-:S04]  /*20b0*/  LEA R12, P0, R0, c[0x0][0x1f8], 0x1 ;  /* 0x00007e00000c7a11 */ /* 0x000fc800078008ff */
[----:B------:R-:W-:Y:S01]  /*20c0*/  LEA.HI.X R15, R0, c[0x0][0x1fc], R2, 0x1, P0 ;  /* 0x00007f00000f7a11 */ /* 0x000fe200000f0c02 */
[----:B------:R-:W2:Y:S04]  /*20d0*/  SHFL.IDX PT, R8, R12, RZ, 0x181f ;  /* 0x00181fff0c087589 */ /* 0x000ea800000e0000 */
[C---:B---3--:R-:W-:Y:S01]  /*20e0*/  @P1 LEA R6, P0, R192.reuse, R9, 0x1 ;  /* 0x00000009c0061211 */ /* 0x048fe200078008ff */
[----:B------:R-:W3:Y:S01]  /*20f0*/  SHFL.IDX PT, R11, R15, RZ, 0x181f ;  /* 0x00181fff0f0b7589 */ /* 0x000ee200000e0000 */
[C---:B------:R-:W-:Y:S02]  /*2100*/  @P1 ISETP.GE.AND P5, PT, R192.reuse, c[0x0][0x1d4], PT ;  /* 0x00007500c0001a0c */ /* 0x040fe40003fa6270 */
[C---:B------:R-:W-:Y:S01]  /*2110*/  @P1 ISETP.GE.AND P2, PT, R201.reuse, c[0x0][0x1d4], PT ;  /* 0x00007500c9001a0c */ /* 0x040fe20003f46270 */
[----:B------:R-:W5:Y:S01]  /*2120*/  SHFL.IDX PT, R0, R12, 0x1, 0x181f ;  /* 0x00381f000c007f89 */ /* 0x000f6200000e0000 */
[----:B----4-:R-:W-:Y:S01]  /*2130*/  @P1 LEA.HI.X R7, R192, R10, R18, 0x1, P0 ;  /* 0x0000000ac0071211 */ /* 0x010fe200000f0c12 */
[----:B------:R-:W-:Y:S01]  /*2140*/  IMAD.SHL.U32 R18, R201, 0x2, RZ ;  /* 0x00000002c9127824 */ /* 0x000fe200078e00ff */
[----:B------:R-:W-:-:S07]  /*2150*/  @P1 ISETP.GE.AND P0, PT, R200, c[0x0][0x1d4], PT ;  /* 0x00007500c8001a0c */ /* 0x000fce0003f06270 */
[----:B------:R5:W-:Y:S01]  /*2160*/  @P1 LDGSTS.E.BYPASS.LTC128B.128 [R209+0xd100], [R6.64], !P5 ;  /* 0x0d10000006d11fae */ /* 0x000be2000e901d46 */
[----:B------:R-:W-:Y:S02]  /*2170*/  ISETP.GE.AND P5, PT, R192, c[0x0][0x1d4], PT ;  /* 0x00007500c0007a0c */ /* 0x000fe40003fa6270 */
[----:B-1----:R-:W-:-:S04]  /*2180*/  @P1 LEA R4, P6, R201, R9, 0x1 ;  /* 0x00000009c9041211 */ /* 0x002fc800078c08ff */
[CCC-:B------:R-:W-:Y:S02]  /*2190*/  @P1 LEA.HI.X R5, R201.reuse, R10.reuse, R16.reuse, 0x1, P6 ;  /* 0x0000000ac9051211 */ /* 0x1c0fe400030f0c10 */
[C---:B------:R-:W-:Y:S02]  /*21a0*/  @P1 LEA R2, P6, R200.reuse, R9, 0x1 ;  /* 0x00000009c8021211 */ /* 0x040fe400078c08ff */
[C---:B------:R-:W-:Y:S01]  /*21b0*/  SHF.L.U64.HI R16, R201.reuse, 0x1, R16 ;  /* 0x00000001c9107819 */ /* 0x040fe20000010210 */
[----:B------:R2:W-:Y:S01]  /*21c0*/  @P1 LDGSTS.E.BYPASS.LTC128B.128 [R209+0xf100], [R4.64], !P2 ;  /* 0x0f10000004d11fae */ /* 0x0005e2000d101d46 */
[----:B------:R-:W-:Y:S02]  /*21d0*/  @P1 LEA.HI.X R3, R200, R10, R20, 0x1, P6 ;  /* 0x0000000ac8031211 */ /* 0x000fe400030f0c14 */
[----:B------:R-:W-:Y:S01]  /*21e0*/  ISETP.GE.AND P2, PT, R201, c[0x0][0x1d4], PT ;  /* 0x00007500c9007a0c */ /* 0x000fe20003f46270 */
[----:B------:R1:W4:Y:S01]  /*21f0*/  SHFL.IDX PT, R10, R15, 0x1, 0x181f ;  /* 0x00381f000f0a7f89 */ /* 0x00032200000e0000 */
[----:B------:R-:W-:-:S02]  /*2200*/  ISETP.LT.OR P6, PT, R13, 0x1, P5 ;  /* 0x000000010d00780c */ /* 0x000fc40002fc1670 */
[C---:B------:R-:W-:Y:S01]  /*2210*/  ISETP.LT.OR P5, PT, R13.reuse, 0x21, P5 ;  /* 0x000000210d00780c */ /* 0x040fe20002fa1670 */
[----:B------:R4:W-:Y:S01]  /*2220*/  @P1 LDGSTS.E.BYPASS.LTC128B.128 [R209+0x11100], [R2.64], !P0 ;  /* 0x1110000002d11fae */ /* 0x0009e2000c101d46 */
[C---:B------:R-:W-:Y:S02]  /*2230*/  ISETP.LT.OR P1, PT, R13.reuse, 0x1, P2 ;  /* 0x000000010d00780c */ /* 0x040fe40001721670 */
[----:B------:R-:W-:Y:S01]  /*2240*/  ISETP.LT.OR P2, PT, R13, 0x21, P2 ;  /* 0x000000210d00780c */ /* 0x000fe20001741670 */
[----:B------:R-:W0:Y:S01]  /*2250*/  LDGDEPBAR ;  /* 0x00000000000079af */ /* 0x000e220000000000 */
[----:B--2---:R-:W-:Y:S02]  /*2260*/  IADD3 R4, P0, R8, R17, RZ ;  /* 0x0000001108047210 */ /* 0x004fe40007f1e0ff */
[----:B-1----:R-:W-:-:S03]  /*2270*/  SHF.L.U64.HI R15, R200, 0x1, R20 ;  /* 0x00000001c80f7819 */ /* 0x002fc60000010214 */
[----:B---3--:R-:W-:Y:S01]  /*2280*/  IMAD.X R5, R11, 0x1, R14, P0 ;  /* 0x000000010b057824 */ /* 0x008fe200000e060e */
[----:B----4-:R-:W-:-:S04]  /*2290*/  IADD3 R2, P0, R8, R18, RZ ;  /* 0x0000001208027210 */ /* 0x010fc80007f1e0ff */
[----:B------:R1:W-:Y:S01]  /*22a0*/  LDGSTS.E.BYPASS.LTC128B.128 [R209+0x100], [R4.64], !P6 ;  /* 0x0010000004d17fae */ /* 0x0003e2000f101d46 */
[----:B------:R-:W-:Y:S01]  /*22b0*/  IADD3 R8, P6, R8, R19, RZ ;  /* 0x0000001308087210 */ /* 0x000fe20007fde0ff */
[----:B------:R-:W-:Y:S01]  /*22c0*/  IMAD.X R3, R11, 0x1, R16, P0 ;  /* 0x000000010b037824 */ /* 0x000fe200000e0610 */
[----:B-----5:R-:W-:-:S03]  /*22d0*/  IADD3 R6, P0, R0, R17, RZ ;  /* 0x0000001100067210 */ /* 0x020fc60007f1e0ff */
[----:B------:R-:W-:Y:S01]  /*22e0*/  IMAD.X R9, R11, 0x1, R15, P6 ;  /* 0x000000010b097824 */ /* 0x000fe200030e060f */
[----:B------:R2:W-:Y:S01]  /*22f0*/  LDGSTS.E.BYPASS.LTC128B.128 [R209+0x2100], [R2.64], !P1 ;  /* 0x0210000002d17fae */ /* 0x0005e2000c901d46 */
[----:B------:R-:W-:Y:S01]  /*2300*/  ISETP.GE.AND P1, PT, R200, c[0x0][0x1d4], PT ;  /* 0x00007500c8007a0c */ /* 0x000fe20003f26270 */
[----:B------:R-:W-:-:S03]  /*2310*/  IMAD.X R7, R10, 0x1, R14, P0 ;  /* 0x000000010a077824 */ /* 0x000fc600000e060e */
[C---:B------:R-:W-:Y:S02]  /*2320*/  ISETP.LT.OR P6, PT, R13.reuse, 0x1, P1 ;  /* 0x000000010d00780c */ /* 0x040fe40000fc1670 */
[----:B------:R-:W-:-:S11]  /*2330*/  ISETP.LT.OR P1, PT, R13, 0x21, P1 ;  /* 0x000000210d00780c */ /* 0x000fd60000f21670 */
[----:B------:R3:W-:Y:S01]  /*2340*/  LDGSTS.E.BYPASS.LTC128B.128 [R209+0x4100], [R8.64], !P6 ;  /* 0x0410000008d17fae */ /* 0x0007e2000f101d46 */
[----:B-1----:R-:W-:-:S03]  /*2350*/  IADD3 R4, P0, R0, R18, RZ ;  /* 0x0000001200047210 */ /* 0x002fc60007f1e0ff */
[----:B------:R3:W-:Y:S02]  /*2360*/  LDGSTS.E.BYPASS.LTC128B.128 [R209+0x1100], [R6.64], !P5 ;  /* 0x0110000006d17fae */ /* 0x0007e4000e901d46 */
[----:B------:R-:W-:Y:S01]  /*2370*/  IMAD.X R5, R10, 0x1, R16, P0 ;  /* 0x000000010a057824 */ /* 0x000fe200000e0610 */
[----:B--2---:R-:W-:-:S04]  /*2380*/  IADD3 R2, P0, R0, R19, RZ ;  /* 0x0000001300027210 */ /* 0x004fc80007f1e0ff */
[----:B------:R3:W-:Y:S01]  /*2390*/  LDGSTS.E.BYPASS.LTC128B.128 [R209+0x3100], [R4.64], !P2 ;  /* 0x0310000004d17fae */ /* 0x0007e2000d101d46 */
[----:B------:R-:W-:Y:S01]  /*23a0*/  ISETP.GT.AND P2, PT, R205, 0x3f, PT ;  /* 0x0000003fcd00780c */ /* 0x000fe20003f44270 */
[----:B------:R-:W-:-:S05]  /*23b0*/  IMAD.X R3, R10, 0x1, R15, P0 ;  /* 0x000000010a037824 */ /* 0x000fca00000e060f */
[----:B------:R3:W-:Y:S01]  /*23c0*/  LDGSTS.E.BYPASS.LTC128B.128 [R209+0x5100], [R2.64], !P1 ;  /* 0x0510000002d17fae */ /* 0x0007e2000c901d46 */
[----:B------:R-:W-:-:S03]  /*23d0*/  ISETP.GT.AND P1, PT, R224, R204, PT ;  /* 0x000000cce000720c */ /* 0x000fc60003f24270 */
[----:B------:R-:W0:Y:S10]  /*23e0*/  LDGDEPBAR ;  /* 0x00000000000079af */ /* 0x000e340000000000 */
[----:B------:R-:W-:Y:S05]  /*23f0*/  @!P1 BRA `(.L_x_2590) ;  /* 0x0000045000009947 */ /* 0x000fea0003800000 */
[----:B---3--:R-:W-:Y:S01]  /*2400*/  IMAD R2, R224, 0x40, R216 ;  /* 0x00000040e0027824 */ /* 0x008fe200078e02d8 */
        /* <DEDUP_REMOVED lines=27> */
.L_x_2642:
        /* <DEDUP_REMOVED lines=20> */
.L_x_2643:
[----:B--23--:R-:W-:Y:S02]  /*2700*/  IADD3 R6, -R11, 0x10, RZ ;  /* 0x000000100b067810 */ /* 0x00cfe40007ffe1ff */
[----:B------:R-:W-:-:S02]  /*2710*/  IADD3 R4, -R10, 0x10, RZ ;  /* 0x000000100a047810 */ /* 0x000fc40007ffe1ff */
[----:B------:R-:W-:Y:S02]  /*2720*/  LOP3.LUT R6, R6, 0xf, RZ, 0xc0, !PT ;  /* 0x0000000f06067812 */ /* 0x000fe400078ec0ff */
[----:B------:R-:W-:Y:S02]  /*2730*/  LOP3.LUT R4, R4, 0xf, RZ, 0xc0, !PT ;  /* 0x0000000f04047812 */ /* 0x000fe400078ec0ff */
[----:B------:R-:W-:Y:S02]  /*2740*/  IADD3 R6, P5, P0, R6, R0, R17 ;  /* 0x0000000006067210 */ /* 0x000fe400078be011 */
[----:B------:R-:W-:Y:S02]  /*2750*/  IADD3 R2, -R9, 0x10, RZ ;  /* 0x0000001009027810 */ /* 0x000fe40007ffe1ff */
[----:B------:R-:W-:Y:S02]  /*2760*/  IADD3.X R7, RZ, R8, R14, P5, P0 ;  /* 0x00000008ff077210 */ /* 0x000fe40002fe040e */
        /* <DEDUP_REMOVED lines=14> */
.L_x_2590:
[----:B------:R-:W-:Y:S05]  /*2850*/  BSYNC B0 ;  /* 0x0000000000007941 */ /* 0x000fea0003800000 */
.L_x_2589:
        /* <DEDUP_REMOVED lines=10> */
[----:B---3--:R2:W3:Y:S04]  /*2900*/  LDSM.16.M88.4 R8, [R162] ;  /* 0x00000000a208783b */ /* 0x0084e80000000200 */
[----:B------:R2:W4:Y:S04]  /*2910*/  LDSM.16.M88.4 R40, [R169] ;  /* 0x00000000a928783b */ /* 0x0005280000000200 */
[----:B------:R2:W1:Y:S04]  /*2920*/  LDSM.16.M88.4 R32, [R169+0x800] ;  /* 0x00080000a920783b */ /* 0x0004680000000200 */
[----:B------:R2:W1:Y:S04]  /*2930*/  LDSM.16.M88.4 R48, [R169+0x1000] ;  /* 0x00100000a930783b */ /* 0x0004680000000200 */
[----:B------:R2:W1:Y:S04]  /*2940*/  LDSM.16.M88.4 R52, [R169+0x1800] ;  /* 0x00180000a934783b */ /* 0x0004680000000200 */
[----:B-1----:R2:W1:Y:S04]  /*2950*/  LDSM.16.M88.4 R4, [R163] ;  /* 0x00000000a304783b */ /* 0x0024680000000200 */
        /* <DEDUP_REMOVED lines=28> */
[----:B------:R2:W4:Y:S02]  /*2b20*/  SHFL.IDX PT, R12, R13, RZ, 0x181f ;  /* 0x00181fff0d0c7589 */ /* 0x00052400000e0000 */
.L_x_2644:
[----:B------:R-:W-:Y:S05]  /*2b30*/  BRA.DIV ~URZ, `(.L_x_2596) ;  /* 0x0000b5f27f007947 */ /* 0x000fea000b800000 */
[----:B------:R-:W5:Y:S01]  /*2b40*/  SHFL.IDX PT, R0, R21, RZ, 0x181f ;  /* 0x00181fff15007589 */ /* 0x000f6200000e0000 */
[----:B------:R-:W-:Y:S02]  /*2b50*/  ISETP.GE.AND P5, PT, R192, c[0x0][0x1d4], PT ;  /* 0x00007500c0007a0c */ /* 0x000fe40003fa6270 */
[----:B------:R-:W-:Y:S02]  /*2b60*/  ISETP.GE.AND P1, PT, R201, c[0x0][0x1d4], PT ;  /* 0x00007500c9007a0c */ /* 0x000fe40003f26270 */
[----:B------:R-:W-:Y:S02]  /*2b70*/  SEL R19, RZ, 0x10, P5 ;  /* 0x00000010ff137807 */ /* 0x000fe40002800000 */
[----:B------:R-:W-:Y:S02]  /*2b80*/  SEL R18, RZ, 0x10, P1 ;  /* 0x00000010ff127807 */ /* 0x000fe40000800000 */
[----:B-----5:R-:W-:-:S02]  /*2b90*/  IADD3 R14, P0, R0, R25, RZ ;  /* 0x00000019000e7210 */ /* 0x020fc40007f1e0ff */
[----:B------:R-:W-:-:S03]  /*2ba0*/  IADD3 R2, P6, R0, R26, RZ ;  /* 0x0000001a00027210 */ /* 0x000fc60007fde0ff */
[----:B----4-:R-:W-:Y:S01]  /*2bb0*/  IMAD.X R15, R12, 0x1, R22, P0 ;  /* 0x000000010c0f7824 */ /* 0x010fe200000e0616 */
        /* <DEDUP_REMOVED lines=8> */
[----:B------:R-:W2:Y:S04]  /*2c40*/  SHFL.IDX PT, R0, R21, 0x1, 0x181f ;  /* 0x00381f0015007f89 */ /* 0x000ea800000e0000 */
[----:B------:R4:W-:Y:S04]  /*2c50*/  LDGSTS.E.BYPASS.LTC128B.128 [R209+0xa100], [R16.64], !P0 ;  /* 0x0a10000010d17fae */ /* 0x0009e8000c101d46 */
[----:B------:R5:W3:Y:S02]  /*2c60*/  SHFL.IDX PT, R12, R13, 0x1, 0x181f ;  /* 0x00381f000d0c7f89 */ /* 0x000ae400000e0000 */
[----:B--2--5:R-:W-:-:S02]  /*2c70*/  SEL R13, RZ, 0x10, P0 ;  /* 0x00000010ff0d7807 */ /* 0x024fc40000000000 */
.L_x_2645:
[----:B----4-:R-:W-:Y:S02]  /*2c80*/  IADD3 R2, -R19, 0x10, RZ ;  /* 0x0000001013027810 */ /* 0x010fe40007ffe1ff */
[----:B------:R-:W-:-:S02]  /*2c90*/  IADD3 R3, -R18, 0x10, RZ ;  /* 0x0000001012037810 */ /* 0x000fc40007ffe1ff */
[----:B------:R-:W-:Y:S02]  /*2ca0*/  LOP3.LUT R2, R2, 0xf, RZ, 0xc0, !PT ;  /* 0x0000000f02027812 */ /* 0x000fe400078ec0ff */
[----:B------:R-:W-:Y:S02]  /*2cb0*/  IADD3 R14, -R13, 0x10, RZ ;  /* 0x000000100d0e7810 */ /* 0x000fe40007ffe1ff */
[----:B------:R-:W-:Y:S02]  /*2cc0*/  LOP3.LUT R3, R3, 0xf, RZ, 0xc0, !PT ;  /* 0x0000000f03037812 */ /* 0x000fe400078ec0ff */
[-C--:B------:R-:W-:Y:S02]  /*2cd0*/  IADD3 R16, P1, P0, R2, R0.reuse, R25 ;  /* 0x0000000002107210 */ /* 0x080fe4000783e019 */
[----:B------:R-:W-:Y:S02]  /*2ce0*/  LOP3.LUT R2, R14, 0xf, RZ, 0xc0, !PT ;  /* 0x0000000f0e027812 */ /* 0x000fe400078ec0ff */
[----:B------:R-:W-:-:S02]  /*2cf0*/  IADD3 R14, P6, P5, R3, R0, R26 ;  /* 0x00000000030e7210 */ /* 0x000fc40007dde01a */
[----:B---3--:R-:W-:Y:S02]  /*2d00*/  IADD3.X R17, RZ, R12, R22, P1, P0 ;  /* 0x0000000cff117210 */ /* 0x008fe40000fe0416 */
        /* <DEDUP_REMOVED lines=12> */
.L_x_2594:
[----:B------:R-:W-:Y:S05]  /*2dd0*/  BSYNC B0 ;  /* 0x0000000000007941 */ /* 0x000fea0003800000 */
.L_x_2593:
[----:B--2---:R-:W2:Y:S01]  /*2de0*/  LDL R3, [R1+0x4] ;  /* 0x0000040001037983 */ /* 0x004ea20000100800 */
[----:B------:R-:W-:Y:S01]  /*2df0*/  IMAD.MOV.U32 R0, RZ, RZ, 0x40 ;  /* 0x00000040ff007424 */ /* 0x000fe200078e00ff */
[----:B------:R-:W-:-:S02]  /*2e00*/  LOP3.LUT P0, RZ, R207, 0x4, RZ, 0xc0, !PT ;  /* 0x00000004cfff7812 */ /* 0x000fc4000780c0ff */
[----:B------:R-:W0:Y:S01]  /*2e10*/  LDGDEPBAR ;  /* 0x00000000000079af */ /* 0x000e220000000000 */
[----:B------:R-:W-:Y:S01]  /*2e20*/  WARPSYNC 0xffffffff ;  /* 0xffffffff00007948 */ /* 0x000fe20003800000 */
[C---:B---34-:R-:W-:Y:S01]  /*2e30*/  HMMA.16816.F32.BF16 R44, R8.reuse, R40, RZ ;  /* 0x00000028082c723c */ /* 0x058fe200000418ff */
[----:B------:R-:W-:Y:S01]  /*2e40*/  SEL R166, R0, 0xffffffc0, !P0 ;  /* 0xffffffc000a67807 */ /* 0x000fe20004000000 */
[----:B------:R-:W-:Y:S03]  /*2e50*/  LDSM.16.M88.4 R16, [R165] ;  /* 0x00000000a510783b */ /* 0x000fe60000000200 */
[----:B------:R-:W-:Y:S01]  /*2e60*/  IADD3 R0, R166, R169, R167 ;  /* 0x000000a9a6007210 */ /* 0x000fe20007ffe0a7 */
[----:B------:R-:W-:Y:S01]  /*2e70*/  IMAD.IADD R2, R169, 0x1, R166 ;  /* 0x00000001a9027824 */ /* 0x000fe200078e02a6 */
[----:B------:R-:W-:Y:S01]  /*2e80*/  LDSM.16.M88.4 R88, [R169+0x2000] ;  /* 0x00200000a958783b */ /* 0x000fe20000000200 */
[C---:B------:R-:W-:Y:S03]  /*2e90*/  HMMA.16816.F32.BF16 R40, R8.reuse, R42, RZ ;  /* 0x0000002a0828723c */ /* 0x040fe600000418ff */
[----:B------:R-:W3:Y:S04]  /*2ea0*/  LDSM.16.M88.4 R68, [R2] ;  /* 0x000000000244783b */ /* 0x000ee80000000200 */
[----:B------:R-:W4:Y:S01]  /*2eb0*/  LDSM.16.M88.4 R76, [R2+0x800] ;  /* 0x00080000024c783b */ /* 0x000f220000000200 */
[C---:B------:R-:W-:Y:S03]  /*2ec0*/  HMMA.16816.F32.BF16 R36, R8.reuse, R32, RZ ;  /* 0x000000200824723c */ /* 0x040fe600000418ff */
[----:B------:R-:W5:Y:S04]  /*2ed0*/  LDSM.16.M88.4 R80, [R2+0x1000] ;  /* 0x001000000250783b */ /* 0x000f680000000200 */
[----:B------:R-:W-:Y:S01]  /*2ee0*/  LDSM.16.M88.4 R92, [R0+0x800] ;  /* 0x00080000005c783b */ /* 0x000fe20000000200 */
[C---:B------:R-:W-:Y:S03]  /*2ef0*/  HMMA.16816.F32.BF16 R32, R8.reuse, R34, RZ ;  /* 0x000000220820723c */ /* 0x040fe600000418ff */
[----:B------:R-:W-:Y:S04]  /*2f00*/  LDSM.16.M88.4 R84, [R169+0x2800] ;  /* 0x00280000a954783b */ /* 0x000fe80000000200 */
[----:B------:R-:W-:Y:S01]  /*2f10*/  LDSM.16.M88.4 R96, [R169+0x3800] ;  /* 0x00380000a960783b */ /* 0x000fe20000000200 */
[C---:B------:R-:W-:Y:S08]  /*2f20*/  HMMA.16816.F32.BF16 R28, R8.reuse, R48, RZ ;  /* 0x00000030081c723c */ /* 0x040ff000000418ff */
[C---:B------:R-:W-:Y:S08]  /*2f30*/  HMMA.16816.F32.BF16 R24, R8.reuse, R50, RZ ;  /* 0x000000320818723c */ /* 0x040ff000000418ff */
[C---:B------:R-:W-:Y:S08]  /*2f40*/  HMMA.16816.F32.BF16 R12, R8.reuse, R52, RZ ;  /* 0x00000034080c723c */ /* 0x040ff000000418ff */
[----:B------:R-:W-:Y:S08]  /*2f50*/  HMMA.16816.F32.BF16 R8, R8, R54, RZ ;  /* 0x000000360808723c */ /* 0x000ff000000418ff */
[C---:B-1----:R-:W-:Y:S08]  /*2f60*/  HMMA.16816.F32.BF16 R52, R4.reuse, R56, R44 ;  /* 0x000000380434723c */ /* 0x042ff0000004182c */
[C---:B------:R-:W-:Y:S08]  /*2f70*/  HMMA.16816.F32.BF16 R44, R4.reuse, R58, R40 ;  /* 0x0000003a042c723c */ /* 0x040ff00000041828 */
[C---:B------:R-:W-:Y:S08]  /*2f80*/  HMMA.16816.F32.BF16 R36, R4.reuse, R60, R36 ;  /* 0x0000003c0424723c */ /* 0x040ff00000041824 */
[C---:B------:R-:W-:Y:S08]  /*2f90*/  HMMA.16816.F32.BF16 R40, R4.reuse, R62, R32 ;  /* 0x0000003e0428723c */ /* 0x040ff00000041820 */
[C---:B------:R-:W-:Y:S08]  /*2fa0*/  HMMA.16816.F32.BF16 R48, R4.reuse, R64, R28 ;  /* 0x000000400430723c */ /* 0x040ff0000004181c */
[C---:B------:R-:W-:Y:S01]  /*2fb0*/  HMMA.16816.F32.BF16 R60, R4.reuse, R66, R24 ;  /* 0x00000042043c723c */ /* 0x040fe20000041818 */
[----:B------:R-:W1:Y:S07]  /*2fc0*/  LDSM.16.M88.4 R64, [R2+0x1800] ;  /* 0x001800000240783b */ /* 0x000e6e0000000200 */
[C---:B------:R-:W-:Y:S01]  /*2fd0*/  HMMA.16816.F32.BF16 R56, R4.reuse, R72, R12 ;  /* 0x000000480438723c */ /* 0x040fe2000004180c */
[----:B------:R-:W-:Y:S07]  /*2fe0*/  LDSM.16.M88.4 R12, [R164] ;  /* 0x00000000a40c783b */ /* 0x000fee0000000200 */
[----:B------:R-:W-:Y:S01]  /*2ff0*/  HMMA.16816.F32.BF16 R32, R4, R74, R8 ;  /* 0x0000004a0420723c */ /* 0x000fe20000041808 */
[----:B------:R-:W1:Y:S04]  /*3000*/  LDSM.16.M88.4 R72, [R0] ;  /* 0x000000000048783b */ /* 0x000e680000000200 */
[----:B------:R-:W-:Y:S03]  /*3010*/  LDSM.16.M88.4 R8, [R162+0x4000] ;  /* 0x00400000a208783b */ /* 0x000fe60000000200 */
[C---:B---3--:R-:W-:Y:S01]  /*3020*/  HMMA.16816.F32.BF16 R28, R16.reuse, R68, R52 ;  /* 0x00000044101c723c */ /* 0x048fe20000041834 */
[----:B------:R-:W3:Y:S07]  /*3030*/  LDSM.16.M88.4 R52, [R0+0x1000] ;  /* 0x001000000034783b */ /* 0x000eee0000000200 */
[C---:B------:R-:W-:Y:S08]  /*3040*/  HMMA.16816.F32.BF16 R24, R16.reuse, R70, R44 ;  /* 0x000000461018723c */ /* 0x040ff0000004182c */
[C---:B----4-:R-:W-:Y:S08]  /*3050*/  HMMA.16816.F32.BF16 R40, R16.reuse, R78, R40 ;  /* 0x0000004e1028723c */ /* 0x050ff00000041828 */
[C---:B-----5:R-:W-:Y:S08]  /*3060*/  HMMA.16816.F32.BF16 R48, R16.reuse, R80, R48 ;  /* 0x000000501030723c */ /* 0x060ff00000041830 */
[C---:B------:R-:W-:Y:S01]  /*3070*/  HMMA.16816.F32.BF16 R60, R16.reuse, R82, R60 ;  /* 0x00000052103c723c */ /* 0x040fe2000004183c */
[----:B------:R-:W4:Y:S07]  /*3080*/  LDSM.16.M88.4 R80, [R0+0x1800] ;  /* 0x001800000050783b */ /* 0x000f2e0000000200 */
[C---:B------:R-:W-:Y:S01]  /*3090*/  HMMA.16816.F32.BF16 R4, R16.reuse, R76, R36 ;  /* 0x0000004c1004723c */ /* 0x040fe20000041824 */
[----:B------:R-:W5:Y:S07]  /*30a0*/  LDSM.16.M88.4 R76, [R169+0x3000] ;  /* 0x00300000a94c783b */ /* 0x000f6e0000000200 */
[C---:B-1----:R-:W-:Y:S08]  /*30b0*/  HMMA.16816.F32.BF16 R68, R16.reuse, R64, R56 ;  /* 0x000000401044723c */ /* 0x042ff00000041838 */
[----:B------:R-:W-:Y:S08]  /*30c0*/  HMMA.16816.F32.BF16 R64, R16, R66, R32 ;  /* 0x000000421040723c */ /* 0x000ff00000041820 */
[C---:B------:R-:W-:Y:S08]  /*30d0*/  HMMA.16816.F32.BF16 R44, R12.reuse, R74, R24 ;  /* 0x0000004a0c2c723c */ /* 0x040ff00000041818 */
[C---:B------:R-:W-:Y:S08]  /*30e0*/  HMMA.16816.F32.BF16 R32, R12.reuse, R94, R40 ;  /* 0x0000005e0c20723c */ /* 0x040ff00000041828 */
[C---:B------:R-:W-:Y:S01]  /*30f0*/  HMMA.16816.F32.BF16 R56, R12.reuse, R72, R28 ;  /* 0x000000480c38723c */ /* 0x040fe2000004181c */
[----:B------:R-:W-:Y:S07]  /*3100*/  LDSM.16.M88.4 R72, [R20+0x3000] ;  /* 0x003000001448783b */ /* 0x000fee0000000200 */
[C---:B------:R-:W-:Y:S01]  /*3110*/  HMMA.16816.F32.BF16 R36, R12.reuse, R92, R4 ;  /* 0x0000005c0c24723c */ /* 0x040fe20000041804 */
[----:B------:R-:W-:Y:S04]  /*3120*/  LDSM.16.M88.4 R4, [R163+0x4000] ;  /* 0x00400000a304783b */ /* 0x000fe80000000200 */
[----:B------:R-:W1:Y:S03]  /*3130*/  LDSM.16.M88.4 R92, [R20+0x2000] ;  /* 0x00200000145c783b */ /* 0x000e660000000200 */
[C---:B---3--:R-:W-:Y:S08]  /*3140*/  HMMA.16816.F32.BF16 R28, R12.reuse, R52, R48 ;  /* 0x000000340c1c723c */ /* 0x048ff00000041830 */
[C---:B------:R-:W-:Y:S01]  /*3150*/  HMMA.16816.F32.BF16 R24, R12.reuse, R54, R60 ;  /* 0x000000360c18723c */ /* 0x040fe2000004183c */
[----:B------:R-:W3:Y:S07]  /*3160*/  LDSM.16.M88.4 R60, [R20+0x2800] ;  /* 0x00280000143c783b */ /* 0x000eee0000000200 */
[C---:B----4-:R-:W-:Y:S01]  /*3170*/  HMMA.16816.F32.BF16 R16, R12.reuse, R80, R68 ;  /* 0x000000500c10723c */ /* 0x050fe20000041844 */
[----:B------:R-:W-:Y:S07]  /*3180*/  LDSM.16.M88.4 R68, [R2+0x3000] ;  /* 0x003000000244783b */ /* 0x000fee0000000200 */
[----:B------:R-:W-:Y:S01]  /*3190*/  HMMA.16816.F32.BF16 R64, R12, R82, R64 ;  /* 0x000000520c40723c */ /* 0x000fe20000041840 */
[----:B------:R-:W-:Y:S07]  /*31a0*/  LDSM.16.M88.4 R80, [R2+0x3800] ;  /* 0x003800000250783b */ /* 0x000fee0000000200 */
[C---:B------:R-:W-:Y:S08]  /*31b0*/  HMMA.16816.F32.BF16 R52, R8.reuse, R90, R44 ;  /* 0x0000005a0834723c */ /* 0x040ff0000004182c */
[C---:B------:R-:W-:Y:S01]  /*31c0*/  HMMA.16816.F32.BF16 R44, R8.reuse, R86, R32 ;  /* 0x00000056082c723c */ /* 0x040fe20000041820 */
[----:B------:R-:W4:Y:S07]  /*31d0*/  LDSM.16.M88.4 R32, [R20+0x3800] ;  /* 0x003800001420783b */ /* 0x000f2e0000000200 */
[C---:B------:R-:W-:Y:S08]  /*31e0*/  HMMA.16816.F32.BF16 R12, R8.reuse, R88, R56 ;  /* 0x00000058080c723c */ /* 0x040ff00000041838 */
[C---:B------:R-:W-:Y:S01]  /*31f0*/  HMMA.16816.F32.BF16 R48, R8.reuse, R84, R36 ;  /* 0x000000540830723c */ /* 0x040fe20000041824 */
[----:B------:R-:W-:Y:S07]  /*3200*/  LDSM.16.M88.4 R84, [R2+0x2800] ;  /* 0x002800000254783b */ /* 0x000fee0000000200 */
[----:B-----5:R-:W-:Y:S01]  /*3210*/  HMMA.16816.F32.BF16 R40, R8, R76, R28 ;  /* 0x0000004c0828723c */ /* 0x020fe2000004181c */
[----:B--2---:R-:W-:-:S07]  /*3220*/  IMAD.IADD R206, R3, 0x1, R238 ;  /* 0x0000000103ce7824 */ /* 0x004fce00078e02ee */
[C---:B------:R-:W-:Y:S01]  /*3230*/  HMMA.16816.F32.BF16 R36, R8.reuse, R78, R24 ;  /* 0x0000004e0824723c */ /* 0x040fe20000041818 */
[----:B------:R-:W-:Y:S07]  /*3240*/  LDSM.16.M88.4 R76, [R2+0x2000] ;  /* 0x00200000024c783b */ /* 0x000fee0000000200 */
[C---:B------:R-:W-:Y:S01]  /*3250*/  HMMA.16816.F32.BF16 R28, R8.reuse, R96, R16 ;  /* 0x00000060081c723c */ /* 0x040fe20000041810 */
[----:B------:R-:W2:Y:S07]  /*3260*/  LDSM.16.M88.4 R16, [R165+0x4000] ;  /* 0x00400000a510783b */ /* 0x000eae0000000200 */
[----:B------:R-:W-:Y:S08]  /*3270*/  HMMA.16816.F32.BF16 R24, R8, R98, R64 ;  /* 0x000000620818723c */ /* 0x000ff00000041840 */
[C---:B-1----:R-:W-:Y:S08]  /*3280*/  HMMA.16816.F32.BF16 R12, R4.reuse, R92, R12 ;  /* 0x0000005c040c723c */ /* 0x042ff0000004180c */
[C---:B------:R-:W-:Y:S08]  /*3290*/  HMMA.16816.F32.BF16 R8, R4.reuse, R94, R52 ;  /* 0x0000005e0408723c */ /* 0x040ff00000041834 */
[C---:B---3--:R-:W-:Y:S08]  /*32a0*/  HMMA.16816.F32.BF16 R64, R4.reuse, R62, R44 ;  /* 0x0000003e0440723c */ /* 0x048ff0000004182c */
[C---:B------:R-:W-:Y:S08]  /*32b0*/  HMMA.16816.F32.BF16 R56, R4.reuse, R60, R48 ;  /* 0x0000003c0438723c */ /* 0x040ff00000041830 */
[C---:B------:R-:W-:Y:S08]  /*32c0*/  HMMA.16816.F32.BF16 R60, R4.reuse, R72, R40 ;  /* 0x00000048043c723c */ /* 0x040ff00000041828 */
[C---:B------:R-:W-:Y:S01]  /*32d0*/  HMMA.16816.F32.BF16 R52, R4.reuse, R74, R36 ;  /* 0x0000004a0434723c */ /* 0x040fe20000041824 */
[----:B------:R-:W-:Y:S07]  /*32e0*/  LDSM.16.M88.4 R72, [R0+0x3000] ;  /* 0x003000000048783b */ /* 0x000fee0000000200 */
[C---:B----4-:R-:W-:Y:S01]  /*32f0*/  HMMA.16816.F32.BF16 R48, R4.reuse, R32, R28 ;  /* 0x000000200430723c */ /* 0x050fe2000004181c */
[----:B------:R-:W-:Y:S07]  /*3300*/  LDSM.16.M88.4 R28, [R0+0x2000] ;  /* 0x00200000001c783b */ /* 0x000fee0000000200 */
[----:B------:R-:W-:Y:S01]  /*3310*/  HMMA.16816.F32.BF16 R44, R4, R34, R24 ;  /* 0x00000022042c723c */ /* 0x000fe20000041818 */
[----:B------:R-:W1:Y:S04]  /*3320*/  LDSM.16.M88.4 R4, [R164+0x4000] ;  /* 0x00400000a404783b */ /* 0x000e680000000200 */
[----:B------:R-:W3:Y:S03]  /*3330*/  LDSM.16.M88.4 R32, [R0+0x2800] ;  /* 0x002800000020783b */ /* 0x000ee60000000200 */
[C---:B--2---:R-:W-:Y:S01]  /*3340*/  HMMA.16816.F32.BF16 R36, R16.reuse, R76, R12 ;  /* 0x0000004c1024723c */ /* 0x044fe2000004180c */
[----:B------:R-:W-:Y:S07]  /*3350*/  LDSM.16.M88.4 R12, [R162+0x8000] ;  /* 0x00800000a20c783b */ /* 0x000fee0000000200 */
[C---:B------:R-:W-:Y:S01]  /*3360*/  HMMA.16816.F32.BF16 R24, R16.reuse, R78, R8 ;  /* 0x0000004e1018723c */ /* 0x040fe20000041808 */
[----:B------:R-:W-:Y:S07]  /*3370*/  LDSM.16.M88.4 R76, [R169+0x5000] ;  /* 0x00500000a94c783b */ /* 0x000fee0000000200 */
[C---:B------:R-:W-:Y:S01]  /*3380*/  HMMA.16816.F32.BF16 R40, R16.reuse, R86, R64 ;  /* 0x000000561028723c */ /* 0x040fe20000041840 */
[----:B------:R-:W2:Y:S07]  /*3390*/  LDSM.16.M88.4 R64, [R0+0x3800] ;  /* 0x003800000040783b */ /* 0x000eae0000000200 */
[C---:B------:R-:W-:Y:S01]  /*33a0*/  HMMA.16816.F32.BF16 R8, R16.reuse, R84, R56 ;  /* 0x000000541008723c */ /* 0x040fe20000041838 */
[----:B------:R-:W-:Y:S07]  /*33b0*/  LDSM.16.M88.4 R84, [R169+0x5800] ;  /* 0x00580000a954783b */ /* 0x000fee0000000200 */
[C---:B------:R-:W-:Y:S08]  /*33c0*/  HMMA.16816.F32.BF16 R60, R16.reuse, R68, R60 ;  /* 0x00000044103c723c */ /* 0x040ff0000004183c */
[C---:B------:R-:W-:Y:S01]  /*33d0*/  HMMA.16816.F32.BF16 R56, R16.reuse, R70, R52 ;  /* 0x000000461038723c */ /* 0x040fe20000041834 */
[----:B------:R-:W4:Y:S07]  /*33e0*/  LDSM.16.M88.4 R68, [R169+0x4000] ;  /* 0x00400000a944783b */ /* 0x000f2e0000000200 */
[C---:B------:R-:W-:Y:S08]  /*33f0*/  HMMA.16816.F32.BF16 R52, R16.reuse, R80, R48 ;  /* 0x000000501034723c */ /* 0x040ff00000041830 */
[----:B------:R-:W-:Y:S01]  /*3400*/  HMMA.16816.F32.BF16 R48, R16, R82, R44 ;  /* 0x000000521030723c */ /* 0x000fe2000004182c */
[----:B------:R-:W5:Y:S07]  /*3410*/  LDSM.16.M88.4 R80, [R169+0x4800] ;  /* 0x00480000a950783b */ /* 0x000f6e0000000200 */
[C---:B-1----:R-:W-:Y:S08]  /*3420*/  HMMA.16816.F32.BF16 R44, R4.reuse, R28, R36 ;  /* 0x0000001c042c723c */ /* 0x042ff00000041824 */
[C---:B------:R-:W-:Y:S08]  /*3430*/  HMMA.16816.F32.BF16 R36, R4.reuse, R30, R24 ;  /* 0x0000001e0424723c */ /* 0x040ff00000041818 */
[C---:B---3--:R-:W-:Y:S01]  /*3440*/  HMMA.16816.F32.BF16 R28, R4.reuse, R32, R8 ;  /* 0x00000020041c723c */ /* 0x048fe20000041808 */
[----:B------:R-:W-:Y:S07]  /*3450*/  LDSM.16.M88.4 R8, [R163+0x8000] ;  /* 0x00800000a308783b */ /* 0x000fee0000000200 */
[C---:B------:R-:W-:Y:S08]  /*3460*/  HMMA.16816.F32.BF16 R24, R4.reuse, R34, R40 ;  /* 0x000000220418723c */ /* 0x040ff00000041828 */
[C---:B------:R-:W-:Y:S01]  /*3470*/  HMMA.16816.F32.BF16 R16, R4.reuse, R72, R60 ;  /* 0x000000480410723c */ /* 0x040fe2000004183c */
[----:B------:R-:W-:Y:S07]  /*3480*/  LDSM.16.M88.4 R60, [R2+0x4800] ;  /* 0x00480000023c783b */ /* 0x000fee0000000200 */
[C---:B------:R-:W-:Y:S01]  /*3490*/  HMMA.16816.F32.BF16 R32, R4.reuse, R74, R56 ;  /* 0x0000004a0420723c */ /* 0x040fe20000041838 */
[----:B------:R-:W1:Y:S04]  /*34a0*/  LDSM.16.M88.4 R56, [R20+0x4000] ;  /* 0x004000001438783b */ /* 0x000e680000000200 */
[----:B------:R-:W-:Y:S03]  /*34b0*/  LDSM.16.M88.4 R72, [R20+0x5800] ;  /* 0x005800001448783b */ /* 0x000fe60000000200 */
[C---:B--2---:R-:W-:Y:S08]  /*34c0*/  HMMA.16816.F32.BF16 R52, R4.reuse, R64, R52 ;  /* 0x000000400434723c */ /* 0x044ff00000041834 */
[----:B------:R-:W-:Y:S01]  /*34d0*/  HMMA.16816.F32.BF16 R48, R4, R66, R48 ;  /* 0x000000420430723c */ /* 0x000fe20000041830 */
[----:B------:R-:W2:Y:S04]  /*34e0*/  LDSM.16.M88.4 R64, [R20+0x4800] ;  /* 0x004800001440783b */ /* 0x000ea80000000200 */
[----:B------:R-:W-:Y:S03]  /*34f0*/  LDSM.16.M88.4 R4, [R165+0x8000] ;  /* 0x00800000a504783b */ /* 0x000fe60000000200 */
[C---:B----4-:R-:W-:Y:S08]  /*3500*/  HMMA.16816.F32.BF16 R44, R12.reuse, R68, R44 ;  /* 0x000000440c2c723c */ /* 0x050ff0000004182c */
[C---:B------:R-:W-:Y:S01]  /*3510*/  HMMA.16816.F32.BF16 R40, R12.reuse, R70, R36 ;  /* 0x000000460c28723c */ /* 0x040fe20000041824 */
[----:B------:R3:W4:Y:S07]  /*3520*/  LDSM.16.M88.4 R68, [R20+0x5000] ;  /* 0x005000001444783b */ /* 0x00072e0000000200 */
[C---:B-----5:R-:W-:Y:S08]  /*3530*/  HMMA.16816.F32.BF16 R36, R12.reuse, R80, R28 ;  /* 0x000000500c24723c */ /* 0x060ff0000004181c */
[C---:B------:R-:W-:Y:S08]  /*3540*/  HMMA.16816.F32.BF16 R28, R12.reuse, R82, R24 ;  /* 0x000000520c1c723c */ /* 0x040ff00000041818 */
[C---:B------:R-:W-:Y:S08]  /*3550*/  HMMA.16816.F32.BF16 R24, R12.reuse, R76, R16 ;  /* 0x0000004c0c18723c */ /* 0x040ff00000041810 */
[C---:B---3--:R-:W-:Y:S01]  /*3560*/  HMMA.16816.F32.BF16 R20, R12.reuse, R78, R32 ;  /* 0x0000004e0c14723c */ /* 0x048fe20000041820 */
[----:B------:R-:W3:Y:S07]  /*3570*/  LDSM.16.M88.4 R76, [R2+0x4000] ;  /* 0x00400000024c783b */ /* 0x000eee0000000200 */
[C---:B------:R-:W-:Y:S08]  /*3580*/  HMMA.16816.F32.BF16 R16, R12.reuse, R84, R52 ;  /* 0x000000540c10723c */ /* 0x040ff00000041834 */
[----:B------:R-:W-:Y:S08]  /*3590*/  HMMA.16816.F32.BF16 R12, R12, R86, R48 ;  /* 0x000000560c0c723c */ /* 0x000ff00000041830 */
[C---:B-1----:R-:W-:Y:S08]  /*35a0*/  HMMA.16816.F32.BF16 R52, R8.reuse, R56, R44 ;  /* 0x000000380834723c */ /* 0x042ff0000004182c */
[C---:B------:R-:W-:Y:S01]  /*35b0*/  HMMA.16816.F32.BF16 R32, R8.reuse, R58, R40 ;  /* 0x0000003a0820723c */ /* 0x040fe20000041828 */
[----:B------:R-:W-:Y:S07]  /*35c0*/  LDSM.16.M88.4 R56, [R0+0x4000] ;  /* 0x004000000038783b */ /* 0x000fee0000000200 */
[C---:B--2---:R-:W-:Y:S08]  /*35d0*/  HMMA.16816.F32.BF16 R48, R8.reuse, R64, R36 ;  /* 0x000000400830723c */ /* 0x044ff00000041824 */
[C---:B----4-:R-:W-:Y:S08]  /*35e0*/  HMMA.16816.F32.BF16 R40, R8.reuse, R68, R24 ;  /* 0x000000440828723c */ /* 0x050ff00000041818 */
[C---:B------:R-:W-:Y:S08]  /*35f0*/  HMMA.16816.F32.BF16 R36, R8.reuse, R70, R20 ;  /* 0x000000460824723c */ /* 0x040ff00000041814 */
[C---:B------:R-:W-:Y:S01]  /*3600*/  HMMA.16816.F32.BF16 R24, R8.reuse, R72, R16 ;  /* 0x000000480818723c */ /* 0x040fe20000041810 */
[----:B------:R-:W1:Y:S07]  /*3610*/  LDSM.16.M88.4 R16, [R2+0x5800] ;  /* 0x005800000210783b */ /* 0x000e6e0000000200 */
[C---:B------:R-:W-:Y:S01]  /*3620*/  HMMA.16816.F32.BF16 R44, R8.reuse, R66, R28 ;  /* 0x00000042082c723c */ /* 0x040fe2000004181c */
[----:B------:R2:W-:Y:S04]  /*3630*/  LDSM.16.M88.4 R28, [R2+0x5000] ;  /* 0x00500000021c783b */ /* 0x0005e80000000200 */
[----:B------:R-:W-:Y:S03]  /*3640*/  LDSM.16.M88.4 R64, [R0+0x5000] ;  /* 0x005000000040783b */ /* 0x000fe60000000200 */
[----:B------:R-:W-:Y:S01]  /*3650*/  HMMA.16816.F32.BF16 R20, R8, R74, R12 ;  /* 0x0000004a0814723c */ /* 0x000fe2000004180c */
[----:B------:R-:W4:Y:S07]  /*3660*/  LDSM.16.M88.4 R8, [R164+0x8000] ;  /* 0x00800000a408783b */ /* 0x000f2e0000000200 */
[C---:B---3--:R-:W-:Y:S01]  /*3670*/  HMMA.16816.F32.BF16 R12, R4.reuse, R76, R52 ;  /* 0x0000004c040c723c */ /* 0x048fe20000041834 */
[----:B------:R-:W3:Y:S07]  /*3680*/  LDSM.16.M88.4 R52, [R0+0x4800] ;  /* 0x004800000034783b */ /* 0x000eee0000000200 */
[----:B------:R-:W-:Y:S01]  /*3690*/  HMMA.16816.F32.BF16 R48, R4, R60, R48 ;  /* 0x0000003c0430723c */ /* 0x000fe20000041830 */
[----:B------:R-:W5:Y:S01]  /*36a0*/  LDL R60, [R1] ;  /* 0x00000000013c7983 */ /* 0x000f620000100800 */
[----:B--2---:R-:W-:-:S06]  /*36b0*/  @P4 IMAD.HI.U32 R2, R206, c[0x0][0x2c8], RZ ;  /* 0x0000b200ce024a27 */ /* 0x004fcc00078e00ff */
[C---:B------:R-:W-:Y:S08]  /*36c0*/  HMMA.16816.F32.BF16 R32, R4.reuse, R78, R32 ;  /* 0x0000004e0420723c */ /* 0x040ff00000041820 */
[C---:B-1----:R-:W-:Y:S08]  /*36d0*/  HMMA.16816.F32.BF16 R24, R4.reuse, R16, R24 ;  /* 0x000000100418723c */ /* 0x042ff00000041818 */
[----:B------:R-:W-:Y:S08]  /*36e0*/  HMMA.16816.F32.BF16 R20, R4, R18, R20 ;  /* 0x000000120414723c */ /* 0x000ff00000041814 */
[----:B----4-:R-:W-:Y:S01]  /*36f0*/  HMMA.16816.F32.BF16 R16, R8, R56, R12 ;  /* 0x000000380810723c */ /* 0x010fe2000004180c */
[----:B------:R1:W-:Y:S01]  /*3700*/  LDSM.16.M88.4 R12, [R0+0x5800] ;  /* 0x00580000000c783b */ /* 0x0003e20000000200 */
[----:B------:R-:W-:Y:S01]  /*3710*/  IMAD.MOV.U32 R3, RZ, RZ, c[0x0][0x2ac] ;  /* 0x0000ab00ff037624 */ /* 0x000fe200078e00ff */
[----:B------:R-:W-:-:S04]  /*3720*/  DEPBAR.LE SB0, 0x2 ;  /* 0x000080800000791a */ /* 0x000fc80000000000 */
[----:B------:R-:W-:Y:S01]  /*3730*/  BAR.SYNC.DEFER_BLOCKING 0x0 ;  /* 0x0000000000007b1d */ /* 0x000fe20000010000 */
[C---:B------:R-:W-:Y:S08]  /*3740*/  HMMA.16816.F32.BF16 R44, R4.reuse, R62, R44 ;  /* 0x0000003e042c723c */ /* 0x040ff0000004182c */
[----:B------:R-:W-:Y:S01]  /*3750*/  HMMA.16816.F32.BF16 R40, R4, R28, R40 ;  /* 0x0000001c0428723c */ /* 0x000fe20000041828 */
[----:B-1----:R-:W-:Y:S01]  /*3760*/  IMAD.MOV.U32 R0, RZ, RZ, R206 ;  /* 0x000000ffff007224 */ /* 0x002fe200078e00ce */
[----:B------:R-:W-:-:S06]  /*3770*/  @P4 SHF.R.U32.HI R0, RZ, c[0x0][0x2cc], R2 ;  /* 0x0000b300ff004a19 */ /* 0x000fcc0000011602 */
[----:B------:R-:W-:Y:S01]  /*3780*/  HMMA.16816.F32.BF16 R36, R4, R30, R36 ;  /* 0x0000001e0424723c */ /* 0x000fe20000041824 */
[----:B------:R-:W1:Y:S04]  /*3790*/  SHFL.IDX PT, R4, R0, RZ, 0x1c1f ;  /* 0x001c1fff00047589 */ /* 0x000e6800000e0000 */
[----:B------:R2:W4:Y:S03]  /*37a0*/  SHFL.IDX PT, R2, R0, 0x1, 0x1c1f ;  /* 0x003c1f0000027f89 */ /* 0x00052600000e0000 */
[C---:B------:R-:W-:Y:S01]  /*37b0*/  HMMA.16816.F32.BF16 R32, R8.reuse, R58, R32 ;  /* 0x0000003a0820723c */ /* 0x040fe20000041820 */
[----:B------:R-:W-:Y:S04]  /*37c0*/  LDSM.16.MT88.4 R28, [R171+0x800] ;  /* 0x00080000ab1c783b */ /* 0x000fe80000004200 */
[----:B------:R-:W-:Y:S03]  /*37d0*/  LDSM.16.MT88.4 R56, [R170+0x4000] ;  /* 0x00400000aa38783b */ /* 0x000fe60000004200 */
[----:B---3--:R-:W-:Y:S01]  /*37e0*/  HMMA.16816.F32.BF16 R48, R8, R52, R48 ;  /* 0x000000340830723c */ /* 0x008fe20000041830 */
[----:B------:R-:W-:Y:S04]  /*37f0*/  LDSM.16.MT88.4 R72, [R171+0x2800] ;  /* 0x00280000ab48783b */ /* 0x000fe80000004200 */
[----:B------:R-:W-:Y:S01]  /*3800*/  LDSM.16.MT88.4 R68, [R239+0x2800] ;  /* 0x00280000ef44783b */ /* 0x000fe20000004200 */
[----:B--2---:R-:W-:-:S04]  /*3810*/  IMAD.MOV.U32 R0, RZ, RZ, 0x1 ;  /* 0x00000001ff007424 */ /* 0x004fc800078e00ff */
[----:B------:R-:W-:-:S04]  /*3820*/  IMAD R0, R224, -0x40, R0 ;  /* 0xffffffc0e0007824 */ /* 0x000fc800078e0200 */
[----:B------:R-:W-:-:S05]  /*3830*/  IMAD R0, R3, c[0x0][0x1d0], R0 ;  /* 0x0000740003007a24 */ /* 0x000fca00078e0200 */
[--C-:B------:R-:W-:Y:S01]  /*3840*/  IADD3 R0, R0, -c[0x0][0x168], -R222.reuse ;  /* 0x80005a0000007a10 */ /* 0x100fe20007ffe8de */
[----:B------:R-:W-:-:S04]  /*3850*/  IMAD.IADD R3, R100, 0x1, -R222 ;  /* 0x0000000164037824 */ /* 0x000fc800078e0ade */
[C---:B-1----:R-:W-:Y:S02]  /*3860*/  IMAD.IADD R4, R0.reuse, 0x1, R4 ;  /* 0x0000000100047824 */ /* 0x042fe400078e0204 */
[----:B----4-:R-:W-:-:S03]  /*3870*/  IMAD.IADD R0, R0, 0x1, R2 ;  /* 0x0000000100007824 */ /* 0x010fc600078e0202 */
[C---:B------:R-:W-:Y:S01]  /*3880*/  IMNMX R2, R3.reuse, R4, PT ;  /* 0x0000000403027217 */ /* 0x040fe20003800200 */
[C---:B------:R-:W-:Y:S01]  /*3890*/  HMMA.16816.F32.BF16 R44, R8.reuse, R54, R44 ;  /* 0x00000036082c723c */ /* 0x040fe2000004182c */
[----:B------:R-:W-:Y:S01]  /*38a0*/  IMNMX R0, R3, R0, PT ;  /* 0x0000000003007217 */ /* 0x000fe20003800200 */
[----:B------:R-:W-:Y:S01]  /*38b0*/  LDSM.16.MT88.4 R52, [R239+0x2000] ;  /* 0x00200000ef34783b */ /* 0x000fe20000004200 */
[C---:B------:R-:W-:Y:S02]  /*38c0*/  ISETP.GT.AND P0, PT, R2.reuse, RZ, PT ;  /* 0x000000ff0200720c */ /* 0x040fe40003f04270 */
[C---:B------:R-:W-:Y:S02]  /*38d0*/  ISETP.GT.AND P1, PT, R2.reuse, 0x1, PT ;  /* 0x000000010200780c */ /* 0x040fe40003f24270 */
[----:B------:R-:W-:Y:S01]  /*38e0*/  ISETP.GT.AND P6, PT, R2, 0x8, PT ;  /* 0x000000080200780c */ /* 0x000fe20003fc4270 */
[----:B------:R-:W-:Y:S01]  /*38f0*/  HMMA.16816.F32.BF16 R40, R8, R64, R40 ;  /* 0x000000400828723c */ /* 0x000fe20000041828 */
[----:B------:R-:W-:-:S02]  /*3900*/  FSEL R4, R16, -INF , P0 ;  /* 0xff80000010047808 */ /* 0x000fc40000000000 */
[----:B------:R-:W-:-:S05]  /*3910*/  ISETP.GT.AND P0, PT, R2, 0x9, PT ;  /* 0x000000090200780c */ /* 0x000fca0003f04270 */
[----:B------:R-:W-:Y:S01]  /*3920*/  HMMA.16816.F32.BF16 R36, R8, R66, R36 ;  /* 0x000000420824723c */ /* 0x000fe20000041824 */
[----:B------:R-:W-:-:S07]  /*3930*/  FSEL R7, R32, -INF , P6 ;  /* 0xff80000020077808 */ /* 0x000fce0003000000 */
[C---:B------:R-:W-:Y:S08]  /*3940*/  HMMA.16816.F32.BF16 R24, R8.reuse, R12, R24 ;  /* 0x0000000c0818723c */ /* 0x040ff00000041818 */
[----:B------:R-:W-:Y:S07]  /*3950*/  HMMA.16816.F32.BF16 R20, R8, R14, R20 ;  /* 0x0000000e0814723c */ /* 0x000fee0000041814 */
[----:B------:R-:W-:-:S02]  /*3960*/  FSEL R8, R17, -INF , P1 ;  /* 0xff80000011087808 */ /* 0x000fc40000800000 */
[----:B------:R-:W-:Y:S02]  /*3970*/  ISETP.GT.AND P1, PT, R0, 0x1, PT ;  /* 0x000000010000780c */ /* 0x000fe40003f24270 */
[----:B------:R-:W-:Y:S02]  /*3980*/  FMNMX.FTZ R3, R4, R8, !PT ;  /* 0x0000000804037209 */ /* 0x000fe40007810000 */
[----:B------:R-:W-:Y:S02]  /*3990*/  ISETP.GT.AND P5, PT, R0, RZ, PT ;  /* 0x000000ff0000720c */ /* 0x000fe40003fa4270 */
        /* <DEDUP_REMOVED lines=8> */
[----:B------:R-:W-:-:S02]  /*3a20*/  ISETP.GT.AND P0, PT, R2, 0x18, PT ;  /* 0x000000180200780c */ /* 0x000fc40003f04270 */
[----:B------:R-:W-:Y:S02]  /*3a30*/  FSEL R9, R49, -INF , P5 ;  /* 0xff80000031097808 */ /* 0x000fe40002800000 */
[----:B------:R-:W-:Y:S02]  /*3a40*/  FMNMX.FTZ R3, R5, R3, !PT ;  /* 0x0000000305037209 */ /* 0x000fe40007810000 */
        /* <DEDUP_REMOVED lines=18> */
[C---:B------:R-:W-:Y:S02]  /*3b70*/  ISETP.GT.AND P0, PT, R2.reuse, 0x30, PT ;  /* 0x000000300200780c */ /* 0x040fe40003f04270 */
[C---:B------:R-:W-:Y:S02]  /*3b80*/  ISETP.GT.AND P1, PT, R2.reuse, 0x31, PT ;  /* 0x000000310200780c */ /* 0x040fe40003f24270 */
[C---:B------:R-:W-:Y:S02]  /*3b90*/  ISETP.GT.AND P6, PT, R2.reuse, 0x38, PT ;  /* 0x000000380200780c */ /* 0x040fe40003fc4270 */
[----:B------:R-:W-:-:S02]  /*3ba0*/  ISETP.GT.AND P5, PT, R2, 0x39, PT ;  /* 0x000000390200780c */ /* 0x000fc40003fa4270 */
[----:B------:R-:W-:Y:S02]  /*3bb0*/  FMNMX.FTZ R2, R83, R3, !PT ;  /* 0x0000000353027209 */ /* 0x000fe40007810000 */
[----:B------:R-:W-:Y:S02]  /*3bc0*/  FSEL R177, R24, -INF , P0 ;  /* 0xff80000018b17808 */ /* 0x000fe40000000000 */
[----:B------:R-:W-:Y:S02]  /*3bd0*/  ISETP.GT.AND P0, PT, R0, 0x9, PT ;  /* 0x000000090000780c */ /* 0x000fe40003f04270 */
[----:B------:R-:W-:Y:S02]  /*3be0*/  FMNMX.FTZ R3, R18, R19, !PT ;  /* 0x0000001312037209 */ /* 0x000fe40007810000 */
[----:B------:R-:W-:Y:S02]  /*3bf0*/  FMNMX.FTZ R2, R82, R2, !PT ;  /* 0x0000000252027209 */ /* 0x000fe40007810000 */
[----:B------:R-:W-:-:S02]  /*3c00*/  FSEL R175, R25, -INF , P1 ;  /* 0xff80000019af7808 */ /* 0x000fc40000800000 */
[----:B------:R-:W-:Y:S02]  /*3c10*/  FSEL R14, R35, -INF , P0 ;  /* 0xff800000230e7808 */ /* 0x000fe40000000000 */
[C---:B------:R-:W-:Y:S01]  /*3c20*/  ISETP.GT.AND P1, PT, R0.reuse, 0x10, PT ;  /* 0x000000100000780c */ /* 0x040fe20003f24270 */
[----:B------:R-:W-:Y:S01]  /*3c30*/  LDSM.16.MT88.4 R32, [R237] ;  /* 0x00000000ed20783b */ /* 0x000fe20000004200 */
[----:B------:R-:W-:Y:S02]  /*3c40*/  FMNMX.FTZ R3, R15, R3, !PT ;  /* 0x000000030f037209 */ /* 0x000fe40007810000 */
[----:B------:R-:W-:Y:S02]  /*3c50*/  FMNMX.FTZ R2, R177, R2, !PT ;  /* 0x00000002b1027209 */ /* 0x000fe40007810000 */
[----:B------:R-:W-:Y:S02]  /*3c60*/  ISETP.GT.AND P0, PT, R0, 0x11, PT ;  /* 0x000000110000780c */ /* 0x000fe40003f04270 */
[----:B------:R-:W-:-:S02]  /*3c70*/  FSEL R13, R50, -INF , P1 ;  /* 0xff800000320d7808 */ /* 0x000fc40000800000 */
[----:B------:R-:W-:Y:S02]  /*3c80*/  FSEL R174, R20, -INF , P6 ;  /* 0xff80000014ae7808 */ /* 0x000fe40003000000 */
        /* <DEDUP_REMOVED lines=8> */
[----:B------:R-:W-:Y:S02]  /*3d10*/  ISETP.GT.AND P1, PT, R0, 0x19, PT ;  /* 0x000000190000780c */ /* 0x000fe40003f24270 */
[----:B------:R-:W-:Y:S02]  /*3d20*/  FSEL R16, R46, -INF , P0 ;  /* 0xff8000002e107808 */ /* 0x000fe40000000000 */
[----:B------:R-:W-:Y:S02]  /*3d30*/  FMNMX.FTZ R2, R11, R2, !PT ;  /* 0x000000020b027209 */ /* 0x000fe40007810000 */
[----:B------:R-:W-:-:S02]  /*3d40*/  FMNMX.FTZ R125, R172, R125, !PT ;  /* 0x0000007dac7d7209 */ /* 0x000fc40007810000 */
[----:B------:R-:W-:Y:S02]  /*3d50*/  FSEL R17, R47, -INF , P1 ;  /* 0xff8000002f117808 */ /* 0x000fe40000800000 */
[----:B------:R-:W-:Y:S01]  /*3d60*/  ISETP.GT.AND P1, PT, R0, 0x20, PT ;  /* 0x000000200000780c */ /* 0x000fe20003f24270 */
[----:B------:R-:W1:Y:S01]  /*3d70*/  SHFL.BFLY PT, R3, R125, 0x2, 0x1f ;  /* 0x0c401f007d037f89 */ /* 0x000e6200000e0000 */
[----:B------:R-:W-:Y:S02]  /*3d80*/  FMNMX.FTZ R2, R16, R2, !PT ;  /* 0x0000000210027209 */ /* 0x000fe40007810000 */
[----:B------:R-:W-:Y:S01]  /*3d90*/  ISETP.GT.AND P0, PT, R0, 0x21, PT ;  /* 0x000000210000780c */ /* 0x000fe20003f04270 */
[----:B------:R-:W-:Y:S01]  /*3da0*/  LDSM.16.MT88.4 R44, [R237+0x2000] ;  /* 0x00200000ed2c783b */ /* 0x000fe20000004200 */
[----:B------:R-:W-:Y:S02]  /*3db0*/  FSEL R78, R42, -INF , P1 ;  /* 0xff8000002a4e7808 */ /* 0x000fe40000800000 */
[----:B------:R-:W-:-:S02]  /*3dc0*/  FMNMX.FTZ R2, R17, R2, !PT ;  /* 0x0000000211027209 */ /* 0x000fc40007810000 */
[----:B------:R-:W-:Y:S02]  /*3dd0*/  FSEL R77, R43, -INF , P0 ;  /* 0xff8000002b4d7808 */ /* 0x000fe40000000000 */
[----:B------:R-:W-:Y:S01]  /*3de0*/  ISETP.GT.AND P1, PT, R0, 0x28, PT ;  /* 0x000000280000780c */ /* 0x000fe20003f24270 */
[----:B------:R-:W-:Y:S01]  /*3df0*/  LDSM.16.MT88.4 R40, [R237+0x800] ;  /* 0x00080000ed28783b */ /* 0x000fe20000004200 */
[----:B------:R-:W-:Y:S02]  /*3e00*/  FMNMX.FTZ R2, R78, R2, !PT ;  /* 0x000000024e027209 */ /* 0x000fe40007810000 */
[----:B------:R-:W-:Y:S02]  /*3e10*/  ISETP.GT.AND P0, PT, R0, 0x29, PT ;  /* 0x000000290000780c */ /* 0x000fe40003f04270 */
[----:B------:R-:W-:Y:S02]  /*3e20*/  FSEL R76, R38, -INF , P1 ;  /* 0xff800000264c7808 */ /* 0x000fe40000800000 */
[----:B------:R-:W-:-:S02]  /*3e30*/  FMNMX.FTZ R2, R77, R2, !PT ;  /* 0x000000024d027209 */ /* 0x000fc40007810000 */
[----:B------:R-:W-:Y:S02]  /*3e40*/  FSEL R79, R39, -INF , P0 ;  /* 0xff800000274f7808 */ /* 0x000fe40000000000 */
[----:B------:R-:W-:Y:S01]  /*3e50*/  ISETP.GT.AND P1, PT, R0, 0x30, PT ;  /* 0x000000300000780c */ /* 0x000fe20003f24270 */
[----:B------:R-:W-:Y:S01]  /*3e60*/  LDSM.16.MT88.4 R36, [R171] ;  /* 0x00000000ab24783b */ /* 0x000fe20000004200 */
[----:B------:R-:W-:Y:S02]  /*3e70*/  FMNMX.FTZ R2, R76, R2, !PT ;  /* 0x000000024c027209 */ /* 0x000fe40007810000 */
[----:B------:R-:W-:Y:S01]  /*3e80*/  ISETP.GT.AND P0, PT, R0, 0x31, PT ;  /* 0x000000310000780c */ /* 0x000fe20003f04270 */
[----:B-----5:R-:W-:Y:S01]  /*3e90*/  LDSM.16.MT88.4 R64, [R60+0x4000] ;  /* 0x004000003c40783b */ /* 0x020fe20000004200 */
[----:B------:R-:W-:Y:S02]  /*3ea0*/  FSEL R161, R26, -INF , P1 ;  /* 0xff8000001aa17808 */ /* 0x000fe40000800000 */
[----:B------:R-:W-:-:S02]  /*3eb0*/  FMNMX.FTZ R2, R79, R2, !PT ;  /* 0x000000024f027209 */ /* 0x000fc40007810000 */
[----:B------:R-:W-:Y:S02]  /*3ec0*/  FSEL R160, R27, -INF , P0 ;  /* 0xff8000001ba07808 */ /* 0x000fe40000000000 */
[C---:B------:R-:W-:Y:S01]  /*3ed0*/  ISETP.GT.AND P1, PT, R0.reuse, 0x38, PT ;  /* 0x000000380000780c */ /* 0x040fe20003f24270 */
[----:B------:R-:W-:Y:S01]  /*3ee0*/  LDSM.16.MT88.4 R24, [R170+0x800] ;  /* 0x00080000aa18783b */ /* 0x000fe20000004200 */
[----:B------:R-:W-:Y:S02]  /*3ef0*/  FMNMX.FTZ R2, R161, R2, !PT ;  /* 0x00000002a1027209 */ /* 0x000fe40007810000 */
[----:B-1----:R-:W-:Y:S02]  /*3f00*/  FMNMX.FTZ R125, R125, R3, !PT ;  /* 0x000000037d7d7209 */ /* 0x002fe40007810000 */
[----:B------:R-:W-:Y:S02]  /*3f10*/  ISETP.GT.AND P0, PT, R0, 0x39, PT ;  /* 0x000000390000780c */ /* 0x000fe40003f04270 */
[----:B------:R-:W-:-:S02]  /*3f20*/  FSEL R95, R22, -INF , P1 ;  /* 0xff800000165f7808 */ /* 0x000fc40000800000 */
[----:B------:R-:W-:Y:S01]  /*3f30*/  FMNMX.FTZ R124, R160, R2, !PT ;  /* 0x00000002a07c7209 */ /* 0x000fe20007810000 */
[----:B------:R-:W1:Y:S01]  /*3f40*/  SHFL.BFLY PT, R0, R125, 0x1, 0x1f ;  /* 0x0c201f007d007f89 */ /* 0x000e6200000e0000 */
[----:B------:R-:W-:Y:S02]  /*3f50*/  FSEL R94, R23, -INF , P0 ;  /* 0xff800000175e7808 */ /* 0x000fe40000000000 */
[----:B------:R-:W-:-:S04]  /*3f60*/  FMNMX.FTZ R124, R95, R124, !PT ;  /* 0x0000007c5f7c7209 */ /* 0x000fc80007810000 */
[----:B------:R-:W-:-:S05]  /*3f70*/  FMNMX.FTZ R124, R94, R124, !PT ;  /* 0x0000007c5e7c7209 */ /* 0x000fca0007810000 */
[----:B------:R-:W2:Y:S01]  /*3f80*/  SHFL.BFLY PT, R3, R124, 0x2, 0x1f ;  /* 0x0c401f007c037f89 */ /* 0x000ea200000e0000 */
[----:B-1----:R-:W-:-:S04]  /*3f90*/  FMNMX.FTZ R125, R125, R0, !PT ;  /* 0x000000007d7d7209 */ /* 0x002fc80007810000 */
[C---:B------:R-:W-:Y:S01]  /*3fa0*/  FSETP.NEU.FTZ.AND P0, PT, R125.reuse, -INF , PT ;  /* 0xff8000007d00780b */ /* 0x040fe20003f1d000 */
[----:B------:R-:W-:-:S05]  /*3fb0*/  FMUL.FTZ R2, R125, c[0x0][0x2d0] ;  /* 0x0000b4007d027a20 */ /* 0x000fca0000410000 */
[----:B------:R-:W-:Y:S02]  /*3fc0*/  FSEL R2, R2, RZ, P0 ;  /* 0x000000ff02027208 */ /* 0x000fe40000000000 */
[----:B--2---:R-:W-:-:S03]  /*3fd0*/  FMNMX.FTZ R124, R124, R3, !PT ;  /* 0x000000037c7c7209 */ /* 0x004fc60007810000 */
[--C-:B------:R-:W-:Y:S02]  /*3fe0*/  FFMA.FTZ R0, R4, c[0x0][0x2d0], -R2.reuse ;  /* 0x0000b40004007a23 */ /* 0x100fe40000010802 */
[----:B------:R-:W1:Y:S02]  /*3ff0*/  SHFL.BFLY PT, R3, R124, 0x1, 0x1f ;  /* 0x0c201f007c037f89 */ /* 0x000e6400000e0000 */
[----:B------:R2:W-:Y:S02]  /*4000*/  MUFU.EX2 R225, R0 ;  /* 0x0000000000e17308 */ /* 0x0005e40000000800 */
[----:B--2---:R-:W-:-:S06]  /*4010*/  FFMA.FTZ R0, R8, c[0x0][0x2d0], -R2 ;  /* 0x0000b40008007a23 */ /* 0x004fcc0000010802 */
[----:B------:R2:W3:Y:S02]  /*4020*/  MUFU.EX2 R223, R0 ;  /* 0x0000000000df7308 */ /* 0x0004e40000000800 */
[----:B--2---:R-:W-:-:S06]  /*4030*/  FFMA.FTZ R0, R7, c[0x0][0x2d0], -R2 ;  /* 0x0000b40007007a23 */ /* 0x004fcc0000010802 */
[----:B------:R2:W-:Y:S01]  /*4040*/  MUFU.EX2 R226, R0 ;  /* 0x0000000000e27308 */ /* 0x0005e20000000800 */
[----:B-1----:R-:W-:Y:S01]  /*4050*/  FMNMX.FTZ R124, R124, R3, !PT ;  /* 0x000000037c7c7209 */ /* 0x002fe20007810000 */
[----:B--2---:R-:W-:-:S06]  /*4060*/  FFMA.FTZ R0, R6, c[0x0][0x2d0], -R2 ;  /* 0x0000b40006007a23 */ /* 0x004fcc0000010802 */
[----:B------:R1:W2:Y:S01]  /*4070*/  MUFU.EX2 R228, R0 ;  /* 0x0000000000e47308 */ /* 0x0002a20000000800 */
[--C-:B------:R-:W-:Y:S01]  /*4080*/  FFMA.FTZ R3, R10, c[0x0][0x2d0], -R2.reuse ;  /* 0x0000b4000a037a23 */ /* 0x100fe20000010802 */
[----:B------:R-:W-:Y:S01]  /*4090*/  FSETP.NEU.FTZ.AND P0, PT, R124, -INF , PT ;  /* 0xff8000007c00780b */ /* 0x000fe20003f1d000 */
[----:B-1----:R-:W-:-:S05]  /*40a0*/  FFMA.FTZ R0, R5, c[0x0][0x2d0], -R2 ;  /* 0x0000b40005007a23 */ /* 0x002fca0000010802 */
[----:B------:R-:W-:Y:S01]  /*40b0*/  MUFU.EX2 R229, R3 ;  /* 0x0000000300e57308 */ /* 0x000fe20000000800 */
[----:B------:R-:W1:Y:S07]  /*40c0*/  LDSM.16.MT88.4 R4, [R170] ;  /* 0x00000000aa04783b */ /* 0x000e6e0000004200 */
[----:B------:R4:W-:Y:S02]  /*40d0*/  MUFU.EX2 R227, R0 ;  /* 0x0000000000e37308 */ /* 0x0009e40000000800 */
[----:B----4-:R-:W-:-:S06]  /*40e0*/  FFMA.FTZ R0, R9, c[0x0][0x2d0], -R2 ;  /* 0x0000b40009007a23 */ /* 0x010fcc0000010802 */
[----:B------:R4:W-:Y:S01]  /*40f0*/  MUFU.EX2 R230, R0 ;  /* 0x0000000000e67308 */ /* 0x0009e20000000800 */
[----:B------:R-:W-:Y:S02]  /*4100*/  FFMA.FTZ R3, R12, c[0x0][0x2d0], -R2 ;  /* 0x0000b4000c037a23 */ /* 0x000fe40000010802 */
[----:B----4-:R-:W-:-:S05]  /*4110*/  FMUL.FTZ R0, R124, c[0x0][0x2d0] ;  /* 0x0000b4007c007a20 */ /* 0x010fca0000410000 */
[----:B------:R4:W-:Y:S01]  /*4120*/  MUFU.EX2 R231, R3 ;  /* 0x0000000300e77308 */ /* 0x0009e20000000800 */
[----:B------:R-:W-:-:S05]  /*4130*/  FSEL R0, R0, RZ, P0 ;  /* 0x000000ff00007208 */ /* 0x000fca0000000000 */
[----:B----4-:R-:W-:-:S04]  /*4140*/  FFMA.FTZ R3, R18, c[0x0][0x2d0], -R0 ;  /* 0x0000b40012037a23 */ /* 0x010fc80000010800 */
[----:B------:R4:W-:Y:S02]  /*4150*/  MUFU.EX2 R179, R3 ;  /* 0x0000000300b37308 */ /* 0x0009e40000000800 */
[----:B----4-:R-:W-:-:S06]  /*4160*/  FFMA.FTZ R3, R19, c[0x0][0x2d0], -R0 ;  /* 0x0000b40013037a23 */ /* 0x010fcc0000010800 */
[----:B------:R4:W5:Y:S02]  /*4170*/  MUFU.EX2 R178, R3 ;  /* 0x0000000300b27308 */ /* 0x0009640000000800 */
[----:B----4-:R-:W-:-:S06]  /*4180*/  FFMA.FTZ R3, R15, c[0x0][0x2d0], -R0 ;  /* 0x0000b4000f037a23 */ /* 0x010fcc0000010800 */
[----:B------:R4:W-:Y:S02]  /*4190*/  MUFU.EX2 R193, R3 ;  /* 0x0000000300c17308 */ /* 0x0009e40000000800 */
[----:B----4-:R-:W-:-:S06]  /*41a0*/  FFMA.FTZ R3, R14, c[0x0][0x2d0], -R0 ;  /* 0x0000b4000e037a23 */ /* 0x010fcc0000010800 */
[----:B------:R4:W1:Y:S01]  /*41b0*/  MUFU.EX2 R195, R3 ;  /* 0x0000000300c37308 */ /* 0x0008620000000800 */
[----:B---3--:R-:W-:Y:S02]  /*41c0*/  F2FP.BF16.PACK_AB R8, R223, R225 ;  /* 0x000000e1df08723e */ /* 0x008fe400000010ff */
[----:B--2---:R-:W-:Y:S02]  /*41d0*/  F2FP.BF16.PACK_AB R10, R228, R226 ;  /* 0x000000e2e40a723e */ /* 0x004fe400000010ff */
[----:B-----5:R-:W-:Y:S01]  /*41e0*/  F2FP.BF16.PACK_AB R9, R178, R179 ;  /* 0x000000b3b209723e */ /* 0x020fe200000010ff */
[----:B----4-:R-:W-:-:S04]  /*41f0*/  FFMA.FTZ R3, R13, c[0x0][0x2d0], -R0 ;  /* 0x0000b4000d037a23 */ /* 0x010fc80000010800 */
[----:B------:R2:W-:Y:S02]  /*4200*/  MUFU.EX2 R194, R3 ;  /* 0x0000000300c27308 */ /* 0x0005e40000000800 */
[----:B--2---:R-:W-:Y:S01]  /*4210*/  FFMA.FTZ R3, R11, c[0x0][0x2d0], -R0 ;  /* 0x0000b4000b037a23 */ /* 0x004fe20000010800 */
[----:B-1----:R-:W-:-:S05]  /*4220*/  F2FP.BF16.PACK_AB R11, R195, R193 ;  /* 0x000000c1c30b723e */ /* 0x002fca00000010ff */
[----:B------:R1:W2:Y:S02]  /*4230*/  MUFU.EX2 R203, R3 ;  /* 0x0000000300cb7308 */ /* 0x0002a40000000800 */
[----:B------:R-:W-:Y:S01]  /*4240*/  HMMA.16816.F32.BF16 R20, R8, R4, RZ ;  /* 0x000000040814723c */ /* 0x000fe200000418ff */
[----:B-1----:R-:W-:-:S05]  /*4250*/  FFMA.FTZ R3, R16, c[0x0][0x2d0], -R0 ;  /* 0x0000b40010037a23 */ /* 0x002fca0000010800 */
[----:B------:R1:W-:Y:S02]  /*4260*/  MUFU.EX2 R202, R3 ;  /* 0x0000000300ca7308 */ /* 0x0003e40000000800 */
[----:B-1----:R-:W-:Y:S02]  /*4270*/  FFMA.FTZ R3, R17, c[0x0][0x2d0], -R0 ;  /* 0x0000b40011037a23 */ /* 0x002fe40000010800 */
[----:B------:R-:W-:Y:S04]  /*4280*/  HMMA.16816.F32.BF16 R16, R8, R6, RZ ;  /* 0x000000060810723c */ /* 0x000fe800000418ff */
[----:B------:R-:W1:Y:S01]  /*4290*/  MUFU.EX2 R208, R3 ;  /* 0x0000000300d07308 */ /* 0x000e620000000800 */
[----:B------:R-:W-:Y:S02]  /*42a0*/  F2FP.BF16.PACK_AB R4, R230, R227 ;  /* 0x000000e3e604723e */ /* 0x000fe400000010ff */
[----:B--2---:R-:W-:-:S02]  /*42b0*/  F2FP.BF16.PACK_AB R5, R203, R194 ;  /* 0x000000c2cb05723e */ /* 0x004fc400000010ff */
[----:B------:R-:W-:Y:S01]  /*42c0*/  F2FP.BF16.PACK_AB R6, R231, R229 ;  /* 0x000000e5e706723e */ /* 0x000fe200000010ff */
[----:B------:R-:W-:Y:S01]  /*42d0*/  HMMA.16816.F32.BF16 R12, R8, R32, RZ ;  /* 0x00000020080c723c */ /* 0x000fe200000418ff */
[----:B-1----:R-:W-:-:S07]  /*42e0*/  F2FP.BF16.PACK_AB R7, R208, R202 ;  /* 0x000000cad007723e */ /* 0x002fce00000010ff */
[C---:B------:R-:W-:Y:S08]  /*42f0*/  HMMA.16816.F32.BF16 R128, R4.reuse, R24, R20 ;  /* 0x000000180480723c */ /* 0x040ff00000041814 */
[----:B------:R-:W-:Y:S01]  /*4300*/  HMMA.16816.F32.BF16 R148, R4, R26, R16 ;  /* 0x0000001a0494723c */ /* 0x000fe20000041810 */
[----:B------:R-:W1:Y:S04]  /*4310*/  LDSM.16.MT88.4 R24, [R60] ;  /* 0x000000003c18783b */ /* 0x000e680000004200 */
[----:B------:R-:W-:Y:S03]  /*4320*/  LDSM.16.MT88.4 R60, [R170+0x4800] ;  /* 0x00480000aa3c783b */ /* 0x000fe60000004200 */
[----:B------:R-:W-:Y:S01]  /*4330*/  HMMA.16816.F32.BF16 R20, R8, R34, RZ ;  /* 0x000000220814723c */ /* 0x000fe200000418ff */
[----:B------:R-:W-:Y:S07]  /*4340*/  LDSM.16.MT88.4 R32, [R170+0x2000] ;  /* 0x00200000aa20783b */ /* 0x000fee0000004200 */
[----:B------:R-:W-:Y:S08]  /*4350*/  HMMA.16816.F32.BF16 R100, R4, R40, R12 ;  /* 0x000000280464723c */ /* 0x000ff0000004180c */
[C---:B------:R-:W-:Y:S08]  /*4360*/  HMMA.16816.F32.BF16 R16, R8.reuse, R36, RZ ;  /* 0x000000240810723c */ /* 0x040ff000000418ff */
[----:B------:R-:W-:Y:S01]  /*4370*/  HMMA.16816.F32.BF16 R12, R8, R38, RZ ;  /* 0x00000026080c723c */ /* 0x000fe200000418ff */
[----:B------:R-:W-:Y:S07]  /*4380*/  LDSM.16.MT88.4 R36, [R171+0x2000] ;  /* 0x00200000ab24783b */ /* 0x000fee0000004200 */
[C---:B------:R-:W-:Y:S01]  /*4390*/  HMMA.16816.F32.BF16 R144, R4.reuse, R42, R20 ;  /* 0x0000002a0490723c */ /* 0x040fe20000041814 */
[----:B------:R-:W2:Y:S07]  /*43a0*/  LDSM.16.MT88.4 R40, [R239+0x800] ;  /* 0x00080000ef28783b */ /* 0x000eae0000004200 */
[C---:B------:R-:W-:Y:S08]  /*43b0*/  HMMA.16816.F32.BF16 R108, R4.reuse, R28, R16 ;  /* 0x0000001c046c723c */ /* 0x040ff00000041810 */
[----:B------:R-:W-:Y:S01]  /*43c0*/  HMMA.16816.F32.BF16 R116, R4, R30, R12 ;  /* 0x0000001e0474723c */ /* 0x000fe2000004180c */
[----:B------:R-:W3:Y:S07]  /*43d0*/  LDSM.16.MT88.4 R28, [R237+0x2800] ;  /* 0x00280000ed1c783b */ /* 0x000eee0000004200 */
[C---:B-1----:R-:W-:Y:S08]  /*43e0*/  HMMA.16816.F32.BF16 R16, R8.reuse, R24, RZ ;  /* 0x000000180810723c */ /* 0x042ff000000418ff */
[----:B------:R-:W-:Y:S11]  /*43f0*/  HMMA.16816.F32.BF16 R12, R8, R26, RZ ;  /* 0x0000001a080c723c */ /* 0x000ff600000418ff */
[----:B------:R-:W-:Y:S05]  /*4400*/  @!UPT UIADD3 URZ, URZ, URZ, URZ ;  /* 0x0000003f3f3ff290 */ /* 0x000fea000fffe03f */
[C---:B--2---:R-:W-:Y:S08]  /*4410*/  HMMA.16816.F32.BF16 R140, R4.reuse, R40, R16 ;  /* 0x00000028048c723c */ /* 0x044ff00000041810 */
[----:B------:R-:W-:Y:S01]  /*4420*/  HMMA.16816.F32.BF16 R132, R4, R42, R12 ;  /* 0x0000002a0484723c */ /* 0x000fe2000004180c */
[----:B------:R-:W1:Y:S07]  /*4430*/  LDSM.16.MT88.4 R40, [R237+0x4000] ;  /* 0x00400000ed28783b */ /* 0x000e6e0000004200 */
[C---:B------:R-:W-:Y:S08]  /*4440*/  HMMA.16816.F32.BF16 R16, R8.reuse, R44, RZ ;  /* 0x0000002c0810723c */ /* 0x040ff000000418ff */
[C---:B------:R-:W-:Y:S01]  /*4450*/  HMMA.16816.F32.BF16 R12, R8.reuse, R46, RZ ;  /* 0x0000002e080c723c */ /* 0x040fe200000418ff */
[----:B------:R-:W2:Y:S07]  /*4460*/  LDSM.16.MT88.4 R44, [R171+0x4000] ;  /* 0x00400000ab2c783b */ /* 0x000eae0000004200 */
[----:B------:R-:W-:Y:S08]  /*4470*/  HMMA.16816.F32.BF16 R24, R8, R32, RZ ;  /* 0x000000200818723c */ /* 0x000ff000000418ff */
[C---:B---3--:R-:W-:Y:S08]  /*4480*/  HMMA.16816.F32.BF16 R84, R4.reuse, R28, R16 ;  /* 0x0000001c0454723c */ /* 0x048ff00000041810 */
[----:B------:R-:W-:Y:S08]  /*4490*/  HMMA.16816.F32.BF16 R88, R4, R30, R12 ;  /* 0x0000001e0458723c */ /* 0x000ff0000004180c */
[C---:B------:R-:W-:Y:S08]  /*44a0*/  HMMA.16816.F32.BF16 R20, R8.reuse, R34, RZ ;  /* 0x000000220814723c */ /* 0x040ff000000418ff */
[C---:B------:R-:W-:Y:S08]  /*44b0*/  HMMA.16816.F32.BF16 R28, R8.reuse, R38, RZ ;  /* 0x00000026081c723c */ /* 0x040ff000000418ff */
[C---:B------:R-:W-:Y:S08]  /*44c0*/  HMMA.16816.F32.BF16 R16, R8.reuse, R56, RZ ;  /* 0x000000380810723c */ /* 0x040ff000000418ff */
[----:B------:R-:W-:Y:S08]  /*44d0*/  HMMA.16816.F32.BF16 R12, R8, R58, RZ ;  /* 0x0000003a080c723c */ /* 0x000ff000000418ff */
[C---:B------:R-:W-:Y:S08]  /*44e0*/  HMMA.16816.F32.BF16 R120, R4.reuse, R48, R24 ;  /* 0x000000300478723c */ /* 0x040ff00000041818 */
[C---:B------:R-:W-:Y:S08]  /*44f0*/  HMMA.16816.F32.BF16 R112, R4.reuse, R50, R20 ;  /* 0x000000320470723c */ /* 0x040ff00000041814 */
[----:B------:R-:W-:Y:S08]  /*4500*/  HMMA.16816.F32.BF16 R96, R4, R74, R28 ;  /* 0x0000004a0460723c */ /* 0x000ff0000004181c */
[C---:B------:R-:W-:Y:S08]  /*4510*/  HMMA.16816.F32.BF16 R24, R8.reuse, R52, RZ ;  /* 0x000000340818723c */ /* 0x040ff000000418ff */
[----:B------:R-:W-:Y:S08]  /*4520*/  HMMA.16816.F32.BF16 R20, R8, R54, RZ ;  /* 0x000000360814723c */ /* 0x000ff000000418ff */
[----:B------:R-:W-:Y:S01]  /*4530*/  HMMA.16816.F32.BF16 R28, R4, R60, R16 ;  /* 0x0000003c041c723c */ /* 0x000fe20000041810 */
[----:B------:R-:W-:Y:S07]  /*4540*/  LDSM.16.MT88.4 R16, [R237+0x4800] ;  /* 0x00480000ed10783b */ /* 0x000fee0000004200 */
[C---:B------:R-:W-:Y:S08]  /*4550*/  HMMA.16816.F32.BF16 R32, R8.reuse, R36, RZ ;  /* 0x000000240820723c */ /* 0x040ff000000418ff */
[C---:B-1----:R-:W-:Y:S08]  /*4560*/  HMMA.16816.F32.BF16 R56, R8.reuse, R40, RZ ;  /* 0x000000280838723c */ /* 0x042ff000000418ff */
[C---:B------:R-:W-:Y:S08]  /*4570*/  HMMA.16816.F32.BF16 R52, R8.reuse, R42, RZ ;  /* 0x0000002a0834723c */ /* 0x040ff000000418ff */
[----:B--2---:R-:W-:Y:S08]  /*4580*/  HMMA.16816.F32.BF16 R48, R8, R44, RZ ;  /* 0x0000002c0830723c */ /* 0x004ff000000418ff */
[----:B------:R-:W-:Y:S01]  /*4590*/  HMMA.16816.F32.BF16 R60, R4, R62, R12 ;  /* 0x0000003e043c723c */ /* 0x000fe2000004180c */
[----:B------:R-:W1:Y:S07]  /*45a0*/  LDSM.16.MT88.4 R12, [R171+0x4800] ;  /* 0x00480000ab0c783b */ /* 0x000e6e0000004200 */
[C---:B------:R-:W-:Y:S08]  /*45b0*/  HMMA.16816.F32.BF16 R44, R8.reuse, R46, RZ ;  /* 0x0000002e082c723c */ /* 0x040ff000000418ff */
[C---:B------:R-:W-:Y:S08]  /*45c0*/  HMMA.16816.F32.BF16 R40, R8.reuse, R64, RZ ;  /* 0x000000400828723c */ /* 0x040ff000000418ff */
[----:B------:R-:W-:Y:S01]  /*45d0*/  HMMA.16816.F32.BF16 R36, R8, R66, RZ ;  /* 0x000000420824723c */ /* 0x000fe200000418ff */
[----:B------:R-:W2:Y:S01]  /*45e0*/  LDSM.16.MT88.4 R8, [R239+0x4800] ;  /* 0x00480000ef08783b */ /* 0x000ea20000004200 */
[----:B------:R-:W-:-:S04]  /*45f0*/  FFMA.FTZ R3, R81, c[0x0][0x2d0], -R2 ;  /* 0x0000b40051037a23 */ /* 0x000fc80000010802 */
[----:B------:R3:W-:Y:S02]  /*4600*/  MUFU.EX2 R93, R3 ;  /* 0x00000003005d7308 */ /* 0x0007e40000000800 */
[----:B---3--:R-:W-:-:S06]  /*4610*/  FFMA.FTZ R3, R80, c[0x0][0x2d0], -R2 ;  /* 0x0000b40050037a23 */ /* 0x008fcc0000010802 */
[----:B------:R3:W4:Y:S01]  /*4620*/  MUFU.EX2 R137, R3 ;  /* 0x0000000300897308 */ /* 0x0007220000000800 */
[----:B-1----:R-:W-:Y:S01]  /*4630*/  HMMA.16816.F32.BF16 R48, R4, R12, R48 ;  /* 0x0000000c0430723c */ /* 0x002fe20000041830 */
[----:B---3--:R-:W-:-:S06]  /*4640*/  FFMA.FTZ R3, R83, c[0x0][0x2d0], -R2 ;  /* 0x0000b40053037a23 */ /* 0x008fcc0000010802 */
[----:B------:R1:W-:Y:S01]  /*4650*/  MUFU.EX2 R138, R3 ;  /* 0x00000003008a7308 */ /* 0x0003e20000000800 */
[C---:B------:R-:W-:Y:S01]  /*4660*/  HMMA.16816.F32.BF16 R44, R4.reuse, R14, R44 ;  /* 0x0000000e042c723c */ /* 0x040fe2000004182c */
[----:B------:R-:W3:Y:S07]  /*4670*/  LDSM.16.MT88.4 R12, [R237+0x1000] ;  /* 0x00100000ed0c783b */ /* 0x000eee0000004200 */
[----:B------:R-:W-:Y:S01]  /*4680*/  HMMA.16816.F32.BF16 R56, R4, R16, R56 ;  /* 0x000000100438723c */ /* 0x000fe20000041838 */
[----:B-1----:R-:W-:-:S07]  /*4690*/  FFMA.FTZ R3, R82, c[0x0][0x2d0], -R2 ;  /* 0x0000b40052037a23 */ /* 0x002fce0000010802 */
[C---:B------:R-:W-:Y:S01]  /*46a0*/  HMMA.16816.F32.BF16 R52, R4.reuse, R18, R52 ;  /* 0x000000120434723c */ /* 0x040fe20000041834 */
[----:B------:R-:W1:Y:S01]  /*46b0*/  LDSM.16.MT88.4 R16, [R170+0x1000] ;  /* 0x00100000aa10783b */ /* 0x000e620000004200 */
[----:B------:R5:W-:Y:S06]  /*46c0*/  MUFU.EX2 R139, R3 ;  /* 0x00000003008b7308 */ /* 0x000bec0000000800 */
[C---:B--2---:R-:W-:Y:S08]  /*46d0*/  HMMA.16816.F32.BF16 R40, R4.reuse, R8, R40 ;  /* 0x000000080428723c */ /* 0x044ff00000041828 */
[----:B------:R-:W-:Y:S01]  /*46e0*/  HMMA.16816.F32.BF16 R36, R4, R10, R36 ;  /* 0x0000000a0424723c */ /* 0x000fe20000041824 */
[----:B------:R-:W2:Y:S01]  /*46f0*/  LDSM.16.MT88.4 R8, [R171+0x1000] ;  /* 0x00100000ab08783b */ /* 0x000ea20000004200 */
[----:B-----5:R-:W-:-:S04]  /*4700*/  FFMA.FTZ R3, R78, c[0x0][0x2d0], -R0 ;  /* 0x0000b4004e037a23 */ /* 0x020fc80000010800 */
[----:B------:R5:W-:Y:S02]  /*4710*/  MUFU.EX2 R92, R3 ;  /* 0x00000003005c7308 */ /* 0x000be40000000800 */
[----:B-----5:R-:W-:-:S06]  /*4720*/  FFMA.FTZ R3, R77, c[0x0][0x2d0], -R0 ;  /* 0x0000b4004d037a23 */ /* 0x020fcc0000010800 */
[----:B------:R5:W1:Y:S02]  /*4730*/  MUFU.EX2 R127, R3 ;  /* 0x00000003007f7308 */ /* 0x000a640000000800 */
[----:B-----5:R-:W-:-:S06]  /*4740*/  FFMA.FTZ R3, R76, c[0x0][0x2d0], -R0 ;  /* 0x0000b4004c037a23 */ /* 0x020fcc0000010800 */
[----:B------:R5:W-:Y:S02]  /*4750*/  MUFU.EX2 R126, R3 ;  /* 0x00000003007e7308 */ /* 0x000be40000000800 */
[----:B-----5:R-:W-:-:S06]  /*4760*/  FFMA.FTZ R3, R79, c[0x0][0x2d0], -R0 ;  /* 0x0000b4004f037a23 */ /* 0x020fcc0000010800 */
[----:B------:R-:W5:Y:S01]  /*4770*/  MUFU.EX2 R136, R3 ;  /* 0x0000000300887308 */ /* 0x000f620000000800 */
[C---:B------:R-:W-:Y:S08]  /*4780*/  HMMA.16816.F32.BF16 R64, R4.reuse, R68, R24 ;  /* 0x000000440440723c */ /* 0x040ff00000041818 */
[C---:B------:R-:W-:Y:S08]  /*4790*/  HMMA.16816.F32.BF16 R104, R4.reuse, R72, R32 ;  /* 0x000000480468723c */ /* 0x040ff00000041820 */
[----:B------:R-:W-:Y:S07]  /*47a0*/  HMMA.16816.F32.BF16 R68, R4, R70, R20 ;  /* 0x000000460444723c */ /* 0x000fee0000041814 */
[----:B----4-:R-:W-:-:S02]  /*47b0*/  F2FP.BF16.PACK_AB R4, R137, R93 ;  /* 0x0000005d8904723e */ /* 0x010fc400000010ff */
[----:B-1----:R-:W-:Y:S02]  /*47c0*/  F2FP.BF16.PACK_AB R5, R127, R92 ;  /* 0x0000005c7f05723e */ /* 0x002fe400000010ff */
[----:B------:R-:W-:Y:S02]  /*47d0*/  F2FP.BF16.PACK_AB R6, R139, R138 ;  /* 0x0000008a8b06723e */ /* 0x000fe400000010ff */
[----:B-----5:R-:W-:-:S07]  /*47e0*/  F2FP.BF16.PACK_AB R7, R136, R126 ;  /* 0x0000007e8807723e */ /* 0x020fce00000010ff */
[C---:B---3--:R-:W-:Y:S08]  /*47f0*/  HMMA.16816.F32.BF16 R100, R4.reuse, R12, R100 ;  /* 0x0000000c0464723c */ /* 0x048ff00000041864 */
        /* <DEDUP_REMOVED lines=8> */
[C---:B-1----:R-:W-:Y:S01]  /*4880*/  HMMA.16816.F32.BF16 R76, R4.reuse, R12, R120 ;  /* 0x0000000c044c723c */ /* 0x042fe20000041878 */
[--C-:B------:R-:W-:Y:S01]  /*4890*/  FFMA.FTZ R3, R177, c[0x0][0x2d0], -R2.reuse ;  /* 0x0000b400b1037a23 */ /* 0x100fe20000010802 */
[----:B------:R-:W-:Y:S06]  /*48a0*/  LDSM.16.MT88.4 R120, [R239+0x1800] ;  /* 0x00180000ef78783b */ /* 0x000fec0000004200 */
[C---:B------:R-:W-:Y:S01]  /*48b0*/  HMMA.16816.F32.BF16 R80, R4.reuse, R14, R112 ;  /* 0x0000000e0450723c */ /* 0x040fe20000041870 */
[----:B------:R-:W1:Y:S04]  /*48c0*/  LDSM.16.MT88.4 R12, [R239+0x3000] ;  /* 0x00300000ef0c783b */ /* 0x000e680000004200 */
[----:B------:R-:W-:Y:S03]  /*48d0*/  LDSM.16.MT88.4 R112, [R171+0x1800] ;  /* 0x00180000ab70783b */ /* 0x000fe60000004200 */
[C---:B---3--:R-:W-:Y:S08]  /*48e0*/  HMMA.16816.F32.BF16 R116, R4.reuse, R16, R140 ;  /* 0x000000100474723c */ /* 0x048ff0000004188c */
[C---:B------:R-:W-:Y:S01]  /*48f0*/  HMMA.16816.F32.BF16 R72, R4.reuse, R18, R132 ;  /* 0x000000120448723c */ /* 0x040fe20000041884 */
[----:B------:R-:W3:Y:S04]  /*4900*/  LDSM.16.MT88.4 R16, [R171+0x3000] ;  /* 0x00300000ab10783b */ /* 0x000ee80000004200 */
[----:B------:R-:W-:Y:S03]  /*4910*/  LDSM.16.MT88.4 R132, [R170+0x1800] ;  /* 0x00180000aa84783b */ /* 0x000fe60000004200 */
[C---:B--2---:R-:W-:Y:S08]  /*4920*/  HMMA.16816.F32.BF16 R84, R4.reuse, R8, R84 ;  /* 0x000000080454723c */ /* 0x044ff00000041854 */
[C---:B------:R-:W-:Y:S01]  /*4930*/  HMMA.16816.F32.BF16 R88, R4.reuse, R10, R88 ;  /* 0x0000000a0458723c */ /* 0x040fe20000041858 */
[----:B------:R-:W2:Y:S07]  /*4940*/  LDSM.16.MT88.4 R8, [R170+0x5000] ;  /* 0x00500000aa08783b */ /* 0x000eae0000004200 */
[C---:B-1----:R-:W-:Y:S08]  /*4950*/  HMMA.16816.F32.BF16 R144, R4.reuse, R14, R68 ;  /* 0x0000000e0490723c */ /* 0x042ff00000041844 */
[C---:B------:R-:W-:Y:S01]  /*4960*/  HMMA.16816.F32.BF16 R148, R4.reuse, R12, R64 ;  /* 0x0000000c0494723c */ /* 0x040fe20000041840 */
[----:B------:R-:W1:Y:S04]  /*4970*/  LDSM.16.MT88.4 R12, [R171+0x5000] ;  /* 0x00500000ab0c783b */ /* 0x000e680000004200 */
[----:B------:R-:W-:Y:S03]  /*4980*/  LDSM.16.MT88.4 R64, [R239+0x3800] ;  /* 0x00380000ef40783b */ /* 0x000fe60000004200 */
[C---:B---3--:R-:W-:Y:S01]  /*4990*/  HMMA.16816.F32.BF16 R152, R4.reuse, R16, R104 ;  /* 0x000000100498723c */ /* 0x048fe20000041868 */
[----:B------:R-:W-:Y:S07]  /*49a0*/  LDSM.16.MT88.4 R104, [R237+0x1800] ;  /* 0x00180000ed68783b */ /* 0x000fee0000004200 */
[C---:B------:R-:W-:Y:S01]  /*49b0*/  HMMA.16816.F32.BF16 R156, R4.reuse, R18, R96 ;  /* 0x00000012049c723c */ /* 0x040fe20000041860 */
[----:B------:R-:W3:Y:S07]  /*49c0*/  LDSM.16.MT88.4 R16, [R237+0x5000] ;  /* 0x00500000ed10783b */ /* 0x000eee0000004200 */
[C---:B--2---:R-:W-:Y:S08]  /*49d0*/  HMMA.16816.F32.BF16 R68, R4.reuse, R8, R28 ;  /* 0x000000080444723c */ /* 0x044ff0000004181c */
[C---:B------:R-:W-:Y:S01]  /*49e0*/  HMMA.16816.F32.BF16 R28, R4.reuse, R10, R60 ;  /* 0x0000000a041c723c */ /* 0x040fe2000004183c */
[----:B------:R-:W2:Y:S07]  /*49f0*/  LDSM.16.MT88.4 R8, [R239+0x5000] ;  /* 0x00500000ef08783b */ /* 0x000eae0000004200 */
[C---:B-1----:R-:W-:Y:S01]  /*4a00*/  HMMA.16816.F32.BF16 R180, R4.reuse, R12, R48 ;  /* 0x0000000c04b4723c */ /* 0x042fe20000041830 */
[----:B------:R-:W-:Y:S07]  /*4a10*/  LDSM.16.MT88.4 R48, [R237+0x3800] ;  /* 0x00380000ed30783b */ /* 0x000fee0000004200 */
[C---:B------:R-:W-:Y:S01]  /*4a20*/  HMMA.16816.F32.BF16 R188, R4.reuse, R14, R44 ;  /* 0x0000000e04bc723c */ /* 0x040fe2000004182c */
[----:B------:R-:W-:Y:S07]  /*4a30*/  LDSM.16.MT88.4 R12, [R239+0x5800] ;  /* 0x00580000ef0c783b */ /* 0x000fee0000004200 */
[C---:B---3--:R-:W-:Y:S01]  /*4a40*/  HMMA.16816.F32.BF16 R140, R4.reuse, R16, R56 ;  /* 0x00000010048c723c */ /* 0x048fe20000041838 */
[----:B------:R-:W-:Y:S07]  /*4a50*/  LDSM.16.MT88.4 R56, [R171+0x3800] ;  /* 0x00380000ab38783b */ /* 0x000fee0000004200 */
[C---:B------:R-:W-:Y:S08]  /*4a60*/  HMMA.16816.F32.BF16 R16, R4.reuse, R18, R52 ;  /* 0x000000120410723c */ /* 0x040ff00000041834 */
[C---:B--2---:R-:W-:Y:S01]  /*4a70*/  HMMA.16816.F32.BF16 R196, R4.reuse, R8, R40 ;  /* 0x0000000804c4723c */ /* 0x044fe20000041828 */
[----:B------:R-:W1:Y:S07]  /*4a80*/  LDSM.16.MT88.4 R40, [R170+0x3800] ;  /* 0x00380000aa28783b */ /* 0x000e6e0000004200 */
[----:B------:R-:W-:Y:S01]  /*4a90*/  HMMA.16816.F32.BF16 R184, R4, R10, R36 ;  /* 0x0000000a04b8723c */ /* 0x000fe20000041824 */
[----:B------:R2:W-:Y:S02]  /*4aa0*/  MUFU.EX2 R7, R3 ;  /* 0x0000000300077308 */ /* 0x0005e40000000800 */
[----:B--2---:R-:W-:-:S06]  /*4ab0*/  FFMA.FTZ R3, R175, c[0x0][0x2d0], -R2 ;  /* 0x0000b400af037a23 */ /* 0x004fcc0000010802 */
[----:B------:R2:W3:Y:S02]  /*4ac0*/  MUFU.EX2 R8, R3 ;  /* 0x0000000300087308 */ /* 0x0004e40000000800 */
[--C-:B--2---:R-:W-:Y:S02]  /*4ad0*/  FFMA.FTZ R3, R174, c[0x0][0x2d0], -R2.reuse ;  /* 0x0000b400ae037a23 */ /* 0x104fe40000010802 */
[----:B------:R-:W-:-:S04]  /*4ae0*/  FFMA.FTZ R2, R172, c[0x0][0x2d0], -R2 ;  /* 0x0000b400ac027a23 */ /* 0x000fc80000010802 */
[----:B------:R2:W-:Y:S08]  /*4af0*/  MUFU.EX2 R9, R2 ;  /* 0x0000000200097308 */ /* 0x0005f00000000800 */
[----:B------:R-:W-:Y:S01]  /*4b00*/  MUFU.EX2 R10, R3 ;  /* 0x00000003000a7308 */ /* 0x000fe20000000800 */
[----:B--2---:R-:W-:-:S07]  /*4b10*/  FFMA.FTZ R2, R161, c[0x0][0x2d0], -R0 ;  /* 0x0000b400a1027a23 */ /* 0x004fce0000010800 */
[----:B------:R2:W-:Y:S02]  /*4b20*/  MUFU.EX2 R3, R2 ;  /* 0x0000000200037308 */ /* 0x0005e40000000800 */
[----:B--2---:R-:W-:-:S06]  /*4b30*/  FFMA.FTZ R2, R160, c[0x0][0x2d0], -R0 ;  /* 0x0000b400a0027a23 */ /* 0x004fcc0000010800 */
[----:B------:R2:W4:Y:S02]  /*4b40*/  MUFU.EX2 R5, R2 ;  /* 0x0000000200057308 */ /* 0x0005240000000800 */
[--C-:B--2---:R-:W-:Y:S02]  /*4b50*/  FFMA.FTZ R2, R95, c[0x0][0x2d0], -R0.reuse ;  /* 0x0000b4005f027a23 */ /* 0x104fe40000010800 */
[----:B------:R-:W-:-:S04]  /*4b60*/  FFMA.FTZ R0, R94, c[0x0][0x2d0], -R0 ;  /* 0x0000b4005e007a23 */ /* 0x000fc80000010800 */
[----:B------:R2:W-:Y:S08]  /*4b70*/  MUFU.EX2 R4, R2 ;  /* 0x0000000200047308 */ /* 0x0005f00000000800 */
[----:B------:R5:W1:Y:S01]  /*4b80*/  MUFU.EX2 R6, R0 ;  /* 0x0000000000067308 */ /* 0x000a620000000800 */
[----:B---3--:R-:W-:Y:S02]  /*4b90*/  F2FP.BF16.PACK_AB R96, R8, R7 ;  /* 0x000000070860723e */ /* 0x008fe400000010ff */
[----:B----4-:R-:W-:-:S02]  /*4ba0*/  F2FP.BF16.PACK_AB R97, R5, R3 ;  /* 0x000000030561723e */ /* 0x010fc400000010ff */
[----:B------:R-:W-:Y:S01]  /*4bb0*/  F2FP.BF16.PACK_AB R98, R9, R10 ;  /* 0x0000000a0962723e */ /* 0x000fe200000010ff */
[----:B--2---:R-:W-:Y:S02]  /*4bc0*/  FADD.FTZ R2, R225, R223 ;  /* 0x000000dfe1027221 */ /* 0x004fe40000010000 */
[----:B-----5:R-:W-:Y:S01]  /*4bd0*/  FADD.FTZ R0, R179, R178 ;  /* 0x000000b2b3007221 */ /* 0x020fe20000010000 */
[----:B-1----:R-:W-:-:S03]  /*4be0*/  F2FP.BF16.PACK_AB R99, R6, R4 ;  /* 0x000000040663723e */ /* 0x002fc600000010ff */
[----:B------:R-:W-:Y:S02]  /*4bf0*/  FADD.FTZ R0, R193, R0 ;  /* 0x00000000c1007221 */ /* 0x000fe40000010000 */
[----:B------:R-:W-:Y:S02]  /*4c00*/  FADD.FTZ R2, R226, R2 ;  /* 0x00000002e2027221 */ /* 0x000fe40000010000 */
[----:B------:R-:W-:Y:S01]  /*4c10*/  FADD.FTZ R0, R195, R0 ;  /* 0x00000000c3007221 */ /* 0x000fe20000010000 */
[----:B------:R-:W-:Y:S01]  /*4c20*/  HMMA.16816.F32.BF16 R116, R96, R120, R116 ;  /* 0x000000786074723c */ /* 0x000fe20000041874 */
[----:B------:R-:W-:Y:S02]  /*4c30*/  FADD.FTZ R2, R228, R2 ;  /* 0x00000002e4027221 */ /* 0x000fe40000010000 */
[----:B------:R-:W-:Y:S02]  /*4c40*/  FADD.FTZ R0, R194, R0 ;  /* 0x00000000c2007221 */ /* 0x000fe40000010000 */
[----:B------:R-:W-:-:S03]  /*4c50*/  FADD.FTZ R2, R227, R2 ;  /* 0x00000002e3027221 */ /* 0x000fc60000010000 */
[----:B------:R-:W-:Y:S01]  /*4c60*/  HMMA.16816.F32.BF16 R36, R96, R40, R76 ;  /* 0x000000286024723c */ /* 0x000fe2000004184c */
[----:B------:R-:W-:-:S07]  /*4c70*/  FADD.FTZ R0, R203, R0 ;  /* 0x00000000cb007221 */ /* 0x000fce0000010000 */
[----:B------:R-:W-:Y:S01]  /*4c80*/  HMMA.16816.F32.BF16 R44, R96, R48, R84 ;  /* 0x00000030602c723c */ /* 0x000fe20000041854 */
[----:B------:R-:W-:-:S07]  /*4c90*/  FADD.FTZ R2, R230, R2 ;  /* 0x00000002e6027221 */ /* 0x000fce0000010000 */
[----:B------:R-:W-:Y:S01]  /*4ca0*/  HMMA.16816.F32.BF16 R120, R96, R122, R72 ;  /* 0x0000007a6078723c */ /* 0x000fe20000041848 */
[----:B------:R-:W1:Y:S01]  /*4cb0*/  LDSM.16.MT88.4 R72, [R170+0x5800] ;  /* 0x00580000aa48783b */ /* 0x000e620000004200 */
[----:B------:R-:W-:-:S06]  /*4cc0*/  FADD.FTZ R0, R202, R0 ;  /* 0x00000000ca007221 */ /* 0x000fcc0000010000 */
[C---:B------:R-:W-:Y:S01]  /*4cd0*/  HMMA.16816.F32.BF16 R40, R96.reuse, R42, R80 ;  /* 0x0000002a6028723c */ /* 0x040fe20000041850 */
[----:B------:R-:W2:Y:S07]  /*4ce0*/  LDSM.16.MT88.4 R80, [R237+0x5800] ;  /* 0x00580000ed50783b */ /* 0x000eae0000004200 */
[----:B------:R-:W-:Y:S01]  /*4cf0*/  HMMA.16816.F32.BF16 R48, R96, R50, R88 ;  /* 0x000000326030723c */ /* 0x000fe20000041858 */
[----:B------:R-:W3:Y:S01]  /*4d00*/  LDSM.16.MT88.4 R88, [R171+0x5800] ;  /* 0x00580000ab58783b */ /* 0x000ee20000004200 */
[----:B------:R-:W-:-:S02]  /*4d10*/  FADD.FTZ R2, R229, R2 ;  /* 0x00000002e5027221 */ /* 0x000fc40000010000 */
[----:B------:R-:W-:Y:S02]  /*4d20*/  FADD.FTZ R0, R208, R0 ;  /* 0x00000000d0007221 */ /* 0x000fe40000010000 */
[----:B------:R-:W-:Y:S02]  /*4d30*/  FADD.FTZ R2, R231, R2 ;  /* 0x00000002e7027221 */ /* 0x000fe40000010000 */
[----:B------:R-:W-:Y:S02]  /*4d40*/  FADD.FTZ R0, R92, R0 ;  /* 0x000000005c007221 */ /* 0x000fe40000010000 */
[----:B------:R-:W-:Y:S02]  /*4d50*/  FADD.FTZ R2, R93, R2 ;  /* 0x000000025d027221 */ /* 0x000fe40000010000 */
[----:B------:R-:W-:Y:S02]  /*4d60*/  FADD.FTZ R0, R127, R0 ;  /* 0x000000007f007221 */ /* 0x000fe40000010000 */
[----:B------:R-:W-:-:S02]  /*4d70*/  FADD.FTZ R2, R137, R2 ;  /* 0x0000000289027221 */ /* 0x000fc40000010000 */
[----:B------:R-:W-:Y:S02]  /*4d80*/  FADD.FTZ R0, R126, R0 ;  /* 0x000000007e007221 */ /* 0x000fe40000010000 */
[----:B------:R-:W-:Y:S02]  /*4d90*/  FADD.FTZ R2, R138, R2 ;  /* 0x000000028a027221 */ /* 0x000fe40000010000 */
[----:B------:R-:W-:Y:S01]  /*4da0*/  FADD.FTZ R203, R136, R0 ;  /* 0x0000000088cb7221 */ /* 0x000fe20000010000 */
[----:B------:R-:W-:Y:S01]  /*4db0*/  IADD3 R0, R235, -0x3, RZ ;  /* 0xfffffffdeb007810 */ /* 0x000fe20007ffe0ff */
[----:B------:R-:W-:-:S03]  /*4dc0*/  FADD.FTZ R202, R139, R2 ;  /* 0x000000028bca7221 */ /* 0x000fc60000010000 */
[----:B------:R-:W-:Y:S01]  /*4dd0*/  ISETP.GE.AND P0, PT, R0, R204, PT ;  /* 0x000000cc0000720c */ /* 0x000fe20003f06270 */
[----:B------:R-:W-:Y:S02]  /*4de0*/  FADD.FTZ R202, R7, R202 ;  /* 0x000000ca07ca7221 */ /* 0x000fe40000010000 */
[----:B------:R-:W-:Y:S02]  /*4df0*/  FADD.FTZ R203, R3, R203 ;  /* 0x000000cb03cb7221 */ /* 0x000fe40000010000 */
[----:B------:R-:W-:Y:S02]  /*4e00*/  FADD.FTZ R202, R8, R202 ;  /* 0x000000ca08ca7221 */ /* 0x000fe40000010000 */
[----:B------:R-:W-:Y:S01]  /*4e10*/  FADD.FTZ R203, R5, R203 ;  /* 0x000000cb05cb7221 */ /* 0x000fe20000010000 */
[----:B------:R-:W-:Y:S01]  /*4e20*/  HMMA.16816.F32.BF16 R128, R96, R132, R128 ;  /* 0x000000846080723c */ /* 0x000fe20000041880 */
[----:B------:R-:W-:Y:S01]  /*4e30*/  FADD.FTZ R202, R10, R202 ;  /* 0x000000ca0aca7221 */ /* 0x000fe20000010000 */
[----:B------:R-:W-:Y:S01]  /*4e40*/  BSSY B0, `(.L_x_2597) ;  /* 0x0000066000007945 */ /* 0x000fe20003800000 */
[----:B------:R-:W-:-:S05]  /*4e50*/  FADD.FTZ R203, R4, R203 ;  /* 0x000000cb04cb7221 */ /* 0x000fca0000010000 */
[----:B------:R-:W-:Y:S01]  /*4e60*/  HMMA.16816.F32.BF16 R100, R96, R104, R100 ;  /* 0x000000686064723c */ /* 0x000fe20000041864 */
[----:B------:R-:W-:Y:S02]  /*4e70*/  FADD.FTZ R202, R9, R202 ;  /* 0x000000ca09ca7221 */ /* 0x000fe40000010000 */
[----:B------:R-:W-:-:S05]  /*4e80*/  FADD.FTZ R203, R6, R203 ;  /* 0x000000cb06cb7221 */ /* 0x000fca0000010000 */
[C---:B------:R-:W-:Y:S08]  /*4e90*/  HMMA.16816.F32.BF16 R108, R96.reuse, R112, R108 ;  /* 0x00000070606c723c */ /* 0x040ff0000004186c */
[C---:B------:R-:W-:Y:S08]  /*4ea0*/  HMMA.16816.F32.BF16 R52, R96.reuse, R56, R152 ;  /* 0x000000386034723c */ /* 0x040ff00000041898 */
[C---:B------:R-:W-:Y:S08]  /*4eb0*/  HMMA.16816.F32.BF16 R60, R96.reuse, R64, R148 ;  /* 0x00000040603c723c */ /* 0x040ff00000041894 */
[C---:B-1----:R-:W-:Y:S08]  /*4ec0*/  HMMA.16816.F32.BF16 R68, R96.reuse, R72, R68 ;  /* 0x000000486044723c */ /* 0x042ff00000041844 */
[C---:B--2---:R-:W-:Y:S08]  /*4ed0*/  HMMA.16816.F32.BF16 R76, R96.reuse, R80, R140 ;  /* 0x00000050604c723c */ /* 0x044ff0000004188c */
        /* <DEDUP_REMOVED lines=23> */
[----:B------:R1:W2:Y:S01]  /*5050*/  @!P2 LDG.E R173, [R2.64] ;  /* 0x0000000602ada981 */ /* 0x0002a2000c1e1900 */
[----:B------:R-:W-:Y:S01]  /*5060*/  IMAD.MOV R0, RZ, RZ, -R0 ;  /* 0x000000ffff007224 */ /* 0x000fe200078e0a00 */
[----:B------:R-:W-:Y:S01]  /*5070*/  SHF.R.S32.HI R11, RZ, 0x1f, R200 ;  /* 0x0000001fff0b7819 */ /* 0x000fe200000114c8 */
[----:B------:R-:W-:Y:S01]  /*5080*/  IMAD.SHL.U32 R18, R200, 0x2, RZ ;  /* 0x00000002c8127824 */ /* 0x000fe200078e00ff */
[----:B------:R-:W-:Y:S01]  /*5090*/  SHF.R.S32.HI R177, RZ, 0x1f, R201 ;  /* 0x0000001fffb17819 */ /* 0x000fe200000114c9 */
[----:B------:R-:W-:Y:S01]  /*50a0*/  IMAD R176, R0, c[0x0][0x2b8], R176 ;  /* 0x0000ae0000b07a24 */ /* 0x000fe200078e02b0 */
[----:B------:R-:W-:Y:S01]  /*50b0*/  SHF.L.U64.HI R15, R200, 0x1, R11 ;  /* 0x00000001c80f7819 */ /* 0x000fe2000001020b */
[----:B------:R-:W-:Y:S01]  /*50c0*/  IMAD.SHL.U32 R17, R201, 0x2, RZ ;  /* 0x00000002c9117824 */ /* 0x000fe200078e00ff */
[----:B------:R-:W-:Y:S01]  /*50d0*/  SHF.R.S32.HI R11, RZ, 0x1f, R192 ;  /* 0x0000001fff0b7819 */ /* 0x000fe200000114c0 */
[----:B------:R-:W-:Y:S01]  /*50e0*/  IMAD.SHL.U32 R16, R192, 0x2, RZ ;  /* 0x00000002c0107824 */ /* 0x000fe200078e00ff */
[----:B------:R-:W-:-:S02]  /*50f0*/  SHF.R.S32.HI R0, RZ, 0x1f, R176 ;  /* 0x0000001fff007819 */ /* 0x000fc400000114b0 */
[----:B------:R-:W-:Y:S02]  /*5100*/  SHF.L.U64.HI R14, R201, 0x1, R177 ;  /* 0x00000001c90e7819 */ /* 0x000fe400000102b1 */
[----:B------:R-:W-:Y:S01]  /*5110*/  SHF.L.U64.HI R13, R192, 0x1, R11 ;  /* 0x00000001c00d7819 */ /* 0x000fe2000001020b */
[----:B------:R-:W-:-:S04]  /*5120*/  IMAD R0, R0, c[0x0][0x1e0], RZ ;  /* 0x0000780000007a24 */ /* 0x000fc800078e02ff */
[C---:B------:R-:W-:Y:S02]  /*5130*/  IMAD R0, R176.reuse, c[0x0][0x1e4], R0 ;  /* 0x00007900b0007a24 */ /* 0x040fe400078e0200 */
[----:B-1----:R-:W-:-:S04]  /*5140*/  IMAD.WIDE.U32 R2, R176, c[0x0][0x1e0], RZ ;  /* 0x00007800b0027a25 */ /* 0x002fc800078e00ff */
[----:B------:R-:W-:Y:S01]  /*5150*/  IMAD.IADD R3, R3, 0x1, R0 ;  /* 0x0000000103037824 */ /* 0x000fe200078e0200 */
[----:B--2---:R-:W-:-:S03]  /*5160*/  SHF.R.S32.HI R5, RZ, 0x1f, R173 ;  /* 0x0000001fff057819 */ /* 0x004fc600000114ad */
[----:B------:R-:W-:-:S04]  /*5170*/  IMAD.WIDE.U32 R2, R173, c[0x0][0x1f0], R2 ;  /* 0x00007c00ad027a25 */ /* 0x000fc800078e0002 */
[----:B------:R-:W-:Y:S01]  /*5180*/  IMAD R5, R5, c[0x0][0x1f0], RZ ;  /* 0x00007c0005057a24 */ /* 0x000fe200078e02ff */
[----:B------:R-:W-:-:S03]  /*5190*/  IADD3 R0, P0, R210, R2, RZ ;  /* 0x00000002d2007210 */ /* 0x000fc60007f1e0ff */
[----:B------:R-:W-:-:S05]  /*51a0*/  IMAD R5, R173, c[0x0][0x1f4], R5 ;  /* 0x00007d00ad057a24 */ /* 0x000fca00078e0205 */
[----:B------:R-:W-:Y:S02]  /*51b0*/  IADD3.X R5, R217, R3, R5, P0, !PT ;  /* 0x00000003d9057210 */ /* 0x000fe400007fe405 */
[----:B------:R-:W-:-:S04]  /*51c0*/  LEA R12, P0, R0, c[0x0][0x1c8], 0x1 ;  /* 0x00007200000c7a11 */ /* 0x000fc800078008ff */
[----:B------:R-:W-:Y:S01]  /*51d0*/  LEA.HI.X R5, R0, c[0x0][0x1cc], R5, 0x1, P0 ;  /* 0x0000730000057a11 */ /* 0x000fe200000f0c05 */
[----:B------:R-:W-:Y:S06]  /*51e0*/  BRA.DIV ~URZ, `(.L_x_2599) ;  /* 0x000091827f007947 */ /* 0x000fec000b800000 */
[----:B------:R1:W2:Y:S02]  /*51f0*/  SHFL.IDX PT, R4, R5, RZ, 0x181f ;  /* 0x00181fff05047589 */ /* 0x0002a400000e0000 */
.L_x_2646:
        /* <DEDUP_REMOVED lines=21> */
.L_x_2647:
        /* <DEDUP_REMOVED lines=21> */
.L_x_2598:
[----:B------:R-:W-:Y:S05]  /*54a0*/  BSYNC B0 ;  /* 0x0000000000007941 */ /* 0x000fea0003800000 */
.L_x_2597:
[----:B-1----:R-:W-:Y:S01]  /*54b0*/  IMAD.MOV.U32 R3, RZ, RZ, c[0x0][0x2ac] ;  /* 0x0000ab00ff037624 */ /* 0x002fe200078e00ff */
[----:B------:R-:W-:Y:S01]  /*54c0*/  IADD3 R172, R235, -0x2, RZ ;  /* 0xfffffffeebac7810 */ /* 0x000fe20007ffe0ff */
[----:B------:R-:W-:Y:S01]  /*54d0*/  @P4 IMAD.HI.U32 R2, R238, c[0x0][0x2c8], RZ ;  /* 0x0000b200ee024a27 */ /* 0x000fe200078e00ff */
[----:B------:R-:W0:Y:S03]  /*54e0*/  LDGDEPBAR ;  /* 0x00000000000079af */ /* 0x000e260000000000 */
[----:B------:R-:W-:-:S02]  /*54f0*/  IMAD R3, R3, c[0x0][0x1d0], RZ ;  /* 0x0000740003037a24 */ /* 0x000fc400078e02ff */
[----:B------:R-:W-:Y:S01]  /*5500*/  IMAD.MOV.U32 R0, RZ, RZ, R238 ;  /* 0x000000ffff007224 */ /* 0x000fe200078e00ee */
[----:B------:R-:W-:Y:S01]  /*5510*/  @P4 SHF.R.U32.HI R0, RZ, c[0x0][0x2cc], R2 ;  /* 0x0000b300ff004a19 */ /* 0x000fe20000011602 */
[----:B------:R-:W-:Y:S02]  /*5520*/  IMAD.MOV.U32 R161, RZ, RZ, 0x1 ;  /* 0x00000001ffa17424 */ /* 0x000fe400078e00ff */
[----:B------:R-:W-:Y:S01]  /*5530*/  IMAD.MOV.U32 R198, RZ, RZ, RZ ;  /* 0x000000ffffc67224 */ /* 0x000fe200078e00ff */
[----:B------:R-:W-:-:S04]  /*5540*/  IADD3 R0, R0, -c[0x0][0x168], R3 ;  /* 0x80005a0000007a10 */ /* 0x000fc80007ffe003 */
[----:B------:R-:W-:-:S04]  /*5550*/  SHF.R.S32.HI R2, RZ, 0x1f, R0 ;  /* 0x0000001fff027819 */ /* 0x000fc80000011400 */
[----:B------:R-:W-:-:S04]  /*5560*/  LEA.HI R0, R2, R0, RZ, 0x6 ;  /* 0x0000000002007211 */ /* 0x000fc800078f30ff */
[----:B------:R-:W-:-:S04]  /*5570*/  SHF.R.S32.HI R0, RZ, 0x6, R0 ;  /* 0x00000006ff007819 */ /* 0x000fc80000011400 */
[----:B------:R-:W-:-:S04]  /*5580*/  IMNMX R208, R204, R0, !PT ;  /* 0x00000000ccd07217 */ /* 0x000fc80007800200 */
[----:B------:R-:W-:-:S13]  /*5590*/  ISETP.GE.AND P0, PT, R172, R208, PT ;  /* 0x000000d0ac00720c */ /* 0x000fda0003f06270 */
[----:B------:R-:W-:Y:S05]  /*55a0*/  @!P0 BRA `(.L_x_2601) ;  /* 0x000033d000008947 */ /* 0x000fea0003800000 */
[----:B------:R-:W-:Y:S01]  /*55b0*/  IMAD.MOV.U32 R127, RZ, RZ, R124 ;  /* 0x000000ffff7f7224 */ /* 0x000fe200078e007c */
[----:B------:R-:W-:Y:S01]  /*55c0*/  MOV R198, RZ ;  /* 0x000000ff00c67202 */ /* 0x000fe20000000f00 */
[----:B------:R-:W-:Y:S01]  /*55d0*/  IMAD.MOV.U32 R126, RZ, RZ, R125 ;  /* 0x000000ffff7e7224 */ /* 0x000fe200078e007d */
[----:B------:R-:W-:Y:S02]  /*55e0*/  MOV R161, 0x1 ;  /* 0x0000000100a17802 */ /* 0x000fe40000000f00 */
.L_x_2610:
        /* <DEDUP_REMOVED lines=21> */
[C---:B------:R-:W-:Y:S01]  /*5740*/  IMAD.SHL.U32 R23, R201.reuse, 0x2, RZ ;  /* 0x00000002c9177824 */ /* 0x040fe200078e00ff */
        /* <DEDUP_REMOVED lines=9> */
[----:B------:R-:W-:Y:S01]  /*57e0*/  SHF.L.U64.HI R20, R201, 0x1, R6 ;  /* 0x00000001c9147819 */ /* 0x000fe20000010206 */
[----:B------:R-:W-:Y:S01]  /*57f0*/  IMAD R12, R12, c[0x0][0x218], RZ ;  /* 0x000086000c0c7a24 */ /* 0x000fe200078e02ff */
[----:B------:R-:W-:Y:S01]  /*5800*/  SHF.L.U64.HI R15, R192, 0x1, R5 ;  /* 0x00000001c00f7819 */ /* 0x000fe20000010205 */
[----:B------:R-:W-:Y:S02]  /*5810*/  IMAD.IADD R3, R3, 0x1, R4 ;  /* 0x0000000103037824 */ /* 0x000fe400078e0204 */
[C---:B------:R-:W-:Y:S02]  /*5820*/  IMAD R12, R173.reuse, c[0x0][0x21c], R12 ;  /* 0x00008700ad0c7a24 */ /* 0x040fe400078e020c */
[----:B------:R-:W-:Y:S05]  /*5830*/  IMAD.WIDE.U32 R2, R173, c[0x0][0x218], R2 ;  /* 0x00008600ad027a25 */ /* 0x000fea00078e0002 */
[----:B------:R-:W-:Y:S04]  /*5840*/  IADD3 R2, P0, R214, R2, RZ ;  /* 0x00000002d6027210 */ /* 0x000fe80007f1e0ff */
[----:B------:R-:W-:Y:S02]  /*5850*/  IADD3.X R12, R219, R3, R12, P0, !PT ;  /* 0x00000003db0c7210 */ /* 0x000fe400007fe40c */
[C---:B------:R-:W-:Y:S04]  /*5860*/  LEA R14, P0, R2.reuse, c[0x0][0x1f8], 0x1 ;  /* 0x00007e00020e7a11 */ /* 0x040fe800078008ff */
[----:B------:R-:W-:Y:S01]  /*5870*/  LEA.HI.X R12, R2, c[0x0][0x1fc], R12, 0x1, P0 ;  /* 0x00007f00020c7a11 */ /* 0x000fe200000f0c0c */
[----:B------:R-:W-:-:S06]  /*5880*/  BRA.DIV ~URZ, `(.L_x_2604) ;  /* 0x00008d927f007947 */ /* 0x000fcc000b800000 */
[----:B------:R4:W3:Y:S02]  /*5890*/  SHFL.IDX PT, R5, R12, RZ, 0x181f ;  /* 0x00181fff0c057589 */ /* 0x0008e400000e0000 */
.L_x_2648:
[----:B------:R-:W-:-:S05]  /*58a0*/  BRA.DIV ~URZ, `(.L_x_2605) ;  /* 0x00008de27f007947 */ /* 0x000fca000b800000 */
[----:B------:R-:W5:Y:S01]  /*58b0*/  SHFL.IDX PT, R2, R14, RZ, 0x181f ;  /* 0x00181fff0e027589 */ /* 0x000f6200000e0000 */
[----:B------:R-:W-:Y:S01]  /*58c0*/  ISETP.GE.AND P5, PT, R192, c[0x0][0x1d4], PT ;  /* 0x00007500c0007a0c */ /* 0x000fe20003fa6270 */
[----:B------:R-:W-:Y:S01]  /*58d0*/  IMAD R4, R198, 0x6000, R220 ;  /* 0x00006000c6047824 */ /* 0x000fe200078e02dc */
[----:B------:R-:W-:Y:S04]  /*58e0*/  ISETP.GE.AND P1, PT, R201, c[0x0][0x1d4], PT ;  /* 0x00007500c9007a0c */ /* 0x000fe80003f26270 */
[----:B------:R-:W-:Y:S02]  /*58f0*/  SEL R13, RZ, 0x10, P1 ;  /* 0x00000010ff0d7807 */ /* 0x000fe40000800000 */
[----:B-----5:R-:W-:Y:S05]  /*5900*/  IADD3 R6, P0, R2, R22, RZ ;  /* 0x0000001602067210 */ /* 0x020fea0007f1e0ff */
[C---:B---3--:R-:W-:Y:S01]  /*5910*/  IMAD.X R7, R5.reuse, 0x1, R15, P0 ;  /* 0x0000000105077824 */ /* 0x048fe200000e060f */
[----:B------:R-:W-:Y:S04]  /*5920*/  ISETP.GE.AND P0, PT, R200, c[0x0][0x1d4], PT ;  /* 0x00007500c8007a0c */ /* 0x000fe80003f06270 */
[----:B------:R-:W-:Y:S01]  /*5930*/  @!PT LDS RZ, [RZ] ;  /* 0x00000000fffff984 */ /* 0x000fe20000000800 */
[----:B------:R-:W-:Y:S01]  /*5940*/  @!PT LDS RZ, [RZ] ;  /* 0x00000000fffff984 */ /* 0x000fe20000000800 */
[----:B------:R3:W-:Y:S02]  /*5950*/  LDGSTS.E.BYPASS.LTC128B.128 [R4], [R6.64], !P5 ;  /* 0x0000000006047fae */ /* 0x0007e4000e901d46 */
[C---:B---3--:R-:W-:Y:S05]  /*5960*/  IADD3 R6, P6, R2.reuse, R23, RZ ;  /* 0x0000001702067210 */ /* 0x048fea0007fde0ff */
[C---:B------:R-:W-:Y:S01]  /*5970*/  IMAD.X R7, R5.reuse, 0x1, R20, P6 ;  /* 0x0000000105077824 */ /* 0x040fe200030e0614 */
[----:B------:R-:W-:Y:S04]  /*5980*/  IADD3 R2, P6, R2, R28, RZ ;  /* 0x0000001c02027210 */ /* 0x000fe80007fde0ff */
[----:B------:R3:W-:Y:S01]  /*5990*/  LDGSTS.E.BYPASS.LTC128B.128 [R4+0x2000], [R6.64], !P1 ;  /* 0x0200000006047fae */ /* 0x0007e2000c901d46 */
[----:B------:R-:W-:Y:S03]  /*59a0*/  IMAD.X R3, R5, 0x1, R21, P6 ;  /* 0x0000000105037824 */ /* 0x000fe600030e0615 */
[----:B------:R5:W4:Y:S04]  /*59b0*/  SHFL.IDX PT, R5, R12, 0x1, 0x181f ;  /* 0x00381f000c057f89 */ /* 0x000b2800000e0000 */
[----:B------:R2:W-:Y:S01]  /*59c0*/  LDGSTS.E.BYPASS.LTC128B.128 [R4+0x4000], [R2.64], !P0 ;  /* 0x0400000002047fae */ /* 0x0005e2000c101d46 */
[----:B---3--:R-:W-:Y:S02]  /*59d0*/  SEL R6, RZ, 0x10, P5 ;  /* 0x00000010ff067807 */ /* 0x008fe40002800000 */
[----:B----45:R-:W-:Y:S01]  /*59e0*/  SEL R12, RZ, 0x10, P0 ;  /* 0x00000010ff0c7807 */ /* 0x030fe20000000000 */
[----:B--2---:R2:W3:Y:S04]  /*59f0*/  SHFL.IDX PT, R2, R14, 0x1, 0x181f ;  /* 0x00381f000e027f89 */ /* 0x0044e800000e0000 */
.L_x_2649:
[C---:B------:R-:W-:Y:S02]  /*5a00*/  ISETP.NE.U32.AND P5, PT, R6.reuse, RZ, PT ;  /* 0x000000ff0600720c */ /* 0x040fe40003fa5070 */
[----:B------:R-:W-:Y:S02]  /*5a10*/  IADD3 R6, -R6, 0x10, RZ ;  /* 0x0000001006067810 */ /* 0x000fe40007ffe1ff */
[C---:B------:R-:W-:Y:S02]  /*5a20*/  ISETP.NE.U32.AND P6, PT, R13.reuse, RZ, PT ;  /* 0x000000ff0d00720c */ /* 0x040fe40003fc5070 */
[----:B------:R-:W-:Y:S02]  /*5a30*/  LOP3.LUT R6, R6, 0xf, RZ, 0xc0, !PT ;  /* 0x0000000f06067812 */ /* 0x000fe400078ec0ff */
[----:B------:R-:W-:Y:S02]  /*5a40*/  IADD3 R13, -R13, 0x10, RZ ;  /* 0x000000100d0d7810 */ /* 0x000fe40007ffe1ff */
[-C--:B---3--:R-:W-:Y:S02]  /*5a50*/  IADD3 R6, P1, P0, R6, R2.reuse, R22 ;  /* 0x0000000206067210 */ /* 0x088fe4000783e016 */
[----:B------:R-:W-:Y:S02]  /*5a60*/  LOP3.LUT R13, R13, 0xf, RZ, 0xc0, !PT ;  /* 0x0000000f0d0d7812 */ /* 0x000fe400078ec0ff */
[-C--:B------:R-:W-:Y:S02]  /*5a70*/  IADD3.X R7, RZ, R5.reuse, R15, P1, P0 ;  /* 0x00000005ff077210 */ /* 0x080fe40000fe040f */
[C---:B------:R-:W-:Y:S03]  /*5a80*/  IADD3 R3, -R12.reuse, 0x10, RZ ;  /* 0x000000100c037810 */ /* 0x040fe60007ffe1ff */
[----:B------:R-:W-:Y:S01]  /*5a90*/  @!PT LDS RZ, [RZ] ;  /* 0x00000000fffff984 */ /* 0x000fe20000000800 */
[----:B------:R-:W-:Y:S01]  /*5aa0*/  @!PT LDS RZ, [RZ] ;  /* 0x00000000fffff984 */ /* 0x000fe20000000800 */
[----:B------:R-:W-:Y:S01]  /*5ab0*/  @!PT LDS RZ, [RZ] ;  /* 0x00000000fffff984 */ /* 0x000fe20000000800 */
[----:B------:R3:W-:Y:S01]  /*5ac0*/  LDGSTS.E.BYPASS.LTC128B.128.ZFILL [R4+0x1000], [R6.64], P5 ;  /* 0x0100000006047fae */ /* 0x0007e2000a941d46 */
[----:B------:R-:W-:Y:S02]  /*5ad0*/  LOP3.LUT R3, R3, 0xf, RZ, 0xc0, !PT ;  /* 0x0000000f03037812 */ /* 0x000fe400078ec0ff */
[----:B------:R-:W-:Y:S02]  /*5ae0*/  ISETP.NE.U32.AND P5, PT, R12, RZ, PT ;  /* 0x000000ff0c00720c */ /* 0x000fe40003fa5070 */
[-C--:B---3--:R-:W-:Y:S04]  /*5af0*/  IADD3 R6, P1, P0, R13, R2.reuse, R23 ;  /* 0x000000020d067210 */ /* 0x088fe8000783e017 */
[-C--:B------:R-:W-:Y:S02]  /*5b00*/  IADD3.X R7, RZ, R5.reuse, R20, P1, P0 ;  /* 0x00000005ff077210 */ /* 0x080fe40000fe0414 */
[----:B------:R-:W-:Y:S03]  /*5b10*/  IADD3 R2, P1, P0, R3, R2, R28 ;  /* 0x0000000203027210 */ /* 0x000fe6000783e01c */
[----:B------:R3:W-:Y:S01]  /*5b20*/  LDGSTS.E.BYPASS.LTC128B.128.ZFILL [R4+0x3000], [R6.64], P6 ;  /* 0x0300000006047fae */ /* 0x0007e2000b141d46 */
[----:B------:R-:W-:Y:S05]  /*5b30*/  IADD3.X R3, RZ, R5, R21, P1, P0 ;  /* 0x00000005ff037210 */ /* 0x000fea0000fe0415 */
[----:B------:R3:W-:Y:S04]  /*5b40*/  LDGSTS.E.BYPASS.LTC128B.128.ZFILL [R4+0x5000], [R2.64], P5 ;  /* 0x0500000002047fae */ /* 0x0007e8000a941d46 */
.L_x_2603:
[----:B------:R-:W-:Y:S05]  /*5b50*/  BSYNC B0 ;  /* 0x0000000000007941 */ /* 0x000fea0003800000 */
.L_x_2602:
[----:B------:R-:W0:Y:S01]  /*5b60*/  LDGDEPBAR ;  /* 0x00000000000079af */ /* 0x000e220000000000 */
[----:B------:R-:W-:Y:S01]  /*5b70*/  WARPSYNC 0xffffffff ;  /* 0xffffffff00007948 */ /* 0x000fe20003800000 */
[C---:B--23--:R-:W-:Y:S01]  /*5b80*/  HMMA.16816.F32.BF16 R4, R32.reuse, R8, RZ ;  /* 0x000000082004723c */ /* 0x04cfe200000418ff */
[----:B------:R-:W-:Y:S03]  /*5b90*/  BSSY B0, `(.L_x_2606) ;  /* 0x00002d5000007945 */ /* 0x000fe60003800000 */
[C---:B------:R-:W-:Y:S02]  /*5ba0*/  IADD3 R3, R166.reuse, R0, RZ ;  /* 0x00000000a6037210 */ /* 0x040fe40007ffe0ff */
[----:B------:R-:W-:Y:S02]  /*5bb0*/  IADD3 R125, R166, R124, RZ ;  /* 0x0000007ca67d7210 */ /* 0x000fe40007ffe0ff */
[C---:B------:R-:W-:Y:S01]  /*5bc0*/  HMMA.16816.F32.BF16 R8, R32.reuse, R10, RZ ;  /* 0x0000000a2008723c */ /* 0x040fe200000418ff */
[CC--:B------:R-:W-:Y:S03]  /*5bd0*/  IADD3 R2, R167.reuse, R0.reuse, R166 ;  /* 0x00000000a7027210 */ /* 0x0c0fe60007ffe0a6 */
[----:B------:R-:W-:Y:S04]  /*5be0*/  SHF.L.U32 R199, R172, 0x6, RZ ;  /* 0x00000006acc77819 */ /* 0x000fe800000006ff */
        /* <DEDUP_REMOVED lines=29> */
[----:B------:R-:W-:Y:S01]  /*5dc0*/  IADD3 R152, R167, R0, RZ ;  /* 0x00000000a7987210 */ /* 0x000fe20007ffe0ff */
        /* <DEDUP_REMOVED lines=26> */
[----:B------:R-:W2:Y:S08]  /*5f70*/  LDSM.16.M88.4 R144, [R152+0x2800] ;  /* 0x002800009890783b */ /* 0x000eb00000000200 */
        /* <DEDUP_REMOVED lines=12> */
[----:B------:R-:W1:Y:S08]  /*6040*/  LDSM.16.M88.4 R136, [R3+0x2800] ;  /* 0x002800000388783b */ /* 0x000e700000000200 */
        /* <DEDUP_REMOVED lines=12> */
[----:B------:R-:W2:Y:S08]  /*6110*/  LDSM.16.M88.4 R144, [R2+0x2800] ;  /* 0x002800000290783b */ /* 0x000eb00000000200 */
        /* <DEDUP_REMOVED lines=12> */
[----:B------:R-:W2:Y:S08]  /*61e0*/  LDSM.16.M88.4 R136, [R0+0x4800] ;  /* 0x004800000088783b */ /* 0x000eb00000000200 */
[----:B------:R-:W3:Y:S01]  /*61f0*/  LDSM.16.M88.4 R148, [R0+0x5000] ;  /* 0x005000000094783b */ /* 0x000ee20000000200 */
[C---:B-1----:R-:W-:Y:S08]  /*6200*/  HMMA.16816.F32.BF16 R4, R140.reuse, R144, R4 ;  /* 0x000000908c04723c */ /* 0x042ff00000041804 */
[C---:B------:R-:W-:Y:S01]  /*6210*/  HMMA.16816.F32.BF16 R8, R140.reuse, R146, R8 ;  /* 0x000000928c08723c */ /* 0x040fe20000041808 */
[----:B------:R1:W4:Y:S07]  /*6220*/  LDSM.16.M88.4 R144, [R0+0x5800] ;  /* 0x005800000090783b */ /* 0x00032e0000000200 */
[C---:B--2---:R-:W-:Y:S08]  /*6230*/  HMMA.16816.F32.BF16 R12, R140.reuse, R136, R12 ;  /* 0x000000888c0c723c */ /* 0x044ff0000004180c */
[C---:B------:R-:W-:Y:S01]  /*6240*/  HMMA.16816.F32.BF16 R16, R140.reuse, R138, R16 ;  /* 0x0000008a8c10723c */ /* 0x040fe20000041810 */
[----:B------:R-:W-:Y:S07]  /*6250*/  LDSM.16.M88.4 R136, [R163+0x8000] ;  /* 0x00800000a388783b */ /* 0x000fee0000000200 */
[C---:B---3--:R-:W-:Y:S04]  /*6260*/  HMMA.16816.F32.BF16 R20, R140.reuse, R148, R20 ;  /* 0x000000948c14723c */ /* 0x048fe80000041814 */
[----:B-1----:R-:W-:Y:S04]  /*6270*/  MOV R0, R206 ;  /* 0x000000ce00007202 */ /* 0x002fe80000000f00 */
[C---:B------:R-:W-:Y:S01]  /*6280*/  HMMA.16816.F32.BF16 R24, R140.reuse, R150, R24 ;  /* 0x000000968c18723c */ /* 0x040fe20000041818 */
[----:B------:R-:W1:Y:S07]  /*6290*/  LDSM.16.M88.4 R148, [R124+0x4000] ;  /* 0x004000007c94783b */ /* 0x000e6e0000000200 */
[C---:B----4-:R-:W-:Y:S08]  /*62a0*/  HMMA.16816.F32.BF16 R28, R140.reuse, R144, R28 ;  /* 0x000000908c1c723c */ /* 0x050ff0000004181c */
[----:B------:R-:W-:Y:S01]  /*62b0*/  HMMA.16816.F32.BF16 R32, R140, R146, R32 ;  /* 0x000000928c20723c */ /* 0x000fe20000041820 */
[----:B------:R-:W2:Y:S08]  /*62c0*/  LDSM.16.M88.4 R140, [R152+0x4800] ;  /* 0x00480000988c783b */ /* 0x000eb00000000200 */
[----:B------:R-:W3:Y:S08]  /*62d0*/  LDSM.16.M88.4 R144, [R152+0x5000] ;  /* 0x005000009890783b */ /* 0x000ef00000000200 */
[----:B------:R-:W4:Y:S01]  /*62e0*/  LDSM.16.M88.4 R152, [R152+0x5800] ;  /* 0x005800009898783b */ /* 0x000f220000000200 */
[C---:B-1----:R-:W-:Y:S08]  /*62f0*/  HMMA.16816.F32.BF16 R4, R136.reuse, R148, R4 ;  /* 0x000000948804723c */ /* 0x042ff00000041804 */
[C---:B------:R-:W-:Y:S01]  /*6300*/  HMMA.16816.F32.BF16 R8, R136.reuse, R150, R8 ;  /* 0x000000968808723c */ /* 0x040fe20000041808 */
[----:B------:R-:W-:Y:S07]  /*6310*/  LDSM.16.M88.4 R148, [R3+0x4800] ;  /* 0x004800000394783b */ /* 0x000fee0000000200 */
[C---:B--2---:R-:W-:Y:S08]  /*6320*/  HMMA.16816.F32.BF16 R12, R136.reuse, R140, R12 ;  /* 0x0000008c880c723c */ /* 0x044ff0000004180c */
[C---:B------:R-:W-:Y:S01]  /*6330*/  HMMA.16816.F32.BF16 R16, R136.reuse, R142, R16 ;  /* 0x0000008e8810723c */ /* 0x040fe20000041810 */
[----:B------:R-:W-:Y:S07]  /*6340*/  LDSM.16.M88.4 R140, [R165+0x8000] ;  /* 0x00800000a58c783b */ /* 0x000fee0000000200 */
[C---:B---3--:R-:W-:Y:S08]  /*6350*/  HMMA.16816.F32.BF16 R20, R136.reuse, R144, R20 ;  /* 0x000000908814723c */ /* 0x048ff00000041814 */
[C---:B------:R-:W-:Y:S01]  /*6360*/  HMMA.16816.F32.BF16 R24, R136.reuse, R146, R24 ;  /* 0x000000928818723c */ /* 0x040fe20000041818 */
[----:B------:R-:W1:Y:S07]  /*6370*/  LDSM.16.M88.4 R144, [R3+0x4000] ;  /* 0x004000000390783b */ /* 0x000e6e0000000200 */
[C---:B----4-:R-:W-:Y:S08]  /*6380*/  HMMA.16816.F32.BF16 R28, R136.reuse, R152, R28 ;  /* 0x00000098881c723c */ /* 0x050ff0000004181c */
[----:B------:R-:W-:Y:S01]  /*6390*/  HMMA.16816.F32.BF16 R32, R136, R154, R32 ;  /* 0x0000009a8820723c */ /* 0x000fe20000041820 */
[----:B------:R-:W2:Y:S08]  /*63a0*/  LDSM.16.M88.4 R136, [R3+0x5000] ;  /* 0x005000000388783b */ /* 0x000eb00000000200 */
[----:B------:R3:W4:Y:S01]  /*63b0*/  LDSM.16.M88.4 R152, [R3+0x5800] ;  /* 0x005800000398783b */ /* 0x0007220000000200 */
[C---:B-1----:R-:W-:Y:S05]  /*63c0*/  HMMA.16816.F32.BF16 R4, R140.reuse, R144, R4 ;  /* 0x000000908c04723c */ /* 0x042fea0000041804 */
[----:B---3--:R-:W-:Y:S03]  /*63d0*/  @P4 IMAD.HI.U32 R3, R206, c[0x0][0x2c8], RZ ;  /* 0x0000b200ce034a27 */ /* 0x008fe600078e00ff */
[C---:B------:R-:W-:Y:S01]  /*63e0*/  HMMA.16816.F32.BF16 R8, R140.reuse, R146, R8 ;  /* 0x000000928c08723c */ /* 0x040fe20000041808 */
[----:B------:R-:W-:Y:S03]  /*63f0*/  LDSM.16.M88.4 R144, [R164+0x8000] ;  /* 0x00800000a490783b */ /* 0x000fe60000000200 */
[----:B------:R-:W-:Y:S04]  /*6400*/  @P4 SHF.R.U32.HI R0, RZ, c[0x0][0x2cc], R3 ;  /* 0x0000b300ff004a19 */ /* 0x000fe80000011603 */
[C---:B------:R-:W-:Y:S01]  /*6410*/  HMMA.16816.F32.BF16 R12, R140.reuse, R148, R12 ;  /* 0x000000948c0c723c */ /* 0x040fe2000004180c */
[----:B------:R-:W-:Y:S07]  /*6420*/  SHFL.IDX PT, R3, R0, 0x1, 0x1c1f ;  /* 0x003c1f0000037f89 */ /* 0x000fee00000e0000 */
[C---:B------:R-:W-:Y:S01]  /*6430*/  HMMA.16816.F32.BF16 R16, R140.reuse, R150, R16 ;  /* 0x000000968c10723c */ /* 0x040fe20000041810 */
[----:B------:R1:W3:Y:S07]  /*6440*/  LDSM.16.M88.4 R148, [R125+0x4000] ;  /* 0x004000007d94783b */ /* 0x0002ee0000000200 */
[C---:B--2---:R-:W-:Y:S01]  /*6450*/  HMMA.16816.F32.BF16 R20, R140.reuse, R136, R20 ;  /* 0x000000888c14723c */ /* 0x044fe20000041814 */
[----:B------:R2:W-:Y:S07]  /*6460*/  SHFL.IDX PT, R124, R0, RZ, 0x1c1f ;  /* 0x001c1fff007c7589 */ /* 0x0005ee00000e0000 */
[C---:B------:R-:W-:Y:S01]  /*6470*/  HMMA.16816.F32.BF16 R24, R140.reuse, R138, R24 ;  /* 0x0000008a8c18723c */ /* 0x040fe20000041818 */
[----:B------:R-:W5:Y:S07]  /*6480*/  LDSM.16.M88.4 R136, [R2+0x4800] ;  /* 0x004800000288783b */ /* 0x000f6e0000000200 */
[C---:B----4-:R-:W-:Y:S01]  /*6490*/  HMMA.16816.F32.BF16 R28, R140.reuse, R152, R28 ;  /* 0x000000988c1c723c */ /* 0x050fe2000004181c */
[----:B-1----:R-:W-:Y:S07]  /*64a0*/  MOV R125, c[0x0][0x2ac] ;  /* 0x0000ab00007d7a02 */ /* 0x002fee0000000f00 */
[----:B------:R-:W-:Y:S01]  /*64b0*/  HMMA.16816.F32.BF16 R32, R140, R154, R32 ;  /* 0x0000009a8c20723c */ /* 0x000fe20000041820 */
[----:B------:R-:W1:Y:S03]  /*64c0*/  LDSM.16.M88.4 R140, [R2+0x5000] ;  /* 0x00500000028c783b */ /* 0x000e660000000200 */
[----:B--2---:R-:W-:Y:S04]  /*64d0*/  IADD3 R0, -R222, 0x1, -R199 ;  /* 0x00000001de007810 */ /* 0x004fe80007ffe9c7 */
[C---:B---3--:R-:W-:Y:S05]  /*64e0*/  HMMA.16816.F32.BF16 R4, R144.reuse, R148, R4 ;  /* 0x000000949004723c */ /* 0x048fea0000041804 */
[----:B------:R-:W-:Y:S03]  /*64f0*/  IMAD R0, R125, c[0x0][0x1d0], R0 ;  /* 0x000074007d007a24 */ /* 0x000fe600078e0200 */
[C---:B------:R-:W-:Y:S01]  /*6500*/  HMMA.16816.F32.BF16 R8, R144.reuse, R150, R8 ;  /* 0x000000969008723c */ /* 0x040fe20000041808 */
[----:B------:R2:W3:Y:S01]  /*6510*/  LDSM.16.M88.4 R148, [R2+0x5800] ;  /* 0x005800000294783b */ /* 0x0004e20000000200 */
[----:B------:R-:W-:Y:S04]  /*6520*/  DEPBAR.LE SB0, 0x2 ;  /* 0x000080800000791a */ /* 0x000fe80000000000 */
[----:B------:R-:W-:Y:S02]  /*6530*/  IADD3 R0, R0, -c[0x0][0x168], RZ ;  /* 0x80005a0000007a10 */ /* 0x000fe40007ffe0ff */
[C---:B-----5:R-:W-:Y:S01]  /*6540*/  HMMA.16816.F32.BF16 R12, R144.reuse, R136, R12 ;  /* 0x00000088900c723c */ /* 0x060fe2000004180c */
[----:B------:R-:W-:Y:S07]  /*6550*/  BAR.SYNC.DEFER_BLOCKING 0x0 ;  /* 0x0000000000007b1d */ /* 0x000fee0000010000 */
[C---:B------:R-:W-:Y:S08]  /*6560*/  HMMA.16816.F32.BF16 R16, R144.reuse, R138, R16 ;  /* 0x0000008a9010723c */ /* 0x040ff00000041810 */
[C---:B-1----:R-:W-:Y:S04]  /*6570*/  HMMA.16816.F32.BF16 R20, R144.reuse, R140, R20 ;  /* 0x0000008c9014723c */ /* 0x042fe80000041814 */
[C---:B--2---:R-:W-:Y:S02]  /*6580*/  IADD3 R2, R0.reuse, R124, RZ ;  /* 0x0000007c00027210 */ /* 0x044fe40007ffe0ff */
[----:B------:R-:W-:Y:S02]  /*6590*/  IADD3 R0, R0, R3, RZ ;  /* 0x0000000300007210 */ /* 0x000fe40007ffe0ff */
[C---:B------:R-:W-:Y:S03]  /*65a0*/  HMMA.16816.F32.BF16 R24, R144.reuse, R142, R24 ;  /* 0x0000008e9018723c */ /* 0x040fe60000041818 */
[C---:B------:R-:W-:Y:S02]  /*65b0*/  ISETP.GT.AND P6, PT, R2.reuse, RZ, PT ;  /* 0x000000ff0200720c */ /* 0x040fe40003fc4270 */
[----:B------:R-:W-:Y:S02]  /*65c0*/  ISETP.GT.AND P5, PT, R2, 0x1, PT ;  /* 0x000000010200780c */ /* 0x000fe40003fa4270 */
[----:B------:R-:W-:Y:S01]  /*65d0*/  FSEL R4, R4, -INF , P6 ;  /* 0xff80000004047808 */ /* 0x000fe20003000000 */
[C---:B---3--:R-:W-:Y:S04]  /*65e0*/  HMMA.16816.F32.BF16 R28, R144.reuse, R148, R28 ;  /* 0x00000094901c723c */ /* 0x048fe8000004181c */
[----:B------:R-:W-:Y:S02]  /*65f0*/  FMNMX.FTZ R3, R4, R126, !PT ;  /* 0x0000007e04037209 */ /* 0x000fe40007810000 */
[----:B------:R-:W-:Y:S02]  /*6600*/  FSEL R5, R5, -INF , P5 ;  /* 0xff80000005057808 */ /* 0x000fe40002800000 */
[C---:B------:R-:W-:Y:S01]  /*6610*/  ISETP.GT.AND P6, PT, R2.reuse, 0x8, PT ;  /* 0x000000080200780c */ /* 0x040fe20003fc4270 */
[----:B------:R-:W-:Y:S03]  /*6620*/  HMMA.16816.F32.BF16 R32, R144, R150, R32 ;  /* 0x000000969020723c */ /* 0x000fe60000041820 */
[----:B------:R-:W-:Y:S02]  /*6630*/  ISETP.GT.AND P5, PT, R2, 0x9, PT ;  /* 0x000000090200780c */ /* 0x000fe40003fa4270 */
[----:B------:R-:W-:Y:S02]  /*6640*/  FSEL R8, R8, -INF , P6 ;  /* 0xff80000008087808 */ /* 0x000fe40003000000 */
[----:B------:R-:W-:Y:S02]  /*6650*/  FMNMX.FTZ R3, R5, R3, !PT ;  /* 0x0000000305037209 */ /* 0x000fe40007810000 */
[----:B------:R-:W-:Y:S02]  /*6660*/  FSEL R9, R9, -INF , P5 ;  /* 0xff80000009097808 */ /* 0x000fe40002800000 */
[----:B------:R-:W-:Y:S02]  /*6670*/  ISETP.GT.AND P6, PT, R2, 0x10, PT ;  /* 0x000000100200780c */ /* 0x000fe40003fc4270 */
[----:B------:R-:W-:Y:S02]  /*6680*/  FMNMX.FTZ R3, R8, R3, !PT ;  /* 0x0000000308037209 */ /* 0x000fe40007810000 */
[----:B------:R-:W-:Y:S02]  /*6690*/  ISETP.GT.AND P1, PT, R0, RZ, PT ;  /* 0x000000ff0000720c */ /* 0x000fe40003f24270 */
[----:B------:R-:W-:Y:S02]  /*66a0*/  FSEL R143, R12, -INF , P6 ;  /* 0xff8000000c8f7808 */ /* 0x000fe40003000000 */
[----:B------:R-:W-:Y:S02]  /*66b0*/  FMNMX.FTZ R3, R9, R3, !PT ;  /* 0x0000000309037209 */ /* 0x000fe40007810000 */
[----:B------:R-:W-:Y:S02]  /*66c0*/  FSEL R6, R6, -INF , P1 ;  /* 0xff80000006067808 */ /* 0x000fe40000800000 */
[----:B------:R-:W-:Y:S02]  /*66d0*/  ISETP.GT.AND P0, PT, R0, 0x1, PT ;  /* 0x000000010000780c */ /* 0x000fe40003f04270 */
[----:B------:R-:W-:Y:S02]  /*66e0*/  ISETP.GT.AND P5, PT, R2, 0x11, PT ;  /* 0x000000110200780c */ /* 0x000fe40003fa4270 */
[----:B------:R-:W-:Y:S02]  /*66f0*/  ISETP.GT.AND P1, PT, R0, 0x8, PT ;  /* 0x000000080000780c */ /* 0x000fe40003f24270 */
[----:B------:R-:W-:Y:S02]  /*6700*/  FSEL R7, R7, -INF , P0 ;  /* 0xff80000007077808 */ /* 0x000fe40000000000 */
[----:B------:R-:W-:Y:S02]  /*6710*/  FMNMX.FTZ R125, R143, R3, !PT ;  /* 0x000000038f7d7209 */ /* 0x000fe40007810000 */
[----:B------:R-:W-:Y:S02]  /*6720*/  FMNMX.FTZ R3, R6, R127, !PT ;  /* 0x0000007f06037209 */ /* 0x000fe40007810000 */
[----:B------:R-:W-:Y:S02]  /*6730*/  FSEL R152, R13, -INF , P5 ;  /* 0xff8000000d987808 */ /* 0x000fe40002800000 */
[----:B------:R-:W-:Y:S02]  /*6740*/  FSEL R10, R10, -INF , P1 ;  /* 0xff8000000a0a7808 */ /* 0x000fe40000800000 */
[C---:B------:R-:W-:Y:S02]  /*6750*/  ISETP.GT.AND P1, PT, R0.reuse, 0x10, PT ;  /* 0x000000100000780c */ /* 0x040fe40003f24270 */
[----:B------:R-:W-:Y:S02]  /*6760*/  ISETP.GT.AND P0, PT, R0, 0x9, PT ;  /* 0x000000090000780c */ /* 0x000fe40003f04270 */
[----:B------:R-:W-:Y:S02]  /*6770*/  ISETP.GT.AND P6, PT, R2, 0x18, PT ;  /* 0x000000180200780c */ /* 0x000fe40003fc4270 */
[----:B------:R-:W-:Y:S02]  /*6780*/  FMNMX.FTZ R3, R7, R3, !PT ;  /* 0x0000000307037209 */ /* 0x000fe40007810000 */
[----:B------:R-:W-:Y:S02]  /*6790*/  FSEL R153, R14, -INF , P1 ;  /* 0xff8000000e997808 */ /* 0x000fe40000800000 */
[----:B------:R-:W-:Y:S02]  /*67a0*/  FSEL R11, R11, -INF , P0 ;  /* 0xff8000000b0b7808 */ /* 0x000fe40000000000 */
[----:B------:R-:W-:Y:S02]  /*67b0*/  ISETP.GT.AND P0, PT, R0, 0x11, PT ;  /* 0x000000110000780c */ /* 0x000fe40003f04270 */
[----:B------:R-:W-:Y:S02]  /*67c0*/  FSEL R148, R16, -INF , P6 ;  /* 0xff80000010947808 */ /* 0x000fe40003000000 */
[----:B------:R-:W-:Y:S02]  /*67d0*/  ISETP.GT.AND P5, PT, R2, 0x19, PT ;  /* 0x000000190200780c */ /* 0x000fe40003fa4270 */
[----:B------:R-:W-:Y:S02]  /*67e0*/  ISETP.GT.AND P1, PT, R0, 0x18, PT ;  /* 0x000000180000780c */ /* 0x000fe40003f24270 */
[----:B------:R-:W-:Y:S02]  /*67f0*/  FMNMX.FTZ R125, R152, R125, !PT ;  /* 0x0000007d987d7209 */ /* 0x000fe40007810000 */
[----:B------:R-:W-:Y:S02]  /*6800*/  FMNMX.FTZ R3, R10, R3, !PT ;  /* 0x000000030a037209 */ /* 0x000fe40007810000 */
[----:B------:R-:W-:Y:S02]  /*6810*/  FSEL R154, R15, -INF , P0 ;  /* 0xff8000000f9a7808 */ /* 0x000fe40000000000 */
[----:B------:R-:W-:Y:S02]  /*6820*/  FSEL R149, R17, -INF , P5 ;  /* 0xff80000011957808 */ /* 0x000fe40002800000 */
[----:B------:R-:W-:Y:S02]  /*6830*/  FSEL R155, R18, -INF , P1 ;  /* 0xff800000129b7808 */ /* 0x000fe40000800000 */
[----:B------:R-:W-:Y:S02]  /*6840*/  ISETP.GT.AND P1, PT, R2, 0x20, PT ;  /* 0x000000200200780c */ /* 0x000fe40003f24270 */
[----:B------:R-:W-:Y:S02]  /*6850*/  ISETP.GT.AND P0, PT, R0, 0x19, PT ;  /* 0x000000190000780c */ /* 0x000fe40003f04270 */
[----:B------:R-:W-:Y:S02]  /*6860*/  FMNMX.FTZ R125, R148, R125, !PT ;  /* 0x0000007d947d7209 */ /* 0x000fe40007810000 */
[----:B------:R-:W-:Y:S02]  /*6870*/  FMNMX.FTZ R3, R11, R3, !PT ;  /* 0x000000030b037209 */ /* 0x000fe40007810000 */
[----:B------:R-:W-:Y:S02]  /*6880*/  FSEL R146, R20, -INF , P1 ;  /* 0xff80000014927808 */ /* 0x000fe40000800000 */
[----:B------:R-:W-:Y:S02]  /*6890*/  FSEL R156, R19, -INF , P0 ;  /* 0xff800000139c7808 */ /* 0x000fe40000000000 */
[----:B------:R-:W-:Y:S02]  /*68a0*/  ISETP.GT.AND P0, PT, R2, 0x21, PT ;  /* 0x000000210200780c */ /* 0x000fe40003f04270 */
[----:B------:R-:W-:Y:S02]  /*68b0*/  FMNMX.FTZ R125, R149, R125, !PT ;  /* 0x0000007d957d7209 */ /* 0x000fe40007810000 */
[----:B------:R-:W-:Y:S02]  /*68c0*/  ISETP.GT.AND P6, PT, R0, 0x20, PT ;  /* 0x000000200000780c */ /* 0x000fe40003fc4270 */
[C---:B------:R-:W-:Y:S02]  /*68d0*/  ISETP.GT.AND P1, PT, R2.reuse, 0x29, PT ;  /* 0x000000290200780c */ /* 0x040fe40003f24270 */
[----:B------:R-:W-:Y:S02]  /*68e0*/  ISETP.GT.AND P5, PT, R2, 0x28, PT ;  /* 0x000000280200780c */ /* 0x000fe40003fa4270 */
[----:B------:R-:W-:Y:S02]  /*68f0*/  FMNMX.FTZ R3, R153, R3, !PT ;  /* 0x0000000399037209 */ /* 0x000fe40007810000 */
[----:B------:R-:W-:Y:S02]  /*6900*/  FSEL R151, R21, -INF , P0 ;  /* 0xff80000015977808 */ /* 0x000fe40000000000 */
[----:B------:R-:W-:Y:S02]  /*6910*/  FMNMX.FTZ R125, R146, R125, !PT ;  /* 0x0000007d927d7209 */ /* 0x000fe40007810000 */
[----:B------:R-:W-:Y:S02]  /*6920*/  FSEL R147, R22, -INF , P6 ;  /* 0xff80000016937808 */ /* 0x000fe40003000000 */
[C---:B------:R-:W-:Y:S02]  /*6930*/  ISETP.GT.AND P0, PT, R2.reuse, 0x30, PT ;  /* 0x000000300200780c */ /* 0x040fe40003f04270 */
[C---:B------:R-:W-:Y:S02]  /*6940*/  ISETP.GT.AND P6, PT, R2.reuse, 0x31, PT ;  /* 0x000000310200780c */ /* 0x040fe40003fc4270 */
[----:B------:R-:W-:Y:S02]  /*6950*/  FSEL R150, R25, -INF , P1 ;  /* 0xff80000019967808 */ /* 0x000fe40000800000 */
[----:B------:R-:W-:Y:S02]  /*6960*/  ISETP.GT.AND P1, PT, R2, 0x39, PT ;  /* 0x000000390200780c */ /* 0x000fe40003f24270 */
[----:B------:R-:W-:Y:S02]  /*6970*/  FSEL R158, R24, -INF , P5 ;  /* 0xff800000189e7808 */ /* 0x000fe40002800000 */
[----:B------:R-:W-:Y:S02]  /*6980*/  ISETP.GT.AND P5, PT, R2, 0x38, PT ;  /* 0x000000380200780c */ /* 0x000fe40003fa4270 */
[----:B------:R-:W-:Y:S02]  /*6990*/  FMNMX.FTZ R2, R154, R3, !PT ;  /* 0x000000039a027209 */ /* 0x000fe40007810000 */
[----:B------:R-:W-:Y:S02]  /*69a0*/  FMNMX.FTZ R125, R151, R125, !PT ;  /* 0x0000007d977d7209 */ /* 0x000fe40007810000 */
[----:B------:R-:W-:Y:S02]  /*69b0*/  FMNMX.FTZ R2, R155, R2, !PT ;  /* 0x000000029b027209 */ /* 0x000fe40007810000 */
[----:B------:R-:W-:Y:S02]  /*69c0*/  FMNMX.FTZ R125, R158, R125, !PT ;  /* 0x0000007d9e7d7209 */ /* 0x000fe40007810000 */
[----:B------:R-:W-:Y:S02]  /*69d0*/  FSEL R186, R28, -INF , P0 ;  /* 0xff8000001cba7808 */ /* 0x000fe40000000000 */
[----:B------:R-:W-:Y:S02]  /*69e0*/  ISETP.GT.AND P0, PT, R0, 0x21, PT ;  /* 0x000000210000780c */ /* 0x000fe40003f04270 */
[----:B------:R-:W-:Y:S02]  /*69f0*/  FMNMX.FTZ R2, R156, R2, !PT ;  /* 0x000000029c027209 */ /* 0x000fe40007810000 */
[----:B------:R-:W-:Y:S02]  /*6a00*/  FMNMX.FTZ R125, R150, R125, !PT ;  /* 0x0000007d967d7209 */ /* 0x000fe40007810000 */
[----:B------:R-:W-:Y:S02]  /*6a10*/  FSEL R144, R23, -INF , P0 ;  /* 0xff80000017907808 */ /* 0x000fe40000000000 */
[----:B------:R-:W-:Y:S02]  /*6a20*/  ISETP.GT.AND P0, PT, R0, 0x28, PT ;  /* 0x000000280000780c */ /* 0x000fe40003f04270 */
[----:B------:R-:W-:Y:S02]  /*6a30*/  FMNMX.FTZ R2, R147, R2, !PT ;  /* 0x0000000293027209 */ /* 0x000fe40007810000 */
[----:B------:R-:W-:Y:S02]  /*6a40*/  FSEL R185, R29, -INF , P6 ;  /* 0xff8000001db97808 */ /* 0x000fe40003000000 */
[----:B------:R-:W-:Y:S02]  /*6a50*/  FMNMX.FTZ R125, R186, R125, !PT ;  /* 0x0000007dba7d7209 */ /* 0x000fe40007810000 */
[----:B------:R-:W-:Y:S02]  /*6a60*/  FSEL R181, R33, -INF , P1 ;  /* 0xff80000021b57808 */ /* 0x000fe40000800000 */
        /* <DEDUP_REMOVED lines=9> */
[----:B------:R-:W-:Y:S02]  /*6b00*/  FSEL R184, R30, -INF , P1 ;  /* 0xff8000001eb87808 */ /* 0x000fe40000800000 */
[C---:B------:R-:W-:Y:S02]  /*6b10*/  ISETP.GT.AND P0, PT, R0.reuse, 0x31, PT ;  /* 0x000000310000780c */ /* 0x040fe40003f04270 */
[----:B------:R-:W-:Y:S02]  /*6b20*/  FMNMX.FTZ R2, R157, R2, !PT ;  /* 0x000000029d027209 */ /* 0x000fe40007810000 */
[----:B------:R-:W-:Y:S02]  /*6b30*/  FMNMX.FTZ R125, R181, R125, !PT ;  /* 0x0000007db57d7209 */ /* 0x000fe40007810000 */
[----:B------:R-:W-:Y:S02]  /*6b40*/  FSEL R183, R31, -INF , P0 ;  /* 0xff8000001fb77808 */ /* 0x000fe40000000000 */
[----:B------:R-:W-:Y:S01]  /*6b50*/  ISETP.GT.AND P1, PT, R0, 0x38, PT ;  /* 0x000000380000780c */ /* 0x000fe20003f24270 */
[----:B------:R-:W1:Y:S01]  /*6b60*/  SHFL.BFLY PT, R3, R125, 0x2, 0x1f ;  /* 0x0c401f007d037f89 */ /* 0x000e6200000e0000 */
[----:B------:R-:W-:Y:S02]  /*6b70*/  FMNMX.FTZ R2, R184, R2, !PT ;  /* 0x00000002b8027209 */ /* 0x000fe40007810000 */
[----:B------:R-:W-:Y:S02]  /*6b80*/  FSEL R187, R34, -INF , P1 ;  /* 0xff80000022bb7808 */ /* 0x000fe40000800000 */
[----:B------:R-:W-:Y:S02]  /*6b90*/  ISETP.GT.AND P0, PT, R0, 0x39, PT ;  /* 0x000000390000780c */ /* 0x000fe40003f04270 */
[----:B------:R-:W-:Y:S02]  /*6ba0*/  FMNMX.FTZ R0, R183, R2, !PT ;  /* 0x00000002b7007209 */ /* 0x000fe40007810000 */
[----:B------:R-:W-:Y:S02]  /*6bb0*/  FSEL R191, R35, -INF , P0 ;  /* 0xff80000023bf7808 */ /* 0x000fe40000000000 */
[----:B------:R-:W-:Y:S04]  /*6bc0*/  FMNMX.FTZ R0, R187, R0, !PT ;  /* 0x00000000bb007209 */ /* 0x000fe80007810000 */
        /* <DEDUP_REMOVED lines=8> */
[----:B------:R-:W-:Y:S05]  /*6c50*/  FMUL.FTZ R141, R125, c[0x0][0x2d0] ;  /* 0x0000b4007d8d7a20 */ /* 0x000fea0000410000 */
[----:B------:R-:W-:Y:S05]  /*6c60*/  FSEL R141, R141, RZ, P1 ;  /* 0x000000ff8d8d7208 */ /* 0x000fea0000800000 */
[--C-:B------:R-:W-:Y:S04]  /*6c70*/  FFMA.FTZ R2, R4, c[0x0][0x2d0], -R141.reuse ;  /* 0x0000b40004027a23 */ /* 0x100fe8000001088d */
[----:B------:R1:W-:Y:S01]  /*6c80*/  MUFU.EX2 R190, R2 ;  /* 0x0000000200be7308 */ /* 0x0003e20000000800 */
[----:B--2---:R-:W-:Y:S01]  /*6c90*/  FMNMX.FTZ R124, R0, R124, !PT ;  /* 0x0000007c007c7209 */ /* 0x004fe20007810000 */
[--C-:B------:R-:W-:Y:S03]  /*6ca0*/  FFMA.FTZ R0, R8, c[0x0][0x2d0], -R141.reuse ;  /* 0x0000b40008007a23 */ /* 0x100fe6000001088d */
[C---:B------:R-:W-:Y:S01]  /*6cb0*/  FSETP.NEU.FTZ.AND P0, PT, R124.reuse, -INF , PT ;  /* 0xff8000007c00780b */ /* 0x040fe20003f1d000 */
[----:B------:R-:W-:Y:S04]  /*6cc0*/  FMUL.FTZ R142, R124, c[0x0][0x2d0] ;  /* 0x0000b4007c8e7a20 */ /* 0x000fe80000410000 */
[----:B------:R2:W-:Y:S01]  /*6cd0*/  MUFU.EX2 R197, R0 ;  /* 0x0000000000c57308 */ /* 0x0005e20000000800 */
[----:B------:R-:W-:Y:S05]  /*6ce0*/  FSEL R142, R142, RZ, P0 ;  /* 0x000000ff8e8e7208 */ /* 0x000fea0000000000 */
[----:B------:R-:W-:Y:S04]  /*6cf0*/  FFMA.FTZ R3, R11, c[0x0][0x2d0], -R142 ;  /* 0x0000b4000b037a23 */ /* 0x000fe8000001088e */
[----:B------:R3:W-:Y:S01]  /*6d00*/  MUFU.EX2 R193, R3 ;  /* 0x0000000300c17308 */ /* 0x0007e20000000800 */
[--C-:B-1----:R-:W-:Y:S09]  /*6d10*/  FFMA.FTZ R2, R5, c[0x0][0x2d0], -R141.reuse ;  /* 0x0000b40005027a23 */ /* 0x102ff2000001088d */
[----:B------:R1:W4:Y:S01]  /*6d20*/  MUFU.EX2 R189, R2 ;  /* 0x0000000200bd7308 */ /* 0x0003220000000800 */
[----:B--2---:R-:W-:Y:S09]  /*6d30*/  FFMA.FTZ R0, R9, c[0x0][0x2d0], -R141 ;  /* 0x0000b40009007a23 */ /* 0x004ff2000001088d */
[----:B------:R2:W5:Y:S01]  /*6d40*/  MUFU.EX2 R196, R0 ;  /* 0x0000000000c47308 */ /* 0x0005620000000800 */
[----:B---3--:R-:W-:Y:S05]  /*6d50*/  IADD3 R3, R171, R160, RZ ;  /* 0x000000a0ab037210 */ /* 0x008fea0007ffe0ff */
[----:B------:R-:W-:Y:S01]  /*6d60*/  LDSM.16.MT88.4 R28, [R3] ;  /* 0x00000000031c783b */ /* 0x000fe20000004200 */
[----:B-1----:R-:W-:Y:S02]  /*6d70*/  FSEL R2, R125, RZ, P1 ;  /* 0x000000ff7d027208 */ /* 0x002fe40000800000 */
[----:B----4-:R-:W-:Y:S02]  /*6d80*/  F2FP.BF16.PACK_AB R136, R189, R190 ;  /* 0x000000bebd88723e */ /* 0x010fe400000010ff */
[----:B------:R-:W-:Y:S01]  /*6d90*/  ISETP.GE.AND P1, PT, R198, 0x1, PT ;  /* 0x00000001c600780c */ /* 0x000fe20003f26270 */
[----:B------:R-:W-:Y:S01]  /*6da0*/  FADD.FTZ R2, -R2, R126 ;  /* 0x0000007e02027221 */ /* 0x000fe20000010100 */
[----:B------:R-:W-:Y:S03]  /*6db0*/  IADD3 R126, R170, R160, RZ ;  /* 0x000000a0aa7e7210 */ /* 0x000fe60007ffe0ff */
[----:B------:R-:W-:Y:S01]  /*6dc0*/  FMUL.FTZ R2, R2, c[0x0][0x2d0] ;  /* 0x0000b40002027a20 */ /* 0x000fe20000410000 */
[----:B------:R-:W-:Y:S01]  /*6dd0*/  IADD3 R140, R168, R126, RZ ;  /* 0x0000007ea88c7210 */ /* 0x000fe20007ffe0ff */
[--C-:B--2---:R-:W-:Y:S01]  /*6de0*/  FFMA.FTZ R0, R6, c[0x0][0x2d0], -R142.reuse ;  /* 0x0000b40006007a23 */ /* 0x104fe2000001088e */
[----:B------:R-:W1:Y:S01]  /*6df0*/  LDSM.16.MT88.4 R12, [R126] ;  /* 0x000000007e0c783b */ /* 0x000e620000004200 */
[----:B-----5:R-:W-:Y:S02]  /*6e00*/  F2FP.BF16.PACK_AB R138, R196, R197 ;  /* 0x000000c5c48a723e */ /* 0x020fe400000010ff */
[----:B------:R2:W-:Y:S05]  /*6e10*/  MUFU.EX2 R188, R0 ;  /* 0x0000000000bc7308 */ /* 0x0005ea0000000800 */
[----:B------:R-:W3:Y:S05]  /*6e20*/  LDSM.16.MT88.4 R20, [R140] ;  /* 0x000000008c14783b */ /* 0x000eea0000004200 */
[----:B------:R-:W4:Y:S01]  /*6e30*/  MUFU.EX2 R2, R2 ;  /* 0x0000000200027308 */ /* 0x000f220000000800 */
[--C-:B--2---:R-:W-:Y:S09]  /*6e40*/  FFMA.FTZ R0, R7, c[0x0][0x2d0], -R142.reuse ;  /* 0x0000b40007007a23 */ /* 0x104ff2000001088e */
[----:B------:R2:W5:Y:S01]  /*6e50*/  MUFU.EX2 R195, R0 ;  /* 0x0000000000c37308 */ /* 0x0005620000000800 */
        /* <DEDUP_REMOVED lines=9> */
[--C-:B--2---:R-:W-:Y:S01]  /*6ef0*/  FFMA.FTZ R0, R10, c[0x0][0x2d0], -R142.reuse ;  /* 0x0000b4000a007a23 */ /* 0x104fe2000001088e */
[----:B-----5:R-:W-:Y:S01]  /*6f00*/  F2FP.BF16.PACK_AB R137, R195, R188 ;  /* 0x000000bcc389723e */ /* 0x020fe200000010ff */
[C---:B------:R-:W-:Y:S02]  /*6f10*/  FMUL.FTZ R33, R2.reuse, R121 ;  /* 0x0000007902217220 */ /* 0x040fe40000410000 */
[----:B------:R2:W4:Y:S01]  /*6f20*/  MUFU.EX2 R194, R0 ;  /* 0x0000000000c27308 */ /* 0x0005220000000800 */
        /* <DEDUP_REMOVED lines=12> */
[----:B--2---:R-:W-:Y:S01]  /*6ff0*/  FSEL R0, R124, RZ, P0 ;  /* 0x000000ff7c007208 */ /* 0x004fe20000000000 */
[C---:B------:R-:W-:Y:S01]  /*7000*/  FMUL.FTZ R60, R2.reuse, R60 ;  /* 0x0000003c023c7220 */ /* 0x040fe20000410000 */
[----:B----4-:R-:W-:Y:S01]  /*7010*/  F2FP.BF16.PACK_AB R139, R193, R194 ;  /* 0x000000c2c18b723e */ /* 0x010fe200000010ff */
[----:B------:R-:W-:Y:S02]  /*7020*/  FMUL.FTZ R61, R2, R61 ;  /* 0x0000003d023d7220 */ /* 0x000fe40000410000 */
[----:B------:R-:W-:Y:S01]  /*7030*/  FADD.FTZ R0, -R0, R127 ;  /* 0x0000007f00007221 */ /* 0x000fe20000010100 */
[----:B------:R-:W-:Y:S01]  /*7040*/  IADD3 R127, R168, R3, RZ ;  /* 0x00000003a87f7210 */ /* 0x000fe20007ffe0ff */
[----:B------:R-:W-:Y:S02]  /*7050*/  FMUL.FTZ R64, R2, R64 ;  /* 0x0000004002407220 */ /* 0x000fe40000410000 */
[----:B------:R-:W-:Y:S02]  /*7060*/  FMUL.FTZ R0, R0, c[0x0][0x2d0] ;  /* 0x0000b40000007a20 */ /* 0x000fe40000410000 */
[C---:B------:R-:W-:Y:S02]  /*7070*/  FMUL.FTZ R65, R2.reuse, R65 ;  /* 0x0000004102417220 */ /* 0x040fe40000410000 */
        /* <DEDUP_REMOVED lines=14> */
[C---:B--2---:R-:W-:Y:S02]  /*7160*/  FMUL.FTZ R6, R0.reuse, R130 ;  /* 0x0000008200067220 */ /* 0x044fe40000410000 */
[C---:B------:R-:W-:Y:S02]  /*7170*/  FMUL.FTZ R7, R0.reuse, R131 ;  /* 0x0000008300077220 */ /* 0x040fe40000410000 */
[C---:B------:R-:W-:Y:S02]  /*7180*/  FMUL.FTZ R10, R0.reuse, R134 ;  /* 0x00000086000a7220 */ /* 0x040fe40000410000 */
[C---:B------:R-:W-:Y:S02]  /*7190*/  FMUL.FTZ R11, R0.reuse, R135 ;  /* 0x00000087000b7220 */ /* 0x040fe40000410000 */
[----:B------:R-:W-:Y:S01]  /*71a0*/  LDSM.16.MT88.4 R132, [R126+0x1800] ;  /* 0x001800007e84783b */ /* 0x000fe20000004200 */
[C---:B-1----:R-:W-:Y:S05]  /*71b0*/  HMMA.16816.F32.BF16 R4, R136.reuse, R12, R4 ;  /* 0x0000000c8804723c */ /* 0x042fea0000041804 */
[----:B------:R-:W-:Y:S02]  /*71c0*/  FMUL.FTZ R18, R0, R106 ;  /* 0x0000006a00127220 */ /* 0x000fe40000410000 */
[C---:B------:R-:W-:Y:S01]  /*71d0*/  FMUL.FTZ R12, R2.reuse, R100 ;  /* 0x00000064020c7220 */ /* 0x040fe20000410000 */
[C---:B------:R-:W-:Y:S04]  /*71e0*/  HMMA.16816.F32.BF16 R8, R136.reuse, R14, R8 ;  /* 0x0000000e8808723c */ /* 0x040fe80000041808 */
[----:B------:R-:W-:Y:S02]  /*71f0*/  FMUL.FTZ R13, R2, R101 ;  /* 0x00000065020d7220 */ /* 0x000fe40000410000 */
[C---:B------:R-:W-:Y:S02]  /*7200*/  FMUL.FTZ R19, R0.reuse, R107 ;  /* 0x0000006b00137220 */ /* 0x040fe40000410000 */
[C---:B------:R-:W-:Y:S01]  /*7210*/  FMUL.FTZ R14, R0.reuse, R102 ;  /* 0x00000066000e7220 */ /* 0x040fe20000410000 */
[----:B------:R-:W-:Y:S03]  /*7220*/  LDSM.16.MT88.4 R104, [R126+0x2000] ;  /* 0x002000007e68783b */ /* 0x000fe60000004200 */
[C---:B------:R-:W-:Y:S02]  /*7230*/  FMUL.FTZ R15, R0.reuse, R103 ;  /* 0x00000067000f7220 */ /* 0x040fe40000410000 */
[C---:B------:R-:W-:Y:S02]  /*7240*/  FMUL.FTZ R26, R0.reuse, R114 ;  /* 0x00000072001a7220 */ /* 0x040fe40000410000 */
[C---:B------:R-:W-:Y:S01]  /*7250*/  FMUL.FTZ R27, R0.reuse, R115 ;  /* 0x00000073001b7220 */ /* 0x040fe20000410000 */
[----:B------:R-:W1:Y:S01]  /*7260*/  LDSM.16.MT88.4 R100, [R127] ;  /* 0x000000007f64783b */ /* 0x000e620000004200 */
[C---:B------:R-:W-:Y:S01]  /*7270*/  FMUL.FTZ R34, R0.reuse, R122 ;  /* 0x0000007a00227220 */ /* 0x040fe20000410000 */
[C---:B---3--:R-:W-:Y:S03]  /*7280*/  HMMA.16816.F32.BF16 R12, R136.reuse, R20, R12 ;  /* 0x00000014880c723c */ /* 0x048fe6000004180c */
[C---:B------:R-:W-:Y:S02]  /*7290*/  FMUL.FTZ R35, R0.reuse, R123 ;  /* 0x0000007b00237220 */ /* 0x040fe40000410000 */
[----:B------:R-:W-:Y:S01]  /*72a0*/  FMUL.FTZ R38, R0, R38 ;  /* 0x0000002600267220 */ /* 0x000fe20000410000 */
[----:B------:R-:W-:Y:S01]  /*72b0*/  LDSM.16.MT88.4 R120, [R127+0x1800] ;  /* 0x001800007f78783b */ /* 0x000fe20000004200 */
[C---:B------:R-:W-:Y:S01]  /*72c0*/  FMUL.FTZ R21, R2.reuse, R109 ;  /* 0x0000006d02157220 */ /* 0x040fe20000410000 */
[C---:B------:R-:W-:Y:S04]  /*72d0*/  HMMA.16816.F32.BF16 R16, R136.reuse, R22, R16 ;  /* 0x000000168810723c */ /* 0x040fe80000041810 */
[----:B------:R-:W-:Y:S02]  /*72e0*/  FMUL.FTZ R20, R2, R108 ;  /* 0x0000006c02147220 */ /* 0x000fe40000410000 */
[C---:B------:R-:W-:Y:S02]  /*72f0*/  FMUL.FTZ R39, R0.reuse, R39 ;  /* 0x0000002700277220 */ /* 0x040fe40000410000 */
[C---:B------:R-:W-:Y:S04]  /*7300*/  FMUL.FTZ R22, R0.reuse, R110 ;  /* 0x0000006e00167220 */ /* 0x040fe80000410000 */
[C---:B------:R-:W-:Y:S02]  /*7310*/  FMUL.FTZ R23, R0.reuse, R111 ;  /* 0x0000006f00177220 */ /* 0x040fe40000410000 */
[C---:B------:R-:W-:Y:S02]  /*7320*/  FMUL.FTZ R42, R0.reuse, R42 ;  /* 0x0000002a002a7220 */ /* 0x040fe40000410000 */
[C---:B------:R-:W-:Y:S02]  /*7330*/  FMUL.FTZ R43, R0.reuse, R43 ;  /* 0x0000002b002b7220 */ /* 0x040fe40000410000 */
[C---:B------:R-:W-:Y:S01]  /*7340*/  FMUL.FTZ R46, R0.reuse, R46 ;  /* 0x0000002e002e7220 */ /* 0x040fe20000410000 */
[C---:B------:R-:W-:Y:S03]  /*7350*/  HMMA.16816.F32.BF16 R20, R136.reuse, R28, R20 ;  /* 0x0000001c8814723c */ /* 0x040fe60000041814 */
[C---:B------:R-:W-:Y:S02]  /*7360*/  FMUL.FTZ R47, R0.reuse, R47 ;  /* 0x0000002f002f7220 */ /* 0x040fe40000410000 */
[----:B------:R-:W-:Y:S02]  /*7370*/  FMUL.FTZ R50, R0, R50 ;  /* 0x0000003200327220 */ /* 0x000fe40000410000 */
        /* <DEDUP_REMOVED lines=17> */
[C---:B------:R-:W-:Y:S04]  /*7490*/  HMMA.16816.F32.BF16 R36, R136.reuse, R104, R36 ;  /* 0x000000688824723c */ /* 0x040fe80000041824 */
[C---:B------:R-:W-:Y:S02]  /*74a0*/  FMUL.FTZ R70, R0.reuse, R70 ;  /* 0x0000004600467220 */ /* 0x040fe40000410000 */
[C---:B------:R-:W-:Y:S02]  /*74b0*/  FMUL.FTZ R71, R0.reuse, R71 ;  /* 0x0000004700477220 */ /* 0x040fe40000410000 */
[C---:B------:R-:W-:Y:S01]  /*74c0*/  HMMA.16816.F32.BF16 R40, R136.reuse, R106, R40 ;  /* 0x0000006a8828723c */ /* 0x040fe20000041828 */
[----:B------:R-:W2:Y:S03]  /*74d0*/  LDSM.16.MT88.4 R104, [R3+0x2000] ;  /* 0x002000000368783b */ /* 0x000ea60000004200 */
        /* <DEDUP_REMOVED lines=9> */
[----:B------:R-:W-:Y:S01]  /*7570*/  FMUL.FTZ R91, R0, R91 ;  /* 0x0000005b005b7220 */ /* 0x000fe20000410000 */
[C---:B-1----:R-:W-:Y:S03]  /*7580*/  HMMA.16816.F32.BF16 R44, R136.reuse, R100, R44 ;  /* 0x00000064882c723c */ /* 0x042fe6000004182c */
[--C-:B------:R-:W-:Y:S02]  /*7590*/  FFMA.FTZ R108, R143, c[0x0][0x2d0], -R141.reuse ;  /* 0x0000b4008f6c7a23 */ /* 0x100fe4000001088d */
[----:B------:R-:W-:Y:S02]  /*75a0*/  FMUL.FTZ R93, R2, R93 ;  /* 0x0000005d025d7220 */ /* 0x000fe40000410000 */
[----:B------:R1:W3:Y:S01]  /*75b0*/  MUFU.EX2 R180, R108 ;  /* 0x0000006c00b47308 */ /* 0x0002e20000000800 */
[C---:B------:R-:W-:Y:S01]  /*75c0*/  HMMA.16816.F32.BF16 R48, R136.reuse, R102, R48 ;  /* 0x000000668830723c */ /* 0x040fe20000041830 */
[----:B------:R-:W4:Y:S03]  /*75d0*/  LDSM.16.MT88.4 R100, [R127+0x2000] ;  /* 0x002000007f64783b */ /* 0x000f260000004200 */
[C---:B------:R-:W-:Y:S02]  /*75e0*/  FMUL.FTZ R94, R0.reuse, R94 ;  /* 0x0000005e005e7220 */ /* 0x040fe40000410000 */
[----:B------:R-:W-:Y:S02]  /*75f0*/  FMUL.FTZ R95, R0, R95 ;  /* 0x0000005f005f7220 */ /* 0x000fe40000410000 */
[C---:B--2---:R-:W-:Y:S04]  /*7600*/  HMMA.16816.F32.BF16 R52, R136.reuse, R104, R52 ;  /* 0x000000688834723c */ /* 0x044fe80000041834 */
[C---:B------:R-:W-:Y:S02]  /*7610*/  FMUL.FTZ R96, R2.reuse, R96 ;  /* 0x0000006002607220 */ /* 0x040fe40000410000 */
[----:B------:R-:W-:Y:S02]  /*7620*/  FMUL.FTZ R97, R2, R97 ;  /* 0x0000006102617220 */ /* 0x000fe40000410000 */
[C---:B------:R-:W-:Y:S01]  /*7630*/  HMMA.16816.F32.BF16 R56, R136.reuse, R106, R56 ;  /* 0x0000006a8838723c */ /* 0x040fe20000041838 */
[----:B------:R-:W2:Y:S03]  /*7640*/  LDSM.16.MT88.4 R104, [R126+0x4000] ;  /* 0x004000007e68783b */ /* 0x000ea60000004200 */
[C---:B------:R-:W-:Y:S02]  /*7650*/  FMUL.FTZ R98, R0.reuse, R98 ;  /* 0x0000006200627220 */ /* 0x040fe40000410000 */
[----:B------:R-:W-:Y:S02]  /*7660*/  FMUL.FTZ R99, R0, R99 ;  /* 0x0000006300637220 */ /* 0x000fe40000410000 */
[----:B-1----:R-:W-:Y:S04]  /*7670*/  FFMA.FTZ R108, R153, c[0x0][0x2d0], -R142 ;  /* 0x0000b400996c7a23 */ /* 0x002fe8000001088e */
[----:B------:R1:W5:Y:S01]  /*7680*/  MUFU.EX2 R178, R108 ;  /* 0x0000006c00b27308 */ /* 0x0003620000000800 */
[--C-:B------:R-:W-:Y:S02]  /*7690*/  FFMA.FTZ R112, R151, c[0x0][0x2d0], -R141.reuse ;  /* 0x0000b40097707a23 */ /* 0x100fe4000001088d */
[--C-:B------:R-:W-:Y:S02]  /*76a0*/  FFMA.FTZ R116, R185, c[0x0][0x2d0], -R141.reuse ;  /* 0x0000b400b9747a23 */ /* 0x100fe4000001088d */
[--C-:B------:R-:W-:Y:S02]  /*76b0*/  FFMA.FTZ R117, R182, c[0x0][0x2d0], -R141.reuse ;  /* 0x0000b400b6757a23 */ /* 0x100fe4000001088d */
[----:B------:R-:W-:Y:S02]  /*76c0*/  FFMA.FTZ R2, R2, R202, R190 ;  /* 0x000000ca02027223 */ /* 0x000fe400000100be */
[----:B------:R-:W-:Y:S01]  /*76d0*/  FFMA.FTZ R0, R0, R203, R188 ;  /* 0x000000cb00007223 */ /* 0x000fe200000100bc */
[----:B------:R3:W-:Y:S01]  /*76e0*/  MUFU.EX2 R153, R112 ;  /* 0x0000007000997308 */ /* 0x0007e20000000800 */
[----:B------:R-:W-:Y:S01]  /*76f0*/  FADD.FTZ R2, R189, R2 ;  /* 0x00000002bd027221 */ /* 0x000fe20000010000 */
[C---:B----4-:R-:W-:Y:S03]  /*7700*/  HMMA.16816.F32.BF16 R60, R136.reuse, R100, R60 ;  /* 0x00000064883c723c */ /* 0x050fe6000004183c */
[----:B------:R-:W-:Y:S02]  /*7710*/  FADD.FTZ R0, R195, R0 ;  /* 0x00000000c3007221 */ /* 0x000fe40000010000 */
[----:B------:R-:W-:Y:S02]  /*7720*/  FADD.FTZ R2, R197, R2 ;  /* 0x00000002c5027221 */ /* 0x000fe40000010000 */
[----:B------:R-:W-:Y:S01]  /*7730*/  FADD.FTZ R0, R194, R0 ;  /* 0x00000000c2007221 */ /* 0x000fe20000010000 */
[C---:B------:R-:W-:Y:S01]  /*7740*/  HMMA.16816.F32.BF16 R64, R136.reuse, R102, R64 ;  /* 0x000000668840723c */ /* 0x040fe20000041840 */
[----:B------:R-:W4:Y:S03]  /*7750*/  LDSM.16.MT88.4 R100, [R140+0x4000] ;  /* 0x004000008c64783b */ /* 0x000f260000004200 */
[----:B-1----:R-:W-:Y:S02]  /*7760*/  FFMA.FTZ R108, R154, c[0x0][0x2d0], -R142 ;  /* 0x0000b4009a6c7a23 */ /* 0x002fe4000001088e */
[----:B------:R-:W-:Y:S02]  /*7770*/  FADD.FTZ R2, R196, R2 ;  /* 0x00000002c4027221 */ /* 0x000fe40000010000 */
[C---:B--2---:R-:W-:Y:S01]  /*7780*/  HMMA.16816.F32.BF16 R68, R136.reuse, R104, R68 ;  /* 0x000000688844723c */ /* 0x044fe20000041844 */
[----:B------:R1:W2:Y:S03]  /*7790*/  MUFU.EX2 R177, R108 ;  /* 0x0000006c00b17308 */ /* 0x0002a60000000800 */
[----:B------:R-:W-:Y:S02]  /*77a0*/  FADD.FTZ R0, R193, R0 ;  /* 0x00000000c1007221 */ /* 0x000fe40000010000 */
[----:B---3--:R-:W-:Y:S02]  /*77b0*/  FFMA.FTZ R112, R147, c[0x0][0x2d0], -R142 ;  /* 0x0000b40093707a23 */ /* 0x008fe4000001088e */
[C---:B------:R-:W-:Y:S01]  /*77c0*/  HMMA.16816.F32.BF16 R72, R136.reuse, R106, R72 ;  /* 0x0000006a8848723c */ /* 0x040fe20000041848 */
[----:B------:R-:W3:Y:S02]  /*77d0*/  LDSM.16.MT88.4 R104, [R3+0x4000] ;  /* 0x004000000368783b */ /* 0x000ee40000004200 */
[----:B------:R4:W-:Y:S01]  /*77e0*/  MUFU.EX2 R151, R112 ;  /* 0x0000007000977308 */ /* 0x0009e20000000800 */
[----:B------:R-:W-:Y:S02]  /*77f0*/  FADD.FTZ R2, R180, R2 ;  /* 0x00000002b4027221 */ /* 0x000fe40000010000 */
[----:B-----5:R-:W-:Y:S07]  /*7800*/  FADD.FTZ R0, R178, R0 ;  /* 0x00000000b2007221 */ /* 0x020fee0000010000 */
[----:B------:R-:W-:Y:S01]  /*7810*/  MUFU.EX2 R147, R116 ;  /* 0x0000007400937308 */ /* 0x000fe20000000800 */
[----:B-1----:R-:W-:Y:S01]  /*7820*/  LDSM.16.MT88.4 R108, [R140+0x800] ;  /* 0x000800008c6c783b */ /* 0x002fe20000004200 */
[----:B--2---:R-:W-:Y:S01]  /*7830*/  FADD.FTZ R0, R177, R0 ;  /* 0x00000000b1007221 */ /* 0x004fe20000010000 */
[C---:B----4-:R-:W-:Y:S03]  /*7840*/  HMMA.16816.F32.BF16 R76, R136.reuse, R100, R76 ;  /* 0x00000064884c723c */ /* 0x050fe6000004184c */
[----:B------:R-:W-:Y:S04]  /*7850*/  FFMA.FTZ R112, R144, c[0x0][0x2d0], -R142 ;  /* 0x0000b40090707a23 */ /* 0x000fe8000001088e */
[--C-:B------:R-:W-:Y:S01]  /*7860*/  FFMA.FTZ R100, R152, c[0x0][0x2d0], -R141.reuse ;  /* 0x0000b40098647a23 */ /* 0x100fe2000001088d */
[C---:B------:R-:W-:Y:S01]  /*7870*/  HMMA.16816.F32.BF16 R80, R136.reuse, R102, R80 ;  /* 0x000000668850723c */ /* 0x040fe20000041850 */
[----:B------:R1:W-:Y:S07]  /*7880*/  MUFU.EX2 R152, R112 ;  /* 0x0000007000987308 */ /* 0x0003ee0000000800 */
[C---:B---3--:R-:W-:Y:S03]  /*7890*/  HMMA.16816.F32.BF16 R84, R136.reuse, R104, R84 ;  /* 0x000000688854723c */ /* 0x048fe60000041854 */
[----:B------:R2:W3:Y:S04]  /*78a0*/  MUFU.EX2 R179, R100 ;  /* 0x0000006400b37308 */ /* 0x0004e80000000800 */
[--C-:B------:R-:W-:Y:S01]  /*78b0*/  FFMA.FTZ R104, R148, c[0x0][0x2d0], -R141.reuse ;  /* 0x0000b40094687a23 */ /* 0x100fe2000001088d */
[C---:B------:R-:W-:Y:S05]  /*78c0*/  HMMA.16816.F32.BF16 R88, R136.reuse, R106, R88 ;  /* 0x0000006a8858723c */ /* 0x040fea0000041858 */
[----:B------:R4:W5:Y:S01]  /*78d0*/  MUFU.EX2 R175, R104 ;  /* 0x0000006800af7308 */ /* 0x0009620000000800 */
[--C-:B-1----:R-:W-:Y:S09]  /*78e0*/  FFMA.FTZ R112, R158, c[0x0][0x2d0], -R141.reuse ;  /* 0x0000b4009e707a23 */ /* 0x102ff2000001088d */
[----:B------:R1:W-:Y:S01]  /*78f0*/  MUFU.EX2 R154, R112 ;  /* 0x00000070009a7308 */ /* 0x0003e20000000800 */
[----:B--2---:R-:W2:Y:S01]  /*7900*/  LDSM.16.MT88.4 R100, [R127+0x4000] ;  /* 0x004000007f64783b */ /* 0x004ea20000004200 */
[----:B---3--:R-:W-:Y:S02]  /*7910*/  FADD.FTZ R2, R179, R2 ;  /* 0x00000002b3027221 */ /* 0x008fe40000010000 */
[--C-:B----4-:R-:W-:Y:S02]  /*7920*/  FFMA.FTZ R104, R149, c[0x0][0x2d0], -R141.reuse ;  /* 0x0000b40095687a23 */ /* 0x110fe4000001088d */
[----:B-----5:R-:W-:Y:S04]  /*7930*/  FADD.FTZ R2, R175, R2 ;  /* 0x00000002af027221 */ /* 0x020fe80000010000 */
[----:B------:R3:W4:Y:S01]  /*7940*/  MUFU.EX2 R174, R104 ;  /* 0x0000006800ae7308 */ /* 0x0007220000000800 */
[--C-:B-1----:R-:W-:Y:S01]  /*7950*/  FFMA.FTZ R112, R150, c[0x0][0x2d0], -R141.reuse ;  /* 0x0000b40096707a23 */ /* 0x102fe2000001088d */
[----:B---3--:R-:W1:Y:S01]  /*7960*/  LDSM.16.MT88.4 R104, [R126+0x800] ;  /* 0x000800007e68783b */ /* 0x008e620000004200 */
[C---:B----4-:R-:W-:Y:S01]  /*7970*/  FADD.FTZ R2, R174.reuse, R2 ;  /* 0x00000002ae027221 */ /* 0x050fe20000010000 */
[C---:B--2---:R-:W-:Y:S07]  /*7980*/  HMMA.16816.F32.BF16 R92, R136.reuse, R100, R92 ;  /* 0x00000064885c723c */ /* 0x044fee000004185c */
[--C-:B------:R-:W-:Y:S01]  /*7990*/  FFMA.FTZ R100, R155, c[0x0][0x2d0], -R142.reuse ;  /* 0x0000b4009b647a23 */ /* 0x100fe2000001088e */
[----:B------:R-:W-:Y:S01]  /*79a0*/  HMMA.16816.F32.BF16 R96, R136, R102, R96 ;  /* 0x000000668860723c */ /* 0x000fe20000041860 */
[----:B------:R2:W-:Y:S03]  /*79b0*/  MUFU.EX2 R155, R112 ;  /* 0x00000070009b7308 */ /* 0x0005e60000000800 */
[----:B------:R-:W-:Y:S03]  /*79c0*/  F2FP.BF16.PACK_AB R101, R177, R178 ;  /* 0x000000b2b165723e */ /* 0x000fe600000010ff */
[----:B------:R-:W-:Y:S04]  /*79d0*/  F2FP.BF16.PACK_AB R102, R174, R175 ;  /* 0x000000afae66723e */ /* 0x000fe800000010ff */
[----:B------:R3:W4:Y:S01]  /*79e0*/  MUFU.EX2 R160, R100 ;  /* 0x0000006400a07308 */ /* 0x0007220000000800 */
[--C-:B--2---:R-:W-:Y:S09]  /*79f0*/  FFMA.FTZ R112, R186, c[0x0][0x2d0], -R141.reuse ;  /* 0x0000b400ba707a23 */ /* 0x104ff2000001088d */
[----:B------:R2:W5:Y:S01]  /*7a00*/  MUFU.EX2 R144, R112 ;  /* 0x0000007000907308 */ /* 0x0005620000000800 */
[----:B---3--:R-:W-:Y:S02]  /*7a10*/  FFMA.FTZ R100, R156, c[0x0][0x2d0], -R142 ;  /* 0x0000b4009c647a23 */ /* 0x008fe4000001088e */
[----:B----4-:R-:W-:Y:S07]  /*7a20*/  FADD.FTZ R0, R160, R0 ;  /* 0x00000000a0007221 */ /* 0x010fee0000010000 */
[----:B------:R3:W4:Y:S01]  /*7a30*/  MUFU.EX2 R159, R100 ;  /* 0x00000064009f7308 */ /* 0x0007220000000800 */
[----:B--2---:R-:W-:Y:S01]  /*7a40*/  LDSM.16.MT88.4 R112, [R127+0x5000] ;  /* 0x005000007f70783b */ /* 0x004fe20000004200 */
[----:B-----5:R-:W-:Y:S02]  /*7a50*/  F2FP.BF16.PACK_AB R136, R147, R144 ;  /* 0x000000909388723e */ /* 0x020fe400000010ff */
[----:B---3--:R-:W-:Y:S01]  /*7a60*/  F2FP.BF16.PACK_AB R100, R179, R180 ;  /* 0x000000b4b364723e */ /* 0x008fe200000010ff */
[C---:B----4-:R-:W-:Y:S01]  /*7a70*/  FADD.FTZ R0, R159.reuse, R0 ;  /* 0x000000009f007221 */ /* 0x050fe20000010000 */
[----:B------:R-:W-:Y:S03]  /*7a80*/  F2FP.BF16.PACK_AB R103, R159, R160 ;  /* 0x000000a09f67723e */ /* 0x000fe600000010ff */
[----:B------:R-:W-:Y:S04]  /*7a90*/  FADD.FTZ R0, R151, R0 ;  /* 0x0000000097007221 */ /* 0x000fe80000010000 */
[C---:B-1----:R-:W-:Y:S05]  /*7aa0*/  HMMA.16816.F32.BF16 R4, R100.reuse, R104, R4 ;  /* 0x000000686404723c */ /* 0x042fea0000041804 */
[----:B------:R-:W-:Y:S03]  /*7ab0*/  FADD.FTZ R0, R152, R0 ;  /* 0x0000000098007221 */ /* 0x000fe60000010000 */
        /* <DEDUP_REMOVED lines=27> */
[--C-:B------:R-:W-:Y:S01]  /*7c70*/  FFMA.FTZ R108, R146, c[0x0][0x2d0], -R141.reuse ;  /* 0x0000b400926c7a23 */ /* 0x100fe2000001088d */
[C---:B------:R-:W-:Y:S01]  /*7c80*/  HMMA.16816.F32.BF16 R80, R100.reuse, R110, R80 ;  /* 0x0000006e6450723c */ /* 0x040fe20000041850 */
[----:B------:R-:W-:Y:S03]  /*7c90*/  MUFU.EX2 R146, R117 ;  /* 0x0000007500927308 */ /* 0x000fe60000000800 */
[----:B------:R-:W-:Y:S07]  /*7ca0*/  FFMA.FTZ R141, R181, c[0x0][0x2d0], -R141 ;  /* 0x0000b400b58d7a23 */ /* 0x000fee000001088d */
[----:B------:R2:W3:Y:S10]  /*7cb0*/  MUFU.EX2 R156, R108 ;  /* 0x0000006c009c7308 */ /* 0x0004f40000000800 */
[----:B------:R-:W4:Y:S01]  /*7cc0*/  MUFU.EX2 R148, R141 ;  /* 0x0000008d00947308 */ /* 0x000f220000000800 */
[C---:B-1----:R-:W-:Y:S07]  /*7cd0*/  HMMA.16816.F32.BF16 R84, R100.reuse, R104, R84 ;  /* 0x000000686454723c */ /* 0x042fee0000041854 */
[----:B------:R-:W-:Y:S01]  /*7ce0*/  FFMA.FTZ R104, R145, c[0x0][0x2d0], -R142 ;  /* 0x0000b40091687a23 */ /* 0x000fe2000001088e */
[C---:B------:R-:W-:Y:S01]  /*7cf0*/  HMMA.16816.F32.BF16 R88, R100.reuse, R106, R88 ;  /* 0x0000006a6458723c */ /* 0x040fe20000041858 */
[----:B--2---:R-:W1:Y:S02]  /*7d00*/  LDSM.16.MT88.4 R108, [R127+0x4800] ;  /* 0x004800007f6c783b */ /* 0x004e640000004200 */
[----:B------:R2:W5:Y:S01]  /*7d10*/  MUFU.EX2 R150, R104 ;  /* 0x0000006800967308 */ /* 0x0005620000000800 */
[----:B---3--:R-:W-:Y:S04]  /*7d20*/  FADD.FTZ R2, R156, R2 ;  /* 0x000000029c027221 */ /* 0x008fe80000010000 */
[----:B------:R-:W-:Y:S01]  /*7d30*/  FADD.FTZ R2, R153, R2 ;  /* 0x0000000299027221 */ /* 0x000fe20000010000 */
[----:B----4-:R-:W-:Y:S03]  /*7d40*/  F2FP.BF16.PACK_AB R138, R148, R146 ;  /* 0x00000092948a723e */ /* 0x010fe600000010ff */
[----:B------:R-:W-:Y:S04]  /*7d50*/  FADD.FTZ R2, R154, R2 ;  /* 0x000000029a027221 */ /* 0x000fe80000010000 */
[----:B------:R-:W-:Y:S01]  /*7d60*/  FADD.FTZ R2, R155, R2 ;  /* 0x000000029b027221 */ /* 0x000fe20000010000 */
[----:B--2---:R-:W2:Y:S01]  /*7d70*/  LDSM.16.MT88.4 R104, [R126+0x1000] ;  /* 0x001000007e68783b */ /* 0x004ea20000004200 */
[----:B-----5:R-:W-:Y:S01]  /*7d80*/  FADD.FTZ R0, R150, R0 ;  /* 0x0000000096007221 */ /* 0x020fe20000010000 */
[C---:B-1----:R-:W-:Y:S07]  /*7d90*/  HMMA.16816.F32.BF16 R92, R100.reuse, R108, R92 ;  /* 0x0000006c645c723c */ /* 0x042fee000004185c */
[--C-:B------:R-:W-:Y:S01]  /*7da0*/  FFMA.FTZ R108, R157, c[0x0][0x2d0], -R142.reuse ;  /* 0x0000b4009d6c7a23 */ /* 0x100fe2000001088e */
[----:B------:R-:W-:Y:S03]  /*7db0*/  HMMA.16816.F32.BF16 R96, R100, R110, R96 ;  /* 0x0000006e6460723c */ /* 0x000fe60000041860 */
[----:B------:R1:W3:Y:S04]  /*7dc0*/  MUFU.EX2 R149, R108 ;  /* 0x0000006c00957308 */ /* 0x0002e80000000800 */
[----:B------:R-:W-:Y:S02]  /*7dd0*/  F2FP.BF16.PACK_AB R100, R153, R156 ;  /* 0x0000009c9964723e */ /* 0x000fe400000010ff */
[----:B------:R-:W-:Y:S03]  /*7de0*/  F2FP.BF16.PACK_AB R101, R152, R151 ;  /* 0x000000979865723e */ /* 0x000fe600000010ff */
[----:B------:R-:W-:Y:S01]  /*7df0*/  F2FP.BF16.PACK_AB R102, R155, R154 ;  /* 0x0000009a9b66723e */ /* 0x000fe200000010ff */
[----:B-1----:R-:W1:Y:S01]  /*7e00*/  LDSM.16.MT88.4 R108, [R140+0x1000] ;  /* 0x001000008c6c783b */ /* 0x002e620000004200 */
[----:B---3--:R-:W-:Y:S07]  /*7e10*/  F2FP.BF16.PACK_AB R103, R149, R150 ;  /* 0x000000969567723e */ /* 0x008fee00000010ff */
        /* <DEDUP_REMOVED lines=28> */
[--C-:B------:R-:W-:Y:S01]  /*7fe0*/  FFMA.FTZ R108, R184, c[0x0][0x2d0], -R142.reuse ;  /* 0x0000b400b86c7a23 */ /* 0x100fe2000001088e */
[C---:B------:R-:W-:Y:S03]  /*7ff0*/  HMMA.16816.F32.BF16 R80, R100.reuse, R110, R80 ;  /* 0x0000006e6450723c */ /* 0x040fe60000041850 */
[----:B------:R1:W-:Y:S05]  /*8000*/  MUFU.EX2 R143, R108 ;  /* 0x0000006c008f7308 */ /* 0x0003ea0000000800 */
[C---:B--2---:R-:W-:Y:S08]  /*8010*/  HMMA.16816.F32.BF16 R84, R100.reuse, R104, R84 ;  /* 0x000000686454723c */ /* 0x044ff00000041854 */
[C---:B------:R-:W-:Y:S01]  /*8020*/  HMMA.16816.F32.BF16 R88, R100.reuse, R106, R88 ;  /* 0x0000006a6458723c */ /* 0x040fe20000041858 */
[----:B------:R-:W2:Y:S07]  /*8030*/  LDSM.16.MT88.4 R104, [R140+0x1800] ;  /* 0x001800008c68783b */ /* 0x000eae0000004200 */
[C---:B------:R-:W-:Y:S04]  /*8040*/  HMMA.16816.F32.BF16 R92, R100.reuse, R112, R92 ;  /* 0x00000070645c723c */ /* 0x040fe8000004185c */
[--C-:B-1----:R-:W-:Y:S04]  /*8050*/  FFMA.FTZ R108, R183, c[0x0][0x2d0], -R142.reuse ;  /* 0x0000b400b76c7a23 */ /* 0x102fe8000001088e */
[----:B------:R-:W-:Y:S01]  /*8060*/  HMMA.16816.F32.BF16 R96, R100, R114, R96 ;  /* 0x000000726460723c */ /* 0x000fe20000041860 */
[----:B------:R1:W3:Y:S01]  /*8070*/  MUFU.EX2 R145, R108 ;  /* 0x0000006c00917308 */ /* 0x0002e20000000800 */
[----:B------:R-:W4:Y:S02]  /*8080*/  LDSM.16.MT88.4 R112, [R3+0x1800] ;  /* 0x001800000370783b */ /* 0x000f240000004200 */
[--C-:B-1----:R-:W-:Y:S01]  /*8090*/  FFMA.FTZ R108, R187, c[0x0][0x2d0], -R142.reuse ;  /* 0x0000b400bb6c7a23 */ /* 0x102fe2000001088e */
[----:B---3--:R-:W-:Y:S01]  /*80a0*/  F2FP.BF16.PACK_AB R137, R145, R143 ;  /* 0x0000008f9189723e */ /* 0x008fe200000010ff */
[----:B------:R-:W-:Y:S05]  /*80b0*/  FFMA.FTZ R142, R191, c[0x0][0x2d0], -R142 ;  /* 0x0000b400bf8e7a23 */ /* 0x000fea000001088e */
[----:B------:R-:W-:Y:S10]  /*80c0*/  MUFU.EX2 R141, R108 ;  /* 0x0000006c008d7308 */ /* 0x000ff40000000800 */
[----:B------:R-:W1:Y:S02]  /*80d0*/  MUFU.EX2 R142, R142 ;  /* 0x0000008e008e7308 */ /* 0x000e640000000800 */
[----:B-1----:R-:W-:Y:S07]  /*80e0*/  F2FP.BF16.PACK_AB R139, R142, R141 ;  /* 0x0000008d8e8b723e */ /* 0x002fee00000010ff */
[C---:B------:R-:W-:Y:S01]  /*80f0*/  HMMA.16816.F32.BF16 R128, R136.reuse, R132, R4 ;  /* 0x000000848880723c */ /* 0x040fe20000041804 */
[----:B------:R-:W1:Y:S07]  /*8100*/  LDSM.16.MT88.4 R4, [R126+0x3800] ;  /* 0x003800007e04783b */ /* 0x000e6e0000004200 */
[C---:B------:R-:W-:Y:S01]  /*8110*/  HMMA.16816.F32.BF16 R132, R136.reuse, R134, R8 ;  /* 0x000000868884723c */ /* 0x040fe20000041808 */
[----:B------:R-:W3:Y:S07]  /*8120*/  LDSM.16.MT88.4 R8, [R140+0x3800] ;  /* 0x003800008c08783b */ /* 0x000eee0000004200 */
[C---:B--2---:R-:W-:Y:S01]  /*8130*/  HMMA.16816.F32.BF16 R100, R136.reuse, R104, R12 ;  /* 0x000000688864723c */ /* 0x044fe2000004180c */
[----:B------:R-:W2:Y:S07]  /*8140*/  LDSM.16.MT88.4 R12, [R3+0x3800] ;  /* 0x00380000030c783b */ /* 0x000eae0000004200 */
[C---:B------:R-:W-:Y:S01]  /*8150*/  HMMA.16816.F32.BF16 R104, R136.reuse, R106, R16 ;  /* 0x0000006a8868723c */ /* 0x040fe20000041810 */
[----:B------:R-:W5:Y:S07]  /*8160*/  LDSM.16.MT88.4 R16, [R127+0x3800] ;  /* 0x003800007f10783b */ /* 0x000f6e0000004200 */
[C---:B----4-:R-:W-:Y:S01]  /*8170*/  HMMA.16816.F32.BF16 R108, R136.reuse, R112, R20 ;  /* 0x00000070886c723c */ /* 0x050fe20000041814 */
[----:B------:R-:W-:Y:S07]  /*8180*/  LDSM.16.MT88.4 R20, [R140+0x5800] ;  /* 0x005800008c14783b */ /* 0x000fee0000004200 */
[C---:B------:R-:W-:Y:S08]  /*8190*/  HMMA.16816.F32.BF16 R112, R136.reuse, R114, R24 ;  /* 0x000000728870723c */ /* 0x040ff00000041818 */
[C---:B------:R-:W-:Y:S08]  /*81a0*/  HMMA.16816.F32.BF16 R116, R136.reuse, R120, R28 ;  /* 0x000000788874723c */ /* 0x040ff0000004181c */
[C---:B------:R-:W-:Y:S08]  /*81b0*/  HMMA.16816.F32.BF16 R120, R136.reuse, R122, R32 ;  /* 0x0000007a8878723c */ /* 0x040ff00000041820 */
[C---:B-1----:R-:W-:Y:S08]  /*81c0*/  HMMA.16816.F32.BF16 R36, R136.reuse, R4, R36 ;  /* 0x000000048824723c */ /* 0x042ff00000041824 */
[C---:B------:R-:W-:Y:S01]  /*81d0*/  HMMA.16816.F32.BF16 R40, R136.reuse, R6, R40 ;  /* 0x000000068828723c */ /* 0x040fe20000041828 */
[----:B------:R-:W1:Y:S07]  /*81e0*/  LDSM.16.MT88.4 R4, [R126+0x5800] ;  /* 0x005800007e04783b */ /* 0x000e6e0000004200 */
[C---:B---3--:R-:W-:Y:S08]  /*81f0*/  HMMA.16816.F32.BF16 R44, R136.reuse, R8, R44 ;  /* 0x00000008882c723c */ /* 0x048ff0000004182c */
[C---:B------:R-:W-:Y:S01]  /*8200*/  HMMA.16816.F32.BF16 R48, R136.reuse, R10, R48 ;  /* 0x0000000a8830723c */ /* 0x040fe20000041830 */
[----:B------:R3:W4:Y:S07]  /*8210*/  LDSM.16.MT88.4 R8, [R3+0x5800] ;  /* 0x005800000308783b */ /* 0x00072e0000004200 */
[C---:B--2---:R-:W-:Y:S08]  /*8220*/  HMMA.16816.F32.BF16 R52, R136.reuse, R12, R52 ;  /* 0x0000000c8834723c */ /* 0x044ff00000041834 */
[C---:B------:R-:W-:Y:S08]  /*8230*/  HMMA.16816.F32.BF16 R56, R136.reuse, R14, R56 ;  /* 0x0000000e8838723c */ /* 0x040ff00000041838 */
[C---:B-----5:R-:W-:Y:S04]  /*8240*/  HMMA.16816.F32.BF16 R60, R136.reuse, R16, R60 ;  /* 0x00000010883c723c */ /* 0x060fe8000004183c */
[----:B---3--:R-:W-:Y:S02]  /*8250*/  FADD.FTZ R3, R149, R0 ;  /* 0x0000000095037221 */ /* 0x008fe40000010000 */
[----:B------:R-:W-:Y:S02]  /*8260*/  FADD.FTZ R0, R144, R2 ;  /* 0x0000000290007221 */ /* 0x000fe40000010000 */
[C---:B------:R-:W-:Y:S04]  /*8270*/  HMMA.16816.F32.BF16 R64, R136.reuse, R18, R64 ;  /* 0x000000128840723c */ /* 0x040fe80000041840 */
[----:B------:R-:W-:Y:S02]  /*8280*/  FADD.FTZ R3, R143, R3 ;  /* 0x000000038f037221 */ /* 0x000fe40000010000 */
[----:B------:R-:W-:Y:S02]  /*8290*/  FADD.FTZ R2, R147, R0 ;  /* 0x0000000093027221 */ /* 0x000fe40000010000 */
[C---:B-1----:R-:W-:Y:S04]  /*82a0*/  HMMA.16816.F32.BF16 R68, R136.reuse, R4, R68 ;  /* 0x000000048844723c */ /* 0x042fe80000041844 */
[----:B------:R-:W-:Y:S02]  /*82b0*/  FADD.FTZ R0, R145, R3 ;  /* 0x0000000391007221 */ /* 0x000fe40000010000 */
[----:B------:R-:W-:Y:S01]  /*82c0*/  FADD.FTZ R3, R146, R2 ;  /* 0x0000000292037221 */ /* 0x000fe20000010000 */
[----:B------:R-:W-:Y:S01]  /*82d0*/  IADD3 R2, R198, 0x1, RZ ;  /* 0x00000001c6027810 */ /* 0x000fe20007ffe0ff */
[C---:B------:R-:W-:Y:S01]  /*82e0*/  HMMA.16816.F32.BF16 R72, R136.reuse, R6, R72 ;  /* 0x000000068848723c */ /* 0x040fe20000041848 */
[----:B------:R-:W1:Y:S03]  /*82f0*/  LDSM.16.MT88.4 R4, [R127+0x5800] ;  /* 0x005800007f04783b */ /* 0x000e660000004200 */
[----:B------:R-:W-:Y:S01]  /*8300*/  FADD.FTZ R0, R141, R0 ;  /* 0x000000008d007221 */ /* 0x000fe20000010000 */
[----:B------:R-:W-:Y:S01]  /*8310*/  SEL R198, R2, RZ, !P1 ;  /* 0x000000ff02c67207 */ /* 0x000fe20004800000 */
[----:B------:R-:W-:Y:S02]  /*8320*/  FADD.FTZ R202, R148, R3 ;  /* 0x0000000394ca7221 */ /* 0x000fe40000010000 */
[C---:B------:R-:W-:Y:S04]  /*8330*/  HMMA.16816.F32.BF16 R76, R136.reuse, R20, R76 ;  /* 0x00000014884c723c */ /* 0x040fe8000004184c */
[----:B------:R-:W-:Y:S04]  /*8340*/  FADD.FTZ R203, R142, R0 ;  /* 0x000000008ecb7221 */ /* 0x000fe80000010000 */
[C---:B------:R-:W-:Y:S08]  /*8350*/  HMMA.16816.F32.BF16 R80, R136.reuse, R22, R80 ;  /* 0x000000168850723c */ /* 0x040ff00000041850 */
[C---:B----4-:R-:W-:Y:S08]  /*8360*/  HMMA.16816.F32.BF16 R84, R136.reuse, R8, R84 ;  /* 0x000000088854723c */ /* 0x050ff00000041854 */
[C---:B------:R-:W-:Y:S08]  /*8370*/  HMMA.16816.F32.BF16 R88, R136.reuse, R10, R88 ;  /* 0x0000000a8858723c */ /* 0x040ff00000041858 */
[C---:B-1----:R-:W-:Y:S07]  /*8380*/  HMMA.16816.F32.BF16 R92, R136.reuse, R4, R92 ;  /* 0x00000004885c723c */ /* 0x042fee000004185c */
[----:B------:R-:W-:Y:S01]  /*8390*/  IADD3 R4, R172, -0x2, RZ ;  /* 0xfffffffeac047810 */ /* 0x000fe20007ffe0ff */
[----:B------:R-:W-:Y:S03]  /*83a0*/  HMMA.16816.F32.BF16 R96, R136, R6, R96 ;  /* 0x000000068860723c */ /* 0x000fe60000041860 */
[----:B------:R-:W-:Y:S11]  /*83b0*/  ISETP.GE.AND P0, PT, R4, R204, PT ;  /* 0x000000cc0400720c */ /* 0x000ff60003f06270 */
[----:B------:R-:W-:Y:S02]  /*83c0*/  @!UPT UIADD3 URZ, URZ, URZ, URZ ;  /* 0x0000003f3f3ff290 */ /* 0x000fe4000fffe03f */
[----:B------:R-:W-:-:S05]  /*83d0*/  @!P0 BRA `(.L_x_2607) ;  /* 0x0000050000008947 */ /* 0x000fca0003800000 */
[----:B------:R-:W-:Y:S01]  /*83e0*/  IADD3 R2, R205, R199, R216 ;  /* 0x000000c7cd027210 */ /* 0x000fe20007ffe0d8 */
[----:B------:R-:W-:Y:S01]  /*83f0*/  IMAD.MOV.U32 R173, RZ, RZ, RZ ;  /* 0x000000ffffad7224 */ /* 0x000fe200078e00ff */
[----:B------:R-:W-:Y:S01]  /*8400*/  SHF.R.S32.HI R223, RZ, 0x1f, R200 ;  /* 0x0000001fffdf7819 */ /* 0x000fe200000114c8 */
[----:B------:R-:W-:Y:S01]  /*8410*/  IMAD.SHL.U32 R18, R200, 0x2, RZ ;  /* 0x00000002c8127824 */ /* 0x000fe200078e00ff */
[----:B------:R-:W-:Y:S01]  /*8420*/  IADD3 R2, R2, -0x80, RZ ;  /* 0xffffff8002027810 */ /* 0x000fe20007ffe0ff */
[C---:B------:R-:W-:Y:S01]  /*8430*/  IMAD.SHL.U32 R17, R201.reuse, 0x2, RZ ;  /* 0x00000002c9117824 */ /* 0x040fe200078e00ff */
[----:B------:R-:W-:Y:S01]  /*8440*/  SHF.L.U64.HI R15, R200, 0x1, R223 ;  /* 0x00000001c80f7819 */ /* 0x000fe200000102df */
[----:B------:R-:W-:Y:S01]  /*8450*/  IMAD.SHL.U32 R16, R192, 0x2, RZ ;  /* 0x00000002c0107824 */ /* 0x000fe200078e00ff */
[----:B------:R-:W-:Y:S01]  /*8460*/  SHF.R.S32.HI R224, RZ, 0x1f, R201 ;  /* 0x0000001fffe07819 */ /* 0x000fe200000114c9 */
[----:B------:R-:W-:Y:S01]  /*8470*/  @P3 IMAD.HI.U32 R3, R2, c[0x0][0x2bc], RZ ;  /* 0x0000af0002033a27 */ /* 0x000fe200078e00ff */
[----:B------:R-:W-:Y:S02]  /*8480*/  SHF.R.S32.HI R223, RZ, 0x1f, R192 ;  /* 0x0000001fffdf7819 */ /* 0x000fe400000114c0 */
[----:B------:R-:W-:Y:S01]  /*8490*/  SHF.L.U64.HI R14, R201, 0x1, R224 ;  /* 0x00000001c90e7819 */ /* 0x000fe200000102e0 */
[----:B------:R-:W-:Y:S01]  /*84a0*/  IMAD.MOV.U32 R0, RZ, RZ, R2 ;  /* 0x000000ffff007224 */ /* 0x000fe200078e0002 */
[----:B------:R-:W-:Y:S02]  /*84b0*/  @P3 SHF.R.U32.HI R0, RZ, c[0x0][0x2c0], R3 ;  /* 0x0000b000ff003a19 */ /* 0x000fe40000011603 */
[----:B------:R-:W-:Y:S02]  /*84c0*/  SHF.L.U64.HI R13, R192, 0x1, R223 ;  /* 0x00000001c00d7819 */ /* 0x000fe400000102df */
        /* <DEDUP_REMOVED lines=22> */
.L_x_2650:
[----:B------:R-:W-:-:S05]  /*8630*/  BRA.DIV ~URZ, `(.L_x_2609) ;  /* 0x000063127f007947 */ /* 0x000fca000b800000 */
[----:B------:R-:W3:Y:S01]  /*8640*/  SHFL.IDX PT, R2, R12, RZ, 0x181f ;  /* 0x00181fff0c027589 */ /* 0x000ee200000e0000 */
[----:B------:R-:W-:Y:S01]  /*8650*/  ISETP.GE.AND P5, PT, R192, c[0x0][0x1d4], PT ;  /* 0x00007500c0007a0c */ /* 0x000fe20003fa6270 */
[----:B------:R-:W-:Y:S01]  /*8660*/  IMAD R0, R198, 0x6000, R221 ;  /* 0x00006000c6007824 */ /* 0x000fe200078e02dd */
[----:B------:R-:W-:Y:S02]  /*8670*/  ISETP.GE.AND P1, PT, R201, c[0x0][0x1d4], PT ;  /* 0x00007500c9007a0c */ /* 0x000fe40003f26270 */
[C---:B---3--:R-:W-:Y:S02]  /*8680*/  IADD3 R8, P0, R2.reuse, R16, RZ ;  /* 0x0000001002087210 */ /* 0x048fe40007f1e0ff */
[----:B------:R-:W-:Y:S03]  /*8690*/  IADD3 R6, P6, R2, R17, RZ ;  /* 0x0000001102067210 */ /* 0x000fe60007fde0ff */
[----:B--2---:R-:W-:Y:S01]  /*86a0*/  IMAD.X R9, R4, 0x1, R13, P0 ;  /* 0x0000000104097824 */ /* 0x004fe200000e060d */
[----:B------:R-:W-:Y:S01]  /*86b0*/  ISETP.GE.AND P0, PT, R200, c[0x0][0x1d4], PT ;  /* 0x00007500c8007a0c */ /* 0x000fe20003f06270 */
[----:B------:R-:W-:Y:S01]  /*86c0*/  IMAD.X R7, R4, 0x1, R14, P6 ;  /* 0x0000000104077824 */ /* 0x000fe200030e060e */
[----:B------:R-:W-:Y:S02]  /*86d0*/  IADD3 R10, P6, R2, R18, RZ ;  /* 0x00000012020a7210 */ /* 0x000fe40007fde0ff */
[----:B------:R-:W-:Y:S01]  /*86e0*/  @!PT LDS RZ, [RZ] ;  /* 0x00000000fffff984 */ /* 0x000fe20000000800 */
[----:B------:R-:W-:Y:S01]  /*86f0*/  @!PT LDS RZ, [RZ] ;  /* 0x00000000fffff984 */ /* 0x000fe20000000800 */
[----:B------:R2:W-:Y:S03]  /*8700*/  LDGSTS.E.BYPASS.LTC128B.128 [R0], [R8.64], !P5 ;  /* 0x0000000008007fae */ /* 0x0005e6000e901d46 */
[----:B------:R-:W-:Y:S01]  /*8710*/  IMAD.X R11, R4, 0x1, R15, P6 ;  /* 0x00000001040b7824 */ /* 0x000fe200030e060f */
[----:B------:R2:W-:Y:S04]  /*8720*/  LDGSTS.E.BYPASS.LTC128B.128 [R0+0x2000], [R6.64], !P1 ;  /* 0x0200000006007fae */ /* 0x0005e8000c901d46 */
[----:B------:R3:W4:Y:S04]  /*8730*/  SHFL.IDX PT, R4, R5, 0x1, 0x181f ;  /* 0x00381f0005047f89 */ /* 0x00072800000e0000 */
[----:B------:R5:W-:Y:S04]  /*8740*/  LDGSTS.E.BYPASS.LTC128B.128 [R0+0x4000], [R10.64], !P0 ;  /* 0x040000000a007fae */ /* 0x000be8000c101d46 */
[----:B------:R2:W1:Y:S02]  /*8750*/  SHFL.IDX PT, R2, R12, 0x1, 0x181f ;  /* 0x00381f000c027f89 */ /* 0x00046400000e0000 */
[----:B-1-3--:R-:W-:Y:S02]  /*8760*/  SEL R5, RZ, 0x10, P0 ;  /* 0x00000010ff057807 */ /* 0x00afe40000000000 */
[----:B-----5:R-:W-:Y:S02]  /*8770*/  SEL R11, RZ, 0x10, P5 ;  /* 0x00000010ff0b7807 */ /* 0x020fe40002800000 */
[----:B------:R-:W-:Y:S04]  /*8780*/  SEL R10, RZ, 0x10, P1 ;  /* 0x00000010ff0a7807 */ /* 0x000fe80000800000 */
.L_x_2651:
[----:B--2-4-:R-:W-:Y:S02]  /*8790*/  IADD3 R3, -R10, 0x10, RZ ;  /* 0x000000100a037810 */ /* 0x014fe40007ffe1ff */
[----:B------:R-:W-:Y:S02]  /*87a0*/  IADD3 R8, -R11, 0x10, RZ ;  /* 0x000000100b087810 */ /* 0x000fe40007ffe1ff */
[----:B------:R-:W-:Y:S02]  /*87b0*/  IADD3 R6, -R5, 0x10, RZ ;  /* 0x0000001005067810 */ /* 0x000fe40007ffe1ff */
[----:B------:R-:W-:Y:S02]  /*87c0*/  LOP3.LUT R7, R3, 0xf, RZ, 0xc0, !PT ;  /* 0x0000000f03077812 */ /* 0x000fe400078ec0ff */
[----:B------:R-:W-:Y:S02]  /*87d0*/  LOP3.LUT R8, R8, 0xf, RZ, 0xc0, !PT ;  /* 0x0000000f08087812 */ /* 0x000fe400078ec0ff */
[----:B------:R-:W-:Y:S02]  /*87e0*/  LOP3.LUT R3, R6, 0xf, RZ, 0xc0, !PT ;  /* 0x0000000f06037812 */ /* 0x000fe400078ec0ff */
[-C--:B------:R-:W-:Y:S02]  /*87f0*/  IADD3 R6, P6, P5, R7, R2.reuse, R17 ;  /* 0x0000000207067210 */ /* 0x080fe40007dde011 */
[----:B------:R-:W-:Y:S02]  /*8800*/  IADD3 R8, P1, P0, R8, R2, R16 ;  /* 0x0000000208087210 */ /* 0x000fe4000783e010 */
[-C--:B------:R-:W-:Y:S02]  /*8810*/  IADD3.X R7, RZ, R4.reuse, R14, P6, P5 ;  /* 0x00000004ff077210 */ /* 0x080fe400037ea40e */
[----:B------:R-:W-:Y:S02]  /*8820*/  ISETP.NE.U32.AND P6, PT, R11, RZ, PT ;  /* 0x000000ff0b00720c */ /* 0x000fe40003fc5070 */
[----:B------:R-:W-:Y:S02]  /*8830*/  IADD3.X R9, RZ, R4, R13, P1, P0 ;  /* 0x00000004ff097210 */ /* 0x000fe40000fe040d */
[----:B------:R-:W-:Y:S02]  /*8840*/  IADD3 R2, P1, P0, R3, R2, R18 ;  /* 0x0000000203027210 */ /* 0x000fe4000783e012 */
[----:B------:R-:W-:Y:S02]  /*8850*/  ISETP.NE.U32.AND P5, PT, R10, RZ, PT ;  /* 0x000000ff0a00720c */ /* 0x000fe40003fa5070 */
[----:B------:R-:W-:Y:S02]  /*8860*/  IADD3.X R3, RZ, R4, R15, P1, P0 ;  /* 0x00000004ff037210 */ /* 0x000fe40000fe040f */
[----:B------:R-:W-:Y:S03]  /*8870*/  ISETP.NE.U32.AND P0, PT, R5, RZ, PT ;  /* 0x000000ff0500720c */ /* 0x000fe60003f05070 */
[----:B------:R-:W-:Y:S01]  /*8880*/  @!PT LDS RZ, [RZ] ;  /* 0x00000000fffff984 */ /* 0x000fe20000000800 */
[----:B------:R-:W-:Y:S01]  /*8890*/  @!PT LDS RZ, [RZ] ;  /* 0x00000000fffff984 */ /* 0x000fe20000000800 */
[----:B------:R-:W-:Y:S01]  /*88a0*/  @!PT LDS RZ, [RZ] ;  /* 0x00000000fffff984 */ /* 0x000fe20000000800 */
[----:B------:R1:W-:Y:S06]  /*88b0*/  LDGSTS.E.BYPASS.LTC128B.128.ZFILL [R0+0x1000], [R8.64], P6 ;  /* 0x0100000008007fae */ /* 0x0003ec000b141d46 */
[----:B------:R1:W-:Y:S04]  /*88c0*/  LDGSTS.E.BYPASS.LTC128B.128.ZFILL [R0+0x3000], [R6.64], P5 ;  /* 0x0300000006007fae */ /* 0x0003e8000a941d46 */
[----:B------:R1:W-:Y:S02]  /*88d0*/  LDGSTS.E.BYPASS.LTC128B.128.ZFILL [R0+0x5000], [R2.64], P0 ;  /* 0x0500000002007fae */ /* 0x0003e40008141d46 */
.L_x_2607:
[----:B------:R-:W-:Y:S05]  /*88e0*/  BSYNC B0 ;  /* 0x0000000000007941 */ /* 0x000fea0003800000 */
.L_x_2606:
[C---:B------:R-:W-:Y:S01]  /*88f0*/  ISETP.GT.AND P0, PT, R172.reuse, R208, PT ;  /* 0x000000d0ac00720c */ /* 0x040fe20003f04270 */
[----:B------:R-:W0:Y:S01]  /*8900*/  LDGDEPBAR ;  /* 0x00000000000079af */ /* 0x000e220000000000 */
[C---:B------:R-:W-:Y:S01]  /*8910*/  ISETP.GE.AND P1, PT, R161.reuse, 0x1, PT ;  /* 0x00000001a100780c */ /* 0x040fe20003f26270 */
[----:B------:R-:W-:Y:S01]  /*8920*/  IMAD.MOV.U32 R127, RZ, RZ, R124 ;  /* 0x000000ffff7f7224 */ /* 0x000fe200078e007c */
[----:B------:R-:W-:Y:S01]  /*8930*/  IADD3 R161, R161, 0x1, RZ ;  /* 0x00000001a1a17810 */ /* 0x000fe20007ffe0ff */
[----:B------:R-:W-:Y:S01]  /*8940*/  IMAD.MOV.U32 R126, RZ, RZ, R125 ;  /* 0x000000ffff7e7224 */ /* 0x000fe200078e007d */
[----:B------:R-:W-:Y:S02]  /*8950*/  IADD3 R172, R172, -0x1, RZ ;  /* 0xffffffffacac7810 */ /* 0x000fe40007ffe0ff */
[----:B------:R-:W-:Y:S05]  /*8960*/  SEL R161, R161, RZ, !P1 ;  /* 0x000000ffa1a17207 */ /* 0x000fea0004800000 */
[----:B-1----:R-:W-:-:S05]  /*8970*/  @P0 BRA `(.L_x_2610) ;  /* 0xffffcc7000000947 */ /* 0x002fca000383ffff */
.L_x_2601:
[----:B------:R-:W-:Y:S01]  /*8980*/  ISETP.GE.AND P0, PT, R172, R204, PT ;  /* 0x000000ccac00720c */ /* 0x000fe20003f06270 */
[----:B------:R-:W-:Y:S01]  /*8990*/  IMAD.MOV.U32 R179, RZ, RZ, 0x1f ;  /* 0x0000001fffb37424 */ /* 0x000fe200078e00ff */
[----:B------:R-:W-:-:S11]  /*89a0*/  MOV R178, 0xffffffff ;  /* 0xffffffff00b27802 */ /* 0x000fd60000000f00 */
[----:B------:R-:W-:Y:S05]  /*89b0*/  @!P0 BRA `(.L_x_2611) ;  /* 0x00002ea000008947 */ /* 0x000fea0003800000 */
[----:B------:R-:W-:Y:S02]  /*89c0*/  MOV R126, R124 ;  /* 0x0000007c007e7202 */ /* 0x000fe40000000f00 */
[----:B------:R-:W-:Y:S02]  /*89d0*/  MOV R0, R125 ;  /* 0x0000007d00007202 */ /* 0x000fe40000000f00 */
.L_x_2621:
        /* <DEDUP_REMOVED lines=43> */
.L_x_2652:
        /* <DEDUP_REMOVED lines=22> */
.L_x_2653:
        /* <DEDUP_REMOVED lines=21> */
.L_x_2613:
[----:B------:R-:W-:Y:S05]  /*8f40*/  BSYNC B0 ;  /* 0x0000000000007941 */ /* 0x000fea0003800000 */
.L_x_2612:
[----:B------:R-:W0:Y:S01]  /*8f50*/  LDGDEPBAR ;  /* 0x00000000000079af */ /* 0x000e220000000000 */
[----:B------:R-:W-:Y:S01]  /*8f60*/  WARPSYNC 0xffffffff ;  /* 0xffffffff00007948 */ /* 0x000fe20003800000 */
[C---:B--23--:R-:W-:Y:S03]  /*8f70*/  HMMA.16816.F32.BF16 R4, R32.reuse, R8, RZ ;  /* 0x000000082004723c */ /* 0x04cfe600000418ff */
[----:B------:R-:W-:Y:S01]  /*8f80*/  ISETP.GE.AND P0, PT, R198, 0x1, PT ;  /* 0x00000001c600780c */ /* 0x000fe20003f06270 */
[C---:B------:R-:W-:Y:S01]  /*8f90*/  IMAD.IADD R3, R166.reuse, 0x1, R124 ;  /* 0x00000001a6037824 */ /* 0x040fe200078e027c */
        /* <DEDUP_REMOVED lines=184> */
.L_x_2654:
[----:B-12---:R-:W-:Y:S01]  /*9b20*/  FMNMX.FTZ R125, R125, R2, !PT ;  /* 0x000000027d7d7209 */ /* 0x006fe20007810000 */
[----:B------:R-:W-:Y:S01]  /*9b30*/  SHFL.BFLY PT, R3, R124, 0x2, 0x1f ;  /* 0x0c401f007c037f89 */ /* 0x000fe200000e0000 */
[----:B------:R-:W-:Y:S04]  /*9b40*/  DEPBAR.LE SB0, 0x2 ;  /* 0x000080800000791a */ /* 0x000fe80000000000 */
[----:B------:R-:W-:Y:S03]  /*9b50*/  BSSY B0, `(.L_x_2617) ;  /* 0x00001c6000007945 */ /* 0x000fe60003800000 */
[----:B------:R-:W1:Y:S08]  /*9b60*/  SHFL.BFLY PT, R2, R125, 0x1, 0x1f ;  /* 0x0c201f007d027f89 */ /* 0x000e7000000e0000 */
[----:B------:R-:W-:Y:S01]  /*9b70*/  BAR.SYNC.DEFER_BLOCKING 0x0 ;  /* 0x0000000000007b1d */ /* 0x000fe20000010000 */
[----:B-1----:R-:W-:Y:S02]  /*9b80*/  FMNMX.FTZ R125, R125, R2, !PT ;  /* 0x000000027d7d7209 */ /* 0x002fe40007810000 */
[----:B------:R-:W-:Y:S03]  /*9b90*/  FMNMX.FTZ R124, R124, R3, !PT ;  /* 0x000000037c7c7209 */ /* 0x000fe60007810000 */
[C---:B------:R-:W-:Y:S02]  /*9ba0*/  FADD.FTZ R0, -R125.reuse, R0 ;  /* 0x000000007d007221 */ /* 0x040fe40000010100 */
[----:B------:R-:W-:Y:S01]  /*9bb0*/  FMUL.FTZ R144, R125, c[0x0][0x2d0] ;  /* 0x0000b4007d907a20 */ /* 0x000fe20000410000 */
[----:B------:R-:W1:Y:S01]  /*9bc0*/  SHFL.BFLY PT, R3, R124, 0x1, 0x1f ;  /* 0x0c201f007c037f89 */ /* 0x000e6200000e0000 */
[----:B------:R-:W-:Y:S02]  /*9bd0*/  FMUL.FTZ R0, R0, c[0x0][0x2d0] ;  /* 0x0000b40000007a20 */ /* 0x000fe40000410000 */
[--C-:B------:R-:W-:Y:S02]  /*9be0*/  FFMA.FTZ R4, R4, c[0x0][0x2d0], -R144.reuse ;  /* 0x0000b40004047a23 */ /* 0x100fe40000010890 */
[----:B------:R2:W3:Y:S01]  /*9bf0*/  MUFU.EX2 R2, R0 ;  /* 0x0000000000027308 */ /* 0x0004e20000000800 */
        /* <DEDUP_REMOVED lines=9> */
[--C-:B------:R-:W-:Y:S01]  /*9c90*/  FFMA.FTZ R21, R21, c[0x0][0x2d0], -R144.reuse ;  /* 0x0000b40015157a23 */ /* 0x100fe20000010890 */
[----:B-1----:R-:W-:Y:S02]  /*9ca0*/  FMNMX.FTZ R124, R124, R3, !PT ;  /* 0x000000037c7c7209 */ /* 0x002fe40007810000 */
[----:B------:R-:W1:Y:S01]  /*9cb0*/  MUFU.EX2 R158, R5 ;  /* 0x00000005009e7308 */ /* 0x000e620000000800 */
[-C--:B------:R-:W-:Y:S01]  /*9cc0*/  IADD3 R3, R171, R160.reuse, RZ ;  /* 0x000000a0ab037210 */ /* 0x080fe20007ffe0ff */
[----:B------:R-:W-:Y:S02]  /*9cd0*/  FFMA.FTZ R25, R25, c[0x0][0x2d0], -R144 ;  /* 0x0000b40019197a23 */ /* 0x000fe40000010890 */
[----:B--2---:R-:W-:Y:S01]  /*9ce0*/  FADD.FTZ R0, -R124, R126 ;  /* 0x0000007e7c007221 */ /* 0x004fe20000010100 */
[----:B------:R-:W-:Y:S01]  /*9cf0*/  IADD3 R126, R170, R160, RZ ;  /* 0x000000a0aa7e7210 */ /* 0x000fe20007ffe0ff */
[----:B------:R-:W-:Y:S01]  /*9d00*/  FMUL.FTZ R145, R124, c[0x0][0x2d0] ;  /* 0x0000b4007c917a20 */ /* 0x000fe20000410000 */
[----:B------:R-:W-:Y:S01]  /*9d10*/  IADD3 R127, R168, R3, RZ ;  /* 0x00000003a87f7210 */ /* 0x000fe20007ffe0ff */
[----:B------:R-:W-:Y:S02]  /*9d20*/  FMUL.FTZ R0, R0, c[0x0][0x2d0] ;  /* 0x0000b40000007a20 */ /* 0x000fe40000410000 */
[----:B------:R-:W2:Y:S01]  /*9d30*/  LDSM.16.MT88.4 R140, [R126] ;  /* 0x000000007e8c783b */ /* 0x000ea20000004200 */
[--C-:B------:R-:W-:Y:S01]  /*9d40*/  FFMA.FTZ R6, R6, c[0x0][0x2d0], -R145.reuse ;  /* 0x0000b40006067a23 */ /* 0x100fe20000010891 */
[----:B------:R4:W-:Y:S01]  /*9d50*/  MUFU.EX2 R159, R8 ;  /* 0x00000008009f7308 */ /* 0x0009e20000000800 */
[--C-:B------:R-:W-:Y:S02]  /*9d60*/  FFMA.FTZ R7, R7, c[0x0][0x2d0], -R145.reuse ;  /* 0x0000b40007077a23 */ /* 0x100fe40000010891 */
[--C-:B------:R-:W-:Y:S02]  /*9d70*/  FFMA.FTZ R10, R10, c[0x0][0x2d0], -R145.reuse ;  /* 0x0000b4000a0a7a23 */ /* 0x100fe40000010891 */
[--C-:B------:R-:W-:Y:S02]  /*9d80*/  FFMA.FTZ R11, R11, c[0x0][0x2d0], -R145.reuse ;  /* 0x0000b4000b0b7a23 */ /* 0x100fe40000010891 */
[C---:B---3--:R-:W-:Y:S02]  /*9d90*/  FMUL.FTZ R4, R2.reuse, R128 ;  /* 0x0000008002047220 */ /* 0x048fe40000410000 */
[C---:B------:R-:W-:Y:S01]  /*9da0*/  FMUL.FTZ R100, R2.reuse, R100 ;  /* 0x0000006402647220 */ /* 0x040fe20000410000 */
[----:B------:R-:W3:Y:S01]  /*9db0*/  MUFU.EX2 R177, R9 ;  /* 0x0000000900b17308 */ /* 0x000ee20000000800 */
[----:B------:R-:W-:Y:S01]  /*9dc0*/  FMUL.FTZ R101, R2, R101 ;  /* 0x0000006502657220 */ /* 0x000fe20000410000 */
[----:B-1----:R-:W-:Y:S01]  /*9dd0*/  F2FP.BF16.PACK_AB R136, R158, R149 ;  /* 0x000000959e88723e */ /* 0x002fe200000010ff */
[C---:B------:R-:W-:Y:S02]  /*9de0*/  FMUL.FTZ R5, R2.reuse, R129 ;  /* 0x0000008102057220 */ /* 0x040fe40000410000 */
[C---:B------:R-:W-:Y:S02]  /*9df0*/  FMUL.FTZ R104, R2.reuse, R104 ;  /* 0x0000006802687220 */ /* 0x040fe40000410000 */
[C---:B------:R-:W-:Y:S02]  /*9e00*/  FMUL.FTZ R105, R2.reuse, R105 ;  /* 0x0000006902697220 */ /* 0x040fe40000410000 */
[C---:B------:R-:W-:Y:S01]  /*9e10*/  FMUL.FTZ R108, R2.reuse, R108 ;  /* 0x0000006c026c7220 */ /* 0x040fe20000410000 */
[----:B------:R-:W1:Y:S01]  /*9e20*/  MUFU.EX2 R0, R0 ;  /* 0x0000000000007308 */ /* 0x000e620000000800 */
[C---:B------:R-:W-:Y:S02]  /*9e30*/  FMUL.FTZ R109, R2.reuse, R109 ;  /* 0x0000006d026d7220 */ /* 0x040fe40000410000 */
[C---:B------:R-:W-:Y:S02]  /*9e40*/  FMUL.FTZ R112, R2.reuse, R112 ;  /* 0x0000007002707220 */ /* 0x040fe40000410000 */
[C---:B----4-:R-:W-:Y:S02]  /*9e50*/  FMUL.FTZ R8, R2.reuse, R132 ;  /* 0x0000008402087220 */ /* 0x050fe40000410000 */
[C---:B------:R-:W-:Y:S02]  /*9e60*/  FMUL.FTZ R113, R2.reuse, R113 ;  /* 0x0000007102717220 */ /* 0x040fe40000410000 */
[C---:B------:R-:W-:Y:S01]  /*9e70*/  FMUL.FTZ R116, R2.reuse, R116 ;  /* 0x0000007402747220 */ /* 0x040fe20000410000 */
[----:B------:R4:W-:Y:S01]  /*9e80*/  MUFU.EX2 R148, R6 ;  /* 0x0000000600947308 */ /* 0x0009e20000000800 */
[C---:B------:R-:W-:Y:S02]  /*9e90*/  FMUL.FTZ R117, R2.reuse, R117 ;  /* 0x0000007502757220 */ /* 0x040fe40000410000 */
[C---:B------:R-:W-:Y:S01]  /*9ea0*/  FMUL.FTZ R120, R2.reuse, R120 ;  /* 0x0000007802787220 */ /* 0x040fe20000410000 */
[----:B---3--:R-:W-:Y:S01]  /*9eb0*/  F2FP.BF16.PACK_AB R138, R177, R159 ;  /* 0x0000009fb18a723e */ /* 0x008fe200000010ff */
[C---:B------:R-:W-:Y:S02]  /*9ec0*/  FMUL.FTZ R9, R2.reuse, R133 ;  /* 0x0000008502097220 */ /* 0x040fe40000410000 */
[C---:B------:R-:W-:Y:S02]  /*9ed0*/  FMUL.FTZ R121, R2.reuse, R121 ;  /* 0x0000007902797220 */ /* 0x040fe40000410000 */
[C---:B------:R-:W-:Y:S01]  /*9ee0*/  FMUL.FTZ R36, R2.reuse, R36 ;  /* 0x0000002402247220 */ /* 0x040fe20000410000 */
[----:B------:R-:W3:Y:S01]  /*9ef0*/  MUFU.EX2 R157, R7 ;  /* 0x00000007009d7308 */ /* 0x000ee20000000800 */
[C---:B------:R-:W-:Y:S02]  /*9f00*/  FMUL.FTZ R37, R2.reuse, R37 ;  /* 0x0000002502257220 */ /* 0x040fe40000410000 */
[----:B------:R-:W-:Y:S02]  /*9f10*/  FMUL.FTZ R40, R2, R40 ;  /* 0x0000002802287220 */ /* 0x000fe40000410000 */
[C---:B-1----:R-:W-:Y:S02]  /*9f20*/  FMUL.FTZ R102, R0.reuse, R102 ;  /* 0x0000006600667220 */ /* 0x042fe40000410000 */
[C---:B------:R-:W-:Y:S02]  /*9f30*/  FMUL.FTZ R103, R0.reuse, R103 ;  /* 0x0000006700677220 */ /* 0x040fe40000410000 */
[C---:B------:R-:W-:Y:S01]  /*9f40*/  FMUL.FTZ R106, R0.reuse, R106 ;  /* 0x0000006a006a7220 */ /* 0x040fe20000410000 */
[----:B------:R1:W-:Y:S01]  /*9f50*/  MUFU.EX2 R174, R10 ;  /* 0x0000000a00ae7308 */ /* 0x0003e20000000800 */
[C---:B------:R-:W-:Y:S02]  /*9f60*/  FMUL.FTZ R107, R0.reuse, R107 ;  /* 0x0000006b006b7220 */ /* 0x040fe40000410000 */
[C---:B------:R-:W-:Y:S02]  /*9f70*/  FMUL.FTZ R110, R0.reuse, R110 ;  /* 0x0000006e006e7220 */ /* 0x040fe40000410000 */
[C---:B----4-:R-:W-:Y:S02]  /*9f80*/  FMUL.FTZ R6, R0.reuse, R130 ;  /* 0x0000008200067220 */ /* 0x050fe40000410000 */
[C---:B------:R-:W-:Y:S02]  /*9f90*/  FMUL.FTZ R111, R0.reuse, R111 ;  /* 0x0000006f006f7220 */ /* 0x040fe40000410000 */
[C---:B------:R-:W-:Y:S01]  /*9fa0*/  FMUL.FTZ R114, R0.reuse, R114 ;  /* 0x0000007200727220 */ /* 0x040fe20000410000 */
[----:B------:R-:W4:Y:S01]  /*9fb0*/  MUFU.EX2 R175, R11 ;  /* 0x0000000b00af7308 */ /* 0x000f220000000800 */
        /* <DEDUP_REMOVED lines=9> */
[C---:B-1----:R-:W-:Y:S02]  /*a050*/  FMUL.FTZ R10, R0.reuse, R134 ;  /* 0x00000086000a7220 */ /* 0x042fe40000410000 */
[----:B------:R-:W-:Y:S02]  /*a060*/  FMUL.FTZ R39, R0, R39 ;  /* 0x0000002700277220 */ /* 0x000fe40000410000 */
[----:B------:R-:W-:Y:S01]  /*a070*/  FMUL.FTZ R41, R2, R41 ;  /* 0x0000002902297220 */ /* 0x000fe20000410000 */
[----:B------:R-:W-:Y:S01]  /*a080*/  MUFU.EX2 R155, R17 ;  /* 0x00000011009b7308 */ /* 0x000fe20000000800 */
[C---:B------:R-:W-:Y:S02]  /*a090*/  FMUL.FTZ R42, R0.reuse, R42 ;  /* 0x0000002a002a7220 */ /* 0x040fe40000410000 */
[C---:B------:R-:W-:Y:S01]  /*a0a0*/  FMUL.FTZ R43, R0.reuse, R43 ;  /* 0x0000002b002b7220 */ /* 0x040fe20000410000 */
[----:B----4-:R-:W-:Y:S01]  /*a0b0*/  F2FP.BF16.PACK_AB R139, R175, R174 ;  /* 0x000000aeaf8b723e */ /* 0x010fe200000010ff */
[----:B------:R-:W-:Y:S02]  /*a0c0*/  FMUL.FTZ R11, R0, R135 ;  /* 0x00000087000b7220 */ /* 0x000fe40000410000 */
[----:B------:R-:W-:Y:S01]  /*a0d0*/  LDSM.16.MT88.4 R132, [R126+0x1800] ;  /* 0x001800007e84783b */ /* 0x000fe20000004200 */
[--C-:B------:R-:W-:Y:S02]  /*a0e0*/  FFMA.FTZ R18, R18, c[0x0][0x2d0], -R145.reuse ;  /* 0x0000b40012127a23 */ /* 0x100fe40000010891 */
[--C-:B------:R-:W-:Y:S01]  /*a0f0*/  FFMA.FTZ R19, R19, c[0x0][0x2d0], -R145.reuse ;  /* 0x0000b40013137a23 */ /* 0x100fe20000010891 */
[C---:B--2---:R-:W-:Y:S01]  /*a100*/  HMMA.16816.F32.BF16 R4, R136.reuse, R140, R4 ;  /* 0x0000008c8804723c */ /* 0x044fe20000041804 */
[----:B------:R-:W-:Y:S04]  /*a110*/  MUFU.EX2 R150, R18 ;  /* 0x0000001200967308 */ /* 0x000fe80000000800 */
[--C-:B------:R-:W-:Y:S02]  /*a120*/  FFMA.FTZ R22, R22, c[0x0][0x2d0], -R145.reuse ;  /* 0x0000b40016167a23 */ /* 0x100fe40000010891 */
[----:B------:R-:W-:Y:S01]  /*a130*/  IADD3 R140, R168, R126, RZ ;  /* 0x0000007ea88c7210 */ /* 0x000fe20007ffe0ff */
[C---:B------:R-:W-:Y:S03]  /*a140*/  HMMA.16816.F32.BF16 R8, R136.reuse, R142, R8 ;  /* 0x0000008e8808723c */ /* 0x040fe60000041808 */
[----:B------:R1:W-:Y:S01]  /*a150*/  MUFU.EX2 R151, R19 ;  /* 0x0000001300977308 */ /* 0x0003e20000000800 */
[----:B------:R-:W2:Y:S01]  /*a160*/  LDSM.16.MT88.4 R128, [R140] ;  /* 0x000000008c80783b */ /* 0x000ea20000004200 */
[--C-:B------:R-:W-:Y:S02]  /*a170*/  FFMA.FTZ R23, R23, c[0x0][0x2d0], -R145.reuse ;  /* 0x0000b40017177a23 */ /* 0x100fe40000010891 */
[--C-:B------:R-:W-:Y:S02]  /*a180*/  FFMA.FTZ R26, R26, c[0x0][0x2d0], -R145.reuse ;  /* 0x0000b4001a1a7a23 */ /* 0x100fe40000010891 */
[----:B------:R-:W-:Y:S03]  /*a190*/  FFMA.FTZ R27, R27, c[0x0][0x2d0], -R145 ;  /* 0x0000b4001b1b7a23 */ /* 0x000fe60000010891 */
        /* <DEDUP_REMOVED lines=10> */
[----:B-1----:R-:W-:Y:S01]  /*a240*/  LDSM.16.MT88.4 R16, [R140+0x800] ;  /* 0x000800008c10783b */ /* 0x002fe20000004200 */
        /* <DEDUP_REMOVED lines=10> */
[C---:B--2---:R-:W-:Y:S03]  /*a2f0*/  HMMA.16816.F32.BF16 R100, R136.reuse, R128, R100 ;  /* 0x000000808864723c */ /* 0x044fe60000041864 */
[C---:B------:R-:W-:Y:S02]  /*a300*/  FMUL.FTZ R60, R2.reuse, R60 ;  /* 0x0000003c023c7220 */ /* 0x040fe40000410000 */
[----:B------:R-:W-:Y:S02]  /*a310*/  FMUL.FTZ R61, R2, R61 ;  /* 0x0000003d023d7220 */ /* 0x000fe40000410000 */
[C---:B------:R-:W-:Y:S01]  /*a320*/  FMUL.FTZ R62, R0.reuse, R62 ;  /* 0x0000003e003e7220 */ /* 0x040fe20000410000 */
[C---:B------:R-:W-:Y:S01]  /*a330*/  HMMA.16816.F32.BF16 R104, R136.reuse, R130, R104 ;  /* 0x000000828868723c */ /* 0x040fe20000041868 */
[----:B------:R-:W1:Y:S01]  /*a340*/  LDSM.16.MT88.4 R128, [R3] ;  /* 0x000000000380783b */ /* 0x000e620000004200 */
[----:B------:R-:W2:Y:S02]  /*a350*/  MUFU.EX2 R154, R13 ;  /* 0x0000000d009a7308 */ /* 0x000ea40000000800 */
        /* <DEDUP_REMOVED lines=11> */
[----:B--2---:R-:W-:Y:S01]  /*a410*/  F2FP.BF16.PACK_AB R12, R154, R147 ;  /* 0x000000939a0c723e */ /* 0x004fe200000010ff */
        /* <DEDUP_REMOVED lines=29> */
[--C-:B------:R-:W-:Y:S02]  /*a5f0*/  FFMA.FTZ R24, R24, c[0x0][0x2d0], -R144.reuse ;  /* 0x0000b40018187a23 */ /* 0x100fe40000010890 */
[----:B------:R-:W-:Y:S01]  /*a600*/  FFMA.FTZ R2, R2, R202, R149 ;  /* 0x000000ca02027223 */ /* 0x000fe20000010095 */
[C---:B-1----:R-:W-:Y:S01]  /*a610*/  HMMA.16816.F32.BF16 R116, R136.reuse, R128, R116 ;  /* 0x000000808874723c */ /* 0x042fe20000041874 */
[----:B------:R1:W-:Y:S02]  /*a620*/  MUFU.EX2 R146, R24 ;  /* 0x0000001800927308 */ /* 0x0003e40000000800 */
[--C-:B------:R-:W-:Y:S02]  /*a630*/  FFMA.FTZ R14, R14, c[0x0][0x2d0], -R145.reuse ;  /* 0x0000b4000e0e7a23 */ /* 0x100fe40000010891 */
[--C-:B------:R-:W-:Y:S02]  /*a640*/  FFMA.FTZ R15, R15, c[0x0][0x2d0], -R145.reuse ;  /* 0x0000b4000f0f7a23 */ /* 0x100fe40000010891 */
[--C-:B------:R-:W-:Y:S01]  /*a650*/  FFMA.FTZ R28, R28, c[0x0][0x2d0], -R144.reuse ;  /* 0x0000b4001c1c7a23 */ /* 0x100fe20000010890 */
[C---:B------:R-:W-:Y:S01]  /*a660*/  HMMA.16816.F32.BF16 R120, R136.reuse, R130, R120 ;  /* 0x000000828878723c */ /* 0x040fe20000041878 */
[----:B------:R-:W2:Y:S02]  /*a670*/  LDSM.16.MT88.4 R128, [R126+0x2000] ;  /* 0x002000007e80783b */ /* 0x000ea40000004200 */
[----:B------:R3:W4:Y:S01]  /*a680*/  MUFU.EX2 R153, R14 ;  /* 0x0000000e00997308 */ /* 0x0007220000000800 */
[--C-:B------:R-:W-:Y:S02]  /*a690*/  FFMA.FTZ R29, R29, c[0x0][0x2d0], -R144.reuse ;  /* 0x0000b4001d1d7a23 */ /* 0x100fe40000010890 */
[--C-:B------:R-:W-:Y:S02]  /*a6a0*/  FFMA.FTZ R32, R32, c[0x0][0x2d0], -R144.reuse ;  /* 0x0000b40020207a23 */ /* 0x100fe40000010890 */
[----:B------:R-:W-:Y:S04]  /*a6b0*/  FFMA.FTZ R33, R33, c[0x0][0x2d0], -R144 ;  /* 0x0000b40021217a23 */ /* 0x000fe80000010890 */
[--C-:B------:R-:W-:Y:S01]  /*a6c0*/  FFMA.FTZ R30, R30, c[0x0][0x2d0], -R145.reuse ;  /* 0x0000b4001e1e7a23 */ /* 0x100fe20000010891 */
[----:B------:R-:W5:Y:S01]  /*a6d0*/  MUFU.EX2 R152, R15 ;  /* 0x0000000f00987308 */ /* 0x000f620000000800 */
[--C-:B------:R-:W-:Y:S02]  /*a6e0*/  FFMA.FTZ R31, R31, c[0x0][0x2d0], -R145.reuse ;  /* 0x0000b4001f1f7a23 */ /* 0x100fe40000010891 */
[--C-:B------:R-:W-:Y:S02]  /*a6f0*/  FFMA.FTZ R34, R34, c[0x0][0x2d0], -R145.reuse ;  /* 0x0000b40022227a23 */ /* 0x100fe40000010891 */
[----:B-1----:R-:W-:Y:S02]  /*a700*/  FFMA.FTZ R24, R0, R203, R148 ;  /* 0x000000cb00187223 */ /* 0x002fe40000010094 */
[----:B------:R-:W-:Y:S02]  /*a710*/  FADD.FTZ R0, R158, R2 ;  /* 0x000000029e007221 */ /* 0x000fe40000010000 */
[----:B------:R-:W-:Y:S01]  /*a720*/  FADD.FTZ R2, R157, R24 ;  /* 0x000000189d027221 */ /* 0x000fe20000010000 */
[----:B------:R-:W-:Y:S01]  /*a730*/  MUFU.EX2 R28, R28 ;  /* 0x0000001c001c7308 */ /* 0x000fe20000000800 */
[----:B------:R-:W-:Y:S02]  /*a740*/  FFMA.FTZ R35, R35, c[0x0][0x2d0], -R145 ;  /* 0x0000b40023237a23 */ /* 0x000fe40000010891 */
[----:B------:R-:W-:Y:S01]  /*a750*/  FADD.FTZ R0, R159, R0 ;  /* 0x000000009f007221 */ /* 0x000fe20000010000 */
[----:B---3--:R-:W-:Y:S01]  /*a760*/  F2FP.BF16.PACK_AB R14, R155, R156 ;  /* 0x0000009c9b0e723e */ /* 0x008fe200000010ff */
[----:B------:R-:W-:Y:S02]  /*a770*/  FADD.FTZ R2, R174, R2 ;  /* 0x00000002ae027221 */ /* 0x000fe40000010000 */
[----:B------:R-:W-:Y:S02]  /*a780*/  FADD.FTZ R0, R177, R0 ;  /* 0x00000000b1007221 */ /* 0x000fe40000010000 */
[----:B------:R-:W-:Y:S01]  /*a790*/  FADD.FTZ R2, R175, R2 ;  /* 0x00000002af027221 */ /* 0x000fe20000010000 */
[----:B------:R-:W-:Y:S01]  /*a7a0*/  MUFU.EX2 R29, R29 ;  /* 0x0000001d001d7308 */ /* 0x000fe20000000800 */
[----:B------:R-:W-:Y:S02]  /*a7b0*/  FADD.FTZ R0, R147, R0 ;  /* 0x0000000093007221 */ /* 0x000fe40000010000 */
[----:B----4-:R-:W-:Y:S01]  /*a7c0*/  FADD.FTZ R2, R153, R2 ;  /* 0x0000000299027221 */ /* 0x010fe20000010000 */
[----:B-----5:R-:W-:Y:S01]  /*a7d0*/  F2FP.BF16.PACK_AB R13, R152, R153 ;  /* 0x00000099980d723e */ /* 0x020fe200000010ff */
[----:B------:R-:W-:Y:S01]  /*a7e0*/  FADD.FTZ R0, R154, R0 ;  /* 0x000000009a007221 */ /* 0x000fe20000010000 */
[----:B------:R-:W-:Y:S01]  /*a7f0*/  F2FP.BF16.PACK_AB R15, R151, R150 ;  /* 0x00000096970f723e */ /* 0x000fe200000010ff */
[----:B------:R-:W-:Y:S01]  /*a800*/  FADD.FTZ R2, R152, R2 ;  /* 0x0000000298027221 */ /* 0x000fe20000010000 */
[C---:B--2---:R-:W-:Y:S02]  /*a810*/  HMMA.16816.F32.BF16 R36, R136.reuse, R128, R36 ;  /* 0x000000808824723c */ /* 0x044fe40000041824 */
[----:B------:R-:W-:Y:S01]  /*a820*/  MUFU.EX2 R32, R32 ;  /* 0x0000002000207308 */ /* 0x000fe20000000800 */
[----:B------:R-:W-:Y:S02]  /*a830*/  FADD.FTZ R0, R156, R0 ;  /* 0x000000009c007221 */ /* 0x000fe40000010000 */
[----:B------:R-:W-:Y:S02]  /*a840*/  FADD.FTZ R2, R150, R2 ;  /* 0x0000000296027221 */ /* 0x000fe40000010000 */
[----:B------:R-:W-:Y:S01]  /*a850*/  FADD.FTZ R0, R155, R0 ;  /* 0x000000009b007221 */ /* 0x000fe20000010000 */
[C---:B------:R-:W-:Y:S01]  /*a860*/  HMMA.16816.F32.BF16 R40, R136.reuse, R130, R40 ;  /* 0x000000828828723c */ /* 0x040fe20000041828 */
[----:B------:R-:W1:Y:S03]  /*a870*/  LDSM.16.MT88.4 R128, [R140+0x2000] ;  /* 0x002000008c80783b */ /* 0x000e660000004200 */
[----:B------:R-:W-:Y:S01]  /*a880*/  MUFU.EX2 R33, R33 ;  /* 0x0000002100217308 */ /* 0x000fe20000000800 */
[----:B------:R-:W-:Y:S02]  /*a890*/  FADD.FTZ R2, R151, R2 ;  /* 0x0000000297027221 */ /* 0x000fe40000010000 */
[----:B------:R-:W-:Y:S05]  /*a8a0*/  FADD.FTZ R0, R142, R0 ;  /* 0x000000008e007221 */ /* 0x000fea0000010000 */
[----:B------:R-:W-:Y:S02]  /*a8b0*/  FADD.FTZ R0, R141, R0 ;  /* 0x000000008d007221 */ /* 0x000fe40000010000 */
[----:B------:R-:W-:Y:S02]  /*a8c0*/  MUFU.EX2 R30, R30 ;  /* 0x0000001e001e7308 */ /* 0x000fe40000000800 */
[----:B------:R-:W-:Y:S08]  /*a8d0*/  FADD.FTZ R0, R146, R0 ;  /* 0x0000000092007221 */ /* 0x000ff00000010000 */
[----:B------:R-:W-:Y:S10]  /*a8e0*/  MUFU.EX2 R31, R31 ;  /* 0x0000001f001f7308 */ /* 0x000ff40000000800 */
[----:B------:R-:W-:Y:S01]  /*a8f0*/  MUFU.EX2 R34, R34 ;  /* 0x0000002200227308 */ /* 0x000fe20000000800 */
[C---:B-1----:R-:W-:Y:S09]  /*a900*/  HMMA.16816.F32.BF16 R44, R136.reuse, R128, R44 ;  /* 0x00000080882c723c */ /* 0x042ff2000004182c */
[----:B------:R-:W-:Y:S01]  /*a910*/  MUFU.EX2 R35, R35 ;  /* 0x0000002300237308 */ /* 0x000fe20000000800 */
        /* <DEDUP_REMOVED lines=22> */
[----:B------:R-:W-:Y:S01]  /*aa80*/  MUFU.EX2 R136, R26 ;  /* 0x0000001a00887308 */ /* 0x000fe20000000800 */
[----:B--2---:R-:W-:Y:S09]  /*aa90*/  FADD.FTZ R2, R138, R2 ;  /* 0x000000028a027221 */ /* 0x004ff20000010000 */
[----:B------:R2:W5:Y:S01]  /*aaa0*/  MUFU.EX2 R137, R27 ;  /* 0x0000001b00897308 */ /* 0x0005620000000800 */
[----:B---3--:R-:W-:Y:S01]  /*aab0*/  LDSM.16.MT88.4 R20, [R140+0x1000] ;  /* 0x001000008c14783b */ /* 0x008fe20000004200 */
[----:B----4-:R-:W-:Y:S01]  /*aac0*/  FADD.FTZ R2, R139, R2 ;  /* 0x000000028b027221 */ /* 0x010fe20000010000 */
[C---:B-1----:R-:W-:Y:S08]  /*aad0*/  HMMA.16816.F32.BF16 R4, R12.reuse, R128, R4 ;  /* 0x000000800c04723c */ /* 0x042ff00000041804 */
[C---:B------:R-:W-:Y:S01]  /*aae0*/  HMMA.16816.F32.BF16 R8, R12.reuse, R130, R8 ;  /* 0x000000820c08723c */ /* 0x040fe20000041808 */
[----:B--2---:R-:W-:Y:S07]  /*aaf0*/  LDSM.16.MT88.4 R24, [R3+0x1800] ;  /* 0x001800000318783b */ /* 0x004fee0000004200 */
[C---:B------:R-:W-:Y:S08]  /*ab00*/  HMMA.16816.F32.BF16 R100, R12.reuse, R16, R100 ;  /* 0x000000100c64723c */ /* 0x040ff00000041864 */
        /* <DEDUP_REMOVED lines=33> */
[----:B------:R-:W-:Y:S03]  /*ad20*/  F2FP.BF16.PACK_AB R14, R143, R146 ;  /* 0x000000928f0e723e */ /* 0x000fe600000010ff */
[----:B------:R-:W-:Y:S02]  /*ad30*/  F2FP.BF16.PACK_AB R13, R139, R138 ;  /* 0x0000008a8b0d723e */ /* 0x000fe400000010ff */
[----:B-----5:R-:W-:Y:S07]  /*ad40*/  F2FP.BF16.PACK_AB R15, R137, R136 ;  /* 0x00000088890f723e */ /* 0x020fee00000010ff */
        /* <DEDUP_REMOVED lines=40> */
[C---:B------:R-:W-:Y:S01]  /*afd0*/  HMMA.16816.F32.BF16 R128, R12.reuse, R132, R4 ;  /* 0x000000840c80723c */ /* 0x040fe20000041804 */
[----:B------:R-:W2:Y:S07]  /*afe0*/  LDSM.16.MT88.4 R4, [R127+0x1800] ;  /* 0x001800007f04783b */ /* 0x000eae0000004200 */
[C---:B------:R-:W-:Y:S01]  /*aff0*/  HMMA.16816.F32.BF16 R132, R12.reuse, R134, R8 ;  /* 0x000000860c84723c */ /* 0x040fe20000041808 */
[----:B------:R-:W3:Y:S07]  /*b000*/  LDSM.16.MT88.4 R8, [R126+0x3800] ;  /* 0x003800007e08783b */ /* 0x000eee0000004200 */
[C---:B-1----:R-:W-:Y:S08]  /*b010*/  HMMA.16816.F32.BF16 R100, R12.reuse, R16, R100 ;  /* 0x000000100c64723c */ /* 0x042ff00000041864 */
[C---:B------:R-:W-:Y:S01]  /*b020*/  HMMA.16816.F32.BF16 R104, R12.reuse, R18, R104 ;  /* 0x000000120c68723c */ /* 0x040fe20000041868 */
[----:B------:R-:W1:Y:S07]  /*b030*/  LDSM.16.MT88.4 R16, [R140+0x3800] ;  /* 0x003800008c10783b */ /* 0x000e6e0000004200 */
[C---:B------:R-:W-:Y:S08]  /*b040*/  HMMA.16816.F32.BF16 R108, R12.reuse, R24, R108 ;  /* 0x000000180c6c723c */ /* 0x040ff0000004186c */
[C---:B------:R-:W-:Y:S01]  /*b050*/  HMMA.16816.F32.BF16 R112, R12.reuse, R26, R112 ;  /* 0x0000001a0c70723c */ /* 0x040fe20000041870 */
[----:B------:R4:W-:Y:S07]  /*b060*/  LDSM.16.MT88.4 R24, [R3+0x5800] ;  /* 0x005800000318783b */ /* 0x0009ee0000004200 */
[C---:B--2---:R-:W-:Y:S08]  /*b070*/  HMMA.16816.F32.BF16 R116, R12.reuse, R4, R116 ;  /* 0x000000040c74723c */ /* 0x044ff00000041874 */
[C---:B------:R-:W-:Y:S01]  /*b080*/  HMMA.16816.F32.BF16 R120, R12.reuse, R6, R120 ;  /* 0x000000060c78723c */ /* 0x040fe20000041878 */
[----:B------:R-:W2:Y:S07]  /*b090*/  LDSM.16.MT88.4 R4, [R127+0x3800] ;  /* 0x003800007f04783b */ /* 0x000eae0000004200 */
[C---:B---3--:R-:W-:Y:S04]  /*b0a0*/  HMMA.16816.F32.BF16 R36, R12.reuse, R8, R36 ;  /* 0x000000080c24723c */ /* 0x048fe80000041824 */
[----:B----4-:R-:W-:Y:S02]  /*b0b0*/  FADD.FTZ R3, R136, R2 ;  /* 0x0000000288037221 */ /* 0x010fe40000010000 */
[----:B------:R-:W-:Y:S02]  /*b0c0*/  FADD.FTZ R2, R143, R0 ;  /* 0x000000008f027221 */ /* 0x000fe40000010000 */
[C---:B------:R-:W-:Y:S01]  /*b0d0*/  HMMA.16816.F32.BF16 R40, R12.reuse, R10, R40 ;  /* 0x0000000a0c28723c */ /* 0x040fe20000041828 */
[----:B------:R-:W3:Y:S03]  /*b0e0*/  LDSM.16.MT88.4 R8, [R126+0x5800] ;  /* 0x005800007e08783b */ /* 0x000ee60000004200 */
[----:B------:R-:W-:Y:S01]  /*b0f0*/  FADD.FTZ R0, R137, R3 ;  /* 0x0000000389007221 */ /* 0x000fe20000010000 */
[----:B------:R-:W-:Y:S01]  /*b100*/  IADD3 R3, R172, -0x2, RZ ;  /* 0xfffffffeac037810 */ /* 0x000fe20007ffe0ff */
[----:B------:R-:W-:Y:S02]  /*b110*/  FADD.FTZ R2, R28, R2 ;  /* 0x000000021c027221 */ /* 0x000fe40000010000 */
[C---:B-1----:R-:W-:Y:S03]  /*b120*/  HMMA.16816.F32.BF16 R44, R12.reuse, R16, R44 ;  /* 0x000000100c2c723c */ /* 0x042fe6000004182c */
[----:B------:R-:W-:Y:S01]  /*b130*/  ISETP.GE.AND P0, PT, R3, R204, PT ;  /* 0x000000cc0300720c */ /* 0x000fe20003f06270 */
[----:B------:R-:W-:Y:S02]  /*b140*/  FADD.FTZ R0, R30, R0 ;  /* 0x000000001e007221 */ /* 0x000fe40000010000 */
[----:B------:R-:W-:Y:S02]  /*b150*/  FADD.FTZ R2, R29, R2 ;  /* 0x000000021d027221 */ /* 0x000fe40000010000 */
        /* <DEDUP_REMOVED lines=11> */
[C---:B------:R-:W-:Y:S08]  /*b210*/  HMMA.16816.F32.BF16 R64, R12.reuse, R6, R64 ;  /* 0x000000060c40723c */ /* 0x040ff00000041840 */
[C---:B---3--:R-:W-:Y:S08]  /*b220*/  HMMA.16816.F32.BF16 R68, R12.reuse, R8, R68 ;  /* 0x000000080c44723c */ /* 0x048ff00000041844 */
[C---:B------:R-:W-:Y:S08]  /*b230*/  HMMA.16816.F32.BF16 R72, R12.reuse, R10, R72 ;  /* 0x0000000a0c48723c */ /* 0x040ff00000041848 */
[C---:B-1----:R-:W-:Y:S08]  /*b240*/  HMMA.16816.F32.BF16 R76, R12.reuse, R16, R76 ;  /* 0x000000100c4c723c */ /* 0x042ff0000004184c */
[C---:B------:R-:W-:Y:S08]  /*b250*/  HMMA.16816.F32.BF16 R80, R12.reuse, R18, R80 ;  /* 0x000000120c50723c */ /* 0x040ff00000041850 */
[C---:B------:R-:W-:Y:S08]  /*b260*/  HMMA.16816.F32.BF16 R84, R12.reuse, R24, R84 ;  /* 0x000000180c54723c */ /* 0x040ff00000041854 */
[C---:B------:R-:W-:Y:S08]  /*b270*/  HMMA.16816.F32.BF16 R88, R12.reuse, R26, R88 ;  /* 0x0000001a0c58723c */ /* 0x040ff00000041858 */
[C---:B----4-:R-:W-:Y:S08]  /*b280*/  HMMA.16816.F32.BF16 R92, R12.reuse, R20, R92 ;  /* 0x000000140c5c723c */ /* 0x050ff0000004185c */
        /* <DEDUP_REMOVED lines=40> */
.L_x_2655:
[----:B------:R-:W-:-:S05]  /*b510*/  BRA.DIV ~URZ, `(.L_x_2620) ;  /* 0x00003a127f007947 */ /* 0x000fca000b800000 */
[----:B------:R-:W3:Y:S01]  /*b520*/  SHFL.IDX PT, R2, R12, RZ, 0x181f ;  /* 0x00181fff0c027589 */ /* 0x000ee200000e0000 */
[----:B------:R-:W-:Y:S01]  /*b530*/  ISETP.GE.AND P4, PT, R192, c[0x0][0x1d4], PT ;  /* 0x00007500c0007a0c */ /* 0x000fe20003f86270 */
[----:B------:R-:W-:Y:S01]  /*b540*/  IMAD R0, R198, 0x6000, R221 ;  /* 0x00006000c6007824 */ /* 0x000fe200078e02dd */
[----:B------:R-:W-:Y:S02]  /*b550*/  ISETP.GE.AND P1, PT, R201, c[0x0][0x1d4], PT ;  /* 0x00007500c9007a0c */ /* 0x000fe40003f26270 */
[----:B------:R-:W-:Y:S02]  /*b560*/  ISETP.GE.AND P0, PT, R200, c[0x0][0x1d4], PT ;  /* 0x00007500c8007a0c */ /* 0x000fe40003f06270 */
[C---:B---3--:R-:W-:Y:S02]  /*b570*/  IADD3 R8, P5, R2.reuse, R16, RZ ;  /* 0x0000001002087210 */ /* 0x048fe40007fbe0ff */
[----:B------:R-:W-:Y:S03]  /*b580*/  IADD3 R6, P6, R2, R17, RZ ;  /* 0x0000001102067210 */ /* 0x000fe60007fde0ff */
[----:B--2---:R-:W-:Y:S01]  /*b590*/  IMAD.X R9, R4, 0x1, R13, P5 ;  /* 0x0000000104097824 */ /* 0x004fe200028e060d */
[----:B------:R-:W-:Y:S01]  /*b5a0*/  IADD3 R10, P5, R2, R18, RZ ;  /* 0x00000012020a7210 */ /* 0x000fe20007fbe0ff */
[C---:B------:R-:W-:Y:S01]  /*b5b0*/  IMAD.X R7, R4.reuse, 0x1, R14, P6 ;  /* 0x0000000104077824 */ /* 0x040fe200030e060e */
[----:B------:R-:W2:Y:S03]  /*b5c0*/  SHFL.IDX PT, R2, R12, 0x1, 0x181f ;  /* 0x00381f000c027f89 */ /* 0x000ea600000e0000 */
[----:B------:R-:W-:Y:S01]  /*b5d0*/  IMAD.X R11, R4, 0x1, R15, P5 ;  /* 0x00000001040b7824 */ /* 0x000fe200028e060f */
[----:B------:R-:W-:Y:S01]  /*b5e0*/  @!PT LDS RZ, [RZ] ;  /* 0x00000000fffff984 */ /* 0x000fe20000000800 */
[----:B------:R3:W-:Y:S04]  /*b5f0*/  LDGSTS.E.BYPASS.LTC128B.128 [R0], [R8.64], !P4 ;  /* 0x0000000008007fae */ /* 0x0007e8000e101d46 */
[----:B------:R4:W-:Y:S04]  /*b600*/  LDGSTS.E.BYPASS.LTC128B.128 [R0+0x2000], [R6.64], !P1 ;  /* 0x0200000006007fae */ /* 0x0009e8000c901d46 */
[----:B------:R5:W-:Y:S04]  /*b610*/  LDGSTS.E.BYPASS.LTC128B.128 [R0+0x4000], [R10.64], !P0 ;  /* 0x040000000a007fae */ /* 0x000be8000c101d46 */
[----:B------:R1:W2:Y:S01]  /*b620*/  SHFL.IDX PT, R4, R5, 0x1, 0x181f ;  /* 0x00381f0005047f89 */ /* 0x0002a200000e0000 */
[----:B----4-:R-:W-:Y:S02]  /*b630*/  SEL R7, RZ, 0x10, P0 ;  /* 0x00000010ff077807 */ /* 0x010fe40000000000 */
[----:B-1----:R-:W-:Y:S02]  /*b640*/  SEL R5, RZ, 0x10, P4 ;  /* 0x00000010ff057807 */ /* 0x002fe40002000000 */
[----:B-----5:R-:W-:Y:S02]  /*b650*/  SEL R10, RZ, 0x10, P1 ;  /* 0x00000010ff0a7807 */ /* 0x020fe40000800000 */
.L_x_2656:
[----:B--23--:R-:W-:Y:S02]  /*b660*/  IADD3 R8, -R5, 0x10, RZ ;  /* 0x0000001005087810 */ /* 0x00cfe40007ffe1ff */
[----:B------:R-:W-:Y:S02]  /*b670*/  IADD3 R3, -R10, 0x10, RZ ;  /* 0x000000100a037810 */ /* 0x000fe40007ffe1ff */
[----:B------:R-:W-:Y:S02]  /*b680*/  LOP3.LUT R8, R8, 0xf, RZ, 0xc0, !PT ;  /* 0x0000000f08087812 */ /* 0x000fe400078ec0ff */
[----:B------:R-:W-:Y:S02]  /*b690*/  LOP3.LUT R3, R3, 0xf, RZ, 0xc0, !PT ;  /* 0x0000000f03037812 */ /* 0x000fe400078ec0ff */
[----:B------:R-:W-:Y:S02]  /*b6a0*/  IADD3 R9, -R7, 0x10, RZ ;  /* 0x0000001007097810 */ /* 0x000fe40007ffe1ff */
[-C--:B------:R-:W-:Y:S02]  /*b6b0*/  IADD3 R8, P5, P4, R8, R2.reuse, R16 ;  /* 0x0000000208087210 */ /* 0x080fe40007cbe010 */
[----:B------:R-:W-:Y:S02]  /*b6c0*/  ISETP.NE.U32.AND P6, PT, R5, RZ, PT ;  /* 0x000000ff0500720c */ /* 0x000fe40003fc5070 */
[----:B------:R-:W-:Y:S02]  /*b6d0*/  IADD3 R6, P1, P0, R3, R2, R17 ;  /* 0x0000000203067210 */ /* 0x000fe4000783e011 */
[----:B------:R-:W-:Y:S02]  /*b6e0*/  LOP3.LUT R3, R9, 0xf, RZ, 0xc0, !PT ;  /* 0x0000000f09037812 */ /* 0x000fe400078ec0ff */
[-C--:B------:R-:W-:Y:S02]  /*b6f0*/  IADD3.X R9, RZ, R4.reuse, R13, P5, P4 ;  /* 0x00000004ff097210 */ /* 0x080fe40002fe840d */
[----:B------:R-:W-:Y:S02]  /*b700*/  ISETP.NE.U32.AND P5, PT, R10, RZ, PT ;  /* 0x000000ff0a00720c */ /* 0x000fe40003fa5070 */
[----:B------:R-:W-:Y:S02]  /*b710*/  ISETP.NE.U32.AND P4, PT, R7, RZ, PT ;  /* 0x000000ff0700720c */ /* 0x000fe40003f85070 */
[----:B------:R-:W-:Y:S01]  /*b720*/  IADD3.X R7, RZ, R4, R14, P1, P0 ;  /* 0x00000004ff077210 */ /* 0x000fe20000fe040e */
[----:B------:R-:W-:Y:S01]  /*b730*/  @!PT LDS RZ, [RZ] ;  /* 0x00000000fffff984 */ /* 0x000fe20000000800 */
[----:B------:R-:W-:Y:S01]  /*b740*/  @!PT LDS RZ, [RZ] ;  /* 0x00000000fffff984 */ /* 0x000fe20000000800 */
[----:B------:R-:W-:Y:S01]  /*b750*/  @!PT LDS RZ, [RZ] ;  /* 0x00000000fffff984 */ /* 0x000fe20000000800 */
[----:B------:R1:W-:Y:S01]  /*b760*/  LDGSTS.E.BYPASS.LTC128B.128.ZFILL [R0+0x1000], [R8.64], P6 ;  /* 0x0100000008007fae */ /* 0x0003e2000b141d46 */
[----:B------:R-:W-:Y:S04]  /*b770*/  IADD3 R2, P1, P0, R3, R2, R18 ;  /* 0x0000000203027210 */ /* 0x000fe8000783e012 */
[----:B------:R-:W-:Y:S03]  /*b780*/  IADD3.X R3, RZ, R4, R15, P1, P0 ;  /* 0x00000004ff037210 */ /* 0x000fe60000fe040f */
[----:B------:R1:W-:Y:S04]  /*b790*/  LDGSTS.E.BYPASS.LTC128B.128.ZFILL [R0+0x3000], [R6.64], P5 ;  /* 0x0300000006007fae */ /* 0x0003e8000a941d46 */
[----:B------:R1:W-:Y:S02]  /*b7a0*/  LDGSTS.E.BYPASS.LTC128B.128.ZFILL [R0+0x5000], [R2.64], P4 ;  /* 0x0500000002007fae */ /* 0x0003e4000a141d46 */
.L_x_2618:
[----:B------:R-:W-:Y:S05]  /*b7b0*/  BSYNC B0 ;  /* 0x0000000000007941 */ /* 0x000fea0003800000 */
.L_x_2617:
        /* <DEDUP_REMOVED lines=10> */
.L_x_2611:
[----:B------:R-:W-:Y:S05]  /*b860*/  BRA.DIV ~URZ, `(.L_x_2622) ;  /* 0x000039127f007947 */ /* 0x000fea000b800000 */
[----:B------:R1:W2:Y:S02]  /*b870*/  SHFL.BFLY PT, R0, R202, 0x2, 0x1f ;  /* 0x0c401f00ca007f89 */ /* 0x0002a400000e0000 */
.L_x_2657:
[----:B--2---:R-:W-:Y:S01]  /*b880*/  FADD.FTZ R0, R0, R202 ;  /* 0x000000ca00007221 */ /* 0x004fe20000010000 */
[----:B------:R-:W-:Y:S05]  /*b890*/  BRA.DIV ~URZ, `(.L_x_2623) ;  /* 0x000039427f007947 */ /* 0x000fea000b800000 */
[----:B------:R-:W2:Y:S04]  /*b8a0*/  SHFL.BFLY PT, R4, R203, 0x2, 0x1f ;  /* 0x0c401f00cb047f89 */ /* 0x000ea800000e0000 */
[----:B------:R-:W3:Y:S01]  /*b8b0*/  SHFL.BFLY PT, R2, R0, 0x1, 0x1f ;  /* 0x0c201f0000027f89 */ /* 0x000ee200000e0000 */
[----:B--2---:R-:W-:-:S02]  /*b8c0*/  FADD.FTZ R4, R4, R203 ;  /* 0x000000cb04047221 */ /* 0x004fc40000010000 */
[----:B---3--:R-:W-:-:S03]  /*b8d0*/  FADD.FTZ R0, R0, R2 ;  /* 0x0000000200007221 */ /* 0x008fc60000010000 */
[----:B------:R2:W3:Y:S04]  /*b8e0*/  SHFL.BFLY PT, R3, R4, 0x1, 0x1f ;  /* 0x0c201f0004037f89 */ /* 0x0004e800000e0000 */
.L_x_2658:
        /* <DEDUP_REMOVED lines=62> */
[----:B--2---:R-:W-:Y:S02]  /*bcd0*/  FMUL.FTZ R130, R0, R130 ;  /* 0x0000008200827220 */ /* 0x004fe40000410000 */
        /* <DEDUP_REMOVED lines=54> */
.L_x_2576:
        /* <DEDUP_REMOVED lines=17> */
.L_x_2625:
[----:B------:R-:W-:Y:S05]  /*c150*/  BSYNC B0 ;  /* 0x0000000000007941 */ /* 0x000fea0003800000 */
.L_x_2624:
        /* <DEDUP_REMOVED lines=15> */
[----:B-1---5:R-:W-:Y:S05]  /*c250*/  CALL.REL.NOINC `($__internal_43_$__cuda_sm70_shflsync_idx_p) ;  /* 0x0000314000007944 */ /* 0x022fea0003c00000 */
.L_x_2628:
[----:B------:R-:W2:Y:S01]  /*c260*/  LDL R6, [R1+0x4] ;  /* 0x0000040001067983 */ /* 0x000ea20000100800 */
[----:B------:R-:W-:Y:S01]  /*c270*/  IMAD.MOV.U32 R5, RZ, RZ, 0x1 ;  /* 0x00000001ff057424 */ /* 0x000fe200078e00ff */
[----:B------:R-:W-:Y:S01]  /*c280*/  SHF.R.S32.HI R0, RZ, 0x1f, R234 ;  /* 0x0000001fff007819 */ /* 0x000fe200000114ea */
[----:B------:R-:W-:Y:S01]  /*c290*/  IMAD.WIDE.U32 R2, R234, c[0x0][0x4d0], RZ ;  /* 0x00013400ea027a25 */ /* 0x000fe200078e00ff */
[----:B------:R-:W3:Y:S02]  /*c2a0*/  LDL R20, [R1+0xc] ;  /* 0x00000c0001147983 */ /* 0x000ee40000100800 */
[----:B------:R-:W-:Y:S01]  /*c2b0*/  ISETP.NE.AND P1, PT, R5, c[0x0][0x4e8], PT ;  /* 0x00013a0005007a0c */ /* 0x000fe20003f25270 */
[C---:B------:R-:W-:Y:S02]  /*c2c0*/  IMAD R4, R0.reuse, c[0x0][0x4d0], RZ ;  /* 0x0001340000047a24 */ /* 0x040fe400078e02ff */
[----:B------:R-:W-:Y:S01]  /*c2d0*/  IMAD R5, R0, c[0x0][0x438], RZ ;  /* 0x00010e0000057a24 */ /* 0x000fe200078e02ff */
[----:B------:R-:W-:Y:S01]  /*c2e0*/  SHF.R.S32.HI R0, RZ, 0x1f, R233 ;  /* 0x0000001fff007819 */ /* 0x000fe200000114e9 */
[----:B------:R-:W-:-:S02]  /*c2f0*/  IMAD R4, R234, c[0x0][0x4d4], R4 ;  /* 0x00013500ea047a24 */ /* 0x000fc400078e0204 */
[----:B------:R-:W-:Y:S02]  /*c300*/  IMAD R8, R234, c[0x0][0x43c], R5 ;  /* 0x00010f00ea087a24 */ /* 0x000fe400078e0205 */
[----:B------:R-:W-:Y:S02]  /*c310*/  IMAD.IADD R3, R3, 0x1, R4 ;  /* 0x0000000103037824 */ /* 0x000fe400078e0204 */
[----:B------:R-:W-:Y:S02]  /*c320*/  IMAD R9, R0, c[0x0][0x4d8], RZ ;  /* 0x0001360000097a24 */ /* 0x000fe400078e02ff */
[----:B------:R-:W-:Y:S01]  /*c330*/  IMAD.WIDE.U32 R4, R234, c[0x0][0x438], RZ ;  /* 0x00010e00ea047a25 */ /* 0x000fe200078e00ff */
[----:B------:R-:W4:Y:S03]  /*c340*/  S2R R21, SR_TID.X ;  /* 0x0000000000157919 */ /* 0x000f260000002100 */
[----:B------:R-:W-:-:S02]  /*c350*/  IMAD R9, R233, c[0x0][0x4dc], R9 ;  /* 0x00013700e9097a24 */ /* 0x000fc400078e0209 */
[----:B------:R-:W-:Y:S01]  /*c360*/  IMAD.WIDE.U32 R2, R233, c[0x0][0x4d8], R2 ;  /* 0x00013600e9027a25 */ /* 0x000fe200078e0002 */
[----:B------:R-:W-:-:S03]  /*c370*/  SHF.R.S32.HI R11, RZ, 0x1f, R236 ;  /* 0x0000001fff0b7819 */ /* 0x000fc600000114ec */
[----:B------:R-:W-:Y:S02]  /*c380*/  IMAD.IADD R5, R5, 0x1, R8 ;  /* 0x0000000105057824 */ /* 0x000fe400078e0208 */
[----:B------:R-:W-:Y:S02]  /*c390*/  IMAD.IADD R3, R3, 0x1, R9 ;  /* 0x0000000103037824 */ /* 0x000fe400078e0209 */
[----:B------:R-:W-:-:S04]  /*c3a0*/  IMAD.WIDE.U32 R8, R233, c[0x0][0x440], R4 ;  /* 0x00011000e9087a25 */ /* 0x000fc800078e0004 */
[----:B------:R-:W-:Y:S02]  /*c3b0*/  IMAD R12, R11, c[0x0][0x4e0], RZ ;  /* 0x000138000b0c7a24 */ /* 0x000fe400078e02ff */
[----:B------:R-:W-:-:S04]  /*c3c0*/  IMAD.WIDE.U32 R4, R236, c[0x0][0x4e0], R2 ;  /* 0x00013800ec047a25 */ /* 0x000fc800078e0002 */
[----:B------:R-:W-:Y:S02]  /*c3d0*/  IMAD R12, R236, c[0x0][0x4e4], R12 ;  /* 0x00013900ec0c7a24 */ /* 0x000fe400078e020c */
[----:B------:R-:W-:-:S04]  /*c3e0*/  IMAD R0, R0, c[0x0][0x440], RZ ;  /* 0x0001100000007a24 */ /* 0x000fc800078e02ff */
[----:B------:R-:W-:Y:S01]  /*c3f0*/  IMAD R15, R233, c[0x0][0x444], R0 ;  /* 0x00011100e90f7a24 */ /* 0x000fe200078e0200 */
[----:B----4-:R-:W-:Y:S01]  /*c400*/  SHF.R.S32.HI R19, RZ, 0x1f, R21 ;  /* 0x0000001fff137819 */ /* 0x010fe20000011415 */
[----:B------:R-:W-:Y:S02]  /*c410*/  IMAD R11, R11, c[0x0][0x448], RZ ;  /* 0x000112000b0b7a24 */ /* 0x000fe400078e02ff */
[----:B------:R-:W-:Y:S01]  /*c420*/  IMAD.IADD R3, R9, 0x1, R15 ;  /* 0x0000000109037824 */ /* 0x000fe200078e020f */
[----:B------:R-:W-:Y:S01]  /*c430*/  LEA.HI R19, R19, R21, RZ, 0x5 ;  /* 0x0000001513137211 */ /* 0x000fe200078f28ff */
[----:B------:R-:W-:-:S03]  /*c440*/  IMAD R11, R236, c[0x0][0x44c], R11 ;  /* 0x00011300ec0b7a24 */ /* 0x000fc600078e020b */
        /* <DEDUP_REMOVED lines=25> */
[----:B------:R-:W-:Y:S02]  /*c5e0*/  SHF.R.S32.HI R28, RZ, 0x1f, R28 ;  /* 0x0000001fff1c7819 */ /* 0x000fe4000001141c */
[----:B------:R-:W-:-:S02]  /*c5f0*/  IADD3 R29, R222, 0x50, RZ ;  /* 0x00000050de1d7810 */ /* 0x000fc40007ffe0ff */
[----:B------:R-:W-:Y:S02]  /*c600*/  SHF.R.S32.HI R30, RZ, 0x1f, R30 ;  /* 0x0000001fff1e7819 */ /* 0x000fe4000001141e */
[C---:B------:R-:W-:Y:S02]  /*c610*/  IADD3 R31, R222.reuse, 0x48, RZ ;  /* 0x00000048de1f7810 */ /* 0x040fe40007ffe0ff */
        /* <DEDUP_REMOVED lines=16> */
[----:B------:R-:W-:Y:S01]  /*c720*/  SHF.R.S32.HI R144, RZ, 0x1f, R144 ;  /* 0x0000001fff907819 */ /* 0x000fe20000011490 */
[----:B--2---:R-:W-:-:S04]  /*c730*/  IMAD.IADD R7, R6, 0x1, R238 ;  /* 0x0000000106077824 */ /* 0x004fc800078e02ee */
[----:B------:R-:W-:-:S04]  /*c740*/  @P1 IMAD.HI.U32 R10, R7, c[0x0][0x4ec], RZ ;  /* 0x00013b00070a1a27 */ /* 0x000fc800078e00ff */
[----:B------:R-:W-:Y:S01]  /*c750*/  IMAD.MOV.U32 R6, RZ, RZ, R7 ;  /* 0x000000ffff067224 */ /* 0x000fe200078e0007 */
[----:B------:R-:W-:-:S05]  /*c760*/  @P1 SHF.R.U32.HI R6, RZ, c[0x0][0x4f0], R10 ;  /* 0x00013c00ff061a19 */ /* 0x000fca000001160a */
[----:B------:R-:W-:-:S04]  /*c770*/  IMAD.MOV R10, RZ, RZ, -R6 ;  /* 0x000000ffff0a7224 */ /* 0x000fc800078e0a06 */
[----:B------:R-:W-:Y:S01]  /*c780*/  IMAD R10, R10, c[0x0][0x4e8], R7 ;  /* 0x00013a000a0a7a24 */ /* 0x000fe200078e0207 */
[----:B------:R-:W-:Y:S02]  /*c790*/  SHF.R.S32.HI R13, RZ, 0x1f, R6 ;  /* 0x0000001fff0d7819 */ /* 0x000fe40000011406 */
[----:B------:R-:W-:Y:S02]  /*c7a0*/  IADD3 R4, P0, R6, R4, RZ ;  /* 0x0000000406047210 */ /* 0x000fe40007f1e0ff */
[----:B------:R-:W-:Y:S01]  /*c7b0*/  SHF.R.S32.HI R14, RZ, 0x1f, R10 ;  /* 0x0000001fff0e7819 */ /* 0x000fe2000001140a */
[----:B------:R-:W-:Y:S01]  /*c7c0*/  @P1 IMAD.HI.U32 R2, R7, c[0x0][0x4ec], RZ ;  /* 0x00013b0007021a27 */ /* 0x000fe200078e00ff */
[----:B------:R-:W-:-:S03]  /*c7d0*/  IADD3.X R5, R13, R5, R12, P0, !PT ;  /* 0x000000050d057210 */ /* 0x000fc600007fe40c */
[----:B------:R-:W-:Y:S02]  /*c7e0*/  IMAD R6, R14, c[0x0][0x4c8], RZ ;  /* 0x000132000e067a24 */ /* 0x000fe400078e02ff */
[----:B------:R-:W-:Y:S01]  /*c7f0*/  IMAD.MOV.U32 R0, RZ, RZ, R7 ;  /* 0x000000ffff007224 */ /* 0x000fe200078e0007 */
[----:B------:R-:W-:Y:S01]  /*c800*/  @P1 SHF.R.U32.HI R0, RZ, c[0x0][0x4f0], R2 ;  /* 0x00013c00ff001a19 */ /* 0x000fe20000011602 */
[C---:B------:R-:W-:Y:S02]  /*c810*/  IMAD R6, R10.reuse, c[0x0][0x4cc], R6 ;  /* 0x000133000a067a24 */ /* 0x040fe400078e0206 */
[----:B------:R-:W-:Y:S01]  /*c820*/  IMAD.WIDE.U32 R4, R10, c[0x0][0x4c8], R4 ;  /* 0x000132000a047a25 */ /* 0x000fe200078e0004 */
[----:B------:R-:W-:-:S03]  /*c830*/  SHF.R.S32.HI R10, RZ, 0x1f, R0 ;  /* 0x0000001fff0a7819 */ /* 0x000fc60000011400 */
[----:B------:R-:W-:Y:S02]  /*c840*/  IMAD.MOV.U32 R2, RZ, RZ, R8 ;  /* 0x000000ffff027224 */ /* 0x000fe400078e0008 */
[----:B------:R-:W-:Y:S02]  /*c850*/  IMAD.MOV R8, RZ, RZ, -R0 ;  /* 0x000000ffff087224 */ /* 0x000fe400078e0a00 */
[----:B------:R-:W-:Y:S01]  /*c860*/  IMAD.IADD R9, R5, 0x1, R6 ;  /* 0x0000000105097824 */ /* 0x000fe200078e0206 */
[----:B------:R-:W-:Y:S01]  /*c870*/  LEA R6, P0, R4, c[0x0][0x4a8], 0x2 ;  /* 0x00012a0004067a11 */ /* 0x000fe200078010ff */
[----:B------:R-:W-:-:S04]  /*c880*/  IMAD.WIDE.U32 R2, R236, c[0x0][0x448], R2 ;  /* 0x00011200ec027a25 */ /* 0x000fc800078e0002 */
[----:B------:R-:W-:Y:S01]  /*c890*/  IMAD R8, R8, c[0x0][0x4e8], R7 ;  /* 0x00013a0008087a24 */ /* 0x000fe200078e0207 */
[----:B------:R-:W-:Y:S01]  /*c8a0*/  LEA.HI.X R7, R4, c[0x0][0x4ac], R9, 0x2, P0 ;  /* 0x00012b0004077a11 */ /* 0x000fe200000f1409 */
[----:B------:R-:W-:Y:S02]  /*c8b0*/  IMAD R5, R10, c[0x0][0x430], RZ ;  /* 0x00010c000a057a24 */ /* 0x000fe400078e02ff */
[----:B------:R-:W-:Y:S01]  /*c8c0*/  IMAD.IADD R3, R3, 0x1, R11 ;  /* 0x0000000103037824 */ /* 0x000fe200078e020b */
[----:B------:R-:W-:Y:S01]  /*c8d0*/  SHFL.IDX PT, R4, R6, RZ, 0x1c1f ;  /* 0x001c1fff06047589 */ /* 0x000fe200000e0000 */
[C---:B------:R-:W-:Y:S01]  /*c8e0*/  IMAD R10, R0.reuse, c[0x0][0x434], R5 ;  /* 0x00010d00000a7a24 */ /* 0x040fe200078e0205 */
[----:B------:R-:W-:Y:S02]  /*c8f0*/  SHF.R.S32.HI R9, RZ, 0x1f, R8 ;  /* 0x0000001fff097819 */ /* 0x000fe40000011408 */
[----:B------:R-:W2:Y:S01]  /*c900*/  SHFL.IDX PT, R5, R7, RZ, 0x1c1f ;  /* 0x001c1fff07057589 */ /* 0x000ea200000e0000 */
[----:B------:R-:W-:-:S03]  /*c910*/  IMAD.WIDE.U32 R2, R0, c[0x0][0x430], R2 ;  /* 0x00010c0000027a25 */ /* 0x000fc600078e0002 */
[----:B------:R-:W-:Y:S01]  /*c920*/  SHFL.IDX PT, R6, R6, 0x1, 0x1c1f ;  /* 0x003c1f0006067f89 */ /* 0x000fe200000e0000 */
[----:B---3--:R-:W-:-:S03]  /*c930*/  IMAD.IADD R0, R20, 0x1, R238 ;  /* 0x0000000114007824 */ /* 0x008fc600078e02ee */
        /* <DEDUP_REMOVED lines=10> */
[----:B--2---:R2:W-:Y:S01]  /*c9e0*/  @!P2 ST.E [R4.64], R17 ;  /* 0x000000110400a985 */ /* 0x0045e2000c101906 */
        /* <DEDUP_REMOVED lines=17> */
[----:B--234-:R-:W-:Y:S02]  /*cb00*/  @!P5 IMAD.WIDE R6, R222, 0x4, R2 ;  /* 0x00000004de06d825 */ /* 0x01cfe400078e0202 */
[----:B------:R-:W-:-:S03]  /*cb10*/  @!P1 LEA R4, P3, R143, R2, 0x2 ;  /* 0x000000028f049211 */ /* 0x000fc600078610ff */
[----:B------:R2:W-:Y:S01]  /*cb20*/  @!P5 ST.E.64 [R6.64], R128 ;  /* 0x000000800600d985 */ /* 0x0005e2000c101b06 */
[----:B------:R-:W-:Y:S02]  /*cb30*/  @!P1 LEA.HI.X R5, R143, R3, R144, 0x2, P3 ;  /* 0x000000038f059211 */ /* 0x000fe400018f1490 */
[----:B------:R-:W-:-:S03]  /*cb40*/  ISETP.GE.AND P5, PT, R137, c[0x0][0x3c8], PT ;  /* 0x0000f20089007a0c */ /* 0x000fc60003fa6270 */
[----:B------:R3:W-:Y:S01]  /*cb50*/  @!P1 ST.E.64 [R4.64], R132 ;  /* 0x0000008404009985 */ /* 0x0007e2000c101b06 */
[----:B------:R-:W-:Y:S02]  /*cb60*/  ISETP.GE.AND P1, PT, R127, c[0x0][0x3c8], PT ;  /* 0x0000f2007f007a0c */ /* 0x000fe40003f26270 */
[----:B--2---:R-:W-:-:S04]  /*cb70*/  @!P4 LEA R6, P3, R141, R2, 0x2 ;  /* 0x000000028d06c211 */ /* 0x004fc800078610ff */
[----:B------:R-:W-:Y:S02]  /*cb80*/  @!P4 LEA.HI.X R7, R141, R3, R142, 0x2, P3 ;  /* 0x000000038d07c211 */ /* 0x000fe400018f148e */
[----:B---3--:R-:W-:-:S03]  /*cb90*/  @!P2 LEA R4, P3, R139, R2, 0x2 ;  /* 0x000000028b04a211 */ /* 0x008fc600078610ff */
        /* <DEDUP_REMOVED lines=60> */
[----:B--2---:R-:W-:-:S04]  /*cf60*/  @!P3 LEA R6, P4, R246, R2, 0x2 ;  /* 0x00000002f606b211 */ /* 0x004fc800078810ff */
        /* <DEDUP_REMOVED lines=11> */
[----:B--2---:R-:W-:-:S04]  /*d020*/  @!P4 LEA R6, P1, R243, R2, 0x2 ;  /* 0x00000002f306c211 */ /* 0x004fc800078210ff */
        /* <DEDUP_REMOVED lines=8> */
.L_x_2630:
[----:B------:R-:W-:Y:S05]  /*d0b0*/  BSYNC B0 ;  /* 0x0000000000007941 */ /* 0x000fea0003800000 */
.L_x_2629:
[----:B----4-:R4:W1:Y:S04]  /*d0c0*/  SHFL.IDX PT, R3, R10, 0x1, 0x1c1f ;  /* 0x003c1f000a037f89 */ /* 0x01086800000e0000 */
[----:B---3--:R4:W3:Y:S01]  /*d0d0*/  SHFL.IDX PT, R2, R11, 0x1, 0x1c1f ;  /* 0x003c1f000b027f89 */ /* 0x0088e200000e0000 */
[----:B------:R-:W-:Y:S05]  /*d0e0*/  @P0 BRA `(.L_x_2631) ;  /* 0x0000089000000947 */ /* 0x000fea0003800000 */
[----:B------:R-:W-:Y:S02]  /*d0f0*/  ISETP.GE.AND P1, PT, R222, c[0x0][0x3c8], PT ;  /* 0x0000f200de007a0c */ /* 0x000fe40003f26270 */
[----:B------:R-:W-:Y:S02]  /*d100*/  ISETP.GE.AND P2, PT, R143, c[0x0][0x3c8], PT ;  /* 0x0000f2008f007a0c */ /* 0x000fe40003f46270 */
[----:B------:R-:W-:Y:S02]  /*d110*/  ISETP.GE.AND P3, PT, R141, c[0x0][0x3c8], PT ;  /* 0x0000f2008d007a0c */ /* 0x000fe40003f66270 */
[----:B------:R-:W-:-:S07]  /*d120*/  ISETP.GE.AND P0, PT, R139, c[0x0][0x3c8], PT ;  /* 0x0000f2008b007a0c */ /* 0x000fce0003f06270 */
[----:B-123--:R-:W-:Y:S02]  /*d130*/  @!P1 IMAD.WIDE R6, R222, 0x4, R2 ;  /* 0x00000004de069825 */ /* 0x00efe400078e0202 */
        /* <DEDUP_REMOVED lines=8> */
[----:B--2---:R-:W-:-:S03]  /*d1c0*/  @!P0 LEA R4, P5, R139, R2, 0x2 ;  /* 0x000000028b048211 */ /* 0x004fc600078a10ff */
        /* <DEDUP_REMOVED lines=32> */
[CC--:B--2---:R-:W-:Y:S01]  /*d3d0*/  @!P0 LEA R4, P5, R27.reuse, R2.reuse, 0x2 ;  /* 0x000000021b048211 */ /* 0x0c4fe200078a10ff */
        /* <DEDUP_REMOVED lines=11> */
[CC--:B--2---:R-:W-:Y:S01]  /*d490*/  @!P4 LEA R4, P5, R250.reuse, R2.reuse, 0x2 ;  /* 0x00000002fa04c211 */ /* 0x0c4fe200078a10ff */
[----:B------:R1:W-:Y:S03]  /*d4a0*/  @!P2 ST.E.64 [R6.64], R58 ;  /* 0x0000003a0600a985 */ /* 0x0003e6000c101b06 */
[----:B------:R-:W-:Y:S02]  /*d4b0*/  @!P4 LEA.HI.X R5, R250, R3, R24, 0x2, P5 ;  /* 0x00000003fa05c211 */ /* 0x000fe400028f1418 */
[----:B---3--:R-:W-:-:S03]  /*d4c0*/  @!P3 LEA R8, P2, R249, R2, 0x2 ;  /* 0x00000002f908b211 */ /* 0x008fc600078410ff */
        /* <DEDUP_REMOVED lines=35> */
.L_x_2627:
[----:B------:R-:W2:Y:S02]  /*d700*/  S2R R3, SR_TID.X ;  /* 0x0000000000037919 */ /* 0x000ea40000002100 */
[----:B--2---:R-:W-:-:S13]  /*d710*/  ISETP.GT.AND P0, PT, R3, 0x7f, PT ;  /* 0x0000007f0300780c */ /* 0x004fda0003f04270 */
        /* <DEDUP_REMOVED lines=38> */
.L_x_2631:
[----:B------:R-:W-:Y:S05]  /*d980*/  BSYNC B1 ;  /* 0x0000000000017941 */ /* 0x000fea0003800000 */
.L_x_2626:
[----:B--2---:R-:W2:Y:S02]  /*d990*/  LDL R0, [R1+0x8] ;  /* 0x0000080001007983 */ /* 0x004ea40000100800 */
[----:B--2---:R-:W-:-:S13]  /*d9a0*/  ISETP.NE.AND P0, PT, R0, RZ, PT ;  /* 0x000000ff0000720c */ /* 0x004fda0003f05270 */
[----:B------:R-:W-:Y:S01]  /*d9b0*/  @P0 WARPSYNC 0xffffffff ;  /* 0xffffffff00000948 */ /* 0x000fe20003800000 */
[----:B------:R-:W-:Y:S06]  /*d9c0*/  @P0 BAR.SYNC.DEFER_BLOCKING 0x5, 0x100 ;  /* 0x0144000000000b1d */ /* 0x000fec0000010000 */
[----:B------:R-:W2:Y:S04]  /*d9d0*/  @P0 LDS R240, [0x24100] ;  /* 0x02410000fff00984 */ /* 0x000ea80000000800 */
[----:B------:R-:W-:Y:S06]  /*d9e0*/  @P0 BAR.ARV 0x4, 0x100 ;  /* 0x0104000000000b1d */ /* 0x000fec0000002000 */
[----:B------:R-:W-:Y:S05]  /*d9f0*/  @P0 BRA `(.L_x_2632) ;  /* 0x0000007000000947 */ /* 0x000fea0003800000 */
[----:B------:R-:W-:Y:S05]  /*da00*/  BRA.DIV ~URZ, `(.L_x_2633) ;  /* 0x000018d27f007947 */ /* 0x000fea000b800000 */
[----:B------:R4:W3:Y:S02]  /*da10*/  SHFL.IDX PT, R0, R18, RZ, 0x1f ;  /* 0x00001fff12007589 */ /* 0x0008e400000e0000 */
.L_x_2659:
[----:B------:R-:W-:Y:S01]  /*da20*/  WARPSYNC 0xffffffff ;  /* 0xffffffff00007948 */ /* 0x000fe20003800000 */
[----:B------:R-:W-:Y:S01]  /*da30*/  BAR.SYNC.DEFER_BLOCKING 0x4, 0x100 ;  /* 0x0104000000007b1d */ /* 0x000fe20000010000 */
[----:B--23--:R-:W-:-:S05]  /*da40*/  MOV R240, R0 ;  /* 0x0000000000f07202 */ /* 0x00cfca0000000f00 */
[----:B------:R2:W-:Y:S04]  /*da50*/  @!P6 STS [0x24100], R18 ;  /* 0x02410012ff00e388 */ /* 0x0005e80000000800 */
[----:B------:R-:W-:Y:S06]  /*da60*/  BAR.ARV 0x5, 0x100 ;  /* 0x0144000000007b1d */ /* 0x000fec0000002000 */
.L_x_2632:
[----:B--2---:R-:W-:-:S13]  /*da70*/  ISETP.GE.AND P0, PT, R240, c[0x0][0x538], PT ;  /* 0x00014e00f0007a0c */ /* 0x004fda0003f06270 */
[----:B-1-345:R-:W-:Y:S01]  /*da80*/  @P0 CALL.REL.NOINC `(.L_x_2634) ;  /* 0x0000001000000944 */ /* 0x03afe20003c00000 */
[----:B------:R-:W-:Y:S05]  /*da90*/  BRA `(.L_x_2635) ;  /* 0xffff2ed000007947 */ /* 0x000fea000383ffff */
.L_x_2634:
[----:B------:R-:W-:Y:S05]  /*daa0*/  EXIT ;  /* 0x000000000000794d */ /* 0x000fea0003800000 */
.L_x_2577:
[----:B------:R-:W-:Y:S01]  /*dab0*/  IMAD.MOV.U32 R30, RZ, RZ, R9 ;  /* 0x000000ffff1e7224 */ /* 0x000fe200078e0009 */
[----:B------:R-:W-:Y:S01]  /*dac0*/  MOV R29, RZ ;  /* 0x000000ff001d7202 */ /* 0x000fe20000000f00 */
[----:B------:R-:W-:Y:S01]  /*dad0*/  IMAD.MOV.U32 R3, RZ, RZ, 0x181f ;  /* 0x0000181fff037424 */ /* 0x000fe200078e00ff */
[----:B------:R-:W-:Y:S02]  /*dae0*/  MOV R2, 0xdb00 ;  /* 0x0000db0000027802 */ /* 0x000fe40000000f00 */
[----:B-----5:R-:W-:Y:S05]  /*daf0*/  CALL.REL.NOINC `($__internal_43_$__cuda_sm70_shflsync_idx_p) ;  /* 0x000018a000007944 */ /* 0x020fea0003c00000 */
[----:B------:R-:W-:Y:S01]  /*db00*/  MOV R8, R29 ;  /* 0x0000001d00087202 */ /* 0x000fe20000000f00 */
[----:B------:R-:W-:Y:S05]  /*db10*/  BRA `(.L_x_2636) ;  /* 0xffff3ad000007947 */ /* 0x000fea000383ffff */
.L_x_2578:
[----:B------:R-:W-:Y:S01]  /*db20*/  IMAD.MOV.U32 R30, RZ, RZ, R11 ;  /* 0x000000ffff1e7224 */ /* 0x000fe200078e000b */
[----:B------:R-:W-:Y:S01]  /*db30*/  MOV R29, RZ ;  /* 0x000000ff001d7202 */ /* 0x000fe20000000f00 */
[----:B------:R-:W-:Y:S01]  /*db40*/  IMAD.MOV.U32 R3, RZ, RZ, 0x181f ;  /* 0x0000181fff037424 */ /* 0x000fe200078e00ff */
[----:B------:R-:W-:Y:S02]  /*db50*/  MOV R2, 0xdb70 ;  /* 0x0000db7000027802 */ /* 0x000fe40000000f00 */
[----:B-12--5:R-:W-:Y:S05]  /*db60*/  CALL.REL.NOINC `($__internal_43_$__cuda_sm70_shflsync_idx_p) ;  /* 0x0000183000007944 */ /* 0x026fea0003c00000 */
[----:B------:R-:W-:Y:S01]  /*db70*/  MOV R0, R29 ;  /* 0x0000001d00007202 */ /* 0x000fe20000000f00 */
[----:B------:R-:W-:Y:S05]  /*db80*/  BRA `(.L_x_2637) ;  /* 0xffff3a8000007947 */ /* 0x000fea000383ffff */
.L_x_2581:
[----:B------:R-:W-:Y:S01]  /*db90*/  IMAD.MOV.U32 R30, RZ, RZ, R9 ;  /* 0x000000ffff1e7224 */ /* 0x000fe200078e0009 */
[----:B------:R-:W-:Y:S01]  /*dba0*/  MOV R29, 0x1 ;  /* 0x00000001001d7802 */ /* 0x000fe20000000f00 */
[----:B--2---:R-:W-:Y:S01]  /*dbb0*/  IMAD.MOV.U32 R3, RZ, RZ, 0x181f ;  /* 0x0000181fff037424 */ /* 0x004fe200078e00ff */
[----:B------:R-:W-:-:S02]  /*dbc0*/  MOV R2, 0xdbe0 ;  /* 0x0000dbe000027802 */ /* 0x000fc40000000f00 */
[----:B-1-345:R-:W-:Y:S05]  /*dbd0*/  CALL.REL.NOINC `($__internal_43_$__cuda_sm70_shflsync_idx_p) ;  /* 0x000017c000007944 */ /* 0x03afea0003c00000 */
[----:B------:R-:W-:Y:S01]  /*dbe0*/  IMAD.MOV.U32 R8, RZ, RZ, R29 ;  /* 0x000000ffff087224 */ /* 0x000fe200078e001d */
[----:B------:R-:W-:Y:S01]  /*dbf0*/  MOV R29, 0x1 ;  /* 0x00000001001d7802 */ /* 0x000fe20000000f00 */
[----:B------:R-:W-:Y:S01]  /*dc00*/  IMAD.MOV.U32 R30, RZ, RZ, R11 ;  /* 0x000000ffff1e7224 */ /* 0x000fe200078e000b */
[----:B------:R-:W-:-:S02]  /*dc10*/  MOV R3, 0x181f ;  /* 0x0000181f00037802 */ /* 0x000fc40000000f00 */
[----:B------:R-:W-:Y:S02]  /*dc20*/  MOV R2, 0xdc40 ;  /* 0x0000dc4000027802 */ /* 0x000fe40000000f00 */
[----:B------:R-:W-:Y:S05]  /*dc30*/  CALL.REL.NOINC `($__internal_43_$__cuda_sm70_shflsync_idx_p) ;  /* 0x0000176000007944 */ /* 0x000fea0003c00000 */
[----:B------:R-:W-:Y:S01]  /*dc40*/  MOV R0, R29 ;  /* 0x0000001d00007202 */ /* 0x000fe20000000f00 */
[----:B------:R-:W-:Y:S05]  /*dc50*/  BRA `(.L_x_2638) ;  /* 0xffff3b4000007947 */ /* 0x000fea000383ffff */
.L_x_2584:
[----:B------:R-:W-:Y:S01]  /*dc60*/  IMAD.MOV.U32 R30, RZ, RZ, R9 ;  /* 0x000000ffff1e7224 */ /* 0x000fe200078e0009 */
[----:B------:R-:W-:Y:S01]  /*dc70*/  MOV R29, 0x2 ;  /* 0x00000002001d7802 */ /* 0x000fe20000000f00 */
[----:B-1----:R-:W-:Y:S01]  /*dc80*/  IMAD.MOV.U32 R3, RZ, RZ, 0x181f ;  /* 0x0000181fff037424 */ /* 0x002fe200078e00ff */
[----:B------:R-:W-:Y:S02]  /*dc90*/  MOV R2, 0xdcb0 ;  /* 0x0000dcb000027802 */ /* 0x000fe40000000f00 */
[----:B--2345:R-:W-:Y:S05]  /*dca0*/  CALL.REL.NOINC `($__internal_43_$__cuda_sm70_shflsync_idx_p) ;  /* 0x000016f000007944 */ /* 0x03cfea0003c00000 */
[----:B------:R-:W-:Y:S01]  /*dcb0*/  MOV R8, R29 ;  /* 0x0000001d00087202 */ /* 0x000fe20000000f00 */
[----:B------:R-:W-:Y:S05]  /*dcc0*/  BRA `(.L_x_2639) ;  /* 0xffff3c3000007947 */ /* 0x000fea000383ffff */
.L_x_2585:
[----:B------:R-:W-:Y:S01]  /*dcd0*/  IMAD.MOV.U32 R30, RZ, RZ, R11 ;  /* 0x000000ffff1e7224 */ /* 0x000fe200078e000b */
[----:B------:R-:W-:Y:S01]  /*dce0*/  MOV R29, 0x2 ;  /* 0x00000002001d7802 */ /* 0x000fe20000000f00 */
[----:B------:R-:W-:Y:S01]  /*dcf0*/  IMAD.MOV.U32 R3, RZ, RZ, 0x181f ;  /* 0x0000181fff037424 */ /* 0x000fe200078e00ff */
[----:B------:R-:W-:Y:S02]  /*dd00*/  MOV R2, 0xdd20 ;  /* 0x0000dd2000027802 */ /* 0x000fe40000000f00 */
[----:B-12345:R-:W-:Y:S05]  /*dd10*/  CALL.REL.NOINC `($__internal_43_$__cuda_sm70_shflsync_idx_p) ;  /* 0x0000168000007944 */ /* 0x03efea0003c00000 */
[----:B------:R-:W-:Y:S01]  /*dd20*/  MOV R0, R29 ;  /* 0x0000001d00007202 */ /* 0x000fe20000000f00 */
[----:B------:R-:W-:Y:S05]  /*dd30*/  BRA `(.L_x_2640) ;  /* 0xffff3be000007947 */ /* 0x000fea000383ffff */
.L_x_2588:
[----:B------:R-:W-:Y:S01]  /*dd40*/  IMAD.MOV.U32 R30, RZ, RZ, R9 ;  /* 0x000000ffff1e7224 */ /* 0x000fe200078e0009 */
[----:B------:R-:W-:Y:S01]  /*dd50*/  MOV R29, 0x3 ;  /* 0x00000003001d7802 */ /* 0x000fe20000000f00 */
[----:B-1----:R-:W-:Y:S01]  /*dd60*/  IMAD.MOV.U32 R3, RZ, RZ, 0x181f ;  /* 0x0000181fff037424 */ /* 0x002fe200078e00ff */
[----:B------:R-:W-:-:S02]  /*dd70*/  MOV R2, 0xdd90 ;  /* 0x0000dd9000027802 */ /* 0x000fc40000000f00 */
[----:B--2345:R-:W-:Y:S05]  /*dd80*/  CALL.REL.NOINC `($__internal_43_$__cuda_sm70_shflsync_idx_p) ;  /* 0x0000161000007944 */ /* 0x03cfea0003c00000 */
        /* <DEDUP_REMOVED lines=8> */
.L_x_2591:
[----:B------:R-:W-:Y:S01]  /*de10*/  IMAD.MOV.U32 R30, RZ, RZ, R9 ;  /* 0x000000ffff1e7224 */ /* 0x000fe200078e0009 */
[----:B------:R-:W-:Y:S01]  /*de20*/  MOV R29, RZ ;  /* 0x000000ff001d7202 */ /* 0x000fe20000000f00 */
[----:B------:R-:W-:Y:S01]  /*de30*/  IMAD.MOV.U32 R3, RZ, RZ, 0x181f ;  /* 0x0000181fff037424 */ /* 0x000fe200078e00ff */
[----:B------:R-:W-:Y:S02]  /*de40*/  MOV R2, 0xde60 ;  /* 0x0000de6000027802 */ /* 0x000fe40000000f00 */
[----:B------:R-:W-:Y:S05]  /*de50*/  CALL.REL.NOINC `($__internal_43_$__cuda_sm70_shflsync_idx_p) ;  /* 0x0000154000007944 */ /* 0x000fea0003c00000 */
[----:B------:R-:W-:Y:S01]  /*de60*/  MOV R8, R29 ;  /* 0x0000001d00087202 */ /* 0x000fe20000000f00 */
[----:B------:R-:W-:Y:S05]  /*de70*/  BRA `(.L_x_2642) ;  /* 0xffff474000007947 */ /* 0x000fea000383ffff */
.L_x_2592:
[----:B------:R-:W-:Y:S01]  /*de80*/  IMAD.MOV.U32 R30, RZ, RZ, R12 ;  /* 0x000000ffff1e7224 */ /* 0x000fe200078e000c */
[----:B------:R-:W-:Y:S01]  /*de90*/  MOV R29, RZ ;  /* 0x000000ff001d7202 */ /* 0x000fe20000000f00 */
[----:B------:R-:W-:Y:S01]  /*dea0*/  IMAD.MOV.U32 R3, RZ, RZ, 0x181f ;  /* 0x0000181fff037424 */ /* 0x000fe200078e00ff */
[----:B------:R-:W-:Y:S02]  /*deb0*/  MOV R2, 0xded0 ;  /* 0x0000ded000027802 */ /* 0x000fe40000000f00 */
[----:B-12---:R-:W-:Y:S05]  /*dec0*/  CALL.REL.NOINC `($__internal_43_$__cuda_sm70_shflsync_idx_p) ;  /* 0x000014d000007944 */ /* 0x006fea0003c00000 */
[C---:B------:R-:W-:Y:S01]  /*ded0*/  IADD3 R6, P6, R29.reuse, R17, RZ ;  /* 0x000000111d067210 */ /* 0x040fe20007fde0ff */
[----:B------:R-:W-:Y:S01]  /*dee0*/  IMAD.MOV.U32 R30, RZ, RZ, R9 ;  /* 0x000000ffff1e7224 */ /* 0x000fe200078e0009 */
[----:B------:R-:W-:-:S02]  /*def0*/  IADD3 R4, P5, R29, R18, RZ ;  /* 0x000000121d047210 */ /* 0x000fc40007fbe0ff */
[----:B------:R-:W-:Y:S01]  /*df00*/  IADD3 R2, P0, R29, R19, RZ ;  /* 0x000000131d027210 */ /* 0x000fe20007f1e0ff */
[----:B------:R-:W-:Y:S01]  /*df10*/  IMAD.X R7, R8, 0x1, R14, P6 ;  /* 0x0000000108077824 */ /* 0x000fe200030e060e */
[----:B------:R-:W-:Y:S01]  /*df20*/  ISETP.GE.AND P6, PT, R192, c[0x0][0x1d4], PT ;  /* 0x00007500c0007a0c */ /* 0x000fe20003fc6270 */
[C---:B------:R-:W-:Y:S01]  /*df30*/  IMAD.X R5, R8.reuse, 0x1, R16, P5 ;  /* 0x0000000108057824 */ /* 0x040fe200028e0610 */
[----:B------:R-:W-:Y:S01]  /*df40*/  ISETP.GE.AND P5, PT, R201, c[0x0][0x1d4], PT ;  /* 0x00007500c9007a0c */ /* 0x000fe20003fa6270 */
[----:B------:R-:W-:Y:S01]  /*df50*/  IMAD.X R3, R8, 0x1, R15, P0 ;  /* 0x0000000108037824 */ /* 0x000fe200000e060f */
[----:B------:R-:W-:Y:S01]  /*df60*/  ISETP.GE.AND P0, PT, R200, c[0x0][0x1d4], PT ;  /* 0x00007500c8007a0c */ /* 0x000fe20003f06270 */
[----:B------:R-:W-:Y:S01]  /*df70*/  IMAD.MOV.U32 R29, RZ, RZ, 0x1 ;  /* 0x00000001ff1d7424 */ /* 0x000fe200078e00ff */
[----:B------:R-:W-:Y:S02]  /*df80*/  SEL R11, RZ, 0x10, P6 ;  /* 0x00000010ff0b7807 */ /* 0x000fe40003000000 */
[----:B------:R-:W-:-:S02]  /*df90*/  SEL R10, RZ, 0x10, P5 ;  /* 0x00000010ff0a7807 */ /* 0x000fc40002800000 */
[----:B------:R-:W-:-:S03]  /*dfa0*/  SEL R9, RZ, 0x10, P0 ;  /* 0x00000010ff097807 */ /* 0x000fc60000000000 */
        /* <DEDUP_REMOVED lines=8> */
[----:B-1----:R-:W-:Y:S05]  /*e030*/  CALL.REL.NOINC `($__internal_43_$__cuda_sm70_shflsync_idx_p) ;  /* 0x0000136000007944 */ /* 0x002fea0003c00000 */
        /* <DEDUP_REMOVED lines=8> */
.L_x_2595:
[----:B------:R-:W-:Y:S01]  /*e0c0*/  IMAD.MOV.U32 R30, RZ, RZ, R13 ;  /* 0x000000ffff1e7224 */ /* 0x000fe200078e000d */
[----:B------:R-:W-:Y:S01]  /*e0d0*/  MOV R29, RZ ;  /* 0x000000ff001d7202 */ /* 0x000fe20000000f00 */
[----:B------:R-:W-:Y:S01]  /*e0e0*/  IMAD.MOV.U32 R3, RZ, RZ, 0x181f ;  /* 0x0000181fff037424 */ /* 0x000fe200078e00ff */
[----:B------:R-:W-:Y:S02]  /*e0f0*/  MOV R2, 0xe110 ;  /* 0x0000e11000027802 */ /* 0x000fe40000000f00 */
[----:B-1234-:R-:W-:Y:S05]  /*e100*/  CALL.REL.NOINC `($__internal_43_$__cuda_sm70_shflsync_idx_p) ;  /* 0x0000129000007944 */ /* 0x01efea0003c00000 */
[----:B------:R-:W-:Y:S01]  /*e110*/  MOV R12, R29 ;  /* 0x0000001d000c7202 */ /* 0x000fe20000000f00 */
[----:B------:R-:W-:Y:S05]  /*e120*/  BRA `(.L_x_2644) ;  /* 0xffff4a0000007947 */ /* 0x000fea000383ffff */
.L_x_2596:
[----:B------:R-:W-:Y:S01]  /*e130*/  IMAD.MOV.U32 R30, RZ, RZ, R21 ;  /* 0x000000ffff1e7224 */ /* 0x000fe200078e0015 */
[----:B------:R-:W-:Y:S01]  /*e140*/  MOV R29, RZ ;  /* 0x000000ff001d7202 */ /* 0x000fe20000000f00 */
[----:B------:R-:W-:Y:S01]  /*e150*/  IMAD.MOV.U32 R3, RZ, RZ, 0x181f ;  /* 0x0000181fff037424 */ /* 0x000fe200078e00ff */
[----:B------:R-:W-:Y:S02]  /*e160*/  MOV R2, 0xe180 ;  /* 0x0000e18000027802 */ /* 0x000fe40000000f00 */
[----:B-1234-:R-:W-:Y:S05]  /*e170*/  CALL.REL.NOINC `($__internal_43_$__cuda_sm70_shflsync_idx_p) ;  /* 0x0000122000007944 */ /* 0x01efea0003c00000 */
        /* <DEDUP_REMOVED lines=31> */
.L_x_2599:
[----:B------:R-:W-:Y:S01]  /*e370*/  IMAD.MOV.U32 R30, RZ, RZ, R5 ;  /* 0x000000ffff1e7224 */ /* 0x000fe200078e0005 */
[----:B------:R-:W-:Y:S01]  /*e380*/  MOV R29, RZ ;  /* 0x000000ff001d7202 */ /* 0x000fe20000000f00 */
[----:B------:R-:W-:Y:S01]  /*e390*/  IMAD.MOV.U32 R3, RZ, RZ, 0x181f ;  /* 0x0000181fff037424 */ /* 0x000fe200078e00ff */
[----:B------:R-:W-:Y:S02]  /*e3a0*/  MOV R2, 0xe3c0 ;  /* 0x0000e3c000027802 */ /* 0x000fe40000000f00 */
[----:B------:R-:W-:Y:S05]  /*e3b0*/  CALL.REL.NOINC `($__internal_43_$__cuda_sm70_shflsync_idx_p) ;  /* 0x00000fe000007944 */ /* 0x000fea0003c00000 */
[----:B------:R-:W-:Y:S01]  /*e3c0*/  MOV R4, R29 ;  /* 0x0000001d00047202 */ /* 0x000fe20000000f00 */
[----:B------:R-:W-:Y:S05]  /*e3d0*/  BRA `(.L_x_2646) ;  /* 0xffff6e2000007947 */ /* 0x000fea000383ffff */
.L_x_2600:
[----:B------:R-:W-:Y:S01]  /*e3e0*/  IMAD.MOV.U32 R30, RZ, RZ, R12 ;  /* 0x000000ffff1e7224 */ /* 0x000fe200078e000c */
[----:B------:R-:W-:Y:S01]  /*e3f0*/  MOV R29, RZ ;  /* 0x000000ff001d7202 */ /* 0x000fe20000000f00 */
[----:B------:R-:W-:Y:S01]  /*e400*/  IMAD.MOV.U32 R3, RZ, RZ, 0x181f ;  /* 0x0000181fff037424 */ /* 0x000fe200078e00ff */
[----:B------:R-:W-:Y:S02]  /*e410*/  MOV R2, 0xe430 ;  /* 0x0000e43000027802 */ /* 0x000fe40000000f00 */
[----:B-12---:R-:W-:Y:S05]  /*e420*/  CALL.REL.NOINC `($__internal_43_$__cuda_sm70_shflsync_idx_p) ;  /* 0x00000f7000007944 */ /* 0x006fea0003c00000 */
[----:B------:R-:W-:Y:S01]  /*e430*/  IADD3 R6, P0, R29, R16, RZ ;  /* 0x000000101d067210 */ /* 0x000fe20007f1e0ff */
[----:B------:R-:W-:Y:S01]  /*e440*/  IMAD.MOV.U32 R30, RZ, RZ, R5 ;  /* 0x000000ffff1e7224 */ /* 0x000fe200078e0005 */
[----:B------:R-:W-:-:S02]  /*e450*/  ISETP.GE.AND P6, PT, R192, c[0x0][0x1d4], PT ;  /* 0x00007500c0007a0c */ /* 0x000fc40003fc6270 */
[----:B------:R-:W-:Y:S01]  /*e460*/  ISETP.GE.AND P5, PT, R201, c[0x0][0x1d4], PT ;  /* 0x00007500c9007a0c */ /* 0x000fe20003fa6270 */
[C---:B------:R-:W-:Y:S01]  /*e470*/  IMAD.X R7, R4.reuse, 0x1, R13, P0 ;  /* 0x0000000104077824 */ /* 0x040fe200000e060d */
[----:B------:R-:W-:Y:S02]  /*e480*/  IADD3 R2, P0, R29, R17, RZ ;  /* 0x000000111d027210 */ /* 0x000fe40007f1e0ff */
[----:B------:R-:W-:Y:S02]  /*e490*/  SEL R11, RZ, 0x10, P6 ;  /* 0x00000010ff0b7807 */ /* 0x000fe40003000000 */
[----:B------:R-:W-:Y:S01]  /*e4a0*/  SEL R10, RZ, 0x10, P5 ;  /* 0x00000010ff0a7807 */ /* 0x000fe20002800000 */
[----:B------:R-:W-:Y:S01]  /*e4b0*/  IMAD.X R3, R4, 0x1, R14, P0 ;  /* 0x0000000104037824 */ /* 0x000fe200000e060e */
[----:B------:R-:W-:-:S03]  /*e4c0*/  ISETP.GE.AND P0, PT, R200, c[0x0][0x1d4], PT ;  /* 0x00007500c8007a0c */ /* 0x000fc60003f06270 */
[----:B------:R-:W-:Y:S01]  /*e4d0*/  @!PT LDS RZ, [RZ] ;  /* 0x00000000fffff984 */ /* 0x000fe20000000800 */
[----:B------:R-:W-:Y:S01]  /*e4e0*/  @!PT LDS RZ, [RZ] ;  /* 0x00000000fffff984 */ /* 0x000fe20000000800 */
[----:B------:R-:W-:Y:S01]  /*e4f0*/  @!PT LDS RZ, [RZ] ;  /* 0x00000000fffff984 */ /* 0x000fe20000000800 */
[----:B------:R1:W-:Y:S01]  /*e500*/  LDGSTS.E.BYPASS.LTC128B.128 [R209+0xc100], [R6.64], !P6 ;  /* 0x0c10000006d17fae */ /* 0x0003e2000f101d46 */
[----:B------:R-:W-:-:S03]  /*e510*/  SEL R5, RZ, 0x10, P0 ;  /* 0x00000010ff057807 */ /* 0x000fc60000000000 */
[----:B------:R2:W-:Y:S02]  /*e520*/  LDGSTS.E.BYPASS.LTC128B.128 [R209+0xe100], [R2.64], !P5 ;  /* 0x0e10000002d17fae */ /* 0x0005e4000e901d46 */
[----:B--2---:R-:W-:Y:S01]  /*e530*/  IADD3 R2, P1, R29, R18, RZ ;  /* 0x000000121d027210 */ /* 0x004fe20007f3e0ff */
[----:B------:R-:W-:-:S04]  /*e540*/  IMAD.MOV.U32 R29, RZ, RZ, 0x1 ;  /* 0x00000001ff1d7424 */ /* 0x000fc800078e00ff */
[----:B------:R-:W-:-:S05]  /*e550*/  IMAD.X R3, R4, 0x1, R15, P1 ;  /* 0x0000000104037824 */ /* 0x000fca00008e060f */
[----:B------:R2:W-:Y:S02]  /*e560*/  LDGSTS.E.BYPASS.LTC128B.128 [R209+0x10100], [R2.64], !P0 ;  /* 0x1010000002d17fae */ /* 0x0005e4000c101d46 */
[----:B--2---:R-:W-:Y:S01]  /*e570*/  IMAD.MOV.U32 R3, RZ, RZ, 0x181f ;  /* 0x0000181fff037424 */ /* 0x004fe200078e00ff */
[----:B------:R-:W-:Y:S02]  /*e580*/  MOV R2, 0xe5a0 ;  /* 0x0000e5a000027802 */ /* 0x000fe40000000f00 */
[----:B-1----:R-:W-:Y:S05]  /*e590*/  CALL.REL.NOINC `($__internal_43_$__cuda_sm70_shflsync_idx_p) ;  /* 0x00000e0000007944 */ /* 0x002fea0003c00000 */
[----:B------:R-:W-:Y:S01]  /*e5a0*/  IMAD.MOV.U32 R4, RZ, RZ, R29 ;  /* 0x000000ffff047224 */ /* 0x000fe200078e001d */
[----:B------:R-:W-:Y:S01]  /*e5b0*/  MOV R29, 0x1 ;  /* 0x00000001001d7802 */ /* 0x000fe20000000f00 */
[----:B------:R-:W-:Y:S01]  /*e5c0*/  IMAD.MOV.U32 R30, RZ, RZ, R12 ;  /* 0x000000ffff1e7224 */ /* 0x000fe200078e000c */
[----:B------:R-:W-:Y:S02]  /*e5d0*/  MOV R3, 0x181f ;  /* 0x0000181f00037802 */ /* 0x000fe40000000f00 */
[----:B------:R-:W-:Y:S02]  /*e5e0*/  MOV R2, 0xe600 ;  /* 0x0000e60000027802 */ /* 0x000fe40000000f00 */
[----:B------:R-:W-:Y:S05]  /*e5f0*/  CALL.REL.NOINC `($__internal_43_$__cuda_sm70_shflsync_idx_p) ;  /* 0x00000da000007944 */ /* 0x000fea0003c00000 */
[----:B------:R-:W-:Y:S01]  /*e600*/  MOV R0, R29 ;  /* 0x0000001d00007202 */ /* 0x000fe20000000f00 */
[----:B------:R-:W-:Y:S05]  /*e610*/  BRA `(.L_x_2647) ;  /* 0xffff6d3000007947 */ /* 0x000fea000383ffff */
.L_x_2604:
[----:B------:R-:W-:Y:S01]  /*e620*/  MOV R29, RZ ;  /* 0x000000ff001d7202 */ /* 0x000fe20000000f00 */
[----:B------:R-:W-:Y:S01]  /*e630*/  IMAD.MOV.U32 R30, RZ, RZ, R12 ;  /* 0x000000ffff1e7224 */ /* 0x000fe200078e000c */
[----:B------:R-:W-:Y:S01]  /*e640*/  MOV R2, 0xe670 ;  /* 0x0000e67000027802 */ /* 0x000fe20000000f00 */
[----:B------:R-:W-:Y:S02]  /*e650*/  IMAD.MOV.U32 R3, RZ, RZ, 0x181f ;  /* 0x0000181fff037424 */ /* 0x000fe400078e00ff */
[----:B-1234-:R-:W-:Y:S05]  /*e660*/  CALL.REL.NOINC `($__internal_43_$__cuda_sm70_shflsync_idx_p) ;  /* 0x00000d3000007944 */ /* 0x01efea0003c00000 */
[----:B------:R-:W-:Y:S01]  /*e670*/  MOV R5, R29 ;  /* 0x0000001d00057202 */ /* 0x000fe20000000f00 */
[----:B------:R-:W-:-:S05]  /*e680*/  BRA `(.L_x_2648) ;  /* 0xffff721000007947 */ /* 0x000fca000383ffff */
.L_x_2605:
[----:B------:R-:W-:Y:S01]  /*e690*/  MOV R29, RZ ;  /* 0x000000ff001d7202 */ /* 0x000fe20000000f00 */
[----:B------:R-:W-:Y:S01]  /*e6a0*/  IMAD.MOV.U32 R30, RZ, RZ, R14 ;  /* 0x000000ffff1e7224 */ /* 0x000fe200078e000e */
[----:B------:R-:W-:Y:S01]  /*e6b0*/  MOV R2, 0xe6e0 ;  /* 0x0000e6e000027802 */ /* 0x000fe20000000f00 */
[----:B------:R-:W-:Y:S02]  /*e6c0*/  IMAD.MOV.U32 R3, RZ, RZ, 0x181f ;  /* 0x0000181fff037424 */ /* 0x000fe400078e00ff */
[----:B-1234-:R-:W-:Y:S05]  /*e6d0*/  CALL.REL.NOINC `($__internal_43_$__cuda_sm70_shflsync_idx_p) ;  /* 0x00000cc000007944 */ /* 0x01efea0003c00000 */
[----:B------:R-:W-:Y:S01]  /*e6e0*/  ISETP.GE.AND P6, PT, R192, c[0x0][0x1d4], PT ;  /* 0x00007500c0007a0c */ /* 0x000fe20003fc6270 */
[----:B------:R-:W-:Y:S01]  /*e6f0*/  IMAD R4, R198, 0x6000, R220 ;  /* 0x00006000c6047824 */ /* 0x000fe200078e02dc */
[----:B------:R-:W-:Y:S01]  /*e700*/  IADD3 R2, P0, R29, R22, RZ ;  /* 0x000000161d027210 */ /* 0x000fe20007f1e0ff */
[----:B------:R-:W-:Y:S01]  /*e710*/  IMAD.MOV.U32 R30, RZ, RZ, R12 ;  /* 0x000000ffff1e7224 */ /* 0x000fe200078e000c */
        /* <DEDUP_REMOVED lines=10> */
[----:B------:R1:W-:Y:S04]  /*e7c0*/  LDGSTS.E.BYPASS.LTC128B.128 [R4], [R2.64], !P6 ;  /* 0x0000000002047fae */ /* 0x0003e8000f101d46 */
        /* <DEDUP_REMOVED lines=8> */
[----:B------:R-:W-:Y:S05]  /*e850*/  CALL.REL.NOINC `($__internal_43_$__cuda_sm70_shflsync_idx_p) ;  /* 0x00000b4000007944 */ /* 0x000fea0003c00000 */
[----:B------:R-:W-:Y:S01]  /*e860*/  MOV R3, 0x181f ;  /* 0x0000181f00037802 */ /* 0x000fe20000000f00 */
[----:B------:R-:W-:Y:S01]  /*e870*/  IMAD.MOV.U32 R5, RZ, RZ, R29 ;  /* 0x000000ffff057224 */ /* 0x000fe200078e001d */
[----:B------:R-:W-:Y:S01]  /*e880*/  MOV R29, 0x1 ;  /* 0x00000001001d7802 */ /* 0x000fe20000000f00 */
[----:B------:R-:W-:Y:S01]  /*e890*/  IMAD.MOV.U32 R30, RZ, RZ, R14 ;  /* 0x000000ffff1e7224 */ /* 0x000fe200078e000e */
[----:B------:R-:W-:Y:S02]  /*e8a0*/  MOV R2, 0xe8c0 ;  /* 0x0000e8c000027802 */ /* 0x000fe40000000f00 */
[----:B------:R-:W-:Y:S05]  /*e8b0*/  CALL.REL.NOINC `($__internal_43_$__cuda_sm70_shflsync_idx_p) ;  /* 0x00000ae000007944 */ /* 0x000fea0003c00000 */
[----:B------:R-:W-:Y:S01]  /*e8c0*/  MOV R2, R29 ;  /* 0x0000001d00027202 */ /* 0x000fe20000000f00 */
[----:B------:R-:W-:-:S05]  /*e8d0*/  BRA `(.L_x_2649) ;  /* 0xffff712000007947 */ /* 0x000fca000383ffff */
.L_x_2608:
[----:B------:R-:W-:Y:S01]  /*e8e0*/  MOV R29, RZ ;  /* 0x000000ff001d7202 */ /* 0x000fe20000000f00 */
[----:B------:R-:W-:Y:S01]  /*e8f0*/  IMAD.MOV.U32 R30, RZ, RZ, R5 ;  /* 0x000000ffff1e7224 */ /* 0x000fe200078e0005 */
[----:B------:R-:W-:Y:S01]  /*e900*/  MOV R2, 0xe930 ;  /* 0x0000e93000027802 */ /* 0x000fe20000000f00 */
[----:B------:R-:W-:Y:S02]  /*e910*/  IMAD.MOV.U32 R3, RZ, RZ, 0x181f ;  /* 0x0000181fff037424 */ /* 0x000fe400078e00ff */
[----:B------:R-:W-:Y:S05]  /*e920*/  CALL.REL.NOINC `($__internal_43_$__cuda_sm70_shflsync_idx_p) ;  /* 0x00000a7000007944 */ /* 0x000fea0003c00000 */
[----:B------:R-:W-:Y:S01]  /*e930*/  MOV R4, R29 ;  /* 0x0000001d00047202 */ /* 0x000fe20000000f00 */
[----:B------:R-:W-:-:S05]  /*e940*/  BRA `(.L_x_2650) ;  /* 0xffff9ce000007947 */ /* 0x000fca000383ffff */
.L_x_2609:
[----:B------:R-:W-:Y:S01]  /*e950*/  MOV R29, RZ ;  /* 0x000000ff001d7202 */ /* 0x000fe20000000f00 */
[----:B------:R-:W-:Y:S01]  /*e960*/  IMAD.MOV.U32 R30, RZ, RZ, R12 ;  /* 0x000000ffff1e7224 */ /* 0x000fe200078e000c */
[----:B------:R-:W-:Y:S01]  /*e970*/  MOV R2, 0xe9a0 ;  /* 0x0000e9a000027802 */ /* 0x000fe20000000f00 */
[----:B------:R-:W-:Y:S02]  /*e980*/  IMAD.MOV.U32 R3, RZ, RZ, 0x181f ;  /* 0x0000181fff037424 */ /* 0x000fe400078e00ff */
[----:B-12---:R-:W-:Y:S05]  /*e990*/  CALL.REL.NOINC `($__internal_43_$__cuda_sm70_shflsync_idx_p) ;  /* 0x00000a0000007944 */ /* 0x006fea0003c00000 */
[----:B------:R-:W-:Y:S01]  /*e9a0*/  ISETP.GE.AND P6, PT, R192, c[0x0][0x1d4], PT ;  /* 0x00007500c0007a0c */ /* 0x000fe20003fc6270 */
[----:B------:R-:W-:Y:S01]  /*e9b0*/  IMAD R0, R198, 0x6000, R221 ;  /* 0x00006000c6007824 */ /* 0x000fe200078e02dd */
[----:B------:R-:W-:Y:S01]  /*e9c0*/  IADD3 R2, P0, R29, R16, RZ ;  /* 0x000000101d027210 */ /* 0x000fe20007f1e0ff */
[----:B------:R-:W-:Y:S01]  /*e9d0*/  IMAD.MOV.U32 R30, RZ, RZ, R5 ;  /* 0x000000ffff1e7224 */ /* 0x000fe200078e0005 */
[----:B------:R-:W-:Y:S02]  /*e9e0*/  ISETP.GE.AND P5, PT, R201, c[0x0][0x1d4], PT ;  /* 0x00007500c9007a0c */ /* 0x000fe40003fa6270 */
[C---:B------:R-:W-:Y:S01]  /*e9f0*/  IADD3 R6, P1, R29.reuse, R17, RZ ;  /* 0x000000111d067210 */ /* 0x040fe20007f3e0ff */
[----:B------:R-:W-:Y:S01]  /*ea00*/  IMAD.X R3, R4, 0x1, R13, P0 ;  /* 0x0000000104037824 */ /* 0x000fe200000e060d */
[----:B------:R-:W-:Y:S02]  /*ea10*/  ISETP.GE.AND P0, PT, R200, c[0x0][0x1d4], PT ;  /* 0x00007500c8007a0c */ /* 0x000fe40003f06270 */
[----:B------:R-:W-:Y:S01]  /*ea20*/  SEL R11, RZ, 0x10, P6 ;  /* 0x00000010ff0b7807 */ /* 0x000fe20003000000 */
[C---:B------:R-:W-:Y:S01]  /*ea30*/  IMAD.X R7, R4.reuse, 0x1, R14, P1 ;  /* 0x0000000104077824 */ /* 0x040fe200008e060e */
[----:B------:R-:W-:Y:S01]  /*ea40*/  SEL R10, RZ, 0x10, P5 ;  /* 0x00000010ff0a7807 */ /* 0x000fe20002800000 */
[----:B------:R-:W-:Y:S01]  /*ea50*/  @!PT LDS RZ, [RZ] ;  /* 0x00000000fffff984 */ /* 0x000fe20000000800 */
[----:B------:R-:W-:Y:S01]  /*ea60*/  @!PT LDS RZ, [RZ] ;  /* 0x00000000fffff984 */ /* 0x000fe20000000800 */
[----:B------:R-:W-:Y:S01]  /*ea70*/  @!PT LDS RZ, [RZ] ;  /* 0x00000000fffff984 */ /* 0x000fe20000000800 */
[----:B------:R1:W-:Y:S01]  /*ea80*/  LDGSTS.E.BYPASS.LTC128B.128 [R0], [R2.64], !P6 ;  /* 0x0000000002007fae */ /* 0x0003e2000f101d46 */
[----:B------:R-:W-:Y:S03]  /*ea90*/  SEL R5, RZ, 0x10, P0 ;  /* 0x00000010ff057807 */ /* 0x000fe60000000000 */
[----:B------:R2:W-:Y:S01]  /*eaa0*/  LDGSTS.E.BYPASS.LTC128B.128 [R0+0x2000], [R6.64], !P5 ;  /* 0x0200000006007fae */ /* 0x0005e2000e901d46 */
[----:B-1----:R-:W-:Y:S01]  /*eab0*/  IADD3 R2, P1, R29, R18, RZ ;  /* 0x000000121d027210 */ /* 0x002fe20007f3e0ff */
[----:B------:R-:W-:Y:S04]  /*eac0*/  IMAD.MOV.U32 R29, RZ, RZ, 0x1 ;  /* 0x00000001ff1d7424 */ /* 0x000fe800078e00ff */
[----:B------:R-:W-:Y:S05]  /*ead0*/  IMAD.X R3, R4, 0x1, R15, P1 ;  /* 0x0000000104037824 */ /* 0x000fea00008e060f */
[----:B------:R1:W-:Y:S02]  /*eae0*/  LDGSTS.E.BYPASS.LTC128B.128 [R0+0x4000], [R2.64], !P0 ;  /* 0x0400000002007fae */ /* 0x0003e4000c101d46 */
[----:B-1----:R-:W-:Y:S01]  /*eaf0*/  MOV R2, 0xeb20 ;  /* 0x0000eb2000027802 */ /* 0x002fe20000000f00 */
[----:B------:R-:W-:Y:S02]  /*eb00*/  IMAD.MOV.U32 R3, RZ, RZ, 0x181f ;  /* 0x0000181fff037424 */ /* 0x000fe400078e00ff */
[----:B--2---:R-:W-:Y:S05]  /*eb10*/  CALL.REL.NOINC `($__internal_43_$__cuda_sm70_shflsync_idx_p) ;  /* 0x0000088000007944 */ /* 0x004fea0003c00000 */
        /* <DEDUP_REMOVED lines=8> */
.L_x_2614:
[----:B------:R-:W-:Y:S01]  /*eba0*/  MOV R29, RZ ;  /* 0x000000ff001d7202 */ /* 0x000fe20000000f00 */
[----:B------:R-:W-:Y:S01]  /*ebb0*/  IMAD.MOV.U32 R30, RZ, RZ, R12 ;  /* 0x000000ffff1e7224 */ /* 0x000fe200078e000c */
[----:B------:R-:W-:Y:S01]  /*ebc0*/  MOV R2, 0xebf0 ;  /* 0x0000ebf000027802 */ /* 0x000fe20000000f00 */
[----:B------:R-:W-:Y:S02]  /*ebd0*/  IMAD.MOV.U32 R3, RZ, RZ, 0x181f ;  /* 0x0000181fff037424 */ /* 0x000fe400078e00ff */
[----:B-1234-:R-:W-:Y:S05]  /*ebe0*/  CALL.REL.NOINC `($__internal_43_$__cuda_sm70_shflsync_idx_p) ;  /* 0x000007b000007944 */ /* 0x01efea0003c00000 */
[----:B------:R-:W-:Y:S01]  /*ebf0*/  MOV R5, R29 ;  /* 0x0000001d00057202 */ /* 0x000fe20000000f00 */
[----:B------:R-:W-:-:S05]  /*ec00*/  BRA `(.L_x_2652) ;  /* 0xffffa08000007947 */ /* 0x000fca000383ffff */
.L_x_2615:
        /* <DEDUP_REMOVED lines=37> */
.L_x_2616:
[----:B------:R-:W-:Y:S01]  /*ee60*/  MOV R127, 0x2 ;  /* 0x00000002007f7802 */ /* 0x000fe20000000f00 */
[----:B------:R-:W-:Y:S01]  /*ee70*/  IMAD.MOV.U32 R2, RZ, RZ, R125 ;  /* 0x000000ffff027224 */ /* 0x000fe200078e007d */
[----:B------:R-:W-:Y:S02]  /*ee80*/  MOV R3, 0xeea0 ;  /* 0x0000eea000037802 */ /* 0x000fe40000000f00 */
[----:B------:R-:W-:Y:S05]  /*ee90*/  CALL.REL.NOINC `($__internal_42_$__cuda_sm70_shflsync_bfly_p) ;  /* 0x000004b000007944 */ /* 0x000fea0003c00000 */
[----:B------:R-:W-:Y:S01]  /*eea0*/  MOV R2, R127 ;  /* 0x0000007f00027202 */ /* 0x000fe20000000f00 */
[----:B------:R-:W-:-:S05]  /*eeb0*/  BRA `(.L_x_2654) ;  /* 0xffffac6000007947 */ /* 0x000fca000383ffff */
.L_x_2619:
[----:B------:R-:W-:Y:S01]  /*eec0*/  MOV R29, RZ ;  /* 0x000000ff001d7202 */ /* 0x000fe20000000f00 */
[----:B------:R-:W-:Y:S01]  /*eed0*/  IMAD.MOV.U32 R30, RZ, RZ, R5 ;  /* 0x000000ffff1e7224 */ /* 0x000fe200078e0005 */
[----:B------:R-:W-:Y:S01]  /*eee0*/  MOV R2, 0xef10 ;  /* 0x0000ef1000027802 */ /* 0x000fe20000000f00 */
[----:B------:R-:W-:Y:S02]  /*eef0*/  IMAD.MOV.U32 R3, RZ, RZ, 0x181f ;  /* 0x0000181fff037424 */ /* 0x000fe400078e00ff */
[----:B------:R-:W-:Y:S05]  /*ef00*/  CALL.REL.NOINC `($__internal_43_$__cuda_sm70_shflsync_idx_p) ;  /* 0x0000049000007944 */ /* 0x000fea0003c00000 */
[----:B------:R-:W-:Y:S01]  /*ef10*/  MOV R4, R29 ;  /* 0x0000001d00047202 */ /* 0x000fe20000000f00 */
[----:B------:R-:W-:-:S05]  /*ef20*/  BRA `(.L_x_2655) ;  /* 0xffffc5e000007947 */ /* 0x000fca000383ffff */
.L_x_2620:
        /* <DEDUP_REMOVED lines=37> */
.L_x_2622:
[----:B------:R-:W-:Y:S01]  /*f180*/  IMAD.MOV.U32 R2, RZ, RZ, R202 ;  /* 0x000000ffff027224 */ /* 0x000fe200078e00ca */
[----:B------:R-:W-:-:S02]  /*f190*/  MOV R127, 0x2 ;  /* 0x00000002007f7802 */ /* 0x000fc40000000f00 */
[----:B------:R-:W-:Y:S02]  /*f1a0*/  MOV R3, 0xf1c0 ;  /* 0x0000f1c000037802 */ /* 0x000fe40000000f00 */
[----:B------:R-:W-:Y:S05]  /*f1b0*/  CALL.REL.NOINC `($__internal_42_$__cuda_sm70_shflsync_bfly_p) ;  /* 0x0000019000007944 */ /* 0x000fea0003c00000 */
[----:B------:R-:W-:Y:S01]  /*f1c0*/  MOV R0, R127 ;  /* 0x0000007f00007202 */ /* 0x000fe20000000f00 */
[----:B------:R-:W-:Y:S05]  /*f1d0*/  BRA `(.L_x_2657) ;  /* 0xffffc6a000007947 */ /* 0x000fea000383ffff */
.L_x_2623:
[----:B------:R-:W-:Y:S01]  /*f1e0*/  IMAD.MOV.U32 R2, RZ, RZ, R0 ;  /* 0x000000ffff027224 */ /* 0x000fe200078e0000 */
[----:B------:R-:W-:Y:S02]  /*f1f0*/  MOV R127, 0x1 ;  /* 0x00000001007f7802 */ /* 0x000fe40000000f00 */
[----:B------:R-:W-:Y:S02]  /*f200*/  MOV R3, 0xf220 ;  /* 0x0000f22000037802 */ /* 0x000fe40000000f00 */
[----:B-1----:R-:W-:Y:S05]  /*f210*/  CALL.REL.NOINC `($__internal_42_$__cuda_sm70_shflsync_bfly_p) ;  /* 0x0000013000007944 */ /* 0x002fea0003c00000 */
[----:B------:R-:W-:Y:S01]  /*f220*/  FADD.FTZ R0, R0, R127 ;  /* 0x0000007f00007221 */ /* 0x000fe20000010000 */
[----:B------:R-:W-:Y:S02]  /*f230*/  MOV R2, R203 ;  /* 0x000000cb00027202 */ /* 0x000fe40000000f00 */
[----:B------:R-:W-:Y:S02]  /*f240*/  MOV R127, 0x2 ;  /* 0x00000002007f7802 */ /* 0x000fe40000000f00 */
[----:B------:R-:W-:Y:S02]  /*f250*/  MOV R3, 0xf270 ;  /* 0x0000f27000037802 */ /* 0x000fe40000000f00 */
[----:B------:R-:W-:Y:S05]  /*f260*/  CALL.REL.NOINC `($__internal_42_$__cuda_sm70_shflsync_bfly_p) ;  /* 0x000000e000007944 */ /* 0x000fea0003c00000 */
[----:B------:R-:W-:Y:S01]  /*f270*/  FADD.FTZ R4, R203, R127 ;  /* 0x0000007fcb047221 */ /* 0x000fe20000010000 */
[----:B------:R-:W-:-:S02]  /*f280*/  MOV R127, 0x1 ;  /* 0x00000001007f7802 */ /* 0x000fc40000000f00 */
[----:B------:R-:W-:Y:S02]  /*f290*/  MOV R3, 0xf2c0 ;  /* 0x0000f2c000037802 */ /* 0x000fe40000000f00 */
[----:B------:R-:W-:Y:S02]  /*f2a0*/  MOV R2, R4 ;  /* 0x0000000400027202 */ /* 0x000fe40000000f00 */
[----:B------:R-:W-:Y:S05]  /*f2b0*/  CALL.REL.NOINC `($__internal_42_$__cuda_sm70_shflsync_bfly_p) ;  /* 0x0000009000007944 */ /* 0x000fea0003c00000 */
[----:B------:R-:W-:Y:S01]  /*f2c0*/  MOV R3, R127 ;  /* 0x0000007f00037202 */ /* 0x000fe20000000f00 */
[----:B------:R-:W-:Y:S05]  /*f2d0*/  BRA `(.L_x_2658) ;  /* 0xffffc61000007947 */ /* 0x000fea000383ffff */
.L_x_2633:
[----:B------:R-:W-:Y:S01]  /*f2e0*/  IMAD.MOV.U32 R30, RZ, RZ, R18 ;  /* 0x000000ffff1e7224 */ /* 0x000fe200078e0012 */
[----:B------:R-:W-:Y:S01]  /*f2f0*/  MOV R29, RZ ;  /* 0x000000ff001d7202 */ /* 0x000fe20000000f00 */
[----:B-1----:R-:W-:Y:S01]  /*f300*/  IMAD.MOV.U32 R3, RZ, RZ, 0x1f ;  /* 0x0000001fff037424 */ /* 0x002fe200078e00ff */
[----:B---3--:R-:W-:Y:S02]  /*f310*/  MOV R2, 0xf330 ;  /* 0x0000f33000027802 */ /* 0x008fe40000000f00 */
[----:B--2-45:R-:W-:Y:S05]  /*f320*/  CALL.REL.NOINC `($__internal_43_$__cuda_sm70_shflsync_idx_p) ;  /* 0x0000007000007944 */ /* 0x034fea0003c00000 */
[----:B------:R-:W-:Y:S01]  /*f330*/  MOV R0, R29 ;  /* 0x0000001d00007202 */ /* 0x000fe20000000f00 */
[----:B------:R-:W-:Y:S05]  /*f340*/  BRA `(.L_x_2659) ;  /* 0xffffe6d000007947 */ /* 0x000fea000383ffff */
        .weak           $__internal_42_$__cuda_sm70_shflsync_bfly_p
        .type           $__internal_42_$__cuda_sm70_shflsync_bfly_p,@function
        .size           $__internal_42_$__cuda_sm70_shflsync_bfly_p,($__internal_43_$__cuda_sm70_shflsync_idx_p - $__internal_42_$__cuda_sm70_shflsync_bfly_p)
$__internal_42_$__cuda_sm70_shflsync_bfly_p:
[----:B------:R-:W-:Y:S04]  /*f350*/  WARPSYNC R178 ;  /* 0x000000b200007348 */ /* 0x000fe80003800000 */
[----:B------:R1:W2:Y:S02]  /*f360*/  SHFL.BFLY PT, R127, R2, R127, R179 ;  /* 0x0c00007f027f7389 */ /* 0x0002a400000e00b3 */
[----:B-1----:R-:W-:-:S02]  /*f370*/  MOV R2, R3 ;  /* 0x0000000300027202 */ /* 0x002fc40000000f00 */
[----:B------:R-:W-:-:S04]  /*f380*/  MOV R3, 0x0 ;  /* 0x0000000000037802 */ /* 0x000fc80000000f00 */
[----:B--2---:R-:W-:Y:S05]  /*f390*/  RET.REL.NODEC R2 `(_ZN7cutlass13device_kernelIN5flash19enable_sm80_to_sm89INS1_16FlashAttnFwdSm80INS1_25CollectiveMainloopFwdSm80ILi8ELi2ELb0EN4cute5tupleIJNS5_1CILi128EEENS7_ILi64EEENS7_ILi192EEEEEELi192ENS_10bfloat16_tEfNS_4arch4Sm80ELb1ELb0ELb0ELb0ELb1ELb0ELb1ELb1EEENS1_21CollectiveEpilogueFwdINS6_IJS8_SA_S9_EEENS6_IJNS7_ILi1EEESI_SI_EEESC_SE_Li256ELb0ELb1ELb1ELb0EEENS1_30DynamicPersistentTileSchedulerILi256ELi256ELb1ELb1ELb0EEEEEEEEEvNT_6ParamsE) ;  /* 0xffff0c6002007950 */ /* 0x004fea0003c3ffff */
        .weak           $__internal_43_$__cuda_sm70_shflsync_idx_p
        .type           $__internal_43_$__cuda_sm70_shflsync_idx_p,@function
        .size           $__internal_43_$__cuda_sm70_shflsync_idx_p,(.L_x_3164 - $__internal_43_$__cuda_sm70_shflsync_idx_p)
$__internal_43_$__cuda_sm70_shflsync_idx_p:
[----:B------:R-:W-:-:S04]  /*f3a0*/  MOV R31, 0xffffffff ;  /* 0xffffffff001f7802 */ /* 0x000fc80000000f00 */
[----:B------:R-:W-:Y:S04]  /*f3b0*/  WARPSYNC R31 ;  /* 0x0000001f00007348 */ /* 0x000fe80003800000 */
[----:B------:R1:W2:Y:S02]  /*f3c0*/  SHFL.IDX PT, R29, R30, R29, R3 ;  /* 0x0000001d1e1d7389 */ /* 0x0002a400000e0003 */
[----:B-1----:R-:W-:-:S04]  /*f3d0*/  MOV R3, 0x0 ;  /* 0x0000000000037802 */ /* 0x002fc80000000f00 */
[----:B--2---:R-:W-:Y:S05]  /*f3e0*/  RET.REL.NODEC R2 `(_ZN7cutlass13device_kernelIN5flash19enable_sm80_to_sm89INS1_16FlashAttnFwdSm80INS1_25CollectiveMainloopFwdSm80ILi8ELi2ELb0EN4cute5tupleIJNS5_1CILi128EEENS7_ILi64EEENS7_ILi192EEEEEELi192ENS_10bfloat16_tEfNS_4arch4Sm80ELb1ELb0ELb0ELb0ELb1ELb0ELb1ELb1EEENS1_21CollectiveEpilogueFwdINS6_IJS8_SA_S9_EEENS6_IJNS7_ILi1EEESI_SI_EEESC_SE_Li256ELb0ELb1ELb1ELb0EEENS1_30DynamicPersistentTileSchedulerILi256ELi256ELb1ELb1ELb0EEEEEEEEEvNT_6ParamsE) ;  /* 0xffff0c1002007950 */ /* 0x004fea0003c3ffff */
.L_x_2660:
        /* <DEDUP_REMOVED lines=9> */
.L_x_3164:


//--------------------- .text._ZN7cutlass13device_kernelIN5flash19enable_sm80_to_sm89INS1_16FlashAttnFwdSm80INS1_25CollectiveMainloopFwdSm80ILi8ELi2ELb0EN4cute5tupleIJNS5_1CILi128EEENS7_ILi64EEENS7_ILi192EEEEEELi192ENS_10bfloat16_tEfNS_4arch4Sm80ELb1ELb0ELb0ELb1ELb1ELb0ELb1ELb1EEENS1_21CollectiveEpilogueFwdINS6_IJS8_SA_S9_EEENS6_IJNS7_ILi1EEESI_SI_EEESC_SE_Li256ELb1ELb1ELb1ELb0EEENS1_36VarlenDynamicPersistentTileSchedulerILi128ELi64ELi256ELi256ELb1ELb1ELb0ELb1ELb1ELb1EEEEEEEEEvNT_6ParamsE --------------------------
	.section	.text._ZN7cutlass13device_kernelIN5flash19enable_sm80_to_sm89INS1_16FlashAttnFwdSm80INS1_25CollectiveMainloopFwdSm80ILi8ELi2ELb0EN4cute5tupleIJNS5_1CILi128EEENS7_ILi64EEENS7_ILi192EEEEEELi192ENS_10bfloat16_tEfNS_4arch4Sm80ELb1ELb0ELb0ELb1ELb1ELb0ELb1ELb1EEENS1_21CollectiveEpilogueFwdINS6_IJS8_SA_S9_EEENS6_IJNS7_ILi1EEESI_SI_EEESC_SE_Li256ELb1ELb1ELb1ELb0EEENS1_36VarlenDynamicPersistentTileSchedulerILi128ELi64ELi256ELi256ELb1ELb1ELb0ELb1ELb1ELb1EEEEEEEEEvNT_6ParamsE,"ax",@progbits
	.sectioninfo	@"SHI_REGISTERS=255"
	.align	128
.text._ZN7cutlass13device_kernelIN5flash19enable_sm80_to_sm89INS1_16FlashAttnFwdSm80INS1_25CollectiveMainloopFwdSm80ILi8ELi2ELb0EN4cute5tupleIJNS5_1CILi128EEENS7_ILi64EEENS7_ILi192EEEEEELi192ENS_10bfloat16_tEfNS_4arch4Sm80ELb1ELb0ELb0ELb1ELb1ELb0ELb1ELb1EEENS1_21CollectiveEpilogueFwdINS6_IJS8_SA_S9_EEENS6_IJNS7_ILi1EEESI_SI_EEESC_SE_Li256ELb1ELb1ELb1ELb0EEENS1_36VarlenDynamicPersistentTileSchedulerILi128ELi64ELi256ELi256ELb1ELb1ELb0ELb1ELb1ELb1EEEEEEEEEvNT_6ParamsE:
        .type           _ZN7cutlass13device_kernelIN5flash19enable_sm80_to_sm89INS1_16FlashAttnFwdSm80INS1_25CollectiveMainloopFwdSm80ILi8ELi2ELb0EN4cute5tupleIJNS5_1CILi128EEENS7_ILi64EEENS7_ILi192EEEEEELi192ENS_10bfloat16_tEfNS_4arch4Sm80ELb1ELb0ELb0ELb1ELb1ELb0ELb1ELb1EEENS1_21CollectiveEpilogueFwdINS6_IJS8_SA_S9_EEENS6_IJNS7_ILi1EEESI_SI_EEESC_SE_Li256ELb1ELb1ELb1ELb0EEENS1_36VarlenDynamicPersistentTileSchedulerILi128ELi64ELi256ELi256ELb1ELb1ELb0ELb1ELb1ELb1EEEEEEEEEvNT_6ParamsE,@function
        .size           _ZN7cutlass13device_kernelIN5flash19enable_sm80_to_sm89INS1_16FlashAttnFwdSm80INS1_25CollectiveMainloopFwdSm80ILi8ELi2ELb0EN4cute5tupleIJNS5_1CILi128EEENS7_ILi64EEENS7_ILi192EEEEEELi192ENS_10bfloat16_tEfNS_4arch4Sm80ELb1ELb0ELb0ELb1ELb1ELb0ELb1ELb1EEENS1_21CollectiveEpilogueFwdINS6_IJS8_SA_S9_EEENS6_IJNS7_ILi1EEESI_SI_EEESC_SE_Li256ELb1ELb1ELb1ELb0EEENS1_36VarlenDynamicPersistentTileSchedulerILi128ELi64ELi256ELi256ELb1ELb1ELb0ELb1ELb1ELb1EEEEEEEEEvNT_6ParamsE,(.L_x_3167 - _ZN7cutlass13device_kernelIN5flash19enable_sm80_to_sm89INS1_16FlashAttnFwdSm80INS1_25CollectiveMainloopFwdSm80ILi8ELi2ELb0EN4cute5tupleIJNS5_1CILi128EEENS7_ILi64EEENS7_ILi192EEEEEELi192ENS_10bfloat16_tEfNS_4arch4Sm80ELb1ELb0ELb0ELb1ELb1ELb0ELb1ELb1EEENS1_21CollectiveEpilogueFwdINS6_IJS8_SA_S9_EEENS6_IJNS7_ILi1EEESI_SI_EEESC_SE_Li256ELb1ELb1ELb1ELb0EEENS1_36VarlenDynamicPersistentTileSchedulerILi128ELi64ELi256ELi256ELb1ELb1ELb0ELb1ELb1ELb1EEEEEEEEEvNT_6ParamsE)
        .other          _ZN7cutlass13device_kernelIN5flash19enable_sm80_to_sm89INS1_16FlashAttnFwdSm80INS1_25CollectiveMainloopFwdSm80ILi8ELi2ELb0EN4cute5tupleIJNS5_1CILi128EEENS7_ILi64EEENS7_ILi192EEEEEELi192ENS_10bfloat16_tEfNS_4arch4Sm80ELb1ELb0ELb0ELb1ELb1ELb0ELb1ELb1EEENS1_21CollectiveEpilogueFwdINS6_IJS8_SA_S9_EEENS6_IJNS7_ILi1EEESI_SI_EEESC_SE_Li256ELb1ELb1ELb1ELb0EEENS1_36VarlenDynamicPersistentTileSchedulerILi128ELi64ELi256ELi256ELb1ELb1ELb0ELb1ELb1ELb1EEEEEEEEEvNT_6ParamsE,@"STO_CUDA_ENTRY STV_DEFAULT"
_ZN7cutlass13device_kernelIN5flash19enable_sm80_to_sm89INS1_16FlashAttnFwdSm80INS1_25CollectiveMainloopFwdSm80ILi8ELi2ELb0EN4cute5tupleIJNS5_1CILi128EEENS7_ILi64EEENS7_ILi192EEEEEELi192ENS_10bfloat16_tEfNS_4arch4Sm80ELb1ELb0ELb0ELb1ELb1ELb0ELb1ELb1EEENS1_21CollectiveEpilogueFwdINS6_IJS8_SA_S9_EEENS6_IJNS7_ILi1EEESI_SI_EEESC_SE_Li256ELb1ELb1ELb1ELb0EEENS1_36VarlenDynamicPersistentTileSchedulerILi128ELi64ELi256ELi256ELb1ELb1ELb0ELb1ELb1ELb1EEEEEEEEEvNT_6ParamsE:
        /* <DEDUP_REMOVED lines=52> */
.L_x_2666:
        /* <DEDUP_REMOVED lines=16> */
.L_x_2790:
        /* <DEDUP_REMOVED lines=16> */
.L_x_2791:
[----:B---3--:R-:W-:-:S05]  /*0540*/  IMAD R0, R0, c[0x0][0x538], RZ ;  /* 0x00014e0000007a24 */ /* 0x008fca00078e02ff */
[----:B------:R-:W-:-:S04]  /*0550*/  IADD3 R6, R0, R6, RZ ;  /* 0x0000000600067210 */ /* 0x000fc80007ffe0ff */
[----:B------:R-:W-:-:S13]  /*0560*/  ISETP.GT.AND P0, PT, R6, UR4, PT ;  /* 0x0000000406007c0c */ /* 0x000fda000bf04270 */
[----:B-12---:R-:W-:Y:S05]  /*0570*/  @!P0 BRA `(.L_x_2666) ;  /* 0xfffffdc000008947 */ /* 0x006fea000383ffff */
.L_x_2662:
[----:B------:R-:W-:-:S05]  /*0580*/  IADD3 R10, -R0, R6, RZ ;  /* 0x00000006000a7210 */ /* 0x000fca0007ffe1ff */
[----:B------:R-:W-:-:S05]  /*0590*/  IMAD R0, R4, c[0x0][0x538], R10 ;  /* 0x00014e0004007a24 */ /* 0x000fca00078e020a */
[----:B------:R-:W-:Y:S01]  /*05a0*/  ISETP.GT.AND P0, PT, R0, UR4, PT ;  /* 0x0000000400007c0c */ /* 0x000fe2000bf04270 */
[----:B------:R-:W-:-:S12]  /*05b0*/  BRA.DIV ~URZ, `(.L_x_2667) ;  /* 0x000114a27f007947 */ /* 0x000fd8000b800000 */
[----:B------:R-:W-:-:S04]  /*05c0*/  VOTE.ANY R6, PT, !P0 ;  /* 0x0000000000067806 */ /* 0x000fc800040e0100 */
.L_x_2792:
[----:B------:R-:W2:Y:S02]  /*05d0*/  POPC R0, R6 ;  /* 0x0000000600007309 */ /* 0x000ea40000000000 */
[----:B-12---:R-:W-:Y:S01]  /*05e0*/  IADD3 R227, R0, R7, RZ ;  /* 0x0000000700e37210 */ /* 0x006fe20007ffe0ff */
[----:B------:R-:W-:Y:S05]  /*05f0*/  BRA.DIV ~URZ, `(.L_x_2668) ;  /* 0x000114b27f007947 */ /* 0x000fea000b800000 */
[----:B------:R1:W2:Y:S01]  /*0600*/  SHFL.IDX PT, R225, R9, R0, 0x1f ;  /* 0x00001f0009e17589 */ /* 0x0002a200000e0000 */
[----:B------:R-:W-:-:S03]  /*0610*/  MOV R5, RZ ;  /* 0x000000ff00057202 */ /* 0x000fc60000000f00 */
[----:B------:R1:W3:Y:S04]  /*0620*/  SHFL.IDX PT, R9, R8, R0, 0x1f ;  /* 0x00001f0008097589 */ /* 0x0002e800000e0000 */
.L_x_2793:
[----:B------:R-:W-:Y:S01]  /*0630*/  ISETP.NE.AND P0, PT, R6, RZ, PT ;  /* 0x000000ff0600720c */ /* 0x000fe20003f05270 */
[----:B------:R-:W-:-:S12]  /*0640*/  BSSY B0, `(.L_x_2669) ;  /* 0x0000005000007945 */ /* 0x000fd80003800000 */
[----:B------:R-:W-:Y:S05]  /*0650*/  @!P0 BRA `(.L_x_2670) ;  /* 0x0000003000008947 */ /* 0x000fea0003800000 */
[----:B------:R-:W-:Y:S01]  /*0660*/  IADD3 R2, R0, -0x1, RZ ;  /* 0xffffffff00027810 */ /* 0x000fe20007ffe0ff */
[----:B------:R-:W-:Y:S05]  /*0670*/  BRA.DIV ~URZ, `(.L_x_2671) ;  /* 0x000115127f007947 */ /* 0x000fea000b800000 */
[----:B------:R4:W1:Y:S02]  /*0680*/  SHFL.IDX PT, R5, R4, R2, 0x1f ;  /* 0x00001f0204057589 */ /* 0x00086400000e0000 */
.L_x_2670:
[----:B------:R-:W-:Y:S05]  /*0690*/  BSYNC B0 ;  /* 0x0000000000007941 */ /* 0x000fea0003800000 */
.L_x_2669:
[----:B---3--:R-:W-:Y:S01]  /*06a0*/  ISETP.NE.AND P0, PT, R9, 0x1, PT ;  /* 0x000000010900780c */ /* 0x008fe20003f05270 */
[----:B-1----:R-:W-:Y:S01]  /*06b0*/  IMAD R224, R5, c[0x0][0x538], R10 ;  /* 0x00014e0005e07a24 */ /* 0x002fe200078e020a */
[----:B------:R-:W-:Y:S04]  /*06c0*/  BSSY B0, `(.L_x_2672) ;  /* 0x0000085000007945 */ /* 0x000fe80003800000 */
[----:B------:R-:W-:-:S07]  /*06d0*/  IADD3 R11, -R224, UR4, RZ ;  /* 0x00000004e00b7c10 */ /* 0x000fce000fffe1ff */
[----:B------:R-:W-:Y:S05]  /*06e0*/  @!P0 BRA `(.L_x_2673) ;  /* 0x000003e000008947 */ /* 0x000fea0003800000 */
[-C--:B--2---:R-:W-:Y:S02]  /*06f0*/  IABS R0, R225.reuse ;  /* 0x000000e100007213 */ /* 0x084fe40000000000 */
[----:B------:R-:W-:-:S03]  /*0700*/  IABS R6, R225 ;  /* 0x000000e100067213 */ /* 0x000fc60000000000 */
[----:B------:R-:W-:Y:S01]  /*0710*/  IMAD.MOV.U32 R5, RZ, RZ, R0 ;  /* 0x000000ffff057224 */ /* 0x000fe200078e0000 */
[----:B------:R-:W-:-:S03]  /*0720*/  IABS R0, R9 ;  /* 0x0000000900007213 */ /* 0x000fc60000000000 */
[----:B----4-:R-:W1:Y:S02]  /*0730*/  I2F.RP R2, R5 ;  /* 0x0000000500027306 */ /* 0x010e640000209400 */
        /* <DEDUP_REMOVED lines=57> */
.L_x_2673:
[----:B----4-:R-:W-:-:S04]  /*0ad0*/  IMAD.MOV.U32 R2, RZ, RZ, 0x4 ;  /* 0x00000004ff027424 */ /* 0x010fc800078e00ff */
[----:B------:R-:W-:-:S05]  /*0ae0*/  IMAD.WIDE R2, R227, R2, c[0x0][0x590] ;  /* 0x00016400e3027625 */ /* 0x000fca00078e0202 */
[----:B------:R-:W3:Y:S02]  /*0af0*/  LDG.E R7, [R2.64] ;  /* 0x0000000802077981 */ /* 0x000ee4000c1e1900 */
        /* <DEDUP_REMOVED lines=65> */
.L_x_2674:
[----:B------:R-:W-:Y:S05]  /*0f10*/  BSYNC B0 ;  /* 0x0000000000007941 */ /* 0x000fea0003800000 */
.L_x_2672:
[----:B------:R-:W-:-:S04]  /*0f20*/  LOP3.LUT R0, RZ, R0, RZ, 0x33, !PT ;  /* 0x00000000ff007212 */ /* 0x000fc800078e33ff */
[----:B------:R-:W-:Y:S01]  /*0f30*/  IADD3 R225, R0, R225, RZ ;  /* 0x000000e100e17210 */ /* 0x000fe20007ffe0ff */
[----:B------:R-:W-:Y:S05]  /*0f40*/  BRA `(.L_x_2675) ;  /* 0x0000004000007947 */ /* 0x000fea0003800000 */
.L_x_2663:
[----:B-1----:R-:W-:Y:S01]  /*0f50*/  IMAD.MOV.U32 R225, RZ, RZ, RZ ;  /* 0x000000ffffe17224 */ /* 0x002fe200078e00ff */
[----:B------:R-:W-:Y:S01]  /*0f60*/  MOV R226, RZ ;  /* 0x000000ff00e27202 */ /* 0x000fe20000000f00 */
[----:B------:R-:W-:Y:S01]  /*0f70*/  IMAD.U32 R224, RZ, RZ, UR4 ;  /* 0x00000004ffe07e24 */ /* 0x000fe2000f8e00ff */
[----:B------:R-:W-:Y:S02]  /*0f80*/  MOV R227, c[0x0][0x53c] ;  /* 0x00014f0000e37a02 */ /* 0x000fe40000000f00 */
.L_x_2675:
[----:B------:R-:W-:Y:S01]  /*0f90*/  ISETP.NE.AND P0, PT, R12, RZ, PT ;  /* 0x000000ff0c00720c */ /* 0x000fe20003f05270 */
[----:B------:R-:W-:-:S12]  /*0fa0*/  WARPSYNC 0xffffffff ;  /* 0xffffffff00007948 */ /* 0x000fd80003800000 */
[----:B------:R1:W-:Y:S04]  /*0fb0*/  @!P0 STS.128 [0x24100], R224 ;  /* 0x024100e0ff008388 */ /* 0x0003e80000000c00 */
[----:B------:R-:W-:Y:S06]  /*0fc0*/  BAR.ARV 0x5, 0x100 ;  /* 0x0144000000007b1d */ /* 0x000fec0000002000 */
.L_x_2661:
        /* <DEDUP_REMOVED lines=48> */
[----:B------:R-:W-:Y:S02]  /*12d0*/  LEA.HI R12, R12, R16, RZ, 0x2 ;  /* 0x000000100c0c7211 */ /* 0x000fe400078f10ff */
[----:B------:R-:W-:Y:S01]  /*12e0*/  ISETP.NE.U32.AND P3, PT, R6, 0x1, PT ;  /* 0x000000010600780c */ /* 0x000fe20003f65070 */
[----:B------:R-:W-:Y:S01]  /*12f0*/  IMAD.IADD R3, R4, 0x1, -R2 ;  /* 0x0000000104037824 */ /* 0x000fe200078e0a02 */
[----:B------:R-:W-:-:S02]  /*1300*/  LOP3.LUT R8, R0, 0x8, R15, 0xf8, !PT ;  /* 0x0000000800087812 */ /* 0x000fc400078ef80f */
[----:B------:R-:W-:Y:S02]  /*1310*/  SHF.R.U32.HI R6, RZ, 0x3, R0 ;  /* 0x00000003ff067819 */ /* 0x000fe40000011600 */
[----:B------:R-:W-:Y:S02]  /*1320*/  LOP3.LUT R0, R13, 0xfffffffc, RZ, 0xc0, !PT ;  /* 0xfffffffc0d007812 */ /* 0x000fe400078ec0ff */
[----:B------:R-:W-:Y:S02]  /*1330*/  SHF.R.S32.HI R2, RZ, 0x2, R12 ;  /* 0x00000002ff027819 */ /* 0x000fe4000001140c */
[----:B------:R-:W-:Y:S01]  /*1340*/  LOP3.LUT P0, RZ, R5, 0x2, RZ, 0xc0, !PT ;  /* 0x0000000205ff7812 */ /* 0x000fe2000780c0ff */
[----:B------:R-:W-:Y:S01]  /*1350*/  IMAD.IADD R0, R17, 0x1, -R0 ;  /* 0x0000000111007824 */ /* 0x000fe200078e0a00 */
[----:B------:R-:W-:Y:S01]  /*1360*/  LOP3.LUT P4, RZ, R5, 0x4, RZ, 0xc0, !PT ;  /* 0x0000000405ff7812 */ /* 0x000fe2000788c0ff */
[----:B------:R-:W-:Y:S01]  /*1370*/  IMAD R15, R3, 0x10, R2 ;  /* 0x00000010030f7824 */ /* 0x000fe200078e0202 */
[----:B------:R-:W-:Y:S01]  /*1380*/  LOP3.LUT R13, R8, R6, RZ, 0x3c, !PT ;  /* 0x00000006080d7212 */ /* 0x000fe200078e3cff */
        /* <DEDUP_REMOVED lines=8> */
[----:B------:R-:W-:Y:S01]  /*1410*/  IMAD R6, R0, 0x2, R8 ;  /* 0x0000000200067824 */ /* 0x000fe200078e0208 */
[----:B------:R-:W-:Y:S01]  /*1420*/  SHF.R.U32.HI R5, RZ, 0x3, R2 ;  /* 0x00000003ff057819 */ /* 0x000fe20000011602 */
[----:B------:R-:W-:Y:S01]  /*1430*/  STL [R1+0x18], R15 ;  /* 0x0000180f01007387 */ /* 0x000fe20000100800 */
[----:B------:R-:W-:-:S02]  /*1440*/  LOP3.LUT R7, R2, 0x8, R7, 0xf8, !PT ;  /* 0x0000000802077812 */ /* 0x000fc400078ef807 */
[----:B------:R-:W-:Y:S01]  /*1450*/  LOP3.LUT R11, R11, 0x7ffffe00, R9, 0xf8, !PT ;  /* 0x7ffffe000b0b7812 */ /* 0x000fe200078ef809 */
[----:B------:R-:W-:Y:S01]  /*1460*/  IMAD.SHL.U32 R9, R10, 0x40, RZ ;  /* 0x000000400a097824 */ /* 0x000fe200078e00ff */
[----:B------:R-:W-:Y:S01]  /*1470*/  LOP3.LUT R4, R4, 0x1c0, RZ, 0xc0, !PT ;  /* 0x000001c004047812 */ /* 0x000fe200078ec0ff */
[----:B------:R-:W-:Y:S01]  /*1480*/  IMAD.IADD R10, R0, 0x1, -R3 ;  /* 0x00000001000a7824 */ /* 0x000fe200078e0a03 */
[----:B------:R-:W-:Y:S01]  /*1490*/  LOP3.LUT R3, R7, R5, RZ, 0x3c, !PT ;  /* 0x0000000507037212 */ /* 0x000fe200078e3cff */
[----:B------:R-:W-:Y:S01]  /*14a0*/  IMAD R0, R14, 0x200, R13 ;  /* 0x000002000e007824 */ /* 0x000fe200078e020d */
[----:B------:R-:W-:Y:S01]  /*14b0*/  LOP3.LUT R5, R12, 0x7ffffffc, RZ, 0xc0, !PT ;  /* 0x7ffffffc0c057812 */ /* 0x000fe200078ec0ff */
[----:B------:R-:W-:Y:S01]  /*14c0*/  IMAD.SHL.U32 R209, R11, 0x2, RZ ;  /* 0x000000020bd17824 */ /* 0x000fe200078e00ff */
[----:B------:R-:W-:Y:S02]  /*14d0*/  SHF.R.S32.HI R7, RZ, 0x1f, R192 ;  /* 0x0000001fff077819 */ /* 0x000fe400000114c0 */
[----:B------:R-:W-:Y:S01]  /*14e0*/  LEA.HI R2, R4, R4, RZ, 0x1d ;  /* 0x0000000404027211 */ /* 0x000fe200078fe8ff */
[----:B------:R-:W-:Y:S01]  /*14f0*/  IMAD.IADD R7, R16, 0x1, -R5 ;  /* 0x0000000110077824 */ /* 0x000fe200078e0a05 */
[----:B------:R-:W-:-:S02]  /*1500*/  LOP3.LUT R4, R9, 0xfffffe00, RZ, 0xc0, !PT ;  /* 0xfffffe0009047812 */ /* 0x000fc400078ec0ff */
[----:B------:R-:W-:Y:S01]  /*1510*/  IADD3 R200, R192, 0x40, RZ ;  /* 0x00000040c0c87810 */ /* 0x000fe20007ffe0ff */
[----:B------:R-:W-:Y:S01]  /*1520*/  IMAD.SHL.U32 R228, R7, 0x2, RZ ;  /* 0x0000000207e47824 */ /* 0x000fe200078e00ff */
[----:B------:R-:W-:Y:S01]  /*1530*/  LEA R169, R0, 0xc100, 0x1 ;  /* 0x0000c10000a97811 */ /* 0x000fe200078e08ff */
[----:B------:R-:W-:Y:S01]  /*1540*/  IMAD.IADD R9, R6, 0x1, R2 ;  /* 0x0000000106097824 */ /* 0x000fe200078e0202 */
[CC--:B------:R-:W-:Y:S01]  /*1550*/  IADD3 R2, R3.reuse, R4.reuse, R8 ;  /* 0x0000000403027210 */ /* 0x0c0fe20007ffe008 */
[----:B------:R-:W-:Y:S01]  /*1560*/  IMAD R7, R10, 0x8, R15 ;  /* 0x000000080a077824 */ /* 0x000fe200078e020f */
[----:B------:R-:W-:Y:S01]  /*1570*/  LOP3.LUT R3, R3, R4, RZ, 0xfc, !PT ;  /* 0x0000000403037212 */ /* 0x000fe200078efcff */
[----:B------:R-:W-:Y:S01]  /*1580*/  IMAD.MOV.U32 R8, RZ, RZ, 0x40 ;  /* 0x00000040ff087424 */ /* 0x000fe200078e00ff */
[C---:B------:R-:W-:Y:S01]  /*1590*/  IADD3 R19, R228.reuse, 0x18, RZ ;  /* 0x00000018e4137810 */ /* 0x040fe20007ffe0ff */
[----:B------:R-:W-:Y:S01]  /*15a0*/  IMAD.MOV.U32 R4, RZ, RZ, 0x20 ;  /* 0x00000020ff047424 */ /* 0x000fe200078e00ff */
[C---:B------:R-:W-:Y:S01]  /*15b0*/  IADD3 R20, R228.reuse, 0x10, RZ ;  /* 0x00000010e4147810 */ /* 0x040fe20007ffe0ff */
[----:B------:R1:W-:Y:S01]  /*15c0*/  STL [R1+0x14], R7 ;  /* 0x0000140701007387 */ /* 0x0003e20000100800 */
[----:B------:R-:W-:-:S02]  /*15d0*/  IADD3 R16, R228, 0x30, RZ ;  /* 0x00000030e4107810 */ /* 0x000fc40007ffe0ff */
[----:B------:R-:W-:Y:S02]  /*15e0*/  LEA R238, R9, 0x80, 0x1 ;  /* 0x0000008009ee7811 */ /* 0x000fe400078e08ff */
[C---:B------:R-:W-:Y:S02]  /*15f0*/  IADD3 R17, R228.reuse, 0x28, RZ ;  /* 0x00000028e4117810 */ /* 0x040fe40007ffe0ff */
[----:B------:R-:W-:Y:S02]  /*1600*/  IADD3 R13, R228, 0x48, RZ ;  /* 0x00000048e40d7810 */ /* 0x000fe40007ffe0ff */
[----:B------:R-:W-:Y:S02]  /*1610*/  SHF.R.S32.HI R6, RZ, 0x1f, R200 ;  /* 0x0000001fff067819 */ /* 0x000fe400000114c8 */
[C---:B------:R-:W-:Y:S02]  /*1620*/  SEL R5, R8.reuse, 0xffffffc0, !P2 ;  /* 0xffffffc008057807 */ /* 0x040fe40005000000 */
[----:B------:R-:W-:-:S02]  /*1630*/  SEL R0, R8, 0xffffffc0, !P4 ;  /* 0xffffffc008007807 */ /* 0x000fc40006000000 */
[----:B------:R-:W-:Y:S02]  /*1640*/  IADD3 R14, R228, 0x40, RZ ;  /* 0x00000040e40e7810 */ /* 0x000fe40007ffe0ff */
[C---:B------:R-:W-:Y:S02]  /*1650*/  SEL R6, R4.reuse, 0xffffffe0, !P1 ;  /* 0xffffffe004067807 */ /* 0x040fe40004800000 */
[----:B------:R-:W-:Y:S02]  /*1660*/  SEL R168, R4, 0xffffffe0, !P0 ;  /* 0xffffffe004a87807 */ /* 0x000fe40004000000 */
[----:B------:R-:W-:Y:S01]  /*1670*/  IADD3 R11, R228, 0x58, RZ ;  /* 0x00000058e40b7810 */ /* 0x000fe20007ffe0ff */
[----:B------:R-:W-:Y:S01]  /*1680*/  IMAD.IADD R241, R238, 0x1, R6 ;  /* 0x00000001eef17824 */ /* 0x000fe200078e0206 */
[C---:B------:R-:W-:Y:S02]  /*1690*/  IADD3 R252, R228.reuse, 0x68, RZ ;  /* 0x00000068e4fc7810 */ /* 0x040fe40007ffe0ff */
[----:B-1----:R-:W-:-:S02]  /*16a0*/  IADD3 R7, R228, 0x60, RZ ;  /* 0x00000060e4077810 */ /* 0x002fc40007ffe0ff */
[----:B------:R-:W-:Y:S02]  /*16b0*/  SHF.R.S32.HI R8, RZ, 0x1f, R19 ;  /* 0x0000001fff087819 */ /* 0x000fe40000011413 */
[C---:B------:R-:W-:Y:S02]  /*16c0*/  IADD3 R251, R228.reuse, 0x70, RZ ;  /* 0x00000070e4fb7810 */ /* 0x040fe40007ffe0ff */
[----:B------:R-:W-:Y:S02]  /*16d0*/  IADD3 R249, R228, 0x80, RZ ;  /* 0x00000080e4f97810 */ /* 0x000fe40007ffe0ff */
[----:B------:R-:W-:Y:S02]  /*16e0*/  SHF.R.S32.HI R4, RZ, 0x1f, R20 ;  /* 0x0000001fff047819 */ /* 0x000fe40000011414 */
[----:B------:R-:W-:Y:S02]  /*16f0*/  SHF.R.S32.HI R8, RZ, 0x1f, R16 ;  /* 0x0000001fff087819 */ /* 0x000fe40000011410 */
[----:B------:R-:W-:-:S02]  /*1700*/  IADD3 R239, R238, -0x10, RZ ;  /* 0xfffffff0eeef7810 */ /* 0x000fc40007ffe0ff */
[C---:B------:R-:W-:Y:S02]  /*1710*/  IADD3 R248, R228.reuse, 0x88, RZ ;  /* 0x00000088e4f87810 */ /* 0x040fe40007ffe0ff */
[----:B------:R-:W-:Y:S02]  /*1720*/  IADD3 R246, R228, 0x98, RZ ;  /* 0x00000098e4f67810 */ /* 0x000fe40007ffe0ff */
[----:B------:R-:W-:Y:S02]  /*1730*/  SHF.R.S32.HI R4, RZ, 0x1f, R17 ;  /* 0x0000001fff047819 */ /* 0x000fe40000011411 */
[----:B------:R-:W-:Y:S02]  /*1740*/  SHF.R.S32.HI R8, RZ, 0x1f, R13 ;  /* 0x0000001fff087819 */ /* 0x000fe4000001140d */
[----:B------:R-:W-:Y:S02]  /*1750*/  @P3 IADD3 R239, R238, 0x10, RZ ;  /* 0x00000010eeef3810 */ /* 0x000fe40007ffe0ff */
[----:B------:R-:W-:-:S02]  /*1760*/  LEA R162, R2, 0x18100, 0x1 ;  /* 0x0001810002a27811 */ /* 0x000fc400078e08ff */
[----:B------:R-:W-:Y:S01]  /*1770*/  IADD3 R245, R228, 0xa0, RZ ;  /* 0x000000a0e4f57810 */ /* 0x000fe20007ffe0ff */
[----:B------:R-:W-:Y:S01]  /*1780*/  IMAD.IADD R240, R6, 0x1, R239 ;  /* 0x0000000106f07824 */ /* 0x000fe200078e02ef */
[----:B------:R-:W-:Y:S01]  /*1790*/  IADD3 R244, R228, 0xa8, RZ ;  /* 0x000000a8e4f47810 */ /* 0x000fe20007ffe0ff */
[----:B------:R-:W-:Y:S01]  /*17a0*/  IMAD.IADD R163, R162, 0x1, R168 ;  /* 0x00000001a2a37824 */ /* 0x000fe200078e02a8 */
[----:B------:R-:W-:Y:S01]  /*17b0*/  SHF.R.S32.HI R4, RZ, 0x1f, R14 ;  /* 0x0000001fff047819 */ /* 0x000fe2000001140e */
[----:B------:R-:W-:Y:S01]  /*17c0*/  IMAD.IADD R2, R240, 0x1, R5 ;  /* 0x00000001f0027824 */ /* 0x000fe200078e0205 */
[----:B------:R-:W-:Y:S01]  /*17d0*/  SHF.R.S32.HI R8, RZ, 0x1f, R7 ;  /* 0x0000001fff087819 */ /* 0x000fe20000011407 */
[--C-:B------:R-:W-:Y:S01]  /*17e0*/  IMAD.IADD R165, R162, 0x1, R0.reuse ;  /* 0x00000001a2a57824 */ /* 0x100fe200078e0200 */
[----:B------:R-:W-:Y:S01]  /*17f0*/  LEA R170, R3, 0x100, 0x1 ;  /* 0x0000010003aa7811 */ /* 0x000fe200078e08ff */
[----:B------:R-:W-:Y:S01]  /*1800*/  IMAD.IADD R3, R5, 0x1, R239 ;  /* 0x0000000105037824 */ /* 0x000fe200078e02ef */
[----:B------:R-:W-:Y:S01]  /*1810*/  IADD3 R243, R228, 0xb0, RZ ;  /* 0x000000b0e4f37810 */ /* 0x000fe20007ffe0ff */
[----:B------:R-:W-:Y:S01]  /*1820*/  IMAD.IADD R164, R163, 0x1, R0 ;  /* 0x00000001a3a47824 */ /* 0x000fe200078e0200 */
[----:B------:R-:W-:Y:S01]  /*1830*/  SHF.R.S32.HI R4, RZ, 0x1f, R11 ;  /* 0x0000001fff047819 */ /* 0x000fe2000001140b */
[----:B------:R-:W-:Y:S01]  /*1840*/  IMAD.IADD R231, R168, 0x1, R170 ;  /* 0x00000001a8e77824 */ /* 0x000fe200078e02aa */
[----:B------:R-:W-:Y:S01]  /*1850*/  SHF.R.S32.HI R7, RZ, 0x1f, R252 ;  /* 0x0000001fff077819 */ /* 0x000fe200000114fc */
[C---:B------:R-:W-:Y:S01]  /*1860*/  IMAD.IADD R171, R0.reuse, 0x1, R170 ;  /* 0x0000000100ab7824 */ /* 0x040fe200078e02aa */
[----:B------:R-:W-:Y:S01]  /*1870*/  SHF.R.S32.HI R4, RZ, 0x1f, R251 ;  /* 0x0000001fff047819 */ /* 0x000fe200000114fb */
[----:B------:R-:W-:Y:S01]  /*1880*/  IMAD.IADD R0, R0, 0x1, R231 ;  /* 0x0000000100007824 */ /* 0x000fe200078e02e7 */
[----:B------:R-:W-:Y:S01]  /*1890*/  SHF.R.S32.HI R7, RZ, 0x1f, R249 ;  /* 0x0000001fff077819 */ /* 0x000fe200000114f9 */
[----:B------:R-:W-:Y:S01]  /*18a0*/  IMAD.IADD R234, R168, 0x1, R171 ;  /* 0x00000001a8ea7824 */ /* 0x000fe200078e02ab */
[----:B------:R-:W-:-:S02]  /*18b0*/  SHF.R.S32.HI R4, RZ, 0x1f, R248 ;  /* 0x0000001fff047819 */ /* 0x000fc400000114f8 */
[----:B------:R-:W-:Y:S02]  /*18c0*/  SHF.R.S32.HI R7, RZ, 0x1f, R246 ;  /* 0x0000001fff077819 */ /* 0x000fe400000114f6 */
[----:B------:R-:W-:Y:S02]  /*18d0*/  SHF.R.S32.HI R4, RZ, 0x1f, R245 ;  /* 0x0000001fff047819 */ /* 0x000fe400000114f5 */
[----:B------:R-:W-:Y:S01]  /*18e0*/  SHF.R.S32.HI R7, RZ, 0x1f, R244 ;  /* 0x0000001fff077819 */ /* 0x000fe200000114f4 */
[----:B------:R-:W-:Y:S01]  /*18f0*/  IMAD.IADD R7, R238, 0x1, R5 ;  /* 0x00000001ee077824 */ /* 0x000fe200078e0205 */
[----:B------:R-:W-:Y:S01]  /*1900*/  SHF.R.S32.HI R4, RZ, 0x1f, R243 ;  /* 0x0000001fff047819 */ /* 0x000fe200000114f3 */
[----:B------:R-:W-:Y:S01]  /*1910*/  IMAD.IADD R4, R241, 0x1, R5 ;  /* 0x00000001f1047824 */ /* 0x000fe200078e0205 */
[----:B------:R-:W-:Y:S02]  /*1920*/  IADD3 R201, R192, 0x80, RZ ;  /* 0x00000080c0c97810 */ /* 0x000fe40007ffe0ff */
[----:B------:R1:W-:Y:S01]  /*1930*/  STL [R1+0xc], R7 ;  /* 0x00000c0701007387 */ /* 0x0003e20000100800 */
[----:B------:R-:W-:-:S02]  /*1940*/  IADD3 R21, R228, 0x8, RZ ;  /* 0x00000008e4157810 */ /* 0x000fc40007ffe0ff */
[C---:B------:R-:W-:Y:S01]  /*1950*/  IADD3 R18, R228.reuse, 0x20, RZ ;  /* 0x00000020e4127810 */ /* 0x040fe20007ffe0ff */
[----:B------:R1:W-:Y:S01]  /*1960*/  STL [R1+0x8], R4 ;  /* 0x0000080401007387 */ /* 0x0003e20000100800 */
[C---:B------:R-:W-:Y:S02]  /*1970*/  IADD3 R250, R228.reuse, 0x78, RZ ;  /* 0x00000078e4fa7810 */ /* 0x040fe40007ffe0ff */
[----:B------:R-:W-:Y:S01]  /*1980*/  SHF.R.S32.HI R12, RZ, 0x1f, R201 ;  /* 0x0000001fff0c7819 */ /* 0x000fe200000114c9 */
[----:B------:R1:W-:Y:S01]  /*1990*/  STL [R1+0x4], R3 ;  /* 0x0000040301007387 */ /* 0x0003e20000100800 */
[C---:B------:R-:W-:Y:S02]  /*19a0*/  IADD3 R15, R228.reuse, 0x38, RZ ;  /* 0x00000038e40f7810 */ /* 0x040fe40007ffe0ff */
[C---:B------:R-:W-:Y:S01]  /*19b0*/  IADD3 R247, R228.reuse, 0x90, RZ ;  /* 0x00000090e4f77810 */ /* 0x040fe20007ffe0ff */
[----:B------:R1:W-:Y:S01]  /*19c0*/  STL [R1], R2 ;  /* 0x0000000201007387 */ /* 0x0003e20000100800 */
[----:B------:R-:W-:-:S02]  /*19d0*/  IADD3 R12, R228, 0x50, RZ ;  /* 0x00000050e40c7810 */ /* 0x000fc40007ffe0ff */
[----:B------:R-:W-:Y:S01]  /*19e0*/  IADD3 R242, R228, 0xb8, RZ ;  /* 0x000000b8e4f27810 */ /* 0x000fe20007ffe0ff */
[----:B------:R1:W-:Y:S01]  /*19f0*/  STL [R1+0x10], R0 ;  /* 0x0000100001007387 */ /* 0x0003e20000100800 */
[----:B------:R-:W-:Y:S02]  /*1a00*/  SHF.R.S32.HI R9, RZ, 0x1f, R21 ;  /* 0x0000001fff097819 */ /* 0x000fe40000011415 */
[----:B------:R-:W-:Y:S02]  /*1a10*/  SHF.R.S32.HI R9, RZ, 0x1f, R18 ;  /* 0x0000001fff097819 */ /* 0x000fe40000011412 */
[----:B------:R-:W-:Y:S02]  /*1a20*/  SHF.R.S32.HI R8, RZ, 0x1f, R250 ;  /* 0x0000001fff087819 */ /* 0x000fe400000114fa */
[----:B------:R-:W-:Y:S02]  /*1a30*/  SHF.R.S32.HI R9, RZ, 0x1f, R15 ;  /* 0x0000001fff097819 */ /* 0x000fe4000001140f */
[----:B------:R-:W-:-:S02]  /*1a40*/  SHF.R.S32.HI R8, RZ, 0x1f, R247 ;  /* 0x0000001fff087819 */ /* 0x000fc400000114f7 */
[C---:B------:R-:W-:Y:S02]  /*1a50*/  IADD3 R223, R209.reuse, 0xc100, RZ ;  /* 0x0000c100d1df7810 */ /* 0x040fe40007ffe0ff */
[----:B------:R-:W-:Y:S02]  /*1a60*/  IADD3 R222, R209, 0x100, RZ ;  /* 0x00000100d1de7810 */ /* 0x000fe40007ffe0ff */
[----:B------:R-:W-:Y:S02]  /*1a70*/  SHF.R.S32.HI R9, RZ, 0x1f, R12 ;  /* 0x0000001fff097819 */ /* 0x000fe4000001140c */
[----:B------:R-:W-:Y:S02]  /*1a80*/  SHF.R.S32.HI R8, RZ, 0x1f, R242 ;  /* 0x0000001fff087819 */ /* 0x000fe400000114f2 */
.L_x_2789:
[----:B------:R-:W-:-:S04]  /*1a90*/  IMAD.MOV.U32 R8, RZ, RZ, 0x4 ;  /* 0x00000004ff087424 */ /* 0x000fc800078e00ff */
[----:B-1----:R-:W-:-:S05]  /*1aa0*/  IMAD.WIDE R2, R227, R8, c[0x0][0x588] ;  /* 0x00016200e3027625 */ /* 0x002fca00078e0208 */
        /* <DEDUP_REMOVED lines=28> */
.L_x_2676:
[----:B------:R-:W-:-:S04]  /*1c70*/  ISETP.NE.U32.AND P1, PT, RZ, c[0x0][0x368], PT ;  /* 0x0000da00ff007a0c */ /* 0x000fc80003f25070 */
[----:B------:R-:W-:-:S13]  /*1c80*/  ISETP.NE.AND.EX P1, PT, RZ, c[0x0][0x36c], PT, P1 ;  /* 0x0000db00ff007a0c */ /* 0x000fda0003f25310 */
[----:B------:R-:W-:Y:S05]  /*1c90*/  @!P1 BRA `(.L_x_2677) ;  /* 0x0000004000009947 */ /* 0x000fea0003800000 */
[----:B-1----:R-:W-:-:S04]  /*1ca0*/  IADD3 R2, P1, R232, c[0x0][0x368], RZ ;  /* 0x0000da00e8027a10 */ /* 0x002fc80007f3e0ff */
[----:B------:R-:W-:-:S05]  /*1cb0*/  IADD3.X R3, R233, c[0x0][0x36c], RZ, P1, !PT ;  /* 0x0000db00e9037a10 */ /* 0x000fca0000ffe4ff */
[----:B------:R1:W5:Y:S01]  /*1cc0*/  LDG.E R0, [R2.64] ;  /* 0x0000000802007981 */ /* 0x000362000c1e1900 */
[----:B------:R-:W-:Y:S05]  /*1cd0*/  BRA `(.L_x_2678) ;  /* 0x0000008000007947 */ /* 0x000fea0003800000 */
.L_x_2677:
        /* <DEDUP_REMOVED lines=8> */
.L_x_2678:
        /* <DEDUP_REMOVED lines=58> */
.L_x_2680:
[----:B------:R-:W-:Y:S05]  /*2100*/  BSYNC B0 ;  /* 0x0000000000007941 */ /* 0x000fea0003800000 */
.L_x_2679:
[----:B------:R-:W-:Y:S01]  /*2110*/  IMAD R204, R236, R2, RZ ;  /* 0x00000002eccc7224 */ /* 0x000fe200078e02ff */
        /* <DEDUP_REMOVED lines=99> */
.L_x_2794:
[----:B------:R-:W-:Y:S05]  /*2750*/  BRA.DIV ~URZ, `(.L_x_2683) ;  /* 0x0000f5027f007947 */ /* 0x000fea000b800000 */
[----:B------:R3:W4:Y:S02]  /*2760*/  SHFL.IDX PT, R0, R12, RZ, 0x181f ;  /* 0x00181fff0c007589 */ /* 0x00072400000e0000 */
.L_x_2795:
        /* <DEDUP_REMOVED lines=20> */
.L_x_2685:
[----:B------:R-:W-:Y:S05]  /*28b0*/  BSYNC B0 ;  /* 0x0000000000007941 */ /* 0x000fea0003800000 */
.L_x_2684:
[----:B------:R-:W-:Y:S05]  /*28c0*/  BRA.DIV ~URZ, `(.L_x_2686) ;  /* 0x0000f4027f007947 */ /* 0x000fea000b800000 */
[----:B--2---:R2:W1:Y:S04]  /*28d0*/  SHFL.IDX PT, R8, R9, 0x1, 0x181f ;  /* 0x00381f0009087f89 */ /* 0x00446800000e0000 */
[----:B----4-:R2:W4:Y:S02]  /*28e0*/  SHFL.IDX PT, R0, R12, 0x1, 0x181f ;  /* 0x00381f000c007f89 */ /* 0x01052400000e0000 */
.L_x_2796:
        /* <DEDUP_REMOVED lines=19> */
.L_x_2688:
[----:B------:R-:W-:Y:S05]  /*2a20*/  BSYNC B0 ;  /* 0x0000000000007941 */ /* 0x000fea0003800000 */
.L_x_2687:
[----:B------:R-:W-:Y:S05]  /*2a30*/  BRA.DIV ~URZ, `(.L_x_2689) ;  /* 0x0000f3627f007947 */ /* 0x000fea000b800000 */
[----:B-1----:R1:W2:Y:S02]  /*2a40*/  SHFL.IDX PT, R8, R9, 0x2, 0x181f ;  /* 0x00581f0009087f89 */ /* 0x0022a400000e0000 */
.L_x_2797:
[----:B------:R-:W-:Y:S05]  /*2a50*/  BRA.DIV ~URZ, `(.L_x_2690) ;  /* 0x0000f3b27f007947 */ /* 0x000fea000b800000 */
[----:B----4-:R4:W1:Y:S02]  /*2a60*/  SHFL.IDX PT, R0, R12, 0x2, 0x181f ;  /* 0x00581f000c007f89 */ /* 0x01086400000e0000 */
.L_x_2798:
        /* <DEDUP_REMOVED lines=19> */
.L_x_2692:
[----:B------:R-:W-:Y:S05]  /*2ba0*/  BSYNC B0 ;  /* 0x0000000000007941 */ /* 0x000fea0003800000 */
.L_x_2691:
[----:B------:R-:W-:Y:S05]  /*2bb0*/  BRA.DIV ~URZ, `(.L_x_2693) ;  /* 0x0000f2c27f007947 */ /* 0x000fea000b800000 */
[----:B--2---:R2:W3:Y:S04]  /*2bc0*/  SHFL.IDX PT, R8, R9, 0x3, 0x181f ;  /* 0x00781f0009087f89 */ /* 0x0044e800000e0000 */
[----:B-1----:R2:W1:Y:S02]  /*2bd0*/  SHFL.IDX PT, R0, R12, 0x3, 0x181f ;  /* 0x00781f000c007f89 */ /* 0x00246400000e0000 */
.L_x_2799:
[----:B------:R-:W-:Y:S01]  /*2be0*/  IADD3 R2, R10, 0x60, RZ ;  /* 0x000000600a027810 */ /* 0x000fe20007ffe0ff */
[----:B-----5:R-:W-:Y:S01]  /*2bf0*/  IMAD.WIDE.U32 R212, R13, c[0x0][0x2b0], RZ ;  /* 0x0000ac000dd47a25 */ /* 0x020fe200078e00ff */
[----:B------:R-:W-:-:S02]  /*2c00*/  SHF.R.S32.HI R18, RZ, 0x1f, R192 ;  /* 0x0000001fff127819 */ /* 0x000fc400000114c0 */
[----:B------:R-:W-:Y:S02]  /*2c10*/  ISETP.GE.AND P2, PT, R2, R11, PT ;  /* 0x0000000b0200720c */ /* 0x000fe40003f46270 */
        /* <DEDUP_REMOVED lines=40> */
[----:B------:R-:W-:Y:S02]  /*2ea0*/  IMAD R215, R14, c[0x0][0x1ec], R211 ;  /* 0x00007b000ed77a24 */ /* 0x000fe400078e02d3 */
[----:B------:R-:W-:-:S04]  /*2eb0*/  IMAD.WIDE.U32 R2, R177, c[0x0][0x1e0], RZ ;  /* 0x00007800b1027a25 */ /* 0x000fc800078e00ff */
[----:B------:R-:W-:Y:S02]  /*2ec0*/  IMAD R96, R184, -0x40, R220 ;  /* 0xffffffc0b8607824 */ /* 0x000fe400078e02dc */
[----:B------:R-:W-:-:S04]  /*2ed0*/  IMAD.WIDE.U32 R216, R14, c[0x0][0x210], RZ ;  /* 0x000084000ed87a25 */ /* 0x000fc800078e00ff */
[----:B------:R-:W-:Y:S02]  /*2ee0*/  IMAD.IADD R13, R96, 0x1, -R229 ;  /* 0x00000001600d7824 */ /* 0x000fe400078e0ae5 */
[----:B------:R-:W-:Y:S01]  /*2ef0*/  IMAD R219, R14, c[0x0][0x214], R217 ;  /* 0x000085000edb7a24 */ /* 0x000fe200078e02d9 */
[C---:B------:R-:W-:Y:S01]  /*2f00*/  SHF.L.U64.HI R14, R192.reuse, 0x1, R18 ;  /* 0x00000001c00e7819 */ /* 0x040fe20000010212 */
[----:B------:R-:W-:Y:S01]  /*2f10*/  IMAD.SHL.U32 R17, R192, 0x2, RZ ;  /* 0x00000002c0117824 */ /* 0x000fe200078e00ff */
[----:B-1----:R-:W-:Y:S01]  /*2f20*/  SHF.R.S32.HI R5, RZ, 0x1f, R177 ;  /* 0x0000001fff057819 */ /* 0x002fe200000114b1 */
[----:B------:R-:W-:Y:S01]  /*2f30*/  IMAD.SHL.U32 R19, R201, 0x2, RZ ;  /* 0x00000002c9137824 */ /* 0x000fe200078e00ff */
[----:B------:R-:W-:-:S03]  /*2f40*/  ISETP.GE.AND P6, PT, R13, 0x1, PT ;  /* 0x000000010d00780c */ /* 0x000fc60003fc6270 */
[----:B------:R-:W-:-:S04]  /*2f50*/  IMAD R0, R5, c[0x0][0x1e0], RZ ;  /* 0x0000780005007a24 */ /* 0x000fc800078e02ff */
[----:B------:R-:W-:-:S04]  /*2f60*/  IMAD R0, R177, c[0x0][0x1e4], R0 ;  /* 0x00007900b1007a24 */ /* 0x000fc800078e0200 */
[----:B------:R-:W-:Y:S02]  /*2f70*/  IMAD.IADD R3, R3, 0x1, R0 ;  /* 0x0000000103037824 */ /* 0x000fe400078e0200 */
[----:B------:R-:W-:Y:S02]  /*2f80*/  @P6 ISETP.GE.AND P1, PT, R192, c[0x0][0x1d4], PT ;  /* 0x00007500c0006a0c */ /* 0x000fe40003f26270 */
[----:B------:R-:W-:Y:S02]  /*2f90*/  @P6 ISETP.GE.AND P5, PT, R200, c[0x0][0x1d4], PT ;  /* 0x00007500c8006a0c */ /* 0x000fe40003fa6270 */
[----:B------:R-:W-:Y:S02]  /*2fa0*/  @P6 ISETP.GE.AND P2, PT, R201, c[0x0][0x1d4], PT ;  /* 0x00007500c9006a0c */ /* 0x000fe40003f46270 */
[----:B---3--:R-:W-:Y:S01]  /*2fb0*/  SHF.R.S32.HI R7, RZ, 0x1f, R173 ;  /* 0x0000001fff077819 */ /* 0x008fe200000114ad */
[----:B------:R-:W-:-:S04]  /*2fc0*/  IMAD.WIDE.U32 R2, R173, c[0x0][0x1f0], R2 ;  /* 0x00007c00ad027a25 */ /* 0x000fc800078e0002 */
[C---:B------:R-:W-:Y:S02]  /*2fd0*/  IMAD R0, R7.reuse, c[0x0][0x1f0], RZ ;  /* 0x00007c0007007a24 */ /* 0x040fe400078e02ff */
[----:B------:R-:W-:Y:S02]  /*2fe0*/  IMAD R7, R7, c[0x0][0x218], RZ ;  /* 0x0000860007077a24 */ /* 0x000fe400078e02ff */
[C---:B------:R-:W-:Y:S01]  /*2ff0*/  IMAD R4, R173.reuse, c[0x0][0x1f4], R0 ;  /* 0x00007d00ad047a24 */ /* 0x040fe200078e0200 */
[----:B------:R-:W-:Y:S01]  /*3000*/  IADD3 R0, P0, R2, R210, RZ ;  /* 0x000000d202007210 */ /* 0x000fe20007f1e0ff */
[----:B------:R-:W-:-:S03]  /*3010*/  IMAD R11, R173, c[0x0][0x21c], R7 ;  /* 0x00008700ad0b7a24 */ /* 0x000fc600078e0207 */
[----:B------:R-:W-:Y:S01]  /*3020*/  IADD3.X R2, R215, R3, R4, P0, !PT ;  /* 0x00000003d7027210 */ /* 0x000fe200007fe404 */
[----:B------:R-:W-:Y:S01]  /*3030*/  IMAD R4, R5, c[0x0][0x208], RZ ;  /* 0x0000820005047a24 */ /* 0x000fe200078e02ff */
[----:B------:R-:W-:-:S03]  /*3040*/  LEA R6, P0, R0, c[0x0][0x1c8], 0x1 ;  /* 0x0000720000067a11 */ /* 0x000fc600078008ff */
[C---:B------:R-:W-:Y:S01]  /*3050*/  IMAD R5, R177.reuse, c[0x0][0x20c], R4 ;  /* 0x00008300b1057a24 */ /* 0x040fe200078e0204 */
[----:B------:R-:W-:Y:S01]  /*3060*/  LEA.HI.X R10, R0, c[0x0][0x1cc], R2, 0x1, P0 ;  /* 0x00007300000a7a11 */ /* 0x000fe200000f0c02 */
[----:B------:R-:W-:Y:S01]  /*3070*/  IMAD.WIDE.U32 R2, R177, c[0x0][0x208], RZ ;  /* 0x00008200b1027a25 */ /* 0x000fe200078e00ff */
[----:B------:R-:W1:Y:S03]  /*3080*/  SHFL.IDX PT, R0, R6, RZ, 0x181f ;  /* 0x00181fff06007589 */ /* 0x000e6600000e0000 */
[----:B------:R-:W-:Y:S01]  /*3090*/  IMAD.IADD R3, R3, 0x1, R5 ;  /* 0x0000000103037824 */ /* 0x000fe200078e0205 */
[----:B------:R-:W3:Y:S03]  /*30a0*/  SHFL.IDX PT, R8, R10, RZ, 0x181f ;  /* 0x00181fff0a087589 */ /* 0x000ee600000e0000 */
[----:B------:R-:W-:Y:S01]  /*30b0*/  IMAD.WIDE.U32 R2, R173, c[0x0][0x218], R2 ;  /* 0x00008600ad027a25 */ /* 0x000fe200078e0002 */
[----:B--2---:R2:W5:Y:S04]  /*30c0*/  SHFL.IDX PT, R9, R6, 0x1, 0x181f ;  /* 0x00381f0006097f89 */ /* 0x00456800000e0000 */
[----:B------:R-:W4:Y:S01]  /*30d0*/  SHFL.IDX PT, R10, R10, 0x1, 0x181f ;  /* 0x00381f000a0a7f89 */ /* 0x000f2200000e0000 */
[----:B-1----:R-:W-:-:S04]  /*30e0*/  @P6 LEA R4, P0, R192, R0, 0x1 ;  /* 0x00000000c0046211 */ /* 0x002fc800078008ff */
[----:B---3--:R-:W-:Y:S02]  /*30f0*/  @P6 LEA.HI.X R5, R192, R8, R18, 0x1, P0 ;  /* 0x00000008c0056211 */ /* 0x008fe400000f0c12 */
[----:B--2---:R-:W-:-:S03]  /*3100*/  @P6 LEA R6, P0, R200, R0, 0x1 ;  /* 0x00000000c8066211 */ /* 0x004fc600078008ff */
[----:B------:R1:W-:Y:S01]  /*3110*/  @P6 LDGSTS.E.BYPASS.LTC128B.128 [R209+0xc100], [R4.64], !P1 ;  /* 0x0c10000004d16fae */ /* 0x0003e2000c901d48 */
[----:B------:R-:W-:-:S05]  /*3120*/  @P6 LEA.HI.X R7, R200, R8, R16, 0x1, P0 ;  /* 0x00000008c8076211 */ /* 0x000fca00000f0c10 */
[----:B------:R5:W-:Y:S01]  /*3130*/  @P6 LDGSTS.E.BYPASS.LTC128B.128 [R209+0xe100], [R6.64], !P5 ;  /* 0x0e10000006d16fae */ /* 0x000be2000e901d48 */
[C---:B-1----:R-:W-:Y:S02]  /*3140*/  @P6 LEA R4, P1, R201.reuse, R0, 0x1 ;  /* 0x00000000c9046211 */ /* 0x042fe400078208ff */
[----:B------:R-:W-:Y:S02]  /*3150*/  IADD3 R0, P0, R2, R216, RZ ;  /* 0x000000d802007210 */ /* 0x000fe40007f1e0ff */
[----:B------:R-:W-:Y:S02]  /*3160*/  @P6 LEA.HI.X R5, R201, R8, R20, 0x1, P1 ;  /* 0x00000008c9056211 */ /* 0x000fe400008f0c14 */
[----:B------:R-:W-:Y:S02]  /*3170*/  ISETP.GE.AND P1, PT, R13, 0x21, PT ;  /* 0x000000210d00780c */ /* 0x000fe40003f26270 */
[----:B------:R-:W-:Y:S01]  /*3180*/  IADD3.X R2, R219, R3, R11, P0, !PT ;  /* 0x00000003db027210 */ /* 0x000fe200007fe40b */
[----:B------:R1:W-:Y:S01]  /*3190*/  @P6 LDGSTS.E.BYPASS.LTC128B.128 [R209+0x10100], [R4.64], !P2 ;  /* 0x1010000004d16fae */ /* 0x0003e2000d101d48 */
[----:B----4-:R-:W-:-:S04]  /*31a0*/  LEA R12, P0, R0, c[0x0][0x1f8], 0x1 ;  /* 0x00007e00000c7a11 */ /* 0x010fc800078008ff */
[----:B------:R-:W-:Y:S01]  /*31b0*/  LEA.HI.X R15, R0, c[0x0][0x1fc], R2, 0x1, P0 ;  /* 0x00007f00000f7a11 */ /* 0x000fe200000f0c02 */
[----:B------:R-:W2:Y:S04]  /*31c0*/  SHFL.IDX PT, R8, R12, RZ, 0x181f ;  /* 0x00181fff0c087589 */ /* 0x000ea800000e0000 */
[C---:B-----5:R-:W-:Y:S01]  /*31d0*/  @P1 LEA R6, P0, R192.reuse, R9, 0x1 ;  /* 0x00000009c0061211 */ /* 0x060fe200078008ff */
[----:B------:R-:W3:Y:S01]  /*31e0*/  SHFL.IDX PT, R11, R15, RZ, 0x181f ;  /* 0x00181fff0f0b7589 */ /* 0x000ee200000e0000 */
[----:B------:R-:W-:Y:S02]  /*31f0*/  @P1 ISETP.GE.AND P5, PT, R192, c[0x0][0x1d4], PT ;  /* 0x00007500c0001a0c */ /* 0x000fe40003fa6270 */
[----:B------:R-:W-:Y:S01]  /*3200*/  @P1 ISETP.GE.AND P2, PT, R200, c[0x0][0x1d4], PT ;  /* 0x00007500c8001a0c */ /* 0x000fe20003f46270 */
[----:B------:R-:W4:Y:S01]  /*3210*/  SHFL.IDX PT, R0, R12, 0x1, 0x181f ;  /* 0x00381f000c007f89 */ /* 0x000f2200000e0000 */
[----:B------:R-:W-:Y:S01]  /*3220*/  @P1 LEA.HI.X R7, R192, R10, R18, 0x1, P0 ;  /* 0x0000000ac0071211 */ /* 0x000fe200000f0c12 */
        /* <DEDUP_REMOVED lines=11> */
[----:B------:R1:W5:Y:S01]  /*32e0*/  SHFL.IDX PT, R10, R15, 0x1, 0x181f ;  /* 0x00381f000f0a7f89 */ /* 0x00036200000e0000 */
        /* <DEDUP_REMOVED lines=13> */
[----:B------:R-:W-:-:S03]  /*33c0*/  IADD3 R6, P0, R0, R17, RZ ;  /* 0x0000001100067210 */ /* 0x000fc60007f1e0ff */
[----:B------:R-:W-:Y:S01]  /*33d0*/  IMAD.X R9, R11, 0x1, R15, P6 ;  /* 0x000000010b097824 */ /* 0x000fe200030e060f */
[----:B------:R2:W-:Y:S01]  /*33e0*/  LDGSTS.E.BYPASS.LTC128B.128 [R209+0x2100], [R2.64], !P1 ;  /* 0x0210000002d17fae */ /* 0x0005e2000c901d48 */
[----:B------:R-:W-:Y:S01]  /*33f0*/  ISETP.GE.AND P1, PT, R201, c[0x0][0x1d4], PT ;  /* 0x00007500c9007a0c */ /* 0x000fe20003f26270 */
[----:B-----5:R-:W-:-:S03]  /*3400*/  IMAD.X R7, R10, 0x1, R14, P0 ;  /* 0x000000010a077824 */ /* 0x020fc600000e060e */
        /* <DEDUP_REMOVED lines=42> */
.L_x_2800:
        /* <DEDUP_REMOVED lines=8> */
[----:B------:R-:W-:Y:S01]  /*3730*/  IMAD.X R5, R8, 0x1, R16, P5 ;  /* 0x0000000108057824 */ /* 0x000fe200028e0610 */
        /* <DEDUP_REMOVED lines=11> */
.L_x_2801:
        /* <DEDUP_REMOVED lines=21> */
.L_x_2695:
[----:B------:R-:W-:Y:S05]  /*3940*/  BSYNC B0 ;  /* 0x0000000000007941 */ /* 0x000fea0003800000 */
.L_x_2694:
        /* <DEDUP_REMOVED lines=10> */
[----:B-1-3--:R1:W2:Y:S04]  /*39f0*/  LDSM.16.M88.4 R4, [R162] ;  /* 0x00000000a204783b */ /* 0x00a2a80000000200 */
        /* <DEDUP_REMOVED lines=34> */
.L_x_2802:
        /* <DEDUP_REMOVED lines=8> */
[C---:B---3--:R-:W-:Y:S01]  /*3ca0*/  IMAD.X R15, R12.reuse, 0x1, R22, P0 ;  /* 0x000000010c0f7824 */ /* 0x048fe200000e0616 */
        /* <DEDUP_REMOVED lines=8> */
[----:B------:R-:W4:Y:S04]  /*3d30*/  SHFL.IDX PT, R0, R21, 0x1, 0x181f ;  /* 0x00381f0015007f89 */ /* 0x000f2800000e0000 */
[----:B------:R3:W-:Y:S04]  /*3d40*/  LDGSTS.E.BYPASS.LTC128B.128 [R209+0xa100], [R16.64], !P0 ;  /* 0x0a10000010d17fae */ /* 0x0007e8000c101d48 */
[----:B------:R5:W2:Y:S02]  /*3d50*/  SHFL.IDX PT, R12, R13, 0x1, 0x181f ;  /* 0x00381f000d0c7f89 */ /* 0x000aa400000e0000 */
[----:B----45:R-:W-:-:S02]  /*3d60*/  SEL R13, RZ, 0x10, P0 ;  /* 0x00000010ff0d7807 */ /* 0x030fc40000000000 */
.L_x_2803:
[----:B---3--:R-:W-:Y:S02]  /*3d70*/  IADD3 R2, -R19, 0x10, RZ ;  /* 0x0000001013027810 */ /* 0x008fe40007ffe1ff */
[----:B------:R-:W-:-:S02]  /*3d80*/  IADD3 R3, -R18, 0x10, RZ ;  /* 0x0000001012037810 */ /* 0x000fc40007ffe1ff */
[----:B------:R-:W-:Y:S02]  /*3d90*/  LOP3.LUT R2, R2, 0xf, RZ, 0xc0, !PT ;  /* 0x0000000f02027812 */ /* 0x000fe400078ec0ff */
[----:B------:R-:W-:Y:S02]  /*3da0*/  IADD3 R14, -R13, 0x10, RZ ;  /* 0x000000100d0e7810 */ /* 0x000fe40007ffe1ff */
[----:B------:R-:W-:Y:S02]  /*3db0*/  LOP3.LUT R3, R3, 0xf, RZ, 0xc0, !PT ;  /* 0x0000000f03037812 */ /* 0x000fe400078ec0ff */
[-C--:B------:R-:W-:Y:S02]  /*3dc0*/  IADD3 R16, P1, P0, R2, R0.reuse, R25 ;  /* 0x0000000002107210 */ /* 0x080fe4000783e019 */
[----:B------:R-:W-:Y:S02]  /*3dd0*/  LOP3.LUT R2, R14, 0xf, RZ, 0xc0, !PT ;  /* 0x0000000f0e027812 */ /* 0x000fe400078ec0ff */
[----:B------:R-:W-:-:S02]  /*3de0*/  IADD3 R14, P6, P5, R3, R0, R26 ;  /* 0x00000000030e7210 */ /* 0x000fc40007dde01a */
[----:B--2---:R-:W-:Y:S02]  /*3df0*/  IADD3.X R17, RZ, R12, R22, P1, P0 ;  /* 0x0000000cff117210 */ /* 0x004fe40000fe0416 */
        /* <DEDUP_REMOVED lines=12> */
.L_x_2699:
[----:B------:R-:W-:Y:S05]  /*3ec0*/  BSYNC B0 ;  /* 0x0000000000007941 */ /* 0x000fea0003800000 */
.L_x_2698:
[----:B--2---:R-:W2:Y:S01]  /*3ed0*/  LDL R3, [R1+0x14] ;  /* 0x0000140001037983 */ /* 0x004ea20000100800 */
[----:B------:R-:W-:Y:S01]  /*3ee0*/  IMAD.MOV.U32 R0, RZ, RZ, 0x40 ;  /* 0x00000040ff007424 */ /* 0x000fe200078e00ff */
[----:B------:R-:W-:-:S02]  /*3ef0*/  LOP3.LUT P0, RZ, R206, 0x4, RZ, 0xc0, !PT ;  /* 0x00000004ceff7812 */ /* 0x000fc4000780c0ff */
[----:B------:R-:W0:Y:S01]  /*3f00*/  LDGDEPBAR ;  /* 0x00000000000079af */ /* 0x000e220000000000 */
[----:B------:R-:W-:Y:S01]  /*3f10*/  WARPSYNC 0xffffffff ;  /* 0xffffffff00007948 */ /* 0x000fe20003800000 */
[----:B------:R-:W-:Y:S01]  /*3f20*/  SEL R166, R0, 0xffffffc0, !P0 ;  /* 0xffffffc000a67807 */ /* 0x000fe20004000000 */
[----:B---3--:R-:W-:Y:S01]  /*3f30*/  HMMA.16816.F32.BF16 R16, R4, R32, RZ ;  /* 0x000000200410723c */ /* 0x008fe200000418ff */
[----:B------:R-:W-:Y:S02]  /*3f40*/  LDSM.16.M88.4 R92, [R169+0x3800] ;  /* 0x00380000a95c783b */ /* 0x000fe40000000200 */
[----:B------:R-:W-:Y:S01]  /*3f50*/  IADD3 R0, R166, R169, R167 ;  /* 0x000000a9a6007210 */ /* 0x000fe20007ffe0a7 */
[----:B------:R-:W-:-:S04]  /*3f60*/  IMAD.IADD R2, R169, 0x1, R166 ;  /* 0x00000001a9027824 */ /* 0x000fc800078e02a6 */
[C---:B------:R-:W-:Y:S01]  /*3f70*/  HMMA.16816.F32.BF16 R12, R4.reuse, R34, RZ ;  /* 0x00000022040c723c */ /* 0x040fe200000418ff */
[----:B------:R-:W-:Y:S04]  /*3f80*/  LDSM.16.M88.4 R56, [R2] ;  /* 0x000000000238783b */ /* 0x000fe80000000200 */
[----:B------:R-:W-:Y:S03]  /*3f90*/  LDSM.16.M88.4 R60, [R2+0x800] ;  /* 0x00080000023c783b */ /* 0x000fe60000000200 */
[C---:B----4-:R-:W-:Y:S01]  /*3fa0*/  HMMA.16816.F32.BF16 R28, R4.reuse, R36, RZ ;  /* 0x00000024041c723c */ /* 0x050fe200000418ff */
[----:B------:R-:W-:Y:S04]  /*3fb0*/  LDSM.16.M88.4 R68, [R2+0x1000] ;  /* 0x001000000244783b */ /* 0x000fe80000000200 */
[----:B------:R-:W-:Y:S03]  /*3fc0*/  LDSM.16.M88.4 R76, [R2+0x1800] ;  /* 0x00180000024c783b */ /* 0x000fe60000000200 */
[C---:B------:R-:W-:Y:S01]  /*3fd0*/  HMMA.16816.F32.BF16 R36, R4.reuse, R38, RZ ;  /* 0x000000260424723c */ /* 0x040fe200000418ff */
[----:B------:R-:W-:Y:S07]  /*3fe0*/  LDSM.16.M88.4 R84, [R0+0x1800] ;  /* 0x001800000054783b */ /* 0x000fee0000000200 */
[C---:B-1----:R-:W-:Y:S08]  /*3ff0*/  HMMA.16816.F32.BF16 R40, R4.reuse, R44, RZ ;  /* 0x0000002c0428723c */ /* 0x042ff000000418ff */
[C---:B------:R-:W-:Y:S08]  /*4000*/  HMMA.16816.F32.BF16 R48, R4.reuse, R52, RZ ;  /* 0x000000340430723c */ /* 0x040ff000000418ff */
[C---:B------:R-:W-:Y:S08]  /*4010*/  HMMA.16816.F32.BF16 R44, R4.reuse, R46, RZ ;  /* 0x0000002e042c723c */ /* 0x040ff000000418ff */
[----:B------:R-:W-:Y:S01]  /*4020*/  HMMA.16816.F32.BF16 R52, R4, R54, RZ ;  /* 0x000000360434723c */ /* 0x000fe200000418ff */
[----:B------:R-:W1:Y:S07]  /*4030*/  LDSM.16.M88.4 R4, [R165] ;  /* 0x00000000a504783b */ /* 0x000e6e0000000200 */
[C---:B------:R-:W-:Y:S01]  /*4040*/  HMMA.16816.F32.BF16 R32, R8.reuse, R64, R16 ;  /* 0x000000400820723c */ /* 0x040fe20000041810 */
[----:B------:R-:W-:Y:S07]  /*4050*/  LDSM.16.M88.4 R16, [R164] ;  /* 0x00000000a410783b */ /* 0x000fee0000000200 */
[C---:B------:R-:W-:Y:S01]  /*4060*/  HMMA.16816.F32.BF16 R24, R8.reuse, R66, R12 ;  /* 0x000000420818723c */ /* 0x040fe2000004180c */
[----:B------:R-:W3:Y:S07]  /*4070*/  LDSM.16.M88.4 R64, [R0] ;  /* 0x000000000040783b */ /* 0x000eee0000000200 */
[C---:B------:R-:W-:Y:S08]  /*4080*/  HMMA.16816.F32.BF16 R12, R8.reuse, R72, R28 ;  /* 0x00000048080c723c */ /* 0x040ff0000004181c */
[C---:B------:R-:W-:Y:S01]  /*4090*/  HMMA.16816.F32.BF16 R28, R8.reuse, R74, R36 ;  /* 0x0000004a081c723c */ /* 0x040fe20000041824 */
[----:B------:R-:W4:Y:S07]  /*40a0*/  LDSM.16.M88.4 R72, [R0+0x800] ;  /* 0x000800000048783b */ /* 0x000f2e0000000200 */
[C---:B------:R-:W-:Y:S08]  /*40b0*/  HMMA.16816.F32.BF16 R40, R8.reuse, R80, R40 ;  /* 0x000000500828723c */ /* 0x040ff00000041828 */
[C---:B------:R-:W-:Y:S01]  /*40c0*/  HMMA.16816.F32.BF16 R44, R8.reuse, R82, R44 ;  /* 0x00000052082c723c */ /* 0x040fe2000004182c */
[----:B------:R-:W5:Y:S07]  /*40d0*/  LDSM.16.M88.4 R80, [R0+0x1000] ;  /* 0x001000000050783b */ /* 0x000f6e0000000200 */
[C---:B------:R-:W-:Y:S08]  /*40e0*/  HMMA.16816.F32.BF16 R48, R8.reuse, R88, R48 ;  /* 0x000000580830723c */ /* 0x040ff00000041830 */
[----:B------:R-:W-:Y:S01]  /*40f0*/  HMMA.16816.F32.BF16 R52, R8, R90, R52 ;  /* 0x0000005a0834723c */ /* 0x000fe20000041834 */
[----:B------:R-:W-:Y:S07]  /*4100*/  LDSM.16.M88.4 R88, [R20+0x3800] ;  /* 0x003800001458783b */ /* 0x000fee0000000200 */
[C---:B-1----:R-:W-:Y:S08]  /*4110*/  HMMA.16816.F32.BF16 R36, R4.reuse, R56, R32 ;  /* 0x000000380424723c */ /* 0x042ff00000041820 */
[C---:B------:R-:W-:Y:S01]  /*4120*/  HMMA.16816.F32.BF16 R32, R4.reuse, R58, R24 ;  /* 0x0000003a0420723c */ /* 0x040fe20000041818 */
[----:B------:R-:W-:Y:S07]  /*4130*/  LDSM.16.M88.4 R56, [R169+0x2000] ;  /* 0x00200000a938783b */ /* 0x000fee0000000200 */
[C---:B------:R-:W-:Y:S01]  /*4140*/  HMMA.16816.F32.BF16 R24, R4.reuse, R60, R12 ;  /* 0x0000003c0418723c */ /* 0x040fe2000004180c */
[----:B------:R-:W1:Y:S07]  /*4150*/  LDSM.16.M88.4 R12, [R162+0x4000] ;  /* 0x00400000a20c783b */ /* 0x000e6e0000000200 */
[C---:B------:R-:W-:Y:S01]  /*4160*/  HMMA.16816.F32.BF16 R8, R4.reuse, R62, R28 ;  /* 0x0000003e0408723c */ /* 0x040fe2000004181c */
[----:B------:R-:W1:Y:S07]  /*4170*/  LDSM.16.M88.4 R60, [R169+0x2800] ;  /* 0x00280000a93c783b */ /* 0x000e6e0000000200 */
[C---:B------:R-:W-:Y:S08]  /*4180*/  HMMA.16816.F32.BF16 R28, R4.reuse, R68, R40 ;  /* 0x00000044041c723c */ /* 0x040ff00000041828 */
[C---:B------:R-:W-:Y:S01]  /*4190*/  HMMA.16816.F32.BF16 R44, R4.reuse, R70, R44 ;  /* 0x00000046042c723c */ /* 0x040fe2000004182c */
[----:B------:R-:W1:Y:S07]  /*41a0*/  LDSM.16.M88.4 R68, [R169+0x3000] ;  /* 0x00300000a944783b */ /* 0x000e6e0000000200 */
[C---:B------:R-:W-:Y:S08]  /*41b0*/  HMMA.16816.F32.BF16 R48, R4.reuse, R76, R48 ;  /* 0x0000004c0430723c */ /* 0x040ff00000041830 */
[----:B------:R-:W-:Y:S01]  /*41c0*/  HMMA.16816.F32.BF16 R52, R4, R78, R52 ;  /* 0x0000004e0434723c */ /* 0x000fe20000041834 */
[----:B------:R-:W-:Y:S07]  /*41d0*/  LDSM.16.M88.4 R76, [R2+0x3000] ;  /* 0x00300000024c783b */ /* 0x000fee0000000200 */
[C---:B---3--:R-:W-:Y:S08]  /*41e0*/  HMMA.16816.F32.BF16 R40, R16.reuse, R64, R36 ;  /* 0x000000401028723c */ /* 0x048ff00000041824 */
[C---:B------:R-:W-:Y:S01]  /*41f0*/  HMMA.16816.F32.BF16 R36, R16.reuse, R66, R32 ;  /* 0x000000421024723c */ /* 0x040fe20000041820 */
[----:B------:R-:W-:Y:S07]  /*4200*/  LDSM.16.M88.4 R64, [R20+0x2000] ;  /* 0x002000001440783b */ /* 0x000fee0000000200 */
[C---:B----4-:R-:W-:Y:S08]  /*4210*/  HMMA.16816.F32.BF16 R32, R16.reuse, R72, R24 ;  /* 0x000000481020723c */ /* 0x050ff00000041818 */
[C---:B------:R-:W-:Y:S01]  /*4220*/  HMMA.16816.F32.BF16 R24, R16.reuse, R74, R8 ;  /* 0x0000004a1018723c */ /* 0x040fe20000041808 */
[----:B------:R-:W3:Y:S04]  /*4230*/  LDSM.16.M88.4 R8, [R163+0x4000] ;  /* 0x00400000a308783b */ /* 0x000ee80000000200 */
[----:B------:R-:W4:Y:S03]  /*4240*/  LDSM.16.M88.4 R72, [R20+0x2800] ;  /* 0x002800001448783b */ /* 0x000f260000000200 */
[C---:B-----5:R-:W-:Y:S08]  /*4250*/  HMMA.16816.F32.BF16 R4, R16.reuse, R80, R28 ;  /* 0x000000501004723c */ /* 0x060ff0000004181c */
        /* <DEDUP_REMOVED lines=8> */
[C---:B------:R-:W-:Y:S08]  /*42e0*/  HMMA.16816.F32.BF16 R36, R12.reuse, R60, R32 ;  /* 0x0000003c0c24723c */ /* 0x040ff00000041820 */
[C---:B------:R-:W-:Y:S01]  /*42f0*/  HMMA.16816.F32.BF16 R32, R12.reuse, R62, R24 ;  /* 0x0000003e0c20723c */ /* 0x040fe20000041818 */
[----:B------:R-:W-:Y:S07]  /*4300*/  LDSM.16.M88.4 R60, [R2+0x2000] ;  /* 0x00200000023c783b */ /* 0x000fee0000000200 */
[----:B------:R-:W-:Y:S01]  /*4310*/  HMMA.16816.F32.BF16 R24, R12, R68, R4 ;  /* 0x000000440c18723c */ /* 0x000fe20000041804 */
[----:B------:R-:W1:Y:S01]  /*4320*/  LDSM.16.M88.4 R4, [R165+0x4000] ;  /* 0x00400000a504783b */ /* 0x000e620000000200 */
[----:B--2---:R-:W-:-:S06]  /*4330*/  IMAD.IADD R205, R3, 0x1, R225 ;  /* 0x0000000103cd7824 */ /* 0x004fcc00078e02e1 */
[C---:B------:R-:W-:Y:S01]  /*4340*/  HMMA.16816.F32.BF16 R16, R12.reuse, R70, R28 ;  /* 0x000000460c10723c */ /* 0x040fe2000004181c */
[----:B------:R-:W5:Y:S07]  /*4350*/  LDSM.16.M88.4 R68, [R2+0x2800] ;  /* 0x002800000244783b */ /* 0x000f6e0000000200 */
[C---:B------:R-:W-:Y:S01]  /*4360*/  HMMA.16816.F32.BF16 R28, R12.reuse, R92, R48 ;  /* 0x0000005c0c1c723c */ /* 0x040fe20000041830 */
[----:B------:R-:W2:Y:S07]  /*4370*/  LDL R92, [R1+0x10] ;  /* 0x00001000015c7983 */ /* 0x000eae0000100800 */
[----:B------:R-:W-:Y:S01]  /*4380*/  HMMA.16816.F32.BF16 R52, R12, R94, R52 ;  /* 0x0000005e0c34723c */ /* 0x000fe20000041834 */
[----:B------:R-:W1:Y:S07]  /*4390*/  LDSM.16.M88.4 R12, [R164+0x4000] ;  /* 0x00400000a40c783b */ /* 0x000e6e0000000200 */
[C---:B---3--:R-:W-:Y:S08]  /*43a0*/  HMMA.16816.F32.BF16 R48, R8.reuse, R64, R44 ;  /* 0x000000400830723c */ /* 0x048ff0000004182c */
[C---:B------:R-:W-:Y:S01]  /*43b0*/  HMMA.16816.F32.BF16 R44, R8.reuse, R66, R40 ;  /* 0x00000042082c723c */ /* 0x040fe20000041828 */
[----:B------:R-:W3:Y:S07]  /*43c0*/  LDSM.16.M88.4 R64, [R0+0x2800] ;  /* 0x002800000040783b */ /* 0x000eee0000000200 */
[C---:B----4-:R-:W-:Y:S08]  /*43d0*/  HMMA.16816.F32.BF16 R40, R8.reuse, R72, R36 ;  /* 0x000000480828723c */ /* 0x050ff00000041824 */
[C---:B------:R-:W-:Y:S01]  /*43e0*/  HMMA.16816.F32.BF16 R36, R8.reuse, R74, R32 ;  /* 0x0000004a0824723c */ /* 0x040fe20000041820 */
[----:B------:R-:W-:Y:S07]  /*43f0*/  LDSM.16.M88.4 R72, [R169+0x4000] ;  /* 0x00400000a948783b */ /* 0x000fee0000000200 */
[C---:B-----5:R-:W-:Y:S08]  /*4400*/  HMMA.16816.F32.BF16 R32, R8.reuse, R80, R24 ;  /* 0x000000500820723c */ /* 0x060ff00000041818 */
[C---:B------:R-:W-:Y:S01]  /*4410*/  HMMA.16816.F32.BF16 R24, R8.reuse, R82, R16 ;  /* 0x000000520818723c */ /* 0x040fe20000041810 */
[----:B------:R-:W-:Y:S07]  /*4420*/  LDSM.16.M88.4 R80, [R169+0x5800] ;  /* 0x00580000a950783b */ /* 0x000fee0000000200 */
[C---:B------:R-:W-:Y:S01]  /*4430*/  HMMA.16816.F32.BF16 R16, R8.reuse, R88, R28 ;  /* 0x000000580810723c */ /* 0x040fe2000004181c */
[----:B------:R-:W-:Y:S07]  /*4440*/  LDSM.16.M88.4 R28, [R0+0x3800] ;  /* 0x00380000001c783b */ /* 0x000fee0000000200 */
[----:B------:R-:W-:Y:S08]  /*4450*/  HMMA.16816.F32.BF16 R8, R8, R90, R52 ;  /* 0x0000005a0808723c */ /* 0x000ff00000041834 */
[C---:B-1----:R-:W-:Y:S08]  /*4460*/  HMMA.16816.F32.BF16 R52, R4.reuse, R60, R48 ;  /* 0x0000003c0434723c */ /* 0x042ff00000041830 */
[C---:B------:R-:W-:Y:S08]  /*4470*/  HMMA.16816.F32.BF16 R60, R4.reuse, R62, R44 ;  /* 0x0000003e043c723c */ /* 0x040ff0000004182c */
[C---:B------:R-:W-:Y:S01]  /*4480*/  HMMA.16816.F32.BF16 R44, R4.reuse, R70, R36 ;  /* 0x00000046042c723c */ /* 0x040fe20000041824 */
[----:B------:R-:W1:Y:S07]  /*4490*/  LDSM.16.M88.4 R36, [R0+0x3000] ;  /* 0x003000000024783b */ /* 0x000e6e0000000200 */
[C---:B------:R-:W-:Y:S01]  /*44a0*/  HMMA.16816.F32.BF16 R48, R4.reuse, R68, R40 ;  /* 0x000000440430723c */ /* 0x040fe20000041828 */
[----:B------:R-:W-:Y:S07]  /*44b0*/  LDSM.16.M88.4 R68, [R169+0x4800] ;  /* 0x00480000a944783b */ /* 0x000fee0000000200 */
[C---:B------:R-:W-:Y:S08]  /*44c0*/  HMMA.16816.F32.BF16 R40, R4.reuse, R76, R32 ;  /* 0x0000004c0428723c */ /* 0x040ff00000041820 */
[C---:B------:R-:W-:Y:S08]  /*44d0*/  HMMA.16816.F32.BF16 R32, R4.reuse, R78, R24 ;  /* 0x0000004e0420723c */ /* 0x040ff00000041818 */
[C---:B------:R-:W-:Y:S08]  /*44e0*/  HMMA.16816.F32.BF16 R24, R4.reuse, R84, R16 ;  /* 0x000000540418723c */ /* 0x040ff00000041810 */
[----:B------:R-:W-:Y:S01]  /*44f0*/  HMMA.16816.F32.BF16 R16, R4, R86, R8 ;  /* 0x000000560410723c */ /* 0x000fe20000041808 */
[----:B------:R-:W4:Y:S04]  /*4500*/  LDSM.16.M88.4 R4, [R162+0x8000] ;  /* 0x00800000a204783b */ /* 0x000f280000000200 */
[----:B------:R-:W5:Y:S03]  /*4510*/  LDSM.16.M88.4 R84, [R169+0x5000] ;  /* 0x00500000a954783b */ /* 0x000f660000000200 */
[C---:B------:R-:W-:Y:S08]  /*4520*/  HMMA.16816.F32.BF16 R8, R12.reuse, R56, R52 ;  /* 0x000000380c08723c */ /* 0x040ff00000041834 */
[C---:B------:R-:W-:Y:S08]  /*4530*/  HMMA.16816.F32.BF16 R60, R12.reuse, R58, R60 ;  /* 0x0000003a0c3c723c */ /* 0x040ff0000004183c */
[C---:B---3--:R-:W-:Y:S08]  /*4540*/  HMMA.16816.F32.BF16 R56, R12.reuse, R64, R48 ;  /* 0x000000400c38723c */ /* 0x048ff00000041830 */
[C---:B------:R-:W-:Y:S08]  /*4550*/  HMMA.16816.F32.BF16 R52, R12.reuse, R66, R44 ;  /* 0x000000420c34723c */ /* 0x040ff0000004182c */
[C---:B-1----:R-:W-:Y:S01]  /*4560*/  HMMA.16816.F32.BF16 R64, R12.reuse, R36, R40 ;  /* 0x000000240c40723c */ /* 0x042fe20000041828 */
[----:B------:R-:W-:Y:S07]  /*4570*/  LDSM.16.M88.4 R40, [R20+0x4000] ;  /* 0x004000001428783b */ /* 0x000fee0000000200 */
[C---:B------:R-:W-:Y:S01]  /*4580*/  HMMA.16816.F32.BF16 R76, R12.reuse, R38, R32 ;  /* 0x000000260c4c723c */ /* 0x040fe20000041820 */
[----:B------:R-:W-:Y:S07]  /*4590*/  LDSM.16.M88.4 R36, [R20+0x4800] ;  /* 0x004800001424783b */ /* 0x000fee0000000200 */
[C---:B------:R-:W-:Y:S08]  /*45a0*/  HMMA.16816.F32.BF16 R48, R12.reuse, R28, R24 ;  /* 0x0000001c0c30723c */ /* 0x040ff00000041818 */
[----:B------:R-:W-:Y:S01]  /*45b0*/  HMMA.16816.F32.BF16 R44, R12, R30, R16 ;  /* 0x0000001e0c2c723c */ /* 0x000fe20000041810 */
[----:B------:R-:W1:Y:S07]  /*45c0*/  LDSM.16.M88.4 R12, [R163+0x8000] ;  /* 0x00800000a30c783b */ /* 0x000e6e0000000200 */
[C---:B----4-:R-:W-:Y:S01]  /*45d0*/  HMMA.16816.F32.BF16 R32, R4.reuse, R72, R8 ;  /* 0x000000480420723c */ /* 0x050fe20000041808 */
[----:B------:R-:W-:Y:S07]  /*45e0*/  LDSM.16.M88.4 R8, [R165+0x8000] ;  /* 0x00800000a508783b */ /* 0x000fee0000000200 */
[C---:B------:R-:W-:Y:S01]  /*45f0*/  HMMA.16816.F32.BF16 R24, R4.reuse, R68, R56 ;  /* 0x000000440418723c */ /* 0x040fe20000041838 */
[----:B------:R-:W3:Y:S07]  /*4600*/  LDSM.16.M88.4 R56, [R20+0x5000] ;  /* 0x005000001438783b */ /* 0x000eee0000000200 */
[C---:B------:R-:W-:Y:S01]  /*4610*/  HMMA.16816.F32.BF16 R28, R4.reuse, R74, R60 ;  /* 0x0000004a041c723c */ /* 0x040fe2000004183c */
[----:B------:R4:W1:Y:S07]  /*4620*/  LDSM.16.M88.4 R72, [R20+0x5800] ;  /* 0x005800001448783b */ /* 0x00086e0000000200 */
[C---:B------:R-:W-:Y:S01]  /*4630*/  HMMA.16816.F32.BF16 R16, R4.reuse, R70, R52 ;  /* 0x000000460410723c */ /* 0x040fe20000041834 */
[----:B------:R-:W-:Y:S07]  /*4640*/  LDSM.16.M88.4 R68, [R2+0x5800] ;  /* 0x005800000244783b */ /* 0x000fee0000000200 */
[C---:B-----5:R-:W-:Y:S01]  /*4650*/  HMMA.16816.F32.BF16 R52, R4.reuse, R84, R64 ;  /* 0x000000540434723c */ /* 0x060fe20000041840 */
[----:B------:R-:W-:Y:S07]  /*4660*/  LDSM.16.M88.4 R64, [R2+0x4800] ;  /* 0x004800000240783b */ /* 0x000fee0000000200 */
[C---:B------:R-:W-:Y:S01]  /*4670*/  HMMA.16816.F32.BF16 R60, R4.reuse, R86, R76 ;  /* 0x00000056043c723c */ /* 0x040fe2000004184c */
[----:B------:R-:W5:Y:S04]  /*4680*/  LDSM.16.M88.4 R84, [R2+0x4000] ;  /* 0x004000000254783b */ /* 0x000f680000000200 */
[----:B------:R2:W2:Y:S03]  /*4690*/  LDSM.16.M88.4 R76, [R2+0x5000] ;  /* 0x00500000024c783b */ /* 0x0004a60000000200 */
[C---:B----4-:R-:W-:Y:S08]  /*46a0*/  HMMA.16816.F32.BF16 R20, R4.reuse, R80, R48 ;  /* 0x000000500414723c */ /* 0x050ff00000041830 */
[----:B------:R-:W-:Y:S01]  /*46b0*/  HMMA.16816.F32.BF16 R48, R4, R82, R44 ;  /* 0x000000520430723c */ /* 0x000fe2000004182c */
[----:B------:R-:W-:Y:S04]  /*46c0*/  LDSM.16.M88.4 R4, [R164+0x8000] ;  /* 0x00800000a404783b */ /* 0x000fe80000000200 */
[----:B------:R-:W4:Y:S03]  /*46d0*/  LDSM.16.M88.4 R80, [R0+0x4000] ;  /* 0x004000000050783b */ /* 0x000f260000000200 */
[C---:B-1----:R-:W-:Y:S08]  /*46e0*/  HMMA.16816.F32.BF16 R44, R12.reuse, R40, R32 ;  /* 0x000000280c2c723c */ /* 0x042ff00000041820 */
[C---:B------:R-:W-:Y:S08]  /*46f0*/  HMMA.16816.F32.BF16 R32, R12.reuse, R36, R24 ;  /* 0x000000240c20723c */ /* 0x040ff00000041818 */
[C---:B------:R-:W-:Y:S08]  /*4700*/  HMMA.16816.F32.BF16 R40, R12.reuse, R42, R28 ;  /* 0x0000002a0c28723c */ /* 0x040ff0000004181c */
[C---:B------:R-:W-:Y:S08]  /*4710*/  HMMA.16816.F32.BF16 R36, R12.reuse, R38, R16 ;  /* 0x000000260c24723c */ /* 0x040ff00000041810 */
[C---:B---3--:R-:W-:Y:S01]  /*4720*/  HMMA.16816.F32.BF16 R24, R12.reuse, R58, R60 ;  /* 0x0000003a0c18723c */ /* 0x048fe2000004183c */
[----:B------:R-:W1:Y:S07]  /*4730*/  LDSM.16.M88.4 R60, [R0+0x4800] ;  /* 0x00480000003c783b */ /* 0x000e6e0000000200 */
[C---:B------:R-:W-:Y:S01]  /*4740*/  HMMA.16816.F32.BF16 R28, R12.reuse, R56, R52 ;  /* 0x000000380c1c723c */ /* 0x040fe20000041834 */
[----:B--2---:R-:W-:Y:S01]  /*4750*/  @P4 IMAD.HI.U32 R2, R205, c[0x0][0x2c8], RZ ;  /* 0x0000b200cd024a27 */ /* 0x004fe200078e00ff */
[----:B------:R-:W-:Y:S06]  /*4760*/  LDSM.16.M88.4 R56, [R0+0x5000] ;  /* 0x005000000038783b */ /* 0x000fec0000000200 */
[C---:B------:R-:W-:Y:S08]  /*4770*/  HMMA.16816.F32.BF16 R20, R12.reuse, R72, R20 ;  /* 0x000000480c14723c */ /* 0x040ff00000041814 */
[----:B------:R-:W-:Y:S08]  /*4780*/  HMMA.16816.F32.BF16 R16, R12, R74, R48 ;  /* 0x0000004a0c10723c */ /* 0x000ff00000041830 */
[C---:B-----5:R-:W-:Y:S08]  /*4790*/  HMMA.16816.F32.BF16 R12, R8.reuse, R84, R44 ;  /* 0x00000054080c723c */ /* 0x060ff0000004182c */
[C---:B------:R-:W-:Y:S08]  /*47a0*/  HMMA.16816.F32.BF16 R44, R8.reuse, R64, R32 ;  /* 0x00000040082c723c */ /* 0x040ff00000041820 */
[C---:B------:R-:W-:Y:S08]  /*47b0*/  HMMA.16816.F32.BF16 R32, R8.reuse, R78, R24 ;  /* 0x0000004e0820723c */ /* 0x040ff00000041818 */
[----:B------:R-:W-:Y:S08]  /*47c0*/  HMMA.16816.F32.BF16 R24, R8, R70, R16 ;  /* 0x000000460818723c */ /* 0x000ff00000041810 */
[----:B----4-:R-:W-:Y:S01]  /*47d0*/  HMMA.16816.F32.BF16 R16, R4, R80, R12 ;  /* 0x000000500410723c */ /* 0x010fe2000004180c */
[----:B------:R2:W-:Y:S01]  /*47e0*/  LDSM.16.M88.4 R12, [R0+0x5800] ;  /* 0x00580000000c783b */ /* 0x0005e20000000200 */
[----:B------:R-:W-:Y:S01]  /*47f0*/  IMAD.IADD R3, R96, 0x1, -R228 ;  /* 0x0000000160037824 */ /* 0x000fe200078e0ae4 */
[----:B------:R-:W-:-:S05]  /*4800*/  DEPBAR.LE SB0, 0x2 ;  /* 0x000080800000791a */ /* 0x000fca0000000000 */
[C---:B------:R-:W-:Y:S08]  /*4810*/  HMMA.16816.F32.BF16 R40, R8.reuse, R86, R40 ;  /* 0x000000560828723c */ /* 0x040ff00000041828 */
[----:B------:R-:W-:Y:S01]  /*4820*/  HMMA.16816.F32.BF16 R52, R8, R76, R28 ;  /* 0x0000004c0834723c */ /* 0x000fe2000004181c */
[----:B--2---:R-:W-:Y:S01]  /*4830*/  IMAD.MOV.U32 R0, RZ, RZ, R205 ;  /* 0x000000ffff007224 */ /* 0x004fe200078e00cd */
[----:B------:R-:W-:-:S06]  /*4840*/  @P4 SHF.R.U32.HI R0, RZ, c[0x0][0x2cc], R2 ;  /* 0x0000b300ff004a19 */ /* 0x000fcc0000011602 */
[C---:B------:R-:W-:Y:S01]  /*4850*/  HMMA.16816.F32.BF16 R48, R8.reuse, R66, R36 ;  /* 0x000000420830723c */ /* 0x040fe20000041824 */
[----:B------:R-:W-:Y:S06]  /*4860*/  BAR.SYNC.DEFER_BLOCKING 0x0 ;  /* 0x0000000000007b1d */ /* 0x000fec0000010000 */
[----:B------:R-:W2:Y:S01]  /*4870*/  SHFL.IDX PT, R2, R0, RZ, 0x1c1f ;  /* 0x001c1fff00027589 */ /* 0x000ea200000e0000 */
[----:B------:R-:W-:Y:S03]  /*4880*/  HMMA.16816.F32.BF16 R28, R8, R68, R20 ;  /* 0x00000044081c723c */ /* 0x000fe60000041814 */
[----:B------:R3:W4:Y:S05]  /*4890*/  SHFL.IDX PT, R8, R0, 0x1, 0x1c1f ;  /* 0x003c1f0000087f89 */ /* 0x00072a00000e0000 */
[C---:B------:R-:W-:Y:S08]  /*48a0*/  HMMA.16816.F32.BF16 R20, R4.reuse, R82, R40 ;  /* 0x000000520414723c */ /* 0x040ff00000041828 */
[----:B-1----:R-:W-:Y:S01]  /*48b0*/  HMMA.16816.F32.BF16 R36, R4, R60, R44 ;  /* 0x0000003c0424723c */ /* 0x002fe2000004182c */
[----:B------:R-:W-:Y:S01]  /*48c0*/  LDSM.16.MT88.4 R64, [R234+0x800] ;  /* 0x00080000ea40783b */ /* 0x000fe20000004200 */
[----:B---3--:R-:W-:-:S04]  /*48d0*/  IMAD.MOV.U32 R0, RZ, RZ, 0x1 ;  /* 0x00000001ff007424 */ /* 0x008fc800078e00ff */
[----:B------:R-:W-:-:S05]  /*48e0*/  IMAD R0, R184, -0x40, R0 ;  /* 0xffffffc0b8007824 */ /* 0x000fca00078e0200 */
[----:B------:R-:W-:-:S05]  /*48f0*/  IADD3 R0, -R228, R0, R220 ;  /* 0x00000000e4007210 */ /* 0x000fca0007ffe1dc */
[----:B------:R-:W-:-:S04]  /*4900*/  IMAD.IADD R0, R0, 0x1, -R221 ;  /* 0x0000000100007824 */ /* 0x000fc800078e0add */
[C---:B--2---:R-:W-:Y:S02]  /*4910*/  IMAD.IADD R2, R0.reuse, 0x1, R2 ;  /* 0x0000000100027824 */ /* 0x044fe400078e0202 */
[----:B----4-:R-:W-:-:S03]  /*4920*/  IMAD.IADD R0, R0, 0x1, R8 ;  /* 0x0000000100007824 */ /* 0x010fc600078e0208 */
[C---:B------:R-:W-:Y:S02]  /*4930*/  IMNMX R2, R3.reuse, R2, PT ;  /* 0x0000000203027217 */ /* 0x040fe40003800200 */
[----:B------:R-:W-:Y:S01]  /*4940*/  IMNMX R0, R3, R0, PT ;  /* 0x0000000003007217 */ /* 0x000fe20003800200 */
[----:B------:R-:W-:Y:S01]  /*4950*/  HMMA.16816.F32.BF16 R40, R4, R62, R48 ;  /* 0x0000003e0428723c */ /* 0x000fe20000041830 */
[C---:B------:R-:W-:Y:S01]  /*4960*/  ISETP.GT.AND P5, PT, R2.reuse, RZ, PT ;  /* 0x000000ff0200720c */ /* 0x040fe20003fa4270 */
[----:B------:R-:W-:Y:S01]  /*4970*/  LDSM.16.MT88.4 R60, [R231+0x2000] ;  /* 0x00200000e73c783b */ /* 0x000fe20000004200 */
[----:B------:R-:W-:Y:S02]  /*4980*/  ISETP.GT.AND P6, PT, R2, 0x1, PT ;  /* 0x000000010200780c */ /* 0x000fe40003fc4270 */
[----:B------:R-:W-:-:S03]  /*4990*/  ISETP.GT.AND P0, PT, R0, 0x1, PT ;  /* 0x000000010000780c */ /* 0x000fc60003f04270 */
[----:B------:R-:W-:Y:S01]  /*49a0*/  HMMA.16816.F32.BF16 R52, R4, R56, R52 ;  /* 0x000000380434723c */ /* 0x000fe20000041834 */
[----:B------:R-:W-:Y:S02]  /*49b0*/  FSEL R8, R17, -INF , P6 ;  /* 0xff80000011087808 */ /* 0x000fe40003000000 */
[----:B------:R-:W-:-:S05]  /*49c0*/  FSEL R19, R19, -INF , P0 ;  /* 0xff80000013137808 */ /* 0x000fca0000000000 */
[----:B------:R-:W-:Y:S01]  /*49d0*/  HMMA.16816.F32.BF16 R56, R4, R58, R32 ;  /* 0x0000003a0438723c */ /* 0x000fe20000041820 */
[----:B------:R-:W-:Y:S02]  /*49e0*/  ISETP.GT.AND P0, PT, R2, 0x9, PT ;  /* 0x000000090200780c */ /* 0x000fe40003f04270 */
[----:B------:R-:W-:-:S05]  /*49f0*/  ISETP.GT.AND P1, PT, R0, RZ, PT ;  /* 0x000000ff0000720c */ /* 0x000fca0003f24270 */
[----:B------:R-:W-:Y:S01]  /*4a00*/  HMMA.16816.F32.BF16 R32, R4, R12, R28 ;  /* 0x0000000c0420723c */ /* 0x000fe2000004181c */
[----:B------:R-:W-:-:S07]  /*4a10*/  FSEL R9, R21, -INF , P0 ;  /* 0xff80000015097808 */ /* 0x000fce0000000000 */
[----:B------:R-:W-:Y:S01]  /*4a20*/  HMMA.16816.F32.BF16 R24, R4, R14, R24 ;  /* 0x0000000e0418723c */ /* 0x000fe20000041818 */
[----:B------:R-:W-:Y:S01]  /*4a30*/  FSEL R10, R18, -INF , P1 ;  /* 0xff800000120a7808 */ /* 0x000fe20000800000 */
[----:B------:R-:W-:Y:S05]  /*4a40*/  LDSM.16.MT88.4 R12, [R170] ;  /* 0x00000000aa0c783b */ /* 0x000fea0000004200 */
[----:B------:R-:W-:Y:S02]  /*4a50*/  FSEL R6, R16, -INF , P5 ;  /* 0xff80000010067808 */ /* 0x000fe40002800000 */
[----:B------:R-:W-:Y:S02]  /*4a60*/  ISETP.GT.AND P5, PT, R2, 0x8, PT ;  /* 0x000000080200780c */ /* 0x000fe40003fa4270 */
[----:B------:R-:W-:-:S02]  /*4a70*/  FMNMX.FTZ R3, R6, R8, !PT ;  /* 0x0000000806037209 */ /* 0x000fc40007810000 */
[----:B------:R-:W-:Y:S02]  /*4a80*/  FSEL R7, R20, -INF , P5 ;  /* 0xff80000014077808 */ /* 0x000fe40002800000 */
[----:B------:R-:W-:Y:S02]  /*4a90*/  ISETP.GT.AND P0, PT, R0, 0x8, PT ;  /* 0x000000080000780c */ /* 0x000fe40003f04270 */
[----:B------:R-:W-:Y:S02]  /*4aa0*/  ISETP.GT.AND P1, PT, R2, 0x10, PT ;  /* 0x000000100200780c */ /* 0x000fe40003f24270 */
[----:B------:R-:W-:Y:S02]  /*4ab0*/  FMNMX.FTZ R3, R7, R3, !PT ;  /* 0x0000000307037209 */ /* 0x000fe40007810000 */
[----:B------:R-:W-:Y:S02]  /*4ac0*/  FSEL R11, R22, -INF , P0 ;  /* 0xff800000160b7808 */ /* 0x000fe40000000000 */
[----:B------:R-:W-:-:S02]  /*4ad0*/  FSEL R17, R36, -INF , P1 ;  /* 0xff80000024117808 */ /* 0x000fc40000800000 */
[C---:B------:R-:W-:Y:S02]  /*4ae0*/  ISETP.GT.AND P5, PT, R0.reuse, 0x9, PT ;  /* 0x000000090000780c */ /* 0x040fe40003fa4270 */
[----:B------:R-:W-:Y:S02]  /*4af0*/  ISETP.GT.AND P0, PT, R0, 0x11, PT ;  /* 0x000000110000780c */ /* 0x000fe40003f04270 */
[----:B------:R-:W-:Y:S02]  /*4b00*/  ISETP.GT.AND P6, PT, R2, 0x11, PT ;  /* 0x000000110200780c */ /* 0x000fe40003fc4270 */
[----:B------:R-:W-:Y:S02]  /*4b10*/  ISETP.GT.AND P1, PT, R0, 0x10, PT ;  /* 0x000000100000780c */ /* 0x000fe40003f24270 */
[----:B------:R-:W-:Y:S02]  /*4b20*/  FMNMX.FTZ R3, R9, R3, !PT ;  /* 0x0000000309037209 */ /* 0x000fe40007810000 */
[----:B------:R-:W-:-:S02]  /*4b30*/  FSEL R16, R23, -INF , P5 ;  /* 0xff80000017107808 */ /* 0x000fc40002800000 */
[----:B------:R-:W-:Y:S02]  /*4b40*/  FSEL R28, R39, -INF , P0 ;  /* 0xff800000271c7808 */ /* 0x000fe40000000000 */
[----:B------:R-:W-:Y:S02]  /*4b50*/  FSEL R20, R37, -INF , P6 ;  /* 0xff80000025147808 */ /* 0x000fe40003000000 */
[----:B------:R-:W-:Y:S02]  /*4b60*/  FSEL R23, R38, -INF , P1 ;  /* 0xff80000026177808 */ /* 0x000fe40000800000 */
[----:B------:R-:W-:Y:S01]  /*4b70*/  ISETP.GT.AND P0, PT, R2, 0x18, PT ;  /* 0x000000180200780c */ /* 0x000fe20003f04270 */
[----:B------:R-:W-:Y:S01]  /*4b80*/  LDSM.16.MT88.4 R36, [R170+0x800] ;  /* 0x00080000aa24783b */ /* 0x000fe20000004200 */
[----:B------:R-:W-:Y:S02]  /*4b90*/  FMNMX.FTZ R3, R17, R3, !PT ;  /* 0x0000000311037209 */ /* 0x000fe40007810000 */
[----:B------:R-:W-:-:S02]  /*4ba0*/  ISETP.GT.AND P1, PT, R0, 0x18, PT ;  /* 0x000000180000780c */ /* 0x000fc40003f24270 */
[----:B------:R-:W-:Y:S02]  /*4bb0*/  FMNMX.FTZ R4, R10, R19, !PT ;  /* 0x000000130a047209 */ /* 0x000fe40007810000 */
[----:B------:R-:W-:Y:S02]  /*4bc0*/  ISETP.GT.AND P5, PT, R2, 0x19, PT ;  /* 0x000000190200780c */ /* 0x000fe40003fa4270 */
[----:B------:R-:W-:Y:S02]  /*4bd0*/  FSEL R22, R40, -INF , P0 ;  /* 0xff80000028167808 */ /* 0x000fe40000000000 */
[----:B------:R-:W-:Y:S02]  /*4be0*/  FMNMX.FTZ R3, R20, R3, !PT ;  /* 0x0000000314037209 */ /* 0x000fe40007810000 */
[----:B------:R-:W-:Y:S02]  /*4bf0*/  FSEL R48, R42, -INF , P1 ;  /* 0xff8000002a307808 */ /* 0x000fe40000800000 */
[----:B------:R-:W-:-:S02]  /*4c00*/  ISETP.GT.AND P1, PT, R2, 0x20, PT ;  /* 0x000000200200780c */ /* 0x000fc40003f24270 */
[----:B------:R-:W-:Y:S02]  /*4c10*/  FMNMX.FTZ R4, R11, R4, !PT ;  /* 0x000000040b047209 */ /* 0x000fe40007810000 */
[----:B------:R-:W-:Y:S02]  /*4c20*/  ISETP.GT.AND P0, PT, R0, 0x19, PT ;  /* 0x000000190000780c */ /* 0x000fe40003f04270 */
[----:B------:R-:W-:Y:S02]  /*4c30*/  FSEL R21, R41, -INF , P5 ;  /* 0xff80000029157808 */ /* 0x000fe40002800000 */
[----:B------:R-:W-:Y:S02]  /*4c40*/  FMNMX.FTZ R3, R22, R3, !PT ;  /* 0x0000000316037209 */ /* 0x000fe40007810000 */
[----:B------:R-:W-:Y:S02]  /*4c50*/  FSEL R85, R52, -INF , P1 ;  /* 0xff80000034557808 */ /* 0x000fe40000800000 */
[----:B------:R-:W-:-:S02]  /*4c60*/  FMNMX.FTZ R4, R16, R4, !PT ;  /* 0x0000000410047209 */ /* 0x000fc40007810000 */
[----:B------:R-:W-:Y:S02]  /*4c70*/  FSEL R49, R43, -INF , P0 ;  /* 0xff8000002b317808 */ /* 0x000fe40000000000 */
[C---:B------:R-:W-:Y:S02]  /*4c80*/  ISETP.GT.AND P1, PT, R2.reuse, 0x29, PT ;  /* 0x000000290200780c */ /* 0x040fe40003f24270 */
[----:B------:R-:W-:Y:S02]  /*4c90*/  ISETP.GT.AND P0, PT, R2, 0x21, PT ;  /* 0x000000210200780c */ /* 0x000fe40003f04270 */
[----:B------:R-:W-:Y:S02]  /*4ca0*/  FMNMX.FTZ R3, R21, R3, !PT ;  /* 0x0000000315037209 */ /* 0x000fe40007810000 */
[----:B------:R-:W-:Y:S02]  /*4cb0*/  FMNMX.FTZ R4, R23, R4, !PT ;  /* 0x0000000417047209 */ /* 0x000fe40007810000 */
[----:B------:R-:W-:-:S02]  /*4cc0*/  FSEL R81, R57, -INF , P1 ;  /* 0xff80000039517808 */ /* 0x000fc40000800000 */
[----:B------:R-:W-:Y:S02]  /*4cd0*/  ISETP.GT.AND P5, PT, R2, 0x28, PT ;  /* 0x000000280200780c */ /* 0x000fe40003fa4270 */
[----:B------:R-:W-:Y:S02]  /*4ce0*/  FSEL R84, R53, -INF , P0 ;  /* 0xff80000035547808 */ /* 0x000fe40000000000 */
[----:B------:R-:W-:Y:S02]  /*4cf0*/  FMNMX.FTZ R3, R85, R3, !PT ;  /* 0x0000000355037209 */ /* 0x000fe40007810000 */
[----:B------:R-:W-:Y:S02]  /*4d00*/  ISETP.GT.AND P1, PT, R0, 0x20, PT ;  /* 0x000000200000780c */ /* 0x000fe40003f24270 */
[----:B------:R-:W-:Y:S02]  /*4d10*/  FMNMX.FTZ R4, R28, R4, !PT ;  /* 0x000000041c047209 */ /* 0x000fe40007810000 */
[----:B------:R-:W-:-:S02]  /*4d20*/  ISETP.GT.AND P0, PT, R2, 0x30, PT ;  /* 0x000000300200780c */ /* 0x000fc40003f04270 */
[----:B------:R-:W-:Y:S02]  /*4d30*/  FSEL R82, R56, -INF , P5 ;  /* 0xff80000038527808 */ /* 0x000fe40002800000 */
[----:B------:R-:W-:Y:S02]  /*4d40*/  FMNMX.FTZ R3, R84, R3, !PT ;  /* 0x0000000354037209 */ /* 0x000fe40007810000 */
[----:B------:R-:W-:Y:S02]  /*4d50*/  FSEL R79, R54, -INF , P1 ;  /* 0xff800000364f7808 */ /* 0x000fe40000800000 */
[C---:B------:R-:W-:Y:S02]  /*4d60*/  ISETP.GT.AND P6, PT, R2.reuse, 0x31, PT ;  /* 0x000000310200780c */ /* 0x040fe40003fc4270 */
[C---:B------:R-:W-:Y:S02]  /*4d70*/  ISETP.GT.AND P5, PT, R2.reuse, 0x38, PT ;  /* 0x000000380200780c */ /* 0x040fe40003fa4270 */
[----:B------:R-:W-:-:S02]  /*4d80*/  ISETP.GT.AND P1, PT, R2, 0x39, PT ;  /* 0x000000390200780c */ /* 0x000fc40003f24270 */
[----:B------:R-:W-:Y:S02]  /*4d90*/  FMNMX.FTZ R2, R48, R4, !PT ;  /* 0x0000000430027209 */ /* 0x000fe40007810000 */
[----:B------:R-:W-:Y:S02]  /*4da0*/  FSEL R87, R32, -INF , P0 ;  /* 0xff80000020577808 */ /* 0x000fe40000000000 */
[----:B------:R-:W-:Y:S02]  /*4db0*/  FMNMX.FTZ R3, R82, R3, !PT ;  /* 0x0000000352037209 */ /* 0x000fe40007810000 */
[----:B------:R-:W-:Y:S02]  /*4dc0*/  ISETP.GT.AND P0, PT, R0, 0x21, PT ;  /* 0x000000210000780c */ /* 0x000fe40003f04270 */
[----:B------:R-:W-:Y:S02]  /*4dd0*/  FMNMX.FTZ R2, R49, R2, !PT ;  /* 0x0000000231027209 */ /* 0x000fe40007810000 */
[----:B------:R-:W-:-:S02]  /*4de0*/  FMNMX.FTZ R3, R81, R3, !PT ;  /* 0x0000000351037209 */ /* 0x000fc40007810000 */
[----:B------:R-:W-:Y:S02]  /*4df0*/  FSEL R78, R55, -INF , P0 ;  /* 0xff800000374e7808 */ /* 0x000fe40000000000 */
[----:B------:R-:W-:Y:S02]  /*4e00*/  ISETP.GT.AND P0, PT, R0, 0x28, PT ;  /* 0x000000280000780c */ /* 0x000fe40003f04270 */
[----:B------:R-:W-:Y:S02]  /*4e10*/  FMNMX.FTZ R2, R79, R2, !PT ;  /* 0x000000024f027209 */ /* 0x000fe40007810000 */
[----:B------:R-:W-:Y:S02]  /*4e20*/  FSEL R86, R33, -INF , P6 ;  /* 0xff80000021567808 */ /* 0x000fe40003000000 */
        /* <DEDUP_REMOVED lines=8> */
[C---:B------:R-:W-:Y:S01]  /*4eb0*/  ISETP.GT.AND P1, PT, R0.reuse, 0x30, PT ;  /* 0x000000300000780c */ /* 0x040fe20003f24270 */
[----:B------:R-:W-:Y:S01]  /*4ec0*/  LDSM.16.MT88.4 R56, [R92] ;  /* 0x000000005c38783b */ /* 0x000fe20000004200 */
[----:B------:R-:W-:Y:S02]  /*4ed0*/  FMNMX.FTZ R2, R77, R2, !PT ;  /* 0x000000024d027209 */ /* 0x000fe40007810000 */
[----:B------:R-:W-:Y:S02]  /*4ee0*/  FMNMX.FTZ R3, R83, R3, !PT ;  /* 0x0000000353037209 */ /* 0x000fe40007810000 */
[----:B------:R-:W-:Y:S02]  /*4ef0*/  ISETP.GT.AND P0, PT, R0, 0x31, PT ;  /* 0x000000310000780c */ /* 0x000fe40003f04270 */
[----:B------:R-:W-:Y:S02]  /*4f00*/  FSEL R178, R34, -INF , P1 ;  /* 0xff80000022b27808 */ /* 0x000fe40000800000 */
[----:B------:R-:W-:-:S02]  /*4f10*/  FMNMX.FTZ R2, R76, R2, !PT ;  /* 0x000000024c027209 */ /* 0x000fc40007810000 */
[----:B------:R-:W-:Y:S02]  /*4f20*/  FMNMX.FTZ R3, R80, R3, !PT ;  /* 0x0000000350037209 */ /* 0x000fe40007810000 */
[----:B------:R-:W-:Y:S02]  /*4f30*/  FSEL R176, R35, -INF , P0 ;  /* 0xff80000023b07808 */ /* 0x000fe40000000000 */
[----:B------:R-:W-:Y:S02]  /*4f40*/  ISETP.GT.AND P1, PT, R0, 0x38, PT ;  /* 0x000000380000780c */ /* 0x000fe40003f24270 */
[----:B------:R-:W-:Y:S01]  /*4f50*/  FMNMX.FTZ R2, R178, R2, !PT ;  /* 0x00000002b2027209 */ /* 0x000fe20007810000 */
[----:B------:R-:W1:Y:S01]  /*4f60*/  SHFL.BFLY PT, R5, R3, 0x2, 0x1f ;  /* 0x0c401f0003057f89 */ /* 0x000e6200000e0000 */
[----:B------:R-:W-:Y:S02]  /*4f70*/  ISETP.GT.AND P0, PT, R0, 0x39, PT ;  /* 0x000000390000780c */ /* 0x000fe40003f04270 */
[----:B------:R-:W-:Y:S01]  /*4f80*/  FSEL R175, R26, -INF , P1 ;  /* 0xff8000001aaf7808 */ /* 0x000fe20000800000 */
[----:B------:R-:W-:Y:S01]  /*4f90*/  LDSM.16.MT88.4 R32, [R231+0x800] ;  /* 0x00080000e720783b */ /* 0x000fe20000004200 */
[----:B------:R-:W-:-:S02]  /*4fa0*/  FMNMX.FTZ R2, R176, R2, !PT ;  /* 0x00000002b0027209 */ /* 0x000fc40007810000 */
[----:B------:R-:W-:Y:S02]  /*4fb0*/  FSEL R174, R27, -INF , P0 ;  /* 0xff8000001bae7808 */ /* 0x000fe40000000000 */
        /* <DEDUP_REMOVED lines=11> */
[--C-:B------:R-:W-:Y:S01]  /*5070*/  FFMA.FTZ R3, R6, c[0x0][0x2d0], -R0.reuse ;  /* 0x0000b40006037a23 */ /* 0x100fe20000010800 */
[----:B--2---:R-:W-:Y:S01]  /*5080*/  FMNMX.FTZ R100, R2, R4, !PT ;  /* 0x0000000402647209 */ /* 0x004fe20007810000 */
[----:B------:R-:W-:Y:S02]  /*5090*/  FFMA.FTZ R2, R8, c[0x0][0x2d0], -R0 ;  /* 0x0000b40008027a23 */ /* 0x000fe40000010800 */
[----:B------:R1:W-:Y:S01]  /*50a0*/  MUFU.EX2 R74, R3 ;  /* 0x00000003004a7308 */ /* 0x0003e20000000800 */
[----:B------:R-:W-:-:S07]  /*50b0*/  FSETP.NEU.FTZ.AND P0, PT, R100, -INF , PT ;  /* 0xff8000006400780b */ /* 0x000fce0003f1d000 */
[----:B------:R2:W3:Y:S01]  /*50c0*/  MUFU.EX2 R71, R2 ;  /* 0x0000000200477308 */ /* 0x0004e20000000800 */
[----:B-1----:R-:W-:Y:S02]  /*50d0*/  FFMA.FTZ R3, R7, c[0x0][0x2d0], -R0 ;  /* 0x0000b40007037a23 */ /* 0x002fe40000010800 */
[----:B------:R-:W1:Y:S05]  /*50e0*/  LDSM.16.MT88.4 R4, [R231] ;  /* 0x00000000e704783b */ /* 0x000e6a0000004200 */
[----:B------:R4:W-:Y:S01]  /*50f0*/  MUFU.EX2 R72, R3 ;  /* 0x0000000300487308 */ /* 0x0009e20000000800 */
[----:B--2---:R-:W-:-:S05]  /*5100*/  FMUL.FTZ R2, R100, c[0x0][0x2d0] ;  /* 0x0000b40064027a20 */ /* 0x004fca0000410000 */
[----:B------:R-:W-:Y:S01]  /*5110*/  FSEL R2, R2, RZ, P0 ;  /* 0x000000ff02027208 */ /* 0x000fe20000000000 */
[----:B----4-:R-:W-:-:S04]  /*5120*/  FFMA.FTZ R3, R9, c[0x0][0x2d0], -R0 ;  /* 0x0000b40009037a23 */ /* 0x010fc80000010800 */
[----:B------:R2:W4:Y:S02]  /*5130*/  MUFU.EX2 R75, R3 ;  /* 0x00000003004b7308 */ /* 0x0005240000000800 */
[----:B--2---:R-:W-:-:S06]  /*5140*/  FFMA.FTZ R3, R10, c[0x0][0x2d0], -R2 ;  /* 0x0000b4000a037a23 */ /* 0x004fcc0000010802 */
[----:B------:R2:W-:Y:S02]  /*5150*/  MUFU.EX2 R69, R3 ;  /* 0x0000000300457308 */ /* 0x0005e40000000800 */
[----:B--2---:R-:W-:-:S06]  /*5160*/  FFMA.FTZ R3, R19, c[0x0][0x2d0], -R2 ;  /* 0x0000b40013037a23 */ /* 0x004fcc0000010802 */
[----:B------:R2:W5:Y:S02]  /*5170*/  MUFU.EX2 R68, R3 ;  /* 0x0000000300447308 */ /* 0x0005640000000800 */
[----:B--2---:R-:W-:-:S06]  /*5180*/  FFMA.FTZ R3, R11, c[0x0][0x2d0], -R2 ;  /* 0x0000b4000b037a23 */ /* 0x004fcc0000010802 */
[----:B------:R2:W-:Y:S02]  /*5190*/  MUFU.EX2 R70, R3 ;  /* 0x0000000300467308 */ /* 0x0005e40000000800 */
[----:B--2---:R-:W-:-:S06]  /*51a0*/  FFMA.FTZ R3, R16, c[0x0][0x2d0], -R2 ;  /* 0x0000b40010037a23 */ /* 0x004fcc0000010802 */
[----:B------:R2:W1:Y:S02]  /*51b0*/  MUFU.EX2 R73, R3 ;  /* 0x0000000300497308 */ /* 0x0004640000000800 */
[--C-:B--2---:R-:W-:Y:S02]  /*51c0*/  FFMA.FTZ R3, R17, c[0x0][0x2d0], -R0.reuse ;  /* 0x0000b40011037a23 */ /* 0x104fe40000010800 */
[----:B------:R-:W2:Y:S04]  /*51d0*/  LDSM.16.MT88.4 R16, [R171] ;  /* 0x00000000ab10783b */ /* 0x000ea80000004200 */
[----:B------:R1:W-:Y:S02]  /*51e0*/  MUFU.EX2 R95, R3 ;  /* 0x00000003005f7308 */ /* 0x0003e40000000800 */
[----:B-1----:R-:W-:-:S06]  /*51f0*/  FFMA.FTZ R3, R20, c[0x0][0x2d0], -R0 ;  /* 0x0000b40014037a23 */ /* 0x002fcc0000010800 */
[----:B------:R1:W1:Y:S02]  /*5200*/  MUFU.EX2 R160, R3 ;  /* 0x0000000300a07308 */ /* 0x0002640000000800 */
[----:B-1----:R-:W-:-:S06]  /*5210*/  FFMA.FTZ R3, R22, c[0x0][0x2d0], -R0 ;  /* 0x0000b40016037a23 */ /* 0x002fcc0000010800 */
[----:B------:R1:W-:Y:S02]  /*5220*/  MUFU.EX2 R172, R3 ;  /* 0x0000000300ac7308 */ /* 0x0003e40000000800 */
[----:B-1----:R-:W-:-:S06]  /*5230*/  FFMA.FTZ R3, R21, c[0x0][0x2d0], -R0 ;  /* 0x0000b40015037a23 */ /* 0x002fcc0000010800 */
[----:B------:R1:W-:Y:S02]  /*5240*/  MUFU.EX2 R161, R3 ;  /* 0x0000000300a17308 */ /* 0x0003e40000000800 */
[----:B-1----:R-:W-:-:S06]  /*5250*/  FFMA.FTZ R3, R23, c[0x0][0x2d0], -R2 ;  /* 0x0000b40017037a23 */ /* 0x002fcc0000010802 */
[----:B------:R1:W-:Y:S02]  /*5260*/  MUFU.EX2 R93, R3 ;  /* 0x00000003005d7308 */ /* 0x0003e40000000800 */
[--C-:B-1----:R-:W-:Y:S02]  /*5270*/  FFMA.FTZ R3, R28, c[0x0][0x2d0], -R2.reuse ;  /* 0x0000b4001c037a23 */ /* 0x102fe40000010802 */
[----:B------:R-:W1:Y:S04]  /*5280*/  LDSM.16.MT88.4 R28, [R171+0x800] ;  /* 0x00080000ab1c783b */ /* 0x000e680000004200 */
[----:B------:R2:W1:Y:S01]  /*5290*/  MUFU.EX2 R139, R3 ;  /* 0x00000003008b7308 */ /* 0x0004620000000800 */
[----:B---3--:R-:W-:Y:S02]  /*52a0*/  F2FP.BF16.PACK_AB R8, R71, R74 ;  /* 0x0000004a4708723e */ /* 0x008fe400000010ff */
[----:B----4-:R-:W-:Y:S01]  /*52b0*/  F2FP.BF16.PACK_AB R10, R75, R72 ;  /* 0x000000484b0a723e */ /* 0x010fe200000010ff */
[----:B--2---:R-:W-:-:S04]  /*52c0*/  FFMA.FTZ R3, R48, c[0x0][0x2d0], -R2 ;  /* 0x0000b40030037a23 */ /* 0x004fc80000010802 */
[----:B------:R2:W-:Y:S01]  /*52d0*/  MUFU.EX2 R94, R3 ;  /* 0x00000003005e7308 */ /* 0x0005e20000000800 */
[----:B-----5:R-:W-:Y:S02]  /*52e0*/  F2FP.BF16.PACK_AB R9, R68, R69 ;  /* 0x000000454409723e */ /* 0x020fe400000010ff */
[----:B------:R-:W-:Y:S01]  /*52f0*/  F2FP.BF16.PACK_AB R11, R73, R70 ;  /* 0x00000046490b723e */ /* 0x000fe200000010ff */
[----:B--2---:R-:W-:Y:S02]  /*5300*/  FFMA.FTZ R3, R49, c[0x0][0x2d0], -R2 ;  /* 0x0000b40031037a23 */ /* 0x004fe40000010802 */
[----:B------:R-:W2:Y:S04]  /*5310*/  LDSM.16.MT88.4 R48, [R170+0x2000] ;  /* 0x00200000aa30783b */ /* 0x000ea80000004200 */
[C---:B------:R-:W-:Y:S01]  /*5320*/  HMMA.16816.F32.BF16 R52, R8.reuse, R12, RZ ;  /* 0x0000000c0834723c */ /* 0x040fe200000418ff */
[----:B------:R-:W3:Y:S07]  /*5330*/  MUFU.EX2 R179, R3 ;  /* 0x0000000300b37308 */ /* 0x000eee0000000800 */
[C---:B------:R-:W-:Y:S08]  /*5340*/  HMMA.16816.F32.BF16 R44, R8.reuse, R14, RZ ;  /* 0x0000000e082c723c */ /* 0x040ff000000418ff */
[C---:B------:R-:W-:Y:S08]  /*5350*/  HMMA.16816.F32.BF16 R40, R8.reuse, R4, RZ ;  /* 0x000000040828723c */ /* 0x040ff000000418ff */
[C---:B------:R-:W-:Y:S08]  /*5360*/  HMMA.16816.F32.BF16 R24, R8.reuse, R6, RZ ;  /* 0x000000060818723c */ /* 0x040ff000000418ff */
[C---:B------:R-:W-:Y:S08]  /*5370*/  HMMA.16816.F32.BF16 R20, R8.reuse, R16, RZ ;  /* 0x000000100814723c */ /* 0x040ff000000418ff */
[----:B------:R-:W-:Y:S01]  /*5380*/  HMMA.16816.F32.BF16 R12, R8, R56, RZ ;  /* 0x00000038080c723c */ /* 0x000fe200000418ff */
[----:B------:R-:W-:-:S02]  /*5390*/  F2FP.BF16.PACK_AB R4, R160, R95 ;  /* 0x0000005fa004723e */ /* 0x000fc400000010ff */
[----:B-1----:R-:W-:Y:S02]  /*53a0*/  F2FP.BF16.PACK_AB R5, R139, R93 ;  /* 0x0000005d8b05723e */ /* 0x002fe400000010ff */
[----:B------:R-:W-:-:S03]  /*53b0*/  F2FP.BF16.PACK_AB R6, R161, R172 ;  /* 0x000000aca106723e */ /* 0x000fc600000010ff */
[----:B------:R-:W-:Y:S01]  /*53c0*/  HMMA.16816.F32.BF16 R16, R8, R18, RZ ;  /* 0x000000120810723c */ /* 0x000fe200000418ff */
[----:B---3--:R-:W-:-:S07]  /*53d0*/  F2FP.BF16.PACK_AB R7, R179, R94 ;  /* 0x0000005eb307723e */ /* 0x008fce00000010ff */
        /* <DEDUP_REMOVED lines=8> */
[----:B------:R-:W-:Y:S01]  /*5460*/  HMMA.16816.F32.BF16 R112, R4, R38, R44 ;  /* 0x000000260470723c */ /* 0x000fe2000004182c */
[----:B------:R-:W3:Y:S04]  /*5470*/  LDSM.16.MT88.4 R36, [R231+0x2800] ;  /* 0x00280000e724783b */ /* 0x000ee80000004200 */
[----:B------:R-:W-:Y:S03]  /*5480*/  LDSM.16.MT88.4 R44, [R234+0x2800] ;  /* 0x00280000ea2c783b */ /* 0x000fe60000004200 */
[C---:B--2---:R-:W-:Y:S08]  /*5490*/  HMMA.16816.F32.BF16 R12, R8.reuse, R48, RZ ;  /* 0x00000030080c723c */ /* 0x044ff000000418ff */
[----:B------:R-:W-:Y:S01]  /*54a0*/  HMMA.16816.F32.BF16 R32, R8, R50, RZ ;  /* 0x000000320820723c */ /* 0x000fe200000418ff */
[----:B------:R-:W2:Y:S07]  /*54b0*/  LDSM.16.MT88.4 R48, [R234+0x2000] ;  /* 0x00200000ea30783b */ /* 0x000eae0000004200 */
[----:B------:R-:W-:Y:S08]  /*54c0*/  HMMA.16816.F32.BF16 R128, R4, R30, R16 ;  /* 0x0000001e0480723c */ /* 0x000ff00000041810 */
[C---:B------:R-:W-:Y:S01]  /*54d0*/  HMMA.16816.F32.BF16 R16, R8.reuse, R58, RZ ;  /* 0x0000003a0810723c */ /* 0x040fe200000418ff */
[----:B------:R-:W4:Y:S07]  /*54e0*/  LDSM.16.MT88.4 R56, [R170+0x4000] ;  /* 0x00400000aa38783b */ /* 0x000f2e0000004200 */
[C---:B------:R-:W-:Y:S08]  /*54f0*/  HMMA.16816.F32.BF16 R28, R8.reuse, R60, RZ ;  /* 0x0000003c081c723c */ /* 0x040ff000000418ff */
[----:B------:R-:W-:Y:S08]  /*5500*/  HMMA.16816.F32.BF16 R24, R8, R62, RZ ;  /* 0x0000003e0818723c */ /* 0x000ff000000418ff */
[C---:B------:R-:W-:Y:S08]  /*5510*/  HMMA.16816.F32.BF16 R60, R4.reuse, R66, R16 ;  /* 0x00000042043c723c */ /* 0x040ff00000041810 */
[C---:B-1----:R-:W-:Y:S08]  /*5520*/  HMMA.16816.F32.BF16 R148, R4.reuse, R20, R12 ;  /* 0x000000140494723c */ /* 0x042ff0000004180c */
[C---:B------:R-:W-:Y:S01]  /*5530*/  HMMA.16816.F32.BF16 R64, R4.reuse, R22, R32 ;  /* 0x000000160440723c */ /* 0x040fe20000041820 */
[----:B------:R-:W1:Y:S07]  /*5540*/  LDSM.16.MT88.4 R32, [R170+0x4800] ;  /* 0x00480000aa20783b */ /* 0x000e6e0000004200 */
[C---:B---3--:R-:W-:Y:S08]  /*5550*/  HMMA.16816.F32.BF16 R144, R4.reuse, R36, R28 ;  /* 0x000000240490723c */ /* 0x048ff0000004181c */
[----:B------:R-:W-:Y:S01]  /*5560*/  HMMA.16816.F32.BF16 R132, R4, R38, R24 ;  /* 0x000000260484723c */ /* 0x000fe20000041818 */
[----:B------:R-:W3:Y:S07]  /*5570*/  LDSM.16.MT88.4 R36, [R231+0x4000] ;  /* 0x00400000e724783b */ /* 0x000eee0000004200 */
[C---:B--2---:R-:W-:Y:S08]  /*5580*/  HMMA.16816.F32.BF16 R20, R8.reuse, R50, RZ ;  /* 0x000000320814723c */ /* 0x044ff000000418ff */
[C---:B------:R-:W-:Y:S08]  /*5590*/  HMMA.16816.F32.BF16 R12, R8.reuse, R40, RZ ;  /* 0x00000028080c723c */ /* 0x040ff000000418ff */
[C---:B----4-:R-:W-:Y:S08]  /*55a0*/  HMMA.16816.F32.BF16 R16, R8.reuse, R56, RZ ;  /* 0x000000380810723c */ /* 0x050ff000000418ff */
[----:B------:R-:W-:Y:S08]  /*55b0*/  HMMA.16816.F32.BF16 R24, R8, R48, RZ ;  /* 0x000000300818723c */ /* 0x000ff000000418ff */
[C---:B------:R-:W-:Y:S01]  /*55c0*/  HMMA.16816.F32.BF16 R108, R4.reuse, R46, R20 ;  /* 0x0000002e046c723c */ /* 0x040fe20000041814 */
[----:B------:R-:W2:Y:S07]  /*55d0*/  LDSM.16.MT88.4 R20, [R231+0x4800] ;  /* 0x00480000e714783b */ /* 0x000eae0000004200 */
[----:B------:R-:W-:Y:S08]  /*55e0*/  HMMA.16816.F32.BF16 R140, R4, R52, R12 ;  /* 0x00000034048c723c */ /* 0x000ff0000004180c */
[C---:B------:R-:W-:Y:S08]  /*55f0*/  HMMA.16816.F32.BF16 R12, R8.reuse, R58, RZ ;  /* 0x0000003a080c723c */ /* 0x040ff000000418ff */
[----:B------:R-:W-:Y:S08]  /*5600*/  HMMA.16816.F32.BF16 R28, R8, R42, RZ ;  /* 0x0000002a081c723c */ /* 0x000ff000000418ff */
[C---:B-1----:R-:W-:Y:S08]  /*5610*/  HMMA.16816.F32.BF16 R96, R4.reuse, R32, R16 ;  /* 0x000000200460723c */ /* 0x042ff00000041810 */
[----:B------:R-:W-:Y:S01]  /*5620*/  HMMA.16816.F32.BF16 R116, R4, R44, R24 ;  /* 0x0000002c0474723c */ /* 0x000fe20000041818 */
[----:B------:R-:W1:Y:S07]  /*5630*/  LDSM.16.MT88.4 R24, [R171+0x4000] ;  /* 0x00400000ab18783b */ /* 0x000e6e0000004200 */
[----:B---3--:R-:W-:Y:S08]  /*5640*/  HMMA.16816.F32.BF16 R16, R8, R36, RZ ;  /* 0x000000240810723c */ /* 0x008ff000000418ff */
[----:B------:R-:W-:Y:S08]  /*5650*/  HMMA.16816.F32.BF16 R88, R4, R34, R12 ;  /* 0x000000220458723c */ /* 0x000ff0000004180c */
[----:B------:R-:W-:Y:S08]  /*5660*/  HMMA.16816.F32.BF16 R12, R8, R38, RZ ;  /* 0x00000026080c723c */ /* 0x000ff000000418ff */
[C---:B------:R-:W-:Y:S08]  /*5670*/  HMMA.16816.F32.BF16 R124, R4.reuse, R54, R28 ;  /* 0x00000036047c723c */ /* 0x040ff0000004181c */
[C---:B--2---:R-:W-:Y:S01]  /*5680*/  HMMA.16816.F32.BF16 R52, R4.reuse, R20, R16 ;  /* 0x000000140434723c */ /* 0x044fe20000041810 */
[----:B------:R-:W2:Y:S07]  /*5690*/  LDSM.16.MT88.4 R16, [R171+0x4800] ;  /* 0x00480000ab10783b */ /* 0x000eae0000004200 */
[----:B------:R-:W-:Y:S08]  /*56a0*/  HMMA.16816.F32.BF16 R48, R4, R22, R12 ;  /* 0x000000160430723c */ /* 0x000ff0000004180c */
[----:B-1----:R-:W-:Y:S11]  /*56b0*/  HMMA.16816.F32.BF16 R12, R8, R24, RZ ;  /* 0x00000018080c723c */ /* 0x002ff600000418ff */
[----:B------:R-:W-:Y:S11]  /*56c0*/  @!UPT UIADD3 URZ, URZ, URZ, URZ ;  /* 0x0000003f3f3ff290 */ /* 0x000ff6000fffe03f */
[----:B------:R-:W-:Y:S02]  /*56d0*/  @!UPT UIADD3 URZ, URZ, URZ, URZ ;  /* 0x0000003f3f3ff290 */ /* 0x000fe4000fffe03f */
[----:B--2---:R-:W-:Y:S08]  /*56e0*/  HMMA.16816.F32.BF16 R44, R4, R16, R12 ;  /* 0x00000010042c723c */ /* 0x004ff0000004180c */
[----:B------:R-:W-:Y:S11]  /*56f0*/  HMMA.16816.F32.BF16 R12, R8, R26, RZ ;  /* 0x0000001a080c723c */ /* 0x000ff600000418ff */
[----:B------:R-:W-:Y:S11]  /*5700*/  @!UPT UIADD3 URZ, URZ, URZ, URZ ;  /* 0x0000003f3f3ff290 */ /* 0x000ff6000fffe03f */
[----:B------:R-:W-:Y:S02]  /*5710*/  @!UPT UIADD3 URZ, URZ, URZ, URZ ;  /* 0x0000003f3f3ff290 */ /* 0x000fe4000fffe03f */
[----:B------:R-:W-:Y:S01]  /*5720*/  HMMA.16816.F32.BF16 R36, R4, R18, R12 ;  /* 0x000000120424723c */ /* 0x000fe2000004180c */
[----:B------:R-:W1:Y:S01]  /*5730*/  LDSM.16.MT88.4 R12, [R92+0x4000] ;  /* 0x004000005c0c783b */ /* 0x000e620000004200 */
[----:B------:R-:W-:-:S06]  /*5740*/  FFMA.FTZ R3, R85, c[0x0][0x2d0], -R0 ;  /* 0x0000b40055037a23 */ /* 0x000fcc0000010800 */
[C---:B-1----:R-:W-:Y:S08]  /*5750*/  HMMA.16816.F32.BF16 R16, R8.reuse, R12, RZ ;  /* 0x0000000c0810723c */ /* 0x042ff000000418ff */
[----:B------:R-:W-:Y:S01]  /*5760*/  HMMA.16816.F32.BF16 R8, R8, R14, RZ ;  /* 0x0000000e0808723c */ /* 0x000fe200000418ff */
[----:B------:R-:W1:Y:S01]  /*5770*/  LDSM.16.MT88.4 R12, [R234+0x4800] ;  /* 0x00480000ea0c783b */ /* 0x000e620000004200 */
[----:B------:R2:W-:Y:S02]  /*5780*/  MUFU.EX2 R92, R3 ;  /* 0x00000003005c7308 */ /* 0x0005e40000000800 */
[----:B--2---:R-:W-:-:S06]  /*5790*/  FFMA.FTZ R3, R84, c[0x0][0x2d0], -R0 ;  /* 0x0000b40054037a23 */ /* 0x004fcc0000010800 */
[----:B------:R2:W-:Y:S02]  /*57a0*/  MUFU.EX2 R137, R3 ;  /* 0x0000000300897308 */ /* 0x0005e40000000800 */
[----:B--2---:R-:W-:-:S06]  /*57b0*/  FFMA.FTZ R3, R82, c[0x0][0x2d0], -R0 ;  /* 0x0000b40052037a23 */ /* 0x004fcc0000010800 */
[----:B------:R2:W-:Y:S06]  /*57c0*/  MUFU.EX2 R136, R3 ;  /* 0x0000000300887308 */ /* 0x0005ec0000000800 */
[----:B-1----:R-:W-:Y:S01]  /*57d0*/  HMMA.16816.F32.BF16 R20, R4, R14, R8 ;  /* 0x0000000e0414723c */ /* 0x002fe20000041808 */
[----:B------:R-:W1:Y:S01]  /*57e0*/  LDSM.16.MT88.4 R8, [R170+0x1000] ;  /* 0x00100000aa08783b */ /* 0x000e620000004200 */
[----:B--2---:R-:W-:-:S04]  /*57f0*/  FFMA.FTZ R3, R81, c[0x0][0x2d0], -R0 ;  /* 0x0000b40051037a23 */ /* 0x004fc80000010800 */
[----:B------:R2:W3:Y:S02]  /*5800*/  MUFU.EX2 R138, R3 ;  /* 0x00000003008a7308 */ /* 0x0004e40000000800 */
[----:B------:R-:W-:Y:S01]  /*5810*/  HMMA.16816.F32.BF16 R24, R4, R12, R16 ;  /* 0x0000000c0418723c */ /* 0x000fe20000041810 */
[----:B--2---:R-:W-:-:S05]  /*5820*/  FFMA.FTZ R3, R79, c[0x0][0x2d0], -R2 ;  /* 0x0000b4004f037a23 */ /* 0x004fca0000010802 */
[----:B------:R2:W-:Y:S02]  /*5830*/  MUFU.EX2 R18, R3 ;  /* 0x0000000300127308 */ /* 0x0005e40000000800 */
[----:B--2---:R-:W-:-:S06]  /*5840*/  FFMA.FTZ R3, R78, c[0x0][0x2d0], -R2 ;  /* 0x0000b4004e037a23 */ /* 0x004fcc0000010802 */
[----:B------:R2:W4:Y:S02]  /*5850*/  MUFU.EX2 R102, R3 ;  /* 0x0000000300667308 */ /* 0x0005240000000800 */
[----:B--2---:R-:W-:-:S06]  /*5860*/  FFMA.FTZ R3, R77, c[0x0][0x2d0], -R2 ;  /* 0x0000b4004d037a23 */ /* 0x004fcc0000010802 */
[----:B------:R2:W-:Y:S01]  /*5870*/  MUFU.EX2 R19, R3 ;  /* 0x0000000300137308 */ /* 0x0005e20000000800 */
[----:B------:R-:W-:Y:S02]  /*5880*/  FADD.FTZ R4, R74, R71 ;  /* 0x000000474a047221 */ /* 0x000fe40000010000 */
[----:B--2---:R-:W-:-:S05]  /*5890*/  FFMA.FTZ R3, R76, c[0x0][0x2d0], -R2 ;  /* 0x0000b4004c037a23 */ /* 0x004fca0000010802 */
[----:B------:R2:W5:Y:S01]  /*58a0*/  MUFU.EX2 R103, R3 ;  /* 0x0000000300677308 */ /* 0x0005620000000800 */
[----:B------:R-:W-:Y:S02]  /*58b0*/  FADD.FTZ R5, R69, R68 ;  /* 0x0000004445057221 */ /* 0x000fe40000010000 */
[----:B------:R-:W-:Y:S01]  /*58c0*/  FADD.FTZ R4, R72, R4 ;  /* 0x0000000448047221 */ /* 0x000fe20000010000 */
[----:B---3--:R-:W-:-:S03]  /*58d0*/  F2FP.BF16.PACK_AB R6, R138, R136 ;  /* 0x000000888a06723e */ /* 0x008fc600000010ff */
[----:B------:R-:W-:Y:S01]  /*58e0*/  FADD.FTZ R12, R75, R4 ;  /* 0x000000044b0c7221 */ /* 0x000fe20000010000 */
[----:B------:R-:W-:Y:S01]  /*58f0*/  F2FP.BF16.PACK_AB R4, R137, R92 ;  /* 0x0000005c8904723e */ /* 0x000fe200000010ff */
[----:B--2---:R-:W-:Y:S01]  /*5900*/  FADD.FTZ R3, R70, R5 ;  /* 0x0000000546037221 */ /* 0x004fe20000010000 */
[----:B----4-:R-:W-:Y:S02]  /*5910*/  F2FP.BF16.PACK_AB R5, R102, R18 ;  /* 0x000000126605723e */ /* 0x010fe400000010ff */
[----:B-----5:R-:W-:-:S07]  /*5920*/  F2FP.BF16.PACK_AB R7, R103, R19 ;  /* 0x000000136707723e */ /* 0x020fce00000010ff */
        /* <DEDUP_REMOVED lines=15> */
[----:B------:R-:W-:-:S06]  /*5a20*/  FADD.FTZ R16, R73, R3 ;  /* 0x0000000349107221 */ /* 0x000fcc0000010000 */
[C---:B-1----:R-:W-:Y:S08]  /*5a30*/  HMMA.16816.F32.BF16 R68, R4.reuse, R8, R144 ;  /* 0x000000080444723c */ /* 0x042ff00000041890 */
[----:B------:R-:W-:Y:S01]  /*5a40*/  HMMA.16816.F32.BF16 R72, R4, R10, R132 ;  /* 0x0000000a0448723c */ /* 0x000fe20000041884 */
[----:B------:R-:W1:Y:S01]  /*5a50*/  LDSM.16.MT88.4 R8, [R171+0x3000] ;  /* 0x00300000ab08783b */ /* 0x000e620000004200 */
[----:B------:R-:W-:-:S02]  /*5a60*/  FFMA.FTZ R15, R87, c[0x0][0x2d0], -R0 ;  /* 0x0000b400570f7a23 */ /* 0x000fc40000010800 */
[--C-:B------:R-:W-:Y:S01]  /*5a70*/  FFMA.FTZ R14, R86, c[0x0][0x2d0], -R0.reuse ;  /* 0x0000b400560e7a23 */ /* 0x100fe20000010800 */
[----:B------:R-:W-:Y:S03]  /*5a80*/  LDSM.16.MT88.4 R132, [R234+0x1800] ;  /* 0x00180000ea84783b */ /* 0x000fe60000004200 */
[C---:B-1----:R-:W-:Y:S08]  /*5a90*/  HMMA.16816.F32.BF16 R180, R4.reuse, R8, R140 ;  /* 0x0000000804b4723c */ /* 0x042ff0000004188c */
[----:B------:R-:W-:Y:S01]  /*5aa0*/  HMMA.16816.F32.BF16 R152, R4, R10, R124 ;  /* 0x0000000a0498723c */ /* 0x000fe2000004187c */
[----:B------:R-:W1:Y:S01]  /*5ab0*/  LDSM.16.MT88.4 R8, [R234+0x3000] ;  /* 0x00300000ea08783b */ /* 0x000e620000004200 */
[----:B------:R-:W-:-:S02]  /*5ac0*/  FFMA.FTZ R13, R83, c[0x0][0x2d0], -R0 ;  /* 0x0000b400530d7a23 */ /* 0x000fc40000010800 */
[----:B------:R-:W-:Y:S01]  /*5ad0*/  FFMA.FTZ R0, R80, c[0x0][0x2d0], -R0 ;  /* 0x0000b40050007a23 */ /* 0x000fe20000010800 */
[----:B------:R-:W-:Y:S03]  /*5ae0*/  LDSM.16.MT88.4 R124, [R171+0x1800] ;  /* 0x00180000ab7c783b */ /* 0x000fe60000004200 */
[C---:B-1----:R-:W-:Y:S08]  /*5af0*/  HMMA.16816.F32.BF16 R144, R4.reuse, R8, R116 ;  /* 0x000000080490723c */ /* 0x042ff00000041874 */
[----:B------:R-:W-:Y:S01]  /*5b00*/  HMMA.16816.F32.BF16 R80, R4, R10, R108 ;  /* 0x0000000a0450723c */ /* 0x000fe2000004186c */
[----:B------:R-:W1:Y:S01]  /*5b10*/  LDSM.16.MT88.4 R8, [R170+0x5000] ;  /* 0x00500000aa08783b */ /* 0x000e620000004200 */
[----:B------:R2:W-:Y:S01]  /*5b20*/  MUFU.EX2 R17, R0 ;  /* 0x0000000000117308 */ /* 0x0005e20000000800 */
[----:B------:R-:W-:-:S02]  /*5b30*/  FADD.FTZ R3, R95, R12 ;  /* 0x0000000c5f037221 */ /* 0x000fc40000010000 */
[----:B------:R-:W-:Y:S04]  /*5b40*/  LDSM.16.MT88.4 R108, [R170+0x1800] ;  /* 0x00180000aa6c783b */ /* 0x000fe80000004200 */
[----:B------:R-:W-:Y:S01]  /*5b50*/  LDSM.16.MT88.4 R116, [R231+0x1800] ;  /* 0x00180000e774783b */ /* 0x000fe20000004200 */
[C---:B-1----:R-:W-:Y:S08]  /*5b60*/  HMMA.16816.F32.BF16 R76, R4.reuse, R8, R96 ;  /* 0x00000008044c723c */ /* 0x042ff00000041860 */
[C---:B------:R-:W-:Y:S01]  /*5b70*/  HMMA.16816.F32.BF16 R88, R4.reuse, R10, R88 ;  /* 0x0000000a0458723c */ /* 0x040fe20000041858 */
[----:B------:R-:W1:Y:S07]  /*5b80*/  LDSM.16.MT88.4 R8, [R231+0x5000] ;  /* 0x00500000e708783b */ /* 0x000e6e0000004200 */
[C---:B-1----:R-:W-:Y:S08]  /*5b90*/  HMMA.16816.F32.BF16 R156, R4.reuse, R8, R52 ;  /* 0x00000008049c723c */ /* 0x042ff00000041834 */
[C---:B------:R-:W-:Y:S01]  /*5ba0*/  HMMA.16816.F32.BF16 R148, R4.reuse, R10, R48 ;  /* 0x0000000a0494723c */ /* 0x040fe20000041830 */
[----:B------:R-:W1:Y:S01]  /*5bb0*/  LDSM.16.MT88.4 R8, [R171+0x5000] ;  /* 0x00500000ab08783b */ /* 0x000e620000004200 */
[--C-:B--2---:R-:W-:Y:S01]  /*5bc0*/  FFMA.FTZ R0, R178, c[0x0][0x2d0], -R2.reuse ;  /* 0x0000b400b2007a23 */ /* 0x104fe20000010802 */
[----:B------:R-:W-:Y:S02]  /*5bd0*/  MUFU.EX2 R15, R15 ;  /* 0x0000000f000f7308 */ /* 0x000fe40000000800 */
[----:B------:R-:W-:Y:S03]  /*5be0*/  LDSM.16.MT88.4 R48, [R231+0x3800] ;  /* 0x00380000e730783b */ /* 0x000fe60000004200 */
[C---:B-1----:R-:W-:Y:S08]  /*5bf0*/  HMMA.16816.F32.BF16 R84, R4.reuse, R8, R44 ;  /* 0x000000080454723c */ /* 0x042ff0000004182c */
[C---:B------:R-:W-:Y:S01]  /*5c00*/  HMMA.16816.F32.BF16 R140, R4.reuse, R10, R36 ;  /* 0x0000000a048c723c */ /* 0x040fe20000041824 */
[----:B------:R-:W1:Y:S01]  /*5c10*/  LDSM.16.MT88.4 R8, [R234+0x5000] ;  /* 0x00500000ea08783b */ /* 0x000e620000004200 */
[----:B------:R-:W2:Y:S08]  /*5c20*/  MUFU.EX2 R14, R14 ;  /* 0x0000000e000e7308 */ /* 0x000eb00000000800 */
[----:B------:R-:W3:Y:S01]  /*5c30*/  MUFU.EX2 R13, R13 ;  /* 0x0000000d000d7308 */ /* 0x000ee20000000800 */
[----:B--2---:R-:W-:Y:S01]  /*5c40*/  F2FP.BF16.PACK_AB R96, R14, R15 ;  /* 0x0000000f0e60723e */ /* 0x004fe200000010ff */
[C---:B-1----:R-:W-:Y:S06]  /*5c50*/  HMMA.16816.F32.BF16 R20, R4.reuse, R10, R20 ;  /* 0x0000000a0414723c */ /* 0x042fec0000041814 */
[----:B------:R1:W-:Y:S02]  /*5c60*/  MUFU.EX2 R10, R0 ;  /* 0x00000000000a7308 */ /* 0x0003e40000000800 */
[----:B------:R-:W-:Y:S07]  /*5c70*/  HMMA.16816.F32.BF16 R24, R4, R8, R24 ;  /* 0x000000080418723c */ /* 0x000fee0000041818 */
[----:B------:R-:W-:-:S02]  /*5c80*/  FFMA.FTZ R4, R175, c[0x0][0x2d0], -R2 ;  /* 0x0000b400af047a23 */ /* 0x000fc40000010802 */
[--C-:B-1----:R-:W-:Y:S02]  /*5c90*/  FFMA.FTZ R0, R176, c[0x0][0x2d0], -R2.reuse ;  /* 0x0000b400b0007a23 */ /* 0x102fe40000010802 */
[----:B------:R-:W-:Y:S01]  /*5ca0*/  FFMA.FTZ R2, R174, c[0x0][0x2d0], -R2 ;  /* 0x0000b400ae027a23 */ /* 0x000fe20000010802 */
[----:B------:R1:W-:Y:S08]  /*5cb0*/  MUFU.EX2 R8, R4 ;  /* 0x0000000400087308 */ /* 0x0003f00000000800 */
[----:B------:R-:W2:Y:S08]  /*5cc0*/  MUFU.EX2 R11, R0 ;  /* 0x00000000000b7308 */ /* 0x000eb00000000800 */
[----:B------:R-:W4:Y:S01]  /*5cd0*/  MUFU.EX2 R9, R2 ;  /* 0x0000000200097308 */ /* 0x000f220000000800 */
[----:B---3--:R-:W-:Y:S01]  /*5ce0*/  F2FP.BF16.PACK_AB R98, R17, R13 ;  /* 0x0000000d1162723e */ /* 0x008fe200000010ff */
[----:B------:R-:W-:Y:S01]  /*5cf0*/  FADD.FTZ R3, R160, R3 ;  /* 0x00000003a0037221 */ /* 0x000fe20000010000 */
[----:B-1----:R-:W-:Y:S01]  /*5d00*/  LDSM.16.MT88.4 R4, [R234+0x5800] ;  /* 0x00580000ea04783b */ /* 0x002fe20000004200 */
[----:B--2---:R-:W-:-:S02]  /*5d10*/  F2FP.BF16.PACK_AB R97, R11, R10 ;  /* 0x0000000a0b61723e */ /* 0x004fc400000010ff */
[----:B----4-:R-:W-:-:S07]  /*5d20*/  F2FP.BF16.PACK_AB R99, R9, R8 ;  /* 0x000000080963723e */ /* 0x010fce00000010ff */
[C---:B------:R-:W-:Y:S08]  /*5d30*/  HMMA.16816.F32.BF16 R120, R96.reuse, R124, R120 ;  /* 0x0000007c6078723c */ /* 0x040ff00000041878 */
[C---:B------:R-:W-:Y:S01]  /*5d40*/  HMMA.16816.F32.BF16 R124, R96.reuse, R126, R40 ;  /* 0x0000007e607c723c */ /* 0x040fe20000041828 */
[----:B------:R-:W1:Y:S07]  /*5d50*/  LDSM.16.MT88.4 R40, [R170+0x3800] ;  /* 0x00380000aa28783b */ /* 0x000e6e0000004200 */
[C---:B------:R-:W-:Y:S08]  /*5d60*/  HMMA.16816.F32.BF16 R44, R96.reuse, R48, R68 ;  /* 0x00000030602c723c */ /* 0x040ff00000041844 */
[C---:B------:R-:W-:Y:S01]  /*5d70*/  HMMA.16816.F32.BF16 R48, R96.reuse, R50, R72 ;  /* 0x000000326030723c */ /* 0x040fe20000041848 */
[----:B------:R-:W2:Y:S07]  /*5d80*/  LDSM.16.MT88.4 R72, [R170+0x5800] ;  /* 0x00580000aa48783b */ /* 0x000eae0000004200 */
[C---:B-1----:R-:W-:Y:S08]  /*5d90*/  HMMA.16816.F32.BF16 R36, R96.reuse, R40, R60 ;  /* 0x000000286024723c */ /* 0x042ff0000004183c */
[----:B------:R-:W-:Y:S01]  /*5da0*/  HMMA.16816.F32.BF16 R40, R96, R42, R64 ;  /* 0x0000002a6028723c */ /* 0x000fe20000041840 */
[----:B------:R-:W1:Y:S01]  /*5db0*/  LDSM.16.MT88.4 R64, [R234+0x3800] ;  /* 0x00380000ea40783b */ /* 0x000e620000004200 */
[----:B------:R-:W-:-:S06]  /*5dc0*/  FADD.FTZ R0, R93, R16 ;  /* 0x000000105d007221 */ /* 0x000fcc0000010000 */
[----:B------:R-:W-:Y:S01]  /*5dd0*/  HMMA.16816.F32.BF16 R128, R96, R132, R128 ;  /* 0x000000846080723c */ /* 0x000fe20000041880 */
[----:B------:R-:W-:-:S07]  /*5de0*/  FADD.FTZ R2, R139, R0 ;  /* 0x000000008b027221 */ /* 0x000fce0000010000 */
[----:B--2---:R-:W-:Y:S01]  /*5df0*/  HMMA.16816.F32.BF16 R68, R96, R72, R76 ;  /* 0x000000486044723c */ /* 0x004fe2000004184c */
[----:B------:R-:W-:-:S07]  /*5e00*/  FADD.FTZ R0, R172, R3 ;  /* 0x00000003ac007221 */ /* 0x000fce0000010000 */
[C---:B------:R-:W-:Y:S01]  /*5e10*/  HMMA.16816.F32.BF16 R132, R96.reuse, R134, R56 ;  /* 0x000000866084723c */ /* 0x040fe20000041838 */
[----:B------:R-:W2:Y:S07]  /*5e20*/  LDSM.16.MT88.4 R56, [R171+0x3800] ;  /* 0x00380000ab38783b */ /* 0x000eae0000004200 */
[C---:B------:R-:W-:Y:S01]  /*5e30*/  HMMA.16816.F32.BF16 R72, R96.reuse, R74, R88 ;  /* 0x0000004a6048723c */ /* 0x040fe20000041858 */
[----:B------:R-:W-:Y:S07]  /*5e40*/  LDSM.16.MT88.4 R88, [R171+0x5800] ;  /* 0x00580000ab58783b */ /* 0x000fee0000004200 */
[C---:B-1----:R-:W-:Y:S08]  /*5e50*/  HMMA.16816.F32.BF16 R60, R96.reuse, R64, R144 ;  /* 0x00000040603c723c */ /* 0x042ff00000041890 */
[----:B------:R-:W-:Y:S01]  /*5e60*/  HMMA.16816.F32.BF16 R64, R96, R66, R80 ;  /* 0x000000426040723c */ /* 0x000fe20000041850 */
[----:B------:R-:W1:Y:S01]  /*5e70*/  LDSM.16.MT88.4 R80, [R231+0x5800] ;  /* 0x00580000e750783b */ /* 0x000e620000004200 */
        /* <DEDUP_REMOVED lines=24> */
[C---:B--2---:R-:W-:Y:S08]  /*6000*/  HMMA.16816.F32.BF16 R52, R96.reuse, R56, R180 ;  /* 0x000000386034723c */ /* 0x044ff000000418b4 */
[C---:B-1----:R-:W-:Y:S08]  /*6010*/  HMMA.16816.F32.BF16 R76, R96.reuse, R80, R156 ;  /* 0x00000050604c723c */ /* 0x042ff0000004189c */
        /* <DEDUP_REMOVED lines=26> */
[----:B------:R-:W-:Y:S01]  /*61c0*/  SHF.L.U64.HI R15, R201, 0x1, R186 ;  /* 0x00000001c90f7819 */ /* 0x000fe200000102ba */
[----:B------:R-:W-:Y:S01]  /*61d0*/  IMAD.SHL.U32 R17, R200, 0x2, RZ ;  /* 0x00000002c8117824 */ /* 0x000fe200078e00ff */
[----:B------:R-:W-:Y:S01]  /*61e0*/  SHF.R.S32.HI R186, RZ, 0x1f, R192 ;  /* 0x0000001fffba7819 */ /* 0x000fe200000114c0 */
        /* <DEDUP_REMOVED lines=18> */
.L_x_2804:
        /* <DEDUP_REMOVED lines=21> */
.L_x_2805:
        /* <DEDUP_REMOVED lines=21> */
.L_x_2703:
[----:B------:R-:W-:Y:S05]  /*65b0*/  BSYNC B0 ;  /* 0x0000000000007941 */ /* 0x000fea0003800000 */
.L_x_2702:
[----:B-1----:R-:W-:Y:S01]  /*65c0*/  @P4 IMAD.HI.U32 R2, R225, c[0x0][0x2c8], RZ ;  /* 0x0000b200e1024a27 */ /* 0x002fe200078e00ff */
[----:B------:R-:W-:Y:S01]  /*65d0*/  IADD3 R172, R185, -0x2, RZ ;  /* 0xfffffffeb9ac7810 */ /* 0x000fe20007ffe0ff */
[----:B------:R-:W0:Y:S02]  /*65e0*/  LDGDEPBAR ;  /* 0x00000000000079af */ /* 0x000e240000000000 */
[----:B------:R-:W-:Y:S01]  /*65f0*/  IMAD.MOV.U32 R0, RZ, RZ, R225 ;  /* 0x000000ffff007224 */ /* 0x000fe200078e00e1 */
[----:B------:R-:W-:Y:S01]  /*6600*/  @P4 SHF.R.U32.HI R0, RZ, c[0x0][0x2cc], R2 ;  /* 0x0000b300ff004a19 */ /* 0x000fe20000011602 */
[----:B------:R-:W-:-:S02]  /*6610*/  IMAD.MOV.U32 R161, RZ, RZ, 0x1 ;  /* 0x00000001ffa17424 */ /* 0x000fc400078e00ff */
[----:B------:R-:W-:Y:S01]  /*6620*/  IMAD.MOV.U32 R198, RZ, RZ, RZ ;  /* 0x000000ffffc67224 */ /* 0x000fe200078e00ff */
[----:B------:R-:W-:-:S04]  /*6630*/  IADD3 R0, R0, R220, -R221 ;  /* 0x000000dc00007210 */ /* 0x000fc80007ffe8dd */
        /* <DEDUP_REMOVED lines=10> */
.L_x_2715:
        /* <DEDUP_REMOVED lines=43> */
.L_x_2806:
[----:B------:R-:W-:-:S05]  /*6990*/  BRA.DIV ~URZ, `(.L_x_2710) ;  /* 0x0000be327f007947 */ /* 0x000fca000b800000 */
[----:B------:R-:W5:Y:S01]  /*69a0*/  SHFL.IDX PT, R2, R14, RZ, 0x181f ;  /* 0x00181fff0e027589 */ /* 0x000f6200000e0000 */
[----:B------:R-:W-:Y:S01]  /*69b0*/  ISETP.GE.AND P5, PT, R192, c[0x0][0x1d4], PT ;  /* 0x00007500c0007a0c */ /* 0x000fe20003fa6270 */
[----:B------:R-:W-:Y:S01]  /*69c0*/  IMAD R4, R198, 0x6000, R222 ;  /* 0x00006000c6047824 */ /* 0x000fe200078e02de */
[----:B------:R-:W-:Y:S04]  /*69d0*/  ISETP.GE.AND P1, PT, R200, c[0x0][0x1d4], PT ;  /* 0x00007500c8007a0c */ /* 0x000fe80003f26270 */
[----:B------:R-:W-:Y:S02]  /*69e0*/  SEL R13, RZ, 0x10, P1 ;  /* 0x00000010ff0d7807 */ /* 0x000fe40000800000 */
[C---:B-----5:R-:W-:Y:S05]  /*69f0*/  IADD3 R6, P0, R2.reuse, R22, RZ ;  /* 0x0000001602067210 */ /* 0x060fea0007f1e0ff */
[----:B---3--:R-:W-:Y:S01]  /*6a00*/  IMAD.X R7, R5, 0x1, R15, P0 ;  /* 0x0000000105077824 */ /* 0x008fe200000e060f */
        /* <DEDUP_REMOVED lines=14> */
.L_x_2807:
[C---:B------:R-:W-:Y:S02]  /*6af0*/  IADD3 R3, -R6.reuse, 0x10, RZ ;  /* 0x0000001006037810 */ /* 0x040fe40007ffe1ff */
[----:B------:R-:W-:Y:S02]  /*6b00*/  ISETP.NE.U32.AND P5, PT, R6, RZ, PT ;  /* 0x000000ff0600720c */ /* 0x000fe40003fa5070 */
[----:B------:R-:W-:Y:S02]  /*6b10*/  LOP3.LUT R3, R3, 0xf, RZ, 0xc0, !PT ;  /* 0x0000000f03037812 */ /* 0x000fe400078ec0ff */
[----:B------:R-:W-:Y:S02]  /*6b20*/  ISETP.NE.U32.AND P6, PT, R13, RZ, PT ;  /* 0x000000ff0d00720c */ /* 0x000fe40003fc5070 */
[-C--:B---3--:R-:W-:Y:S02]  /*6b30*/  IADD3 R6, P1, P0, R3, R2.reuse, R22 ;  /* 0x0000000203067210 */ /* 0x088fe4000783e016 */
[----:B------:R-:W-:Y:S02]  /*6b40*/  IADD3 R3, -R13, 0x10, RZ ;  /* 0x000000100d037810 */ /* 0x000fe40007ffe1ff */
[-C--:B------:R-:W-:Y:S02]  /*6b50*/  IADD3.X R7, RZ, R5.reuse, R15, P1, P0 ;  /* 0x00000005ff077210 */ /* 0x080fe40000fe040f */
[----:B------:R-:W-:Y:S03]  /*6b60*/  LOP3.LUT R3, R3, 0xf, RZ, 0xc0, !PT ;  /* 0x0000000f03037812 */ /* 0x000fe600078ec0ff */
[----:B------:R-:W-:Y:S01]  /*6b70*/  @!PT LDS RZ, [RZ] ;  /* 0x00000000fffff984 */ /* 0x000fe20000000800 */
[----:B------:R-:W-:Y:S01]  /*6b80*/  @!PT LDS RZ, [RZ] ;  /* 0x00000000fffff984 */ /* 0x000fe20000000800 */
[----:B------:R-:W-:Y:S01]  /*6b90*/  @!PT LDS RZ, [RZ] ;  /* 0x00000000fffff984 */ /* 0x000fe20000000800 */
[----:B------:R3:W-:Y:S01]  /*6ba0*/  LDGSTS.E.BYPASS.LTC128B.128.ZFILL [R4+0x1000], [R6.64], P5 ;  /* 0x0100000006047fae */ /* 0x0007e2000a941d48 */
[C---:B------:R-:W-:Y:S02]  /*6bb0*/  ISETP.NE.U32.AND P5, PT, R12.reuse, RZ, PT ;  /* 0x000000ff0c00720c */ /* 0x040fe40003fa5070 */
[-C--:B---3--:R-:W-:Y:S02]  /*6bc0*/  IADD3 R6, P1, P0, R3, R2.reuse, R23 ;  /* 0x0000000203067210 */ /* 0x088fe4000783e017 */
[----:B------:R-:W-:Y:S02]  /*6bd0*/  IADD3 R3, -R12, 0x10, RZ ;  /* 0x000000100c037810 */ /* 0x000fe40007ffe1ff */
[-C--:B------:R-:W-:Y:S02]  /*6be0*/  IADD3.X R7, RZ, R5.reuse, R20, P1, P0 ;  /* 0x00000005ff077210 */ /* 0x080fe40000fe0414 */
[----:B------:R-:W-:Y:S03]  /*6bf0*/  LOP3.LUT R3, R3, 0xf, RZ, 0xc0, !PT ;  /* 0x0000000f03037812 */ /* 0x000fe600078ec0ff */
[----:B------:R3:W-:Y:S01]  /*6c00*/  LDGSTS.E.BYPASS.LTC128B.128.ZFILL [R4+0x3000], [R6.64], P6 ;  /* 0x0300000006047fae */ /* 0x0007e2000b141d48 */
[----:B------:R-:W-:Y:S04]  /*6c10*/  IADD3 R2, P1, P0, R3, R2, R28 ;  /* 0x0000000203027210 */ /* 0x000fe8000783e01c */
[----:B------:R-:W-:Y:S05]  /*6c20*/  IADD3.X R3, RZ, R5, R21, P1, P0 ;  /* 0x00000005ff037210 */ /* 0x000fea0000fe0415 */
[----:B------:R3:W-:Y:S04]  /*6c30*/  LDGSTS.E.BYPASS.LTC128B.128.ZFILL [R4+0x5000], [R2.64], P5 ;  /* 0x0500000002047fae */ /* 0x0007e8000a941d48 */
.L_x_2708:
[----:B------:R-:W-:Y:S05]  /*6c40*/  BSYNC B0 ;  /* 0x0000000000007941 */ /* 0x000fea0003800000 */
.L_x_2707:
[----:B------:R-:W0:Y:S01]  /*6c50*/  LDGDEPBAR ;  /* 0x00000000000079af */ /* 0x000e220000000000 */
[----:B------:R-:W-:Y:S01]  /*6c60*/  WARPSYNC 0xffffffff ;  /* 0xffffffff00007948 */ /* 0x000fe20003800000 */
[C---:B--23--:R-:W-:Y:S01]  /*6c70*/  HMMA.16816.F32.BF16 R4, R32.reuse, R8, RZ ;  /* 0x000000082004723c */ /* 0x04cfe200000418ff */
[----:B------:R-:W-:Y:S03]  /*6c80*/  BSSY B0, `(.L_x_2711) ;  /* 0x00002d3000007945 */ /* 0x000fe60003800000 */
[-C--:B------:R-:W-:Y:S02]  /*6c90*/  IADD3 R3, R166, R0.reuse, RZ ;  /* 0x00000000a6037210 */ /* 0x080fe40007ffe0ff */
[CC--:B------:R-:W-:Y:S02]  /*6ca0*/  IADD3 R100, R167.reuse, R0.reuse, RZ ;  /* 0x00000000a7647210 */ /* 0x0c0fe40007ffe0ff */
[C---:B------:R-:W-:Y:S01]  /*6cb0*/  HMMA.16816.F32.BF16 R8, R32.reuse, R10, RZ ;  /* 0x0000000a2008723c */ /* 0x040fe200000418ff */
[----:B------:R-:W-:Y:S03]  /*6cc0*/  IADD3 R2, R167, R0, R166 ;  /* 0x00000000a7027210 */ /* 0x000fe60007ffe0a6 */
        /* <DEDUP_REMOVED lines=17> */
[C---:B------:R-:W-:Y:S07]  /*6de0*/  HMMA.16816.F32.BF16 R28, R140.reuse, R156, R28 ;  /* 0x0000009c8c1c723c */ /* 0x040fee000004181c */
[----:B------:R-:W-:Y:S01]  /*6df0*/  IADD3 R156, R166, R101, RZ ;  /* 0x00000065a69c7210 */ /* 0x000fe20007ffe0ff */
        /* <DEDUP_REMOVED lines=13> */
[----:B------:R-:W2:Y:S08]  /*6ed0*/  LDSM.16.M88.4 R136, [R156+0x800] ;  /* 0x000800009c88783b */ /* 0x000eb00000000200 */
        /* <DEDUP_REMOVED lines=79> */
[----:B------:R-:W3:Y:S01]  /*73d0*/  LDSM.16.M88.4 R144, [R100+0x5000] ;  /* 0x005000006490783b */ /* 0x000ee20000000200 */
        /* <DEDUP_REMOVED lines=9> */
[C---:B------:R-:W-:Y:S08]  /*7470*/  HMMA.16816.F32.BF16 R28, R136.reuse, R152, R28 ;  /* 0x00000098881c723c */ /* 0x040ff0000004181c */
        /* <DEDUP_REMOVED lines=11> */
[----:B------:R-:W1:Y:S07]  /*7530*/  LDSM.16.M88.4 R148, [R156+0x4000] ;  /* 0x004000009c94783b */ /* 0x000e6e0000000200 */
[C---:B--2---:R-:W-:Y:S01]  /*7540*/  HMMA.16816.F32.BF16 R20, R140.reuse, R136, R20 ;  /* 0x000000888c14723c */ /* 0x044fe20000041814 */
[----:B------:R2:W-:Y:S07]  /*7550*/  SHFL.IDX PT, R100, R0, RZ, 0x1c1f ;  /* 0x001c1fff00647589 */ /* 0x0005ee00000e0000 */
[C---:B------:R-:W-:Y:S01]  /*7560*/  HMMA.16816.F32.BF16 R24, R140.reuse, R138, R24 ;  /* 0x0000008a8c18723c */ /* 0x040fe20000041818 */
[----:B------:R-:W3:Y:S07]  /*7570*/  LDSM.16.M88.4 R136, [R2+0x4800] ;  /* 0x004800000288783b */ /* 0x000eee0000000200 */
[C---:B----4-:R-:W-:Y:S08]  /*7580*/  HMMA.16816.F32.BF16 R28, R140.reuse, R152, R28 ;  /* 0x000000988c1c723c */ /* 0x050ff0000004181c */
[----:B------:R-:W-:Y:S01]  /*7590*/  HMMA.16816.F32.BF16 R32, R140, R154, R32 ;  /* 0x0000009a8c20723c */ /* 0x000fe20000041820 */
[----:B------:R-:W4:Y:S03]  /*75a0*/  LDSM.16.M88.4 R140, [R2+0x5000] ;  /* 0x00500000028c783b */ /* 0x000f260000000200 */
[----:B--2---:R-:W-:Y:S04]  /*75b0*/  IADD3 R0, -R228, 0x1, -R199 ;  /* 0x00000001e4007810 */ /* 0x004fe80007ffe9c7 */
[----:B------:R-:W-:Y:S01]  /*75c0*/  IADD3 R0, -R221, R0, R220 ;  /* 0x00000000dd007210 */ /* 0x000fe20007ffe1dc */
[C---:B-1----:R-:W-:Y:S08]  /*75d0*/  HMMA.16816.F32.BF16 R4, R144.reuse, R148, R4 ;  /* 0x000000949004723c */ /* 0x042ff00000041804 */
[C---:B------:R-:W-:Y:S01]  /*75e0*/  HMMA.16816.F32.BF16 R8, R144.reuse, R150, R8 ;  /* 0x000000969008723c */ /* 0x040fe20000041808 */
[----:B------:R1:W2:Y:S01]  /*75f0*/  LDSM.16.M88.4 R148, [R2+0x5800] ;  /* 0x005800000294783b */ /* 0x0002a20000000200 */
[----:B------:R-:W-:Y:S06]  /*7600*/  DEPBAR.LE SB0, 0x2 ;  /* 0x000080800000791a */ /* 0x000fec0000000000 */
[C---:B---3--:R-:W-:Y:S01]  /*7610*/  HMMA.16816.F32.BF16 R12, R144.reuse, R136, R12 ;  /* 0x00000088900c723c */ /* 0x048fe2000004180c */
[----:B------:R-:W-:Y:S07]  /*7620*/  BAR.SYNC.DEFER_BLOCKING 0x0 ;  /* 0x0000000000007b1d */ /* 0x000fee0000010000 */
[C---:B------:R-:W-:Y:S08]  /*7630*/  HMMA.16816.F32.BF16 R16, R144.reuse, R138, R16 ;  /* 0x0000008a9010723c */ /* 0x040ff00000041810 */
[C---:B----4-:R-:W-:Y:S04]  /*7640*/  HMMA.16816.F32.BF16 R20, R144.reuse, R140, R20 ;  /* 0x0000008c9014723c */ /* 0x050fe80000041814 */
[C---:B-1----:R-:W-:Y:S02]  /*7650*/  IADD3 R2, R0.reuse, R100, RZ ;  /* 0x0000006400027210 */ /* 0x042fe40007ffe0ff */
[----:B------:R-:W-:Y:S02]  /*7660*/  IADD3 R0, R0, R3, RZ ;  /* 0x0000000300007210 */ /* 0x000fe40007ffe0ff */
[C---:B------:R-:W-:Y:S03]  /*7670*/  HMMA.16816.F32.BF16 R24, R144.reuse, R142, R24 ;  /* 0x0000008e9018723c */ /* 0x040fe60000041818 */
[C---:B------:R-:W-:Y:S02]  /*7680*/  ISETP.GT.AND P6, PT, R2.reuse, RZ, PT ;  /* 0x000000ff0200720c */ /* 0x040fe40003fc4270 */
[----:B------:R-:W-:Y:S02]  /*7690*/  ISETP.GT.AND P5, PT, R2, 0x1, PT ;  /* 0x000000010200780c */ /* 0x000fe40003fa4270 */
[----:B------:R-:W-:Y:S01]  /*76a0*/  FSEL R136, R4, -INF , P6 ;  /* 0xff80000004887808 */ /* 0x000fe20003000000 */
[C---:B--2---:R-:W-:Y:S04]  /*76b0*/  HMMA.16816.F32.BF16 R28, R144.reuse, R148, R28 ;  /* 0x00000094901c723c */ /* 0x044fe8000004181c */
[----:B------:R-:W-:Y:S02]  /*76c0*/  FMNMX.FTZ R3, R136, R102, !PT ;  /* 0x0000006688037209 */ /* 0x000fe40007810000 */
[----:B------:R-:W-:Y:S02]  /*76d0*/  FSEL R100, R5, -INF , P5 ;  /* 0xff80000005647808 */ /* 0x000fe40002800000 */
[C---:B------:R-:W-:Y:S01]  /*76e0*/  ISETP.GT.AND P6, PT, R2.reuse, 0x8, PT ;  /* 0x000000080200780c */ /* 0x040fe20003fc4270 */
[----:B------:R-:W-:Y:S03]  /*76f0*/  HMMA.16816.F32.BF16 R32, R144, R150, R32 ;  /* 0x000000969020723c */ /* 0x000fe60000041820 */
[----:B------:R-:W-:Y:S02]  /*7700*/  ISETP.GT.AND P5, PT, R2, 0x9, PT ;  /* 0x000000090200780c */ /* 0x000fe40003fa4270 */
[----:B------:R-:W-:Y:S02]  /*7710*/  FSEL R5, R8, -INF , P6 ;  /* 0xff80000008057808 */ /* 0x000fe40003000000 */
[----:B------:R-:W-:Y:S02]  /*7720*/  FMNMX.FTZ R3, R100, R3, !PT ;  /* 0x0000000364037209 */ /* 0x000fe40007810000 */
[----:B------:R-:W-:Y:S02]  /*7730*/  ISETP.GT.AND P1, PT, R0, RZ, PT ;  /* 0x000000ff0000720c */ /* 0x000fe40003f24270 */
[----:B------:R-:W-:Y:S02]  /*7740*/  ISETP.GT.AND P6, PT, R2, 0x10, PT ;  /* 0x000000100200780c */ /* 0x000fe40003fc4270 */
[----:B------:R-:W-:Y:S02]  /*7750*/  FMNMX.FTZ R3, R5, R3, !PT ;  /* 0x0000000305037209 */ /* 0x000fe40007810000 */
[----:B------:R-:W-:Y:S02]  /*7760*/  FSEL R138, R6, -INF , P1 ;  /* 0xff800000068a7808 */ /* 0x000fe40000800000 */
[----:B------:R-:W-:Y:S02]  /*7770*/  FSEL R6, R9, -INF , P5 ;  /* 0xff80000009067808 */ /* 0x000fe40002800000 */
[----:B------:R-:W-:Y:S02]  /*7780*/  FSEL R143, R12, -INF , P6 ;  /* 0xff8000000c8f7808 */ /* 0x000fe40003000000 */
[----:B------:R-:W-:Y:S02]  /*7790*/  ISETP.GT.AND P5, PT, R2, 0x11, PT ;  /* 0x000000110200780c */ /* 0x000fe40003fa4270 */
[----:B------:R-:W-:Y:S02]  /*77a0*/  FMNMX.FTZ R3, R6, R3, !PT ;  /* 0x0000000306037209 */ /* 0x000fe40007810000 */
[C---:B------:R-:W-:Y:S02]  /*77b0*/  ISETP.GT.AND P1, PT, R0.reuse, 0x8, PT ;  /* 0x000000080000780c */ /* 0x040fe40003f24270 */
[----:B------:R-:W-:Y:S02]  /*77c0*/  ISETP.GT.AND P0, PT, R0, 0x1, PT ;  /* 0x000000010000780c */ /* 0x000fe40003f04270 */
[----:B------:R-:W-:Y:S02]  /*77d0*/  FSEL R152, R13, -INF , P5 ;  /* 0xff8000000d987808 */ /* 0x000fe40002800000 */
        /* <DEDUP_REMOVED lines=9> */
[----:B------:R-:W-:Y:S02]  /*7870*/  ISETP.GT.AND P5, PT, R2, 0x19, PT ;  /* 0x000000190200780c */ /* 0x000fe40003fa4270 */
[----:B------:R-:W-:Y:S02]  /*7880*/  ISETP.GT.AND P1, PT, R0, 0x18, PT ;  /* 0x000000180000780c */ /* 0x000fe40003f24270 */
[----:B------:R-:W-:Y:S02]  /*7890*/  FSEL R148, R16, -INF , P6 ;  /* 0xff80000010947808 */ /* 0x000fe40003000000 */
[----:B------:R-:W-:Y:S02]  /*78a0*/  FMNMX.FTZ R3, R152, R3, !PT ;  /* 0x0000000398037209 */ /* 0x000fe40007810000 */
[----:B------:R-:W-:Y:S02]  /*78b0*/  FSEL R154, R15, -INF , P0 ;  /* 0xff8000000f9a7808 */ /* 0x000fe40000000000 */
[----:B------:R-:W-:Y:S02]  /*78c0*/  FSEL R149, R17, -INF , P5 ;  /* 0xff80000011957808 */ /* 0x000fe40002800000 */
[----:B------:R-:W-:Y:S02]  /*78d0*/  FSEL R155, R18, -INF , P1 ;  /* 0xff800000129b7808 */ /* 0x000fe40000800000 */
[----:B------:R-:W-:Y:S02]  /*78e0*/  ISETP.GT.AND P1, PT, R2, 0x20, PT ;  /* 0x000000200200780c */ /* 0x000fe40003f24270 */
[----:B------:R-:W-:Y:S02]  /*78f0*/  ISETP.GT.AND P0, PT, R0, 0x19, PT ;  /* 0x000000190000780c */ /* 0x000fe40003f04270 */
[----:B------:R-:W-:Y:S02]  /*7900*/  FMNMX.FTZ R3, R148, R3, !PT ;  /* 0x0000000394037209 */ /* 0x000fe40007810000 */
[----:B------:R-:W-:Y:S02]  /*7910*/  FSEL R146, R20, -INF , P1 ;  /* 0xff80000014927808 */ /* 0x000fe40000800000 */
[----:B------:R-:W-:Y:S02]  /*7920*/  FSEL R156, R19, -INF , P0 ;  /* 0xff800000139c7808 */ /* 0x000fe40000000000 */
[----:B------:R-:W-:Y:S02]  /*7930*/  ISETP.GT.AND P0, PT, R2, 0x21, PT ;  /* 0x000000210200780c */ /* 0x000fe40003f04270 */
[----:B------:R-:W-:Y:S02]  /*7940*/  FMNMX.FTZ R3, R149, R3, !PT ;  /* 0x0000000395037209 */ /* 0x000fe40007810000 */
[----:B------:R-:W-:Y:S02]  /*7950*/  FSEL R151, R21, -INF , P0 ;  /* 0xff80000015977808 */ /* 0x000fe40000000000 */
[----:B------:R-:W-:Y:S02]  /*7960*/  FMNMX.FTZ R3, R146, R3, !PT ;  /* 0x0000000392037209 */ /* 0x000fe40007810000 */
[C---:B------:R-:W-:Y:S02]  /*7970*/  ISETP.GT.AND P5, PT, R2.reuse, 0x28, PT ;  /* 0x000000280200780c */ /* 0x040fe40003fa4270 */
[----:B------:R-:W-:Y:S02]  /*7980*/  ISETP.GT.AND P1, PT, R2, 0x29, PT ;  /* 0x000000290200780c */ /* 0x000fe40003f24270 */
[----:B------:R-:W-:Y:S02]  /*7990*/  FSEL R158, R24, -INF , P5 ;  /* 0xff800000189e7808 */ /* 0x000fe40002800000 */
[----:B------:R-:W-:Y:S02]  /*79a0*/  FMNMX.FTZ R3, R151, R3, !PT ;  /* 0x0000000397037209 */ /* 0x000fe40007810000 */
[----:B------:R-:W-:Y:S02]  /*79b0*/  ISETP.GT.AND P6, PT, R0, 0x20, PT ;  /* 0x000000200000780c */ /* 0x000fe40003fc4270 */
[----:B------:R-:W-:Y:S02]  /*79c0*/  ISETP.GT.AND P0, PT, R2, 0x30, PT ;  /* 0x000000300200780c */ /* 0x000fe40003f04270 */
[----:B------:R-:W-:Y:S02]  /*79d0*/  FSEL R150, R25, -INF , P1 ;  /* 0xff80000019967808 */ /* 0x000fe40000800000 */
[----:B------:R-:W-:Y:S02]  /*79e0*/  FMNMX.FTZ R3, R158, R3, !PT ;  /* 0x000000039e037209 */ /* 0x000fe40007810000 */
[----:B------:R-:W-:Y:S02]  /*79f0*/  FMNMX.FTZ R4, R138, R103, !PT ;  /* 0x000000678a047209 */ /* 0x000fe40007810000 */
[----:B------:R-:W-:Y:S02]  /*7a00*/  FSEL R147, R22, -INF , P6 ;  /* 0xff80000016937808 */ /* 0x000fe40003000000 */
[----:B------:R-:W-:Y:S02]  /*7a10*/  FSEL R186, R28, -INF , P0 ;  /* 0xff8000001cba7808 */ /* 0x000fe40000000000 */
[----:B------:R-:W-:Y:S02]  /*7a20*/  ISETP.GT.AND P6, PT, R2, 0x31, PT ;  /* 0x000000310200780c */ /* 0x000fe40003fc4270 */
        /* <DEDUP_REMOVED lines=11> */
[----:B------:R-:W-:Y:S02]  /*7ae0*/  FMNMX.FTZ R3, R182, R3, !PT ;  /* 0x00000003b6037209 */ /* 0x000fe40007810000 */
[----:B------:R-:W-:Y:S02]  /*7af0*/  FMNMX.FTZ R4, R153, R4, !PT ;  /* 0x0000000499047209 */ /* 0x000fe40007810000 */
[----:B------:R-:W-:Y:S02]  /*7b00*/  FMNMX.FTZ R3, R181, R3, !PT ;  /* 0x00000003b5037209 */ /* 0x000fe40007810000 */
[----:B------:R-:W-:Y:S02]  /*7b10*/  FMNMX.FTZ R2, R154, R4, !PT ;  /* 0x000000049a027209 */ /* 0x000fe40007810000 */
[C---:B------:R-:W-:Y:S01]  /*7b20*/  ISETP.GT.AND P0, PT, R0.reuse, 0x21, PT ;  /* 0x000000210000780c */ /* 0x040fe20003f04270 */
[----:B------:R-:W1:Y:S01]  /*7b30*/  SHFL.BFLY PT, R4, R3, 0x2, 0x1f ;  /* 0x0c401f0003047f89 */ /* 0x000e6200000e0000 */
[C---:B------:R-:W-:Y:S02]  /*7b40*/  ISETP.GT.AND P1, PT, R0.reuse, 0x29, PT ;  /* 0x000000290000780c */ /* 0x040fe40003f24270 */
[----:B------:R-:W-:Y:S02]  /*7b50*/  FSEL R144, R23, -INF , P0 ;  /* 0xff80000017907808 */ /* 0x000fe40000000000 */
[----:B------:R-:W-:Y:S02]  /*7b60*/  ISETP.GT.AND P0, PT, R0, 0x28, PT ;  /* 0x000000280000780c */ /* 0x000fe40003f04270 */
[----:B------:R-:W-:Y:S02]  /*7b70*/  FSEL R157, R27, -INF , P1 ;  /* 0xff8000001b9d7808 */ /* 0x000fe40000800000 */
[----:B------:R-:W-:Y:S02]  /*7b80*/  FSEL R145, R26, -INF , P0 ;  /* 0xff8000001a917808 */ /* 0x000fe40000000000 */
[C---:B------:R-:W-:Y:S02]  /*7b90*/  ISETP.GT.AND P1, PT, R0.reuse, 0x30, PT ;  /* 0x000000300000780c */ /* 0x040fe40003f24270 */
[----:B------:R-:W-:Y:S02]  /*7ba0*/  ISETP.GT.AND P0, PT, R0, 0x31, PT ;  /* 0x000000310000780c */ /* 0x000fe40003f04270 */
[----:B------:R-:W-:Y:S02]  /*7bb0*/  FSEL R184, R30, -INF , P1 ;  /* 0xff8000001eb87808 */ /* 0x000fe40000800000 */
[----:B------:R-:W-:Y:S02]  /*7bc0*/  FSEL R183, R31, -INF , P0 ;  /* 0xff8000001fb77808 */ /* 0x000fe40000000000 */
[C---:B------:R-:W-:Y:S02]  /*7bd0*/  ISETP.GT.AND P1, PT, R0.reuse, 0x38, PT ;  /* 0x000000380000780c */ /* 0x040fe40003f24270 */
[----:B------:R-:W-:Y:S02]  /*7be0*/  ISETP.GT.AND P0, PT, R0, 0x39, PT ;  /* 0x000000390000780c */ /* 0x000fe40003f04270 */
[----:B------:R-:W-:Y:S02]  /*7bf0*/  FMNMX.FTZ R2, R155, R2, !PT ;  /* 0x000000029b027209 */ /* 0x000fe40007810000 */
[----:B-1----:R-:W-:Y:S02]  /*7c00*/  FMNMX.FTZ R0, R3, R4, !PT ;  /* 0x0000000403007209 */ /* 0x002fe40007810000 */
[----:B------:R-:W-:Y:S02]  /*7c10*/  FMNMX.FTZ R2, R156, R2, !PT ;  /* 0x000000029c027209 */ /* 0x000fe40007810000 */
[----:B------:R-:W-:Y:S01]  /*7c20*/  FSEL R187, R34, -INF , P1 ;  /* 0xff80000022bb7808 */ /* 0x000fe20000800000 */
[----:B------:R-:W1:Y:S01]  /*7c30*/  SHFL.BFLY PT, R4, R0, 0x1, 0x1f ;  /* 0x0c201f0000047f89 */ /* 0x000e6200000e0000 */
[----:B------:R-:W-:Y:S02]  /*7c40*/  FMNMX.FTZ R2, R147, R2, !PT ;  /* 0x0000000293027209 */ /* 0x000fe40007810000 */
[----:B------:R-:W-:Y:S02]  /*7c50*/  FSEL R191, R35, -INF , P0 ;  /* 0xff80000023bf7808 */ /* 0x000fe40000000000 */
[----:B------:R-:W-:Y:S04]  /*7c60*/  FMNMX.FTZ R2, R144, R2, !PT ;  /* 0x0000000290027209 */ /* 0x000fe80007810000 */
[----:B------:R-:W-:Y:S04]  /*7c70*/  FMNMX.FTZ R2, R145, R2, !PT ;  /* 0x0000000291027209 */ /* 0x000fe80007810000 */
[----:B------:R-:W-:Y:S04]  /*7c80*/  FMNMX.FTZ R2, R157, R2, !PT ;  /* 0x000000029d027209 */ /* 0x000fe80007810000 */
[----:B------:R-:W-:Y:S04]  /*7c90*/  FMNMX.FTZ R2, R184, R2, !PT ;  /* 0x00000002b8027209 */ /* 0x000fe80007810000 */
[----:B------:R-:W-:Y:S02]  /*7ca0*/  FMNMX.FTZ R2, R183, R2, !PT ;  /* 0x00000002b7027209 */ /* 0x000fe40007810000 */
[----:B-1----:R-:W-:Y:S02]  /*7cb0*/  FMNMX.FTZ R101, R0, R4, !PT ;  /* 0x0000000400657209 */ /* 0x002fe40007810000 */
[----:B------:R-:W-:Y:S02]  /*7cc0*/  FMNMX.FTZ R2, R187, R2, !PT ;  /* 0x00000002bb027209 */ /* 0x000fe40007810000 */
[C---:B------:R-:W-:Y:S01]  /*7cd0*/  FSETP.NEU.FTZ.AND P1, PT, R101.reuse, -INF , PT ;  /* 0xff8000006500780b */ /* 0x040fe20003f3d000 */
[----:B------:R-:W-:Y:S01]  /*7ce0*/  FMUL.FTZ R0, R101, c[0x0][0x2d0] ;  /* 0x0000b40065007a20 */ /* 0x000fe20000410000 */
[----:B------:R-:W-:Y:S04]  /*7cf0*/  FMNMX.FTZ R2, R191, R2, !PT ;  /* 0x00000002bf027209 */ /* 0x000fe80007810000 */
[----:B------:R-:W-:Y:S01]  /*7d00*/  FSEL R141, R0, RZ, P1 ;  /* 0x000000ff008d7208 */ /* 0x000fe20000800000 */
[----:B------:R-:W1:Y:S04]  /*7d10*/  SHFL.BFLY PT, R3, R2, 0x2, 0x1f ;  /* 0x0c401f0002037f89 */ /* 0x000e6800000e0000 */
[--C-:B------:R-:W-:Y:S04]  /*7d20*/  FFMA.FTZ R0, R136, c[0x0][0x2d0], -R141.reuse ;  /* 0x0000b40088007a23 */ /* 0x100fe8000001088d */
[----:B------:R2:W-:Y:S01]  /*7d30*/  MUFU.EX2 R190, R0 ;  /* 0x0000000000be7308 */ /* 0x0005e20000000800 */
[----:B-1----:R-:W-:Y:S05]  /*7d40*/  FMNMX.FTZ R2, R2, R3, !PT ;  /* 0x0000000302027209 */ /* 0x002fea0007810000 */
[----:B------:R-:W1:Y:S01]  /*7d50*/  SHFL.BFLY PT, R3, R2, 0x1, 0x1f ;  /* 0x0c201f0002037f89 */ /* 0x000e6200000e0000 */
[--C-:B--2---:R-:W-:Y:S04]  /*7d60*/  FFMA.FTZ R0, R100, c[0x0][0x2d0], -R141.reuse ;  /* 0x0000b40064007a23 */ /* 0x104fe8000001088d */
[----:B------:R2:W3:Y:S01]  /*7d70*/  MUFU.EX2 R189, R0 ;  /* 0x0000000000bd7308 */ /* 0x0004e20000000800 */
[----:B-1----:R-:W-:Y:S01]  /*7d80*/  FMNMX.FTZ R100, R2, R3, !PT ;  /* 0x0000000302647209 */ /* 0x002fe20007810000 */
[--C-:B------:R-:W-:Y:S03]  /*7d90*/  FFMA.FTZ R2, R6, c[0x0][0x2d0], -R141.reuse ;  /* 0x0000b40006027a23 */ /* 0x100fe6000001088d */
[----:B------:R-:W-:Y:S05]  /*7da0*/  FSETP.NEU.FTZ.AND P0, PT, R100, -INF , PT ;  /* 0xff8000006400780b */ /* 0x000fea0003f1d000 */
[----:B------:R1:W-:Y:S01]  /*7db0*/  MUFU.EX2 R196, R2 ;  /* 0x0000000200c47308 */ /* 0x0003e20000000800 */
[----:B--2---:R-:W-:Y:S01]  /*7dc0*/  FFMA.FTZ R0, R5, c[0x0][0x2d0], -R141 ;  /* 0x0000b40005007a23 */ /* 0x004fe2000001088d */
[----:B---3--:R-:W-:Y:S08]  /*7dd0*/  F2FP.BF16.PACK_AB R136, R189, R190 ;  /* 0x000000bebd88723e */ /* 0x008ff000000010ff */
[----:B------:R2:W3:Y:S01]  /*7de0*/  MUFU.EX2 R197, R0 ;  /* 0x0000000000c57308 */ /* 0x0004e20000000800 */
[----:B-1----:R-:W-:Y:S02]  /*7df0*/  FSEL R2, R101, RZ, P1 ;  /* 0x000000ff65027208 */ /* 0x002fe40000800000 */
[----:B------:R-:W-:Y:S03]  /*7e00*/  ISETP.GE.AND P1, PT, R198, 0x1, PT ;  /* 0x00000001c600780c */ /* 0x000fe60003f26270 */
[----:B------:R-:W-:Y:S01]  /*7e10*/  FADD.FTZ R2, -R2, R102 ;  /* 0x0000006602027221 */ /* 0x000fe20000010100 */
[----:B------:R-:W-:Y:S03]  /*7e20*/  IADD3 R102, R170, R160, RZ ;  /* 0x000000a0aa667210 */ /* 0x000fe60007ffe0ff */
[----:B------:R-:W-:Y:S01]  /*7e30*/  FMUL.FTZ R2, R2, c[0x0][0x2d0] ;  /* 0x0000b40002027a20 */ /* 0x000fe20000410000 */
[----:B------:R-:W-:Y:S01]  /*7e40*/  IADD3 R140, R168, R102, RZ ;  /* 0x00000066a88c7210 */ /* 0x000fe20007ffe0ff */
[----:B--2---:R-:W-:Y:S01]  /*7e50*/  FMUL.FTZ R0, R100, c[0x0][0x2d0] ;  /* 0x0000b40064007a20 */ /* 0x004fe20000410000 */
[----:B------:R-:W1:Y:S03]  /*7e60*/  LDSM.16.MT88.4 R12, [R102] ;  /* 0x00000000660c783b */ /* 0x000e660000004200 */
[----:B------:R-:W2:Y:S01]  /*7e70*/  MUFU.EX2 R2, R2 ;  /* 0x0000000200027308 */ /* 0x000ea20000000800 */
[----:B------:R-:W-:Y:S04]  /*7e80*/  FSEL R142, R0, RZ, P0 ;  /* 0x000000ff008e7208 */ /* 0x000fe80000000000 */
[----:B------:R-:W4:Y:S01]  /*7e90*/  LDSM.16.MT88.4 R20, [R140] ;  /* 0x000000008c14783b */ /* 0x000f220000004200 */
[--C-:B------:R-:W-:Y:S02]  /*7ea0*/  FFMA.FTZ R0, R137, c[0x0][0x2d0], -R142.reuse ;  /* 0x0000b40089007a23 */ /* 0x100fe4000001088e */
[--C-:B------:R-:W-:Y:S01]  /*7eb0*/  FFMA.FTZ R3, R138, c[0x0][0x2d0], -R142.reuse ;  /* 0x0000b4008a037a23 */ /* 0x100fe2000001088e */
[----:B---3--:R-:W-:Y:S01]  /*7ec0*/  F2FP.BF16.PACK_AB R138, R196, R197 ;  /* 0x000000c5c48a723e */ /* 0x008fe200000010ff */
[----:B------:R3:W-:Y:S10]  /*7ed0*/  MUFU.EX2 R195, R0 ;  /* 0x0000000000c37308 */ /* 0x0007f40000000800 */
[----:B------:R-:W5:Y:S01]  /*7ee0*/  MUFU.EX2 R188, R3 ;  /* 0x0000000300bc7308 */ /* 0x000f620000000800 */
[C---:B--2---:R-:W-:Y:S02]  /*7ef0*/  FMUL.FTZ R4, R2.reuse, R104 ;  /* 0x0000006802047220 */ /* 0x044fe40000410000 */
[C---:B------:R-:W-:Y:S02]  /*7f00*/  FMUL.FTZ R5, R2.reuse, R105 ;  /* 0x0000006902057220 */ /* 0x040fe40000410000 */
[C---:B------:R-:W-:Y:S02]  /*7f10*/  FMUL.FTZ R8, R2.reuse, R108 ;  /* 0x0000006c02087220 */ /* 0x040fe40000410000 */
[C---:B------:R-:W-:Y:S02]  /*7f20*/  FMUL.FTZ R9, R2.reuse, R109 ;  /* 0x0000006d02097220 */ /* 0x040fe40000410000 */
[C---:B------:R-:W-:Y:S02]  /*7f30*/  FMUL.FTZ R17, R2.reuse, R117 ;  /* 0x0000007502117220 */ /* 0x040fe40000410000 */
[--C-:B---3--:R-:W-:Y:S02]  /*7f40*/  FFMA.FTZ R0, R7, c[0x0][0x2d0], -R142.reuse ;  /* 0x0000b40007007a23 */ /* 0x108fe4000001088e */
[C---:B------:R-:W-:Y:S02]  /*7f50*/  FMUL.FTZ R16, R2.reuse, R116 ;  /* 0x0000007402107220 */ /* 0x040fe40000410000 */
[----:B------:R2:W-:Y:S01]  /*7f60*/  MUFU.EX2 R194, R0 ;  /* 0x0000000000c27308 */ /* 0x0005e20000000800 */
[C---:B------:R-:W-:Y:S02]  /*7f70*/  FMUL.FTZ R24, R2.reuse, R124 ;  /* 0x0000007c02187220 */ /* 0x040fe40000410000 */
[C---:B------:R-:W-:Y:S02]  /*7f80*/  FMUL.FTZ R25, R2.reuse, R125 ;  /* 0x0000007d02197220 */ /* 0x040fe40000410000 */
[C---:B------:R-:W-:Y:S01]  /*7f90*/  FMUL.FTZ R32, R2.reuse, R132 ;  /* 0x0000008402207220 */ /* 0x040fe20000410000 */
[----:B-----5:R-:W-:Y:S01]  /*7fa0*/  F2FP.BF16.PACK_AB R137, R195, R188 ;  /* 0x000000bcc389723e */ /* 0x020fe200000010ff */
[----:B------:R-:W-:Y:S02]  /*7fb0*/  FFMA.FTZ R3, R11, c[0x0][0x2d0], -R142 ;  /* 0x0000b4000b037a23 */ /* 0x000fe4000001088e */
[C---:B------:R-:W-:Y:S02]  /*7fc0*/  FMUL.FTZ R33, R2.reuse, R133 ;  /* 0x0000008502217220 */ /* 0x040fe40000410000 */
[----:B------:R-:W3:Y:S01]  /*7fd0*/  MUFU.EX2 R193, R3 ;  /* 0x0000000300c17308 */ /* 0x000ee20000000800 */
[C---:B------:R-:W-:Y:S02]  /*7fe0*/  FMUL.FTZ R36, R2.reuse, R36 ;  /* 0x0000002402247220 */ /* 0x040fe40000410000 */
[C---:B------:R-:W-:Y:S02]  /*7ff0*/  FMUL.FTZ R37, R2.reuse, R37 ;  /* 0x0000002502257220 */ /* 0x040fe40000410000 */
[C---:B------:R-:W-:Y:S02]  /*8000*/  FMUL.FTZ R40, R2.reuse, R40 ;  /* 0x0000002802287220 */ /* 0x040fe40000410000 */
[C---:B------:R-:W-:Y:S02]  /*8010*/  FMUL.FTZ R41, R2.reuse, R41 ;  /* 0x0000002902297220 */ /* 0x040fe40000410000 */
[C---:B------:R-:W-:Y:S02]  /*8020*/  FMUL.FTZ R44, R2.reuse, R44 ;  /* 0x0000002c022c7220 */ /* 0x040fe40000410000 */
[----:B------:R-:W-:Y:S01]  /*8030*/  FMUL.FTZ R45, R2, R45 ;  /* 0x0000002d022d7220 */ /* 0x000fe20000410000 */
[----:B--2---:R-:W-:Y:S01]  /*8040*/  FSEL R0, R100, RZ, P0 ;  /* 0x000000ff64007208 */ /* 0x004fe20000000000 */
[C---:B------:R-:W-:Y:S02]  /*8050*/  FMUL.FTZ R48, R2.reuse, R48 ;  /* 0x0000003002307220 */ /* 0x040fe40000410000 */
[----:B------:R-:W-:Y:S02]  /*8060*/  FMUL.FTZ R49, R2, R49 ;  /* 0x0000003102317220 */ /* 0x000fe40000410000 */
[----:B------:R-:W-:Y:S02]  /*8070*/  FADD.FTZ R0, -R0, R103 ;  /* 0x0000006700007221 */ /* 0x000fe40000010100 */
[----:B------:R-:W-:Y:S02]  /*8080*/  FMUL.FTZ R52, R2, R52 ;  /* 0x0000003402347220 */ /* 0x000fe40000410000 */
[----:B------:R-:W-:Y:S01]  /*8090*/  FMUL.FTZ R0, R0, c[0x0][0x2d0] ;  /* 0x0000b40000007a20 */ /* 0x000fe20000410000 */
[----:B---3--:R-:W-:Y:S01]  /*80a0*/  F2FP.BF16.PACK_AB R139, R193, R194 ;  /* 0x000000c2c18b723e */ /* 0x008fe200000010ff */
[C---:B------:R-:W-:Y:S01]  /*80b0*/  FMUL.FTZ R53, R2.reuse, R53 ;  /* 0x0000003502357220 */ /* 0x040fe20000410000 */
[----:B------:R-:W-:Y:S01]  /*80c0*/  IADD3 R3, R171, R160, RZ ;  /* 0x000000a0ab037210 */ /* 0x000fe20007ffe0ff */
[C---:B------:R-:W-:Y:S02]  /*80d0*/  FMUL.FTZ R56, R2.reuse, R56 ;  /* 0x0000003802387220 */ /* 0x040fe40000410000 */
[----:B------:R-:W2:Y:S01]  /*80e0*/  MUFU.EX2 R0, R0 ;  /* 0x0000000000007308 */ /* 0x000ea20000000800 */
[----:B------:R-:W-:Y:S01]  /*80f0*/  FMUL.FTZ R57, R2, R57 ;  /* 0x0000003902397220 */ /* 0x000fe20000410000 */
[----:B------:R-:W-:Y:S01]  /*8100*/  IADD3 R103, R168, R3, RZ ;  /* 0x00000003a8677210 */ /* 0x000fe20007ffe0ff */
[----:B------:R-:W3:Y:S01]  /*8110*/  LDSM.16.MT88.4 R28, [R3] ;  /* 0x00000000031c783b */ /* 0x000ee20000004200 */
        /* <DEDUP_REMOVED lines=12> */
[----:B------:R-:W2:Y:S01]  /*81e0*/  LDSM.16.MT88.4 R104, [R103] ;  /* 0x000000006768783b */ /* 0x000ea20000004200 */
[C---:B------:R-:W-:Y:S02]  /*81f0*/  FMUL.FTZ R10, R0.reuse, R110 ;  /* 0x0000006e000a7220 */ /* 0x040fe40000410000 */
[C---:B------:R-:W-:Y:S02]  /*8200*/  FMUL.FTZ R11, R0.reuse, R111 ;  /* 0x0000006f000b7220 */ /* 0x040fe40000410000 */
[C---:B-1----:R-:W-:Y:S03]  /*8210*/  HMMA.16816.F32.BF16 R4, R136.reuse, R12, R4 ;  /* 0x0000000c8804723c */ /* 0x042fe60000041804 */
[----:B------:R-:W1:Y:S02]  /*8220*/  LDSM.16.MT88.4 R108, [R102+0x2000] ;  /* 0x00200000666c783b */ /* 0x000e640000004200 */
        /* <DEDUP_REMOVED lines=9> */
[----:B------:R-:W-:Y:S01]  /*82c0*/  LDSM.16.MT88.4 R124, [R3+0x1800] ;  /* 0x00180000037c783b */ /* 0x000fe20000004200 */
[C---:B----4-:R-:W-:Y:S03]  /*82d0*/  HMMA.16816.F32.BF16 R12, R136.reuse, R20, R12 ;  /* 0x00000014880c723c */ /* 0x050fe6000004180c */
[C---:B------:R-:W-:Y:S02]  /*82e0*/  FMUL.FTZ R34, R0.reuse, R134 ;  /* 0x0000008600227220 */ /* 0x040fe40000410000 */
[----:B------:R-:W-:Y:S02]  /*82f0*/  FMUL.FTZ R35, R0, R135 ;  /* 0x0000008700237220 */ /* 0x000fe40000410000 */
[----:B------:R-:W-:Y:S01]  /*8300*/  LDSM.16.MT88.4 R132, [R103+0x1800] ;  /* 0x001800006784783b */ /* 0x000fe20000004200 */
[C---:B------:R-:W-:Y:S04]  /*8310*/  HMMA.16816.F32.BF16 R16, R136.reuse, R22, R16 ;  /* 0x000000168810723c */ /* 0x040fe80000041810 */
[C---:B------:R-:W-:Y:S02]  /*8320*/  FMUL.FTZ R20, R2.reuse, R120 ;  /* 0x0000007802147220 */ /* 0x040fe40000410000 */
[----:B------:R-:W-:Y:S02]  /*8330*/  FMUL.FTZ R21, R2, R121 ;  /* 0x0000007902157220 */ /* 0x000fe40000410000 */
[C---:B------:R-:W-:Y:S04]  /*8340*/  FMUL.FTZ R22, R0.reuse, R122 ;  /* 0x0000007a00167220 */ /* 0x040fe80000410000 */
[----:B------:R-:W-:Y:S02]  /*8350*/  FMUL.FTZ R23, R0, R123 ;  /* 0x0000007b00177220 */ /* 0x000fe40000410000 */
[--C-:B------:R-:W-:Y:S02]  /*8360*/  FFMA.FTZ R120, R185, c[0x0][0x2d0], -R141.reuse ;  /* 0x0000b400b9787a23 */ /* 0x100fe4000001088d */
[--C-:B------:R-:W-:Y:S02]  /*8370*/  FFMA.FTZ R121, R182, c[0x0][0x2d0], -R141.reuse ;  /* 0x0000b400b6797a23 */ /* 0x100fe4000001088d */
[C---:B------:R-:W-:Y:S01]  /*8380*/  FMUL.FTZ R38, R0.reuse, R38 ;  /* 0x0000002600267220 */ /* 0x040fe20000410000 */
[C---:B---3--:R-:W-:Y:S03]  /*8390*/  HMMA.16816.F32.BF16 R20, R136.reuse, R28, R20 ;  /* 0x0000001c8814723c */ /* 0x048fe60000041814 */
        /* <DEDUP_REMOVED lines=18> */
[C---:B------:R-:W-:Y:S02]  /*84c0*/  FMUL.FTZ R59, R0.reuse, R59 ;  /* 0x0000003b003b7220 */ /* 0x040fe40000410000 */
[C---:B-1----:R-:W-:Y:S04]  /*84d0*/  HMMA.16816.F32.BF16 R36, R136.reuse, R108, R36 ;  /* 0x0000006c8824723c */ /* 0x042fe80000041824 */
[C---:B------:R-:W-:Y:S02]  /*84e0*/  FMUL.FTZ R62, R0.reuse, R62 ;  /* 0x0000003e003e7220 */ /* 0x040fe40000410000 */
[C---:B------:R-:W-:Y:S02]  /*84f0*/  FMUL.FTZ R63, R0.reuse, R63 ;  /* 0x0000003f003f7220 */ /* 0x040fe40000410000 */
        /* <DEDUP_REMOVED lines=20> */
[C---:B-1----:R-:W-:Y:S04]  /*8640*/  HMMA.16816.F32.BF16 R52, R136.reuse, R108, R52 ;  /* 0x0000006c8834723c */ /* 0x042fe80000041834 */
[----:B------:R-:W-:Y:S02]  /*8650*/  FMUL.FTZ R87, R0, R87 ;  /* 0x0000005700577220 */ /* 0x000fe40000410000 */
[C---:B------:R-:W-:Y:S02]  /*8660*/  FMUL.FTZ R88, R2.reuse, R88 ;  /* 0x0000005802587220 */ /* 0x040fe40000410000 */
[C---:B------:R-:W-:Y:S01]  /*8670*/  HMMA.16816.F32.BF16 R56, R136.reuse, R110, R56 ;  /* 0x0000006e8838723c */ /* 0x040fe20000041838 */
[----:B------:R-:W1:Y:S03]  /*8680*/  LDSM.16.MT88.4 R108, [R102+0x4000] ;  /* 0x00400000666c783b */ /* 0x000e660000004200 */
[----:B------:R-:W-:Y:S02]  /*8690*/  FMUL.FTZ R89, R2, R89 ;  /* 0x0000005902597220 */ /* 0x000fe40000410000 */
[C---:B------:R-:W-:Y:S02]  /*86a0*/  FMUL.FTZ R90, R0.reuse, R90 ;  /* 0x0000005a005a7220 */ /* 0x040fe40000410000 */
[----:B------:R-:W-:Y:S04]  /*86b0*/  FMUL.FTZ R91, R0, R91 ;  /* 0x0000005b005b7220 */ /* 0x000fe80000410000 */
[--C-:B------:R-:W-:Y:S02]  /*86c0*/  FFMA.FTZ R112, R143, c[0x0][0x2d0], -R141.reuse ;  /* 0x0000b4008f707a23 */ /* 0x100fe4000001088d */
[C---:B------:R-:W-:Y:S02]  /*86d0*/  FMUL.FTZ R92, R2.reuse, R92 ;  /* 0x0000005c025c7220 */ /* 0x040fe40000410000 */
[----:B------:R3:W4:Y:S01]  /*86e0*/  MUFU.EX2 R180, R112 ;  /* 0x0000007000b47308 */ /* 0x0007220000000800 */
[----:B------:R-:W-:Y:S02]  /*86f0*/  FMUL.FTZ R93, R2, R93 ;  /* 0x0000005d025d7220 */ /* 0x000fe40000410000 */
[C---:B------:R-:W-:Y:S02]  /*8700*/  FMUL.FTZ R94, R0.reuse, R94 ;  /* 0x0000005e005e7220 */ /* 0x040fe40000410000 */
[----:B------:R-:W-:Y:S02]  /*8710*/  FMUL.FTZ R95, R0, R95 ;  /* 0x0000005f005f7220 */ /* 0x000fe40000410000 */
[C---:B------:R-:W-:Y:S01]  /*8720*/  FMUL.FTZ R96, R2.reuse, R96 ;  /* 0x0000006002607220 */ /* 0x040fe20000410000 */
[C---:B--2---:R-:W-:Y:S03]  /*8730*/  HMMA.16816.F32.BF16 R60, R136.reuse, R104, R60 ;  /* 0x00000068883c723c */ /* 0x044fe6000004183c */
[----:B------:R-:W-:Y:S02]  /*8740*/  FMUL.FTZ R97, R2, R97 ;  /* 0x0000006102617220 */ /* 0x000fe40000410000 */
[C---:B------:R-:W-:Y:S02]  /*8750*/  FMUL.FTZ R98, R0.reuse, R98 ;  /* 0x0000006200627220 */ /* 0x040fe40000410000 */
[----:B------:R-:W-:Y:S01]  /*8760*/  FMUL.FTZ R99, R0, R99 ;  /* 0x0000006300637220 */ /* 0x000fe20000410000 */
[C---:B------:R-:W-:Y:S01]  /*8770*/  HMMA.16816.F32.BF16 R64, R136.reuse, R106, R64 ;  /* 0x0000006a8840723c */ /* 0x040fe20000041840 */
[----:B------:R-:W2:Y:S03]  /*8780*/  LDSM.16.MT88.4 R104, [R140+0x4000] ;  /* 0x004000008c68783b */ /* 0x000ea60000004200 */
[--C-:B------:R-:W-:Y:S02]  /*8790*/  FFMA.FTZ R116, R151, c[0x0][0x2d0], -R141.reuse ;  /* 0x0000b40097747a23 */ /* 0x100fe4000001088d */
[----:B------:R-:W-:Y:S02]  /*87a0*/  FFMA.FTZ R2, R2, R203, R190 ;  /* 0x000000cb02027223 */ /* 0x000fe400000100be */
[C---:B-1----:R-:W-:Y:S04]  /*87b0*/  HMMA.16816.F32.BF16 R68, R136.reuse, R108, R68 ;  /* 0x0000006c8844723c */ /* 0x042fe80000041844 */
[----:B---3--:R-:W-:Y:S02]  /*87c0*/  FFMA.FTZ R112, R153, c[0x0][0x2d0], -R142 ;  /* 0x0000b40099707a23 */ /* 0x008fe4000001088e */
[----:B------:R1:W-:Y:S01]  /*87d0*/  MUFU.EX2 R153, R116 ;  /* 0x0000007400997308 */ /* 0x0003e20000000800 */
[----:B------:R-:W-:Y:S01]  /*87e0*/  FFMA.FTZ R0, R0, R202, R188 ;  /* 0x000000ca00007223 */ /* 0x000fe200000100bc */
[C---:B------:R-:W-:Y:S01]  /*87f0*/  HMMA.16816.F32.BF16 R72, R136.reuse, R110, R72 ;  /* 0x0000006e8848723c */ /* 0x040fe20000041848 */
[----:B------:R-:W3:Y:S03]  /*8800*/  LDSM.16.MT88.4 R108, [R3+0x4000] ;  /* 0x00400000036c783b */ /* 0x000ee60000004200 */
[----:B------:R-:W-:Y:S02]  /*8810*/  FADD.FTZ R2, R189, R2 ;  /* 0x00000002bd027221 */ /* 0x000fe40000010000 */
[----:B------:R-:W-:Y:S02]  /*8820*/  FADD.FTZ R0, R195, R0 ;  /* 0x00000000c3007221 */ /* 0x000fe40000010000 */
[----:B------:R5:W5:Y:S01]  /*8830*/  MUFU.EX2 R178, R112 ;  /* 0x0000007000b27308 */ /* 0x000b620000000800 */
[----:B------:R-:W-:Y:S03]  /*8840*/  FADD.FTZ R2, R197, R2 ;  /* 0x00000002c5027221 */ /* 0x000fe60000010000 */
[----:B------:R-:W-:Y:S02]  /*8850*/  FADD.FTZ R0, R194, R0 ;  /* 0x00000000c2007221 */ /* 0x000fe40000010000 */
[----:B------:R-:W-:Y:S02]  /*8860*/  FADD.FTZ R2, R196, R2 ;  /* 0x00000002c4027221 */ /* 0x000fe40000010000 */
[----:B------:R-:W-:Y:S02]  /*8870*/  FADD.FTZ R0, R193, R0 ;  /* 0x00000000c1007221 */ /* 0x000fe40000010000 */
[----:B----4-:R-:W-:Y:S02]  /*8880*/  FADD.FTZ R2, R180, R2 ;  /* 0x00000002b4027221 */ /* 0x010fe40000010000 */
[--C-:B-1----:R-:W-:Y:S02]  /*8890*/  FFMA.FTZ R116, R147, c[0x0][0x2d0], -R142.reuse ;  /* 0x0000b40093747a23 */ /* 0x102fe4000001088e */
[----:B------:R-:W-:Y:S01]  /*88a0*/  MUFU.EX2 R147, R120 ;  /* 0x0000007800937308 */ /* 0x000fe20000000800 */
[C---:B--2---:R-:W-:Y:S07]  /*88b0*/  HMMA.16816.F32.BF16 R76, R136.reuse, R104, R76 ;  /* 0x00000068884c723c */ /* 0x044fee000004184c */
[--C-:B------:R-:W-:Y:S01]  /*88c0*/  FFMA.FTZ R104, R152, c[0x0][0x2d0], -R141.reuse ;  /* 0x0000b40098687a23 */ /* 0x100fe2000001088d */
[C---:B------:R-:W-:Y:S01]  /*88d0*/  HMMA.16816.F32.BF16 R80, R136.reuse, R106, R80 ;  /* 0x0000006a8850723c */ /* 0x040fe20000041850 */
[----:B------:R1:W-:Y:S03]  /*88e0*/  MUFU.EX2 R151, R116 ;  /* 0x0000007400977308 */ /* 0x0003e60000000800 */
[----:B-----5:R-:W-:Y:S02]  /*88f0*/  FFMA.FTZ R112, R154, c[0x0][0x2d0], -R142 ;  /* 0x0000b4009a707a23 */ /* 0x020fe4000001088e */
[----:B------:R-:W-:Y:S02]  /*8900*/  FADD.FTZ R0, R178, R0 ;  /* 0x00000000b2007221 */ /* 0x000fe40000010000 */
[C---:B---3--:R-:W-:Y:S03]  /*8910*/  HMMA.16816.F32.BF16 R84, R136.reuse, R108, R84 ;  /* 0x0000006c8854723c */ /* 0x048fe60000041854 */
[----:B------:R2:W3:Y:S04]  /*8920*/  MUFU.EX2 R179, R104 ;  /* 0x0000006800b37308 */ /* 0x0004e80000000800 */
[--C-:B------:R-:W-:Y:S01]  /*8930*/  FFMA.FTZ R108, R148, c[0x0][0x2d0], -R141.reuse ;  /* 0x0000b400946c7a23 */ /* 0x100fe2000001088d */
[C---:B------:R-:W-:Y:S05]  /*8940*/  HMMA.16816.F32.BF16 R88, R136.reuse, R110, R88 ;  /* 0x0000006e8858723c */ /* 0x040fea0000041858 */
[----:B------:R4:W5:Y:S01]  /*8950*/  MUFU.EX2 R175, R108 ;  /* 0x0000006c00af7308 */ /* 0x0009620000000800 */
[----:B-1----:R-:W-:Y:S09]  /*8960*/  FFMA.FTZ R116, R144, c[0x0][0x2d0], -R142 ;  /* 0x0000b40090747a23 */ /* 0x002ff2000001088e */
[----:B------:R1:W1:Y:S01]  /*8970*/  MUFU.EX2 R176, R112 ;  /* 0x0000007000b07308 */ /* 0x0002620000000800 */
[----:B--2---:R-:W2:Y:S01]  /*8980*/  LDSM.16.MT88.4 R104, [R103+0x4000] ;  /* 0x004000006768783b */ /* 0x004ea20000004200 */
[----:B---3--:R-:W-:Y:S08]  /*8990*/  FADD.FTZ R2, R179, R2 ;  /* 0x00000002b3027221 */ /* 0x008ff00000010000 */
[----:B------:R3:W-:Y:S01]  /*89a0*/  MUFU.EX2 R152, R116 ;  /* 0x0000007400987308 */ /* 0x0007e20000000800 */
[--C-:B----4-:R-:W-:Y:S02]  /*89b0*/  FFMA.FTZ R108, R149, c[0x0][0x2d0], -R141.reuse ;  /* 0x0000b400956c7a23 */ /* 0x110fe4000001088d */
[----:B-----5:R-:W-:Y:S07]  /*89c0*/  FADD.FTZ R2, R175, R2 ;  /* 0x00000002af027221 */ /* 0x020fee0000010000 */
[----:B------:R4:W5:Y:S01]  /*89d0*/  MUFU.EX2 R174, R108 ;  /* 0x0000006c00ae7308 */ /* 0x0009620000000800 */
[----:B-1----:R-:W-:Y:S01]  /*89e0*/  LDSM.16.MT88.4 R112, [R140+0x800] ;  /* 0x000800008c70783b */ /* 0x002fe20000004200 */
[----:B------:R-:W-:Y:S02]  /*89f0*/  FADD.FTZ R0, R176, R0 ;  /* 0x00000000b0007221 */ /* 0x000fe40000010000 */
[--C-:B---3--:R-:W-:Y:S06]  /*8a00*/  FFMA.FTZ R116, R158, c[0x0][0x2d0], -R141.reuse ;  /* 0x0000b4009e747a23 */ /* 0x108fec000001088d */
[----:B------:R1:W-:Y:S01]  /*8a10*/  MUFU.EX2 R154, R116 ;  /* 0x00000074009a7308 */ /* 0x0003e20000000800 */
[C---:B--2---:R-:W-:Y:S01]  /*8a20*/  HMMA.16816.F32.BF16 R92, R136.reuse, R104, R92 ;  /* 0x00000068885c723c */ /* 0x044fe2000004185c */
[----:B----4-:R-:W2:Y:S02]  /*8a30*/  LDSM.16.MT88.4 R108, [R102+0x800] ;  /* 0x00080000666c783b */ /* 0x010ea40000004200 */
[----:B-----5:R-:W-:Y:S04]  /*8a40*/  FADD.FTZ R2, R174, R2 ;  /* 0x00000002ae027221 */ /* 0x020fe80000010000 */
[--C-:B------:R-:W-:Y:S01]  /*8a50*/  FFMA.FTZ R104, R155, c[0x0][0x2d0], -R142.reuse ;  /* 0x0000b4009b687a23 */ /* 0x100fe2000001088e */
[----:B------:R-:W-:Y:S03]  /*8a60*/  HMMA.16816.F32.BF16 R96, R136, R106, R96 ;  /* 0x0000006a8860723c */ /* 0x000fe60000041860 */
[----:B------:R3:W4:Y:S01]  /*8a70*/  MUFU.EX2 R160, R104 ;  /* 0x0000006800a07308 */ /* 0x0007220000000800 */
[----:B------:R-:W-:Y:S03]  /*8a80*/  F2FP.BF16.PACK_AB R105, R176, R178 ;  /* 0x000000b2b069723e */ /* 0x000fe600000010ff */
[----:B------:R-:W-:Y:S01]  /*8a90*/  F2FP.BF16.PACK_AB R106, R174, R175 ;  /* 0x000000afae6a723e */ /* 0x000fe200000010ff */
[--C-:B-1----:R-:W-:Y:S05]  /*8aa0*/  FFMA.FTZ R116, R150, c[0x0][0x2d0], -R141.reuse ;  /* 0x0000b40096747a23 */ /* 0x102fea000001088d */
[----:B------:R1:W-:Y:S01]  /*8ab0*/  MUFU.EX2 R155, R116 ;  /* 0x00000074009b7308 */ /* 0x0003e20000000800 */
[----:B---3--:R-:W-:Y:S02]  /*8ac0*/  FFMA.FTZ R104, R156, c[0x0][0x2d0], -R142 ;  /* 0x0000b4009c687a23 */ /* 0x008fe4000001088e */
[----:B----4-:R-:W-:Y:S07]  /*8ad0*/  FADD.FTZ R0, R160, R0 ;  /* 0x00000000a0007221 */ /* 0x010fee0000010000 */
[----:B------:R3:W4:Y:S01]  /*8ae0*/  MUFU.EX2 R159, R104 ;  /* 0x00000068009f7308 */ /* 0x0007220000000800 */
[--C-:B-1----:R-:W-:Y:S09]  /*8af0*/  FFMA.FTZ R116, R186, c[0x0][0x2d0], -R141.reuse ;  /* 0x0000b400ba747a23 */ /* 0x102ff2000001088d */
[----:B------:R1:W5:Y:S01]  /*8b00*/  MUFU.EX2 R144, R116 ;  /* 0x0000007400907308 */ /* 0x0003620000000800 */
[----:B---3--:R-:W-:Y:S01]  /*8b10*/  F2FP.BF16.PACK_AB R104, R179, R180 ;  /* 0x000000b4b368723e */ /* 0x008fe200000010ff */
[C---:B----4-:R-:W-:Y:S01]  /*8b20*/  FADD.FTZ R0, R159.reuse, R0 ;  /* 0x000000009f007221 */ /* 0x050fe20000010000 */
[----:B------:R-:W-:Y:S03]  /*8b30*/  F2FP.BF16.PACK_AB R107, R159, R160 ;  /* 0x000000a09f6b723e */ /* 0x000fe600000010ff */
[----:B------:R-:W-:Y:S04]  /*8b40*/  FADD.FTZ R0, R151, R0 ;  /* 0x0000000097007221 */ /* 0x000fe80000010000 */
[C---:B--2---:R-:W-:Y:S01]  /*8b50*/  HMMA.16816.F32.BF16 R4, R104.reuse, R108, R4 ;  /* 0x0000006c6804723c */ /* 0x044fe20000041804 */
[----:B-1----:R-:W-:Y:S04]  /*8b60*/  LDSM.16.MT88.4 R116, [R103+0x5000] ;  /* 0x005000006774783b */ /* 0x002fe80000004200 */
[----:B-----5:R-:W-:Y:S01]  /*8b70*/  F2FP.BF16.PACK_AB R136, R147, R144 ;  /* 0x000000909388723e */ /* 0x020fe200000010ff */
[----:B------:R-:W-:Y:S02]  /*8b80*/  FADD.FTZ R0, R152, R0 ;  /* 0x0000000098007221 */ /* 0x000fe40000010000 */
        /* <DEDUP_REMOVED lines=29> */
[----:B------:R2:W-:Y:S03]  /*8d60*/  MUFU.EX2 R146, R121 ;  /* 0x0000007900927308 */ /* 0x0005e60000000800 */
[----:B------:R-:W-:Y:S07]  /*8d70*/  FFMA.FTZ R141, R181, c[0x0][0x2d0], -R141 ;  /* 0x0000b400b58d7a23 */ /* 0x000fee000001088d */
[----:B------:R3:W4:Y:S10]  /*8d80*/  MUFU.EX2 R156, R112 ;  /* 0x00000070009c7308 */ /* 0x0007340000000800 */
[----:B------:R-:W5:Y:S01]  /*8d90*/  MUFU.EX2 R148, R141 ;  /* 0x0000008d00947308 */ /* 0x000f620000000800 */
[C---:B-1----:R-:W-:Y:S01]  /*8da0*/  HMMA.16816.F32.BF16 R84, R104.reuse, R108, R84 ;  /* 0x0000006c6854723c */ /* 0x042fe20000041854 */
[----:B--2---:R-:W-:Y:S06]  /*8db0*/  LDSM.16.MT88.4 R120, [R140+0x1800] ;  /* 0x001800008c78783b */ /* 0x004fec0000004200 */
[----:B------:R-:W-:Y:S01]  /*8dc0*/  FFMA.FTZ R108, R145, c[0x0][0x2d0], -R142 ;  /* 0x0000b400916c7a23 */ /* 0x000fe2000001088e */
[C---:B------:R-:W-:Y:S01]  /*8dd0*/  HMMA.16816.F32.BF16 R88, R104.reuse, R110, R88 ;  /* 0x0000006e6858723c */ /* 0x040fe20000041858 */
[----:B---3--:R-:W1:Y:S02]  /*8de0*/  LDSM.16.MT88.4 R112, [R103+0x4800] ;  /* 0x004800006770783b */ /* 0x008e640000004200 */
[----:B------:R2:W3:Y:S01]  /*8df0*/  MUFU.EX2 R150, R108 ;  /* 0x0000006c00967308 */ /* 0x0004e20000000800 */
[----:B----4-:R-:W-:Y:S04]  /*8e00*/  FADD.FTZ R2, R156, R2 ;  /* 0x000000029c027221 */ /* 0x010fe80000010000 */
[----:B------:R-:W-:Y:S01]  /*8e10*/  FADD.FTZ R2, R153, R2 ;  /* 0x0000000299027221 */ /* 0x000fe20000010000 */
[----:B-----5:R-:W-:Y:S03]  /*8e20*/  F2FP.BF16.PACK_AB R138, R148, R146 ;  /* 0x00000092948a723e */ /* 0x020fe600000010ff */
[----:B------:R-:W-:Y:S04]  /*8e30*/  FADD.FTZ R2, R154, R2 ;  /* 0x000000029a027221 */ /* 0x000fe80000010000 */
[----:B------:R-:W-:Y:S01]  /*8e40*/  FADD.FTZ R2, R155, R2 ;  /* 0x000000029b027221 */ /* 0x000fe20000010000 */
[----:B--2---:R-:W2:Y:S01]  /*8e50*/  LDSM.16.MT88.4 R108, [R102+0x1000] ;  /* 0x00100000666c783b */ /* 0x004ea20000004200 */
[----:B---3--:R-:W-:Y:S01]  /*8e60*/  FADD.FTZ R0, R150, R0 ;  /* 0x0000000096007221 */ /* 0x008fe20000010000 */
        /* <DEDUP_REMOVED lines=41> */
[C---:B------:R-:W-:Y:S08]  /*9100*/  HMMA.16816.F32.BF16 R88, R104.reuse, R110, R88 ;  /* 0x0000006e6858723c */ /* 0x040ff00000041858 */
[C---:B------:R-:W-:Y:S04]  /*9110*/  HMMA.16816.F32.BF16 R92, R104.reuse, R116, R92 ;  /* 0x00000074685c723c */ /* 0x040fe8000004185c */
[--C-:B-1----:R-:W-:Y:S04]  /*9120*/  FFMA.FTZ R112, R183, c[0x0][0x2d0], -R142.reuse ;  /* 0x0000b400b7707a23 */ /* 0x102fe8000001088e */
[----:B------:R-:W-:Y:S01]  /*9130*/  HMMA.16816.F32.BF16 R96, R104, R118, R96 ;  /* 0x000000766860723c */ /* 0x000fe20000041860 */
[----:B------:R1:W2:Y:S03]  /*9140*/  MUFU.EX2 R145, R112 ;  /* 0x0000007000917308 */ /* 0x0002a60000000800 */
[--C-:B-1----:R-:W-:Y:S01]  /*9150*/  FFMA.FTZ R112, R187, c[0x0][0x2d0], -R142.reuse ;  /* 0x0000b400bb707a23 */ /* 0x102fe2000001088e */
[----:B--2---:R-:W-:Y:S01]  /*9160*/  F2FP.BF16.PACK_AB R137, R145, R143 ;  /* 0x0000008f9189723e */ /* 0x004fe200000010ff */
[----:B------:R-:W-:Y:S05]  /*9170*/  FFMA.FTZ R142, R191, c[0x0][0x2d0], -R142 ;  /* 0x0000b400bf8e7a23 */ /* 0x000fea000001088e */
[----:B------:R1:W-:Y:S10]  /*9180*/  MUFU.EX2 R141, R112 ;  /* 0x00000070008d7308 */ /* 0x0003f40000000800 */
[----:B------:R-:W2:Y:S01]  /*9190*/  MUFU.EX2 R142, R142 ;  /* 0x0000008e008e7308 */ /* 0x000ea20000000800 */
[----:B-1----:R-:W1:Y:S01]  /*91a0*/  LDSM.16.MT88.4 R112, [R102+0x1800] ;  /* 0x001800006670783b */ /* 0x002e620000004200 */
[----:B--2---:R-:W-:Y:S07]  /*91b0*/  F2FP.BF16.PACK_AB R139, R142, R141 ;  /* 0x0000008d8e8b723e */ /* 0x004fee00000010ff */
        /* <DEDUP_REMOVED lines=8> */
[C---:B------:R-:W-:Y:S01]  /*9240*/  HMMA.16816.F32.BF16 R120, R136.reuse, R124, R20 ;  /* 0x0000007c8878723c */ /* 0x040fe20000041814 */
[----:B------:R-:W-:Y:S07]  /*9250*/  LDSM.16.MT88.4 R20, [R140+0x5800] ;  /* 0x005800008c14783b */ /* 0x000fee0000004200 */
        /* <DEDUP_REMOVED lines=8> */
[----:B------:R2:W5:Y:S07]  /*92e0*/  LDSM.16.MT88.4 R8, [R3+0x5800] ;  /* 0x005800000308783b */ /* 0x00056e0000004200 */
[C---:B---3--:R-:W-:Y:S08]  /*92f0*/  HMMA.16816.F32.BF16 R52, R136.reuse, R12, R52 ;  /* 0x0000000c8834723c */ /* 0x048ff00000041834 */
[C---:B------:R-:W-:Y:S08]  /*9300*/  HMMA.16816.F32.BF16 R56, R136.reuse, R14, R56 ;  /* 0x0000000e8838723c */ /* 0x040ff00000041838 */
[C---:B----4-:R-:W-:Y:S04]  /*9310*/  HMMA.16816.F32.BF16 R60, R136.reuse, R16, R60 ;  /* 0x00000010883c723c */ /* 0x050fe8000004183c */
[----:B--2---:R-:W-:Y:S02]  /*9320*/  FADD.FTZ R3, R149, R0 ;  /* 0x0000000095037221 */ /* 0x004fe40000010000 */
        /* <DEDUP_REMOVED lines=16> */
[C---:B-----5:R-:W-:Y:S08]  /*9430*/  HMMA.16816.F32.BF16 R84, R136.reuse, R8, R84 ;  /* 0x000000088854723c */ /* 0x060ff00000041854 */
        /* <DEDUP_REMOVED lines=10> */
[C---:B------:R-:W-:Y:S01]  /*94e0*/  IMAD.SHL.U32 R18, R201.reuse, 0x2, RZ ;  /* 0x00000002c9127824 */ /* 0x040fe200078e00ff */
[----:B------:R-:W-:Y:S01]  /*94f0*/  IADD3 R2, R2, -0x80, RZ ;  /* 0xffffff8002027810 */ /* 0x000fe20007ffe0ff */
[----:B------:R-:W-:Y:S01]  /*9500*/  IMAD.SHL.U32 R17, R200, 0x2, RZ ;  /* 0x00000002c8117824 */ /* 0x000fe200078e00ff */
        /* <DEDUP_REMOVED lines=31> */
.L_x_2808:
[----:B------:R-:W-:-:S05]  /*9700*/  BRA.DIV ~URZ, `(.L_x_2714) ;  /* 0x000093827f007947 */ /* 0x000fca000b800000 */
[----:B------:R-:W3:Y:S01]  /*9710*/  SHFL.IDX PT, R2, R12, RZ, 0x181f ;  /* 0x00181fff0c027589 */ /* 0x000ee200000e0000 */
[----:B------:R-:W-:Y:S01]  /*9720*/  ISETP.GE.AND P5, PT, R192, c[0x0][0x1d4], PT ;  /* 0x00007500c0007a0c */ /* 0x000fe20003fa6270 */
[----:B------:R-:W-:Y:S01]  /*9730*/  IMAD R0, R198, 0x6000, R223 ;  /* 0x00006000c6007824 */ /* 0x000fe200078e02df */
[----:B------:R-:W-:Y:S02]  /*9740*/  ISETP.GE.AND P1, PT, R200, c[0x0][0x1d4], PT ;  /* 0x00007500c8007a0c */ /* 0x000fe40003f26270 */
[C---:B---3--:R-:W-:Y:S02]  /*9750*/  IADD3 R8, P0, R2.reuse, R16, RZ ;  /* 0x0000001002087210 */ /* 0x048fe40007f1e0ff */
[----:B------:R-:W-:Y:S03]  /*9760*/  IADD3 R6, P6, R2, R17, RZ ;  /* 0x0000001102067210 */ /* 0x000fe60007fde0ff */
[C---:B--2---:R-:W-:Y:S01]  /*9770*/  IMAD.X R9, R4.reuse, 0x1, R13, P0 ;  /* 0x0000000104097824 */ /* 0x044fe200000e060d */
        /* <DEDUP_REMOVED lines=14> */
.L_x_2809:
[----:B--2-4-:R-:W-:Y:S02]  /*9860*/  IADD3 R6, -R10, 0x10, RZ ;  /* 0x000000100a067810 */ /* 0x014fe40007ffe1ff */
[----:B------:R-:W-:Y:S02]  /*9870*/  IADD3 R3, -R11, 0x10, RZ ;  /* 0x000000100b037810 */ /* 0x000fe40007ffe1ff */
[----:B------:R-:W-:Y:S02]  /*9880*/  LOP3.LUT R6, R6, 0xf, RZ, 0xc0, !PT ;  /* 0x0000000f06067812 */ /* 0x000fe400078ec0ff */
[----:B------:R-:W-:Y:S02]  /*9890*/  LOP3.LUT R3, R3, 0xf, RZ, 0xc0, !PT ;  /* 0x0000000f03037812 */ /* 0x000fe400078ec0ff */
[----:B------:R-:W-:Y:S02]  /*98a0*/  IADD3 R7, -R5, 0x10, RZ ;  /* 0x0000001005077810 */ /* 0x000fe40007ffe1ff */
[-C--:B------:R-:W-:Y:S02]  /*98b0*/  IADD3 R6, P6, P5, R6, R2.reuse, R17 ;  /* 0x0000000206067210 */ /* 0x080fe40007dde011 */
[----:B------:R-:W-:Y:S02]  /*98c0*/  IADD3 R8, P1, P0, R3, R2, R16 ;  /* 0x0000000203087210 */ /* 0x000fe4000783e010 */
[----:B------:R-:W-:Y:S02]  /*98d0*/  LOP3.LUT R3, R7, 0xf, RZ, 0xc0, !PT ;  /* 0x0000000f07037812 */ /* 0x000fe400078ec0ff */
        /* <DEDUP_REMOVED lines=13> */
.L_x_2712:
[----:B------:R-:W-:Y:S05]  /*99b0*/  BSYNC B0 ;  /* 0x0000000000007941 */ /* 0x000fea0003800000 */
.L_x_2711:
[C---:B------:R-:W-:Y:S01]  /*99c0*/  ISETP.GT.AND P0, PT, R172.reuse, R208, PT ;  /* 0x000000d0ac00720c */ /* 0x040fe20003f04270 */
[----:B------:R-:W0:Y:S01]  /*99d0*/  LDGDEPBAR ;  /* 0x00000000000079af */ /* 0x000e220000000000 */
[C---:B------:R-:W-:Y:S01]  /*99e0*/  ISETP.GE.AND P1, PT, R161.reuse, 0x1, PT ;  /* 0x00000001a100780c */ /* 0x040fe20003f26270 */
[----:B------:R-:W-:Y:S01]  /*99f0*/  IMAD.MOV.U32 R103, RZ, RZ, R100 ;  /* 0x000000ffff677224 */ /* 0x000fe200078e0064 */
[----:B-1----:R-:W-:Y:S01]  /*9a00*/  IADD3 R0, R161, 0x1, RZ ;  /* 0x00000001a1007810 */ /* 0x002fe20007ffe0ff */
[----:B------:R-:W-:Y:S01]  /*9a10*/  IMAD.MOV.U32 R102, RZ, RZ, R101 ;  /* 0x000000ffff667224 */ /* 0x000fe200078e0065 */
[----:B------:R-:W-:Y:S02]  /*9a20*/  IADD3 R172, R172, -0x1, RZ ;  /* 0xffffffffacac7810 */ /* 0x000fe40007ffe0ff */
[----:B------:R-:W-:Y:S05]  /*9a30*/  SEL R161, R0, RZ, !P1 ;  /* 0x000000ff00a17207 */ /* 0x000fea0004800000 */
[----:B------:R-:W-:-:S05]  /*9a40*/  @P0 BRA `(.L_x_2715) ;  /* 0xffffcc9000000947 */ /* 0x000fca000383ffff */
.L_x_2706:
[----:B------:R-:W-:Y:S01]  /*9a50*/  ISETP.GE.AND P0, PT, R172, R204, PT ;  /* 0x000000ccac00720c */ /* 0x000fe20003f06270 */
[----:B------:R-:W-:Y:S01]  /*9a60*/  IMAD.MOV.U32 R182, RZ, RZ, 0x1f ;  /* 0x0000001fffb67424 */ /* 0x000fe200078e00ff */
[----:B------:R-:W-:-:S11]  /*9a70*/  MOV R181, 0xffffffff ;  /* 0xffffffff00b57802 */ /* 0x000fd60000000f00 */
[----:B------:R-:W-:Y:S05]  /*9a80*/  @!P0 BRA `(.L_x_2716) ;  /* 0x00002ea000008947 */ /* 0x000fea0003800000 */
[----:B------:R-:W-:Y:S02]  /*9a90*/  MOV R102, R100 ;  /* 0x0000006400667202 */ /* 0x000fe40000000f00 */
[----:B------:R-:W-:Y:S02]  /*9aa0*/  MOV R0, R101 ;  /* 0x0000006500007202 */ /* 0x000fe40000000f00 */
.L_x_2726:
        /* <DEDUP_REMOVED lines=43> */
.L_x_2810:
        /* <DEDUP_REMOVED lines=22> */
.L_x_2811:
        /* <DEDUP_REMOVED lines=21> */
.L_x_2718:
[----:B------:R-:W-:Y:S05]  /*a010*/  BSYNC B0 ;  /* 0x0000000000007941 */ /* 0x000fea0003800000 */
.L_x_2717:
        /* <DEDUP_REMOVED lines=25> */
[----:B------:R-:W-:Y:S01]  /*a1b0*/  IMAD.IADD R156, R166, 0x1, R103 ;  /* 0x00000001a69c7824 */ /* 0x000fe200078e0267 */
        /* <DEDUP_REMOVED lines=13> */
[----:B------:R-:W2:Y:S07]  /*a290*/  LDSM.16.M88.4 R136, [R156+0x800] ;  /* 0x000800009c88783b */ /* 0x000eae0000000200 */
        /* <DEDUP_REMOVED lines=149> */
.L_x_2812:
        /* <DEDUP_REMOVED lines=21> */
[--C-:B-1----:R-:W-:Y:S02]  /*ad40*/  FFMA.FTZ R100, R9, c[0x0][0x2d0], -R3.reuse ;  /* 0x0000b40009647a23 */ /* 0x102fe40000010803 */
        /* <DEDUP_REMOVED lines=81> */
[----:B------:R-:W-:Y:S02]  /*b260*/  FFMA.FTZ R159, R31, c[0x0][0x2d0], -R3 ;  /* 0x0000b4001f9f7a23 */ /* 0x000fe40000010803 */
[----:B------:R-:W-:Y:S02]  /*b270*/  FADD.FTZ R3, R12, R4 ;  /* 0x000000040c037221 */ /* 0x000fe40000010000 */
[C---:B------:R-:W-:Y:S01]  /*b280*/  FMUL.FTZ R4, R2.reuse, R104 ;  /* 0x0000006802047220 */ /* 0x040fe20000410000 */
[----:B------:R3:W-:Y:S01]  /*b290*/  MUFU.EX2 R124, R10 ;  /* 0x0000000a007c7308 */ /* 0x0007e20000000800 */
[----:B------:R-:W-:Y:S02]  /*b2a0*/  FADD.FTZ R3, R5, R3 ;  /* 0x0000000305037221 */ /* 0x000fe40000010000 */
        /* <DEDUP_REMOVED lines=9> */
[----:B------:R-:W-:Y:S01]  /*b340*/  FMUL.FTZ R97, R2, R97 ;  /* 0x0000006102617220 */ /* 0x000fe20000410000 */
[----:B------:R-:W-:Y:S01]  /*b350*/  IADD3 R2, R170, R160, RZ ;  /* 0x000000a0aa027210 */ /* 0x000fe20007ffe0ff */
[----:B-1----:R-:W-:Y:S01]  /*b360*/  FFMA.FTZ R6, R0, R202, R14 ;  /* 0x000000ca00067223 */ /* 0x002fe2000001000e */
[----:B------:R-:W-:Y:S01]  /*b370*/  MUFU.EX2 R109, R149 ;  /* 0x00000095006d7308 */ /* 0x000fe20000000800 */
[----:B------:R-:W-:Y:S01]  /*b380*/  FADD.FTZ R3, R137, R3 ;  /* 0x0000000389037221 */ /* 0x000fe20000010000 */
[----:B------:R-:W-:Y:S01]  /*b390*/  IADD3 R102, R168, R2, RZ ;  /* 0x00000002a8667210 */ /* 0x000fe20007ffe0ff */
[----:B------:R-:W1:Y:S01]  /*b3a0*/  LDSM.16.MT88.4 R140, [R2] ;  /* 0x00000000028c783b */ /* 0x000e620000004200 */
[C---:B--2---:R-:W-:Y:S01]  /*b3b0*/  FADD.FTZ R120, R7.reuse, R6 ;  /* 0x0000000607787221 */ /* 0x044fe20000010000 */
[----:B------:R-:W-:Y:S01]  /*b3c0*/  F2FP.BF16.PACK_AB R137, R7, R14 ;  /* 0x0000000e0789723e */ /* 0x000fe200000010ff */
[C---:B------:R-:W-:Y:S02]  /*b3d0*/  FMUL.FTZ R6, R0.reuse, R106 ;  /* 0x0000006a00067220 */ /* 0x040fe40000410000 */
[C---:B------:R-:W-:Y:S02]  /*b3e0*/  FMUL.FTZ R7, R0.reuse, R107 ;  /* 0x0000006b00077220 */ /* 0x040fe40000410000 */
[C---:B---3--:R-:W-:Y:S01]  /*b3f0*/  FMUL.FTZ R10, R0.reuse, R110 ;  /* 0x0000006e000a7220 */ /* 0x048fe20000410000 */
[----:B------:R-:W2:Y:S01]  /*b400*/  LDSM.16.MT88.4 R104, [R102] ;  /* 0x000000006668783b */ /* 0x000ea20000004200 */
[----:B----4-:R-:W-:Y:S01]  /*b410*/  F2FP.BF16.PACK_AB R139, R125, R124 ;  /* 0x0000007c7d8b723e */ /* 0x010fe200000010ff */
[C---:B------:R-:W-:Y:S01]  /*b420*/  FMUL.FTZ R14, R0.reuse, R114 ;  /* 0x00000072000e7220 */ /* 0x040fe20000410000 */
[----:B------:R-:W-:Y:S01]  /*b430*/  MUFU.EX2 R110, R148 ;  /* 0x00000094006e7308 */ /* 0x000fe20000000800 */
[C---:B------:R-:W-:Y:S02]  /*b440*/  FMUL.FTZ R15, R0.reuse, R115 ;  /* 0x00000073000f7220 */ /* 0x040fe40000410000 */
[C---:B------:R-:W-:Y:S02]  /*b450*/  FMUL.FTZ R26, R0.reuse, R126 ;  /* 0x0000007e001a7220 */ /* 0x040fe40000410000 */
[C---:B------:R-:W-:Y:S02]  /*b460*/  FMUL.FTZ R27, R0.reuse, R127 ;  /* 0x0000007f001b7220 */ /* 0x040fe40000410000 */
[C---:B------:R-:W-:Y:S02]  /*b470*/  FMUL.FTZ R34, R0.reuse, R134 ;  /* 0x0000008600227220 */ /* 0x040fe40000410000 */
[----:B------:R-:W-:Y:S01]  /*b480*/  FMUL.FTZ R35, R0, R135 ;  /* 0x0000008700237220 */ /* 0x000fe20000410000 */
        /* <DEDUP_REMOVED lines=11> */
[C---:B-1----:R-:W-:Y:S02]  /*b540*/  HMMA.16816.F32.BF16 R4, R136.reuse, R140, R4 ;  /* 0x0000008c8804723c */ /* 0x042fe40000041804 */
[----:B------:R-:W-:Y:S03]  /*b550*/  MUFU.EX2 R118, R179 ;  /* 0x000000b300767308 */ /* 0x000fe60000000800 */
[C---:B------:R-:W-:Y:S02]  /*b560*/  FMUL.FTZ R39, R0.reuse, R39 ;  /* 0x0000002700277220 */ /* 0x040fe40000410000 */
[C---:B------:R-:W-:Y:S01]  /*b570*/  FMUL.FTZ R42, R0.reuse, R42 ;  /* 0x0000002a002a7220 */ /* 0x040fe20000410000 */
[C---:B------:R-:W-:Y:S04]  /*b580*/  HMMA.16816.F32.BF16 R8, R136.reuse, R142, R8 ;  /* 0x0000008e8808723c */ /* 0x040fe80000041808 */
[----:B------:R-:W-:Y:S01]  /*b590*/  MUFU.EX2 R123, R144 ;  /* 0x00000090007b7308 */ /* 0x000fe20000000800 */
[C---:B------:R-:W-:Y:S02]  /*b5a0*/  FMUL.FTZ R43, R0.reuse, R43 ;  /* 0x0000002b002b7220 */ /* 0x040fe40000410000 */
[C---:B------:R-:W-:Y:S01]  /*b5b0*/  FMUL.FTZ R46, R0.reuse, R46 ;  /* 0x0000002e002e7220 */ /* 0x040fe20000410000 */
[C---:B--2---:R-:W-:Y:S04]  /*b5c0*/  HMMA.16816.F32.BF16 R12, R136.reuse, R104, R12 ;  /* 0x00000068880c723c */ /* 0x044fe8000004180c */
[C---:B------:R-:W-:Y:S02]  /*b5d0*/  FMUL.FTZ R47, R0.reuse, R47 ;  /* 0x0000002f002f7220 */ /* 0x040fe40000410000 */
[----:B------:R-:W-:Y:S01]  /*b5e0*/  MUFU.EX2 R122, R146 ;  /* 0x00000092007a7308 */ /* 0x000fe20000000800 */
[C---:B------:R-:W-:Y:S01]  /*b5f0*/  FMUL.FTZ R50, R0.reuse, R50 ;  /* 0x0000003200327220 */ /* 0x040fe20000410000 */
[C---:B------:R-:W-:Y:S04]  /*b600*/  HMMA.16816.F32.BF16 R16, R136.reuse, R106, R16 ;  /* 0x0000006a8810723c */ /* 0x040fe80000041810 */
[C---:B------:R-:W-:Y:S02]  /*b610*/  FMUL.FTZ R51, R0.reuse, R51 ;  /* 0x0000003300337220 */ /* 0x040fe40000410000 */
[C---:B------:R-:W-:Y:S02]  /*b620*/  FMUL.FTZ R54, R0.reuse, R54 ;  /* 0x0000003600367220 */ /* 0x040fe40000410000 */
[----:B------:R-:W1:Y:S01]  /*b630*/  MUFU.EX2 R148, R147 ;  /* 0x0000009300947308 */ /* 0x000e620000000800 */
[C---:B------:R-:W-:Y:S03]  /*b640*/  FMUL.FTZ R55, R0.reuse, R55 ;  /* 0x0000003700377220 */ /* 0x040fe60000410000 */
[C---:B------:R-:W-:Y:S02]  /*b650*/  FMUL.FTZ R58, R0.reuse, R58 ;  /* 0x0000003a003a7220 */ /* 0x040fe40000410000 */
[C---:B------:R-:W-:Y:S02]  /*b660*/  FMUL.FTZ R59, R0.reuse, R59 ;  /* 0x0000003b003b7220 */ /* 0x040fe40000410000 */
[C---:B------:R-:W-:Y:S02]  /*b670*/  FMUL.FTZ R62, R0.reuse, R62 ;  /* 0x0000003e003e7220 */ /* 0x040fe40000410000 */
        /* <DEDUP_REMOVED lines=33> */
[----:B------:R-:W-:Y:S01]  /*b890*/  LDSM.16.MT88.4 R132, [R3+0x1800] ;  /* 0x001800000384783b */ /* 0x000fe20000004200 */
[----:B------:R-:W-:Y:S01]  /*b8a0*/  F2FP.BF16.PACK_AB R109, R123, R121 ;  /* 0x000000797b6d723e */ /* 0x000fe200000010ff */
[----:B------:R-:W-:Y:S07]  /*b8b0*/  FADD.FTZ R103, R113, R103 ;  /* 0x0000006771677221 */ /* 0x000fee0000010000 */
[----:B------:R-:W3:Y:S10]  /*b8c0*/  MUFU.EX2 R142, R159 ;  /* 0x0000009f008e7308 */ /* 0x000ef40000000800 */
[----:B------:R-:W-:Y:S01]  /*b8d0*/  MUFU.EX2 R141, R175 ;  /* 0x000000af008d7308 */ /* 0x000fe20000000800 */
[----:B--2---:R-:W-:Y:S04]  /*b8e0*/  FADD.FTZ R103, R112, R103 ;  /* 0x0000006770677221 */ /* 0x004fe80000010000 */
[----:B------:R-:W-:Y:S05]  /*b8f0*/  FADD.FTZ R103, R117, R103 ;  /* 0x0000006775677221 */ /* 0x000fea0000010000 */
[----:B------:R-:W2:Y:S01]  /*b900*/  MUFU.EX2 R140, R180 ;  /* 0x000000b4008c7308 */ /* 0x000ea20000000800 */
        /* <DEDUP_REMOVED lines=33> */
[----:B--2---:R-:W-:Y:S01]  /*bb20*/  F2FP.BF16.PACK_AB R139, R140, R141 ;  /* 0x0000008d8c8b723e */ /* 0x004fe200000010ff */
        /* <DEDUP_REMOVED lines=51> */
[C---:B--2---:R-:W-:Y:S01]  /*be60*/  HMMA.16816.F32.BF16 R12, R104.reuse, R112, R12 ;  /* 0x00000070680c723c */ /* 0x044fe2000004180c */
[----:B------:R-:W-:Y:S07]  /*be70*/  LDSM.16.MT88.4 R116, [R102+0x1800] ;  /* 0x001800006674783b */ /* 0x000fee0000004200 */
        /* <DEDUP_REMOVED lines=29> */
[----:B------:R-:W-:Y:S03]  /*c050*/  LDSM.16.MT88.4 R124, [R0+0x1800] ;  /* 0x00180000007c783b */ /* 0x000fe60000004200 */
[----:B------:R-:W-:Y:S04]  /*c060*/  FADD.FTZ R108, R121, R108 ;  /* 0x0000006c796c7221 */ /* 0x000fe80000010000 */
[C---:B--2---:R-:W-:Y:S04]  /*c070*/  HMMA.16816.F32.BF16 R92, R104.reuse, R112, R92 ;  /* 0x00000070685c723c */ /* 0x044fe8000004185c */
[----:B------:R-:W-:Y:S02]  /*c080*/  FADD.FTZ R120, R123, R108 ;  /* 0x0000006c7b787221 */ /* 0x000fe40000010000 */
[----:B------:R-:W1:Y:S02]  /*c090*/  LDSM.16.MT88.4 R108, [R2+0x1800] ;  /* 0x00180000026c783b */ /* 0x000e640000004200 */
[----:B------:R-:W-:Y:S04]  /*c0a0*/  HMMA.16816.F32.BF16 R96, R104, R114, R96 ;  /* 0x000000726860723c */ /* 0x000fe80000041860 */
[----:B------:R-:W-:Y:S04]  /*c0b0*/  FADD.FTZ R103, R122, R120 ;  /* 0x000000787a677221 */ /* 0x000fe80000010000 */
[C---:B-1----:R-:W-:Y:S01]  /*c0c0*/  HMMA.16816.F32.BF16 R104, R136.reuse, R108, R4 ;  /* 0x0000006c8868723c */ /* 0x042fe20000041804 */
[----:B------:R-:W1:Y:S07]  /*c0d0*/  LDSM.16.MT88.4 R4, [R2+0x3800] ;  /* 0x003800000204783b */ /* 0x000e6e0000004200 */
[C---:B------:R-:W-:Y:S01]  /*c0e0*/  HMMA.16816.F32.BF16 R108, R136.reuse, R110, R8 ;  /* 0x0000006e886c723c */ /* 0x040fe20000041808 */
[----:B------:R-:W2:Y:S07]  /*c0f0*/  LDSM.16.MT88.4 R8, [R102+0x3800] ;  /* 0x003800006608783b */ /* 0x000eae0000004200 */
[C---:B------:R-:W-:Y:S01]  /*c100*/  HMMA.16816.F32.BF16 R112, R136.reuse, R116, R12 ;  /* 0x000000748870723c */ /* 0x040fe2000004180c */
[----:B------:R-:W3:Y:S07]  /*c110*/  LDSM.16.MT88.4 R12, [R0+0x3800] ;  /* 0x00380000000c783b */ /* 0x000eee0000004200 */
[C---:B------:R-:W-:Y:S01]  /*c120*/  HMMA.16816.F32.BF16 R116, R136.reuse, R118, R16 ;  /* 0x000000768874723c */ /* 0x040fe20000041810 */
[----:B------:R-:W-:Y:S07]  /*c130*/  LDSM.16.MT88.4 R16, [R102+0x5800] ;  /* 0x005800006610783b */ /* 0x000fee0000004200 */
[C---:B------:R-:W-:Y:S01]  /*c140*/  HMMA.16816.F32.BF16 R120, R136.reuse, R124, R20 ;  /* 0x0000007c8878723c */ /* 0x040fe20000041814 */
[----:B------:R4:W-:Y:S07]  /*c150*/  LDSM.16.MT88.4 R20, [R0+0x5800] ;  /* 0x005800000014783b */ /* 0x0009ee0000004200 */
[C---:B------:R-:W-:Y:S08]  /*c160*/  HMMA.16816.F32.BF16 R124, R136.reuse, R126, R24 ;  /* 0x0000007e887c723c */ /* 0x040ff00000041818 */
[C---:B------:R-:W-:Y:S08]  /*c170*/  HMMA.16816.F32.BF16 R128, R136.reuse, R132, R28 ;  /* 0x000000848880723c */ /* 0x040ff0000004181c */
[C---:B------:R-:W-:Y:S04]  /*c180*/  HMMA.16816.F32.BF16 R132, R136.reuse, R134, R32 ;  /* 0x000000868884723c */ /* 0x040fe80000041820 */
[----:B----4-:R-:W-:Y:S04]  /*c190*/  FADD.FTZ R0, R148, R103 ;  /* 0x0000006794007221 */ /* 0x010fe80000010000 */
[C---:B-1----:R-:W-:Y:S04]  /*c1a0*/  HMMA.16816.F32.BF16 R36, R136.reuse, R4, R36 ;  /* 0x000000048824723c */ /* 0x042fe80000041824 */
[----:B------:R-:W-:Y:S04]  /*c1b0*/  FADD.FTZ R0, R146, R0 ;  /* 0x0000000092007221 */ /* 0x000fe80000010000 */
[C---:B------:R-:W-:Y:S01]  /*c1c0*/  HMMA.16816.F32.BF16 R40, R136.reuse, R6, R40 ;  /* 0x000000068828723c */ /* 0x040fe20000041828 */
[----:B------:R-:W1:Y:S03]  /*c1d0*/  LDSM.16.MT88.4 R4, [R3+0x3800] ;  /* 0x003800000304783b */ /* 0x000e660000004200 */
[----:B------:R-:W-:Y:S04]  /*c1e0*/  FADD.FTZ R0, R147, R0 ;  /* 0x0000000093007221 */ /* 0x000fe80000010000 */
[C---:B--2---:R-:W-:Y:S04]  /*c1f0*/  HMMA.16816.F32.BF16 R44, R136.reuse, R8, R44 ;  /* 0x00000008882c723c */ /* 0x044fe8000004182c */
[----:B------:R-:W-:Y:S04]  /*c200*/  FADD.FTZ R0, R144, R0 ;  /* 0x0000000090007221 */ /* 0x000fe80000010000 */
[C---:B------:R-:W-:Y:S01]  /*c210*/  HMMA.16816.F32.BF16 R48, R136.reuse, R10, R48 ;  /* 0x0000000a8830723c */ /* 0x040fe20000041830 */
[----:B------:R2:W4:Y:S03]  /*c220*/  LDSM.16.MT88.4 R8, [R2+0x5800] ;  /* 0x005800000208783b */ /* 0x0005260000004200 */
[----:B------:R-:W-:Y:S04]  /*c230*/  FADD.FTZ R0, R145, R0 ;  /* 0x0000000091007221 */ /* 0x000fe80000010000 */
[C---:B---3--:R-:W-:Y:S04]  /*c240*/  HMMA.16816.F32.BF16 R52, R136.reuse, R12, R52 ;  /* 0x0000000c8834723c */ /* 0x048fe80000041834 */
[----:B------:R-:W-:Y:S04]  /*c250*/  FADD.FTZ R0, R143, R0 ;  /* 0x000000008f007221 */ /* 0x000fe80000010000 */
[C---:B------:R-:W-:Y:S01]  /*c260*/  HMMA.16816.F32.BF16 R56, R136.reuse, R14, R56 ;  /* 0x0000000e8838723c */ /* 0x040fe20000041838 */
[----:B------:R-:W3:Y:S03]  /*c270*/  LDSM.16.MT88.4 R12, [R3+0x5800] ;  /* 0x00580000030c783b */ /* 0x000ee60000004200 */
[----:B------:R-:W-:Y:S01]  /*c280*/  FADD.FTZ R0, R142, R0 ;  /* 0x000000008e007221 */ /* 0x000fe20000010000 */
[----:B--2---:R-:W-:Y:S03]  /*c290*/  IADD3 R2, R172, -0x2, RZ ;  /* 0xfffffffeac027810 */ /* 0x004fe60007ffe0ff */
        /* <DEDUP_REMOVED lines=19> */
[C---:B------:R-:W-:Y:S01]  /*c3d0*/  IMAD.SHL.U32 R18, R201.reuse, 0x2, RZ ;  /* 0x00000002c9127824 */ /* 0x040fe200078e00ff */
[----:B------:R-:W-:Y:S01]  /*c3e0*/  IADD3 R2, R2, -0x80, R207 ;  /* 0xffffff8002027810 */ /* 0x000fe20007ffe0cf */
[----:B------:R-:W-:Y:S01]  /*c3f0*/  IMAD.SHL.U32 R17, R200, 0x2, RZ ;  /* 0x00000002c8117824 */ /* 0x000fe200078e00ff */
        /* <DEDUP_REMOVED lines=30> */
.L_x_2813:
        /* <DEDUP_REMOVED lines=21> */
.L_x_2814:
[----:B--23--:R-:W-:Y:S02]  /*c730*/  IADD3 R3, -R5, 0x10, RZ ;  /* 0x0000001005037810 */ /* 0x00cfe40007ffe1ff */
[----:B------:R-:W-:Y:S02]  /*c740*/  IADD3 R6, -R10, 0x10, RZ ;  /* 0x000000100a067810 */ /* 0x000fe40007ffe1ff */
[----:B------:R-:W-:Y:S02]  /*c750*/  LOP3.LUT R3, R3, 0xf, RZ, 0xc0, !PT ;  /* 0x0000000f03037812 */ /* 0x000fe400078ec0ff */
[----:B------:R-:W-:Y:S02]  /*c760*/  IADD3 R9, -R7, 0x10, RZ ;  /* 0x0000001007097810 */ /* 0x000fe40007ffe1ff */
[----:B------:R-:W-:Y:S02]  /*c770*/  IADD3 R8, P5, P4, R3, R2, R16 ;  /* 0x0000000203087210 */ /* 0x000fe40007cbe010 */
[----:B------:R-:W-:Y:S02]  /*c780*/  ISETP.NE.U32.AND P6, PT, R5, RZ, PT ;  /* 0x000000ff0500720c */ /* 0x000fe40003fc5070 */
[----:B------:R-:W-:Y:S02]  /*c790*/  LOP3.LUT R6, R6, 0xf, RZ, 0xc0, !PT ;  /* 0x0000000f06067812 */ /* 0x000fe400078ec0ff */
[----:B------:R-:W-:Y:S02]  /*c7a0*/  LOP3.LUT R3, R9, 0xf, RZ, 0xc0, !PT ;  /* 0x0000000f09037812 */ /* 0x000fe400078ec0ff */
[----:B------:R-:W-:Y:S02]  /*c7b0*/  IADD3.X R9, RZ, R4, R13, P5, P4 ;  /* 0x00000004ff097210 */ /* 0x000fe40002fe840d */
[----:B------:R-:W-:Y:S02]  /*c7c0*/  ISETP.NE.U32.AND P5, PT, R10, RZ, PT ;  /* 0x000000ff0a00720c */ /* 0x000fe40003fa5070 */
[----:B------:R-:W-:Y:S02]  /*c7d0*/  IADD3 R6, P1, P0, R6, R2, R17 ;  /* 0x0000000206067210 */ /* 0x000fe4000783e011 */
[----:B------:R-:W-:Y:S01]  /*c7e0*/  ISETP.NE.U32.AND P4, PT, R7, RZ, PT ;  /* 0x000000ff0700720c */ /* 0x000fe20003f85070 */
[----:B------:R-:W-:Y:S01]  /*c7f0*/  @!PT LDS RZ, [RZ] ;  /* 0x00000000fffff984 */ /* 0x000fe20000000800 */
[----:B------:R-:W-:Y:S01]  /*c800*/  @!PT LDS RZ, [RZ] ;  /* 0x00000000fffff984 */ /* 0x000fe20000000800 */
[----:B------:R-:W-:Y:S01]  /*c810*/  @!PT LDS RZ, [RZ] ;  /* 0x00000000fffff984 */ /* 0x000fe20000000800 */
[----:B------:R1:W-:Y:S01]  /*c820*/  LDGSTS.E.BYPASS.LTC128B.128.ZFILL [R0+0x1000], [R8.64], P6 ;  /* 0x0100000008007fae */ /* 0x0003e2000b141d48 */
[----:B------:R-:W-:Y:S02]  /*c830*/  IADD3.X R7, RZ, R4, R14, P1, P0 ;  /* 0x00000004ff077210 */ /* 0x000fe40000fe040e */
[----:B------:R-:W-:Y:S04]  /*c840*/  IADD3 R2, P1, P0, R3, R2, R18 ;  /* 0x0000000203027210 */ /* 0x000fe8000783e012 */
[----:B------:R-:W-:Y:S01]  /*c850*/  IADD3.X R3, RZ, R4, R15, P1, P0 ;  /* 0x00000004ff037210 */ /* 0x000fe20000fe040f */
[----:B------:R1:W-:Y:S04]  /*c860*/  LDGSTS.E.BYPASS.LTC128B.128.ZFILL [R0+0x3000], [R6.64], P5 ;  /* 0x0300000006007fae */ /* 0x0003e8000a941d48 */
[----:B------:R1:W-:Y:S04]  /*c870*/  LDGSTS.E.BYPASS.LTC128B.128.ZFILL [R0+0x5000], [R2.64], P4 ;  /* 0x0500000002007fae */ /* 0x0003e8000a141d48 */
.L_x_2723:
[----:B------:R-:W-:Y:S05]  /*c880*/  BSYNC B0 ;  /* 0x0000000000007941 */ /* 0x000fea0003800000 */
.L_x_2722:
        /* <DEDUP_REMOVED lines=10> */
.L_x_2716:
[----:B------:R-:W-:Y:S05]  /*c930*/  BRA.DIV ~URZ, `(.L_x_2727) ;  /* 0x000069827f007947 */ /* 0x000fea000b800000 */
[----:B------:R1:W2:Y:S02]  /*c940*/  SHFL.BFLY PT, R0, R203, 0x2, 0x1f ;  /* 0x0c401f00cb007f89 */ /* 0x0002a400000e0000 */
.L_x_2815:
[----:B--2---:R-:W-:Y:S01]  /*c950*/  FADD.FTZ R0, R0, R203 ;  /* 0x000000cb00007221 */ /* 0x004fe20000010000 */
[----:B------:R-:W-:Y:S05]  /*c960*/  BRA.DIV ~URZ, `(.L_x_2728) ;  /* 0x000069b27f007947 */ /* 0x000fea000b800000 */
[----:B------:R-:W2:Y:S04]  /*c970*/  SHFL.BFLY PT, R2, R202, 0x2, 0x1f ;  /* 0x0c401f00ca027f89 */ /* 0x000ea800000e0000 */
[----:B------:R-:W3:Y:S01]  /*c980*/  SHFL.BFLY PT, R5, R0, 0x1, 0x1f ;  /* 0x0c201f0000057f89 */ /* 0x000ee200000e0000 */
[----:B--2---:R-:W-:-:S02]  /*c990*/  FADD.FTZ R4, R2, R202 ;  /* 0x000000ca02047221 */ /* 0x004fc40000010000 */
[----:B---3--:R-:W-:-:S03]  /*c9a0*/  FADD.FTZ R0, R0, R5 ;  /* 0x0000000500007221 */ /* 0x008fc60000010000 */
[----:B------:R2:W3:Y:S04]  /*c9b0*/  SHFL.BFLY PT, R3, R4, 0x1, 0x1f ;  /* 0x0c201f0004037f89 */ /* 0x0004e800000e0000 */
.L_x_2816:
        /* <DEDUP_REMOVED lines=74> */
[C---:B------:R-:W-:Y:S02]  /*ce60*/  FMUL.FTZ R123, R0.reuse, R127 ;  /* 0x0000007f007b7220 */ /* 0x040fe40000410000 */
[C---:B------:R-:W-:Y:S02]  /*ce70*/  FMUL.FTZ R110, R0.reuse, R130 ;  /* 0x00000082006e7220 */ /* 0x040fe40000410000 */
[----:B------:R-:W-:Y:S02]  /*ce80*/  FMUL.FTZ R111, R0, R131 ;  /* 0x00000083006f7220 */ /* 0x000fe40000410000 */
[----:B-----5:R-:W-:Y:S02]  /*ce90*/  @P0 FMUL.FTZ R2, R2, 0.69314718246459960938 ;  /* 0x3f31721802020820 */ /* 0x020fe40000410000 */
        /* <DEDUP_REMOVED lines=39> */
.L_x_2681:
        /* <DEDUP_REMOVED lines=17> */
.L_x_2730:
[----:B------:R-:W-:Y:S05]  /*d220*/  BSYNC B0 ;  /* 0x0000000000007941 */ /* 0x000fea0003800000 */
.L_x_2729:
        /* <DEDUP_REMOVED lines=8> */
[----:B------:R-:W4:Y:S01]  /*d2b0*/  LDL R6, [R1] ;  /* 0x0000000001067983 */ /* 0x000f220000100800 */
        /* <DEDUP_REMOVED lines=27> */
[----:B--2---:R1:W-:Y:S04]  /*d470*/  STS [R8], R3 ;  /* 0x0000000308007388 */ /* 0x0043e80000000800 */
[----:B------:R2:W-:Y:S04]  /*d480*/  STS [R8+0x400], R0 ;  /* 0x0004000008007388 */ /* 0x0005e80000000800 */
[----:B---3--:R3:W-:Y:S01]  /*d490*/  STS [R5], R2 ;  /* 0x0000000205007388 */ /* 0x0087e20000000800 */
[----:B-1----:R-:W-:-:S02]  /*d4a0*/  F2FP.BF16.PACK_AB R3, R123, R122 ;  /* 0x0000007a7b03723e */ /* 0x002fc400000010ff */
[----:B--2---:R-:W-:-:S03]  /*d4b0*/  F2FP.BF16.PACK_AB R0, R113, R112 ;  /* 0x000000707100723e */ /* 0x004fc600000010ff */
[----:B------:R1:W-:Y:S01]  /*d4c0*/  STS [R5+0x400], R3 ;  /* 0x0004000305007388 */ /* 0x0003e20000000800 */
[----:B---3--:R-:W-:-:S03]  /*d4d0*/  F2FP.BF16.PACK_AB R2, R111, R110 ;  /* 0x0000006e6f02723e */ /* 0x008fc600000010ff */
        /* <DEDUP_REMOVED lines=67> */
[----:B------:R2:W-:Y:S01]  /*d910*/  STS [R7+0x8400], R2 ;  /* 0x0084000207007388 */ /* 0x0005e20000000800 */
[----:B-1----:R-:W-:-:S05]  /*d920*/  F2FP.BF16.PACK_AB R0, R25, R24 ;  /* 0x000000181900723e */ /* 0x002fca00000010ff */
[----:B------:R-:W-:Y:S04]  /*d930*/  STS [R6+0x8000], R0 ;  /* 0x0080000006007388 */ /* 0x000fe80000000800 */
[----:B------:R1:W-:Y:S04]  /*d940*/  STS [R6+0x8400], R3 ;  /* 0x0084000306007388 */ /* 0x0003e80000000800 */
[----:B------:R-:W-:Y:S01]  /*d950*/  BAR.SYNC.DEFER_BLOCKING 0x1, 0x100 ;  /* 0x0044000000007b1d */ /* 0x000fe20000010000 */
[----:B--2---:R-:W-:Y:S01]  /*d960*/  IADD3 R2, P1, R232, c[0x0][0x500], RZ ;  /* 0x00014000e8027a10 */ /* 0x004fe20007f3e0ff */
[----:B-1----:R-:W-:-:S03]  /*d970*/  IMAD.MOV.U32 R6, RZ, RZ, RZ ;  /* 0x000000ffff067224 */ /* 0x002fc600078e00ff */
[----:B------:R-:W-:Y:S02]  /*d980*/  IADD3.X R3, R233, c[0x0][0x504], RZ, P1, !PT ;  /* 0x00014100e9037a10 */ /* 0x000fe40000ffe4ff */
        /* <DEDUP_REMOVED lines=9> */
.L_x_2733:
[----:B--2---:R-:W2:Y:S01]  /*da20*/  LDL R2, [R1+0x14] ;  /* 0x0000140001027983 */ /* 0x004ea20000100800 */
[----:B------:R-:W-:Y:S01]  /*da30*/  IMAD.MOV.U32 R9, RZ, RZ, 0x368 ;  /* 0x00000368ff097424 */ /* 0x000fe200078e00ff */
[----:B------:R-:W-:Y:S01]  /*da40*/  ISETP.GT.AND P3, PT, R4, 0x1, PT ;  /* 0x000000010400780c */ /* 0x000fe20003f64270 */
[----:B------:R-:W-:Y:S01]  /*da50*/  IMAD.MOV.U32 R0, RZ, RZ, c[0x0][0x4e8] ;  /* 0x00013a00ff007624 */ /* 0x000fe200078e00ff */
[----:B------:R-:W3:Y:S01]  /*da60*/  LDL R29, [R1+0x18] ;  /* 0x00001800011d7983 */ /* 0x000ee20000100800 */
[----:B------:R-:W-:-:S02]  /*da70*/  ISETP.NE.U32.AND P0, PT, RZ, c[0x0][0x500], PT ;  /* 0x00014000ff007a0c */ /* 0x000fc40003f05070 */
[----:B------:R-:W-:Y:S02]  /*da80*/  SEL R9, R9, 0x328, P3 ;  /* 0x0000032809097807 */ /* 0x000fe40001800000 */
[----:B------:R-:W-:Y:S02]  /*da90*/  ISETP.NE.AND P2, PT, R0, 0x1, PT ;  /* 0x000000010000780c */ /* 0x000fe40003f45270 */
[----:B------:R-:W1:Y:S01]  /*daa0*/  LDC.64 R4, c[0x0][R9+0x170] ;  /* 0x00005c0009047b82 */ /* 0x000e620000000a00 */
[----:B------:R-:W-:-:S04]  /*dab0*/  ISETP.NE.AND.EX P0, PT, RZ, c[0x0][0x504], PT, P0 ;  /* 0x00014100ff007a0c */ /* 0x000fc80003f05300 */
[----:B------:R-:W-:-:S03]  /*dac0*/  SEL R7, R230, RZ, !P0 ;  /* 0x000000ffe6077207 */ /* 0x000fc60004000000 */
[----:B------:R-:W4:Y:S08]  /*dad0*/  LDC.64 R14, c[0x0][R9+0x168] ;  /* 0x00005a00090e7b82 */ /* 0x000f300000000a00 */
[----:B------:R4:W2:Y:S08]  /*dae0*/  LDC.64 R18, c[0x0][R9+0x178] ;  /* 0x00005e0009127b82 */ /* 0x0008b00000000a00 */
[----:B------:R4:W2:Y:S01]  /*daf0*/  LDC.64 R20, c[0x0][R9+0x160] ;  /* 0x0000580009147b82 */ /* 0x0008a20000000a00 */
[----:B------:R-:W-:Y:S01]  /*db00*/  LOP3.LUT R11, R226, 0xffff, RZ, 0xc0, !PT ;  /* 0x0000ffffe20b7812 */ /* 0x000fe200078ec0ff */
[----:B------:R-:W4:Y:S01]  /*db10*/  S2R R30, SR_TID.X ;  /* 0x00000000001e7919 */ /* 0x000f220000002100 */
[----:B-1----:R-:W-:-:S03]  /*db20*/  IMAD R0, R5, R7, RZ ;  /* 0x0000000705007224 */ /* 0x002fc600078e02ff */
[----:B----4-:R-:W-:Y:S01]  /*db30*/  IMAD R9, R15, R11, RZ ;  /* 0x0000000b0f097224 */ /* 0x010fe200078e02ff */
[----:B------:R-:W-:-:S04]  /*db40*/  SHF.R.S32.HI R23, RZ, 0x1f, R30 ;  /* 0x0000001fff177819 */ /* 0x000fc8000001141e */
[----:B------:R-:W-:-:S04]  /*db50*/  LEA.HI R23, R23, R30, RZ, 0x5 ;  /* 0x0000001e17177211 */ /* 0x000fc800078f28ff */
[----:B------:R-:W-:-:S05]  /*db60*/  LOP3.LUT R23, R23, 0xffffffe0, RZ, 0xc0, !PT ;  /* 0xffffffe017177812 */ /* 0x000fca00078ec0ff */
[----:B------:R-:W-:Y:S02]  /*db70*/  IMAD.IADD R23, R30, 0x1, -R23 ;  /* 0x000000011e177824 */ /* 0x000fe400078e0a17 */
[----:B--2---:R-:W-:Y:S01]  /*db80*/  IMAD.IADD R13, R2, 0x1, R225 ;  /* 0x00000001020d7824 */ /* 0x004fe200078e02e1 */
[----:B------:R-:W-:-:S03]  /*db90*/  SEL R2, R237, RZ, !P0 ;  /* 0x000000ffed027207 */ /* 0x000fc60004000000 */
[----:B------:R-:W-:-:S04]  /*dba0*/  @P2 IMAD.HI.U32 R8, R13, c[0x0][0x4ec], RZ ;  /* 0x00013b000d082a27 */ /* 0x000fc800078e00ff */
[C---:B------:R-:W-:Y:S02]  /*dbb0*/  IMAD R10, R4.reuse, R2, R0 ;  /* 0x00000002040a7224 */ /* 0x040fe400078e0200 */
[----:B------:R-:W-:-:S04]  /*dbc0*/  IMAD.WIDE.U32 R2, R4, R7, RZ ;  /* 0x0000000704027225 */ /* 0x000fc800078e00ff */
[----:B------:R-:W-:-:S04]  /*dbd0*/  IMAD.WIDE.U32 R4, R14, R11, RZ ;  /* 0x0000000b0e047225 */ /* 0x000fc800078e00ff */
[----:B------:R-:W-:Y:S01]  /*dbe0*/  IMAD.MOV.U32 R0, RZ, RZ, R13 ;  /* 0x000000ffff007224 */ /* 0x000fe200078e000d */
[----:B------:R-:W-:Y:S02]  /*dbf0*/  @P2 SHF.R.U32.HI R0, RZ, c[0x0][0x4f0], R8 ;  /* 0x00013c00ff002a19 */ /* 0x000fe40000011608 */
[----:B------:R-:W-:Y:S01]  /*dc00*/  SEL R8, R236, RZ, P3 ;  /* 0x000000ffec087207 */ /* 0x000fe20001800000 */
[----:B------:R-:W-:Y:S01]  /*dc10*/  IMAD.IADD R12, R3, 0x1, R10 ;  /* 0x00000001030c7824 */ /* 0x000fe200078e020a */
[--C-:B-----5:R-:W-:Y:S01]  /*dc20*/  IADD3 R14, P1, P0, R2, R4, R6.reuse ;  /* 0x00000004020e7210 */ /* 0x120fe2000783e006 */
[----:B------:R-:W-:Y:S01]  /*dc30*/  IMAD.IADD R2, R5, 0x1, R9 ;  /* 0x0000000105027824 */ /* 0x000fe200078e0209 */
[----:B------:R-:W-:Y:S01]  /*dc40*/  SHF.R.S32.HI R9, RZ, 0x1f, R6 ;  /* 0x0000001fff097819 */ /* 0x000fe20000011406 */
[----:B------:R-:W-:Y:S02]  /*dc50*/  IMAD R10, R19, R8, RZ ;  /* 0x00000008130a7224 */ /* 0x000fe400078e02ff */
[----:B------:R-:W-:-:S02]  /*dc60*/  IMAD.MOV R3, RZ, RZ, -R0 ;  /* 0x000000ffff037224 */ /* 0x000fc400078e0a00 */
        /* <DEDUP_REMOVED lines=15> */
[----:B------:R-:W-:Y:S02]  /*dd60*/  LEA R0, P0, R2, R4, 0x2 ;  /* 0x0000000402007211 */ /* 0x000fe400078010ff */
[----:B------:R-:W-:-:S04]  /*dd70*/  SEL R5, R5, c[0x0][0x454], P3 ;  /* 0x0001150005057a07 */ /* 0x000fc80001800000 */
[----:B------:R-:W-:Y:S01]  /*dd80*/  LEA.HI.X R3, R2, R5, R3, 0x2, P0 ;  /* 0x0000000502037211 */ /* 0x000fe200000f1403 */
[----:B------:R-:W-:Y:S04]  /*dd90*/  SHFL.IDX PT, R4, R0, RZ, 0x1c1f ;  /* 0x001c1fff00047589 */ /* 0x000fe800000e0000 */
[----:B------:R-:W1:Y:S04]  /*dda0*/  SHFL.IDX PT, R5, R3, RZ, 0x1c1f ;  /* 0x001c1fff03057589 */ /* 0x000e6800000e0000 */
[----:B------:R3:W-:Y:S04]  /*ddb0*/  SHFL.IDX PT, R2, R0, 0x1, 0x1c1f ;  /* 0x003c1f0000027f89 */ /* 0x0007e800000e0000 */
[----:B------:R-:W2:Y:S01]  /*ddc0*/  SHFL.IDX PT, R3, R3, 0x1, 0x1c1f ;  /* 0x003c1f0003037f89 */ /* 0x000ea200000e0000 */
[----:B------:R-:W-:Y:S01]  /*ddd0*/  IMAD R12, R16, c[0x0][0x4e8], RZ ;  /* 0x00013a00100c7a24 */ /* 0x000fe200078e02ff */
[----:B------:R-:W-:Y:S01]  /*dde0*/  LOP3.LUT P0, RZ, R23, 0x3, RZ, 0xc0, !PT ;  /* 0x0000000317ff7812 */ /* 0x000fe2000780c0ff */
        /* <DEDUP_REMOVED lines=9> */
[----:B------:R-:W-:Y:S01]  /*de80*/  IMAD R0, R9, c[0x0][0x3a0], RZ ;  /* 0x0000e80009007a24 */ /* 0x000fe200078e02ff */
[----:B-1----:R-:W-:Y:S01]  /*de90*/  IADD3 R4, R207, R225, RZ ;  /* 0x000000e1cf047210 */ /* 0x002fe20007ffe0ff */
[C---:B------:R-:W-:Y:S01]  /*dea0*/  IMAD.WIDE.U32 R2, R6.reuse, c[0x0][0x3a0], RZ ;  /* 0x0000e80006027a25 */ /* 0x040fe200078e00ff */
[----:B------:R-:W-:Y:S01]  /*deb0*/  SHF.R.S32.HI R5, RZ, 0x1f, R7 ;  /* 0x0000001fff057819 */ /* 0x000fe20000011407 */
[----:B------:R1:W2:Y:S02]  /*dec0*/  LDS.128 R24, [R209+0x80] ;  /* 0x00008000d1187984 */ /* 0x0002a40000000c00 */
[----:B------:R-:W-:Y:S01]  /*ded0*/  IMAD R6, R6, c[0x0][0x3a4], R0 ;  /* 0x0000e90006067a24 */ /* 0x000fe200078e0200 */
[----:B------:R-:W-:Y:S01]  /*dee0*/  MOV R0, R4 ;  /* 0x0000000400007202 */ /* 0x000fe20000000f00 */
[----:B------:R1:W3:Y:S01]  /*def0*/  LDS.128 R40, [R209+0x1080] ;  /* 0x00108000d1287984 */ /* 0x0002e20000000c00 */
[----:B------:R-:W-:-:S02]  /*df00*/  IMAD R5, R5, c[0x0][0x3f0], RZ ;  /* 0x0000fc0005057a24 */ /* 0x000fc400078e02ff */
[----:B------:R-:W-:Y:S01]  /*df10*/  IADD3 R3, R3, R6, RZ ;  /* 0x0000000603037210 */ /* 0x000fe20007ffe0ff */
[----:B------:R-:W-:Y:S01]  /*df20*/  @P2 IMAD.HI.U32 R6, R4, c[0x0][0x4ec], RZ ;  /* 0x00013b0004062a27 */ /* 0x000fe200078e00ff */
[----:B------:R1:W4:Y:S03]  /*df30*/  LDS.128 R52, [R209+0x2080] ;  /* 0x00208000d1347984 */ /* 0x0003260000000c00 */
        /* <DEDUP_REMOVED lines=31> */
.L_x_2817:
[----:B------:R-:W-:Y:S05]  /*e130*/  BRA.DIV ~URZ, `(.L_x_2736) ;  /* 0x000053527f007947 */ /* 0x000fea000b800000 */
[----:B------:R4:W2:Y:S02]  /*e140*/  SHFL.IDX PT, R0, R11, RZ, 0x181f ;  /* 0x00181fff0b007589 */ /* 0x0008a400000e0000 */
.L_x_2818:
        /* <DEDUP_REMOVED lines=19> */
.L_x_2738:
[----:B------:R-:W-:Y:S05]  /*e280*/  BSYNC B0 ;  /* 0x0000000000007941 */ /* 0x000fea0003800000 */
.L_x_2737:
[----:B------:R-:W-:Y:S05]  /*e290*/  BRA.DIV ~URZ, `(.L_x_2739) ;  /* 0x000052627f007947 */ /* 0x000fea000b800000 */
[----:B---3--:R3:W4:Y:S04]  /*e2a0*/  SHFL.IDX PT, R8, R9, 0x1, 0x181f ;  /* 0x00381f0009087f89 */ /* 0x00872800000e0000 */
[----:B--2---:R3:W2:Y:S02]  /*e2b0*/  SHFL.IDX PT, R0, R11, 0x1, 0x181f ;  /* 0x00381f000b007f89 */ /* 0x0046a400000e0000 */
.L_x_2819:
        /* <DEDUP_REMOVED lines=19> */
.L_x_2741:
[----:B------:R-:W-:Y:S05]  /*e3f0*/  BSYNC B0 ;  /* 0x0000000000007941 */ /* 0x000fea0003800000 */
.L_x_2740:
[----:B------:R-:W-:Y:S05]  /*e400*/  BRA.DIV ~URZ, `(.L_x_2742) ;  /* 0x000051c27f007947 */ /* 0x000fea000b800000 */
[----:B----4-:R4:W3:Y:S02]  /*e410*/  SHFL.IDX PT, R8, R9, 0x2, 0x181f ;  /* 0x00581f0009087f89 */ /* 0x0108e400000e0000 */
.L_x_2820:
[----:B------:R-:W-:Y:S05]  /*e420*/  BRA.DIV ~URZ, `(.L_x_2743) ;  /* 0x000052127f007947 */ /* 0x000fea000b800000 */
[----:B--2---:R2:W4:Y:S02]  /*e430*/  SHFL.IDX PT, R0, R11, 0x2, 0x181f ;  /* 0x00581f000b007f89 */ /* 0x00452400000e0000 */
.L_x_2821:
        /* <DEDUP_REMOVED lines=19> */
.L_x_2745:
[----:B------:R-:W-:Y:S05]  /*e570*/  BSYNC B0 ;  /* 0x0000000000007941 */ /* 0x000fea0003800000 */
.L_x_2744:
[----:B------:R-:W-:Y:S05]  /*e580*/  BRA.DIV ~URZ, `(.L_x_2746) ;  /* 0x000051227f007947 */ /* 0x000fea000b800000 */
[----:B---3--:R3:W2:Y:S04]  /*e590*/  SHFL.IDX PT, R6, R9, 0x3, 0x181f ;  /* 0x00781f0009067f89 */ /* 0x0086a800000e0000 */
[----:B----4-:R3:W4:Y:S02]  /*e5a0*/  SHFL.IDX PT, R0, R11, 0x3, 0x181f ;  /* 0x00781f000b007f89 */ /* 0x01072400000e0000 */
.L_x_2822:
        /* <DEDUP_REMOVED lines=20> */
.L_x_2734:
        /* <DEDUP_REMOVED lines=32> */
.L_x_2823:
[----:B------:R-:W-:Y:S05]  /*e8f0*/  BRA.DIV ~URZ, `(.L_x_2749) ;  /* 0x00004ef27f007947 */ /* 0x000fea000b800000 */
[----:B------:R3:W4:Y:S02]  /*e900*/  SHFL.IDX PT, R0, R12, RZ, 0x1c1f ;  /* 0x001c1fff0c007589 */ /* 0x00072400000e0000 */
.L_x_2824:
[----:B------:R-:W-:Y:S01]  /*e910*/  BSSY B0, `(.L_x_2750) ;  /* 0x0000092000007945 */ /* 0x000fe20003800000 */
[----:B------:R-:W-:Y:S05]  /*e920*/  @P1 BRA `(.L_x_2751) ;  /* 0x0000090000001947 */ /* 0x000fea0003800000 */
[C---:B------:R-:W-:Y:S02]  /*e930*/  IADD3 R9, R228.reuse, 0x8, RZ ;  /* 0x00000008e4097810 */ /* 0x040fe40007ffe0ff */
[C---:B------:R-:W-:Y:S02]  /*e940*/  ISETP.GE.AND P4, PT, R228.reuse, c[0x0][0x3c8], PT ;  /* 0x0000f200e4007a0c */ /* 0x040fe40003f86270 */
[----:B------:R-:W-:Y:S02]  /*e950*/  ISETP.GE.AND P2, PT, R9, c[0x0][0x3c8], PT ;  /* 0x0000f20009007a0c */ /* 0x000fe40003f46270 */
[C---:B------:R-:W-:Y:S02]  /*e960*/  IADD3 R11, R228.reuse, 0x10, RZ ;  /* 0x00000010e40b7810 */ /* 0x040fe40007ffe0ff */
[----:B------:R-:W-:-:S02]  /*e970*/  IADD3 R8, R228, 0x18, RZ ;  /* 0x00000018e4087810 */ /* 0x000fc40007ffe0ff */
[----:B------:R-:W-:Y:S02]  /*e980*/  ISETP.GE.AND P5, PT, R11, c[0x0][0x3c8], PT ;  /* 0x0000f2000b007a0c */ /* 0x000fe40003fa6270 */
[----:B------:R-:W-:Y:S02]  /*e990*/  IADD3 R10, R228, 0x8, RZ ;  /* 0x00000008e40a7810 */ /* 0x000fe40007ffe0ff */
[----:B------:R-:W-:Y:S01]  /*e9a0*/  ISETP.GE.AND P1, PT, R8, c[0x0][0x3c8], PT ;  /* 0x0000f20008007a0c */ /* 0x000fe20003f26270 */
[----:B----4-:R-:W-:Y:S01]  /*e9b0*/  @!P4 IMAD.MOV.U32 R6, RZ, RZ, R0 ;  /* 0x000000ffff06c224 */ /* 0x010fe200078e0000 */
[----:B------:R-:W-:Y:S01]  /*e9c0*/  SHF.R.S32.HI R10, RZ, 0x1f, R10 ;  /* 0x0000001fff0a7819 */ /* 0x000fe2000001140a */
[----:B--2---:R-:W-:Y:S01]  /*e9d0*/  @!P4 IMAD.MOV.U32 R7, RZ, RZ, R4 ;  /* 0x000000ffff07c224 */ /* 0x004fe200078e0004 */
[C---:B------:R-:W-:Y:S02]  /*e9e0*/  @!P2 LEA R2, P3, R9.reuse, R0, 0x2 ;  /* 0x000000000902a211 */ /* 0x040fe400078610ff */
        /* <DEDUP_REMOVED lines=9> */
[----:B------:R-:W-:Y:S02]  /*ea80*/  SHF.R.S32.HI R14, RZ, 0x1f, R14 ;  /* 0x0000001fff0e7819 */ /* 0x000fe4000001140e */
[----:B------:R-:W-:-:S02]  /*ea90*/  ISETP.GE.AND P2, PT, R9, c[0x0][0x3c8], PT ;  /* 0x0000f20009007a0c */ /* 0x000fc40003f46270 */
[----:B------:R-:W-:Y:S02]  /*eaa0*/  SHF.R.S32.HI R10, RZ, 0x1f, R10 ;  /* 0x0000001fff0a7819 */ /* 0x000fe4000001140a */
[----:B------:R-:W-:-:S04]  /*eab0*/  IADD3 R15, R228, 0x40, RZ ;  /* 0x00000040e40f7810 */ /* 0x000fc80007ffe0ff */
[----:B------:R-:W-:Y:S02]  /*eac0*/  SHF.R.S32.HI R15, RZ, 0x1f, R15 ;  /* 0x0000001fff0f7819 */ /* 0x000fe4000001140f */
[CC--:B--2---:R-:W-:Y:S02]  /*ead0*/  @!P5 LEA R6, P4, R11.reuse, R0.reuse, 0x2 ;  /* 0x000000000b06d211 */ /* 0x0c4fe400078810ff */
[----:B----4-:R-:W-:Y:S02]  /*eae0*/  @!P1 LEA R2, P3, R8, R0, 0x2 ;  /* 0x0000000008029211 */ /* 0x010fe400078610ff */
[-C--:B------:R-:W-:Y:S02]  /*eaf0*/  @!P5 LEA.HI.X R7, R11, R4.reuse, R14, 0x2, P4 ;  /* 0x000000040b07d211 */ /* 0x080fe400020f140e */
[----:B------:R-:W-:Y:S02]  /*eb00*/  IADD3 R11, R228, 0x30, RZ ;  /* 0x00000030e40b7810 */ /* 0x000fe40007ffe0ff */
[----:B------:R-:W-:Y:S01]  /*eb10*/  @!P1 LEA.HI.X R3, R8, R4, R10, 0x2, P3 ;  /* 0x0000000408039211 */ /* 0x000fe200018f140a */
[----:B------:R2:W-:Y:S01]  /*eb20*/  @!P5 ST.E.64 [R6.64], R34 ;  /* 0x000000220600d985 */ /* 0x0005e2000c101b08 */
[----:B------:R-:W-:-:S02]  /*eb30*/  IADD3 R14, R228, 0x20, RZ ;  /* 0x00000020e40e7810 */ /* 0x000fc40007ffe0ff */
[C---:B------:R-:W-:Y:S01]  /*eb40*/  IADD3 R8, R228.reuse, 0x38, RZ ;  /* 0x00000038e4087810 */ /* 0x040fe20007ffe0ff */
[----:B------:R4:W-:Y:S01]  /*eb50*/  @!P1 ST.E.64 [R2.64], R102 ;  /* 0x0000006602009985 */ /* 0x0009e2000c101b08 */
[----:B------:R-:W-:Y:S02]  /*eb60*/  ISETP.GE.AND P5, PT, R11, c[0x0][0x3c8], PT ;  /* 0x0000f2000b007a0c */ /* 0x000fe40003fa6270 */
[----:B------:R-:W-:Y:S02]  /*eb70*/  IADD3 R10, R228, 0x28, RZ ;  /* 0x00000028e40a7810 */ /* 0x000fe40007ffe0ff */
[----:B------:R-:W-:Y:S02]  /*eb80*/  SHF.R.S32.HI R14, RZ, 0x1f, R14 ;  /* 0x0000001fff0e7819 */ /* 0x000fe4000001140e */
[----:B------:R-:W-:Y:S02]  /*eb90*/  ISETP.GE.AND P1, PT, R8, c[0x0][0x3c8], PT ;  /* 0x0000f20008007a0c */ /* 0x000fe40003f26270 */
[----:B------:R-:W-:-:S02]  /*eba0*/  SHF.R.S32.HI R10, RZ, 0x1f, R10 ;  /* 0x0000001fff0a7819 */ /* 0x000fc4000001140a */
[-C--:B--2---:R-:W-:Y:S02]  /*ebb0*/  @!P6 LEA R6, P4, R13, R0.reuse, 0x2 ;  /* 0x000000000d06e211 */ /* 0x084fe400078810ff */
[----:B----4-:R-:W-:Y:S02]  /*ebc0*/  @!P2 LEA R2, P3, R9, R0, 0x2 ;  /* 0x000000000902a211 */ /* 0x010fe400078610ff */
[-C--:B------:R-:W-:Y:S02]  /*ebd0*/  @!P6 LEA.HI.X R7, R13, R4.reuse, R14, 0x2, P4 ;  /* 0x000000040d07e211 */ /* 0x080fe400020f140e */
[C---:B------:R-:W-:Y:S02]  /*ebe0*/  IADD3 R14, R228.reuse, 0x40, RZ ;  /* 0x00000040e40e7810 */ /* 0x040fe40007ffe0ff */
[----:B------:R-:W-:Y:S01]  /*ebf0*/  @!P2 LEA.HI.X R3, R9, R4, R10, 0x2, P3 ;  /* 0x000000040903a211 */ /* 0x000fe200018f140a */
[----:B------:R2:W-:Y:S01]  /*ec00*/  @!P6 ST.E.64 [R6.64], R104 ;  /* 0x000000680600e985 */ /* 0x0005e2000c101b08 */
[----:B------:R-:W-:-:S02]  /*ec10*/  IADD3 R13, R228, 0x30, RZ ;  /* 0x00000030e40d7810 */ /* 0x000fc40007ffe0ff */
[----:B------:R-:W-:Y:S01]  /*ec20*/  IADD3 R10, R228, 0x48, RZ ;  /* 0x00000048e40a7810 */ /* 0x000fe20007ffe0ff */
[----:B------:R4:W-:Y:S01]  /*ec30*/  @!P2 ST.E.64 [R2.64], R108 ;  /* 0x0000006c0200a985 */ /* 0x0009e2000c101b08 */
[----:B------:R-:W-:Y:S02]  /*ec40*/  ISETP.GE.AND P6, PT, R14, c[0x0][0x3c8], PT ;  /* 0x0000f2000e007a0c */ /* 0x000fe40003fc6270 */
[----:B------:R-:W-:Y:S02]  /*ec50*/  IADD3 R9, R228, 0x38, RZ ;  /* 0x00000038e4097810 */ /* 0x000fe40007ffe0ff */
[----:B------:R-:W-:Y:S02]  /*ec60*/  SHF.R.S32.HI R13, RZ, 0x1f, R13 ;  /* 0x0000001fff0d7819 */ /* 0x000fe4000001140d */
[----:B------:R-:W-:Y:S02]  /*ec70*/  ISETP.GE.AND P2, PT, R10, c[0x0][0x3c8], PT ;  /* 0x0000f2000a007a0c */ /* 0x000fe40003f46270 */
[----:B------:R-:W-:-:S02]  /*ec80*/  SHF.R.S32.HI R9, RZ, 0x1f, R9 ;  /* 0x0000001fff097819 */ /* 0x000fc40000011409 */
[CC--:B--2---:R-:W-:Y:S02]  /*ec90*/  @!P5 LEA R6, P4, R11.reuse, R0.reuse, 0x2 ;  /* 0x000000000b06d211 */ /* 0x0c4fe400078810ff */
[----:B----4-:R-:W-:Y:S02]  /*eca0*/  @!P1 LEA R2, P3, R8, R0, 0x2 ;  /* 0x0000000008029211 */ /* 0x010fe400078610ff */
[-C--:B------:R-:W-:Y:S02]  /*ecb0*/  @!P5 LEA.HI.X R7, R11, R4.reuse, R13, 0x2, P4 ;  /* 0x000000040b07d211 */ /* 0x080fe400020f140d */
[----:B------:R-:W-:Y:S02]  /*ecc0*/  IADD3 R11, R228, 0x50, RZ ;  /* 0x00000050e40b7810 */ /* 0x000fe40007ffe0ff */
[----:B------:R-:W-:Y:S01]  /*ecd0*/  @!P1 LEA.HI.X R3, R8, R4, R9, 0x2, P3 ;  /* 0x0000000408039211 */ /* 0x000fe200018f1409 */
[----:B------:R2:W-:Y:S01]  /*ece0*/  @!P5 ST.E.64 [R6.64], R112 ;  /* 0x000000700600d985 */ /* 0x0005e2000c101b08 */
[----:B------:R-:W-:-:S02]  /*ecf0*/  IADD3 R8, R228, 0x58, RZ ;  /* 0x00000058e4087810 */ /* 0x000fc40007ffe0ff */
[----:B------:R-:W-:Y:S01]  /*ed00*/  ISETP.GE.AND P5, PT, R11, c[0x0][0x3c8], PT ;  /* 0x0000f2000b007a0c */ /* 0x000fe20003fa6270 */
[----:B------:R4:W-:Y:S01]  /*ed10*/  @!P1 ST.E.64 [R2.64], R116 ;  /* 0x0000007402009985 */ /* 0x0009e2000c101b08 */
[----:B------:R-:W-:Y:S02]  /*ed20*/  IADD3 R13, R228, 0x48, RZ ;  /* 0x00000048e40d7810 */ /* 0x000fe40007ffe0ff */
[----:B------:R-:W-:Y:S02]  /*ed30*/  ISETP.GE.AND P1, PT, R8, c[0x0][0x3c8], PT ;  /* 0x0000f20008007a0c */ /* 0x000fe40003f26270 */
[----:B------:R-:W-:Y:S02]  /*ed40*/  SHF.R.S32.HI R13, RZ, 0x1f, R13 ;  /* 0x0000001fff0d7819 */ /* 0x000fe4000001140d */
[----:B------:R-:W-:Y:S02]  /*ed50*/  IADD3 R9, R228, 0x60, RZ ;  /* 0x00000060e4097810 */ /* 0x000fe40007ffe0ff */
[----:B--2---:R-:W-:-:S02]  /*ed60*/  @!P6 LEA R6, P4, R14, R0, 0x2 ;  /* 0x000000000e06e211 */ /* 0x004fc400078810ff */
[----:B----4-:R-:W-:Y:S02]  /*ed70*/  @!P2 LEA R2, P3, R10, R0, 0x2 ;  /* 0x000000000a02a211 */ /* 0x010fe400078610ff */
[-C--:B------:R-:W-:Y:S02]  /*ed80*/  @!P6 LEA.HI.X R7, R14, R4.reuse, R15, 0x2, P4 ;  /* 0x000000040e07e211 */ /* 0x080fe400020f140f */
[----:B------:R-:W-:Y:S02]  /*ed90*/  @!P2 LEA.HI.X R3, R10, R4, R13, 0x2, P3 ;  /* 0x000000040a03a211 */ /* 0x000fe400018f140d */
[C---:B------:R-:W-:Y:S01]  /*eda0*/  IADD3 R13, R228.reuse, 0x50, RZ ;  /* 0x00000050e40d7810 */ /* 0x040fe20007ffe0ff */
[----:B------:R2:W-:Y:S01]  /*edb0*/  @!P6 ST.E.64 [R6.64], R36 ;  /* 0x000000240600e985 */ /* 0x0005e2000c101b08 */
[----:B------:R-:W-:Y:S02]  /*edc0*/  ISETP.GE.AND P6, PT, R9, c[0x0][0x3c8], PT ;  /* 0x0000f20009007a0c */ /* 0x000fe40003fc6270 */
[----:B------:R-:W-:Y:S01]  /*edd0*/  IADD3 R10, R228, 0x58, RZ ;  /* 0x00000058e40a7810 */ /* 0x000fe20007ffe0ff */
[----:B------:R4:W-:Y:S01]  /*ede0*/  @!P2 ST.E.64 [R2.64], R40 ;  /* 0x000000280200a985 */ /* 0x0009e2000c101b08 */
[----:B------:R-:W-:-:S02]  /*edf0*/  SHF.R.S32.HI R13, RZ, 0x1f, R13 ;  /* 0x0000001fff0d7819 */ /* 0x000fc4000001140d */
[----:B------:R-:W-:Y:S02]  /*ee00*/  SHF.R.S32.HI R10, RZ, 0x1f, R10 ;  /* 0x0000001fff0a7819 */ /* 0x000fe4000001140a */
[----:B------:R-:W-:Y:S02]  /*ee10*/  ISETP.GE.AND P2, PT, R252, c[0x0][0x3c8], PT ;  /* 0x0000f200fc007a0c */ /* 0x000fe40003f46270 */
[----:B------:R-:W-:Y:S02]  /*ee20*/  SHF.R.S32.HI R15, RZ, 0x1f, R244 ;  /* 0x0000001fff0f7819 */ /* 0x000fe400000114f4 */
[----:B------:R-:W-:Y:S02]  /*ee30*/  SHF.R.S32.HI R14, RZ, 0x1f, R243 ;  /* 0x0000001fff0e7819 */ /* 0x000fe400000114f3 */
[-C--:B--2---:R-:W-:Y:S02]  /*ee40*/  @!P5 LEA R6, P4, R11, R0.reuse, 0x2 ;  /* 0x000000000b06d211 */ /* 0x084fe400078810ff */
[----:B----4-:R-:W-:-:S02]  /*ee50*/  @!P1 LEA R2, P3, R8, R0, 0x2 ;  /* 0x0000000008029211 */ /* 0x010fc400078610ff */
[-C--:B------:R-:W-:Y:S02]  /*ee60*/  @!P5 LEA.HI.X R7, R11, R4.reuse, R13, 0x2, P4 ;  /* 0x000000040b07d211 */ /* 0x080fe400020f140d */
[----:B------:R-:W-:Y:S02]  /*ee70*/  @!P1 LEA.HI.X R3, R8, R4, R10, 0x2, P3 ;  /* 0x0000000408039211 */ /* 0x000fe400018f140a */
[----:B------:R-:W-:Y:S01]  /*ee80*/  IADD3 R10, R228, 0x60, RZ ;  /* 0x00000060e40a7810 */ /* 0x000fe20007ffe0ff */
[----:B------:R2:W-:Y:S01]  /*ee90*/  @!P5 ST.E.64 [R6.64], R44 ;  /* 0x0000002c0600d985 */ /* 0x0005e2000c101b08 */
[----:B------:R-:W-:Y:S02]  /*eea0*/  ISETP.GE.AND P5, PT, R251, c[0x0][0x3c8], PT ;  /* 0x0000f200fb007a0c */ /* 0x000fe40003fa6270 */
[----:B------:R-:W-:Y:S01]  /*eeb0*/  SHF.R.S32.HI R10, RZ, 0x1f, R10 ;  /* 0x0000001fff0a7819 */ /* 0x000fe2000001140a */
[----:B------:R4:W-:Y:S01]  /*eec0*/  @!P1 ST.E.64 [R2.64], R48 ;  /* 0x0000003002009985 */ /* 0x0009e2000c101b08 */
        /* <DEDUP_REMOVED lines=11> */
[----:B------:R-:W-:Y:S01]  /*ef80*/  ISETP.GE.AND P4, PT, R248, c[0x0][0x3c8], PT ;  /* 0x0000f200f8007a0c */ /* 0x000fe20003f86270 */
[----:B------:R4:W-:Y:S01]  /*ef90*/  @!P2 ST.E.64 [R2.64], R56 ;  /* 0x000000380200a985 */ /* 0x0009e2000c101b08 */
[----:B------:R-:W-:Y:S02]  /*efa0*/  SHF.R.S32.HI R8, RZ, 0x1f, R250 ;  /* 0x0000001fff087819 */ /* 0x000fe400000114fa */
[----:B------:R-:W-:-:S02]  /*efb0*/  SHF.R.S32.HI R10, RZ, 0x1f, R249 ;  /* 0x0000001fff0a7819 */ /* 0x000fc400000114f9 */
[CC--:B--2---:R-:W-:Y:S02]  /*efc0*/  @!P5 LEA R6, P3, R251.reuse, R0.reuse, 0x2 ;  /* 0x00000000fb06d211 */ /* 0x0c4fe400078610ff */
[C---:B----4-:R-:W-:Y:S02]  /*efd0*/  @!P1 LEA R2, P2, R250.reuse, R0, 0x2 ;  /* 0x00000000fa029211 */ /* 0x050fe400078410ff */
        /* <DEDUP_REMOVED lines=37> */
.L_x_2751:
[----:B------:R-:W-:Y:S05]  /*f230*/  BSYNC B0 ;  /* 0x0000000000007941 */ /* 0x000fea0003800000 */
.L_x_2750:
[----:B------:R-:W-:Y:S05]  /*f240*/  BRA.DIV ~URZ, `(.L_x_2752) ;  /* 0x000046127f007947 */ /* 0x000fea000b800000 */
[----:B--2---:R2:W1:Y:S04]  /*f250*/  SHFL.IDX PT, R4, R5, 0x1, 0x1c1f ;  /* 0x003c1f0005047f89 */ /* 0x00446800000e0000 */
[----:B----4-:R2:W4:Y:S02]  /*f260*/  SHFL.IDX PT, R0, R12, 0x1, 0x1c1f ;  /* 0x003c1f000c007f89 */ /* 0x01052400000e0000 */
.L_x_2825:
[----:B------:R-:W-:Y:S05]  /*f270*/  @P0 BRA `(.L_x_2747) ;  /* 0x000015a000000947 */ /* 0x000fea0003800000 */
[C---:B-12---:R-:W-:Y:S02]  /*f280*/  IADD3 R5, R228.reuse, 0x8, RZ ;  /* 0x00000008e4057810 */ /* 0x046fe40007ffe0ff */
[C---:B---3--:R-:W-:Y:S02]  /*f290*/  IADD3 R12, R228.reuse, 0x10, RZ ;  /* 0x00000010e40c7810 */ /* 0x048fe40007ffe0ff */
[----:B------:R-:W-:Y:S02]  /*f2a0*/  ISETP.GE.AND P3, PT, R5, c[0x0][0x3c8], PT ;  /* 0x0000f20005007a0c */ /* 0x000fe40003f66270 */
[----:B------:R-:W-:-:S02]  /*f2b0*/  ISETP.GE.AND P4, PT, R228, c[0x0][0x3c8], PT ;  /* 0x0000f200e4007a0c */ /* 0x000fc40003f86270 */
[----:B------:R-:W-:Y:S02]  /*f2c0*/  ISETP.GE.AND P2, PT, R12, c[0x0][0x3c8], PT ;  /* 0x0000f2000c007a0c */ /* 0x000fe40003f46270 */
[C---:B------:R-:W-:Y:S02]  /*f2d0*/  IADD3 R8, R228.reuse, 0x8, RZ ;  /* 0x00000008e4087810 */ /* 0x040fe40007ffe0ff */
[C---:B------:R-:W-:Y:S02]  /*f2e0*/  IADD3 R13, R228.reuse, 0x18, RZ ;  /* 0x00000018e40d7810 */ /* 0x040fe40007ffe0ff */
[----:B------:R-:W-:Y:S02]  /*f2f0*/  SHF.R.S32.HI R8, RZ, 0x1f, R8 ;  /* 0x0000001fff087819 */ /* 0x000fe40000011408 */
[----:B------:R-:W-:Y:S02]  /*f300*/  ISETP.GE.AND P1, PT, R13, c[0x0][0x3c8], PT ;  /* 0x0000f2000d007a0c */ /* 0x000fe40003f26270 */
[----:B----4-:R-:W-:Y:S01]  /*f310*/  @!P3 LEA R2, P5, R5, R0, 0x2 ;  /* 0x000000000502b211 */ /* 0x010fe200078a10ff */
[----:B------:R-:W-:Y:S01]  /*f320*/  @!P4 IMAD.MOV.U32 R6, RZ, RZ, R0 ;  /* 0x000000ffff06c224 */ /* 0x000fe200078e0000 */
[C---:B------:R-:W-:Y:S01]  /*f330*/  IADD3 R15, R228.reuse, 0x10, RZ ;  /* 0x00000010e40f7810 */ /* 0x040fe20007ffe0ff */
[----:B------:R-:W-:Y:S01]  /*f340*/  @!P4 IMAD.MOV.U32 R7, RZ, RZ, R4 ;  /* 0x000000ffff07c224 */ /* 0x000fe200078e0004 */
[----:B------:R-:W-:-:S02]  /*f350*/  IADD3 R11, R228, 0x20, RZ ;  /* 0x00000020e40b7810 */ /* 0x000fc40007ffe0ff */
[----:B------:R-:W-:Y:S01]  /*f360*/  @!P3 LEA.HI.X R3, R5, R4, R8, 0x2, P5 ;  /* 0x000000040503b211 */ /* 0x000fe200028f1408 */
[----:B------:R-:W-:Y:S01]  /*f370*/  @!P4 IMAD.WIDE R6, R228, 0x4, R6 ;  /* 0x00000004e406c825 */ /* 0x000fe200078e0206 */
[----:B------:R-:W-:Y:S02]  /*f380*/  @!P2 LEA R8, P6, R12, R0, 0x2 ;  /* 0x000000000c08a211 */ /* 0x000fe400078c10ff */
[----:B------:R-:W-:Y:S02]  /*f390*/  SHF.R.S32.HI R15, RZ, 0x1f, R15 ;  /* 0x0000001fff0f7819 */ /* 0x000fe4000001140f */
[----:B------:R-:W-:Y:S01]  /*f3a0*/  ISETP.GE.AND P0, PT, R11, c[0x0][0x3c8], PT ;  /* 0x0000f2000b007a0c */ /* 0x000fe20003f06270 */
[----:B------:R1:W-:Y:S01]  /*f3b0*/  @!P4 ST.E.64 [R6.64], R96 ;  /* 0x000000600600c985 */ /* 0x0003e2000c101b08 */
[----:B------:R-:W-:Y:S02]  /*f3c0*/  IADD3 R10, R228, 0x28, RZ ;  /* 0x00000028e40a7810 */ /* 0x000fe40007ffe0ff */
[----:B------:R-:W-:Y:S01]  /*f3d0*/  @!P2 LEA.HI.X R9, R12, R4, R15, 0x2, P6 ;  /* 0x000000040c09a211 */ /* 0x000fe200030f140f */
[----:B------:R2:W-:Y:S01]  /*f3e0*/  @!P3 ST.E.64 [R2.64], R84 ;  /* 0x000000540200b985 */ /* 0x0005e2000c101b08 */
[----:B------:R-:W-:-:S02]  /*f3f0*/  IADD3 R15, R228, 0x18, RZ ;  /* 0x00000018e40f7810 */ /* 0x000fc40007ffe0ff */
[----:B------:R-:W-:Y:S01]  /*f400*/  ISETP.GE.AND P5, PT, R10, c[0x0][0x3c8], PT ;  /* 0x0000f2000a007a0c */ /* 0x000fe20003fa6270 */
[----:B------:R3:W-:Y:S01]  /*f410*/  @!P2 ST.E.64 [R8.64], R132 ;  /* 0x000000840800a985 */ /* 0x0007e2000c101b08 */
[----:B------:R-:W-:Y:S02]  /*f420*/  SHF.R.S32.HI R15, RZ, 0x1f, R15 ;  /* 0x0000001fff0f7819 */ /* 0x000fe4000001140f */
[C---:B------:R-:W-:Y:S02]  /*f430*/  IADD3 R14, R228.reuse, 0x30, RZ ;  /* 0x00000030e40e7810 */ /* 0x040fe40007ffe0ff */
[----:B------:R-:W-:Y:S02]  /*f440*/  IADD3 R12, R228, 0x20, RZ ;  /* 0x00000020e40c7810 */ /* 0x000fe40007ffe0ff */
[----:B------:R-:W-:Y:S02]  /*f450*/  ISETP.GE.AND P4, PT, R14, c[0x0][0x3c8], PT ;  /* 0x0000f2000e007a0c */ /* 0x000fe40003f86270 */
[----:B------:R-:W-:-:S02]  /*f460*/  IADD3 R5, R228, 0x38, RZ ;  /* 0x00000038e4057810 */ /* 0x000fc40007ffe0ff */
[----:B------:R-:W-:Y:S02]  /*f470*/  SHF.R.S32.HI R12, RZ, 0x1f, R12 ;  /* 0x0000001fff0c7819 */ /* 0x000fe4000001140c */
[----:B-1----:R-:W-:-:S04]  /*f480*/  @!P1 LEA R6, P3, R13, R0, 0x2 ;  /* 0x000000000d069211 */ /* 0x002fc800078610ff */
[----:B------:R-:W-:Y:S02]  /*f490*/  @!P1 LEA.HI.X R7, R13, R4, R15, 0x2, P3 ;  /* 0x000000040d079211 */ /* 0x000fe400018f140f */
[----:B--2---:R-:W-:Y:S02]  /*f4a0*/  @!P0 LEA R2, P6, R11, R0, 0x2 ;  /* 0x000000000b028211 */ /* 0x004fe400078c10ff */
[----:B------:R-:W-:Y:S01]  /*f4b0*/  IADD3 R15, R228, 0x28, RZ ;  /* 0x00000028e40f7810 */ /* 0x000fe20007ffe0ff */
[----:B------:R1:W-:Y:S01]  /*f4c0*/  @!P1 ST.E.64 [R6.64], R106 ;  /* 0x0000006a06009985 */ /* 0x0003e2000c101b08 */
[----:B------:R-:W-:Y:S02]  /*f4d0*/  ISETP.GE.AND P3, PT, R5, c[0x0][0x3c8], PT ;  /* 0x0000f20005007a0c */ /* 0x000fe40003f66270 */
[----:B------:R-:W-:Y:S02]  /*f4e0*/  @!P0 LEA.HI.X R3, R11, R4, R12, 0x2, P6 ;  /* 0x000000040b038211 */ /* 0x000fe400030f140c */
[----:B---3--:R-:W-:-:S02]  /*f4f0*/  @!P5 LEA R8, P1, R10, R0, 0x2 ;  /* 0x000000000a08d211 */ /* 0x008fc400078210ff */
[----:B------:R-:W-:Y:S01]  /*f500*/  SHF.R.S32.HI R15, RZ, 0x1f, R15 ;  /* 0x0000001fff0f7819 */ /* 0x000fe2000001140f */
[----:B------:R2:W-:Y:S01]  /*f510*/  @!P0 ST.E.64 [R2.64], R88 ;  /* 0x0000005802008985 */ /* 0x0005e2000c101b08 */
[----:B------:R-:W-:Y:S02]  /*f520*/  IADD3 R12, R228, 0x40, RZ ;  /* 0x00000040e40c7810 */ /* 0x000fe40007ffe0ff */
[----:B------:R-:W-:Y:S02]  /*f530*/  @!P5 LEA.HI.X R9, R10, R4, R15, 0x2, P1 ;  /* 0x000000040a09d211 */ /* 0x000fe400008f140f */
[----:B------:R-:W-:Y:S02]  /*f540*/  ISETP.GE.AND P2, PT, R12, c[0x0][0x3c8], PT ;  /* 0x0000f2000c007a0c */ /* 0x000fe40003f46270 */
[C---:B------:R-:W-:Y:S01]  /*f550*/  IADD3 R15, R228.reuse, 0x30, RZ ;  /* 0x00000030e40f7810 */ /* 0x040fe20007ffe0ff */
[----:B------:R3:W-:Y:S01]  /*f560*/  @!P5 ST.E.64 [R8.64], R122 ;  /* 0x0000007a0800d985 */ /* 0x0007e2000c101b08 */
[----:B------:R-:W-:-:S02]  /*f570*/  IADD3 R10, R228, 0x38, RZ ;  /* 0x00000038e40a7810 */ /* 0x000fc40007ffe0ff */
[----:B------:R-:W-:Y:S02]  /*f580*/  SHF.R.S32.HI R15, RZ, 0x1f, R15 ;  /* 0x0000001fff0f7819 */ /* 0x000fe4000001140f */
[C---:B------:R-:W-:Y:S02]  /*f590*/  IADD3 R13, R228.reuse, 0x48, RZ ;  /* 0x00000048e40d7810 */ /* 0x040fe40007ffe0ff */
[----:B------:R-:W-:Y:S02]  /*f5a0*/  IADD3 R11, R228, 0x50, RZ ;  /* 0x00000050e40b7810 */ /* 0x000fe40007ffe0ff */
[----:B------:R-:W-:Y:S02]  /*f5b0*/  SHF.R.S32.HI R10, RZ, 0x1f, R10 ;  /* 0x0000001fff0a7819 */ /* 0x000fe4000001140a */
[----:B------:R-:W-:Y:S02]  /*f5c0*/  ISETP.GE.AND P1, PT, R13, c[0x0][0x3c8], PT ;  /* 0x0000f2000d007a0c */ /* 0x000fe40003f26270 */
[----:B-1----:R-:W-:-:S04]  /*f5d0*/  @!P4 LEA R6, P0, R14, R0, 0x2 ;  /* 0x000000000e06c211 */ /* 0x002fc800078010ff */
[----:B------:R-:W-:Y:S02]  /*f5e0*/  @!P4 LEA.HI.X R7, R14, R4, R15, 0x2, P0 ;  /* 0x000000040e07c211 */ /* 0x000fe400000f140f */
[----:B------:R-:W-:Y:S02]  /*f5f0*/  IADD3 R14, R228, 0x40, RZ ;  /* 0x00000040e40e7810 */ /* 0x000fe40007ffe0ff */
[----:B--2---:R-:W-:Y:S01]  /*f600*/  @!P3 LEA R2, P6, R5, R0, 0x2 ;  /* 0x000000000502b211 */ /* 0x004fe200078c10ff */
[----:B------:R1:W-:Y:S01]  /*f610*/  @!P4 ST.E.64 [R6.64], R110 ;  /* 0x0000006e0600c985 */ /* 0x0003e2000c101b08 */
[----:B------:R-:W-:Y:S02]  /*f620*/  ISETP.GE.AND P0, PT, R11, c[0x0][0x3c8], PT ;  /* 0x0000f2000b007a0c */ /* 0x000fe40003f06270 */
[----:B------:R-:W-:Y:S02]  /*f630*/  @!P3 LEA.HI.X R3, R5, R4, R10, 0x2, P6 ;  /* 0x000000040503b211 */ /* 0x000fe400030f140a */
[----:B------:R-:W-:-:S02]  /*f640*/  SHF.R.S32.HI R14, RZ, 0x1f, R14 ;  /* 0x0000001fff0e7819 */ /* 0x000fc4000001140e */
[----:B---3--:R-:W-:Y:S01]  /*f650*/  @!P2 LEA R8, P6, R12, R0, 0x2 ;  /* 0x000000000c08a211 */ /* 0x008fe200078c10ff */
[----:B------:R2:W-:Y:S01]  /*f660*/  @!P3 ST.E.64 [R2.64], R92 ;  /* 0x0000005c0200b985 */ /* 0x0005e2000c101b08 */
[----:B------:R-:W-:Y:S02]  /*f670*/  IADD3 R10, R228, 0x60, RZ ;  /* 0x00000060e40a7810 */ /* 0x000fe40007ffe0ff */
[----:B------:R-:W-:Y:S02]  /*f680*/  @!P2 LEA.HI.X R9, R12, R4, R14, 0x2, P6 ;  /* 0x000000040c09a211 */ /* 0x000fe400030f140e */
[C---:B------:R-:W-:Y:S02]  /*f690*/  IADD3 R14, R228.reuse, 0x48, RZ ;  /* 0x00000048e40e7810 */ /* 0x040fe40007ffe0ff */
[C---:B------:R-:W-:Y:S01]  /*f6a0*/  IADD3 R5, R228.reuse, 0x58, RZ ;  /* 0x00000058e4057810 */ /* 0x040fe20007ffe0ff */
[----:B------:R3:W-:Y:S01]  /*f6b0*/  @!P2 ST.E.64 [R8.64], R126 ;  /* 0x0000007e0800a985 */ /* 0x0007e2000c101b08 */
[----:B------:R-:W-:-:S02]  /*f6c0*/  IADD3 R12, R228, 0x50, RZ ;  /* 0x00000050e40c7810 */ /* 0x000fc40007ffe0ff */
[----:B------:R-:W-:Y:S02]  /*f6d0*/  ISETP.GE.AND P4, PT, R10, c[0x0][0x3c8], PT ;  /* 0x0000f2000a007a0c */ /* 0x000fe40003f86270 */
[----:B------:R-:W-:Y:S02]  /*f6e0*/  SHF.R.S32.HI R14, RZ, 0x1f, R14 ;  /* 0x0000001fff0e7819 */ /* 0x000fe4000001140e */
[----:B------:R-:W-:Y:S02]  /*f6f0*/  ISETP.GE.AND P5, PT, R5, c[0x0][0x3c8], PT ;  /* 0x0000f20005007a0c */ /* 0x000fe40003fa6270 */
[----:B------:R-:W-:Y:S02]  /*f700*/  SHF.R.S32.HI R12, RZ, 0x1f, R12 ;  /* 0x0000001fff0c7819 */ /* 0x000fe4000001140c */
[----:B------:R-:W-:Y:S02]  /*f710*/  ISETP.GE.AND P2, PT, R251, c[0x0][0x3c8], PT ;  /* 0x0000f200fb007a0c */ /* 0x000fe40003f46270 */
[----:B-1----:R-:W-:-:S04]  /*f720*/  @!P1 LEA R6, P3, R13, R0, 0x2 ;  /* 0x000000000d069211 */ /* 0x002fc800078610ff */
[----:B------:R-:W-:Y:S02]  /*f730*/  @!P1 LEA.HI.X R7, R13, R4, R14, 0x2, P3 ;  /* 0x000000040d079211 */ /* 0x000fe400018f140e */
[----:B------:R-:W-:Y:S02]  /*f740*/  ISETP.GE.AND P3, PT, R252, c[0x0][0x3c8], PT ;  /* 0x0000f200fc007a0c */ /* 0x000fe40003f66270 */
[C---:B--2---:R-:W-:Y:S01]  /*f750*/  @!P0 LEA R2, P6, R11.reuse, R0, 0x2 ;  /* 0x000000000b028211 */ /* 0x044fe200078c10ff */
[----:B------:R1:W-:Y:S01]  /*f760*/  @!P1 ST.E.64 [R6.64], R114 ;  /* 0x0000007206009985 */ /* 0x0003e2000c101b08 */
[----:B------:R-:W-:Y:S02]  /*f770*/  ISETP.GE.AND P1, PT, R250, c[0x0][0x3c8], PT ;  /* 0x0000f200fa007a0c */ /* 0x000fe40003f26270 */
[----:B------:R-:W-:Y:S02]  /*f780*/  @!P0 LEA.HI.X R3, R11, R4, R12, 0x2, P6 ;  /* 0x000000040b038211 */ /* 0x000fe400030f140c */
[----:B------:R-:W-:-:S02]  /*f790*/  IADD3 R11, R228, 0x60, RZ ;  /* 0x00000060e40b7810 */ /* 0x000fc40007ffe0ff */
[----:B------:R-:W-:Y:S01]  /*f7a0*/  IADD3 R12, R228, 0x58, RZ ;  /* 0x00000058e40c7810 */ /* 0x000fe20007ffe0ff */
[----:B------:R2:W-:Y:S01]  /*f7b0*/  @!P0 ST.E.64 [R2.64], R46 ;  /* 0x0000002e02008985 */ /* 0x0005e2000c101b08 */
[----:B------:R-:W-:Y:S02]  /*f7c0*/  SHF.R.S32.HI R11, RZ, 0x1f, R11 ;  /* 0x0000001fff0b7819 */ /* 0x000fe4000001140b */
[C---:B---3--:R-:W-:Y:S02]  /*f7d0*/  @!P5 LEA R8, P6, R5.reuse, R0, 0x2 ;  /* 0x000000000508d211 */ /* 0x048fe400078c10ff */
[----:B------:R-:W-:Y:S02]  /*f7e0*/  SHF.R.S32.HI R12, RZ, 0x1f, R12 ;  /* 0x0000001fff0c7819 */ /* 0x000fe4000001140c */
[----:B------:R-:W-:Y:S02]  /*f7f0*/  SHF.R.S32.HI R13, RZ, 0x1f, R245 ;  /* 0x0000001fff0d7819 */ /* 0x000fe400000114f5 */
[----:B------:R-:W-:-:S02]  /*f800*/  @!P5 LEA.HI.X R9, R5, R4, R12, 0x2, P6 ;  /* 0x000000040509d211 */ /* 0x000fc400030f140c */
[----:B------:R-:W-:Y:S02]  /*f810*/  SHF.R.S32.HI R5, RZ, 0x1f, R252 ;  /* 0x0000001fff057819 */ /* 0x000fe400000114fc */
[----:B------:R-:W-:Y:S01]  /*f820*/  SHF.R.S32.HI R12, RZ, 0x1f, R244 ;  /* 0x0000001fff0c7819 */ /* 0x000fe200000114f4 */
        /* <DEDUP_REMOVED lines=9> */
[----:B------:R-:W-:Y:S01]  /*f8c0*/  SHF.R.S32.HI R10, RZ, 0x1f, R250 ;  /* 0x0000001fff0a7819 */ /* 0x000fe200000114fa */
[----:B------:R2:W-:Y:S01]  /*f8d0*/  @!P3 ST.E.64 [R2.64], R50 ;  /* 0x000000320200b985 */ /* 0x0005e2000c101b08 */
[----:B------:R-:W-:Y:S02]  /*f8e0*/  SHF.R.S32.HI R5, RZ, 0x1f, R249 ;  /* 0x0000001fff057819 */ /* 0x000fe400000114f9 */
[----:B---3--:R-:W-:-:S04]  /*f8f0*/  @!P2 LEA R8, P5, R251, R0, 0x2 ;  /* 0x00000000fb08a211 */ /* 0x008fc800078a10ff */
        /* <DEDUP_REMOVED lines=42> */
.L_x_2732:
        /* <DEDUP_REMOVED lines=19> */
.L_x_2753:
        /* <DEDUP_REMOVED lines=55> */
.L_x_2755:
[----:B------:R-:W-:Y:S05]  /*10040*/  BSYNC B0 ;  /* 0x0000000000007941 */ /* 0x000fea0003800000 */
.L_x_2754:
        /* <DEDUP_REMOVED lines=34> */
.L_x_2826:
[----:B------:R-:W-:Y:S05]  /*10270*/  BRA.DIV ~URZ, `(.L_x_2757) ;  /* 0x000037227f007947 */ /* 0x000fea000b800000 */
[----:B------:R3:W4:Y:S02]  /*10280*/  SHFL.IDX PT, R0, R12, RZ, 0x181f ;  /* 0x00181fff0c007589 */ /* 0x00072400000e0000 */
.L_x_2827:
        /* <DEDUP_REMOVED lines=20> */
.L_x_2759:
[----:B------:R-:W-:Y:S05]  /*103d0*/  BSYNC B0 ;  /* 0x0000000000007941 */ /* 0x000fea0003800000 */
.L_x_2758:
[----:B------:R-:W-:Y:S05]  /*103e0*/  BRA.DIV ~URZ, `(.L_x_2760) ;  /* 0x000036227f007947 */ /* 0x000fea000b800000 */
[----:B--2---:R2:W1:Y:S04]  /*103f0*/  SHFL.IDX PT, R8, R9, 0x1, 0x181f ;  /* 0x00381f0009087f89 */ /* 0x00446800000e0000 */
[----:B----4-:R2:W4:Y:S02]  /*10400*/  SHFL.IDX PT, R0, R12, 0x1, 0x181f ;  /* 0x00381f000c007f89 */ /* 0x01052400000e0000 */
.L_x_2828:
        /* <DEDUP_REMOVED lines=19> */
.L_x_2762:
[----:B------:R-:W-:Y:S05]  /*10540*/  BSYNC B0 ;  /* 0x0000000000007941 */ /* 0x000fea0003800000 */
.L_x_2761:
[----:B------:R-:W-:Y:S05]  /*10550*/  BRA.DIV ~URZ, `(.L_x_2763) ;  /* 0x000035827f007947 */ /* 0x000fea000b800000 */
[----:B-1----:R1:W2:Y:S02]  /*10560*/  SHFL.IDX PT, R8, R9, 0x2, 0x181f ;  /* 0x00581f0009087f89 */ /* 0x0022a400000e0000 */
.L_x_2829:
[----:B------:R-:W-:Y:S05]  /*10570*/  BRA.DIV ~URZ, `(.L_x_2764) ;  /* 0x000035d27f007947 */ /* 0x000fea000b800000 */
[----:B----4-:R4:W1:Y:S02]  /*10580*/  SHFL.IDX PT, R0, R12, 0x2, 0x181f ;  /* 0x00581f000c007f89 */ /* 0x01086400000e0000 */
.L_x_2830:
        /* <DEDUP_REMOVED lines=19> */
.L_x_2766:
[----:B------:R-:W-:Y:S05]  /*106c0*/  BSYNC B0 ;  /* 0x0000000000007941 */ /* 0x000fea0003800000 */
.L_x_2765:
[----:B------:R-:W-:Y:S05]  /*106d0*/  BRA.DIV ~URZ, `(.L_x_2767) ;  /* 0x000034e27f007947 */ /* 0x000fea000b800000 */
[----:B--2---:R2:W3:Y:S04]  /*106e0*/  SHFL.IDX PT, R8, R9, 0x3, 0x181f ;  /* 0x00781f0009087f89 */ /* 0x0044e800000e0000 */
[----:B-1----:R2:W1:Y:S02]  /*106f0*/  SHFL.IDX PT, R0, R12, 0x3, 0x181f ;  /* 0x00781f000c007f89 */ /* 0x00246400000e0000 */
.L_x_2831:
        /* <DEDUP_REMOVED lines=18> */
.L_x_2747:
[----:B------:R-:W-:Y:S05]  /*10820*/  BSYNC B1 ;  /* 0x0000000000017941 */ /* 0x000fea0003800000 */
.L_x_2731:
[----:B------:R-:W-:-:S13]  /*10830*/  ISETP.NE.AND P0, PT, RZ, UR6, PT ;  /* 0x00000006ff007c0c */ /* 0x000fda000bf05270 */
[----:B------:R-:W-:Y:S01]  /*10840*/  @P0 WARPSYNC 0xffffffff ;  /* 0xffffffff00000948 */ /* 0x000fe20003800000 */
[----:B------:R-:W-:Y:S06]  /*10850*/  @P0 BAR.SYNC.DEFER_BLOCKING 0x5, 0x100 ;  /* 0x0144000000000b1d */ /* 0x000fec0000010000 */
[----:B------:R-:W4:Y:S04]  /*10860*/  @P0 LDS.128 R224, [0x24100] ;  /* 0x02410000ffe00984 */ /* 0x000f280000000c00 */
[----:B------:R-:W-:Y:S06]  /*10870*/  @P0 BAR.ARV 0x4, 0x100 ;  /* 0x0104000000000b1d */ /* 0x000fec0000002000 */
[----:B------:R-:W-:Y:S05]  /*10880*/  @P0 BRA `(.L_x_2768) ;  /* 0x00000f7000000947 */ /* 0x000fea0003800000 */
[----:B-1--4-:R-:W1:Y:S01]  /*10890*/  S2R R0, SR_TID.X ;  /* 0x0000000000007919 */ /* 0x012e620000002100 */
[----:B---3--:R-:W-:Y:S01]  /*108a0*/  IMAD.MOV.U32 R7, RZ, RZ, RZ ;  /* 0x000000ffff077224 */ /* 0x008fe200078e00ff */
[----:B-1----:R-:W-:-:S04]  /*108b0*/  LOP3.LUT R13, R0, 0x1f, RZ, 0xc0, !PT ;  /* 0x0000001f000d7812 */ /* 0x002fc800078ec0ff */
[----:B------:R-:W-:Y:S01]  /*108c0*/  ISETP.NE.AND P5, PT, R13, 0x1f, PT ;  /* 0x0000001f0d00780c */ /* 0x000fe20003fa5270 */
[----:B------:R-:W-:Y:S10]  /*108d0*/  BRA.DIV ~URZ, `(.L_x_2769) ;  /* 0x000033b27f007947 */ /* 0x000ff4000b800000 */
[----:B--2---:R1:W2:Y:S02]  /*108e0*/  SHFL.IDX PT, R9, R28, RZ, 0x1f ;  /* 0x00001fff1c097589 */ /* 0x0042a400000e0000 */
.L_x_2832:
[----:B------:R-:W-:Y:S05]  /*108f0*/  BRA.DIV ~URZ, `(.L_x_2770) ;  /* 0x000034027f007947 */ /* 0x000fea000b800000 */
[----:B------:R3:W4:Y:S02]  /*10900*/  SHFL.IDX PT, R8, R28, 0x1, 0x1f ;  /* 0x00201f001c087f89 */ /* 0x00072400000e0000 */
.L_x_2833:
        /* <DEDUP_REMOVED lines=18> */
.L_x_2834:
        /* <DEDUP_REMOVED lines=16> */
.L_x_2835:
[----:B---3--:R-:W-:Y:S01]  /*10b30*/  IMAD R0, R0, c[0x0][0x538], RZ ;  /* 0x00014e0000007a24 */ /* 0x008fe200078e02ff */
[----:B------:R-:W-:Y:S04]  /*10b40*/  BSSY B1, `(.L_x_2773) ;  /* 0x00000c6000017945 */ /* 0x000fe80003800000 */
[----:B----4-:R-:W-:-:S04]  /*10b50*/  IADD3 R8, R0, R8, RZ ;  /* 0x0000000800087210 */ /* 0x010fc80007ffe0ff */
[----:B--2---:R-:W-:-:S13]  /*10b60*/  ISETP.GT.AND P6, PT, R8, R9, PT ;  /* 0x000000090800720c */ /* 0x004fda0003fc4270 */
[----:B------:R-:W-:Y:S05]  /*10b70*/  @P6 BRA `(.L_x_2774) ;  /* 0x0000024000006947 */ /* 0x000fea0003800000 */
.L_x_2778:
        /* <DEDUP_REMOVED lines=16> */
.L_x_2836:
        /* <DEDUP_REMOVED lines=16> */
.L_x_2837:
[----:B--2---:R-:W-:-:S05]  /*10d80*/  IMAD R0, R0, c[0x0][0x538], RZ ;  /* 0x00014e0000007a24 */ /* 0x004fca00078e02ff */
[----:B------:R-:W-:-:S04]  /*10d90*/  IADD3 R8, R0, R8, RZ ;  /* 0x0000000800087210 */ /* 0x000fc80007ffe0ff */
[----:B------:R-:W-:-:S13]  /*10da0*/  ISETP.GT.AND P6, PT, R8, R9, PT ;  /* 0x000000090800720c */ /* 0x000fda0003fc4270 */
[----:B-1----:R-:W-:Y:S05]  /*10db0*/  @!P6 BRA `(.L_x_2778) ;  /* 0xfffffdc00000e947 */ /* 0x002fea000383ffff */
.L_x_2774:
[----:B------:R-:W-:-:S05]  /*10dc0*/  IADD3 R8, -R0, R8, RZ ;  /* 0x0000000800087210 */ /* 0x000fca0007ffe1ff */
[----:B------:R-:W-:-:S05]  /*10dd0*/  IMAD R0, R4, c[0x0][0x538], R8 ;  /* 0x00014e0004007a24 */ /* 0x000fca00078e0208 */
[----:B------:R-:W-:Y:S01]  /*10de0*/  ISETP.GT.AND P0, PT, R0, R9, PT ;  /* 0x000000090000720c */ /* 0x000fe20003f04270 */
[----:B------:R-:W-:-:S12]  /*10df0*/  BRA.DIV ~URZ, `(.L_x_2779) ;  /* 0x000033627f007947 */ /* 0x000fd8000b800000 */
[----:B------:R-:W-:-:S04]  /*10e00*/  VOTE.ANY R5, PT, !P0 ;  /* 0x0000000000057806 */ /* 0x000fc800040e0100 */
.L_x_2838:
[----:B------:R-:W2:Y:S02]  /*10e10*/  POPC R0, R5 ;  /* 0x0000000500007309 */ /* 0x000ea40000000000 */
[----:B--2---:R-:W-:Y:S01]  /*10e20*/  IADD3 R227, R0, R227, RZ ;  /* 0x000000e300e37210 */ /* 0x004fe20007ffe0ff */
[----:B------:R-:W-:Y:S05]  /*10e30*/  BRA.DIV ~URZ, `(.L_x_2780) ;  /* 0x000033727f007947 */ /* 0x000fea000b800000 */
[----:B------:R2:W3:Y:S04]  /*10e40*/  SHFL.IDX PT, R11, R6, R0, 0x1f ;  /* 0x00001f00060b7589 */ /* 0x0004e800000e0000 */
[----:B------:R2:W4:Y:S02]  /*10e50*/  SHFL.IDX PT, R7, R7, R0, 0x1f ;  /* 0x00001f0007077589 */ /* 0x00052400000e0000 */
.L_x_2839:
[----:B------:R-:W-:Y:S01]  /*10e60*/  ISETP.NE.AND P0, PT, R5, RZ, PT ;  /* 0x000000ff0500720c */ /* 0x000fe20003f05270 */
[----:B------:R-:W-:-:S12]  /*10e70*/  BSSY B0, `(.L_x_2781) ;  /* 0x0000005000007945 */ /* 0x000fd80003800000 */
[----:B------:R-:W-:Y:S05]  /*10e80*/  @!P0 BRA `(.L_x_2782) ;  /* 0x0000003000008947 */ /* 0x000fea0003800000 */
[----:B--2---:R-:W-:Y:S01]  /*10e90*/  IADD3 R0, R0, -0x1, RZ ;  /* 0xffffffff00007810 */ /* 0x004fe20007ffe0ff */
[----:B------:R-:W-:Y:S05]  /*10ea0*/  BRA.DIV ~URZ, `(.L_x_2783) ;  /* 0x000033d27f007947 */ /* 0x000fea000b800000 */
[----:B------:R2:W1:Y:S02]  /*10eb0*/  SHFL.IDX PT, R10, R4, R0, 0x1f ;  /* 0x00001f00040a7589 */ /* 0x00046400000e0000 */
.L_x_2782:
[----:B------:R-:W-:Y:S05]  /*10ec0*/  BSYNC B0 ;  /* 0x0000000000007941 */ /* 0x000fea0003800000 */
.L_x_2781:
        /* <DEDUP_REMOVED lines=67> */
.L_x_2785:
        /* <DEDUP_REMOVED lines=66> */
.L_x_2786:
[----:B------:R-:W-:Y:S05]  /*11720*/  BSYNC B0 ;  /* 0x0000000000007941 */ /* 0x000fea0003800000 */
.L_x_2784:
[----:B------:R-:W-:-:S04]  /*11730*/  LOP3.LUT R0, RZ, R0, RZ, 0x33, !PT ;  /* 0x00000000ff007212 */ /* 0x000fc800078e33ff */
[----:B------:R-:W-:Y:S01]  /*11740*/  IADD3 R225, R0, R11, RZ ;  /* 0x0000000b00e17210 */ /* 0x000fe20007ffe0ff */
[----:B------:R-:W-:Y:S05]  /*11750*/  BRA `(.L_x_2787) ;  /* 0x0000004000007947 */ /* 0x000fea0003800000 */
.L_x_2775:
[----:B------:R-:W-:Y:S01]  /*11760*/  IMAD.MOV.U32 R224, RZ, RZ, R9 ;  /* 0x000000ffffe07224 */ /* 0x000fe200078e0009 */
[----:B------:R-:W-:Y:S01]  /*11770*/  MOV R226, RZ ;  /* 0x000000ff00e27202 */ /* 0x000fe20000000f00 */
[----:B------:R-:W-:Y:S01]  /*11780*/  IMAD.MOV.U32 R225, RZ, RZ, RZ ;  /* 0x000000ffffe17224 */ /* 0x000fe200078e00ff */
[----:B------:R-:W-:Y:S02]  /*11790*/  MOV R227, c[0x0][0x53c] ;  /* 0x00014f0000e37a02 */ /* 0x000fe40000000f00 */
.L_x_2787:
[----:B------:R-:W-:Y:S05]  /*117a0*/  BSYNC B1 ;  /* 0x0000000000017941 */ /* 0x000fea0003800000 */
.L_x_2773:
[----:B------:R-:W-:Y:S01]  /*117b0*/  WARPSYNC 0xffffffff ;  /* 0xffffffff00007948 */ /* 0x000fe20003800000 */
[----:B------:R-:W-:Y:S01]  /*117c0*/  BAR.SYNC.DEFER_BLOCKING 0x4, 0x100 ;  /* 0x0104000000007b1d */ /* 0x000fe20000010000 */
[----:B------:R-:W-:-:S13]  /*117d0*/  ISETP.NE.AND P0, PT, R13, RZ, PT ;  /* 0x000000ff0d00720c */ /* 0x000fda0003f05270 */
[----:B------:R2:W-:Y:S04]  /*117e0*/  @!P0 STS.128 [0x24100], R224 ;  /* 0x024100e0ff008388 */ /* 0x0005e80000000c00 */
[----:B------:R-:W-:Y:S06]  /*117f0*/  BAR.ARV 0x5, 0x100 ;  /* 0x0144000000007b1d */ /* 0x000fec0000002000 */
.L_x_2768:
[----:B----4-:R-:W-:-:S13]  /*11800*/  ISETP.GE.AND P0, PT, R227, c[0x0][0x53c], PT ;  /* 0x00014f00e3007a0c */ /* 0x010fda0003f06270 */
[----:B-123--:R-:W-:Y:S01]  /*11810*/  @P0 CALL.REL.NOINC `(.L_x_2788) ;  /* 0x0000001000000944 */ /* 0x00efe20003c00000 */
[----:B------:R-:W-:Y:S05]  /*11820*/  BRA `(.L_x_2789) ;  /* 0xffff026000007947 */ /* 0x000fea000383ffff */
.L_x_2788:
[----:B------:R-:W-:Y:S05]  /*11830*/  EXIT ;  /* 0x000000000000794d */ /* 0x000fea0003800000 */
.L_x_2664:
[----:B------:R-:W-:Y:S01]  /*11840*/  IMAD.MOV.U32 R0, RZ, RZ, R5 ;  /* 0x000000ffff007224 */ /* 0x000fe200078e0005 */
[----:B------:R-:W-:Y:S02]  /*11850*/  MOV R2, 0x1 ;  /* 0x0000000100027802 */ /* 0x000fe40000000f00 */
[----:B------:R-:W-:Y:S02]  /*11860*/  MOV R3, 0x11880 ;  /* 0x0001188000037802 */ /* 0x000fe40000000f00 */
[----:B-1----:R-:W-:Y:S05]  /*11870*/  CALL.REL.NOINC `($__internal_46_$__cuda_sm70_shflsync_up_p) ;  /* 0x00002b2000007944 */ /* 0x002fea0003c00000 */
[----:B------:R-:W-:Y:S01]  /*11880*/  MOV R0, R4 ;  /* 0x0000000400007202 */ /* 0x000fe20000000f00 */
[----:B------:R-:W-:Y:S05]  /*11890*/  BRA `(.L_x_2790) ;  /* 0xfffeeba000007947 */ /* 0x000fea000383ffff */
.L_x_2665:
[----:B------:R-:W-:Y:S01]  /*118a0*/  IMAD.MOV.U32 R0, RZ, RZ, R5 ;  /* 0x000000ffff007224 */ /* 0x000fe200078e0005 */
[----:B------:R-:W-:Y:S02]  /*118b0*/  MOV R2, 0x2 ;  /* 0x0000000200027802 */ /* 0x000fe40000000f00 */
[----:B------:R-:W-:Y:S02]  /*118c0*/  MOV R3, 0x118e0 ;  /* 0x000118e000037802 */ /* 0x000fe40000000f00 */
[----:B-1----:R-:W-:Y:S05]  /*118d0*/  CALL.REL.NOINC `($__internal_46_$__cuda_sm70_shflsync_up_p) ;  /* 0x00002ac000007944 */ /* 0x002fea0003c00000 */
[----:B------:R-:W-:Y:S01]  /*118e0*/  SEL R0, R4, RZ, P4 ;  /* 0x000000ff04007207 */ /* 0x000fe20002000000 */
[----:B------:R-:W-:Y:S01]  /*118f0*/  IMAD.MOV.U32 R2, RZ, RZ, 0x4 ;  /* 0x00000004ff027424 */ /* 0x000fe200078e00ff */
[----:B------:R-:W-:-:S03]  /*11900*/  MOV R3, 0x11930 ;  /* 0x0001193000037802 */ /* 0x000fc60000000f00 */
[----:B------:R-:W-:Y:S02]  /*11910*/  IMAD.IADD R0, R5, 0x1, R0 ;  /* 0x0000000105007824 */ /* 0x000fe400078e0200 */
[----:B------:R-:W-:Y:S05]  /*11920*/  CALL.REL.NOINC `($__internal_46_$__cuda_sm70_shflsync_up_p) ;  /* 0x00002a7000007944 */ /* 0x000fea0003c00000 */
        /* <DEDUP_REMOVED lines=12> */
[----:B------:R-:W-:Y:S02]  /*119f0*/  MOV R29, 0x1f ;  /* 0x0000001f001d7802 */ /* 0x000fe40000000f00 */
[----:B------:R-:W-:Y:S01]  /*11a00*/  MOV R3, 0x11a40 ;  /* 0x00011a4000037802 */ /* 0x000fe20000000f00 */
[----:B------:R-:W-:-:S04]  /*11a10*/  IMAD.IADD R4, R0, 0x1, R4 ;  /* 0x0000000100047824 */ /* 0x000fc800078e0204 */
[----:B------:R-:W-:Y:S02]  /*11a20*/  IMAD.MOV.U32 R30, RZ, RZ, R4 ;  /* 0x000000ffff1e7224 */ /* 0x000fe400078e0004 */
[----:B------:R-:W-:Y:S05]  /*11a30*/  CALL.REL.NOINC `($__internal_45_$__cuda_sm70_shflsync_idx_p) ;  /* 0x0000290000007944 */ /* 0x000fea0003c00000 */
[----:B------:R-:W-:Y:S01]  /*11a40*/  MOV R0, R29 ;  /* 0x0000001d00007202 */ /* 0x000fe20000000f00 */
[----:B------:R-:W-:Y:S05]  /*11a50*/  BRA `(.L_x_2791) ;  /* 0xfffeeae000007947 */ /* 0x000fea000383ffff */
.L_x_2667:
[----:B------:R-:W-:Y:S02]  /*11a60*/  SEL R0, RZ, 0x1, P0 ;  /* 0x00000001ff007807 */ /* 0x000fe40000000000 */
[----:B------:R-:W-:Y:S02]  /*11a70*/  MOV R2, 0x11a90 ;  /* 0x00011a9000027802 */ /* 0x000fe40000000f00 */
[----:B-1----:R-:W-:Y:S05]  /*11a80*/  CALL.REL.NOINC `($__internal_47_$__cuda_sm70_votesync_ballot) ;  /* 0x0000298000007944 */ /* 0x002fea0003c00000 */
[----:B------:R-:W-:Y:S01]  /*11a90*/  MOV R6, R0 ;  /* 0x0000000000067202 */ /* 0x000fe20000000f00 */
[----:B------:R-:W-:Y:S05]  /*11aa0*/  BRA `(.L_x_2792) ;  /* 0xfffeeb2000007947 */ /* 0x000fea000383ffff */
.L_x_2668:
[----:B------:R-:W-:Y:S01]  /*11ab0*/  IMAD.MOV.U32 R30, RZ, RZ, R9 ;  /* 0x000000ffff1e7224 */ /* 0x000fe200078e0009 */
[----:B------:R-:W-:Y:S01]  /*11ac0*/  MOV R2, R0 ;  /* 0x0000000000027202 */ /* 0x000fe20000000f00 */
[----:B------:R-:W-:Y:S01]  /*11ad0*/  IMAD.MOV.U32 R29, RZ, RZ, 0x1f ;  /* 0x0000001fff1d7424 */ /* 0x000fe200078e00ff */
[----:B------:R-:W-:Y:S02]  /*11ae0*/  MOV R3, 0x11b00 ;  /* 0x00011b0000037802 */ /* 0x000fe40000000f00 */
[----:B------:R-:W-:Y:S05]  /*11af0*/  CALL.REL.NOINC `($__internal_45_$__cuda_sm70_shflsync_idx_p) ;  /* 0x0000284000007944 */ /* 0x000fea0003c00000 */
[----:B------:R-:W-:Y:S01]  /*11b00*/  IMAD.MOV.U32 R225, RZ, RZ, R29 ;  /* 0x000000ffffe17224 */ /* 0x000fe200078e001d */
[----:B------:R-:W-:Y:S01]  /*11b10*/  MOV R30, R8 ;  /* 0x00000008001e7202 */ /* 0x000fe20000000f00 */
[----:B------:R-:W-:Y:S01]  /*11b20*/  IMAD.MOV.U32 R5, RZ, RZ, RZ ;  /* 0x000000ffff057224 */ /* 0x000fe200078e00ff */
[----:B------:R-:W-:Y:S01]  /*11b30*/  MOV R2, R0 ;  /* 0x0000000000027202 */ /* 0x000fe20000000f00 */
[----:B------:R-:W-:Y:S01]  /*11b40*/  IMAD.MOV.U32 R29, RZ, RZ, 0x1f ;  /* 0x0000001fff1d7424 */ /* 0x000fe200078e00ff */
[----:B------:R-:W-:-:S02]  /*11b50*/  MOV R3, 0x11b70 ;  /* 0x00011b7000037802 */ /* 0x000fc40000000f00 */
[----:B------:R-:W-:Y:S05]  /*11b60*/  CALL.REL.NOINC `($__internal_45_$__cuda_sm70_shflsync_idx_p) ;  /* 0x000027d000007944 */ /* 0x000fea0003c00000 */
[----:B------:R-:W-:Y:S01]  /*11b70*/  MOV R9, R29 ;  /* 0x0000001d00097202 */ /* 0x000fe20000000f00 */
[----:B------:R-:W-:Y:S05]  /*11b80*/  BRA `(.L_x_2793) ;  /* 0xfffeeaa000007947 */ /* 0x000fea000383ffff */
.L_x_2671:
[----:B------:R-:W-:Y:S01]  /*11b90*/  IMAD.MOV.U32 R30, RZ, RZ, R4 ;  /* 0x000000ffff1e7224 */ /* 0x000fe200078e0004 */
[----:B------:R-:W-:-:S02]  /*11ba0*/  MOV R29, 0x1f ;  /* 0x0000001f001d7802 */ /* 0x000fc40000000f00 */
[----:B------:R-:W-:Y:S02]  /*11bb0*/  MOV R3, 0x11bd0 ;  /* 0x00011bd000037802 */ /* 0x000fe40000000f00 */
[----:B-123--:R-:W-:Y:S05]  /*11bc0*/  CALL.REL.NOINC `($__internal_45_$__cuda_sm70_shflsync_idx_p) ;  /* 0x0000277000007944 */ /* 0x00efea0003c00000 */
[----:B------:R-:W-:Y:S01]  /*11bd0*/  MOV R5, R29 ;  /* 0x0000001d00057202 */ /* 0x000fe20000000f00 */
[----:B------:R-:W-:Y:S05]  /*11be0*/  BRA `(.L_x_2670) ;  /* 0xfffeeaa000007947 */ /* 0x000fea000383ffff */
.L_x_2682:
[----:B------:R-:W-:Y:S01]  /*11bf0*/  IMAD.MOV.U32 R30, RZ, RZ, R9 ;  /* 0x000000ffff1e7224 */ /* 0x000fe200078e0009 */
[----:B------:R-:W-:Y:S01]  /*11c00*/  MOV R2, RZ ;  /* 0x000000ff00027202 */ /* 0x000fe20000000f00 */
[----:B------:R-:W-:Y:S01]  /*11c10*/  IMAD.MOV.U32 R29, RZ, RZ, 0x181f ;  /* 0x0000181fff1d7424 */ /* 0x000fe200078e00ff */
[----:B------:R-:W-:Y:S02]  /*11c20*/  MOV R3, 0x11c40 ;  /* 0x00011c4000037802 */ /* 0x000fe40000000f00 */
[----:B-----5:R-:W-:Y:S05]  /*11c30*/  CALL.REL.NOINC `($__internal_45_$__cuda_sm70_shflsync_idx_p) ;  /* 0x0000270000007944 */ /* 0x020fea0003c00000 */
[----:B------:R-:W-:Y:S01]  /*11c40*/  MOV R8, R29 ;  /* 0x0000001d00087202 */ /* 0x000fe20000000f00 */
[----:B------:R-:W-:Y:S05]  /*11c50*/  BRA `(.L_x_2794) ;  /* 0xffff0af000007947 */ /* 0x000fea000383ffff */
.L_x_2683:
[----:B------:R-:W-:Y:S01]  /*11c60*/  IMAD.MOV.U32 R30, RZ, RZ, R12 ;  /* 0x000000ffff1e7224 */ /* 0x000fe200078e000c */
[----:B------:R-:W-:Y:S01]  /*11c70*/  MOV R2, RZ ;  /* 0x000000ff00027202 */ /* 0x000fe20000000f00 */
[----:B------:R-:W-:Y:S01]  /*11c80*/  IMAD.MOV.U32 R29, RZ, RZ, 0x181f ;  /* 0x0000181fff1d7424 */ /* 0x000fe200078e00ff */
[----:B------:R-:W-:Y:S02]  /*11c90*/  MOV R3, 0x11cb0 ;  /* 0x00011cb000037802 */ /* 0x000fe40000000f00 */
[----:B-12--5:R-:W-:Y:S05]  /*11ca0*/  CALL.REL.NOINC `($__internal_45_$__cuda_sm70_shflsync_idx_p) ;  /* 0x0000269000007944 */ /* 0x026fea0003c00000 */
[----:B------:R-:W-:Y:S01]  /*11cb0*/  MOV R0, R29 ;  /* 0x0000001d00007202 */ /* 0x000fe20000000f00 */
[----:B------:R-:W-:Y:S05]  /*11cc0*/  BRA `(.L_x_2795) ;  /* 0xffff0aa000007947 */ /* 0x000fea000383ffff */
.L_x_2686:
[----:B------:R-:W-:Y:S01]  /*11cd0*/  IMAD.MOV.U32 R30, RZ, RZ, R9 ;  /* 0x000000ffff1e7224 */ /* 0x000fe200078e0009 */
[----:B--2---:R-:W-:Y:S01]  /*11ce0*/  MOV R2, 0x1 ;  /* 0x0000000100027802 */ /* 0x004fe20000000f00 */
[----:B------:R-:W-:Y:S01]  /*11cf0*/  IMAD.MOV.U32 R29, RZ, RZ, 0x181f ;  /* 0x0000181fff1d7424 */ /* 0x000fe200078e00ff */
[----:B------:R-:W-:-:S02]  /*11d00*/  MOV R3, 0x11d20 ;  /* 0x00011d2000037802 */ /* 0x000fc40000000f00 */
[----:B-1-345:R-:W-:Y:S05]  /*11d10*/  CALL.REL.NOINC `($__internal_45_$__cuda_sm70_shflsync_idx_p) ;  /* 0x0000262000007944 */ /* 0x03afea0003c00000 */
[----:B------:R-:W-:Y:S01]  /*11d20*/  IMAD.MOV.U32 R8, RZ, RZ, R29 ;  /* 0x000000ffff087224 */ /* 0x000fe200078e001d */
[----:B------:R-:W-:Y:S01]  /*11d30*/  MOV R2, 0x1 ;  /* 0x0000000100027802 */ /* 0x000fe20000000f00 */
[----:B------:R-:W-:Y:S01]  /*11d40*/  IMAD.MOV.U32 R30, RZ, RZ, R12 ;  /* 0x000000ffff1e7224 */ /* 0x000fe200078e000c */
[----:B------:R-:W-:-:S02]  /*11d50*/  MOV R29, 0x181f ;  /* 0x0000181f001d7802 */ /* 0x000fc40000000f00 */
[----:B------:R-:W-:Y:S02]  /*11d60*/  MOV R3, 0x11d80 ;  /* 0x00011d8000037802 */ /* 0x000fe40000000f00 */
[----:B------:R-:W-:Y:S05]  /*11d70*/  CALL.REL.NOINC `($__internal_45_$__cuda_sm70_shflsync_idx_p) ;  /* 0x000025c000007944 */ /* 0x000fea0003c00000 */
[----:B------:R-:W-:Y:S01]  /*11d80*/  MOV R0, R29 ;  /* 0x0000001d00007202 */ /* 0x000fe20000000f00 */
[----:B------:R-:W-:Y:S05]  /*11d90*/  BRA `(.L_x_2796) ;  /* 0xffff0b5000007947 */ /* 0x000fea000383ffff */
.L_x_2689:
[----:B------:R-:W-:Y:S01]  /*11da0*/  IMAD.MOV.U32 R30, RZ, RZ, R9 ;  /* 0x000000ffff1e7224 */ /* 0x000fe200078e0009 */
[----:B-1----:R-:W-:Y:S01]  /*11db0*/  MOV R2, 0x2 ;  /* 0x0000000200027802 */ /* 0x002fe20000000f00 */
[----:B------:R-:W-:Y:S01]  /*11dc0*/  IMAD.MOV.U32 R29, RZ, RZ, 0x181f ;  /* 0x0000181fff1d7424 */ /* 0x000fe200078e00ff */
[----:B------:R-:W-:Y:S02]  /*11dd0*/  MOV R3, 0x11df0 ;  /* 0x00011df000037802 */ /* 0x000fe40000000f00 */
[----:B--2345:R-:W-:Y:S05]  /*11de0*/  CALL.REL.NOINC `($__internal_45_$__cuda_sm70_shflsync_idx_p) ;  /* 0x0000255000007944 */ /* 0x03cfea0003c00000 */
[----:B------:R-:W-:Y:S01]  /*11df0*/  MOV R8, R29 ;  /* 0x0000001d00087202 */ /* 0x000fe20000000f00 */
[----:B------:R-:W-:Y:S05]  /*11e00*/  BRA `(.L_x_2797) ;  /* 0xffff0c4000007947 */ /* 0x000fea000383ffff */
.L_x_2690:
[----:B------:R-:W-:Y:S01]  /*11e10*/  IMAD.MOV.U32 R30, RZ, RZ, R12 ;  /* 0x000000ffff1e7224 */ /* 0x000fe200078e000c */
[----:B------:R-:W-:Y:S01]  /*11e20*/  MOV R2, 0x2 ;  /* 0x0000000200027802 */ /* 0x000fe20000000f00 */
[----:B------:R-:W-:Y:S01]  /*11e30*/  IMAD.MOV.U32 R29, RZ, RZ, 0x181f ;  /* 0x0000181fff1d7424 */ /* 0x000fe200078e00ff */
[----:B------:R-:W-:Y:S02]  /*11e40*/  MOV R3, 0x11e60 ;  /* 0x00011e6000037802 */ /* 0x000fe40000000f00 */
[----:B-12345:R-:W-:Y:S05]  /*11e50*/  CALL.REL.NOINC `($__internal_45_$__cuda_sm70_shflsync_idx_p) ;  /* 0x000024e000007944 */ /* 0x03efea0003c00000 */
[----:B------:R-:W-:Y:S01]  /*11e60*/  MOV R0, R29 ;  /* 0x0000001d00007202 */ /* 0x000fe20000000f00 */
[----:B------:R-:W-:Y:S05]  /*11e70*/  BRA `(.L_x_2798) ;  /* 0xffff0bf000007947 */ /* 0x000fea000383ffff */
.L_x_2693:
[----:B------:R-:W-:Y:S01]  /*11e80*/  IMAD.MOV.U32 R30, RZ, RZ, R9 ;  /* 0x000000ffff1e7224 */ /* 0x000fe200078e0009 */
[----:B-1----:R-:W-:Y:S01]  /*11e90*/  MOV R2, 0x3 ;  /* 0x0000000300027802 */ /* 0x002fe20000000f00 */
[----:B------:R-:W-:Y:S01]  /*11ea0*/  IMAD.MOV.U32 R29, RZ, RZ, 0x181f ;  /* 0x0000181fff1d7424 */ /* 0x000fe200078e00ff */
[----:B------:R-:W-:-:S02]  /*11eb0*/  MOV R3, 0x11ed0 ;  /* 0x00011ed000037802 */ /* 0x000fc40000000f00 */
[----:B--2345:R-:W-:Y:S05]  /*11ec0*/  CALL.REL.NOINC `($__internal_45_$__cuda_sm70_shflsync_idx_p) ;  /* 0x0000247000007944 */ /* 0x03cfea0003c00000 */
        /* <DEDUP_REMOVED lines=8> */
.L_x_2696:
[----:B------:R-:W-:Y:S01]  /*11f50*/  IMAD.MOV.U32 R30, RZ, RZ, R9 ;  /* 0x000000ffff1e7224 */ /* 0x000fe200078e0009 */
[----:B------:R-:W-:Y:S01]  /*11f60*/  MOV R2, RZ ;  /* 0x000000ff00027202 */ /* 0x000fe20000000f00 */
[----:B------:R-:W-:Y:S01]  /*11f70*/  IMAD.MOV.U32 R29, RZ, RZ, 0x181f ;  /* 0x0000181fff1d7424 */ /* 0x000fe200078e00ff */
[----:B------:R-:W-:Y:S02]  /*11f80*/  MOV R3, 0x11fa0 ;  /* 0x00011fa000037802 */ /* 0x000fe40000000f00 */
[----:B------:R-:W-:Y:S05]  /*11f90*/  CALL.REL.NOINC `($__internal_45_$__cuda_sm70_shflsync_idx_p) ;  /* 0x000023a000007944 */ /* 0x000fea0003c00000 */
[----:B------:R-:W-:Y:S01]  /*11fa0*/  MOV R8, R29 ;  /* 0x0000001d00087202 */ /* 0x000fe20000000f00 */
[----:B------:R-:W-:Y:S05]  /*11fb0*/  BRA `(.L_x_2800) ;  /* 0xffff16f000007947 */ /* 0x000fea000383ffff */
.L_x_2697:
[----:B------:R-:W-:Y:S01]  /*11fc0*/  IMAD.MOV.U32 R30, RZ, RZ, R12 ;  /* 0x000000ffff1e7224 */ /* 0x000fe200078e000c */
[----:B------:R-:W-:Y:S01]  /*11fd0*/  MOV R2, RZ ;  /* 0x000000ff00027202 */ /* 0x000fe20000000f00 */
[----:B------:R-:W-:Y:S01]  /*11fe0*/  IMAD.MOV.U32 R29, RZ, RZ, 0x181f ;  /* 0x0000181fff1d7424 */ /* 0x000fe200078e00ff */
[----:B------:R-:W-:Y:S02]  /*11ff0*/  MOV R3, 0x12010 ;  /* 0x0001201000037802 */ /* 0x000fe40000000f00 */
[----:B-12---:R-:W-:Y:S05]  /*12000*/  CALL.REL.NOINC `($__internal_45_$__cuda_sm70_shflsync_idx_p) ;  /* 0x0000233000007944 */ /* 0x006fea0003c00000 */
[C---:B------:R-:W-:Y:S01]  /*12010*/  IADD3 R6, P6, R29.reuse, R17, RZ ;  /* 0x000000111d067210 */ /* 0x040fe20007fde0ff */
[----:B------:R-:W-:Y:S01]  /*12020*/  IMAD.MOV.U32 R30, RZ, RZ, R9 ;  /* 0x000000ffff1e7224 */ /* 0x000fe200078e0009 */
[----:B------:R-:W-:-:S02]  /*12030*/  IADD3 R4, P5, R29, R18, RZ ;  /* 0x000000121d047210 */ /* 0x000fc40007fbe0ff */
[----:B------:R-:W-:Y:S01]  /*12040*/  IADD3 R2, P0, R29, R19, RZ ;  /* 0x000000131d027210 */ /* 0x000fe20007f1e0ff */
[----:B------:R-:W-:Y:S01]  /*12050*/  IMAD.X R7, R8, 0x1, R14, P6 ;  /* 0x0000000108077824 */ /* 0x000fe200030e060e */
[----:B------:R-:W-:Y:S01]  /*12060*/  ISETP.GE.AND P6, PT, R192, c[0x0][0x1d4], PT ;  /* 0x00007500c0007a0c */ /* 0x000fe20003fc6270 */
[----:B------:R-:W-:Y:S01]  /*12070*/  IMAD.X R5, R8, 0x1, R16, P5 ;  /* 0x0000000108057824 */ /* 0x000fe200028e0610 */
        /* <DEDUP_REMOVED lines=15> */
[----:B-1----:R-:W-:Y:S05]  /*12170*/  CALL.REL.NOINC `($__internal_45_$__cuda_sm70_shflsync_idx_p) ;  /* 0x000021c000007944 */ /* 0x002fea0003c00000 */
        /* <DEDUP_REMOVED lines=8> */
.L_x_2700:
[----:B------:R-:W-:Y:S01]  /*12200*/  IMAD.MOV.U32 R30, RZ, RZ, R13 ;  /* 0x000000ffff1e7224 */ /* 0x000fe200078e000d */
[----:B------:R-:W-:Y:S01]  /*12210*/  MOV R2, RZ ;  /* 0x000000ff00027202 */ /* 0x000fe20000000f00 */
[----:B------:R-:W-:Y:S01]  /*12220*/  IMAD.MOV.U32 R29, RZ, RZ, 0x181f ;  /* 0x0000181fff1d7424 */ /* 0x000fe200078e00ff */
[----:B------:R-:W-:Y:S02]  /*12230*/  MOV R3, 0x12250 ;  /* 0x0001225000037802 */ /* 0x000fe40000000f00 */
[----:B-1234-:R-:W-:Y:S05]  /*12240*/  CALL.REL.NOINC `($__internal_45_$__cuda_sm70_shflsync_idx_p) ;  /* 0x000020f000007944 */ /* 0x01efea0003c00000 */
[----:B------:R-:W-:Y:S01]  /*12250*/  MOV R12, R29 ;  /* 0x0000001d000c7202 */ /* 0x000fe20000000f00 */
[----:B------:R-:W-:Y:S05]  /*12260*/  BRA `(.L_x_2802) ;  /* 0xffff19b000007947 */ /* 0x000fea000383ffff */
.L_x_2701:
[----:B------:R-:W-:Y:S01]  /*12270*/  IMAD.MOV.U32 R30, RZ, RZ, R21 ;  /* 0x000000ffff1e7224 */ /* 0x000fe200078e0015 */
[----:B------:R-:W-:Y:S01]  /*12280*/  MOV R2, RZ ;  /* 0x000000ff00027202 */ /* 0x000fe20000000f00 */
[----:B------:R-:W-:Y:S01]  /*12290*/  IMAD.MOV.U32 R29, RZ, RZ, 0x181f ;  /* 0x0000181fff1d7424 */ /* 0x000fe200078e00ff */
[----:B------:R-:W-:Y:S02]  /*122a0*/  MOV R3, 0x122c0 ;  /* 0x000122c000037802 */ /* 0x000fe40000000f00 */
[----:B-1234-:R-:W-:Y:S05]  /*122b0*/  CALL.REL.NOINC `($__internal_45_$__cuda_sm70_shflsync_idx_p) ;  /* 0x0000208000007944 */ /* 0x01efea0003c00000 */
[C---:B------:R-:W-:Y:S01]  /*122c0*/  IADD3 R16, P0, R29.reuse, R25, RZ ;  /* 0x000000191d107210 */ /* 0x040fe20007f1e0ff */
[----:B------:R-:W-:Y:S01]  /*122d0*/  IMAD.MOV.U32 R30, RZ, RZ, R13 ;  /* 0x000000ffff1e7224 */ /* 0x000fe200078e000d */
[----:B------:R-:W-:-:S02]  /*122e0*/  IADD3 R14, P1, R29, R26, RZ ;  /* 0x0000001a1d0e7210 */ /* 0x000fc40007f3e0ff */
[----:B------:R-:W-:Y:S01]  /*122f0*/  ISETP.GE.AND P6, PT, R192, c[0x0][0x1d4], PT ;  /* 0x00007500c0007a0c */ /* 0x000fe20003fc6270 */
[----:B------:R-:W-:Y:S01]  /*12300*/  IMAD.X R17, R12, 0x1, R22, P0 ;  /* 0x000000010c117824 */ /* 0x000fe200000e0616 */
[----:B------:R-:W-:Y:S01]  /*12310*/  ISETP.GE.AND P5, PT, R200, c[0x0][0x1d4], PT ;  /* 0x00007500c8007a0c */ /* 0x000fe20003fa6270 */
[C---:B------:R-:W-:Y:S01]  /*12320*/  IMAD.X R15, R12.reuse, 0x1, R23, P1 ;  /* 0x000000010c0f7824 */ /* 0x040fe200008e0617 */
        /* <DEDUP_REMOVED lines=24> */
.L_x_2704:
[----:B------:R-:W-:Y:S01]  /*124b0*/  IMAD.MOV.U32 R30, RZ, RZ, R5 ;  /* 0x000000ffff1e7224 */ /* 0x000fe200078e0005 */
[----:B------:R-:W-:Y:S01]  /*124c0*/  MOV R2, RZ ;  /* 0x000000ff00027202 */ /* 0x000fe20000000f00 */
[----:B------:R-:W-:Y:S01]  /*124d0*/  IMAD.MOV.U32 R29, RZ, RZ, 0x181f ;  /* 0x0000181fff1d7424 */ /* 0x000fe200078e00ff */
[----:B------:R-:W-:Y:S02]  /*124e0*/  MOV R3, 0x12500 ;  /* 0x0001250000037802 */ /* 0x000fe40000000f00 */
[----:B------:R-:W-:Y:S05]  /*124f0*/  CALL.REL.NOINC `($__internal_45_$__cuda_sm70_shflsync_idx_p) ;  /* 0x00001e4000007944 */ /* 0x000fea0003c00000 */
[----:B------:R-:W-:Y:S01]  /*12500*/  MOV R4, R29 ;  /* 0x0000001d00047202 */ /* 0x000fe20000000f00 */
[----:B------:R-:W-:Y:S05]  /*12510*/  BRA `(.L_x_2804) ;  /* 0xffff3df000007947 */ /* 0x000fea000383ffff */
.L_x_2705:
[----:B------:R-:W-:Y:S01]  /*12520*/  IMAD.MOV.U32 R30, RZ, RZ, R12 ;  /* 0x000000ffff1e7224 */ /* 0x000fe200078e000c */
[----:B------:R-:W-:Y:S01]  /*12530*/  MOV R2, RZ ;  /* 0x000000ff00027202 */ /* 0x000fe20000000f00 */
[----:B------:R-:W-:Y:S01]  /*12540*/  IMAD.MOV.U32 R29, RZ, RZ, 0x181f ;  /* 0x0000181fff1d7424 */ /* 0x000fe200078e00ff */
[----:B------:R-:W-:Y:S02]  /*12550*/  MOV R3, 0x12570 ;  /* 0x0001257000037802 */ /* 0x000fe40000000f00 */
[----:B-12---:R-:W-:Y:S05]  /*12560*/  CALL.REL.NOINC `($__internal_45_$__cuda_sm70_shflsync_idx_p) ;  /* 0x00001dd000007944 */ /* 0x006fea0003c00000 */
        /* <DEDUP_REMOVED lines=22> */
[----:B-1----:R-:W-:Y:S05]  /*126d0*/  CALL.REL.NOINC `($__internal_45_$__cuda_sm70_shflsync_idx_p) ;  /* 0x00001c6000007944 */ /* 0x002fea0003c00000 */
[----:B------:R-:W-:Y:S01]  /*126e0*/  IMAD.MOV.U32 R4, RZ, RZ, R29 ;  /* 0x000000ffff047224 */ /* 0x000fe200078e001d */
[----:B------:R-:W-:Y:S01]  /*126f0*/  MOV R2, 0x1 ;  /* 0x0000000100027802 */ /* 0x000fe20000000f00 */
[----:B------:R-:W-:Y:S01]  /*12700*/  IMAD.MOV.U32 R30, RZ, RZ, R12 ;  /* 0x000000ffff1e7224 */ /* 0x000fe200078e000c */
[----:B------:R-:W-:Y:S02]  /*12710*/  MOV R29, 0x181f ;  /* 0x0000181f001d7802 */ /* 0x000fe40000000f00 */
[----:B------:R-:W-:Y:S02]  /*12720*/  MOV R3, 0x12740 ;  /* 0x0001274000037802 */ /* 0x000fe40000000f00 */
[----:B------:R-:W-:Y:S05]  /*12730*/  CALL.REL.NOINC `($__internal_45_$__cuda_sm70_shflsync_idx_p) ;  /* 0x00001c0000007944 */ /* 0x000fea0003c00000 */
[----:B------:R-:W-:Y:S01]  /*12740*/  MOV R0, R29 ;  /* 0x0000001d00007202 */ /* 0x000fe20000000f00 */
[----:B------:R-:W-:Y:S05]  /*12750*/  BRA `(.L_x_2805) ;  /* 0xffff3d0000007947 */ /* 0x000fea000383ffff */
.L_x_2709:
[----:B------:R-:W-:Y:S01]  /*12760*/  MOV R2, RZ ;  /* 0x000000ff00027202 */ /* 0x000fe20000000f00 */
[----:B------:R-:W-:Y:S01]  /*12770*/  IMAD.MOV.U32 R30, RZ, RZ, R12 ;  /* 0x000000ffff1e7224 */ /* 0x000fe200078e000c */
[----:B------:R-:W-:Y:S01]  /*12780*/  MOV R3, 0x127b0 ;  /* 0x000127b000037802 */ /* 0x000fe20000000f00 */
[----:B------:R-:W-:Y:S02]  /*12790*/  IMAD.MOV.U32 R29, RZ, RZ, 0x181f ;  /* 0x0000181fff1d7424 */ /* 0x000fe400078e00ff */
[----:B-1234-:R-:W-:Y:S05]  /*127a0*/  CALL.REL.NOINC `($__internal_45_$__cuda_sm70_shflsync_idx_p) ;  /* 0x00001b9000007944 */ /* 0x01efea0003c00000 */
[----:B------:R-:W-:Y:S01]  /*127b0*/  MOV R5, R29 ;  /* 0x0000001d00057202 */ /* 0x000fe20000000f00 */
[----:B------:R-:W-:-:S05]  /*127c0*/  BRA `(.L_x_2806) ;  /* 0xffff41c000007947 */ /* 0x000fca000383ffff */
.L_x_2710:
[----:B------:R-:W-:Y:S01]  /*127d0*/  MOV R2, RZ ;  /* 0x000000ff00027202 */ /* 0x000fe20000000f00 */
[----:B------:R-:W-:Y:S01]  /*127e0*/  IMAD.MOV.U32 R30, RZ, RZ, R14 ;  /* 0x000000ffff1e7224 */ /* 0x000fe200078e000e */
[----:B------:R-:W-:Y:S01]  /*127f0*/  MOV R3, 0x12820 ;  /* 0x0001282000037802 */ /* 0x000fe20000000f00 */
[----:B------:R-:W-:Y:S02]  /*12800*/  IMAD.MOV.U32 R29, RZ, RZ, 0x181f ;  /* 0x0000181fff1d7424 */ /* 0x000fe400078e00ff */
[----:B-1234-:R-:W-:Y:S05]  /*12810*/  CALL.REL.NOINC `($__internal_45_$__cuda_sm70_shflsync_idx_p) ;  /* 0x00001b2000007944 */ /* 0x01efea0003c00000 */
[----:B------:R-:W-:Y:S01]  /*12820*/  ISETP.GE.AND P6, PT, R192, c[0x0][0x1d4], PT ;  /* 0x00007500c0007a0c */ /* 0x000fe20003fc6270 */
[----:B------:R-:W-:Y:S01]  /*12830*/  IMAD R4, R198, 0x6000, R222 ;  /* 0x00006000c6047824 */ /* 0x000fe200078e02de */
[C---:B------:R-:W-:Y:S01]  /*12840*/  IADD3 R2, P0, R29.reuse, R22, RZ ;  /* 0x000000161d027210 */ /* 0x040fe20007f1e0ff */
[----:B------:R-:W-:Y:S01]  /*12850*/  IMAD.MOV.U32 R30, RZ, RZ, R12 ;  /* 0x000000ffff1e7224 */ /* 0x000fe200078e000c */
[----:B------:R-:W-:Y:S02]  /*12860*/  ISETP.GE.AND P5, PT, R200, c[0x0][0x1d4], PT ;  /* 0x00007500c8007a0c */ /* 0x000fe40003fa6270 */
[----:B------:R-:W-:Y:S01]  /*12870*/  IADD3 R6, P1, R29, R23, RZ ;  /* 0x000000171d067210 */ /* 0x000fe20007f3e0ff */
[----:B------:R-:W-:Y:S01]  /*12880*/  IMAD.X R3, R5, 0x1, R15, P0 ;  /* 0x0000000105037824 */ /* 0x000fe200000e060f */
        /* <DEDUP_REMOVED lines=16> */
[----:B------:R-:W-:Y:S05]  /*12990*/  CALL.REL.NOINC `($__internal_45_$__cuda_sm70_shflsync_idx_p) ;  /* 0x000019a000007944 */ /* 0x000fea0003c00000 */
[----:B------:R-:W-:Y:S01]  /*129a0*/  MOV R2, 0x1 ;  /* 0x0000000100027802 */ /* 0x000fe20000000f00 */
[----:B------:R-:W-:Y:S01]  /*129b0*/  IMAD.MOV.U32 R5, RZ, RZ, R29 ;  /* 0x000000ffff057224 */ /* 0x000fe200078e001d */
[----:B------:R-:W-:Y:S01]  /*129c0*/  MOV R29, 0x181f ;  /* 0x0000181f001d7802 */ /* 0x000fe20000000f00 */
[----:B------:R-:W-:Y:S01]  /*129d0*/  IMAD.MOV.U32 R30, RZ, RZ, R14 ;  /* 0x000000ffff1e7224 */ /* 0x000fe200078e000e */
[----:B------:R-:W-:Y:S02]  /*129e0*/  MOV R3, 0x12a00 ;  /* 0x00012a0000037802 */ /* 0x000fe40000000f00 */
[----:B------:R-:W-:Y:S05]  /*129f0*/  CALL.REL.NOINC `($__internal_45_$__cuda_sm70_shflsync_idx_p) ;  /* 0x0000194000007944 */ /* 0x000fea0003c00000 */
[----:B------:R-:W-:Y:S01]  /*12a00*/  MOV R2, R29 ;  /* 0x0000001d00027202 */ /* 0x000fe20000000f00 */
[----:B------:R-:W-:-:S05]  /*12a10*/  BRA `(.L_x_2807) ;  /* 0xffff40d000007947 */ /* 0x000fca000383ffff */
.L_x_2713:
[----:B------:R-:W-:Y:S01]  /*12a20*/  MOV R2, RZ ;  /* 0x000000ff00027202 */ /* 0x000fe20000000f00 */
[----:B------:R-:W-:Y:S01]  /*12a30*/  IMAD.MOV.U32 R30, RZ, RZ, R5 ;  /* 0x000000ffff1e7224 */ /* 0x000fe200078e0005 */
[----:B------:R-:W-:Y:S01]  /*12a40*/  MOV R3, 0x12a70 ;  /* 0x00012a7000037802 */ /* 0x000fe20000000f00 */
[----:B------:R-:W-:Y:S02]  /*12a50*/  IMAD.MOV.U32 R29, RZ, RZ, 0x181f ;  /* 0x0000181fff1d7424 */ /* 0x000fe400078e00ff */
[----:B------:R-:W-:Y:S05]  /*12a60*/  CALL.REL.NOINC `($__internal_45_$__cuda_sm70_shflsync_idx_p) ;  /* 0x000018d000007944 */ /* 0x000fea0003c00000 */
[----:B------:R-:W-:Y:S01]  /*12a70*/  MOV R4, R29 ;  /* 0x0000001d00047202 */ /* 0x000fe20000000f00 */
[----:B------:R-:W-:-:S05]  /*12a80*/  BRA `(.L_x_2808) ;  /* 0xffff6c7000007947 */ /* 0x000fca000383ffff */
.L_x_2714:
[----:B------:R-:W-:Y:S01]  /*12a90*/  MOV R2, RZ ;  /* 0x000000ff00027202 */ /* 0x000fe20000000f00 */
[----:B------:R-:W-:Y:S01]  /*12aa0*/  IMAD.MOV.U32 R30, RZ, RZ, R12 ;  /* 0x000000ffff1e7224 */ /* 0x000fe200078e000c */
[----:B------:R-:W-:Y:S01]  /*12ab0*/  MOV R3, 0x12ae0 ;  /* 0x00012ae000037802 */ /* 0x000fe20000000f00 */
[----:B------:R-:W-:Y:S02]  /*12ac0*/  IMAD.MOV.U32 R29, RZ, RZ, 0x181f ;  /* 0x0000181fff1d7424 */ /* 0x000fe400078e00ff */
[----:B-12---:R-:W-:Y:S05]  /*12ad0*/  CALL.REL.NOINC `($__internal_45_$__cuda_sm70_shflsync_idx_p) ;  /* 0x0000186000007944 */ /* 0x006fea0003c00000 */
[----:B------:R-:W-:Y:S01]  /*12ae0*/  ISETP.GE.AND P6, PT, R192, c[0x0][0x1d4], PT ;  /* 0x00007500c0007a0c */ /* 0x000fe20003fc6270 */
[----:B------:R-:W-:Y:S01]  /*12af0*/  IMAD R0, R198, 0x6000, R223 ;  /* 0x00006000c6007824 */ /* 0x000fe200078e02df */
[C---:B------:R-:W-:Y:S01]  /*12b00*/  IADD3 R2, P0, R29.reuse, R16, RZ ;  /* 0x000000101d027210 */ /* 0x040fe20007f1e0ff */
[----:B------:R-:W-:Y:S01]  /*12b10*/  IMAD.MOV.U32 R30, RZ, RZ, R5 ;  /* 0x000000ffff1e7224 */ /* 0x000fe200078e0005 */
[----:B------:R-:W-:Y:S02]  /*12b20*/  ISETP.GE.AND P5, PT, R200, c[0x0][0x1d4], PT ;  /* 0x00007500c8007a0c */ /* 0x000fe40003fa6270 */
[----:B------:R-:W-:Y:S01]  /*12b30*/  IADD3 R6, P1, R29, R17, RZ ;  /* 0x000000111d067210 */ /* 0x000fe20007f3e0ff */
[C---:B------:R-:W-:Y:S01]  /*12b40*/  IMAD.X R3, R4.reuse, 0x1, R13, P0 ;  /* 0x0000000104037824 */ /* 0x040fe200000e060d */
        /* <DEDUP_REMOVED lines=16> */
[----:B--2---:R-:W-:Y:S05]  /*12c50*/  CALL.REL.NOINC `($__internal_45_$__cuda_sm70_shflsync_idx_p) ;  /* 0x000016e000007944 */ /* 0x004fea0003c00000 */
        /* <DEDUP_REMOVED lines=8> */
.L_x_2719:
[----:B------:R-:W-:Y:S01]  /*12ce0*/  MOV R2, RZ ;  /* 0x000000ff00027202 */ /* 0x000fe20000000f00 */
[----:B------:R-:W-:Y:S01]  /*12cf0*/  IMAD.MOV.U32 R30, RZ, RZ, R12 ;  /* 0x000000ffff1e7224 */ /* 0x000fe200078e000c */
[----:B------:R-:W-:Y:S01]  /*12d00*/  MOV R3, 0x12d30 ;  /* 0x00012d3000037802 */ /* 0x000fe20000000f00 */
[----:B------:R-:W-:Y:S02]  /*12d10*/  IMAD.MOV.U32 R29, RZ, RZ, 0x181f ;  /* 0x0000181fff1d7424 */ /* 0x000fe400078e00ff */
[----:B-1234-:R-:W-:Y:S05]  /*12d20*/  CALL.REL.NOINC `($__internal_45_$__cuda_sm70_shflsync_idx_p) ;  /* 0x0000161000007944 */ /* 0x01efea0003c00000 */
[----:B------:R-:W-:Y:S01]  /*12d30*/  MOV R5, R29 ;  /* 0x0000001d00057202 */ /* 0x000fe20000000f00 */
[----:B------:R-:W-:-:S05]  /*12d40*/  BRA `(.L_x_2810) ;  /* 0xffff701000007947 */ /* 0x000fca000383ffff */
.L_x_2720:
        /* <DEDUP_REMOVED lines=37> */
.L_x_2721:
[----:B------:R-:W-:Y:S01]  /*12fa0*/  MOV R136, 0x2 ;  /* 0x0000000200887802 */ /* 0x000fe20000000f00 */
[----:B------:R-:W-:Y:S01]  /*12fb0*/  IMAD.MOV.U32 R2, RZ, RZ, R100 ;  /* 0x000000ffff027224 */ /* 0x000fe200078e0064 */
[----:B------:R-:W-:Y:S02]  /*12fc0*/  MOV R3, 0x12fe0 ;  /* 0x00012fe000037802 */ /* 0x000fe40000000f00 */
[----:B------:R-:W-:Y:S05]  /*12fd0*/  CALL.REL.NOINC `($__internal_44_$__cuda_sm70_shflsync_bfly_p) ;  /* 0x0000131000007944 */ /* 0x000fea0003c00000 */
[----:B------:R-:W-:Y:S01]  /*12fe0*/  MOV R2, R136 ;  /* 0x0000008800027202 */ /* 0x000fe20000000f00 */
[----:B------:R-:W-:-:S05]  /*12ff0*/  BRA `(.L_x_2812) ;  /* 0xffff7bf000007947 */ /* 0x000fca000383ffff */
.L_x_2724:
[----:B------:R-:W-:Y:S01]  /*13000*/  MOV R2, RZ ;  /* 0x000000ff00027202 */ /* 0x000fe20000000f00 */
[----:B------:R-:W-:Y:S01]  /*13010*/  IMAD.MOV.U32 R30, RZ, RZ, R5 ;  /* 0x000000ffff1e7224 */ /* 0x000fe200078e0005 */
[----:B------:R-:W-:Y:S01]  /*13020*/  MOV R3, 0x13050 ;  /* 0x0001305000037802 */ /* 0x000fe20000000f00 */
[----:B------:R-:W-:Y:S02]  /*13030*/  IMAD.MOV.U32 R29, RZ, RZ, 0x181f ;  /* 0x0000181fff1d7424 */ /* 0x000fe400078e00ff */
[----:B------:R-:W-:Y:S05]  /*13040*/  CALL.REL.NOINC `($__internal_45_$__cuda_sm70_shflsync_idx_p) ;  /* 0x000012f000007944 */ /* 0x000fea0003c00000 */
[----:B------:R-:W-:Y:S01]  /*13050*/  MOV R4, R29 ;  /* 0x0000001d00047202 */ /* 0x000fe20000000f00 */
[----:B------:R-:W-:-:S05]  /*13060*/  BRA `(.L_x_2813) ;  /* 0xffff957000007947 */ /* 0x000fca000383ffff */
.L_x_2725:
        /* <DEDUP_REMOVED lines=37> */
.L_x_2727:
[----:B------:R-:W-:Y:S01]  /*132c0*/  IMAD.MOV.U32 R2, RZ, RZ, R203 ;  /* 0x000000ffff027224 */ /* 0x000fe200078e00cb */
[----:B------:R-:W-:-:S02]  /*132d0*/  MOV R136, 0x2 ;  /* 0x0000000200887802 */ /* 0x000fc40000000f00 */
[----:B------:R-:W-:Y:S02]  /*132e0*/  MOV R3, 0x13300 ;  /* 0x0001330000037802 */ /* 0x000fe40000000f00 */
[----:B------:R-:W-:Y:S05]  /*132f0*/  CALL.REL.NOINC `($__internal_44_$__cuda_sm70_shflsync_bfly_p) ;  /* 0x00000ff000007944 */ /* 0x000fea0003c00000 */
[----:B------:R-:W-:Y:S01]  /*13300*/  MOV R0, R136 ;  /* 0x0000008800007202 */ /* 0x000fe20000000f00 */
[----:B------:R-:W-:Y:S05]  /*13310*/  BRA `(.L_x_2815) ;  /* 0xffff963000007947 */ /* 0x000fea000383ffff */
.L_x_2728:
[----:B------:R-:W-:Y:S01]  /*13320*/  IMAD.MOV.U32 R2, RZ, RZ, R0 ;  /* 0x000000ffff027224 */ /* 0x000fe200078e0000 */
[----:B------:R-:W-:Y:S02]  /*13330*/  MOV R136, 0x1 ;  /* 0x0000000100887802 */ /* 0x000fe40000000f00 */
[----:B------:R-:W-:Y:S02]  /*13340*/  MOV R3, 0x13360 ;  /* 0x0001336000037802 */ /* 0x000fe40000000f00 */
[----:B-1----:R-:W-:Y:S05]  /*13350*/  CALL.REL.NOINC `($__internal_44_$__cuda_sm70_shflsync_bfly_p) ;  /* 0x00000f9000007944 */ /* 0x002fea0003c00000 */
[----:B------:R-:W-:Y:S01]  /*13360*/  FADD.FTZ R0, R0, R136 ;  /* 0x0000008800007221 */ /* 0x000fe20000010000 */
[----:B------:R-:W-:Y:S02]  /*13370*/  MOV R2, R202 ;  /* 0x000000ca00027202 */ /* 0x000fe40000000f00 */
[----:B------:R-:W-:Y:S02]  /*13380*/  MOV R136, 0x2 ;  /* 0x0000000200887802 */ /* 0x000fe40000000f00 */
[----:B------:R-:W-:Y:S02]  /*13390*/  MOV R3, 0x133b0 ;  /* 0x000133b000037802 */ /* 0x000fe40000000f00 */
[----:B------:R-:W-:Y:S05]  /*133a0*/  CALL.REL.NOINC `($__internal_44_$__cuda_sm70_shflsync_bfly_p) ;  /* 0x00000f4000007944 */ /* 0x000fea0003c00000 */
[----:B------:R-:W-:Y:S01]  /*133b0*/  FADD.FTZ R4, R202, R136 ;  /* 0x00000088ca047221 */ /* 0x000fe20000010000 */
[----:B------:R-:W-:-:S02]  /*133c0*/  MOV R136, 0x1 ;  /* 0x0000000100887802 */ /* 0x000fc40000000f00 */
[----:B------:R-:W-:Y:S02]  /*133d0*/  MOV R3, 0x13400 ;  /* 0x0001340000037802 */ /* 0x000fe40000000f00 */
[----:B------:R-:W-:Y:S02]  /*133e0*/  MOV R2, R4 ;  /* 0x0000000400027202 */ /* 0x000fe40000000f00 */
[----:B------:R-:W-:Y:S05]  /*133f0*/  CALL.REL.NOINC `($__internal_44_$__cuda_sm70_shflsync_bfly_p) ;  /* 0x00000ef000007944 */ /* 0x000fea0003c00000 */
[----:B------:R-:W-:Y:S01]  /*13400*/  MOV R3, R136 ;  /* 0x0000008800037202 */ /* 0x000fe20000000f00 */
[----:B------:R-:W-:Y:S05]  /*13410*/  BRA `(.L_x_2816) ;  /* 0xffff95a000007947 */ /* 0x000fea000383ffff */
.L_x_2735:
[----:B--234-:R-:W-:Y:S01]  /*13420*/  IMAD.MOV.U32 R30, RZ, RZ, R9 ;  /* 0x000000ffff1e7224 */ /* 0x01cfe200078e0009 */
[----:B------:R-:W-:Y:S01]  /*13430*/  MOV R2, RZ ;  /* 0x000000ff00027202 */ /* 0x000fe20000000f00 */
[----:B------:R-:W-:Y:S01]  /*13440*/  IMAD.MOV.U32 R29, RZ, RZ, 0x181f ;  /* 0x0000181fff1d7424 */ /* 0x000fe200078e00ff */
[----:B------:R-:W-:Y:S02]  /*13450*/  MOV R3, 0x13470 ;  /* 0x0001347000037802 */ /* 0x000fe40000000f00 */
[----:B-1----:R-:W-:Y:S05]  /*13460*/  CALL.REL.NOINC `($__internal_45_$__cuda_sm70_shflsync_idx_p) ;  /* 0x00000ed000007944 */ /* 0x002fea0003c00000 */
[----:B------:R-:W-:Y:S01]  /*13470*/  MOV R8, R29 ;  /* 0x0000001d00087202 */ /* 0x000fe20000000f00 */
[----:B------:R-:W-:Y:S05]  /*13480*/  BRA `(.L_x_2817) ;  /* 0xffffaca000007947 */ /* 0x000fea000383ffff */
.L_x_2736:
[----:B------:R-:W-:Y:S01]  /*13490*/  IMAD.MOV.U32 R30, RZ, RZ, R11 ;  /* 0x000000ffff1e7224 */ /* 0x000fe200078e000b */
[----:B------:R-:W-:Y:S01]  /*134a0*/  MOV R2, RZ ;  /* 0x000000ff00027202 */ /* 0x000fe20000000f00 */
[----:B------:R-:W-:Y:S01]  /*134b0*/  IMAD.MOV.U32 R29, RZ, RZ, 0x181f ;  /* 0x0000181fff1d7424 */ /* 0x000fe200078e00ff */
[----:B------:R-:W-:-:S02]  /*134c0*/  MOV R3, 0x134e0 ;  /* 0x000134e000037802 */ /* 0x000fc40000000f00 */
[----:B-123--:R-:W-:Y:S05]  /*134d0*/  CALL.REL.NOINC `($__internal_45_$__cuda_sm70_shflsync_idx_p) ;  /* 0x00000e6000007944 */ /* 0x00efea0003c00000 */
[----:B------:R-:W-:Y:S01]  /*134e0*/  MOV R0, R29 ;  /* 0x0000001d00007202 */ /* 0x000fe20000000f00 */
[----:B------:R-:W-:Y:S05]  /*134f0*/  BRA `(.L_x_2818) ;  /* 0xffffac5000007947 */ /* 0x000fea000383ffff */
.L_x_2739:
[----:B------:R-:W-:Y:S01]  /*13500*/  IMAD.MOV.U32 R30, RZ, RZ, R9 ;  /* 0x000000ffff1e7224 */ /* 0x000fe200078e0009 */
[----:B--2---:R-:W-:Y:S01]  /*13510*/  MOV R2, 0x1 ;  /* 0x0000000100027802 */ /* 0x004fe20000000f00 */
[----:B------:R-:W-:Y:S01]  /*13520*/  IMAD.MOV.U32 R29, RZ, RZ, 0x181f ;  /* 0x0000181fff1d7424 */ /* 0x000fe200078e00ff */
[----:B------:R-:W-:-:S02]  /*13530*/  MOV R3, 0x13550 ;  /* 0x0001355000037802 */ /* 0x000fc40000000f00 */
[----:B-1-34-:R-:W-:Y:S05]  /*13540*/  CALL.REL.NOINC `($__internal_45_$__cuda_sm70_shflsync_idx_p) ;  /* 0x00000df000007944 */ /* 0x01afea0003c00000 */
        /* <DEDUP_REMOVED lines=8> */
.L_x_2742:
[----:B------:R-:W-:Y:S01]  /*135d0*/  IMAD.MOV.U32 R30, RZ, RZ, R9 ;  /* 0x000000ffff1e7224 */ /* 0x000fe200078e0009 */
[----:B--2---:R-:W-:Y:S01]  /*135e0*/  MOV R2, 0x2 ;  /* 0x0000000200027802 */ /* 0x004fe20000000f00 */
[----:B------:R-:W-:Y:S01]  /*135f0*/  IMAD.MOV.U32 R29, RZ, RZ, 0x181f ;  /* 0x0000181fff1d7424 */ /* 0x000fe200078e00ff */
[----:B------:R-:W-:Y:S02]  /*13600*/  MOV R3, 0x13620 ;  /* 0x0001362000037802 */ /* 0x000fe40000000f00 */
[----:B-1-34-:R-:W-:Y:S05]  /*13610*/  CALL.REL.NOINC `($__internal_45_$__cuda_sm70_shflsync_idx_p) ;  /* 0x00000d2000007944 */ /* 0x01afea0003c00000 */
[----:B------:R-:W-:Y:S01]  /*13620*/  MOV R8, R29 ;  /* 0x0000001d00087202 */ /* 0x000fe20000000f00 */
[----:B------:R-:W-:Y:S05]  /*13630*/  BRA `(.L_x_2820) ;  /* 0xffffade000007947 */ /* 0x000fea000383ffff */
.L_x_2743:
[----:B------:R-:W-:Y:S01]  /*13640*/  IMAD.MOV.U32 R30, RZ, RZ, R11 ;  /* 0x000000ffff1e7224 */ /* 0x000fe200078e000b */
[----:B--2---:R-:W-:Y:S01]  /*13650*/  MOV R2, 0x2 ;  /* 0x0000000200027802 */ /* 0x004fe20000000f00 */
[----:B------:R-:W-:Y:S01]  /*13660*/  IMAD.MOV.U32 R29, RZ, RZ, 0x181f ;  /* 0x0000181fff1d7424 */ /* 0x000fe200078e00ff */
[----:B------:R-:W-:Y:S02]  /*13670*/  MOV R3, 0x13690 ;  /* 0x0001369000037802 */ /* 0x000fe40000000f00 */
[----:B-1-34-:R-:W-:Y:S05]  /*13680*/  CALL.REL.NOINC `($__internal_45_$__cuda_sm70_shflsync_idx_p) ;  /* 0x00000cb000007944 */ /* 0x01afea0003c00000 */
[----:B------:R-:W-:Y:S01]  /*13690*/  MOV R0, R29 ;  /* 0x0000001d00007202 */ /* 0x000fe20000000f00 */
[----:B------:R-:W-:Y:S05]  /*136a0*/  BRA `(.L_x_2821) ;  /* 0xffffad9000007947 */ /* 0x000fea000383ffff */
.L_x_2746:
[----:B------:R-:W-:Y:S01]  /*136b0*/  IMAD.MOV.U32 R30, RZ, RZ, R9 ;  /* 0x000000ffff1e7224 */ /* 0x000fe200078e0009 */
[----:B---3--:R-:W-:Y:S01]  /*136c0*/  MOV R2, 0x3 ;  /* 0x0000000300027802 */ /* 0x008fe20000000f00 */
        /* <DEDUP_REMOVED lines=11> */
.L_x_2748:
[----:B------:R-:W-:Y:S01]  /*13780*/  IMAD.MOV.U32 R30, RZ, RZ, R5 ;  /* 0x000000ffff1e7224 */ /* 0x000fe200078e0005 */
[----:B------:R-:W-:Y:S01]  /*13790*/  MOV R2, RZ ;  /* 0x000000ff00027202 */ /* 0x000fe20000000f00 */
[----:B------:R-:W-:Y:S01]  /*137a0*/  IMAD.MOV.U32 R29, RZ, RZ, 0x1c1f ;  /* 0x00001c1fff1d7424 */ /* 0x000fe200078e00ff */
[----:B------:R-:W-:Y:S02]  /*137b0*/  MOV R3, 0x137d0 ;  /* 0x000137d000037802 */ /* 0x000fe40000000f00 */
[----:B------:R-:W-:Y:S05]  /*137c0*/  CALL.REL.NOINC `($__internal_45_$__cuda_sm70_shflsync_idx_p) ;  /* 0x00000b7000007944 */ /* 0x000fea0003c00000 */
[----:B------:R-:W-:Y:S01]  /*137d0*/  MOV R4, R29 ;  /* 0x0000001d00047202 */ /* 0x000fe20000000f00 */
[----:B------:R-:W-:Y:S05]  /*137e0*/  BRA `(.L_x_2823) ;  /* 0xffffb10000007947 */ /* 0x000fea000383ffff */
.L_x_2749:
[----:B------:R-:W-:Y:S01]  /*137f0*/  IMAD.MOV.U32 R30, RZ, RZ, R12 ;  /* 0x000000ffff1e7224 */ /* 0x000fe200078e000c */
[----:B------:R-:W-:Y:S01]  /*13800*/  MOV R2, RZ ;  /* 0x000000ff00027202 */ /* 0x000fe20000000f00 */
[----:B------:R-:W-:Y:S01]  /*13810*/  IMAD.MOV.U32 R29, RZ, RZ, 0x1c1f ;  /* 0x00001c1fff1d7424 */ /* 0x000fe200078e00ff */
[----:B------:R-:W-:Y:S02]  /*13820*/  MOV R3, 0x13840 ;  /* 0x0001384000037802 */ /* 0x000fe40000000f00 */
[----:B-12---:R-:W-:Y:S05]  /*13830*/  CALL.REL.NOINC `($__internal_45_$__cuda_sm70_shflsync_idx_p) ;  /* 0x00000b0000007944 */ /* 0x006fea0003c00000 */
[----:B------:R-:W-:Y:S01]  /*13840*/  MOV R0, R29 ;  /* 0x0000001d00007202 */ /* 0x000fe20000000f00 */
[----:B------:R-:W-:Y:S05]  /*13850*/  BRA `(.L_x_2824) ;  /* 0xffffb0b000007947 */ /* 0x000fea000383ffff */
.L_x_2752:
[----:B------:R-:W-:Y:S01]  /*13860*/  IMAD.MOV.U32 R30, RZ, RZ, R5 ;  /* 0x000000ffff1e7224 */ /* 0x000fe200078e0005 */
[----:B----4-:R-:W-:Y:S01]  /*13870*/  MOV R2, 0x1 ;  /* 0x0000000100027802 */ /* 0x010fe20000000f00 */
[----:B------:R-:W-:Y:S01]  /*13880*/  IMAD.MOV.U32 R29, RZ, RZ, 0x1c1f ;  /* 0x00001c1fff1d7424 */ /* 0x000fe200078e00ff */
[----:B------:R-:W-:-:S02]  /*13890*/  MOV R3, 0x138b0 ;  /* 0x000138b000037802 */ /* 0x000fc40000000f00 */
[----:B-123--:R-:W-:Y:S05]  /*138a0*/  CALL.REL.NOINC `($__internal_45_$__cuda_sm70_shflsync_idx_p) ;  /* 0x00000a9000007944 */ /* 0x00efea0003c00000 */
        /* <DEDUP_REMOVED lines=8> */
.L_x_2756:
[----:B------:R-:W-:Y:S01]  /*13930*/  IMAD.MOV.U32 R30, RZ, RZ, R9 ;  /* 0x000000ffff1e7224 */ /* 0x000fe200078e0009 */
[----:B------:R-:W-:Y:S01]  /*13940*/  MOV R2, RZ ;  /* 0x000000ff00027202 */ /* 0x000fe20000000f00 */
[----:B------:R-:W-:Y:S01]  /*13950*/  IMAD.MOV.U32 R29, RZ, RZ, 0x181f ;  /* 0x0000181fff1d7424 */ /* 0x000fe200078e00ff */
[----:B------:R-:W-:Y:S02]  /*13960*/  MOV R3, 0x13980 ;  /* 0x0001398000037802 */ /* 0x000fe40000000f00 */
[----:B------:R-:W-:Y:S05]  /*13970*/  CALL.REL.NOINC `($__internal_45_$__cuda_sm70_shflsync_idx_p) ;  /* 0x000009c000007944 */ /* 0x000fea0003c00000 */
[----:B------:R-:W-:Y:S01]  /*13980*/  MOV R8, R29 ;  /* 0x0000001d00087202 */ /* 0x000fe20000000f00 */
[----:B------:R-:W-:Y:S05]  /*13990*/  BRA `(.L_x_2826) ;  /* 0xffffc8d000007947 */ /* 0x000fea000383ffff */
.L_x_2757:
[----:B------:R-:W-:Y:S01]  /*139a0*/  IMAD.MOV.U32 R30, RZ, RZ, R12 ;  /* 0x000000ffff1e7224 */ /* 0x000fe200078e000c */
[----:B------:R-:W-:Y:S01]  /*139b0*/  MOV R2, RZ ;  /* 0x000000ff00027202 */ /* 0x000fe20000000f00 */
[----:B------:R-:W-:Y:S01]  /*139c0*/  IMAD.MOV.U32 R29, RZ, RZ, 0x181f ;  /* 0x0000181fff1d7424 */ /* 0x000fe200078e00ff */
[----:B------:R-:W-:Y:S02]  /*139d0*/  MOV R3, 0x139f0 ;  /* 0x000139f000037802 */ /* 0x000fe40000000f00 */
[----:B-12---:R-:W-:Y:S05]  /*139e0*/  CALL.REL.NOINC `($__internal_45_$__cuda_sm70_shflsync_idx_p) ;  /* 0x0000095000007944 */ /* 0x006fea0003c00000 */
[----:B------:R-:W-:Y:S01]  /*139f0*/  MOV R0, R29 ;  /* 0x0000001d00007202 */ /* 0x000fe20000000f00 */
[----:B------:R-:W-:Y:S05]  /*13a00*/  BRA `(.L_x_2827) ;  /* 0xffffc88000007947 */ /* 0x000fea000383ffff */
.L_x_2760:
        /* <DEDUP_REMOVED lines=13> */
.L_x_2763:
[----:B------:R-:W-:Y:S01]  /*13ae0*/  IMAD.MOV.U32 R30, RZ, RZ, R9 ;  /* 0x000000ffff1e7224 */ /* 0x000fe200078e0009 */
[----:B-1----:R-:W-:Y:S01]  /*13af0*/  MOV R2, 0x2 ;  /* 0x0000000200027802 */ /* 0x002fe20000000f00 */
[----:B------:R-:W-:Y:S01]  /*13b00*/  IMAD.MOV.U32 R29, RZ, RZ, 0x181f ;  /* 0x0000181fff1d7424 */ /* 0x000fe200078e00ff */
[----:B------:R-:W-:Y:S02]  /*13b10*/  MOV R3, 0x13b30 ;  /* 0x00013b3000037802 */ /* 0x000fe40000000f00 */
[----:B--234-:R-:W-:Y:S05]  /*13b20*/  CALL.REL.NOINC `($__internal_45_$__cuda_sm70_shflsync_idx_p) ;  /* 0x0000081000007944 */ /* 0x01cfea0003c00000 */
[----:B------:R-:W-:Y:S01]  /*13b30*/  MOV R8, R29 ;  /* 0x0000001d00087202 */ /* 0x000fe20000000f00 */
[----:B------:R-:W-:Y:S05]  /*13b40*/  BRA `(.L_x_2829) ;  /* 0xffffca2000007947 */ /* 0x000fea000383ffff */
.L_x_2764:
[----:B------:R-:W-:Y:S01]  /*13b50*/  IMAD.MOV.U32 R30, RZ, RZ, R12 ;  /* 0x000000ffff1e7224 */ /* 0x000fe200078e000c */
[----:B------:R-:W-:Y:S01]  /*13b60*/  MOV R2, 0x2 ;  /* 0x0000000200027802 */ /* 0x000fe20000000f00 */
[----:B------:R-:W-:Y:S01]  /*13b70*/  IMAD.MOV.U32 R29, RZ, RZ, 0x181f ;  /* 0x0000181fff1d7424 */ /* 0x000fe200078e00ff */
[----:B------:R-:W-:Y:S02]  /*13b80*/  MOV R3, 0x13ba0 ;  /* 0x00013ba000037802 */ /* 0x000fe40000000f00 */
[----:B-1234-:R-:W-:Y:S05]  /*13b90*/  CALL.REL.NOINC `($__internal_45_$__cuda_sm70_shflsync_idx_p) ;  /* 0x000007a000007944 */ /* 0x01efea0003c00000 */
[----:B------:R-:W-:Y:S01]  /*13ba0*/  MOV R0, R29 ;  /* 0x0000001d00007202 */ /* 0x000fe20000000f00 */
[----:B------:R-:W-:Y:S05]  /*13bb0*/  BRA `(.L_x_2830) ;  /* 0xffffc9d000007947 */ /* 0x000fea000383ffff */
.L_x_2767:
[----:B------:R-:W-:Y:S01]  /*13bc0*/  IMAD.MOV.U32 R30, RZ, RZ, R9 ;  /* 0x000000ffff1e7224 */ /* 0x000fe200078e0009 */
[----:B-1----:R-:W-:Y:S01]  /*13bd0*/  MOV R2, 0x3 ;  /* 0x0000000300027802 */ /* 0x002fe20000000f00 */
[----:B------:R-:W-:Y:S01]  /*13be0*/  IMAD.MOV.U32 R29, RZ, RZ, 0x181f ;  /* 0x0000181fff1d7424 */ /* 0x000fe200078e00ff */
[----:B------:R-:W-:-:S02]  /*13bf0*/  MOV R3, 0x13c10 ;  /* 0x00013c1000037802 */ /* 0x000fc40000000f00 */
[----:B--234-:R-:W-:Y:S05]  /*13c00*/  CALL.REL.NOINC `($__internal_45_$__cuda_sm70_shflsync_idx_p) ;  /* 0x0000073000007944 */ /* 0x01cfea0003c00000 */
        /* <DEDUP_REMOVED lines=8> */
.L_x_2769:
[----:B------:R-:W-:Y:S01]  /*13c90*/  IMAD.MOV.U32 R30, RZ, RZ, R28 ;  /* 0x000000ffff1e7224 */ /* 0x000fe200078e001c */
[----:B------:R-:W-:Y:S01]  /*13ca0*/  MOV R2, RZ ;  /* 0x000000ff00027202 */ /* 0x000fe20000000f00 */
[----:B------:R-:W-:Y:S01]  /*13cb0*/  IMAD.MOV.U32 R29, RZ, RZ, 0x1f ;  /* 0x0000001fff1d7424 */ /* 0x000fe200078e00ff */
[----:B------:R-:W-:Y:S02]  /*13cc0*/  MOV R3, 0x13ce0 ;  /* 0x00013ce000037802 */ /* 0x000fe40000000f00 */
[----:B--2---:R-:W-:Y:S05]  /*13cd0*/  CALL.REL.NOINC `($__internal_45_$__cuda_sm70_shflsync_idx_p) ;  /* 0x0000066000007944 */ /* 0x004fea0003c00000 */
[----:B------:R-:W-:Y:S01]  /*13ce0*/  MOV R9, R29 ;  /* 0x0000001d00097202 */ /* 0x000fe20000000f00 */
[----:B------:R-:W-:Y:S05]  /*13cf0*/  BRA `(.L_x_2832) ;  /* 0xffffcbf000007947 */ /* 0x000fea000383ffff */
.L_x_2770:
[----:B------:R-:W-:Y:S01]  /*13d00*/  IMAD.MOV.U32 R30, RZ, RZ, R28 ;  /* 0x000000ffff1e7224 */ /* 0x000fe200078e001c */
[----:B------:R-:W-:Y:S01]  /*13d10*/  MOV R2, 0x1 ;  /* 0x0000000100027802 */ /* 0x000fe20000000f00 */
[----:B------:R-:W-:Y:S01]  /*13d20*/  IMAD.MOV.U32 R29, RZ, RZ, 0x1f ;  /* 0x0000001fff1d7424 */ /* 0x000fe200078e00ff */
[----:B------:R-:W-:Y:S02]  /*13d30*/  MOV R3, 0x13d50 ;  /* 0x00013d5000037802 */ /* 0x000fe40000000f00 */
[----:B-12---:R-:W-:Y:S05]  /*13d40*/  CALL.REL.NOINC `($__internal_45_$__cuda_sm70_shflsync_idx_p) ;  /* 0x000005f000007944 */ /* 0x006fea0003c00000 */
[----:B------:R-:W-:Y:S01]  /*13d50*/  MOV R8, R29 ;  /* 0x0000001d00087202 */ /* 0x000fe20000000f00 */
[----:B------:R-:W-:Y:S05]  /*13d60*/  BRA `(.L_x_2833) ;  /* 0xffffcba000007947 */ /* 0x000fea000383ffff */
.L_x_2771:
[----:B------:R-:W-:Y:S02]  /*13d70*/  MOV R2, 0x1 ;  /* 0x0000000100027802 */ /* 0x000fe40000000f00 */
[----:B------:R-:W-:-:S02]  /*13d80*/  MOV R3, 0x13da0 ;  /* 0x00013da000037802 */ /* 0x000fc40000000f00 */
[----:B-1234-:R-:W-:Y:S05]  /*13d90*/  CALL.REL.NOINC `($__internal_46_$__cuda_sm70_shflsync_up_p) ;  /* 0x0000060000007944 */ /* 0x01efea0003c00000 */
[----:B------:R-:W-:Y:S05]  /*13da0*/  BRA `(.L_x_2834) ;  /* 0xffffcc8000007947 */ /* 0x000fea000383ffff */
.L_x_2772:
[----:B------:R-:W-:Y:S02]  /*13db0*/  MOV R2, 0x2 ;  /* 0x0000000200027802 */ /* 0x000fe40000000f00 */
[----:B------:R-:W-:-:S02]  /*13dc0*/  MOV R3, 0x13de0 ;  /* 0x00013de000037802 */ /* 0x000fc40000000f00 */
[----:B--2-4-:R-:W-:Y:S05]  /*13dd0*/  CALL.REL.NOINC `($__internal_46_$__cuda_sm70_shflsync_up_p) ;  /* 0x000005c000007944 */ /* 0x014fea0003c00000 */
        /* <DEDUP_REMOVED lines=24> */
.L_x_2776:
[----:B------:R-:W-:Y:S02]  /*13f60*/  MOV R2, 0x1 ;  /* 0x0000000100027802 */ /* 0x000fe40000000f00 */
[----:B------:R-:W-:Y:S02]  /*13f70*/  MOV R3, 0x13f90 ;  /* 0x00013f9000037802 */ /* 0x000fe40000000f00 */
[----:B------:R-:W-:Y:S05]  /*13f80*/  CALL.REL.NOINC `($__internal_46_$__cuda_sm70_shflsync_up_p) ;  /* 0x0000041000007944 */ /* 0x000fea0003c00000 */
[----:B------:R-:W-:Y:S01]  /*13f90*/  MOV R2, R4 ;  /* 0x0000000400027202 */ /* 0x000fe20000000f00 */
[----:B------:R-:W-:Y:S05]  /*13fa0*/  BRA `(.L_x_2836) ;  /* 0xffffccd000007947 */ /* 0x000fea000383ffff */
.L_x_2777:
[----:B------:R-:W-:Y:S02]  /*13fb0*/  MOV R2, 0x2 ;  /* 0x0000000200027802 */ /* 0x000fe40000000f00 */
[----:B------:R-:W-:Y:S02]  /*13fc0*/  MOV R3, 0x13fe0 ;  /* 0x00013fe000037802 */ /* 0x000fe40000000f00 */
        /* <DEDUP_REMOVED lines=25> */
.L_x_2779:
[----:B------:R-:W-:Y:S02]  /*14160*/  SEL R0, RZ, 0x1, P0 ;  /* 0x00000001ff007807 */ /* 0x000fe40000000000 */
[----:B------:R-:W-:Y:S02]  /*14170*/  MOV R2, 0x14190 ;  /* 0x0001419000027802 */ /* 0x000fe40000000f00 */
[----:B-1----:R-:W-:Y:S05]  /*14180*/  CALL.REL.NOINC `($__internal_47_$__cuda_sm70_votesync_ballot) ;  /* 0x0000028000007944 */ /* 0x002fea0003c00000 */
[----:B------:R-:W-:Y:S01]  /*14190*/  MOV R5, R0 ;  /* 0x0000000000057202 */ /* 0x000fe20000000f00 */
[----:B------:R-:W-:Y:S05]  /*141a0*/  BRA `(.L_x_2838) ;  /* 0xffffcc6000007947 */ /* 0x000fea000383ffff */
.L_x_2780:
[----:B------:R-:W-:Y:S01]  /*141b0*/  IMAD.MOV.U32 R30, RZ, RZ, R6 ;  /* 0x000000ffff1e7224 */ /* 0x000fe200078e0006 */
[----:B------:R-:W-:Y:S01]  /*141c0*/  MOV R2, R0 ;  /* 0x0000000000027202 */ /* 0x000fe20000000f00 */
[----:B------:R-:W-:Y:S01]  /*141d0*/  IMAD.MOV.U32 R29, RZ, RZ, 0x1f ;  /* 0x0000001fff1d7424 */ /* 0x000fe200078e00ff */
[----:B------:R-:W-:Y:S02]  /*141e0*/  MOV R3, 0x14200 ;  /* 0x0001420000037802 */ /* 0x000fe40000000f00 */
[----:B-1----:R-:W-:Y:S05]  /*141f0*/  CALL.REL.NOINC `($__internal_45_$__cuda_sm70_shflsync_idx_p) ;  /* 0x0000014000007944 */ /* 0x002fea0003c00000 */
[----:B------:R-:W-:Y:S01]  /*14200*/  IMAD.MOV.U32 R11, RZ, RZ, R29 ;  /* 0x000000ffff0b7224 */ /* 0x000fe200078e001d */
[----:B------:R-:W-:Y:S01]  /*14210*/  MOV R2, R0 ;  /* 0x0000000000027202 */ /* 0x000fe20000000f00 */
[----:B------:R-:W-:Y:S01]  /*14220*/  IMAD.MOV.U32 R30, RZ, RZ, R7 ;  /* 0x000000ffff1e7224 */ /* 0x000fe200078e0007 */
[----:B------:R-:W-:-:S02]  /*14230*/  MOV R29, 0x1f ;  /* 0x0000001f001d7802 */ /* 0x000fc40000000f00 */
[----:B------:R-:W-:Y:S02]  /*14240*/  MOV R3, 0x14260 ;  /* 0x0001426000037802 */ /* 0x000fe40000000f00 */
[----:B------:R-:W-:Y:S05]  /*14250*/  CALL.REL.NOINC `($__internal_45_$__cuda_sm70_shflsync_idx_p) ;  /* 0x000000e000007944 */ /* 0x000fea0003c00000 */
[----:B------:R-:W-:Y:S01]  /*14260*/  MOV R7, R29 ;  /* 0x0000001d00077202 */ /* 0x000fe20000000f00 */
[----:B------:R-:W-:Y:S05]  /*14270*/  BRA `(.L_x_2839) ;  /* 0xffffcbe000007947 */ /* 0x000fea000383ffff */
.L_x_2783:
[----:B------:R-:W-:Y:S01]  /*14280*/  IMAD.MOV.U32 R30, RZ, RZ, R4 ;  /* 0x000000ffff1e7224 */ /* 0x000fe200078e0004 */
[----:B------:R-:W-:Y:S01]  /*14290*/  MOV R2, R0 ;  /* 0x0000000000027202 */ /* 0x000fe20000000f00 */
[----:B------:R-:W-:Y:S01]  /*142a0*/  IMAD.MOV.U32 R29, RZ, RZ, 0x1f ;  /* 0x0000001fff1d7424 */ /* 0x000fe200078e00ff */
[----:B------:R-:W-:Y:S02]  /*142b0*/  MOV R3, 0x142d0 ;  /* 0x000142d000037802 */ /* 0x000fe40000000f00 */
[----:B-1-34-:R-:W-:Y:S05]  /*142c0*/  CALL.REL.NOINC `($__internal_45_$__cuda_sm70_shflsync_idx_p) ;  /* 0x0000007000007944 */ /* 0x01afea0003c00000 */
[----:B------:R-:W-:Y:S01]  /*142d0*/  MOV R10, R29 ;  /* 0x0000001d000a7202 */ /* 0x000fe20000000f00 */
[----:B------:R-:W-:Y:S05]  /*142e0*/  BRA `(.L_x_2782) ;  /* 0xffffcbd000007947 */ /* 0x000fea000383ffff */
        .weak           $__internal_44_$__cuda_sm70_shflsync_bfly_p
        .type           $__internal_44_$__cuda_sm70_shflsync_bfly_p,@function
        .size           $__internal_44_$__cuda_sm70_shflsync_bfly_p,($__internal_45_$__cuda_sm70_shflsync_idx_p - $__internal_44_$__cuda_sm70_shflsync_bfly_p)
$__internal_44_$__cuda_sm70_shflsync_bfly_p:
[----:B------:R-:W-:Y:S04]  /*142f0*/  WARPSYNC R181 ;  /* 0x000000b500007348 */ /* 0x000fe80003800000 */
[----:B------:R1:W2:Y:S02]  /*14300*/  SHFL.BFLY PT, R136, R2, R136, R182 ;  /* 0x0c00008802887389 */ /* 0x0002a400000e00b6 */
[----:B-1----:R-:W-:-:S02]  /*14310*/  MOV R2, R3 ;  /* 0x0000000300027202 */ /* 0x002fc40000000f00 */
[----:B------:R-:W-:-:S04]  /*14320*/  MOV R3, 0x0 ;  /* 0x0000000000037802 */ /* 0x000fc80000000f00 */
[----:B--2---:R-:W-:Y:S05]  /*14330*/  RET.REL.NODEC R2 `(_ZN7cutlass13device_kernelIN5flash19enable_sm80_to_sm89INS1_16FlashAttnFwdSm80INS1_25CollectiveMainloopFwdSm80ILi8ELi2ELb0EN4cute5tupleIJNS5_1CILi128EEENS7_ILi64EEENS7_ILi192EEEEEELi192ENS_10bfloat16_tEfNS_4arch4Sm80ELb1ELb0ELb0ELb1ELb1ELb0ELb1ELb1EEENS1_21CollectiveEpilogueFwdINS6_IJS8_SA_S9_EEENS6_IJNS7_ILi1EEESI_SI_EEESC_SE_Li256ELb1ELb1ELb1ELb0EEENS1_36VarlenDynamicPersistentTileSchedulerILi128ELi64ELi256ELi256ELb1ELb1ELb0ELb1ELb1ELb1EEEEEEEEEvNT_6ParamsE) ;  /* 0xfffebcc002007950 */ /* 0x004fea0003c3ffff */
        .weak           $__internal_45_$__cuda_sm70_shflsync_idx_p
        .type           $__internal_45_$__cuda_sm70_shflsync_idx_p,@function
        .size           $__internal_45_$__cuda_sm70_shflsync_idx_p,($__internal_46_$__cuda_sm70_shflsync_up_p - $__internal_45_$__cuda_sm70_shflsync_idx_p)
$__internal_45_$__cuda_sm70_shflsync_idx_p:
[----:B------:R-:W-:-:S04]  /*14340*/  MOV R31, 0xffffffff ;  /* 0xffffffff001f7802 */ /* 0x000fc80000000f00 */
[----:B------:R-:W-:Y:S04]  /*14350*/  WARPSYNC R31 ;  /* 0x0000001f00007348 */ /* 0x000fe80003800000 */
[----:B------:R1:W2:Y:S02]  /*14360*/  SHFL.IDX PT, R29, R30, R2, R29 ;  /* 0x000000021e1d7389 */ /* 0x0002a400000e001d */
[----:B-1----:R-:W-:Y:S02]  /*14370*/  MOV R2, R3 ;  /* 0x0000000300027202 */ /* 0x002fe40000000f00 */
[----:B------:R-:W-:-:S04]  /*14380*/  MOV R3, 0x0 ;  /* 0x0000000000037802 */ /* 0x000fc80000000f00 */
[----:B--2---:R-:W-:Y:S05]  /*14390*/  RET.REL.NODEC R2 `(_ZN7cutlass13device_kernelIN5flash19enable_sm80_to_sm89INS1_16FlashAttnFwdSm80INS1_25CollectiveMainloopFwdSm80ILi8ELi2ELb0EN4cute5tupleIJNS5_1CILi128EEENS7_ILi64EEENS7_ILi192EEEEEELi192ENS_10bfloat16_tEfNS_4arch4Sm80ELb1ELb0ELb0ELb1ELb1ELb0ELb1ELb1EEENS1_21CollectiveEpilogueFwdINS6_IJS8_SA_S9_EEENS6_IJNS7_ILi1EEESI_SI_EEESC_SE_Li256ELb1ELb1ELb1ELb0EEENS1_36VarlenDynamicPersistentTileSchedulerILi128ELi64ELi256ELi256ELb1ELb1ELb0ELb1ELb1ELb1EEEEEEEEEvNT_6ParamsE) ;  /* 0xfffebc6002007950 */ /* 0x004fea0003c3ffff */
        .weak           $__internal_46_$__cuda_sm70_shflsync_up_p
        .type           $__internal_46_$__cuda_sm70_shflsync_up_p,@function
        .size           $__internal_46_$__cuda_sm70_shflsync_up_p,($__internal_47_$__cuda_sm70_votesync_ballot - $__internal_46_$__cuda_sm70_shflsync_up_p)
$__internal_46_$__cuda_sm70_shflsync_up_p:
[----:B------:R-:W-:Y:S02]  /*143a0*/  IMAD.MOV.U32 R4, RZ, RZ, RZ ;  /* 0x000000ffff047224 */ /* 0x000fe400078e00ff */
[----:B------:R-:W-:-:S04]  /*143b0*/  IMAD.MOV.U32 R11, RZ, RZ, -0x1 ;  /* 0xffffffffff0b7424 */ /* 0x000fc800078e00ff */
[----:B------:R-:W-:Y:S04]  /*143c0*/  WARPSYNC R11 ;  /* 0x0000000b00007348 */ /* 0x000fe80003800000 */
[----:B------:R1:W2:Y:S02]  /*143d0*/  SHFL.UP PT, R4, R0, R2, R4 ;  /* 0x0400000200047389 */ /* 0x0002a400000e0004 */
[----:B-1----:R-:W-:Y:S02]  /*143e0*/  MOV R2, R3 ;  /* 0x0000000300027202 */ /* 0x002fe40000000f00 */
[----:B------:R-:W-:-:S04]  /*143f0*/  MOV R3, 0x0 ;  /* 0x0000000000037802 */ /* 0x000fc80000000f00 */
[----:B--2---:R-:W-:Y:S05]  /*14400*/  RET.REL.NODEC R2 `(_ZN7cutlass13device_kernelIN5flash19enable_sm80_to_sm89INS1_16FlashAttnFwdSm80INS1_25CollectiveMainloopFwdSm80ILi8ELi2ELb0EN4cute5tupleIJNS5_1CILi128EEENS7_ILi64EEENS7_ILi192EEEEEELi192ENS_10bfloat16_tEfNS_4arch4Sm80ELb1ELb0ELb0ELb1ELb1ELb0ELb1ELb1EEENS1_21CollectiveEpilogueFwdINS6_IJS8_SA_S9_EEENS6_IJNS7_ILi1EEESI_SI_EEESC_SE_Li256ELb1ELb1ELb1ELb0EEENS1_36VarlenDynamicPersistentTileSchedulerILi128ELi64ELi256ELi256ELb1ELb1ELb0ELb1ELb1ELb1EEEEEEEEEvNT_6ParamsE) ;  /* 0xfffebbf002007950 */ /* 0x004fea0003c3ffff */
        .weak           $__internal_47_$__cuda_sm70_votesync_ballot
        .type           $__internal_47_$__cuda_sm70_votesync_ballot,@function
        .size           $__internal_47_$__cuda_sm70_votesync_ballot,(.L_x_3167 - $__internal_47_$__cuda_sm70_votesync_ballot)
$__internal_47_$__cuda_sm70_votesync_ballot:
[----:B------:R-:W-:Y:S01]  /*14410*/  ISETP.NE.U32.AND P0, PT, R0, 0x1, PT ;  /* 0x000000010000780c */ /* 0x000fe20003f05070 */
[----:B------:R-:W-:-:S04]  /*14420*/  IMAD.MOV.U32 R3, RZ, RZ, -0x1 ;  /* 0xffffffffff037424 */ /* 0x000fc800078e00ff */
[----:B------:R-:W-:Y:S08]  /*14430*/  WARPSYNC R3 ;  /* 0x0000000300007348 */ /* 0x000ff00003800000 */
[----:B------:R-:W-:-:S04]  /*14440*/  VOTE.ANY R0, PT, !P0 ;  /* 0x0000000000007806 */ /* 0x000fc800040e0100 */
[----:B------:R-:W-:Y:S01]  /*14450*/  LOP3.LUT R0, R0, R3, RZ, 0xc0, !PT ;  /* 0x0000000300007212 */ /* 0x000fe200078ec0ff */
[----:B------:R-:W-:-:S04]  /*14460*/  IMAD.MOV.U32 R3, RZ, RZ, 0x0 ;  /* 0x00000000ff037424 */ /* 0x000fc800078e00ff */
[----:B------:R-:W-:Y:S05]  /*14470*/  RET.REL.NODEC R2 `(_ZN7cutlass13device_kernelIN5flash19enable_sm80_to_sm89INS1_16FlashAttnFwdSm80INS1_25CollectiveMainloopFwdSm80ILi8ELi2ELb0EN4cute5tupleIJNS5_1CILi128EEENS7_ILi64EEENS7_ILi192EEEEEELi192ENS_10bfloat16_tEfNS_4arch4Sm80ELb1ELb0ELb0ELb1ELb1ELb0ELb1ELb1EEENS1_21CollectiveEpilogueFwdINS6_IJS8_SA_S9_EEENS6_IJNS7_ILi1EEESI_SI_EEESC_SE_Li256ELb1ELb1ELb1ELb0EEENS1_36VarlenDynamicPersistentTileSchedulerILi128ELi64ELi256ELi256ELb1ELb1ELb0ELb1ELb1ELb1EEEEEEEEEvNT_6ParamsE) ;  /* 0xfffebb8002007950 */ /* 0x000fea0003c3ffff */
.L_x_2840:
        /* <DEDUP_REMOVED lines=16> */
.L_x_3167:


//--------------------- .text._ZN7cutlass13device_kernelIN5flash19enable_sm80_to_sm89INS1_16FlashAttnFwdSm80INS1_25CollectiveMainloopFwdSm80ILi8ELi2ELb0EN4cute5tupleIJNS5_1CILi128EEENS7_ILi64EEENS7_ILi192EEEEEELi192ENS_10bfloat16_tEfNS_4arch4Sm80ELb1ELb0ELb0ELb1ELb1ELb1ELb1ELb1EEENS1_21CollectiveEpilogueFwdINS6_IJS8_SA_S9_EEENS6_IJNS7_ILi1EEESI_SI_EEESC_SE_Li256ELb1ELb1ELb1ELb0EEENS1_36VarlenDynamicPersistentTileSchedulerILi128ELi64ELi256ELi256ELb1ELb1ELb0ELb1ELb1ELb1EEEEEEEEEvNT_6ParamsE --------------------------
	.section	.text._ZN7cutlass13device_kernelIN5flash19enable_sm80_to_sm89INS1_16FlashAttnFwdSm80INS1_25CollectiveMainloopFwdSm80ILi8ELi2ELb0EN4cute5tupleIJNS5_1CILi128EEENS7_ILi64EEENS7_ILi192EEEEEELi192ENS_10bfloat16_tEfNS_4arch4Sm80ELb1ELb0ELb0ELb1ELb1ELb1ELb1ELb1EEENS1_21CollectiveEpilogueFwdINS6_IJS8_SA_S9_EEENS6_IJNS7_ILi1EEESI_SI_EEESC_SE_Li256ELb1ELb1ELb1ELb0EEENS1_36VarlenDynamicPersistentTileSchedulerILi128ELi64ELi256ELi256ELb1ELb1ELb0ELb1ELb1ELb1EEEEEEEEEvNT_6ParamsE,"ax",@progbits
	.sectioninfo	@"SHI_REGISTERS=255"
	.align	128
.text._ZN7cutlass13device_kernelIN5flash19enable_sm80_to_sm89INS1_16FlashAttnFwdSm80INS1_25CollectiveMainloopFwdSm80ILi8ELi2ELb0EN4cute5tupleIJNS5_1CILi128EEENS7_ILi64EEENS7_ILi192EEEEEELi192ENS_10bfloat16_tEfNS_4arch4Sm80ELb1ELb0ELb0ELb1ELb1ELb1ELb1ELb1EEENS1_21CollectiveEpilogueFwdINS6_IJS8_SA_S9_EEENS6_IJNS7_ILi1EEESI_SI_EEESC_SE_Li256ELb1ELb1ELb1ELb0EEENS1_36VarlenDynamicPersistentTileSchedulerILi128ELi64ELi256ELi256ELb1ELb1ELb0ELb1ELb1ELb1EEEEEEEEEvNT_6ParamsE:
        .type           _ZN7cutlass13device_kernelIN5flash19enable_sm80_to_sm89INS1_16FlashAttnFwdSm80INS1_25CollectiveMainloopFwdSm80ILi8ELi2ELb0EN4cute5tupleIJNS5_1CILi128EEENS7_ILi64EEENS7_ILi192EEEEEELi192ENS_10bfloat16_tEfNS_4arch4Sm80ELb1ELb0ELb0ELb1ELb1ELb1ELb1ELb1EEENS1_21CollectiveEpilogueFwdINS6_IJS8_SA_S9_EEENS6_IJNS7_ILi1EEESI_SI_EEESC_SE_Li256ELb1ELb1ELb1ELb0EEENS1_36VarlenDynamicPersistentTileSchedulerILi128ELi64ELi256ELi256ELb1ELb1ELb0ELb1ELb1ELb1EEEEEEEEEvNT_6ParamsE,@function
        .size           _ZN7cutlass13device_kernelIN5flash19enable_sm80_to_sm89INS1_16FlashAttnFwdSm80INS1_25CollectiveMainloopFwdSm80ILi8ELi2ELb0EN4cute5tupleIJNS5_1CILi128EEENS7_ILi64EEENS7_ILi192EEEEEELi192ENS_10bfloat16_tEfNS_4arch4Sm80ELb1ELb0ELb0ELb1ELb1ELb1ELb1ELb1EEENS1_21CollectiveEpilogueFwdINS6_IJS8_SA_S9_EEENS6_IJNS7_ILi1EEESI_SI_EEESC_SE_Li256ELb1ELb1ELb1ELb0EEENS1_36VarlenDynamicPersistentTileSchedulerILi128ELi64ELi256ELi256ELb1ELb1ELb0ELb1ELb1ELb1EEEEEEEEEvNT_6ParamsE,(.L_x_3172 - _ZN7cutlass13device_kernelIN5flash19enable_sm80_to_sm89INS1_16FlashAttnFwdSm80INS1_25CollectiveMainloopFwdSm80ILi8ELi2ELb0EN4cute5tupleIJNS5_1CILi128EEENS7_ILi64EEENS7_ILi192EEEEEELi192ENS_10bfloat16_tEfNS_4arch4Sm80ELb1ELb0ELb0ELb1ELb1ELb1ELb1ELb1EEENS1_21CollectiveEpilogueFwdINS6_IJS8_SA_S9_EEENS6_IJNS7_ILi1EEESI_SI_EEESC_SE_Li256ELb1ELb1ELb1ELb0EEENS1_36VarlenDynamicPersistentTileSchedulerILi128ELi64ELi256ELi256ELb1ELb1ELb0ELb1ELb1ELb1EEEEEEEEEvNT_6ParamsE)
        .other          _ZN7cutlass13device_kernelIN5flash19enable_sm80_to_sm89INS1_16FlashAttnFwdSm80INS1_25CollectiveMainloopFwdSm80ILi8ELi2ELb0EN4cute5tupleIJNS5_1CILi128EEENS7_ILi64EEENS7_ILi192EEEEEELi192ENS_10bfloat16_tEfNS_4arch4Sm80ELb1ELb0ELb0ELb1ELb1ELb1ELb1ELb1EEENS1_21CollectiveEpilogueFwdINS6_IJS8_SA_S9_EEENS6_IJNS7_ILi1EEESI_SI_EEESC_SE_Li256ELb1ELb1ELb1ELb0EEENS1_36VarlenDynamicPersistentTileSchedulerILi128ELi64ELi256ELi256ELb1ELb1ELb0ELb1ELb1ELb1EEEEEEEEEvNT_6ParamsE,@"STO_CUDA_ENTRY STV_DEFAULT"
_ZN7cutlass13device_kernelIN5flash19enable_sm80_to_sm89INS1_16FlashAttnFwdSm80INS1_25CollectiveMainloopFwdSm80ILi8ELi2ELb0EN4cute5tupleIJNS5_1CILi128EEENS7_ILi64EEENS7_ILi192EEEEEELi192ENS_10bfloat16_tEfNS_4arch4Sm80ELb1ELb0ELb0ELb1ELb1ELb1ELb1ELb1EEENS1_21CollectiveEpilogueFwdINS6_IJS8_SA_S9_EEENS6_IJNS7_ILi1EEESI_SI_EEESC_SE_Li256ELb1ELb1ELb1ELb0EEENS1_36VarlenDynamicPersistentTileSchedulerILi128ELi64ELi256ELi256ELb1ELb1ELb0ELb1ELb1ELb1EEEEEEEEEvNT_6ParamsE:
[----:B------:R-:W-:-:S03]  /*0000*/  MOV R1, c[0x0][0x28] ;  /* 0x00000a0000017a02 */ /* 0x000fc60000000f00 */
[----:B------:R-:W1:Y:S01]  /*0010*/  S2R R2, SR_TID.X ;  /* 0x0000000000027919 */ /* 0x000e620000002100 */
[----:B------:R-:W-:Y:S01]  /*0020*/  IADD3 R1, R1, -0x70, RZ ;  /* 0xffffff9001017810 */ /* 0x000fe20007ffe0ff */
[----:B------:R-:W-:Y:S01]  /*0030*/  ULDC.64 UR8, c[0x0][0x118] ;  /* 0x0000460000087ab9 */ /* 0x000fe20000000a00 */
[----:B-1----:R-:W-:-:S05]  /*0040*/  SHF.R.U32.HI R0, RZ, 0x5, R2 ;  /* 0x00000005ff007819 */ /* 0x002fca0000011602 */
[----:B------:R-:W1:Y:S02]  /*0050*/  SHFL.IDX PT, R3, R0, RZ, 0x1f ;  /* 0x00001fff00037589 */ /* 0x000e6400000e0000 */
[----:B-1----:R-:W-:Y:S02]  /*0060*/  ISETP.NE.AND P0, PT, R3, RZ, PT ;  /* 0x000000ff0300720c */ /* 0x002fe40003f05270 */
[----:B------:R-:W-:Y:S11]  /*0070*/  STL [R1+0x68], R3 ;  /* 0x0000680301007387 */ /* 0x000ff60000100800 */
[----:B------:R-:W-:Y:S06]  /*0080*/  @P0 BAR.SYNC.DEFER_BLOCKING 0x5, 0x100 ;  /* 0x0144000000000b1d */ /* 0x000fec0000010000 */
[----:B------:R-:W1:Y:S04]  /*0090*/  @P0 LDS.128 R4, [0x24100] ;  /* 0x02410000ff040984 */ /* 0x000e680000000c00 */
[----:B-1----:R1:W-:Y:S04]  /*00a0*/  @P0 STL.64 [R1], R4 ;  /* 0x0000000401000387 */ /* 0x0023e80000100a00 */
[----:B------:R1:W-:Y:S04]  /*00b0*/  @P0 STL.64 [R1+0x8], R6 ;  /* 0x0000080601000387 */ /* 0x0003e80000100a00 */
[----:B------:R-:W-:Y:S06]  /*00c0*/  @P0 BAR.ARV 0x4, 0x100 ;  /* 0x0104000000000b1d */ /* 0x000fec0000002000 */
[----:B------:R-:W-:Y:S05]  /*00d0*/  @P0 BRA `(.L_x_2841) ;  /* 0x00000fd000000947 */ /* 0x000fea0003800000 */
[----:B------:R-:W-:Y:S01]  /*00e0*/  LOP3.LUT R13, R2, 0x1f, RZ, 0xc0, !PT ;  /* 0x0000001f020d7812 */ /* 0x000fe200078ec0ff */
[----:B------:R-:W-:-:S03]  /*00f0*/  CS2R R8, SRZ ;  /* 0x0000000000087805 */ /* 0x000fc6000001ff00 */
[----:B------:R-:W-:-:S04]  /*0100*/  ISETP.NE.AND P6, PT, R13, 0x1f, PT ;  /* 0x0000001f0d00780c */ /* 0x000fc80003fc5270 */
[----:B------:R-:W-:-:S13]  /*0110*/  ISETP.GE.OR P0, PT, R13, c[0x0][0x53c], !P6 ;  /* 0x00014f000d007a0c */ /* 0x000fda0007706670 */
[----:B-1----:R-:W-:Y:S02]  /*0120*/  @!P0 IMAD.MOV.U32 R4, RZ, RZ, 0x4 ;  /* 0x00000004ff048424 */ /* 0x002fe400078e00ff */
[----:B------:R-:W-:Y:S02]  /*0130*/  @!P0 IMAD.MOV.U32 R2, RZ, RZ, 0x4 ;  /* 0x00000004ff028424 */ /* 0x000fe400078e00ff */
[----:B------:R-:W-:-:S04]  /*0140*/  @!P0 IMAD.WIDE.U32 R4, R13, R4, c[0x0][0x580] ;  /* 0x000160000d048625 */ /* 0x000fc800078e0004 */
[C---:B------:R-:W-:Y:S01]  /*0150*/  @!P0 IMAD.WIDE.U32 R2, R13.reuse, R2, c[0x0][0x578] ;  /* 0x00015e000d028625 */ /* 0x040fe200078e0002 */
[----:B------:R-:W2:Y:S04]  /*0160*/  @!P0 LDG.E R9, [R4.64] ;  /* 0x0000000804098981 */ /* 0x000ea8000c1e1900 */
[----:B------:R-:W2:Y:S01]  /*0170*/  @!P0 LDG.E R8, [R2.64] ;  /* 0x0000000802088981 */ /* 0x000ea2000c1e1900 */
[C---:B------:R-:W-:Y:S01]  /*0180*/  ISETP.NE.AND P5, PT, R13.reuse, RZ, PT ;  /* 0x000000ff0d00720c */ /* 0x040fe20003fa5270 */
[----:B------:R-:W1:Y:S01]  /*0190*/  S2UR UR4, SR_CTAID.X ;  /* 0x00000000000479c3 */ /* 0x000e620000002500 */
        /* <DEDUP_REMOVED lines=28> */
.L_x_2846:
        /* <DEDUP_REMOVED lines=16> */
.L_x_3048:
        /* <DEDUP_REMOVED lines=16> */
.L_x_3049:
[----:B--2---:R-:W-:-:S05]  /*0560*/  IMAD R0, R0, c[0x0][0x538], RZ ;  /* 0x00014e0000007a24 */ /* 0x004fca00078e02ff */
[----:B------:R-:W-:-:S04]  /*0570*/  IADD3 R6, R0, R6, RZ ;  /* 0x0000000600067210 */ /* 0x000fc80007ffe0ff */
[----:B------:R-:W-:-:S13]  /*0580*/  ISETP.GT.AND P0, PT, R6, UR4, PT ;  /* 0x0000000406007c0c */ /* 0x000fda000bf04270 */
[----:B-1----:R-:W-:Y:S05]  /*0590*/  @!P0 BRA `(.L_x_2846) ;  /* 0xfffffdc000008947 */ /* 0x002fea000383ffff */
.L_x_2842:
[----:B------:R-:W-:-:S05]  /*05a0*/  IADD3 R10, -R0, R6, RZ ;  /* 0x00000006000a7210 */ /* 0x000fca0007ffe1ff */
[----:B------:R-:W-:-:S05]  /*05b0*/  IMAD R0, R4, c[0x0][0x538], R10 ;  /* 0x00014e0004007a24 */ /* 0x000fca00078e020a */
[----:B------:R-:W-:Y:S01]  /*05c0*/  ISETP.GT.AND P0, PT, R0, UR4, PT ;  /* 0x0000000400007c0c */ /* 0x000fe2000bf04270 */
[----:B------:R-:W-:-:S12]  /*05d0*/  BRA.DIV ~URZ, `(.L_x_2847) ;  /* 0x0001eac27f007947 */ /* 0x000fd8000b800000 */
[----:B------:R-:W-:-:S04]  /*05e0*/  VOTE.ANY R6, PT, !P0 ;  /* 0x0000000000067806 */ /* 0x000fc800040e0100 */
.L_x_3050:
[----:B------:R-:W1:Y:S02]  /*05f0*/  POPC R0, R6 ;  /* 0x0000000600007309 */ /* 0x000e640000000000 */
[----:B-1----:R-:W-:-:S05]  /*0600*/  IADD3 R2, R0, R7, RZ ;  /* 0x0000000700027210 */ /* 0x002fca0007ffe0ff */
[----:B------:R1:W-:Y:S01]  /*0610*/  STL [R1+0xc], R2 ;  /* 0x00000c0201007387 */ /* 0x0003e20000100800 */
[----:B------:R-:W-:Y:S05]  /*0620*/  BRA.DIV ~URZ, `(.L_x_2848) ;  /* 0x0001eac27f007947 */ /* 0x000fea000b800000 */
[----:B------:R2:W3:Y:S01]  /*0630*/  SHFL.IDX PT, R12, R9, R0, 0x1f ;  /* 0x00001f00090c7589 */ /* 0x0004e200000e0000 */
[----:B------:R-:W-:-:S03]  /*0640*/  MOV R5, RZ ;  /* 0x000000ff00057202 */ /* 0x000fc60000000f00 */
[----:B------:R2:W4:Y:S04]  /*0650*/  SHFL.IDX PT, R9, R8, R0, 0x1f ;  /* 0x00001f0008097589 */ /* 0x00052800000e0000 */
.L_x_3051:
[----:B------:R-:W-:Y:S01]  /*0660*/  ISETP.NE.AND P0, PT, R6, RZ, PT ;  /* 0x000000ff0600720c */ /* 0x000fe20003f05270 */
[----:B------:R-:W-:-:S12]  /*0670*/  BSSY B0, `(.L_x_2849) ;  /* 0x0000005000007945 */ /* 0x000fd80003800000 */
[----:B------:R-:W-:Y:S05]  /*0680*/  @!P0 BRA `(.L_x_2850) ;  /* 0x0000003000008947 */ /* 0x000fea0003800000 */
[----:B-1----:R-:W-:Y:S01]  /*0690*/  IADD3 R2, R0, -0x1, RZ ;  /* 0xffffffff00027810 */ /* 0x002fe20007ffe0ff */
[----:B------:R-:W-:Y:S05]  /*06a0*/  BRA.DIV ~URZ, `(.L_x_2851) ;  /* 0x0001eb227f007947 */ /* 0x000fea000b800000 */
[----:B------:R1:W2:Y:S02]  /*06b0*/  SHFL.IDX PT, R5, R4, R2, 0x1f ;  /* 0x00001f0204057589 */ /* 0x0002a400000e0000 */
.L_x_2850:
[----:B------:R-:W-:Y:S05]  /*06c0*/  BSYNC B0 ;  /* 0x0000000000007941 */ /* 0x000fea0003800000 */
.L_x_2849:
[----:B--2---:R-:W-:Y:S01]  /*06d0*/  IMAD R0, R5, c[0x0][0x538], R10 ;  /* 0x00014e0005007a24 */ /* 0x004fe200078e020a */
[----:B----4-:R-:W-:Y:S01]  /*06e0*/  ISETP.NE.AND P0, PT, R9, 0x1, PT ;  /* 0x000000010900780c */ /* 0x010fe20003f05270 */
[----:B------:R-:W-:Y:S03]  /*06f0*/  BSSY B0, `(.L_x_2852) ;  /* 0x0000089000007945 */ /* 0x000fe60003800000 */
[----:B------:R2:W-:Y:S01]  /*0700*/  STL [R1], R0 ;  /* 0x0000000001007387 */ /* 0x0005e20000100800 */
[----:B------:R-:W-:-:S08]  /*0710*/  IADD3 R11, -R0, UR4, RZ ;  /* 0x00000004000b7c10 */ /* 0x000fd0000fffe1ff */
[----:B------:R-:W-:Y:S05]  /*0720*/  @!P0 BRA `(.L_x_2853) ;  /* 0x000003f000008947 */ /* 0x000fea0003800000 */
[-C--:B--23--:R-:W-:Y:S02]  /*0730*/  IABS R0, R12.reuse ;  /* 0x0000000c00007213 */ /* 0x08cfe40000000000 */
[----:B------:R-:W-:-:S03]  /*0740*/  IABS R6, R12 ;  /* 0x0000000c00067213 */ /* 0x000fc60000000000 */
[----:B------:R-:W-:Y:S01]  /*0750*/  IMAD.MOV.U32 R5, RZ, RZ, R0 ;  /* 0x000000ffff057224 */ /* 0x000fe200078e0000 */
[----:B------:R-:W-:-:S03]  /*0760*/  IABS R0, R9 ;  /* 0x0000000900007213 */ /* 0x000fc60000000000 */
[----:B-1----:R-:W1:Y:S02]  /*0770*/  I2F.RP R2, R5 ;  /* 0x0000000500027306 */ /* 0x002e640000209400 */
        /* <DEDUP_REMOVED lines=55> */
[----:B------:R-:W-:-:S05]  /*0af0*/  IMAD R2, R3, 0x10000, R2 ;  /* 0x0001000003027824 */ /* 0x000fca00078e0202 */
[----:B------:R1:W-:Y:S01]  /*0b00*/  STL [R1+0x8], R2 ;  /* 0x0000080201007387 */ /* 0x0003e20000100800 */
[----:B------:R-:W-:Y:S05]  /*0b10*/  BRA `(.L_x_2854) ;  /* 0x0000046000007947 */ /* 0x000fea0003800000 */
.L_x_2853:
[----:B------:R-:W4:Y:S01]  /*0b20*/  LDL R3, [R1+0xc] ;  /* 0x00000c0001037983 */ /* 0x000f220000100800 */
[----:B-1----:R-:W-:-:S04]  /*0b30*/  IMAD.MOV.U32 R2, RZ, RZ, 0x4 ;  /* 0x00000004ff027424 */ /* 0x002fc800078e00ff */
[----:B----4-:R-:W-:-:S05]  /*0b40*/  IMAD.WIDE R2, R3, R2, c[0x0][0x590] ;  /* 0x0001640003027625 */ /* 0x010fca00078e0202 */
[----:B------:R-:W4:Y:S02]  /*0b50*/  LDG.E R7, [R2.64] ;  /* 0x0000000802077981 */ /* 0x000f24000c1e1900 */
[----:B---34-:R-:W-:-:S05]  /*0b60*/  IMAD R9, R7, R12, RZ ;  /* 0x0000000c07097224 */ /* 0x018fca00078e02ff */
[-C--:B--2---:R-:W-:Y:S02]  /*0b70*/  IABS R0, R9.reuse ;  /* 0x0000000900007213 */ /* 0x084fe40000000000 */
        /* <DEDUP_REMOVED lines=62> */
[----:B------:R-:W-:-:S05]  /*0f60*/  IMAD R2, R0, R2, R3 ;  /* 0x0000000200027224 */ /* 0x000fca00078e0203 */
[----:B------:R1:W-:Y:S02]  /*0f70*/  STL [R1+0x8], R2 ;  /* 0x0000080201007387 */ /* 0x0003e40000100800 */
.L_x_2854:
[----:B------:R-:W-:Y:S05]  /*0f80*/  BSYNC B0 ;  /* 0x0000000000007941 */ /* 0x000fea0003800000 */
.L_x_2852:
[----:B------:R-:W-:-:S04]  /*0f90*/  LOP3.LUT R0, RZ, R0, RZ, 0x33, !PT ;  /* 0x00000000ff007212 */ /* 0x000fc800078e33ff */
[----:B------:R-:W-:-:S05]  /*0fa0*/  IADD3 R0, R0, R12, RZ ;  /* 0x0000000c00007210 */ /* 0x000fca0007ffe0ff */
[----:B------:R2:W-:Y:S01]  /*0fb0*/  STL [R1+0x4], R0 ;  /* 0x0000040001007387 */ /* 0x0005e20000100800 */
[----:B------:R-:W-:Y:S05]  /*0fc0*/  BRA `(.L_x_2855) ;  /* 0x0000006000007947 */ /* 0x000fea0003800000 */
.L_x_2843:
[----:B------:R-:W-:Y:S01]  /*0fd0*/  MOV R0, UR4 ;  /* 0x0000000400007c02 */ /* 0x000fe20008000f00 */
[----:B------:R-:W-:Y:S04]  /*0fe0*/  STL [R1+0x4], RZ ;  /* 0x000004ff01007387 */ /* 0x000fe80000100800 */
[----:B------:R1:W-:Y:S04]  /*0ff0*/  STL [R1], R0 ;  /* 0x0000000001007387 */ /* 0x0003e80000100800 */
[----:B------:R2:W-:Y:S01]  /*1000*/  STL [R1+0x8], RZ ;  /* 0x000008ff01007387 */ /* 0x0005e20000100800 */
[----:B-1----:R-:W-:-:S05]  /*1010*/  MOV R0, c[0x0][0x53c] ;  /* 0x00014f0000007a02 */ /* 0x002fca0000000f00 */
[----:B------:R2:W-:Y:S02]  /*1020*/  STL [R1+0xc], R0 ;  /* 0x00000c0001007387 */ /* 0x0005e40000100800 */
.L_x_2855:
[----:B------:R-:W3:Y:S04]  /*1030*/  LDL R4, [R1] ;  /* 0x0000000001047983 */ /* 0x000ee80000100800 */
[----:B------:R-:W3:Y:S04]  /*1040*/  LDL R5, [R1+0x4] ;  /* 0x0000040001057983 */ /* 0x000ee80000100800 */
[----:B------:R-:W3:Y:S04]  /*1050*/  LDL R6, [R1+0x8] ;  /* 0x0000080001067983 */ /* 0x000ee80000100800 */
[----:B------:R-:W3:Y:S01]  /*1060*/  LDL R7, [R1+0xc] ;  /* 0x00000c0001077983 */ /* 0x000ee20000100800 */
[----:B------:R-:W-:Y:S01]  /*1070*/  ISETP.NE.AND P0, PT, R13, RZ, PT ;  /* 0x000000ff0d00720c */ /* 0x000fe20003f05270 */
[----:B------:R-:W-:-:S12]  /*1080*/  WARPSYNC 0xffffffff ;  /* 0xffffffff00007948 */ /* 0x000fd80003800000 */
[----:B---3--:R3:W-:Y:S04]  /*1090*/  @!P0 STS.128 [0x24100], R4 ;  /* 0x02410004ff008388 */ /* 0x0087e80000000c00 */
[----:B------:R-:W-:Y:S06]  /*10a0*/  BAR.ARV 0x5, 0x100 ;  /* 0x0144000000007b1d */ /* 0x000fec0000002000 */
.L_x_2841:
[----:B--2---:R-:W2:Y:S02]  /*10b0*/  LDL R0, [R1+0xc] ;  /* 0x00000c0001007983 */ /* 0x004ea40000100800 */
[----:B--2---:R-:W-:-:S13]  /*10c0*/  ISETP.GE.AND P0, PT, R0, c[0x0][0x53c], PT ;  /* 0x00014f0000007a0c */ /* 0x004fda0003f06270 */
[----:B------:R-:W-:Y:S05]  /*10d0*/  @P0 EXIT ;  /* 0x000000000000094d */ /* 0x000fea0003800000 */
[----:B------:R-:W2:Y:S01]  /*10e0*/  S2R R14, SR_TID.X ;  /* 0x00000000000e7919 */ /* 0x000ea20000002100 */
[----:B------:R-:W-:Y:S02]  /*10f0*/  ULDC UR4, c[0x0][0x2ac] ;  /* 0x0000ab0000047ab9 */ /* 0x000fe40000000800 */
[----:B------:R-:W-:Y:S02]  /*1100*/  ULDC UR6, c[0x0][0x1d0] ;  /* 0x0000740000067ab9 */ /* 0x000fe40000000800 */
[----:B------:R-:W-:Y:S01]  /*1110*/  UIMAD UR6, UR4, UR6, URZ ;  /* 0x00000006040672a4 */ /* 0x000fe2000f8e023f */
[----:B--2---:R-:W-:-:S04]  /*1120*/  SHF.R.S32.HI R12, RZ, 0x1f, R14 ;  /* 0x0000001fff0c7819 */ /* 0x004fc8000001140e */
[CC--:B-1----:R-:W-:Y:S02]  /*1130*/  LEA.HI R2, R12.reuse, R14.reuse, RZ, 0x4 ;  /* 0x0000000e0c027211 */ /* 0x0c2fe400078f20ff */
[-C--:B------:R-:W-:Y:S02]  /*1140*/  LEA.HI R11, R12, R14.reuse, RZ, 0x3 ;  /* 0x0000000e0c0b7211 */ /* 0x080fe400078f18ff */
[----:B------:R-:W-:Y:S02]  /*1150*/  LOP3.LUT R0, R2, 0xfffffff0, RZ, 0xc0, !PT ;  /* 0xfffffff002007812 */ /* 0x000fe400078ec0ff */
[----:B------:R-:W-:Y:S02]  /*1160*/  SHF.R.S32.HI R250, RZ, 0x3, R11 ;  /* 0x00000003fffa7819 */ /* 0x000fe4000001140b */
[----:B---3--:R-:W-:Y:S01]  /*1170*/  LOP3.LUT R4, R11, 0xfffffff8, RZ, 0xc0, !PT ;  /* 0xfffffff80b047812 */ /* 0x008fe200078ec0ff */
[----:B------:R-:W-:Y:S01]  /*1180*/  IMAD.IADD R0, R14, 0x1, -R0 ;  /* 0x000000010e007824 */ /* 0x000fe200078e0a00 */
[----:B------:R-:W-:Y:S01]  /*1190*/  SHF.R.S32.HI R3, RZ, 0x4, R2 ;  /* 0x00000004ff037819 */ /* 0x000fe20000011402 */
[----:B------:R-:W-:Y:S01]  /*11a0*/  IMAD.SHL.U32 R5, R250, 0x40, RZ ;  /* 0x00000040fa057824 */ /* 0x000fe200078e00ff */
[----:B------:R-:W-:Y:S01]  /*11b0*/  LEA.HI R8, R12, R14, RZ, 0x6 ;  /* 0x0000000e0c087211 */ /* 0x000fe200078f30ff */
[----:B------:R-:W-:Y:S01]  /*11c0*/  IMAD.IADD R21, R14, 0x1, -R4 ;  /* 0x000000010e157824 */ /* 0x000fe200078e0a04 */
[----:B------:R-:W-:-:S02]  /*11d0*/  SHF.R.S32.HI R6, RZ, 0x1f, R0 ;  /* 0x0000001fff067819 */ /* 0x000fc40000011400 */
[----:B------:R-:W-:Y:S01]  /*11e0*/  LEA.HI R4, R2, R3, RZ, 0x1 ;  /* 0x0000000302047211 */ /* 0x000fe200078f08ff */
[C---:B------:R-:W-:Y:S01]  /*11f0*/  IMAD.SHL.U32 R216, R21.reuse, 0x8, RZ ;  /* 0x0000000815d87824 */ /* 0x040fe200078e00ff */
[----:B------:R-:W-:Y:S01]  /*1200*/  LEA.HI R13, R6, R0, RZ, 0x3 ;  /* 0x00000000060d7211 */ /* 0x000fe200078f18ff */
[----:B------:R-:W-:Y:S01]  /*1210*/  IMAD R230, R21, 0x20, R250 ;  /* 0x0000002015e67824 */ /* 0x000fe200078e02fa */
[----:B------:R-:W-:Y:S02]  /*1220*/  LOP3.LUT R2, R5, 0x1c0, RZ, 0xc0, !PT ;  /* 0x000001c005027812 */ /* 0x000fe400078ec0ff */
[----:B------:R-:W-:Y:S02]  /*1230*/  LOP3.LUT R6, R4, 0xfffffffe, RZ, 0xc0, !PT ;  /* 0xfffffffe04067812 */ /* 0x000fe400078ec0ff */
[----:B------:R-:W-:Y:S02]  /*1240*/  SHF.R.U32.HI R5, RZ, 0x3, R2 ;  /* 0x00000003ff057819 */ /* 0x000fe40000011602 */
[----:B------:R-:W-:Y:S01]  /*1250*/  LOP3.LUT R4, R13, 0xfffffff8, RZ, 0xc0, !PT ;  /* 0xfffffff80d047812 */ /* 0x000fe200078ec0ff */
[----:B------:R-:W-:Y:S01]  /*1260*/  IMAD.IADD R9, R3, 0x1, -R6 ;  /* 0x0000000103097824 */ /* 0x000fe200078e0a06 */
[----:B------:R-:W-:-:S02]  /*1270*/  LOP3.LUT R2, R2, 0x38, R216, 0xf8, !PT ;  /* 0x0000003802027812 */ /* 0x000fc400078ef8d8 */
[----:B------:R-:W-:Y:S01]  /*1280*/  LEA.HI R3, R12, R14, RZ, 0x5 ;  /* 0x0000000e0c037211 */ /* 0x000fe200078f28ff */
[----:B------:R-:W-:Y:S01]  /*1290*/  IMAD.IADD R6, R0, 0x1, -R4 ;  /* 0x0000000100067824 */ /* 0x000fe200078e0a04 */
[----:B------:R-:W-:Y:S01]  /*12a0*/  LOP3.LUT R7, R2, R5, RZ, 0x3c, !PT ;  /* 0x0000000502077212 */ /* 0x000fe200078e3cff */
[----:B------:R-:W-:Y:S01]  /*12b0*/  IMAD.SHL.U32 R0, R21, 0x40, RZ ;  /* 0x0000004015007824 */ /* 0x000fe200078e00ff */
[----:B------:R-:W-:Y:S02]  /*12c0*/  LOP3.LUT R2, R3, 0xffffffe0, RZ, 0xc0, !PT ;  /* 0xffffffe003027812 */ /* 0x000fe400078ec0ff */
[--C-:B------:R-:W-:Y:S02]  /*12d0*/  SHF.R.S32.HI R10, RZ, 0x5, R3.reuse ;  /* 0x00000005ff0a7819 */ /* 0x100fe40000011403 */
[----:B------:R-:W-:Y:S01]  /*12e0*/  LOP3.LUT R0, R0, 0x1c0, RZ, 0xc0, !PT ;  /* 0x000001c000007812 */ /* 0x000fe200078ec0ff */
[----:B------:R-:W-:Y:S01]  /*12f0*/  IMAD.IADD R19, R14, 0x1, -R2 ;  /* 0x000000010e137824 */ /* 0x000fe200078e0a02 */
[----:B------:R-:W-:Y:S01]  /*1300*/  SHF.R.S32.HI R3, RZ, 0x1f, R3 ;  /* 0x0000001fff037819 */ /* 0x000fe20000011403 */
[----:B------:R-:W-:Y:S01]  /*1310*/  IMAD.SHL.U32 R151, R10, 0x200, RZ ;  /* 0x000002000a977824 */ /* 0x000fe200078e00ff */
[----:B------:R-:W-:-:S02]  /*1320*/  LOP3.LUT R5, R0, 0x8, R11, 0xf8, !PT ;  /* 0x0000000800057812 */ /* 0x000fc400078ef80b */
[----:B------:R-:W-:Y:S01]  /*1330*/  LEA.HI R2, R3, R10, RZ, 0x3 ;  /* 0x0000000a03027211 */ /* 0x000fe200078f18ff */
[----:B------:R-:W-:Y:S01]  /*1340*/  IMAD.SHL.U32 R3, R8, 0x8, RZ ;  /* 0x0000000808037824 */ /* 0x000fe200078e00ff */
[----:B------:R-:W-:Y:S02]  /*1350*/  SHF.R.S32.HI R11, RZ, 0x1f, R19 ;  /* 0x0000001fff0b7819 */ /* 0x000fe40000011413 */
[----:B------:R-:W-:Y:S02]  /*1360*/  SHF.R.U32.HI R4, RZ, 0x3, R0 ;  /* 0x00000003ff047819 */ /* 0x000fe40000011600 */
[----:B------:R-:W-:Y:S02]  /*1370*/  LOP3.LUT R0, R2, 0xffffff8, RZ, 0xc0, !PT ;  /* 0x0ffffff802007812 */ /* 0x000fe400078ec0ff */
[----:B------:R-:W-:Y:S02]  /*1380*/  LEA.HI R11, R11, R19, RZ, 0x2 ;  /* 0x000000130b0b7211 */ /* 0x000fe400078f10ff */
[----:B------:R-:W-:Y:S01]  /*1390*/  LOP3.LUT R144, R7, 0x7ffffe00, R3, 0xf8, !PT ;  /* 0x7ffffe0007907812 */ /* 0x000fe200078ef803 */
[----:B------:R-:W-:Y:S01]  /*13a0*/  IMAD.IADD R3, R10, 0x1, -R0 ;  /* 0x000000010a037824 */ /* 0x000fe200078e0a00 */
[----:B------:R-:W-:Y:S01]  /*13b0*/  SHF.R.S32.HI R2, RZ, 0x2, R11 ;  /* 0x00000002ff027819 */ /* 0x000fe2000001140b */
[----:B------:R-:W-:Y:S01]  /*13c0*/  IMAD.SHL.U32 R0, R6, 0x40, RZ ;  /* 0x0000004006007824 */ /* 0x000fe200078e00ff */
[----:B------:R-:W-:Y:S01]  /*13d0*/  LEA.HI R7, R12, R14, RZ, 0x2 ;  /* 0x0000000e0c077211 */ /* 0x000fe200078f10ff */
[----:B------:R-:W-:Y:S01]  /*13e0*/  IMAD.SHL.U32 R10, R10, 0x400, RZ ;  /* 0x000004000a0a7824 */ /* 0x000fe200078e00ff */
[----:B------:R-:W-:Y:S01]  /*13f0*/  LOP3.LUT R8, R5, R4, RZ, 0x3c, !PT ;  /* 0x0000000405087212 */ /* 0x000fe200078e3cff */
[----:B------:R-:W-:Y:S01]  /*1400*/  IMAD R18, R3, 0x10, R2 ;  /* 0x0000001003127824 */ /* 0x000fe200078e0202 */
[----:B------:R-:W-:Y:S01]  /*1410*/  LOP3.LUT R2, R7, 0xfffffffc, RZ, 0xc0, !PT ;  /* 0xfffffffc07027812 */ /* 0x000fe200078ec0ff */
[----:B------:R-:W-:Y:S01]  /*1420*/  IMAD.SHL.U32 R4, R9, 0x8, RZ ;  /* 0x0000000809047824 */ /* 0x000fe200078e00ff */
[--C-:B------:R-:W-:Y:S01]  /*1430*/  SHF.R.S32.HI R226, RZ, 0x2, R7.reuse ;  /* 0x00000002ffe27819 */ /* 0x100fe20000011407 */
[----:B------:R-:W-:Y:S01]  /*1440*/  IMAD.SHL.U32 R144, R144, 0x2, RZ ;  /* 0x0000000290907824 */ /* 0x000fe200078e00ff */
[----:B------:R-:W-:Y:S01]  /*1450*/  SHF.R.S32.HI R3, RZ, 0x1f, R7 ;  /* 0x0000001fff037819 */ /* 0x000fe20000011407 */
[----:B------:R-:W-:Y:S01]  /*1460*/  IMAD.IADD R252, R14, 0x1, -R2 ;  /* 0x000000010efc7824 */ /* 0x000fe200078e0a02 */
[----:B------:R-:W-:Y:S01]  /*1470*/  LOP3.LUT R0, R0, 0x1c0, RZ, 0xc0, !PT ;  /* 0x000001c000007812 */ /* 0x000fe200078ec0ff */
[----:B------:R-:W-:Y:S01]  /*1480*/  STL [R1+0x6c], R18 ;  /* 0x00006c1201007387 */ /* 0x000fe20000100800 */
[----:B------:R-:W-:Y:S01]  /*1490*/  LEA.HI R3, R3, R226, RZ, 0x3 ;  /* 0x000000e203037211 */ /* 0x000fe200078f18ff */
[----:B------:R-:W-:Y:S01]  /*14a0*/  IMAD.SHL.U32 R110, R252, 0x4, RZ ;  /* 0x00000004fc6e7824 */ /* 0x000fe200078e00ff */
[----:B------:R-:W-:Y:S01]  /*14b0*/  LOP3.LUT R5, R0, 0x8, R4, 0xf8, !PT ;  /* 0x0000000800057812 */ /* 0x000fe200078ef804 */
[----:B------:R-:W-:Y:S01]  /*14c0*/  IMAD.SHL.U32 R104, R252, 0x8, RZ ;  /* 0x00000008fc687824 */ /* 0x000fe200078e00ff */
[----:B------:R-:W-:-:S02]  /*14d0*/  R2P PR, R6, 0x6 ;  /* 0x0000000606007804 */ /* 0x000fc40000000000 */
[----:B------:R-:W-:Y:S01]  /*14e0*/  SHF.R.U32.HI R4, RZ, 0x3, R0 ;  /* 0x00000003ff047819 */ /* 0x000fe20000011600 */
[----:B------:R-:W-:Y:S01]  /*14f0*/  IMAD R0, R9, 0x200, R8 ;  /* 0x0000020009007824 */ /* 0x000fe200078e0208 */
[----:B------:R-:W-:Y:S02]  /*1500*/  IADD3 R6, R226, 0x40, RZ ;  /* 0x00000040e2067810 */ /* 0x000fe40007ffe0ff */
[----:B------:R-:W-:Y:S02]  /*1510*/  LOP3.LUT R3, R3, 0xfffffff8, RZ, 0xc0, !PT ;  /* 0xfffffff803037812 */ /* 0x000fe400078ec0ff */
[----:B------:R-:W-:Y:S01]  /*1520*/  IADD3 R146, R110, 0x20, RZ ;  /* 0x000000206e927810 */ /* 0x000fe20007ffe0ff */
[----:B------:R-:W-:Y:S01]  /*1530*/  IMAD.SHL.U32 R2, R6, 0x40, RZ ;  /* 0x0000004006027824 */ /* 0x000fe200078e00ff */
[----:B------:R-:W-:Y:S01]  /*1540*/  LOP3.LUT R9, R5, R4, RZ, 0x3c, !PT ;  /* 0x0000000405097212 */ /* 0x000fe200078e3cff */
[----:B------:R-:W-:Y:S01]  /*1550*/  IMAD.IADD R5, R226, 0x1, -R3 ;  /* 0x00000001e2057824 */ /* 0x000fe200078e0a03 */
[----:B------:R-:W-:Y:S01]  /*1560*/  SHF.R.S32.HI R4, RZ, 0x1f, R6 ;  /* 0x0000001fff047819 */ /* 0x000fe20000011406 */
[----:B------:R-:W-:Y:S01]  /*1570*/  IMAD.IADD R109, R110, 0x1, R146 ;  /* 0x000000016e6d7824 */ /* 0x000fe200078e0292 */
[----:B------:R-:W-:-:S02]  /*1580*/  LOP3.LUT R20, R2, 0x1c0, RZ, 0xc0, !PT ;  /* 0x000001c002147812 */ /* 0x000fc400078ec0ff */
[----:B------:R-:W-:Y:S01]  /*1590*/  LEA.HI R3, R4, R6, RZ, 0x3 ;  /* 0x0000000604037211 */ /* 0x000fe200078f18ff */
[----:B------:R-:W-:Y:S01]  /*15a0*/  IMAD.SHL.U32 R4, R5, 0x40, RZ ;  /* 0x0000004005047824 */ /* 0x000fe200078e00ff */
[----:B------:R-:W-:Y:S01]  /*15b0*/  IADD3 R145, R110, 0x40, RZ ;  /* 0x000000406e917810 */ /* 0x000fe20007ffe0ff */
[----:B------:R1:W-:Y:S01]  /*15c0*/  STL [R1+0x10], R5 ;  /* 0x0000100501007387 */ /* 0x0003e20000100800 */
[----:B------:R-:W-:Y:S01]  /*15d0*/  SHF.R.S32.HI R2, RZ, 0x1f, R109 ;  /* 0x0000001fff027819 */ /* 0x000fe2000001146d */
[----:B------:R-:W-:Y:S01]  /*15e0*/  IMAD.SHL.U32 R3, R3, 0x40, RZ ;  /* 0x0000004003037824 */ /* 0x000fe200078e00ff */
[----:B------:R-:W-:Y:S01]  /*15f0*/  LOP3.LUT R232, R4, 0x1c0, RZ, 0xc0, !PT ;  /* 0x000001c004e87812 */ /* 0x000fe200078ec0ff */
[----:B------:R-:W-:Y:S01]  /*1600*/  IMAD.IADD R108, R110, 0x1, R145 ;  /* 0x000000016e6c7824 */ /* 0x000fe200078e0291 */
[CC--:B------:R-:W-:Y:S02]  /*1610*/  LEA.HI R4, R2.reuse, R109.reuse, RZ, 0x6 ;  /* 0x0000006d02047211 */ /* 0x0c0fe400078f30ff */
[----:B------:R-:W-:-:S02]  /*1620*/  LEA.HI R8, R2, R109, RZ, 0x3 ;  /* 0x0000006d02087211 */ /* 0x000fc400078f18ff */
[----:B------:R-:W-:Y:S01]  /*1630*/  LOP3.LUT R16, R3, 0xfffffe00, RZ, 0xc0, !PT ;  /* 0xfffffe0003107812 */ /* 0x000fe200078ec0ff */
[----:B------:R-:W-:Y:S01]  /*1640*/  IMAD.SHL.U32 R2, R4, 0x80, RZ ;  /* 0x0000008004027824 */ /* 0x000fe200078e00ff */
[----:B------:R-:W-:Y:S02]  /*1650*/  SHF.R.U32.HI R150, RZ, 0x3, R232 ;  /* 0x00000003ff967819 */ /* 0x000fe400000116e8 */
[----:B------:R-:W-:Y:S01]  /*1660*/  SHF.R.U32.HI R17, RZ, 0x3, R20 ;  /* 0x00000003ff117819 */ /* 0x000fe20000011614 */
[----:B------:R-:W-:Y:S01]  /*1670*/  STL [R1+0x34], R16 ;  /* 0x0000341001007387 */ /* 0x000fe20000100800 */
[----:B------:R-:W-:Y:S02]  /*1680*/  LOP3.LUT R4, R20, 0x38, R8, 0xf8, !PT ;  /* 0x0000003814047812 */ /* 0x000fe400078ef808 */
[----:B------:R-:W-:Y:S02]  /*1690*/  SHF.R.S32.HI R3, RZ, 0x1f, R108 ;  /* 0x0000001fff037819 */ /* 0x000fe4000001146c */
[----:B------:R-:W-:-:S02]  /*16a0*/  LOP3.LUT R2, R2, 0xffffe000, RZ, 0xc0, !PT ;  /* 0xffffe00002027812 */ /* 0x000fc400078ec0ff */
[----:B------:R-:W-:Y:S02]  /*16b0*/  LOP3.LUT R4, R4, R17, RZ, 0x3c, !PT ;  /* 0x0000001104047212 */ /* 0x000fe400078e3cff */
[----:B------:R-:W-:Y:S02]  /*16c0*/  LEA.HI R7, R3, R108, RZ, 0x3 ;  /* 0x0000006c03077211 */ /* 0x000fe400078f18ff */
[----:B-1----:R-:W-:Y:S02]  /*16d0*/  LOP3.LUT R5, R232, 0x38, R8, 0xf8, !PT ;  /* 0x00000038e8057812 */ /* 0x002fe400078ef808 */
[----:B------:R-:W-:Y:S02]  /*16e0*/  IADD3 R14, R4, R2, R16 ;  /* 0x00000002040e7210 */ /* 0x000fe40007ffe010 */
[----:B------:R-:W-:Y:S02]  /*16f0*/  LOP3.LUT R6, R5, R150, RZ, 0x3c, !PT ;  /* 0x0000009605067212 */ /* 0x000fe400078e3cff */
[----:B------:R-:W-:-:S02]  /*1700*/  LEA.HI R5, R3, R108, RZ, 0x6 ;  /* 0x0000006c03057211 */ /* 0x000fc400078f30ff */
[----:B------:R-:W-:Y:S01]  /*1710*/  IADD3 R15, R6, R2, R151 ;  /* 0x00000002060f7210 */ /* 0x000fe20007ffe097 */
[----:B------:R-:W-:Y:S01]  /*1720*/  IMAD.SHL.U32 R6, R13, 0x40, RZ ;  /* 0x000000400d067824 */ /* 0x000fe200078e00ff */
[--C-:B------:R-:W-:Y:S01]  /*1730*/  LOP3.LUT R4, R232, 0x38, R7.reuse, 0xf8, !PT ;  /* 0x00000038e8047812 */ /* 0x100fe200078ef807 */
[----:B------:R-:W-:Y:S01]  /*1740*/  IMAD.SHL.U32 R2, R5, 0x80, RZ ;  /* 0x0000008005027824 */ /* 0x000fe200078e00ff */
[----:B------:R-:W-:Y:S02]  /*1750*/  LOP3.LUT R3, R20, 0x38, R7, 0xf8, !PT ;  /* 0x0000003814037812 */ /* 0x000fe400078ef807 */
[----:B------:R-:W-:Y:S02]  /*1760*/  LOP3.LUT R5, R4, R150, RZ, 0x3c, !PT ;  /* 0x0000009604057212 */ /* 0x000fe400078e3cff */
[----:B------:R-:W-:Y:S02]  /*1770*/  LOP3.LUT R2, R2, 0xffffe000, RZ, 0xc0, !PT ;  /* 0xffffe00002027812 */ /* 0x000fe400078ec0ff */
[----:B------:R-:W-:-:S02]  /*1780*/  LOP3.LUT R4, R3, R17, RZ, 0x3c, !PT ;  /* 0x0000001103047212 */ /* 0x000fc400078e3cff */
[----:B------:R-:W-:Y:S02]  /*1790*/  IADD3 R13, R5, R2, R151 ;  /* 0x00000002050d7210 */ /* 0x000fe40007ffe097 */
[----:B------:R-:W-:Y:S02]  /*17a0*/  LEA.HI R5, R252, R252, RZ, 0x1 ;  /* 0x000000fcfc057211 */ /* 0x000fe400078f08ff */
[----:B------:R-:W-:Y:S02]  /*17b0*/  LOP3.LUT R3, R6, 0xfffffe00, RZ, 0xc0, !PT ;  /* 0xfffffe0006037812 */ /* 0x000fe400078ec0ff */
[----:B------:R-:W-:Y:S02]  /*17c0*/  LOP3.LUT R5, R5, 0x1ffffffe, RZ, 0xc0, !PT ;  /* 0x1ffffffe05057812 */ /* 0x000fe400078ec0ff */
[----:B------:R-:W-:Y:S01]  /*17d0*/  IADD3 R12, R4, R2, R16 ;  /* 0x00000002040c7210 */ /* 0x000fe20007ffe010 */
[----:B------:R-:W-:Y:S01]  /*17e0*/  IMAD.MOV.U32 R4, RZ, RZ, 0x20 ;  /* 0x00000020ff047424 */ /* 0x000fe200078e00ff */
[----:B------:R-:W-:Y:S01]  /*17f0*/  IADD3 R2, R9, R3, R10 ;  /* 0x0000000309027210 */ /* 0x000fe20007ffe00a */
[----:B------:R-:W-:Y:S01]  /*1800*/  IMAD.MOV.U32 R10, RZ, RZ, 0x40 ;  /* 0x00000040ff0a7424 */ /* 0x000fe200078e00ff */
[----:B------:R-:W-:-:S02]  /*1810*/  IADD3 R149, R110, 0x10, RZ ;  /* 0x000000106e957810 */ /* 0x000fc40007ffe0ff */
[----:B------:R-:W-:Y:S01]  /*1820*/  LOP3.LUT R3, R9, R3, RZ, 0xfc, !PT ;  /* 0x0000000309037212 */ /* 0x000fe200078efcff */
[----:B------:R-:W-:Y:S01]  /*1830*/  IMAD.IADD R9, R252, 0x1, -R5 ;  /* 0x00000001fc097824 */ /* 0x000fe200078e0a05 */
[----:B------:R-:W-:Y:S02]  /*1840*/  LOP3.LUT R6, R11, 0x7ffffffc, RZ, 0xc0, !PT ;  /* 0x7ffffffc0b067812 */ /* 0x000fe400078ec0ff */
[----:B------:R-:W-:Y:S02]  /*1850*/  LOP3.LUT R5, R20, 0x38, R104, 0xf8, !PT ;  /* 0x0000003814057812 */ /* 0x000fe400078ef868 */
[----:B------:R-:W-:Y:S01]  /*1860*/  SHF.R.S32.HI R20, RZ, 0x1f, R149 ;  /* 0x0000001fff147819 */ /* 0x000fe20000011495 */
[----:B------:R-:W-:Y:S01]  /*1870*/  IMAD.IADD R6, R19, 0x1, -R6 ;  /* 0x0000000113067824 */ /* 0x000fe200078e0a06 */
[C---:B------:R-:W-:Y:S02]  /*1880*/  IADD3 R148, R110.reuse, 0x30, RZ ;  /* 0x000000306e947810 */ /* 0x040fe40007ffe0ff */
[----:B------:R-:W-:Y:S01]  /*1890*/  SHF.R.S32.HI R11, RZ, 0x1f, R146 ;  /* 0x0000001fff0b7819 */ /* 0x000fe20000011492 */
[----:B------:R1:W-:Y:S01]  /*18a0*/  STL [R1+0x48], R20 ;  /* 0x0000481401007387 */ /* 0x0003e20000100800 */
[----:B------:R-:W-:Y:S01]  /*18b0*/  IADD3 R147, R110, 0x50, RZ ;  /* 0x000000506e937810 */ /* 0x000fe20007ffe0ff */
[----:B------:R-:W-:Y:S01]  /*18c0*/  IMAD.SHL.U32 R251, R6, 0x2, RZ ;  /* 0x0000000206fb7824 */ /* 0x000fe200078e00ff */
[----:B------:R-:W-:Y:S01]  /*18d0*/  SHF.R.S32.HI R21, RZ, 0x1f, R148 ;  /* 0x0000001fff157819 */ /* 0x000fe20000011494 */
[----:B------:R2:W-:Y:S01]  /*18e0*/  STL [R1+0x44], R11 ;  /* 0x0000440b01007387 */ /* 0x0005e20000100800 */
[----:B------:R-:W-:Y:S01]  /*18f0*/  LOP3.LUT R5, R16, R5, R17, 0xf6, !PT ;  /* 0x0000000510057212 */ /* 0x000fe200078ef611 */
[----:B------:R-:W-:Y:S01]  /*1900*/  IMAD R6, R9, 0x8, R18 ;  /* 0x0000000809067824 */ /* 0x000fe200078e0212 */
[----:B------:R-:W-:Y:S01]  /*1910*/  IADD3 R34, R251, 0x8, RZ ;  /* 0x00000008fb227810 */ /* 0x000fe20007ffe0ff */
[----:B------:R-:W-:Y:S01]  /*1920*/  STL [R1+0x40], R21 ;  /* 0x0000401501007387 */ /* 0x000fe20000100800 */
[----:B------:R-:W-:-:S02]  /*1930*/  LEA R5, R5, 0x18100, 0x1 ;  /* 0x0001810005057811 */ /* 0x000fc400078e08ff */
[C---:B------:R-:W-:Y:S02]  /*1940*/  IADD3 R33, R251.reuse, 0x10, RZ ;  /* 0x00000010fb217810 */ /* 0x040fe40007ffe0ff */
[C---:B------:R-:W-:Y:S02]  /*1950*/  IADD3 R32, R251.reuse, 0x18, RZ ;  /* 0x00000018fb207810 */ /* 0x040fe40007ffe0ff */
[C---:B------:R-:W-:Y:S02]  /*1960*/  IADD3 R31, R251.reuse, 0x20, RZ ;  /* 0x00000020fb1f7810 */ /* 0x040fe40007ffe0ff */
[C---:B------:R-:W-:Y:S02]  /*1970*/  IADD3 R29, R251.reuse, 0x30, RZ ;  /* 0x00000030fb1d7810 */ /* 0x040fe40007ffe0ff */
[C---:B------:R-:W-:Y:S02]  /*1980*/  IADD3 R28, R251.reuse, 0x38, RZ ;  /* 0x00000038fb1c7810 */ /* 0x040fe40007ffe0ff */
[----:B------:R-:W-:-:S02]  /*1990*/  IADD3 R26, R251, 0x48, RZ ;  /* 0x00000048fb1a7810 */ /* 0x000fc40007ffe0ff */
[----:B------:R-:W-:Y:S02]  /*19a0*/  SEL R184, R4, 0xffffffe0, !P1 ;  /* 0xffffffe004b87807 */ /* 0x000fe40004800000 */
[----:B-1----:R-:W-:Y:S02]  /*19b0*/  SHF.R.S32.HI R20, RZ, 0x1f, R145 ;  /* 0x0000001fff147819 */ /* 0x002fe40000011491 */
[C---:B------:R-:W-:Y:S02]  /*19c0*/  IADD3 R25, R251.reuse, 0x50, RZ ;  /* 0x00000050fb197810 */ /* 0x040fe40007ffe0ff */
[----:B--2---:R-:W-:Y:S01]  /*19d0*/  SHF.R.S32.HI R11, RZ, 0x1f, R147 ;  /* 0x0000001fff0b7819 */ /* 0x004fe20000011493 */
[----:B------:R1:W-:Y:S01]  /*19e0*/  STL [R1+0x3c], R20 ;  /* 0x00003c1401007387 */ /* 0x0003e20000100800 */
[C---:B------:R-:W-:Y:S02]  /*19f0*/  IADD3 R23, R251.reuse, 0x60, RZ ;  /* 0x00000060fb177810 */ /* 0x040fe40007ffe0ff */
[----:B------:R-:W-:Y:S01]  /*1a00*/  IADD3 R22, R251, 0x68, RZ ;  /* 0x00000068fb167810 */ /* 0x000fe20007ffe0ff */
[----:B------:R-:W-:Y:S01]  /*1a10*/  STL [R1+0x38], R11 ;  /* 0x0000380b01007387 */ /* 0x000fe20000100800 */
[----:B------:R-:W-:-:S02]  /*1a20*/  SHF.R.S32.HI R4, RZ, 0x1f, R33 ;  /* 0x0000001fff047819 */ /* 0x000fc40000011421 */
[----:B------:R-:W-:Y:S01]  /*1a30*/  SHF.R.S32.HI R234, RZ, 0x3, R8 ;  /* 0x00000003ffea7819 */ /* 0x000fe20000011408 */
[----:B------:R-:W-:Y:S01]  /*1a40*/  STL [R1+0x64], R6 ;  /* 0x0000640601007387 */ /* 0x000fe20000100800 */
[C---:B------:R-:W-:Y:S02]  /*1a50*/  IADD3 R19, R251.reuse, 0x80, RZ ;  /* 0x00000080fb137810 */ /* 0x040fe40007ffe0ff */
[C---:B------:R-:W-:Y:S01]  /*1a60*/  IADD3 R17, R251.reuse, 0x90, RZ ;  /* 0x00000090fb117810 */ /* 0x040fe20007ffe0ff */
[----:B------:R2:W-:Y:S01]  /*1a70*/  STL [R1+0x60], R5 ;  /* 0x0000600501007387 */ /* 0x0005e20000100800 */
[----:B------:R-:W-:Y:S02]  /*1a80*/  SHF.R.S32.HI R4, RZ, 0x1f, R31 ;  /* 0x0000001fff047819 */ /* 0x000fe4000001141f */
[----:B------:R-:W-:Y:S02]  /*1a90*/  SHF.R.S32.HI R233, RZ, 0x3, R7 ;  /* 0x00000003ffe97819 */ /* 0x000fe40000011407 */
[----:B------:R-:W-:-:S02]  /*1aa0*/  IADD3 R16, R251, 0x98, RZ ;  /* 0x00000098fb107810 */ /* 0x000fc40007ffe0ff */
[C---:B------:R-:W-:Y:S02]  /*1ab0*/  IADD3 R8, R251.reuse, 0xa8, RZ ;  /* 0x000000a8fb087810 */ /* 0x040fe40007ffe0ff */
[----:B------:R-:W-:Y:S02]  /*1ac0*/  SHF.R.S32.HI R4, RZ, 0x1f, R28 ;  /* 0x0000001fff047819 */ /* 0x000fe4000001141c */
[C---:B------:R-:W-:Y:S02]  /*1ad0*/  IADD3 R7, R251.reuse, 0xb0, RZ ;  /* 0x000000b0fb077810 */ /* 0x040fe40007ffe0ff */
[----:B-1----:R-:W-:Y:S02]  /*1ae0*/  IADD3 R20, R251, 0x78, RZ ;  /* 0x00000078fb147810 */ /* 0x002fe40007ffe0ff */
[----:B------:R-:W-:Y:S02]  /*1af0*/  SHF.R.S32.HI R4, RZ, 0x1f, R25 ;  /* 0x0000001fff047819 */ /* 0x000fe40000011419 */
[----:B------:R-:W-:-:S02]  /*1b00*/  SHF.R.S32.HI R4, RZ, 0x1f, R22 ;  /* 0x0000001fff047819 */ /* 0x000fc40000011416 */
[----:B------:R-:W-:Y:S02]  /*1b10*/  SHF.R.S32.HI R4, RZ, 0x1f, R19 ;  /* 0x0000001fff047819 */ /* 0x000fe40000011413 */
[----:B------:R-:W-:Y:S02]  /*1b20*/  SHF.R.S32.HI R4, RZ, 0x1f, R16 ;  /* 0x0000001fff047819 */ /* 0x000fe40000011410 */
[----:B------:R-:W-:Y:S02]  /*1b30*/  SHF.R.S32.HI R4, RZ, 0x1f, R7 ;  /* 0x0000001fff047819 */ /* 0x000fe40000011407 */
[----:B--2---:R-:W-:Y:S02]  /*1b40*/  SHF.R.S32.HI R5, RZ, 0x1f, R34 ;  /* 0x0000001fff057819 */ /* 0x004fe40000011422 */
        /* <DEDUP_REMOVED lines=8> */
[----:B------:R-:W-:Y:S02]  /*1bd0*/  LEA R4, R14, 0x18100, 0x1 ;  /* 0x000181000e047811 */ /* 0x000fe400078e08ff */
[----:B------:R-:W-:Y:S01]  /*1be0*/  LEA R180, R2, 0x18100, 0x1 ;  /* 0x0001810002b47811 */ /* 0x000fe200078e08ff */
[----:B------:R-:W-:Y:S01]  /*1bf0*/  STL [R1+0x5c], R5 ;  /* 0x00005c0501007387 */ /* 0x000fe20000100800 */
[----:B------:R-:W-:Y:S02]  /*1c00*/  LEA R2, R13, 0x18100, 0x1 ;  /* 0x000181000d027811 */ /* 0x000fe400078e08ff */
[----:B------:R-:W-:Y:S01]  /*1c10*/  LEA R186, R3, 0x100, 0x1 ;  /* 0x0000010003ba7811 */ /* 0x000fe200078e08ff */
[----:B------:R-:W-:Y:S01]  /*1c20*/  STL [R1+0x58], R4 ;  /* 0x0000580401007387 */ /* 0x000fe20000100800 */
[----:B------:R-:W-:Y:S01]  /*1c30*/  LEA R185, R0, 0xc100, 0x1 ;  /* 0x0000c10000b97811 */ /* 0x000fe200078e08ff */
[----:B------:R-:W-:Y:S01]  /*1c40*/  IMAD.IADD R181, R180, 0x1, R184 ;  /* 0x00000001b4b57824 */ /* 0x000fe200078e02b8 */
[----:B------:R-:W-:Y:S01]  /*1c50*/  SEL R0, R10, 0xffffffc0, !P2 ;  /* 0xffffffc00a007807 */ /* 0x000fe20005000000 */
[----:B------:R1:W-:Y:S01]  /*1c60*/  STL [R1+0x54], R2 ;  /* 0x0000540201007387 */ /* 0x0003e20000100800 */
[----:B------:R-:W-:-:S02]  /*1c70*/  LEA R3, R12, 0x18100, 0x1 ;  /* 0x000181000c037811 */ /* 0x000fc400078e08ff */
[----:B------:R-:W-:Y:S01]  /*1c80*/  IADD3 R215, R216, 0x40, RZ ;  /* 0x00000040d8d77810 */ /* 0x000fe20007ffe0ff */
[----:B------:R-:W-:Y:S01]  /*1c90*/  IMAD.IADD R187, R0, 0x1, R186 ;  /* 0x0000000100bb7824 */ /* 0x000fe200078e02ba */
[----:B------:R-:W-:Y:S01]  /*1ca0*/  IADD3 R218, R216, 0x80, RZ ;  /* 0x00000080d8da7810 */ /* 0x000fe20007ffe0ff */
[----:B------:R-:W-:Y:S01]  /*1cb0*/  STL [R1+0x50], R3 ;  /* 0x0000500301007387 */ /* 0x000fe20000100800 */
[--C-:B------:R-:W-:Y:S01]  /*1cc0*/  IMAD.IADD R183, R180, 0x1, R0.reuse ;  /* 0x00000001b4b77824 */ /* 0x100fe200078e0200 */
[C---:B------:R-:W-:Y:S01]  /*1cd0*/  IADD3 R223, R104.reuse, 0x60, RZ ;  /* 0x0000006068df7810 */ /* 0x040fe20007ffe0ff */
[----:B------:R-:W-:Y:S01]  /*1ce0*/  IMAD.IADD R182, R181, 0x1, R0 ;  /* 0x00000001b5b67824 */ /* 0x000fe200078e0200 */
[C---:B------:R-:W-:Y:S02]  /*1cf0*/  IADD3 R222, R104.reuse, 0x80, RZ ;  /* 0x0000008068de7810 */ /* 0x040fe40007ffe0ff */
[----:B------:R-:W-:Y:S02]  /*1d00*/  IADD3 R221, R104, 0xa0, RZ ;  /* 0x000000a068dd7810 */ /* 0x000fe40007ffe0ff */
[----:B------:R-:W-:-:S02]  /*1d10*/  IADD3 R30, R251, 0x28, RZ ;  /* 0x00000028fb1e7810 */ /* 0x000fc40007ffe0ff */
[C---:B------:R-:W-:Y:S02]  /*1d20*/  IADD3 R27, R251.reuse, 0x40, RZ ;  /* 0x00000040fb1b7810 */ /* 0x040fe40007ffe0ff */
[C---:B------:R-:W-:Y:S02]  /*1d30*/  IADD3 R24, R251.reuse, 0x58, RZ ;  /* 0x00000058fb187810 */ /* 0x040fe40007ffe0ff */
[C---:B------:R-:W-:Y:S02]  /*1d40*/  IADD3 R21, R251.reuse, 0x70, RZ ;  /* 0x00000070fb157810 */ /* 0x040fe40007ffe0ff */
[C---:B------:R-:W-:Y:S02]  /*1d50*/  IADD3 R18, R251.reuse, 0x88, RZ ;  /* 0x00000088fb127810 */ /* 0x040fe40007ffe0ff */
[C---:B------:R-:W-:Y:S01]  /*1d60*/  IADD3 R9, R251.reuse, 0xa0, RZ ;  /* 0x000000a0fb097810 */ /* 0x040fe20007ffe0ff */
[----:B-1----:R-:W-:Y:S01]  /*1d70*/  IMAD.IADD R2, R184, 0x1, R186 ;  /* 0x00000001b8027824 */ /* 0x002fe200078e02ba */
[----:B------:R-:W-:-:S02]  /*1d80*/  IADD3 R6, R251, 0xb8, RZ ;  /* 0x000000b8fb067810 */ /* 0x000fc40007ffe0ff */
[----:B------:R-:W-:Y:S02]  /*1d90*/  SHF.R.S32.HI R217, RZ, 0x1f, R216 ;  /* 0x0000001fffd97819 */ /* 0x000fe400000114d8 */
        /* <DEDUP_REMOVED lines=8> */
[----:B------:R-:W-:Y:S02]  /*1e20*/  IADD3 R10, R144, 0x100, RZ ;  /* 0x00000100900a7810 */ /* 0x000fe40007ffe0ff */
[----:B------:R-:W-:Y:S02]  /*1e30*/  SHF.R.S32.HI R30, RZ, 0x1f, R30 ;  /* 0x0000001fff1e7819 */ /* 0x000fe4000001141e */
[----:B------:R-:W-:Y:S02]  /*1e40*/  SHF.R.S32.HI R27, RZ, 0x1f, R27 ;  /* 0x0000001fff1b7819 */ /* 0x000fe4000001141b */
[----:B------:R-:W-:-:S02]  /*1e50*/  SHF.R.S32.HI R24, RZ, 0x1f, R24 ;  /* 0x0000001fff187819 */ /* 0x000fc40000011418 */
[----:B------:R-:W-:Y:S01]  /*1e60*/  SHF.R.S32.HI R21, RZ, 0x1f, R21 ;  /* 0x0000001fff157819 */ /* 0x000fe20000011415 */
[----:B-1----:R-:W-:Y:S01]  /*1e70*/  IMAD.IADD R2, R0, 0x1, R2 ;  /* 0x0000000100027824 */ /* 0x002fe200078e0202 */
[----:B------:R-:W-:Y:S01]  /*1e80*/  SHF.R.S32.HI R18, RZ, 0x1f, R18 ;  /* 0x0000001fff127819 */ /* 0x000fe20000011412 */
[----:B------:R-:W-:Y:S01]  /*1e90*/  IMAD.IADD R0, R184, 0x1, R187 ;  /* 0x00000001b8007824 */ /* 0x000fe200078e02bb */
[----:B------:R-:W-:Y:S02]  /*1ea0*/  SHF.R.S32.HI R9, RZ, 0x1f, R9 ;  /* 0x0000001fff097819 */ /* 0x000fe40000011409 */
[----:B------:R-:W-:Y:S02]  /*1eb0*/  SHF.R.S32.HI R6, RZ, 0x1f, R6 ;  /* 0x0000001fff067819 */ /* 0x000fe40000011406 */
[----:B------:R1:W-:Y:S04]  /*1ec0*/  STL [R1+0x24], R0 ;  /* 0x0000240001007387 */ /* 0x0003e80000100800 */
[----:B------:R1:W-:Y:S02]  /*1ed0*/  STL [R1+0x4c], R2 ;  /* 0x00004c0201007387 */ /* 0x0003e40000100800 */
.L_x_3047:
[----:B-1----:R-:W2:Y:S01]  /*1ee0*/  LDL R0, [R1+0xc] ;  /* 0x00000c0001007983 */ /* 0x002ea20000100800 */
[----:B------:R-:W-:Y:S01]  /*1ef0*/  IMAD.MOV.U32 R2, RZ, RZ, 0x4 ;  /* 0x00000004ff027424 */ /* 0x000fe200078e00ff */
[----:B------:R-:W-:-:S02]  /*1f00*/  ISETP.NE.U32.AND P0, PT, RZ, c[0x0][0x370], PT ;  /* 0x0000dc00ff007a0c */ /* 0x000fc40003f05070 */
[----:B------:R-:W-:Y:S02]  /*1f10*/  ISETP.NE.U32.AND P4, PT, RZ, c[0x0][0x360], PT ;  /* 0x0000d800ff007a0c */ /* 0x000fe40003f85070 */
[----:B------:R-:W-:Y:S01]  /*1f20*/  ISETP.NE.AND.EX P1, PT, RZ, c[0x0][0x374], PT, P0 ;  /* 0x0000dd00ff007a0c */ /* 0x000fe20003f25300 */
[----:B--2---:R-:W-:-:S05]  /*1f30*/  IMAD.WIDE R2, R0, R2, c[0x0][0x588] ;  /* 0x0001620000027625 */ /* 0x004fca00078e0202 */
[----:B------:R-:W2:Y:S01]  /*1f40*/  LDG.E R24, [R2.64] ;  /* 0x0000000802187981 */ /* 0x000ea2000c1e1900 */
[----:B------:R-:W-:Y:S01]  /*1f50*/  ISETP.NE.AND.EX P4, PT, RZ, c[0x0][0x364], PT, P4 ;  /* 0x0000d900ff007a0c */ /* 0x000fe20003f85340 */
[----:B------:R-:W-:Y:S01]  /*1f60*/  IMAD.MOV.U32 R247, RZ, RZ, RZ ;  /* 0x000000fffff77224 */ /* 0x000fe200078e00ff */
[----:B------:R-:W-:Y:S02]  /*1f70*/  ISETP.NE.U32.AND P3, PT, RZ, c[0x0][0x348], PT ;  /* 0x0000d200ff007a0c */ /* 0x000fe40003f65070 */
[----:B------:R-:W-:Y:S02]  /*1f80*/  ISETP.NE.U32.AND P5, PT, RZ, c[0x0][0x350], PT ;  /* 0x0000d400ff007a0c */ /* 0x000fe40003fa5070 */
[----:B------:R-:W-:Y:S02]  /*1f90*/  ISETP.NE.U32.AND P6, PT, RZ, c[0x0][0x358], PT ;  /* 0x0000d600ff007a0c */ /* 0x000fe40003fc5070 */
[----:B------:R-:W-:Y:S02]  /*1fa0*/  ISETP.NE.AND.EX P3, PT, RZ, c[0x0][0x34c], PT, P3 ;  /* 0x0000d300ff007a0c */ /* 0x000fe40003f65330 */
[----:B------:R-:W-:-:S02]  /*1fb0*/  ISETP.NE.AND.EX P5, PT, RZ, c[0x0][0x354], PT, P5 ;  /* 0x0000d500ff007a0c */ /* 0x000fc40003fa5350 */
[----:B------:R-:W-:Y:S01]  /*1fc0*/  ISETP.NE.AND.EX P6, PT, RZ, c[0x0][0x35c], PT, P6 ;  /* 0x0000d700ff007a0c */ /* 0x000fe20003fc5360 */
[----:B------:R-:W-:Y:S02]  /*1fd0*/  IMAD.MOV.U32 R139, RZ, RZ, RZ ;  /* 0x000000ffff8b7224 */ /* 0x000fe400078e00ff */
[----:B------:R-:W-:Y:S02]  /*1fe0*/  IMAD.MOV.U32 R20, RZ, RZ, RZ ;  /* 0x000000ffff147224 */ /* 0x000fe400078e00ff */
[----:B------:R-:W-:Y:S01]  /*1ff0*/  IMAD.MOV.U32 R13, RZ, RZ, RZ ;  /* 0x000000ffff0d7224 */ /* 0x000fe200078e00ff */
[----:B--2---:R-:W-:Y:S01]  /*2000*/  SHF.R.S32.HI R21, RZ, 0x1f, R24 ;  /* 0x0000001fff157819 */ /* 0x004fe20000011418 */
[C---:B------:R-:W-:Y:S01]  /*2010*/  IMAD.SHL.U32 R22, R24.reuse, 0x4, RZ ;  /* 0x0000000418167824 */ /* 0x040fe200078e00ff */
[C---:B------:R-:W-:Y:S01]  /*2020*/  @P1 LEA R4, P0, R24.reuse, c[0x0][0x370], 0x2 ;  /* 0x0000dc0018041a11 */ /* 0x040fe200078010ff */
[----:B------:R1:W-:Y:S01]  /*2030*/  STL [R1+0x1c], R24 ;  /* 0x00001c1801007387 */ /* 0x0003e20000100800 */
[----:B------:R-:W-:-:S02]  /*2040*/  SHF.L.U64.HI R16, R24, 0x2, R21 ;  /* 0x0000000218107819 */ /* 0x000fc40000010215 */
[----:B------:R-:W-:Y:S01]  /*2050*/  @P1 LEA.HI.X R5, R24, c[0x0][0x374], R21, 0x2, P0 ;  /* 0x0000dd0018051a11 */ /* 0x000fe200000f1415 */
[----:B------:R1:W-:Y:S01]  /*2060*/  STL [R1+0x28], R21 ;  /* 0x0000281501007387 */ /* 0x0003e20000100800 */
[C---:B------:R-:W-:Y:S02]  /*2070*/  @P4 IADD3 R2, P0, R22.reuse, c[0x0][0x360], RZ ;  /* 0x0000d80016024a10 */ /* 0x040fe40007f1e0ff */
[----:B------:R-:W-:Y:S01]  /*2080*/  IADD3 R6, P2, R22, c[0x0][0x348], RZ ;  /* 0x0000d20016067a10 */ /* 0x000fe20007f5e0ff */
[----:B------:R2:W5:Y:S01]  /*2090*/  @P1 LDG.E R247, [R4.64] ;  /* 0x0000000804f71981 */ /* 0x000562000c1e1900 */
[----:B------:R-:W-:-:S03]  /*20a0*/  @P4 IADD3.X R3, R16, c[0x0][0x364], RZ, P0, !PT ;  /* 0x0000d90010034a10 */ /* 0x000fc600007fe4ff */
[----:B------:R1:W-:Y:S04]  /*20b0*/  STL [R1+0x14], R22 ;  /* 0x0000141601007387 */ /* 0x0003e80000100800 */
[----:B------:R3:W5:Y:S01]  /*20c0*/  @P4 LDG.E R249, [R2.64] ;  /* 0x0000000802f94981 */ /* 0x000762000c1e1900 */
[----:B------:R-:W-:-:S03]  /*20d0*/  IADD3.X R7, R16, c[0x0][0x34c], RZ, P2, !PT ;  /* 0x0000d30010077a10 */ /* 0x000fc600017fe4ff */
[----:B------:R1:W-:Y:S04]  /*20e0*/  STL [R1+0x18], R16 ;  /* 0x0000181001007387 */ /* 0x0003e80000100800 */
[----:B------:R1:W5:Y:S01]  /*20f0*/  @P3 LDG.E R139, [R6.64] ;  /* 0x00000008068b3981 */ /* 0x000362000c1e1900 */
[----:B--2---:R-:W-:-:S04]  /*2100*/  IADD3 R4, P1, R22, c[0x0][0x350], RZ ;  /* 0x0000d40016047a10 */ /* 0x004fc80007f3e0ff */
[----:B------:R-:W-:Y:S02]  /*2110*/  IADD3.X R5, R16, c[0x0][0x354], RZ, P1, !PT ;  /* 0x0000d50010057a10 */ /* 0x000fe40000ffe4ff */
[----:B---3--:R-:W-:-:S03]  /*2120*/  IADD3 R2, P0, R22, c[0x0][0x358], RZ ;  /* 0x0000d60016027a10 */ /* 0x008fc60007f1e0ff */
[----:B------:R1:W5:Y:S01]  /*2130*/  @P5 LDG.E R20, [R4.64] ;  /* 0x0000000804145981 */ /* 0x000362000c1e1900 */
[----:B------:R-:W-:-:S05]  /*2140*/  IADD3.X R3, R16, c[0x0][0x35c], RZ, P0, !PT ;  /* 0x0000d70010037a10 */ /* 0x000fca00007fe4ff */
[----:B------:R1:W5:Y:S01]  /*2150*/  @P6 LDG.E R13, [R2.64] ;  /* 0x00000008020d6981 */ /* 0x000362000c1e1900 */
[----:B------:R-:W-:Y:S01]  /*2160*/  YIELD ;  /* 0x0000000000007946 */ /* 0x000fe20003800000 */
[----:B------:R-:W-:Y:S05]  /*2170*/  @P4 BRA `(.L_x_2856) ;  /* 0x0000005000004947 */ /* 0x000fea0003800000 */
[----:B-----5:R-:W-:Y:S01]  /*2180*/  MOV R249, c[0x0][0x168] ;  /* 0x00005a0000f97a02 */ /* 0x020fe20000000f00 */
[----:B------:R-:W-:Y:S05]  /*2190*/  @!P3 BRA `(.L_x_2856) ;  /* 0x000000300000b947 */ /* 0x000fea0003800000 */
[----:B------:R-:W2:Y:S04]  /*21a0*/  LDG.E R8, [R6.64] ;  /* 0x0000000806087981 */ /* 0x000ea8000c1e1900 */
[----:B------:R-:W2:Y:S02]  /*21b0*/  LDG.E R0, [R6.64+0x4] ;  /* 0x0000040806007981 */ /* 0x000ea4000c1e1900 */
[----:B--2---:R-:W-:Y:S02]  /*21c0*/  IADD3 R249, -R8, R0, RZ ;  /* 0x0000000008f97210 */ /* 0x004fe40007ffe1ff */
.L_x_2856:
[----:B------:R-:W-:-:S04]  /*21d0*/  ISETP.NE.U32.AND P0, PT, RZ, c[0x0][0x368], PT ;  /* 0x0000da00ff007a0c */ /* 0x000fc80003f05070 */
[----:B------:R-:W-:-:S13]  /*21e0*/  ISETP.NE.AND.EX P0, PT, RZ, c[0x0][0x36c], PT, P0 ;  /* 0x0000db00ff007a0c */ /* 0x000fda0003f05300 */
[----:B------:R-:W-:Y:S05]  /*21f0*/  @!P0 BRA `(.L_x_2857) ;  /* 0x0000004000008947 */ /* 0x000fea0003800000 */
[----:B-1----:R-:W-:-:S04]  /*2200*/  IADD3 R4, P0, R22, c[0x0][0x368], RZ ;  /* 0x0000da0016047a10 */ /* 0x002fc80007f1e0ff */
[----:B------:R-:W-:-:S05]  /*2210*/  IADD3.X R5, R16, c[0x0][0x36c], RZ, P0, !PT ;  /* 0x0000db0010057a10 */ /* 0x000fca00007fe4ff */
[----:B------:R1:W5:Y:S01]  /*2220*/  LDG.E R15, [R4.64] ;  /* 0x00000008040f7981 */ /* 0x000362000c1e1900 */
[----:B------:R-:W-:Y:S05]  /*2230*/  BRA `(.L_x_2858) ;  /* 0x0000005000007947 */ /* 0x000fea0003800000 */
.L_x_2857:
[----:B------:R-:W-:Y:S01]  /*2240*/  MOV R15, UR6 ;  /* 0x00000006000f7c02 */ /* 0x000fe20008000f00 */
[----:B------:R-:W-:Y:S05]  /*2250*/  @!P5 BRA `(.L_x_2858) ;  /* 0x000000300000d947 */ /* 0x000fea0003800000 */
[----:B-1----:R-:W2:Y:S04]  /*2260*/  LDG.E R6, [R4.64] ;  /* 0x0000000804067981 */ /* 0x002ea8000c1e1900 */
[----:B------:R-:W2:Y:S02]  /*2270*/  LDG.E R0, [R4.64+0x4] ;  /* 0x0000040804007981 */ /* 0x000ea4000c1e1900 */
[----:B--2---:R-:W-:Y:S02]  /*2280*/  IADD3 R15, -R6, R0, RZ ;  /* 0x00000000060f7210 */ /* 0x004fe40007ffe1ff */
.L_x_2858:
[----:B------:R-:W2:Y:S04]  /*2290*/  LDL.LU R0, [R1+0x4] ;  /* 0x0000040001007983 */ /* 0x000ea80000300800 */
[----:B-1----:R1:W3:Y:S04]  /*22a0*/  @P6 LDG.E R5, [R2.64] ;  /* 0x0000000802056981 */ /* 0x0022e8000c1e1900 */
[----:B------:R1:W3:Y:S04]  /*22b0*/  @P6 LDG.E R4, [R2.64+0x4] ;  /* 0x0000040802046981 */ /* 0x0002e8000c1e1900 */
[----:B------:R-:W4:Y:S01]  /*22c0*/  LDL R14, [R1+0x8] ;  /* 0x00000800010e7983 */ /* 0x000f220000100800 */
[----:B------:R-:W-:-:S04]  /*22d0*/  ISETP.NE.U32.AND P0, PT, RZ, c[0x0][0x378], PT ;  /* 0x0000de00ff007a0c */ /* 0x000fc80003f05070 */
[----:B------:R-:W-:Y:S01]  /*22e0*/  ISETP.NE.AND.EX P1, PT, RZ, c[0x0][0x37c], PT, P0 ;  /* 0x0000df00ff007a0c */ /* 0x000fe20003f25300 */
[----:B------:R-:W-:-:S05]  /*22f0*/  IMAD.MOV.U32 R6, RZ, RZ, c[0x0][0x2c4] ;  /* 0x0000b100ff067624 */ /* 0x000fca00078e00ff */
[----:B------:R-:W-:Y:S01]  /*2300*/  ISETP.NE.AND P2, PT, R6, 0x1, PT ;  /* 0x000000010600780c */ /* 0x000fe20003f45270 */
[----:B-----5:R-:W-:Y:S02]  /*2310*/  IMAD.MOV.U32 R138, RZ, RZ, R15 ;  /* 0x000000ffff8a7224 */ /* 0x020fe400078e000f */
[----:B------:R-:W-:-:S04]  /*2320*/  IMAD.MOV.U32 R67, RZ, RZ, c[0x0][0x228] ;  /* 0x00008a00ff437624 */ /* 0x000fc800078e00ff */
[----:B-1----:R-:W-:Y:S01]  /*2330*/  @P1 IADD3 R2, P0, R22, c[0x0][0x378], RZ ;  /* 0x0000de0016021a10 */ /* 0x002fe20007f1e0ff */
[----:B------:R-:W-:-:S03]  /*2340*/  IMAD.IADD R7, R15, 0x1, -R247 ;  /* 0x000000010f077824 */ /* 0x000fc600078e0af7 */
[----:B------:R-:W-:-:S05]  /*2350*/  @P1 IADD3.X R3, R16, c[0x0][0x37c], RZ, P0, !PT ;  /* 0x0000df0010031a10 */ /* 0x000fca00007fe4ff */
[----:B------:R4:W5:Y:S01]  /*2360*/  @P1 LDG.E R138, [R2.64] ;  /* 0x00000008028a1981 */ /* 0x000962000c1e1900 */
[----:B------:R-:W-:Y:S01]  /*2370*/  LOP3.LUT R231, R231, 0xffffffbf, RZ, 0xc0, !PT ;  /* 0xffffffbfe7e77812 */ /* 0x000fe200078ec0ff */
[----:B------:R-:W-:Y:S03]  /*2380*/  BSSY B0, `(.L_x_2859) ;  /* 0x000003c000007945 */ /* 0x000fe60003800000 */
[----:B------:R-:W-:Y:S01]  /*2390*/  @P2 LOP3.LUT R231, R231, 0x40, RZ, 0xfc, !PT ;  /* 0x00000040e7e72812 */ /* 0x000fe200078efcff */
[----:B--2---:R-:W-:-:S05]  /*23a0*/  IMAD.SHL.U32 R0, R0, 0x80, RZ ;  /* 0x0000008000007824 */ /* 0x004fca00078e00ff */
[----:B------:R1:W-:Y:S01]  /*23b0*/  STL [R1+0x4], R0 ;  /* 0x0000040001007387 */ /* 0x0003e20000100800 */
[----:B---3--:R-:W-:-:S04]  /*23c0*/  @P6 IMAD.IADD R67, R4, 0x1, -R5 ;  /* 0x0000000104436824 */ /* 0x008fc800078e0a05 */
[----:B------:R-:W-:Y:S01]  /*23d0*/  IMAD.IADD R248, R7, 0x1, R67 ;  /* 0x0000000107f87824 */ /* 0x000fe200078e0243 */
[----:B----4-:R-:W-:-:S04]  /*23e0*/  LOP3.LUT R3, R14, 0xff000000, RZ, 0xc0, !PT ;  /* 0xff0000000e037812 */ /* 0x010fc800078ec0ff */
[----:B------:R-:W-:Y:S02]  /*23f0*/  IADD3 R119, R248, 0x40, -R249 ;  /* 0x00000040f8777810 */ /* 0x000fe40007ffe8f9 */
[----:B-1----:R-:W-:-:S05]  /*2400*/  IADD3 R0, R0, 0x7f, RZ ;  /* 0x0000007f00007810 */ /* 0x002fca0007ffe0ff */
[----:B------:R-:W-:-:S05]  /*2410*/  @P2 IMAD.HI.U32 R2, R0, c[0x0][0x2c8], RZ ;  /* 0x0000b20000022a27 */ /* 0x000fca00078e00ff */
[----:B------:R-:W-:Y:S02]  /*2420*/  @P2 SHF.R.U32.HI R0, RZ, c[0x0][0x2cc], R2 ;  /* 0x0000b300ff002a19 */ /* 0x000fe40000011602 */
[----:B------:R-:W-:-:S03]  /*2430*/  IADD3 R2, R248, 0x3f, RZ ;  /* 0x0000003ff8027810 */ /* 0x000fc60007ffe0ff */
[----:B------:R-:W-:Y:S01]  /*2440*/  IMAD.IADD R0, R119, 0x1, R0 ;  /* 0x0000000177007824 */ /* 0x000fe200078e0200 */
[----:B------:R-:W-:Y:S02]  /*2450*/  SHF.R.S32.HI R4, RZ, 0x1f, R2 ;  /* 0x0000001fff047819 */ /* 0x000fe40000011402 */
[----:B------:R-:W-:Y:S02]  /*2460*/  LOP3.LUT R8, R14, 0xff0000, RZ, 0xc0, !PT ;  /* 0x00ff00000e087812 */ /* 0x000fe400078ec0ff */
[----:B------:R-:W-:Y:S02]  /*2470*/  SHF.R.U32.HI R6, RZ, 0x8, R3 ;  /* 0x00000008ff067819 */ /* 0x000fe40000011603 */
[----:B------:R-:W-:Y:S02]  /*2480*/  SHF.R.S32.HI R5, RZ, 0x1f, R0 ;  /* 0x0000001fff057819 */ /* 0x000fe40000011400 */
[----:B------:R-:W-:Y:S02]  /*2490*/  LEA.HI R3, R4, R2, RZ, 0x6 ;  /* 0x0000000204037211 */ /* 0x000fe400078f30ff */
[----:B------:R-:W-:-:S02]  /*24a0*/  LEA.HI R2, R8, R6, RZ, 0x10 ;  /* 0x0000000608027211 */ /* 0x000fc400078f80ff */
[----:B------:R-:W-:Y:S02]  /*24b0*/  LEA.HI R0, R5, R0, RZ, 0x6 ;  /* 0x0000000005007211 */ /* 0x000fe400078f30ff */
[----:B------:R-:W-:Y:S02]  /*24c0*/  SHF.R.U32.HI R9, RZ, 0x10, R2 ;  /* 0x00000010ff097819 */ /* 0x000fe40000011602 */
[----:B------:R-:W-:Y:S02]  /*24d0*/  LOP3.LUT R17, R2, 0xff, RZ, 0xc0, !PT ;  /* 0x000000ff02117812 */ /* 0x000fe400078ec0ff */
[----:B------:R-:W-:Y:S02]  /*24e0*/  SHF.R.S32.HI R118, RZ, 0x6, R3 ;  /* 0x00000006ff767819 */ /* 0x000fe40000011403 */
[----:B------:R-:W-:Y:S01]  /*24f0*/  SHF.R.S32.HI R0, RZ, 0x6, R0 ;  /* 0x00000006ff007819 */ /* 0x000fe20000011400 */
[----:B------:R1:W-:Y:S03]  /*2500*/  STL [R1+0x2c], R9 ;  /* 0x00002c0901007387 */ /* 0x0003e60000100800 */
[----:B------:R-:W-:Y:S01]  /*2510*/  IMNMX R6, R118, R0, PT ;  /* 0x0000000076067217 */ /* 0x000fe20003800200 */
[----:B------:R1:W-:Y:S03]  /*2520*/  STL [R1+0x30], R17 ;  /* 0x0000301101007387 */ /* 0x0003e60000100800 */
[----:B------:R-:W-:-:S02]  /*2530*/  ISETP.GE.AND P0, PT, R6, 0x1, PT ;  /* 0x000000010600780c */ /* 0x000fc40003f06270 */
[----:B------:R-:W-:Y:S01]  /*2540*/  ISETP.NE.AND P1, PT, R9, RZ, PT ;  /* 0x000000ff0900720c */ /* 0x000fe20003f25270 */
[----:B------:R-:W-:-:S03]  /*2550*/  IMAD.MOV.U32 R0, RZ, RZ, RZ ;  /* 0x000000ffff007224 */ /* 0x000fc600078e00ff */
[----:B------:R-:W-:-:S07]  /*2560*/  SEL R116, R9, c[0x0][0x338], P1 ;  /* 0x0000ce0009747a07 */ /* 0x000fce0000800000 */
        /* <DEDUP_REMOVED lines=13> */
[----:B-1----:R-:W-:Y:S02]  /*2640*/  IMAD.MOV R9, RZ, RZ, -R0 ;  /* 0x000000ffff097224 */ /* 0x002fe400078e0a00 */
        /* <DEDUP_REMOVED lines=15> */
.L_x_2860:
[----:B------:R-:W-:Y:S05]  /*2740*/  BSYNC B0 ;  /* 0x0000000000007941 */ /* 0x000fea0003800000 */
.L_x_2859:
[----:B------:R-:W-:-:S04]  /*2750*/  IMAD R2, R17, R0, RZ ;  /* 0x0000000011027224 */ /* 0x000fc800078e02ff */
        /* <DEDUP_REMOVED lines=15> */
[----:B------:R-:W-:Y:S02]  /*2850*/  SHF.R.S32.HI R2, RZ, 0x1f, R13 ;  /* 0x0000001fff027819 */ /* 0x000fe4000001140d */
[----:B------:R-:W-:Y:S01]  /*2860*/  IADD3 R0, P0, R250, R13, RZ ;  /* 0x0000000dfa007210 */ /* 0x000fe20007f1e0ff */
[----:B------:R-:W-:Y:S01]  /*2870*/  IMAD.MOV.U32 R13, RZ, RZ, c[0x0][0x238] ;  /* 0x00008e00ff0d7624 */ /* 0x000fe200078e00ff */
[----:B------:R-:W-:Y:S02]  /*2880*/  LOP3.LUT R23, R14, 0xffff, RZ, 0xc0, !PT ;  /* 0x0000ffff0e177812 */ /* 0x000fe400078ec0ff */
[----:B-1----:R-:W-:Y:S01]  /*2890*/  LEA.HI.X.SX32 R17, R250, R2, 0x1, P0 ;  /* 0x00000002fa117211 */ /* 0x002fe200000f0eff */
[----:B------:R-:W-:Y:S01]  /*28a0*/  IMAD.WIDE.U32 R2, R0, c[0x0][0x238], R216 ;  /* 0x00008e0000027a25 */ /* 0x000fe200078e00d8 */
[----:B------:R-:W-:Y:S02]  /*28b0*/  SEL R12, R21, RZ, !P6 ;  /* 0x000000ff150c7207 */ /* 0x000fe40007000000 */
[----:B------:R-:W-:Y:S01]  /*28c0*/  IADD3 R18, R8, -0x1, RZ ;  /* 0xffffffff08127810 */ /* 0x000fe20007ffe0ff */
[----:B------:R-:W-:Y:S01]  /*28d0*/  IMAD R4, R17, c[0x0][0x238], RZ ;  /* 0x00008e0011047a24 */ /* 0x000fe200078e02ff */
[----:B------:R-:W-:Y:S01]  /*28e0*/  SEL R9, R24, RZ, !P6 ;  /* 0x000000ff18097207 */ /* 0x000fe20007000000 */
[----:B------:R-:W-:Y:S01]  /*28f0*/  IMAD R5, R12, c[0x0][0x248], RZ ;  /* 0x000092000c057a24 */ /* 0x000fe200078e02ff */
[----:B------:R-:W-:Y:S01]  /*2900*/  MOV R121, 0x6 ;  /* 0x0000000600797802 */ /* 0x000fe20000000f00 */
[----:B------:R-:W-:Y:S01]  /*2910*/  IMAD R4, R0, c[0x0][0x23c], R4 ;  /* 0x00008f0000047a24 */ /* 0x000fe200078e0204 */
[----:B------:R-:W-:Y:S01]  /*2920*/  SHF.R.S32.HI R19, RZ, 0x1f, R18 ;  /* 0x0000001fff137819 */ /* 0x000fe20000011412 */
[----:B------:R-:W-:Y:S01]  /*2930*/  IMAD R5, R9, c[0x0][0x24c], R5 ;  /* 0x0000930009057a24 */ /* 0x000fe200078e0205 */
        /* <DEDUP_REMOVED lines=8> */
[----:B------:R-:W-:Y:S01]  /*29c0*/  IMAD R3, R23, c[0x0][0x244], R3 ;  /* 0x0000910017037a24 */ /* 0x000fe200078e0203 */
[----:B------:R-:W-:Y:S01]  /*29d0*/  P2R R14, PR, RZ, 0x10 ;  /* 0x00000010ff0e7803 */ /* 0x000fe20000000000 */
[----:B------:R-:W-:Y:S01]  /*29e0*/  IMAD R4, R18, -0x40, R4 ;  /* 0xffffffc012047824 */ /* 0x000fe200078e0204 */
[----:B------:R-:W-:Y:S01]  /*29f0*/  ISETP.GE.AND P6, PT, R216, c[0x0][0x1d4], PT ;  /* 0x00007500d8007a0c */ /* 0x000fe20003fc6270 */
[----:B------:R-:W-:Y:S01]  /*2a00*/  IMAD.WIDE.U32 R78, R9, c[0x0][0x248], R2 ;  /* 0x00009200094e7a25 */ /* 0x000fe200078e0002 */
[----:B------:R-:W-:Y:S02]  /*2a10*/  ISETP.GE.AND P5, PT, R215, c[0x0][0x1d4], PT ;  /* 0x00007500d7007a0c */ /* 0x000fe40003fa6270 */
[C---:B------:R-:W-:Y:S01]  /*2a20*/  ISETP.GE.AND P1, PT, R4.reuse, 0x21, PT ;  /* 0x000000210400780c */ /* 0x040fe20003f26270 */
[----:B------:R-:W-:Y:S01]  /*2a30*/  IMAD.SHL.U32 R126, R13, 0x40, RZ ;  /* 0x000000400d7e7824 */ /* 0x000fe200078e00ff */
[----:B------:R-:W-:Y:S01]  /*2a40*/  ISETP.GE.AND P2, PT, R4, 0x1, PT ;  /* 0x000000010400780c */ /* 0x000fe20003f46270 */
[----:B------:R-:W-:-:S02]  /*2a50*/  IMAD R3, R125, R18, RZ ;  /* 0x000000127d037224 */ /* 0x000fc400078e02ff */
[----:B------:R-:W-:Y:S02]  /*2a60*/  IMAD.IADD R75, R79, 0x1, R5 ;  /* 0x000000014f4b7824 */ /* 0x000fe400078e0205 */
[----:B------:R-:W-:Y:S02]  /*2a70*/  IMAD.MOV.U32 R74, RZ, RZ, R78 ;  /* 0x000000ffff4a7224 */ /* 0x000fe400078e004e */
[-C--:B------:R-:W-:Y:S02]  /*2a80*/  IMAD R3, R19, R126.reuse, R3 ;  /* 0x0000007e13037224 */ /* 0x080fe400078e0203 */
[----:B------:R-:W-:-:S04]  /*2a90*/  IMAD.WIDE.U32 R6, R18, R126, R74 ;  /* 0x0000007e12067225 */ /* 0x000fc800078e004a */
[----:B------:R-:W-:Y:S01]  /*2aa0*/  IMAD.SHL.U32 R127, R13, 0x20, RZ ;  /* 0x000000200d7f7824 */ /* 0x000fe200078e00ff */
[----:B------:R-:W-:Y:S02]  /*2ab0*/  IADD3 R3, R7, R3, RZ ;  /* 0x0000000307037210 */ /* 0x000fe40007ffe0ff */
[C---:B------:R-:W-:Y:S02]  /*2ac0*/  @P2 LEA R4, P3, R6.reuse, c[0x0][0x220], 0x1 ;  /* 0x0000880006042a11 */ /* 0x040fe400078608ff */
[----:B------:R-:W-:Y:S02]  /*2ad0*/  @P1 IADD3 R7, P0, R127, R6, RZ ;  /* 0x000000067f071210 */ /* 0x000fe40007f1e0ff */
[----:B------:R-:W-:Y:S02]  /*2ae0*/  @P2 LEA.HI.X R5, R6, c[0x0][0x224], R3, 0x1, P3 ;  /* 0x0000890006052a11 */ /* 0x000fe400018f0c03 */
[----:B------:R-:W-:Y:S01]  /*2af0*/  @P4 IADD3 R6, P3, R22, c[0x0][0x340], RZ ;  /* 0x0000d00016064a10 */ /* 0x000fe20007f7e0ff */
[----:B------:R-:W-:Y:S01]  /*2b00*/  @P1 IMAD.X R13, R3, 0x1, R122, P0 ;  /* 0x00000001030d1824 */ /* 0x000fe200000e067a */
[----:B------:R-:W-:Y:S01]  /*2b10*/  @P1 LEA R2, P0, R7, c[0x0][0x220], 0x1 ;  /* 0x0000880007021a11 */ /* 0x000fe200078008ff */
[----:B------:R-:W-:Y:S01]  /*2b20*/  @!PT LDS RZ, [RZ] ;  /* 0x00000000fffff984 */ /* 0x000fe20000000800 */
[----:B------:R-:W-:Y:S01]  /*2b30*/  @!PT LDS RZ, [RZ] ;  /* 0x00000000fffff984 */ /* 0x000fe20000000800 */
[----:B------:R-:W-:Y:S01]  /*2b40*/  @!PT LDS RZ, [RZ] ;  /* 0x00000000fffff984 */ /* 0x000fe20000000800 */
[----:B------:R1:W-:Y:S01]  /*2b50*/  @P2 LDGSTS.E.BYPASS.LTC128B.128 [R144+0xc100], [R4.64], !P6 ;  /* 0x0c10000004902fae */ /* 0x0003e2000f101d48 */
[----:B------:R-:W-:-:S02]  /*2b60*/  ISETP.GE.AND P4, PT, R218, c[0x0][0x1d4], PT ;  /* 0x00007500da007a0c */ /* 0x000fc40003f86270 */
[----:B------:R-:W-:Y:S01]  /*2b70*/  @P1 LEA.HI.X R3, R7, c[0x0][0x224], R13, 0x1, P0 ;  /* 0x0000890007031a11 */ /* 0x000fe200000f0c0d */
[----:B------:R1:W-:Y:S01]  /*2b80*/  @P2 LDGSTS.E.BYPASS.LTC128B.128 [R144+0xe100], [R4.64+0x80], !P5 ;  /* 0x0e10008004902fae */ /* 0x0003e2000e901d48 */
[----:B------:R-:W-:-:S09]  /*2b90*/  ISETP.NE.AND P0, PT, R14, RZ, PT ;  /* 0x000000ff0e00720c */ /* 0x000fd20003f05270 */
[----:B------:R1:W-:Y:S04]  /*2ba0*/  @P2 LDGSTS.E.BYPASS.LTC128B.128 [R144+0x10100], [R4.64+0x100], !P4 ;  /* 0x1010010004902fae */ /* 0x0003e8000e101d48 */
[----:B------:R-:W-:Y:S01]  /*2bb0*/  @P0 IADD3.X R7, R16, c[0x0][0x344], RZ, P3, !PT ;  /* 0x0000d10010070a10 */ /* 0x000fe20001ffe4ff */
[----:B------:R2:W-:Y:S04]  /*2bc0*/  @P1 LDGSTS.E.BYPASS.LTC128B.128 [R144+0xd100], [R2.64], !P6 ;  /* 0x0d10000002901fae */ /* 0x0005e8000f101d48 */
        /* <DEDUP_REMOVED lines=9> */
[----:B------:R-:W-:Y:S01]  /*2c60*/  SHF.L.U64.HI R124, R131, R121, c[0x0][0x25c] ;  /* 0x00009700837c7619 */ /* 0x000fe20000010279 */
[----:B-1----:R-:W-:Y:S01]  /*2c70*/  IMAD R4, R17, c[0x0][0x258], RZ ;  /* 0x0000960011047a24 */ /* 0x002fe200078e02ff */
[----:B------:R-:W-:Y:S01]  /*2c80*/  SHF.R.S32.HI R111, RZ, 0x1f, R110 ;  /* 0x0000001fff6f7819 */ /* 0x000fe2000001146e */
[C---:B------:R-:W-:Y:S01]  /*2c90*/  IMAD.SHL.U32 R130, R131.reuse, 0x40, RZ ;  /* 0x0000004083827824 */ /* 0x040fe200078e00ff */
[----:B------:R-:W-:Y:S01]  /*2ca0*/  SHF.L.U32 R131, R131, 0x5, RZ ;  /* 0x0000000583837819 */ /* 0x000fe200000006ff */
[----:B------:R-:W-:Y:S02]  /*2cb0*/  IMAD.SHL.U32 R117, R117, 0x2, RZ ;  /* 0x0000000275757824 */ /* 0x000fe400078e00ff */
[----:B------:R-:W-:Y:S02]  /*2cc0*/  IMAD.MOV.U32 R28, RZ, RZ, R18 ;  /* 0x000000ffff1c7224 */ /* 0x000fe400078e0012 */
[----:B------:R-:W-:Y:S02]  /*2cd0*/  IMAD R73, R23, c[0x0][0x1ec], R69 ;  /* 0x00007b0017497a24 */ /* 0x000fe400078e0245 */
[----:B--2---:R-:W-:-:S04]  /*2ce0*/  IMAD.WIDE.U32 R2, R0, c[0x0][0x258], R216 ;  /* 0x0000960000027a25 */ /* 0x004fc800078e00d8 */
[----:B------:R-:W-:-:S04]  /*2cf0*/  IMAD R0, R0, c[0x0][0x25c], R4 ;  /* 0x0000970000007a24 */ /* 0x000fc800078e0204 */
[----:B------:R-:W-:Y:S02]  /*2d00*/  IMAD.IADD R3, R3, 0x1, R0 ;  /* 0x0000000103037824 */ /* 0x000fe400078e0200 */
[----:B------:R-:W-:Y:S01]  /*2d10*/  IMAD R0, R12, c[0x0][0x268], RZ ;  /* 0x00009a000c007a24 */ /* 0x000fe200078e02ff */
[----:B------:R-:W-:Y:S01]  /*2d20*/  SHF.R.S32.HI R12, RZ, 0x1f, R226 ;  /* 0x0000001fff0c7819 */ /* 0x000fe200000114e2 */
        /* <DEDUP_REMOVED lines=8> */
[----:B------:R-:W2:Y:S01]  /*2db0*/  LDL R24, [R1+0x10] ;  /* 0x0000100001187983 */ /* 0x000ea20000100800 */
[----:B------:R-:W-:Y:S01]  /*2dc0*/  IMAD R0, R124, R18, RZ ;  /* 0x000000127c007224 */ /* 0x000fe200078e02ff */
[----:B------:R-:W-:Y:S01]  /*2dd0*/  ISETP.GE.AND P3, PT, R109, c[0x0][0x27c], PT ;  /* 0x00009f006d007a0c */ /* 0x000fe20003f66270 */
[----:B------:R-:W-:Y:S01]  /*2de0*/  IMAD.MOV.U32 R2, RZ, RZ, R76 ;  /* 0x000000ffff027224 */ /* 0x000fe200078e004c */
[----:B------:R-:W-:Y:S01]  /*2df0*/  LOP3.LUT R231, R231, 0xfffffffd, RZ, 0xc0, !PT ;  /* 0xfffffffde7e77812 */ /* 0x000fe200078ec0ff */
[----:B------:R-:W-:Y:S01]  /*2e00*/  IMAD.MOV.U32 R3, RZ, RZ, R92 ;  /* 0x000000ffff037224 */ /* 0x000fe200078e005c */
[----:B------:R-:W-:Y:S01]  /*2e10*/  ULDC.U8 UR5, c[0x0][0x298] ;  /* 0x0000a60000057ab9 */ /* 0x000fe20000000000 */
[----:B------:R-:W-:-:S02]  /*2e20*/  IMAD R0, R19, R130, R0 ;  /* 0x0000008213007224 */ /* 0x000fc400078e0200 */
[----:B------:R-:W-:-:S04]  /*2e30*/  IMAD.WIDE.U32 R2, R18, R130, R2 ;  /* 0x0000008212027225 */ /* 0x000fc800078e0002 */
[----:B------:R-:W-:Y:S01]  /*2e40*/  IMAD.IADD R0, R3, 0x1, R0 ;  /* 0x0000000103007824 */ /* 0x000fe200078e0200 */
[C---:B------:R-:W-:Y:S01]  /*2e50*/  @P2 LEA R6, P0, R2.reuse, c[0x0][0x250], 0x1 ;  /* 0x0000940002062a11 */ /* 0x040fe200078008ff */
[----:B------:R-:W-:Y:S02]  /*2e60*/  IMAD.IADD R114, R15, 0x1, R20 ;  /* 0x000000010f727824 */ /* 0x000fe400078e0214 */
[----:B------:R-:W-:Y:S01]  /*2e70*/  IMAD.MOV.U32 R133, RZ, RZ, 0x1 ;  /* 0x00000001ff857424 */ /* 0x000fe200078e00ff */
[----:B------:R-:W-:Y:S01]  /*2e80*/  @P2 LEA.HI.X R7, R2, c[0x0][0x254], R0, 0x1, P0 ;  /* 0x0000950002072a11 */ /* 0x000fe200000f0c00 */
[----:B------:R-:W-:Y:S01]  /*2e90*/  BAR.SYNC.DEFER_BLOCKING 0x0 ;  /* 0x0000000000007b1d */ /* 0x000fe20000010000 */
[----:B------:R-:W-:Y:S01]  /*2ea0*/  @P1 IADD3 R2, P0, R131, R2, RZ ;  /* 0x0000000283021210 */ /* 0x000fe20007f1e0ff */
[----:B------:R-:W-:-:S04]  /*2eb0*/  IMAD.WIDE.U32 R90, R16, c[0x0][0x2b0], RZ ;  /* 0x0000ac00105a7a25 */ /* 0x000fc800078e00ff */
[----:B------:R-:W-:Y:S01]  /*2ec0*/  @P1 IMAD.X R0, R0, 0x1, R123, P0 ;  /* 0x0000000100001824 */ /* 0x000fe200000e067b */
[C---:B------:R-:W-:Y:S01]  /*2ed0*/  @P1 LEA R4, P0, R2.reuse, c[0x0][0x250], 0x1 ;  /* 0x0000940002041a11 */ /* 0x040fe200078008ff */
[----:B------:R-:W-:Y:S02]  /*2ee0*/  IMAD.MOV.U32 R129, RZ, RZ, c[0x0][0x290] ;  /* 0x0000a400ff817624 */ /* 0x000fe400078e00ff */
[----:B------:R-:W-:Y:S01]  /*2ef0*/  IMAD.MOV.U32 R128, RZ, RZ, c[0x0][0x280] ;  /* 0x0000a000ff807624 */ /* 0x000fe200078e00ff */
[----:B------:R-:W-:Y:S01]  /*2f00*/  @P1 LEA.HI.X R5, R2, c[0x0][0x254], R0, 0x1, P0 ;  /* 0x0000950002051a11 */ /* 0x000fe200000f0c00 */
[----:B------:R-:W-:Y:S01]  /*2f10*/  IMAD.WIDE.U32 R88, R23, c[0x0][0x210], RZ ;  /* 0x0000840017587a25 */ /* 0x000fe200078e00ff */
[----:B------:R-:W-:Y:S02]  /*2f20*/  ISETP.GT.AND P0, PT, R28, R31, PT ;  /* 0x0000001f1c00720c */ /* 0x000fe40003f04270 */
[-C--:B------:R-:W-:Y:S01]  /*2f30*/  SHF.L.U64.HI R120, R129, R121.reuse, c[0x0][0x294] ;  /* 0x0000a50081787619 */ /* 0x080fe20000010279 */
[----:B------:R-:W-:Y:S01]  /*2f40*/  IMAD R132, R252, 0x40, R226 ;  /* 0x00000040fc847824 */ /* 0x000fe200078e02e2 */
[----:B------:R-:W-:Y:S01]  /*2f50*/  SHF.L.U64.HI R121, R128, R121, c[0x0][0x284] ;  /* 0x0000a10080797619 */ /* 0x000fe20000010279 */
[----:B------:R-:W-:-:S02]  /*2f60*/  IMAD.MOV.U32 R32, RZ, RZ, RZ ;  /* 0x000000ffff207224 */ /* 0x000fc400078e00ff */
[----:B------:R-:W-:Y:S02]  /*2f70*/  IMAD.MOV.U32 R35, RZ, RZ, 0x1 ;  /* 0x00000001ff237424 */ /* 0x000fe400078e00ff */
[----:B------:R-:W-:Y:S01]  /*2f80*/  IMAD.SHL.U32 R129, R129, 0x40, RZ ;  /* 0x0000004081817824 */ /* 0x000fe200078e00ff */
[----:B------:R-:W-:Y:S01]  /*2f90*/  @!PT LDS RZ, [RZ] ;  /* 0x00000000fffff984 */ /* 0x000fe20000000800 */
[----:B------:R-:W-:Y:S01]  /*2fa0*/  @!PT LDS RZ, [RZ] ;  /* 0x00000000fffff984 */ /* 0x000fe20000000800 */
[----:B------:R-:W-:Y:S01]  /*2fb0*/  @!PT LDS RZ, [RZ] ;  /* 0x00000000fffff984 */ /* 0x000fe20000000800 */
[----:B------:R1:W-:Y:S01]  /*2fc0*/  @P2 LDGSTS.E.BYPASS.LTC128B.128 [R144+0x100], [R6.64], !P6 ;  /* 0x0010000006902fae */ /* 0x0003e2000f101d48 */
[----:B------:R-:W-:Y:S02]  /*2fd0*/  IMAD.SHL.U32 R128, R128, 0x40, RZ ;  /* 0x0000004080807824 */ /* 0x000fe400078e00ff */
[----:B------:R-:W-:Y:S01]  /*2fe0*/  @P0 IADD3 R0, R8, -0x2, RZ ;  /* 0xfffffffe08000810 */ /* 0x000fe20007ffe0ff */
[----:B------:R-:W-:Y:S01]  /*2ff0*/  IMAD R106, R23, c[0x0][0x214], R89 ;  /* 0x00008500176a7a24 */ /* 0x000fe200078e0259 */
[----:B------:R1:W-:Y:S02]  /*3000*/  @P2 LDGSTS.E.BYPASS.LTC128B.128 [R144+0x2100], [R6.64+0x80], !P5 ;  /* 0x0210008006902fae */ /* 0x0003e4000e901d48 */
[----:B------:R-:W-:Y:S01]  /*3010*/  @P0 SHF.R.S32.HI R3, RZ, 0x1f, R0 ;  /* 0x0000001fff030819 */ /* 0x000fe20000011400 */
[----:B------:R-:W-:Y:S01]  /*3020*/  @P0 IMAD R2, R125, R0, RZ ;  /* 0x000000007d020224 */ /* 0x000fe200078e02ff */
[----:B------:R1:W-:Y:S01]  /*3030*/  @P2 LDGSTS.E.BYPASS.LTC128B.128 [R144+0x4100], [R6.64+0x100], !P4 ;  /* 0x0410010006902fae */ /* 0x0003e2000e101d48 */
[----:B------:R-:W-:-:S03]  /*3040*/  @P0 IMAD.WIDE.U32 R8, R0, R126, R74 ;  /* 0x0000007e00080225 */ /* 0x000fc600078e004a */
[----:B------:R3:W-:Y:S01]  /*3050*/  @P1 LDGSTS.E.BYPASS.LTC128B.128 [R144+0x1100], [R4.64], !P6 ;  /* 0x0110000004901fae */ /* 0x0007e2000f101d48 */
[----:B------:R-:W-:Y:S01]  /*3060*/  @P0 IMAD R3, R3, R126, R2 ;  /* 0x0000007e03030224 */ /* 0x000fe200078e0202 */
[----:B------:R-:W-:Y:S01]  /*3070*/  @P0 LEA R2, P2, R8, c[0x0][0x220], 0x1 ;  /* 0x0000880008020a11 */ /* 0x000fe200078408ff */
[----:B------:R-:W-:Y:S01]  /*3080*/  IMAD R0, R12, c[0x0][0x290], RZ ;  /* 0x0000a4000c007a24 */ /* 0x000fe200078e02ff */
[----:B------:R3:W-:Y:S01]  /*3090*/  @P1 LDGSTS.E.BYPASS.LTC128B.128 [R144+0x3100], [R4.64+0x80], !P5 ;  /* 0x0310008004901fae */ /* 0x0007e2000e901d48 */
[----:B------:R-:W-:Y:S02]  /*30a0*/  @P0 IMAD.IADD R3, R9, 0x1, R3 ;  /* 0x0000000109030824 */ /* 0x000fe400078e0203 */
[----:B------:R-:W-:Y:S01]  /*30b0*/  IMAD R0, R226, c[0x0][0x294], R0 ;  /* 0x0000a500e2007a24 */ /* 0x000fe200078e0200 */
[----:B------:R3:W-:Y:S02]  /*30c0*/  @P1 LDGSTS.E.BYPASS.LTC128B.128 [R144+0x5100], [R4.64+0x100], !P4 ;  /* 0x0510010004901fae */ /* 0x0007e4000e101d48 */
[----:B------:R-:W-:-:S02]  /*30d0*/  @P0 LEA.HI.X R3, R8, c[0x0][0x224], R3, 0x1, P2 ;  /* 0x0000890008030a11 */ /* 0x000fc400010f0c03 */
[----:B------:R-:W-:Y:S01]  /*30e0*/  ISETP.GE.AND P2, PT, R104, c[0x0][0x27c], PT ;  /* 0x00009f0068007a0c */ /* 0x000fe20003f46270 */
[----:B------:R-:W0:Y:S04]  /*30f0*/  LDGDEPBAR ;  /* 0x00000000000079af */ /* 0x000e280000000000 */
[----:B------:R4:W-:Y:S04]  /*3100*/  @P0 LDGSTS.E.BYPASS.LTC128B.128 [R144+0x12100], [R2.64], !P6 ;  /* 0x1210000002900fae */ /* 0x0009e8000f101d48 */
[----:B------:R4:W-:Y:S01]  /*3110*/  @P0 LDGSTS.E.BYPASS.LTC128B.128 [R144+0x14100], [R2.64+0x80], !P5 ;  /* 0x1410008002900fae */ /* 0x0009e2000e901d48 */
[----:B-1----:R-:W-:-:S03]  /*3120*/  IMAD.WIDE.U32 R6, R226, c[0x0][0x290], R104 ;  /* 0x0000a400e2067a25 */ /* 0x002fc600078e0068 */
[----:B------:R4:W-:Y:S01]  /*3130*/  @P0 LDGSTS.E.BYPASS.LTC128B.128 [R144+0x16100], [R2.64+0x100], !P4 ;  /* 0x1610010002900fae */ /* 0x0009e2000e101d48 */
[----:B------:R-:W-:Y:S01]  /*3140*/  @P2 LOP3.LUT R231, R231, 0x2, RZ, 0xfc, !PT ;  /* 0x00000002e7e72812 */ /* 0x000fe200078efcff */
[----:B------:R-:W-:Y:S02]  /*3150*/  IMAD.MOV.U32 R8, RZ, RZ, R6 ;  /* 0x000000ffff087224 */ /* 0x000fe400078e0006 */
[----:B------:R-:W-:Y:S01]  /*3160*/  IMAD R6, R12, c[0x0][0x280], RZ ;  /* 0x0000a0000c067a24 */ /* 0x000fe200078e02ff */
[----:B------:R-:W-:Y:S01]  /*3170*/  SEL R12, RZ, c[0x0][0x27c], !P3 ;  /* 0x00009f00ff0c7a07 */ /* 0x000fe20005800000 */
[----:B------:R-:W-:Y:S01]  /*3180*/  IMAD.IADD R9, R7, 0x1, R0 ;  /* 0x0000000107097824 */ /* 0x000fe200078e0200 */
[----:B------:R-:W-:Y:S01]  /*3190*/  LOP3.LUT R231, R231, 0xfffffffe, RZ, 0xc0, !PT ;  /* 0xfffffffee7e77812 */ /* 0x000fe200078ec0ff */
[----:B------:R-:W-:Y:S01]  /*31a0*/  IMAD R15, R226, c[0x0][0x284], R6 ;  /* 0x0000a100e20f7a24 */ /* 0x000fe200078e0206 */
[----:B------:R-:W-:Y:S01]  /*31b0*/  SEL R6, RZ, c[0x0][0x27c], !P2 ;  /* 0x00009f00ff067a07 */ /* 0x000fe20005000000 */
[----:B------:R-:W-:Y:S01]  /*31c0*/  IMAD.IADD R12, R109, 0x1, R12 ;  /* 0x000000016d0c7824 */ /* 0x000fe200078e020c */
[----:B---3--:R-:W-:Y:S01]  /*31d0*/  @P0 LEA R4, P1, R127, R2, 0x1 ;  /* 0x000000027f040211 */ /* 0x008fe200078208ff */
[----:B-----5:R-:W-:Y:S01]  /*31e0*/  IMAD.WIDE.U32 R86, R138, c[0x0][0x290], R8 ;  /* 0x0000a4008a567a25 */ /* 0x020fe200078e0008 */
[----:B------:R-:W-:-:S02]  /*31f0*/  @P3 LOP3.LUT R231, R231, 0x1, RZ, 0xfc, !PT ;  /* 0x00000001e7e73812 */ /* 0x000fc400078efcff */
[----:B------:R-:W-:Y:S02]  /*3200*/  @P0 LEA.HI.X R5, R127, R3, R122, 0x1, P1 ;  /* 0x000000037f050211 */ /* 0x000fe400008f0c7a */
[----:B------:R-:W-:Y:S02]  /*3210*/  SHF.R.S32.HI R18, RZ, 0x1f, R12 ;  /* 0x0000001fff127819 */ /* 0x000fe4000001140c */
[----:B------:R-:W-:Y:S01]  /*3220*/  LOP3.LUT R231, R231, 0xfffffffb, RZ, 0xc0, !PT ;  /* 0xfffffffbe7e77812 */ /* 0x000fe200078ec0ff */
[----:B------:R1:W-:Y:S01]  /*3230*/  @P0 LDGSTS.E.BYPASS.LTC128B.128 [R144+0x13100], [R4.64], !P6 ;  /* 0x1310000004900fae */ /* 0x0003e2000f101d48 */
[CC--:B------:R-:W-:Y:S02]  /*3240*/  LEA.HI R13, R18.reuse, R12.reuse, RZ, 0x3 ;  /* 0x0000000c120d7211 */ /* 0x0c0fe400078f18ff */
[----:B------:R-:W-:Y:S01]  /*3250*/  LEA.HI R18, R18, R12, RZ, 0x6 ;  /* 0x0000000c12127211 */ /* 0x000fe200078f30ff */
[----:B------:R1:W-:Y:S01]  /*3260*/  @P0 LDGSTS.E.BYPASS.LTC128B.128 [R144+0x15100], [R4.64+0x80], !P5 ;  /* 0x1510008004900fae */ /* 0x0003e2000e901d48 */
[----:B------:R-:W-:Y:S01]  /*3270*/  ISETP.NE.AND P1, PT, R133, c[0x0][0x2b8], PT ;  /* 0x0000ae0085007a0c */ /* 0x000fe20003f25270 */
[----:B----4-:R-:W-:-:S02]  /*3280*/  IMAD.WIDE.U32 R2, R226, c[0x0][0x280], R104 ;  /* 0x0000a000e2027a25 */ /* 0x010fc400078e0068 */
[----:B------:R1:W-:Y:S01]  /*3290*/  @P0 LDGSTS.E.BYPASS.LTC128B.128 [R144+0x17100], [R4.64+0x100], !P4 ;  /* 0x1710010004900fae */ /* 0x0003e2000e101d48 */
[----:B------:R-:W-:Y:S01]  /*32a0*/  ISETP.GE.AND P0, PT, R108, c[0x0][0x27c], PT ;  /* 0x00009f006c007a0c */ /* 0x000fe20003f06270 */
[----:B------:R-:W-:Y:S02]  /*32b0*/  IMAD.IADD R7, R3, 0x1, R15 ;  /* 0x0000000103077824 */ /* 0x000fe400078e020f */
[----:B------:R-:W0:Y:S01]  /*32c0*/  LDGDEPBAR ;  /* 0x00000000000079af */ /* 0x000e220000000000 */
[----:B------:R-:W-:Y:S01]  /*32d0*/  IMAD.IADD R3, R104, 0x1, R6 ;  /* 0x0000000168037824 */ /* 0x000fe200078e0206 */
[----:B------:R-:W-:Y:S01]  /*32e0*/  LOP3.LUT R71, R13, 0xfffffff8, RZ, 0xc0, !PT ;  /* 0xfffffff80d477812 */ /* 0x000fe200078ec0ff */
[----:B------:R-:W-:Y:S01]  /*32f0*/  IMAD.MOV.U32 R6, RZ, RZ, R2 ;  /* 0x000000ffff067224 */ /* 0x000fe200078e0002 */
[----:B------:R-:W-:Y:S01]  /*3300*/  SHF.R.S32.HI R101, RZ, 0x3, R13 ;  /* 0x00000003ff657819 */ /* 0x000fe2000001140d */
[----:B------:R-:W-:Y:S01]  /*3310*/  IMAD.SHL.U32 R18, R18, 0x40, RZ ;  /* 0x0000004012127824 */ /* 0x000fe200078e00ff */
[----:B------:R-:W-:Y:S01]  /*3320*/  SHF.R.S32.HI R2, RZ, 0x1f, R3 ;  /* 0x0000001fff027819 */ /* 0x000fe20000011403 */
[----:B------:R-:W-:Y:S01]  /*3330*/  IMAD.WIDE.U32 R84, R138, c[0x0][0x280], R6 ;  /* 0x0000a0008a547a25 */ /* 0x000fe200078e0006 */
[----:B------:R-:W-:-:S02]  /*3340*/  SHF.R.S32.HI R95, RZ, 0x1f, R71 ;  /* 0x0000001fff5f7819 */ /* 0x000fc40000011447 */
[CC--:B------:R-:W-:Y:S02]  /*3350*/  LEA.HI R19, R2.reuse, R3.reuse, RZ, 0x6 ;  /* 0x0000000302137211 */ /* 0x0c0fe400078f30ff */
[----:B------:R-:W-:Y:S01]  /*3360*/  LEA.HI R14, R2, R3, RZ, 0x3 ;  /* 0x00000003020e7211 */ /* 0x000fe200078f18ff */
[----:B------:R-:W-:Y:S01]  /*3370*/  IMAD.WIDE.U32 R2, R226, c[0x0][0x280], R110 ;  /* 0x0000a000e2027a25 */ /* 0x000fe200078e006e */
[----:B------:R-:W-:Y:S02]  /*3380*/  @P0 LOP3.LUT R231, R231, 0x4, RZ, 0xfc, !PT ;  /* 0x00000004e7e70812 */ /* 0x000fe400078efcff */
[----:B------:R-:W-:Y:S01]  /*3390*/  LOP3.LUT R18, R18, 0xfffff000, RZ, 0xc0, !PT ;  /* 0xfffff00012127812 */ /* 0x000fe200078ec0ff */
[----:B------:R-:W-:Y:S01]  /*33a0*/  IMAD.SHL.U32 R19, R19, 0x40, RZ ;  /* 0x0000004013137824 */ /* 0x000fe200078e00ff */
[----:B------:R-:W-:Y:S01]  /*33b0*/  LOP3.LUT R231, R231, 0xfffffff7, RZ, 0xc0, !PT ;  /* 0xfffffff7e7e77812 */ /* 0x000fe200078ec0ff */
[----:B------:R-:W-:Y:S01]  /*33c0*/  IMAD.IADD R3, R15, 0x1, R3 ;  /* 0x000000010f037824 */ /* 0x000fe200078e0203 */
[----:B------:R-:W-:-:S02]  /*33d0*/  LOP3.LUT R15, R232, 0x38, R13, 0xf8, !PT ;  /* 0x00000038e80f7812 */ /* 0x000fc400078ef80d */
[----:B------:R-:W-:Y:S01]  /*33e0*/  LOP3.LUT R21, R19, 0xfffff000, RZ, 0xc0, !PT ;  /* 0xfffff00013157812 */ /* 0x000fe200078ec0ff */
[----:B-1----:R-:W-:Y:S01]  /*33f0*/  IMAD.WIDE.U32 R4, R226, c[0x0][0x290], R110 ;  /* 0x0000a400e2047a25 */ /* 0x002fe200078e006e */
[----:B------:R-:W-:Y:S02]  /*3400*/  LOP3.LUT R72, R14, 0xfffffff8, RZ, 0xc0, !PT ;  /* 0xfffffff80e487812 */ /* 0x000fe400078ec0ff */
[----:B------:R-:W-:Y:S01]  /*3410*/  SHF.R.S32.HI R102, RZ, 0x3, R14 ;  /* 0x00000003ff667819 */ /* 0x000fe2000001140e */
[----:B------:R-:W-:Y:S01]  /*3420*/  IMAD.IADD R5, R0, 0x1, R5 ;  /* 0x0000000100057824 */ /* 0x000fe200078e0205 */
[----:B------:R-:W-:Y:S01]  /*3430*/  SEL R0, RZ, c[0x0][0x27c], !P0 ;  /* 0x00009f00ff007a07 */ /* 0x000fe20004000000 */
[----:B------:R-:W-:Y:S01]  /*3440*/  IMAD.WIDE.U32 R80, R138, c[0x0][0x280], R2 ;  /* 0x0000a0008a507a25 */ /* 0x000fe200078e0002 */
[----:B------:R-:W-:-:S03]  /*3450*/  SHF.R.S32.HI R96, RZ, 0x1f, R72 ;  /* 0x0000001fff607819 */ /* 0x000fc60000011448 */
[----:B------:R-:W-:Y:S02]  /*3460*/  IMAD.IADD R0, R108, 0x1, R0 ;  /* 0x000000016c007824 */ /* 0x000fe400078e0200 */
[----:B------:R-:W-:-:S03]  /*3470*/  IMAD.WIDE.U32 R82, R138, c[0x0][0x290], R4 ;  /* 0x0000a4008a527a25 */ /* 0x000fc600078e0004 */
[----:B------:R-:W-:-:S04]  /*3480*/  SHF.R.S32.HI R17, RZ, 0x1f, R0 ;  /* 0x0000001fff117819 */ /* 0x000fc80000011400 */
[CC--:B------:R-:W-:Y:S02]  /*3490*/  LEA.HI R12, R17.reuse, R0.reuse, RZ, 0x3 ;  /* 0x00000000110c7211 */ /* 0x0c0fe400078f18ff */
[----:B------:R-:W-:Y:S02]  /*34a0*/  LEA.HI R0, R17, R0, RZ, 0x6 ;  /* 0x0000000011007211 */ /* 0x000fe400078f30ff */
[C---:B------:R-:W-:Y:S02]  /*34b0*/  LOP3.LUT R17, R232.reuse, 0x38, R14, 0xf8, !PT ;  /* 0x00000038e8117812 */ /* 0x040fe400078ef80e */
[----:B------:R-:W-:Y:S01]  /*34c0*/  LOP3.LUT R20, R232, 0x38, R12, 0xf8, !PT ;  /* 0x00000038e8147812 */ /* 0x000fe200078ef80c */
[----:B------:R-:W-:Y:S01]  /*34d0*/  IMAD.SHL.U32 R0, R0, 0x40, RZ ;  /* 0x0000004000007824 */ /* 0x000fe200078e00ff */
[-C--:B------:R-:W-:Y:S02]  /*34e0*/  LOP3.LUT R19, R17, R150.reuse, RZ, 0x3c, !PT ;  /* 0x0000009611137212 */ /* 0x080fe400078e3cff */
[----:B------:R-:W-:-:S02]  /*34f0*/  LOP3.LUT R17, R15, R150, RZ, 0x3c, !PT ;  /* 0x000000960f117212 */ /* 0x000fc400078e3cff */
[----:B------:R-:W-:Y:S02]  /*3500*/  LOP3.LUT R15, R0, 0xfffff000, RZ, 0xc0, !PT ;  /* 0xfffff000000f7812 */ /* 0x000fe400078ec0ff */
[----:B------:R-:W-:Y:S02]  /*3510*/  LOP3.LUT R0, R20, R150, RZ, 0x3c, !PT ;  /* 0x0000009614007212 */ /* 0x000fe400078e3cff */
[--C-:B------:R-:W-:Y:S02]  /*3520*/  IADD3 R112, R17, R18, R151.reuse ;  /* 0x0000001211707210 */ /* 0x100fe40007ffe097 */
[--C-:B------:R-:W-:Y:S01]  /*3530*/  IADD3 R107, R0, R15, R151.reuse ;  /* 0x0000000f006b7210 */ /* 0x100fe20007ffe097 */
[----:B------:R-:W-:Y:S01]  /*3540*/  IMAD R0, R22, c[0x0][0x2b0], RZ ;  /* 0x0000ac0016007a24 */ /* 0x000fe200078e02ff */
[----:B------:R-:W-:Y:S02]  /*3550*/  SHF.R.S32.HI R15, RZ, 0x1f, R138 ;  /* 0x0000001fff0f7819 */ /* 0x000fe4000001148a */
[----:B------:R-:W-:Y:S01]  /*3560*/  LOP3.LUT R70, R12, 0xfffffff8, RZ, 0xc0, !PT ;  /* 0xfffffff80c467812 */ /* 0x000fe200078ec0ff */
[----:B------:R-:W-:Y:S01]  /*3570*/  IMAD R17, R16, c[0x0][0x2b4], R0 ;  /* 0x0000ad0010117a24 */ /* 0x000fe200078e0200 */
[----:B------:R-:W-:Y:S01]  /*3580*/  LOP3.LUT R0, R232, 0x18, R104, 0xf8, !PT ;  /* 0x00000018e8007812 */ /* 0x000fe200078ef868 */
[----:B------:R-:W-:Y:S01]  /*3590*/  IMAD R16, R15, c[0x0][0x290], RZ ;  /* 0x0000a4000f107a24 */ /* 0x000fe200078e02ff */
[----:B------:R-:W-:Y:S01]  /*35a0*/  IADD3 R113, R19, R21, R151 ;  /* 0x0000001513717210 */ /* 0x000fe20007ffe097 */
[----:B------:R-:W-:Y:S01]  /*35b0*/  IMAD R15, R15, c[0x0][0x280], RZ ;  /* 0x0000a0000f0f7a24 */ /* 0x000fe200078e02ff */
[----:B------:R-:W-:Y:S01]  /*35c0*/  LOP3.LUT R0, R151, R0, R150, 0xf6, !PT ;  /* 0x0000000097007212 */ /* 0x000fe200078ef696 */
[C---:B------:R-:W-:Y:S01]  /*35d0*/  IMAD R16, R138.reuse, c[0x0][0x294], R16 ;  /* 0x0000a5008a107a24 */ /* 0x040fe200078e0210 */
[----:B------:R-:W-:Y:S01]  /*35e0*/  SHF.R.S32.HI R100, RZ, 0x3, R12 ;  /* 0x00000003ff647819 */ /* 0x000fe2000001140c */
[----:B------:R-:W-:Y:S01]  /*35f0*/  IMAD R15, R138, c[0x0][0x284], R15 ;  /* 0x0000a1008a0f7a24 */ /* 0x000fe200078e020f */
[----:B------:R-:W-:Y:S01]  /*3600*/  SHF.R.S32.HI R94, RZ, 0x1f, R70 ;  /* 0x0000001fff5e7819 */ /* 0x000fe20000011446 */
[----:B------:R-:W-:-:S02]  /*3610*/  IMAD.IADD R103, R91, 0x1, R17 ;  /* 0x000000015b677824 */ /* 0x000fc400078e0211 */
[----:B------:R-:W-:Y:S02]  /*3620*/  IMAD.IADD R99, R87, 0x1, R16 ;  /* 0x0000000157637824 */ /* 0x000fe400078e0210 */
[----:B------:R-:W-:Y:S02]  /*3630*/  IMAD.IADD R97, R16, 0x1, R83 ;  /* 0x0000000110617824 */ /* 0x000fe400078e0253 */
[----:B------:R-:W-:Y:S02]  /*3640*/  IMAD.IADD R98, R85, 0x1, R15 ;  /* 0x0000000155627824 */ /* 0x000fe400078e020f */
[----:B------:R-:W-:Y:S01]  /*3650*/  IMAD.IADD R93, R15, 0x1, R81 ;  /* 0x000000010f5d7824 */ /* 0x000fe200078e0251 */
[----:B--2---:R-:W-:-:S13]  /*3660*/  LOP3.LUT P0, RZ, R24, 0x4, RZ, 0xc0, !PT ;  /* 0x0000000418ff7812 */ /* 0x004fda000780c0ff */
[----:B------:R-:W-:Y:S02]  /*3670*/  @P0 LOP3.LUT R231, R231, 0x8, RZ, 0xfc, !PT ;  /* 0x00000008e7e70812 */ /* 0x000fe400078efcff */
[----:B------:R-:W-:Y:S02]  /*3680*/  ISETP.LE.AND P0, PT, R133, c[0x0][0x27c], PT ;  /* 0x00009f0085007a0c */ /* 0x000fe40003f03270 */
[----:B------:R-:W-:-:S04]  /*3690*/  LOP3.LUT R231, R231, 0xffffffdf, RZ, 0xc0, !PT ;  /* 0xffffffdfe7e77812 */ /* 0x000fc800078ec0ff */
[----:B------:R-:W-:-:S04]  /*36a0*/  LOP3.LUT R231, R231, 0xffffffef, RZ, 0xc0, !PT ;  /* 0xffffffefe7e77812 */ /* 0x000fc800078ec0ff */
[----:B------:R-:W-:-:S04]  /*36b0*/  @P1 LOP3.LUT R231, R231, 0x10, RZ, 0xfc, !PT ;  /* 0x00000010e7e71812 */ /* 0x000fc800078efcff */
[----:B------:R-:W-:Y:S02]  /*36c0*/  @P0 LOP3.LUT R231, R231, 0x20, RZ, 0xfc, !PT ;  /* 0x00000020e7e70812 */ /* 0x000fe400078efcff */
.L_x_2886:
[----:B------:R-:W-:Y:S01]  /*36d0*/  ISETP.NE.AND P1, PT, R133, c[0x0][0x2b8], PT ;  /* 0x0000ae0085007a0c */ /* 0x000fe20003f25270 */
[----:B------:R-:W-:Y:S01]  /*36e0*/  IMAD.SHL.U32 R8, R28, 0x40, RZ ;  /* 0x000000401c087824 */ /* 0x000fe200078e00ff */
[----:B------:R-:W2:Y:S01]  /*36f0*/  LDL R9, [R1+0x10] ;  /* 0x0000100001097983 */ /* 0x000ea20000100800 */
[----:B------:R-:W-:Y:S01]  /*3700*/  IMAD.MOV.U32 R60, RZ, RZ, RZ ;  /* 0x000000ffff3c7224 */ /* 0x000fe200078e00ff */
[----:B------:R-:W-:Y:S04]  /*3710*/  DEPBAR.LE SB0, 0x2 ;  /* 0x000080800000791a */ /* 0x000fe80000000000 */
[----:B-1----:R-:W-:Y:S01]  /*3720*/  IMAD.IADD R2, R132, 0x1, R8 ;  /* 0x0000000184027824 */ /* 0x002fe200078e0208 */
        /* <DEDUP_REMOVED lines=17> */
[C---:B------:R-:W-:Y:S01]  /*3840*/  LEA R61, R2.reuse, 0x100, 0x1 ;  /* 0x00000100023d7811 */ /* 0x040fe200078e08ff */
[----:B------:R-:W-:Y:S01]  /*3850*/  BAR.SYNC.DEFER_BLOCKING 0x0 ;  /* 0x0000000000007b1d */ /* 0x000fe20000010000 */
[----:B--2---:R-:W-:Y:S11]  /*3860*/  LOP3.LUT P2, RZ, R9, 0x4, RZ, 0xc0, !PT ;  /* 0x0000000409ff7812 */ /* 0x004ff6000784c0ff */
[----:B------:R-:W-:Y:S02]  /*3870*/  @!UPT UIADD3 URZ, URZ, URZ, URZ ;  /* 0x0000003f3f3ff290 */ /* 0x000fe4000fffe03f */
[----:B------:R-:W-:Y:S02]  /*3880*/  @P2 IADD3 R5, R2, -0x20, RZ ;  /* 0xffffffe002052810 */ /* 0x000fe40007ffe0ff */
[----:B------:R-:W-:Y:S02]  /*3890*/  ISETP.LE.AND P2, PT, R133, c[0x0][0x27c], PT ;  /* 0x00009f0085007a0c */ /* 0x000fe40003f43270 */
[----:B------:R-:W-:Y:S11]  /*38a0*/  LEA R62, R5, 0x100, 0x1 ;  /* 0x00000100053e7811 */ /* 0x000ff600078e08ff */
[----:B----4-:R-:W-:-:S05]  /*38b0*/  @!P2 BRA `(.L_x_2863) ;  /* 0x00003b100000a947 */ /* 0x010fca0003800000 */
[----:B-1----:R-:W-:Y:S01]  /*38c0*/  IMAD.WIDE.U32 R2, R63, c[0x0][0x1e0], RZ ;  /* 0x000078003f027a25 */ /* 0x002fe200078e00ff */
        /* <DEDUP_REMOVED lines=84> */
.L_x_2866:
[----:B------:R-:W-:Y:S05]  /*3e10*/  BSYNC B0 ;  /* 0x0000000000007941 */ /* 0x000fea0003800000 */
.L_x_2865:
        /* <DEDUP_REMOVED lines=36> */
[----:B------:R-:W-:Y:S01]  /*4060*/  ISETP.GE.AND P0, PT, R110, c[0x0][0x27c], PT ;  /* 0x00009f006e007a0c */ /* 0x000fe20003f06270 */
[----:B------:R-:W1:Y:S01]  /*4070*/  LDS.128 R12, [R61+0xc000] ;  /* 0x00c000003d0c7984 */ /* 0x000e620000000c00 */
[----:B------:R-:W-:Y:S01]  /*4080*/  MOV R4, R2 ;  /* 0x0000000200047202 */ /* 0x000fe20000000f00 */
[----:B------:R-:W-:Y:S02]  /*4090*/  IMAD.MOV.U32 R30, RZ, RZ, R16 ;  /* 0x000000ffff1e7224 */ /* 0x000fe400078e0010 */
[--C-:B------:R-:W-:Y:S08]  /*40a0*/  IMAD.MOV.U32 R46, RZ, RZ, R17.reuse ;  /* 0x000000ffff2e7224 */ /* 0x100ff000078e0011 */
[----:B--2---:R-:W-:Y:S02]  /*40b0*/  @!P0 SHF.R.U64 R33, R16, 0x10, R17 ;  /* 0x0000001010218819 */ /* 0x004fe40000001211 */
[----:B------:R-:W-:Y:S02]  /*40c0*/  @!P0 SHF.R.U64 R5, R2, 0x10, R3 ;  /* 0x0000001002058819 */ /* 0x000fe40000001203 */
[----:B------:R-:W-:Y:S02]  /*40d0*/  @!P0 PRMT R33, R30, 0x5410, R33 ;  /* 0x000054101e218816 */ /* 0x000fe40000000021 */
[----:B------:R-:W-:Y:S02]  /*40e0*/  @!P0 PRMT R4, R4, 0x5410, R5 ;  /* 0x0000541004048816 */ /* 0x000fe40000000005 */
[----:B------:R-:W-:Y:S01]  /*40f0*/  @!P0 SHF.R.U32.HI R34, RZ, 0x10, R17 ;  /* 0x00000010ff228819 */ /* 0x000fe20000011611 */
[----:B------:R-:W-:Y:S01]  /*4100*/  @!P0 IMAD.U32 R30, R33, 0x10000, RZ ;  /* 0x00010000211e8824 */ /* 0x000fe200078e00ff */
[--C-:B------:R-:W-:Y:S01]  /*4110*/  @!P0 SHF.R.U32.HI R16, RZ, 0x10, R3.reuse ;  /* 0x00000010ff108819 */ /* 0x100fe20000011603 */
[----:B------:R-:W-:Y:S01]  /*4120*/  IMAD.MOV.U32 R17, RZ, RZ, R3 ;  /* 0x000000ffff117224 */ /* 0x000fe200078e0003 */
[----:B------:R-:W-:Y:S02]  /*4130*/  @!P0 SHF.L.U32 R3, R4, 0x10, RZ ;  /* 0x0000001004038819 */ /* 0x000fe400000006ff */
[----:B------:R-:W-:Y:S02]  /*4140*/  @!P0 PRMT R34, R46, 0x5410, R34 ;  /* 0x000054102e228816 */ /* 0x000fe40000000022 */
[----:B------:R-:W-:Y:S02]  /*4150*/  @!P0 LOP3.LUT R4, R4, 0xffff0000, RZ, 0xc0, !PT ;  /* 0xffff000004048812 */ /* 0x000fe400078ec0ff */
[----:B------:R-:W-:Y:S02]  /*4160*/  @!P0 PRMT R16, R17, 0x5410, R16 ;  /* 0x0000541011108816 */ /* 0x000fe40000000010 */
[----:B------:R-:W-:Y:S02]  /*4170*/  @!P0 SHF.L.U32 R17, R34, 0x10, RZ ;  /* 0x0000001022118819 */ /* 0x000fe400000006ff */
[----:B------:R-:W-:Y:S01]  /*4180*/  @!P0 LOP3.LUT R33, R33, 0xffff0000, RZ, 0xc0, !PT ;  /* 0xffff000021218812 */ /* 0x000fe200078ec0ff */
[C---:B-1----:R-:W-:Y:S01]  /*4190*/  @!P0 IMAD.U32 R5, R12.reuse, 0x10000, RZ ;  /* 0x000100000c058824 */ /* 0x042fe200078e00ff */
[----:B------:R-:W-:Y:S05]  /*41a0*/  @!P0 LOP3.LUT R2, R12, 0xffff0000, RZ, 0xc0, !PT ;  /* 0xffff00000c028812 */ /* 0x000fea00078ec0ff */
[C---:B------:R-:W-:Y:S02]  /*41b0*/  @!P0 FMUL.FTZ R46, R2.reuse, R30 ;  /* 0x0000001e022e8220 */ /* 0x040fe40000410000 */
[-C--:B------:R-:W-:Y:S02]  /*41c0*/  @!P0 FMUL.FTZ R2, R2, R3.reuse ;  /* 0x0000000302028220 */ /* 0x080fe40000410000 */
[----:B------:R-:W-:Y:S01]  /*41d0*/  @!P0 FFMA.FTZ R46, R5, R3, -R46 ;  /* 0x00000003052e8223 */ /* 0x000fe2000001082e */
[C---:B------:R-:W-:Y:S01]  /*41e0*/  @!P0 LOP3.LUT R3, R13.reuse, 0xffff0000, RZ, 0xc0, !PT ;  /* 0xffff00000d038812 */ /* 0x040fe200078ec0ff */
[----:B------:R-:W-:Y:S02]  /*41f0*/  @!P0 FFMA.FTZ R2, R30, R5, R2 ;  /* 0x000000051e028223 */ /* 0x000fe40000010002 */
[----:B------:R-:W-:Y:S02]  /*4200*/  @!P0 IMAD.U32 R5, R13, 0x10000, RZ ;  /* 0x000100000d058824 */ /* 0x000fe400078e00ff */
[C---:B------:R-:W-:Y:S02]  /*4210*/  @!P0 FMUL.FTZ R30, R3.reuse, R33 ;  /* 0x00000021031e8220 */ /* 0x040fe40000410000 */
[-C--:B------:R-:W-:Y:S02]  /*4220*/  @!P0 FMUL.FTZ R3, R3, R4.reuse ;  /* 0x0000000403038220 */ /* 0x080fe40000410000 */
[----:B------:R-:W-:Y:S01]  /*4230*/  @!P0 FFMA.FTZ R55, R5, R4, -R30 ;  /* 0x0000000405378223 */ /* 0x000fe2000001081e */
[----:B------:R-:W-:Y:S01]  /*4240*/  @!P0 LOP3.LUT R4, R14, 0xffff0000, RZ, 0xc0, !PT ;  /* 0xffff00000e048812 */ /* 0x000fe200078ec0ff */
        /* <DEDUP_REMOVED lines=19> */
[C---:B----4-:R-:W-:Y:S02]  /*4380*/  LEA R16, P1, R104.reuse, R52, 0x1 ;  /* 0x0000003468107211 */ /* 0x050fe400078208ff */
[----:B------:R-:W-:Y:S01]  /*4390*/  @!P0 F2FP.BF16.PACK_AB R2, R5, R34 ;  /* 0x000000220502823e */ /* 0x000fe200000010ff */
[----:B------:R-:W-:Y:S01]  /*43a0*/  @!P0 IMAD.MOV.U32 R14, RZ, RZ, R3 ;  /* 0x000000ffff0e8224 */ /* 0x000fe200078e0003 */
[----:B---3--:R-:W-:Y:S02]  /*43b0*/  LEA.HI.X R17, R104, R53, R105, 0x1, P1 ;  /* 0x0000003568117211 */ /* 0x008fe400008f0c69 */
[----:B------:R-:W-:Y:S02]  /*43c0*/  @!P0 MOV R13, R30 ;  /* 0x0000001e000d8202 */ /* 0x000fe40000000f00 */
[----:B------:R-:W-:Y:S05]  /*43d0*/  @!P0 MOV R15, R2 ;  /* 0x00000002000f8202 */ /* 0x000fea0000000f00 */
[----:B------:R1:W-:Y:S02]  /*43e0*/  ST.E.128 [R16.64], R12 ;  /* 0x0000000c10007985 */ /* 0x0003e4000c101d08 */
.L_x_2869:
[----:B------:R-:W-:Y:S05]  /*43f0*/  BSYNC B0 ;  /* 0x0000000000007941 */ /* 0x000fea0003800000 */
.L_x_2868:
        /* <DEDUP_REMOVED lines=16> */
[----:B--2---:R-:W-:Y:S02]  /*4500*/  @!P0 PRMT R33, R47, 0x5432, R4 ;  /* 0x000054322f218816 */ /* 0x004fe40000000004 */
        /* <DEDUP_REMOVED lines=29> */
[----:B------:R-:W-:Y:S01]  /*46e0*/  IMAD.SHL.U32 R7, R234, 0x8, RZ ;  /* 0x00000008ea077824 */ /* 0x000fe200078e00ff */
[----:B------:R-:W-:Y:S01]  /*46f0*/  @!P0 F2FP.BF16.PACK_AB R17, R2, R47 ;  /* 0x0000002f0211823e */ /* 0x000fe200000010ff */
[----:B------:R-:W-:Y:S01]  /*4700*/  @!P0 FFMA.FTZ R37, R34, R6, -R37 ;  /* 0x0000000622258223 */ /* 0x000fe20000010825 */
[----:B------:R-:W-:Y:S01]  /*4710*/  @!P0 F2FP.BF16.PACK_AB R3, R4, R46 ;  /* 0x0000002e0403823e */ /* 0x000fe200000010ff */
[----:B------:R-:W-:Y:S01]  /*4720*/  @!P0 FFMA.FTZ R5, R33, R34, R5 ;  /* 0x0000002221058223 */ /* 0x000fe20000010005 */
[----:B----4-:R-:W-:Y:S01]  /*4730*/  LEA R6, P1, R7, R52, 0x1 ;  /* 0x0000003407067211 */ /* 0x010fe200078208ff */
[----:B------:R-:W-:Y:S01]  /*4740*/  @!P0 IMAD.MOV.U32 R13, RZ, RZ, R16 ;  /* 0x000000ffff0d8224 */ /* 0x000fe200078e0010 */
[----:B------:R-:W-:Y:S01]  /*4750*/  @!P0 MOV R12, R17 ;  /* 0x00000011000c8202 */ /* 0x000fe20000000f00 */
[----:B------:R-:W-:Y:S01]  /*4760*/  @!P0 IMAD.MOV.U32 R14, RZ, RZ, R3 ;  /* 0x000000ffff0e8224 */ /* 0x000fe200078e0003 */
[----:B------:R-:W-:Y:S02]  /*4770*/  @!P0 F2FP.BF16.PACK_AB R2, R5, R37 ;  /* 0x000000250502823e */ /* 0x000fe400000010ff */
[----:B---3--:R-:W-:Y:S02]  /*4780*/  LEA.HI.X.SX32 R7, R7, R53, 0x1, P1 ;  /* 0x0000003507077211 */ /* 0x008fe400008f0eff */
[----:B------:R-:W-:Y:S05]  /*4790*/  @!P0 MOV R15, R2 ;  /* 0x00000002000f8202 */ /* 0x000fea0000000f00 */
[----:B------:R1:W-:Y:S02]  /*47a0*/  ST.E.128 [R6.64], R12 ;  /* 0x0000000c06007985 */ /* 0x0003e4000c101d08 */
.L_x_2871:
[----:B------:R-:W-:Y:S05]  /*47b0*/  BSYNC B0 ;  /* 0x0000000000007941 */ /* 0x000fea0003800000 */
.L_x_2870:
        /* <DEDUP_REMOVED lines=39> */
[----:B--2---:R-:W-:Y:S01]  /*4a30*/  @!P0 FFMA.FTZ R34, R17, R5, -R30 ;  /* 0x0000000511228223 */ /* 0x004fe2000001081e */
        /* <DEDUP_REMOVED lines=21> */
.L_x_2873:
[----:B------:R-:W-:Y:S05]  /*4b90*/  BSYNC B0 ;  /* 0x0000000000007941 */ /* 0x000fea0003800000 */
.L_x_2872:
        /* <DEDUP_REMOVED lines=28> */
[----:B--2---:R-:W-:Y:S01]  /*4d60*/  @!P0 FFMA.FTZ R34, R9, R7, -R19 ;  /* 0x0000000709228223 */ /* 0x004fe20000010813 */
        /* <DEDUP_REMOVED lines=29> */
.L_x_2875:
[----:B------:R-:W-:Y:S05]  /*4f40*/  BSYNC B0 ;  /* 0x0000000000007941 */ /* 0x000fea0003800000 */
.L_x_2874:
        /* <DEDUP_REMOVED lines=58> */
.L_x_2877:
[----:B------:R-:W-:Y:S05]  /*52f0*/  BSYNC B0 ;  /* 0x0000000000007941 */ /* 0x000fea0003800000 */
.L_x_2876:
        /* <DEDUP_REMOVED lines=58> */
.L_x_2864:
        /* <DEDUP_REMOVED lines=47> */
.L_x_2879:
[----:B------:R-:W-:Y:S05]  /*5990*/  BSYNC B0 ;  /* 0x0000000000007941 */ /* 0x000fea0003800000 */
.L_x_2878:
        /* <DEDUP_REMOVED lines=37> */
[----:B------:R-:W-:Y:S02]  /*5bf0*/  IMAD.MOV.U32 R21, RZ, RZ, R12 ;  /* 0x000000ffff157224 */ /* 0x000fe400078e000c */
[----:B--2---:R-:W-:Y:S01]  /*5c00*/  IMAD.MOV.U32 R33, RZ, RZ, R14 ;  /* 0x000000ffff217224 */ /* 0x004fe200078e000e */
[----:B------:R-:W-:Y:S01]  /*5c10*/  SHF.R.S32.HI R3, RZ, 0x1f, R2 ;  /* 0x0000001fff037819 */ /* 0x000fe20000011402 */
[----:B------:R-:W-:Y:S03]  /*5c20*/  IMAD.MOV.U32 R20, RZ, RZ, R5 ;  /* 0x000000ffff147224 */ /* 0x000fe600078e0005 */
[----:B------:R-:W-:Y:S03]  /*5c30*/  LEA.HI R2, R3, R2, RZ, 0x4 ;  /* 0x0000000203027211 */ /* 0x000fe600078f20ff */
[--C-:B------:R-:W-:Y:S02]  /*5c40*/  @!P0 SHF.R.U64 R12, R12, 0x10, R13.reuse ;  /* 0x000000100c0c8819 */ /* 0x100fe4000000120d */
[----:B------:R-:W-:Y:S02]  /*5c50*/  LEA.HI.SX32 R2, R2, R102, 0x1c ;  /* 0x0000006602027211 */ /* 0x000fe400078fe2ff */
[----:B------:R-:W-:Y:S02]  /*5c60*/  @!P0 SHF.R.U32.HI R36, RZ, 0x10, R13 ;  /* 0x00000010ff248819 */ /* 0x000fe4000001160d */
[----:B------:R-:W-:Y:S01]  /*5c70*/  SHF.R.S32.HI R3, RZ, 0x1f, R2 ;  /* 0x0000001fff037819 */ /* 0x000fe20000011402 */
[----:B------:R-:W-:Y:S01]  /*5c80*/  IMAD.SHL.U32 R59, R2, 0x8, RZ ;  /* 0x00000008023b7824 */ /* 0x000fe200078e00ff */
[--C-:B------:R-:W-:Y:S02]  /*5c90*/  @!P0 SHF.R.U64 R34, R14, 0x10, R15.reuse ;  /* 0x000000100e228819 */ /* 0x100fe4000000120f */
        /* <DEDUP_REMOVED lines=12> */
[----:B------:R-:W-:Y:S01]  /*5d60*/  @!P0 PRMT R51, R37, 0x5410, R36 ;  /* 0x0000541025338816 */ /* 0x000fe20000000024 */
[----:B------:R-:W-:Y:S01]  /*5d70*/  IMAD.IADD R4, R58, 0x1, R4 ;  /* 0x000000013a047824 */ /* 0x000fe200078e0204 */
[----:B------:R-:W-:Y:S01]  /*5d80*/  @!P0 SHF.R.U32.HI R8, RZ, 0x10, R5 ;  /* 0x00000010ff088819 */ /* 0x000fe20000011605 */
        /* <DEDUP_REMOVED lines=99> */
.L_x_2881:
[----:B------:R-:W-:Y:S05]  /*63c0*/  BSYNC B0 ;  /* 0x0000000000007941 */ /* 0x000fea0003800000 */
.L_x_2880:
        /* <DEDUP_REMOVED lines=16> */
[----:B------:R-:W-:Y:S02]  /*64d0*/  @!P0 PRMT R9, R52, 0x5410, R6 ;  /* 0x0000541034098816 */ /* 0x000fe40000000006 */
[----:B------:R-:W-:Y:S01]  /*64e0*/  @!P0 PRMT R5, R22, 0x5432, R5 ;  /* 0x0000543216058816 */ /* 0x000fe20000000005 */
[----:B------:R-:W-:Y:S01]  /*64f0*/  IMAD.SHL.U32 R2, R2, 0x200, RZ ;  /* 0x0000020002027824 */ /* 0x000fe200078e00ff */
[----:B------:R-:W-:Y:S02]  /*6500*/  LOP3.LUT R3, R232, 0x38, R48, 0xf8, !PT ;  /* 0x00000038e8037812 */ /* 0x000fe400078ef830 */
[----:B------:R-:W-:Y:S02]  /*6510*/  @!P0 SHF.R.U64 R4, R18, 0x10, R19 ;  /* 0x0000001012048819 */ /* 0x000fe40000001213 */
[----:B------:R-:W-:Y:S02]  /*6520*/  LOP3.LUT R3, R3, R150, RZ, 0x3c, !PT ;  /* 0x0000009603037212 */ /* 0x000fe400078e3cff */
[----:B------:R-:W-:Y:S02]  /*6530*/  LOP3.LUT R2, R2, 0x7ffff000, RZ, 0xc0, !PT ;  /* 0x7ffff00002027812 */ /* 0x000fe400078ec0ff */
[----:B------:R-:W-:Y:S02]  /*6540*/  @!P0 SHF.R.U32.HI R16, RZ, 0x10, R43 ;  /* 0x00000010ff108819 */ /* 0x000fe4000001162b */
[----:B------:R-:W-:Y:S01]  /*6550*/  IADD3 R2, R3, R2, R151 ;  /* 0x0000000203027210 */ /* 0x000fe20007ffe097 */
[----:B------:R-:W-:Y:S01]  /*6560*/  IMAD.IADD R3, R112, 0x1, R58 ;  /* 0x0000000170037824 */ /* 0x000fe200078e023a */
[----:B------:R-:W-:Y:S02]  /*6570*/  @!P0 PRMT R21, R52, 0x5432, R7 ;  /* 0x0000543234158816 */ /* 0x000fe40000000007 */
[----:B------:R-:W-:Y:S01]  /*6580*/  @!P0 SHF.L.U32 R6, R9, 0x10, RZ ;  /* 0x0000001009068819 */ /* 0x000fe200000006ff */
[----:B------:R-:W-:Y:S01]  /*6590*/  IMAD.IADD R2, R58, 0x1, R2 ;  /* 0x000000013a027824 */ /* 0x000fe200078e0202 */
[----:B------:R-:W-:Y:S01]  /*65a0*/  @!P0 SHF.R.U64 R8, R42, 0x10, R43 ;  /* 0x000000102a088819 */ /* 0x000fe2000000122b */
[----:B------:R-:W-:Y:S01]  /*65b0*/  IMAD.SHL.U32 R3, R3, 0x2, RZ ;  /* 0x0000000203037824 */ /* 0x000fe200078e00ff */
[C---:B--2---:R-:W-:Y:S01]  /*65c0*/  @!P0 PRMT R33, R53.reuse, 0x5432, R16 ;  /* 0x0000543235218816 */ /* 0x044fe20000000010 */
[----:B------:R-:W-:Y:S01]  /*65d0*/  IMAD.SHL.U32 R2, R2, 0x2, RZ ;  /* 0x0000000202027824 */ /* 0x000fe200078e00ff */
[----:B------:R-:W-:Y:S02]  /*65e0*/  @!P0 PRMT R34, R53, 0x5410, R8 ;  /* 0x0000541035228816 */ /* 0x000fe40000000008 */
[----:B------:R1:W2:Y:S01]  /*65f0*/  LDS.128 R36, [R3+0xc100] ;  /* 0x00c1000003247984 */ /* 0x0002a20000000c00 */
[----:B------:R-:W-:Y:S07]  /*6600*/  @!P0 LOP3.LUT R9, R9, 0xffff0000, RZ, 0xc0, !PT ;  /* 0xffff000009098812 */ /* 0x000fee00078ec0ff */
[----:B------:R5:W4:Y:S01]  /*6610*/  LDS.128 R12, [R2+0xc100] ;  /* 0x00c10000020c7984 */ /* 0x000b220000000c00 */
[----:B-1----:R-:W-:Y:S01]  /*6620*/  @!P0 SHF.R.U32.HI R3, RZ, 0x10, R19 ;  /* 0x00000010ff038819 */ /* 0x002fe20000011613 */
[C---:B------:R-:W-:Y:S01]  /*6630*/  @!P0 IMAD.U32 R19, R21.reuse, 0x10000, RZ ;  /* 0x0001000015138824 */ /* 0x040fe200078e00ff */
[----:B------:R-:W-:Y:S02]  /*6640*/  @!P0 LOP3.LUT R21, R21, 0xffff0000, RZ, 0xc0, !PT ;  /* 0xffff000015158812 */ /* 0x000fe400078ec0ff */
[C---:B------:R-:W-:Y:S02]  /*6650*/  @!P0 PRMT R16, R23.reuse, 0x5432, R3 ;  /* 0x0000543217108816 */ /* 0x040fe40000000003 */
[----:B-----5:R-:W-:Y:S02]  /*6660*/  @!P0 SHF.R.U32.HI R2, RZ, 0x10, R17 ;  /* 0x00000010ff028819 */ /* 0x020fe40000011611 */
[----:B------:R-:W-:Y:S01]  /*6670*/  @!P0 PRMT R17, R23, 0x5410, R4 ;  /* 0x0000541017118816 */ /* 0x000fe20000000004 */
[----:B------:R-:W-:Y:S01]  /*6680*/  @!P0 IMAD.U32 R4, R5, 0x10000, RZ ;  /* 0x0001000005048824 */ /* 0x000fe200078e00ff */
[----:B------:R-:W-:Y:S01]  /*6690*/  @!P0 PRMT R7, R22, 0x5410, R2 ;  /* 0x0000541016078816 */ /* 0x000fe20000000002 */
[----:B--2---:R-:W-:Y:S02]  /*66a0*/  @!P0 IMAD.U32 R8, R36, 0x10000, RZ ;  /* 0x0001000024088824 */ /* 0x004fe400078e00ff */
[----:B------:R-:W-:Y:S02]  /*66b0*/  @!P0 IMAD.U32 R20, R37, 0x10000, RZ ;  /* 0x0001000025148824 */ /* 0x000fe400078e00ff */
[----:B----4-:R-:W-:Y:S01]  /*66c0*/  @!P0 IMAD.U32 R2, R12, 0x10000, RZ ;  /* 0x000100000c028824 */ /* 0x010fe200078e00ff */
[----:B------:R-:W-:Y:S03]  /*66d0*/  @!P0 SHF.L.U32 R3, R13, 0x10, RZ ;  /* 0x000000100d038819 */ /* 0x000fe600000006ff */
[C---:B------:R-:W-:Y:S02]  /*66e0*/  @!P0 FMUL.FTZ R18, R2.reuse, R6 ;  /* 0x0000000602128220 */ /* 0x040fe40000410000 */
[-C--:B------:R-:W-:Y:S02]  /*66f0*/  @!P0 FMUL.FTZ R2, R2, R4.reuse ;  /* 0x0000000402028220 */ /* 0x080fe40000410000 */
[----:B------:R-:W-:Y:S02]  /*6700*/  @!P0 FFMA.FTZ R49, R8, R4, -R18 ;  /* 0x0000000408318223 */ /* 0x000fe40000010812 */
[----:B------:R-:W-:Y:S01]  /*6710*/  @!P0 FFMA.FTZ R2, R6, R8, R2 ;  /* 0x0000000806028223 */ /* 0x000fe20000010002 */
[----:B------:R-:W-:Y:S01]  /*6720*/  @!P0 LOP3.LUT R6, R12, 0xffff0000, RZ, 0xc0, !PT ;  /* 0xffff00000c068812 */ /* 0x000fe200078ec0ff */
[C---:B------:R-:W-:Y:S01]  /*6730*/  @!P0 IMAD.U32 R8, R7.reuse, 0x10000, RZ ;  /* 0x0001000007088824 */ /* 0x040fe200078e00ff */
[----:B------:R-:W-:Y:S01]  /*6740*/  @!P0 LOP3.LUT R7, R7, 0xffff0000, RZ, 0xc0, !PT ;  /* 0xffff000007078812 */ /* 0x000fe200078ec0ff */
[C---:B------:R-:W-:Y:S02]  /*6750*/  @!P0 FMUL.FTZ R18, R3.reuse, R19 ;  /* 0x0000001303128220 */ /* 0x040fe40000410000 */
[-C--:B------:R-:W-:Y:S02]  /*6760*/  @!P0 FMUL.FTZ R4, R3, R8.reuse ;  /* 0x0000000803048220 */ /* 0x080fe40000410000 */
[----:B------:R-:W-:Y:S01]  /*6770*/  @!P0 FFMA.FTZ R42, R20, R8, -R18 ;  /* 0x00000008142a8223 */ /* 0x000fe20000010812 */
[----:B------:R-:W-:Y:S01]  /*6780*/  @!P0 LOP3.LUT R8, R5, 0xffff0000, RZ, 0xc0, !PT ;  /* 0xffff000005088812 */ /* 0x000fe200078ec0ff */
[----:B------:R-:W-:Y:S01]  /*6790*/  @!P0 FMUL.FTZ R22, R6, R9 ;  /* 0x0000000906168220 */ /* 0x000fe20000410000 */
[----:B------:R-:W-:Y:S02]  /*67a0*/  @!P0 LOP3.LUT R18, R36, 0xffff0000, RZ, 0xc0, !PT ;  /* 0xffff000024128812 */ /* 0x000fe400078ec0ff */
[----:B------:R-:W-:Y:S01]  /*67b0*/  @!P0 LOP3.LUT R5, R13, 0xffff0000, RZ, 0xc0, !PT ;  /* 0xffff00000d058812 */ /* 0x000fe200078ec0ff */
[-C--:B------:R-:W-:Y:S02]  /*67c0*/  @!P0 FMUL.FTZ R3, R6, R8.reuse ;  /* 0x0000000806038220 */ /* 0x080fe40000410000 */
[----:B------:R-:W-:Y:S01]  /*67d0*/  @!P0 FFMA.FTZ R43, R18, R8, -R22 ;  /* 0x00000008122b8223 */ /* 0x000fe20000010816 */
[----:B------:R-:W-:Y:S01]  /*67e0*/  @!P0 LOP3.LUT R22, R37, 0xffff0000, RZ, 0xc0, !PT ;  /* 0xffff000025168812 */ /* 0x000fe200078ec0ff */
[----:B------:R-:W-:Y:S01]  /*67f0*/  @!P0 FMUL.FTZ R6, R5, R21 ;  /* 0x0000001505068220 */ /* 0x000fe20000410000 */
[----:B------:R-:W-:Y:S01]  /*6800*/  @!P0 SHF.L.U32 R8, R17, 0x10, RZ ;  /* 0x0000001011088819 */ /* 0x000fe200000006ff */
[----:B------:R-:W-:Y:S02]  /*6810*/  @!P0 FFMA.FTZ R3, R9, R18, R3 ;  /* 0x0000001209038223 */ /* 0x000fe40000010003 */
[-C--:B------:R-:W-:Y:S02]  /*6820*/  @!P0 FFMA.FTZ R40, R22, R7.reuse, -R6 ;  /* 0x0000000716288223 */ /* 0x080fe40000010806 */
[----:B------:R-:W-:Y:S02]  /*6830*/  @!P0 IMAD.U32 R9, R34, 0x10000, RZ ;  /* 0x0001000022098824 */ /* 0x000fe400078e00ff */
[----:B------:R-:W-:Y:S01]  /*6840*/  @!P0 IMAD.U32 R6, R14, 0x10000, RZ ;  /* 0x000100000e068824 */ /* 0x000fe200078e00ff */
[----:B------:R-:W-:Y:S01]  /*6850*/  @!P0 F2FP.BF16.PACK_AB R40, R40, R42 ;  /* 0x0000002a2828823e */ /* 0x000fe200000010ff */
[----:B------:R-:W-:Y:S02]  /*6860*/  @!P0 FMUL.FTZ R5, R5, R7 ;  /* 0x0000000705058220 */ /* 0x000fe40000410000 */
[----:B------:R-:W-:Y:S02]  /*6870*/  @!P0 FFMA.FTZ R4, R19, R20, R4 ;  /* 0x0000001413048223 */ /* 0x000fe40000010004 */
[----:B------:R-:W-:Y:S02]  /*6880*/  @!P0 IMAD.U32 R18, R38, 0x10000, RZ ;  /* 0x0001000026128824 */ /* 0x000fe400078e00ff */
[C---:B------:R-:W-:Y:S02]  /*6890*/  @!P0 FMUL.FTZ R20, R6.reuse, R9 ;  /* 0x0000000906148220 */ /* 0x040fe40000410000 */
[----:B------:R-:W-:Y:S02]  /*68a0*/  @!P0 FMUL.FTZ R6, R6, R8 ;  /* 0x0000000806068220 */ /* 0x000fe40000410000 */
[----:B------:R-:W-:Y:S01]  /*68b0*/  @!P0 FFMA.FTZ R5, R21, R22, R5 ;  /* 0x0000001615058223 */ /* 0x000fe20000010005 */
[C---:B------:R-:W-:Y:S01]  /*68c0*/  @!P0 LOP3.LUT R21, R33.reuse, 0xffff0000, RZ, 0xc0, !PT ;  /* 0xffff000021158812 */ /* 0x040fe200078ec0ff */
[----:B------:R-:W-:Y:S01]  /*68d0*/  @!P0 IMAD.U32 R19, R33, 0x10000, RZ ;  /* 0x0001000021138824 */ /* 0x000fe200078e00ff */
[----:B------:R-:W-:Y:S01]  /*68e0*/  @!P0 LOP3.LUT R22, R39, 0xffff0000, RZ, 0xc0, !PT ;  /* 0xffff000027168812 */ /* 0x000fe200078ec0ff */
[----:B------:R-:W-:Y:S01]  /*68f0*/  @!P0 IMAD.U32 R7, R15, 0x10000, RZ ;  /* 0x000100000f078824 */ /* 0x000fe200078e00ff */
[----:B------:R-:W-:Y:S01]  /*6900*/  @!P0 F2FP.BF16.PACK_AB R33, R43, R49 ;  /* 0x000000312b21823e */ /* 0x000fe200000010ff */
[----:B------:R-:W-:Y:S01]  /*6910*/  @!P0 FFMA.FTZ R6, R9, R18, R6 ;  /* 0x0000001209068223 */ /* 0x000fe20000010006 */
[----:B------:R-:W-:Y:S01]  /*6920*/  @!P0 F2FP.BF16.PACK_AB R4, R5, R4 ;  /* 0x000000040504823e */ /* 0x000fe200000010ff */
[----:B------:R-:W-:Y:S02]  /*6930*/  @!P0 IMAD.U32 R9, R16, 0x10000, RZ ;  /* 0x0001000010098824 */ /* 0x000fe400078e00ff */
[----:B------:R-:W-:Y:S01]  /*6940*/  @!P0 FFMA.FTZ R41, R18, R8, -R20 ;  /* 0x0000000812298223 */ /* 0x000fe20000010814 */
[----:B------:R-:W-:Y:S01]  /*6950*/  @!P0 SHF.L.U32 R20, R39, 0x10, RZ ;  /* 0x0000001027148819 */ /* 0x000fe200000006ff */
[C---:B------:R-:W-:Y:S02]  /*6960*/  @!P0 FMUL.FTZ R18, R7.reuse, R19 ;  /* 0x0000001307128220 */ /* 0x040fe40000410000 */
[-C--:B------:R-:W-:Y:S01]  /*6970*/  @!P0 FMUL.FTZ R8, R7, R9.reuse ;  /* 0x0000000907088220 */ /* 0x080fe20000410000 */
[----:B------:R-:W-:Y:S01]  /*6980*/  @!P0 LOP3.LUT R7, R15, 0xffff0000, RZ, 0xc0, !PT ;  /* 0xffff00000f078812 */ /* 0x000fe200078ec0ff */
[----:B------:R-:W-:Y:S01]  /*6990*/  @!P0 FFMA.FTZ R23, R20, R9, -R18 ;  /* 0x0000000914178223 */ /* 0x000fe20000010812 */
[----:B------:R-:W-:Y:S01]  /*69a0*/  @!P0 LOP3.LUT R9, R16, 0xffff0000, RZ, 0xc0, !PT ;  /* 0xffff000010098812 */ /* 0x000fe200078ec0ff */
[----:B------:R-:W-:Y:S01]  /*69b0*/  @!P0 IMAD.MOV.U32 R36, RZ, RZ, R33 ;  /* 0x000000ffff248224 */ /* 0x000fe200078e0021 */
[----:B------:R-:W-:Y:S01]  /*69c0*/  @!P0 LOP3.LUT R18, R34, 0xffff0000, RZ, 0xc0, !PT ;  /* 0xffff000022128812 */ /* 0x000fe200078ec0ff */
[C---:B------:R-:W-:Y:S02]  /*69d0*/  @!P0 FMUL.FTZ R16, R7.reuse, R21 ;  /* 0x0000001507108220 */ /* 0x040fe40000410000 */
[----:B------:R-:W-:Y:S02]  /*69e0*/  @!P0 IMAD.MOV.U32 R37, RZ, RZ, R40 ;  /* 0x000000ffff258224 */ /* 0x000fe400078e0028 */
[-C--:B------:R-:W-:Y:S02]  /*69f0*/  @!P0 FFMA.FTZ R16, R22, R9.reuse, -R16 ;  /* 0x0000000916108223 */ /* 0x080fe40000010810 */
[----:B------:R-:W-:Y:S01]  /*6a00*/  @!P0 FMUL.FTZ R9, R7, R9 ;  /* 0x0000000907098220 */ /* 0x000fe20000410000 */
[----:B------:R-:W-:Y:S01]  /*6a10*/  @!P0 LOP3.LUT R7, R14, 0xffff0000, RZ, 0xc0, !PT ;  /* 0xffff00000e078812 */ /* 0x000fe200078ec0ff */
[----:B------:R-:W-:Y:S01]  /*6a20*/  @!P0 IMAD.MOV.U32 R13, RZ, RZ, R4 ;  /* 0x000000ffff0d8224 */ /* 0x000fe200078e0004 */
[----:B------:R-:W-:Y:S02]  /*6a30*/  @!P0 F2FP.BF16.PACK_AB R23, R16, R23 ;  /* 0x000000171017823e */ /* 0x000fe400000010ff */
[----:B------:R-:W-:Y:S01]  /*6a40*/  @!P0 LOP3.LUT R16, R17, 0xffff0000, RZ, 0xc0, !PT ;  /* 0xffff000011108812 */ /* 0x000fe200078ec0ff */
[C---:B------:R-:W-:Y:S01]  /*6a50*/  @!P0 FMUL.FTZ R34, R7.reuse, R18 ;  /* 0x0000001207228220 */ /* 0x040fe20000410000 */
[----:B------:R-:W-:Y:S01]  /*6a60*/  @!P0 LOP3.LUT R17, R38, 0xffff0000, RZ, 0xc0, !PT ;  /* 0xffff000026118812 */ /* 0x000fe200078ec0ff */
[----:B------:R-:W-:Y:S02]  /*6a70*/  @!P0 IMAD.MOV.U32 R39, RZ, RZ, R23 ;  /* 0x000000ffff278224 */ /* 0x000fe400078e0017 */
[-C--:B------:R-:W-:Y:S02]  /*6a80*/  @!P0 FMUL.FTZ R7, R7, R16.reuse ;  /* 0x0000001007078220 */ /* 0x080fe40000410000 */
[----:B------:R-:W-:Y:S01]  /*6a90*/  @!P0 FFMA.FTZ R34, R17, R16, -R34 ;  /* 0x0000001011228223 */ /* 0x000fe20000010822 */
[----:B------:R-:W-:Y:S01]  /*6aa0*/  @!P0 F2FP.BF16.PACK_AB R16, R3, R2 ;  /* 0x000000020310823e */ /* 0x000fe200000010ff */
[----:B------:R-:W-:Y:S02]  /*6ab0*/  @!P0 FFMA.FTZ R7, R18, R17, R7 ;  /* 0x0000001112078223 */ /* 0x000fe40000010007 */
[----:B------:R-:W-:Y:S01]  /*6ac0*/  @!P0 FFMA.FTZ R8, R19, R20, R8 ;  /* 0x0000001413088223 */ /* 0x000fe20000010008 */
[----:B------:R-:W-:Y:S01]  /*6ad0*/  @!P0 F2FP.BF16.PACK_AB R17, R34, R41 ;  /* 0x000000292211823e */ /* 0x000fe200000010ff */
[----:B------:R-:W-:Y:S01]  /*6ae0*/  @!P0 FFMA.FTZ R9, R21, R22, R9 ;  /* 0x0000001615098223 */ /* 0x000fe20000010009 */
[----:B------:R-:W-:Y:S02]  /*6af0*/  @!P0 F2FP.BF16.PACK_AB R3, R7, R6 ;  /* 0x000000060703823e */ /* 0x000fe400000010ff */
[----:B------:R-:W-:Y:S01]  /*6b00*/  @!P0 MOV R12, R16 ;  /* 0x00000010000c8202 */ /* 0x000fe20000000f00 */
[----:B------:R-:W-:Y:S01]  /*6b10*/  @!P0 IMAD.MOV.U32 R38, RZ, RZ, R17 ;  /* 0x000000ffff268224 */ /* 0x000fe200078e0011 */
        /* <DEDUP_REMOVED lines=9> */
.L_x_2883:
[----:B------:R-:W-:Y:S05]  /*6bb0*/  BSYNC B0 ;  /* 0x0000000000007941 */ /* 0x000fea0003800000 */
.L_x_2882:
        /* <DEDUP_REMOVED lines=19> */
[--C-:B------:R-:W-:Y:S02]  /*6cf0*/  @!P0 SHF.R.U64 R7, R44, 0x10, R45.reuse ;  /* 0x000000102c078819 */ /* 0x100fe4000000122d */
[----:B------:R-:W-:Y:S02]  /*6d00*/  LOP3.LUT R3, R3, R150, RZ, 0x3c, !PT ;  /* 0x0000009603037212 */ /* 0x000fe400078e3cff */
[----:B------:R-:W-:Y:S02]  /*6d10*/  LOP3.LUT R2, R2, 0x7ffff000, RZ, 0xc0, !PT ;  /* 0x7ffff00002027812 */ /* 0x000fe400078ec0ff */
[----:B------:R-:W-:Y:S02]  /*6d20*/  @!P0 SHF.R.U32.HI R6, RZ, 0x10, R45 ;  /* 0x00000010ff068819 */ /* 0x000fe4000001162d */
[----:B------:R-:W-:Y:S01]  /*6d30*/  IADD3 R2, R3, R2, R151 ;  /* 0x0000000203027210 */ /* 0x000fe20007ffe097 */
[----:B------:R-:W-:Y:S01]  /*6d40*/  IMAD.IADD R3, R107, 0x1, R58 ;  /* 0x000000016b037824 */ /* 0x000fe200078e023a */
[----:B------:R-:W-:Y:S02]  /*6d50*/  @!P0 SHF.R.U64 R9, R46, 0x10, R47 ;  /* 0x000000102e098819 */ /* 0x000fe4000000122f */
[----:B------:R-:W-:Y:S01]  /*6d60*/  @!P0 PRMT R7, R54, 0x5410, R7 ;  /* 0x0000541036078816 */ /* 0x000fe20000000007 */
[----:B------:R-:W-:Y:S01]  /*6d70*/  IMAD.IADD R2, R58, 0x1, R2 ;  /* 0x000000013a027824 */ /* 0x000fe200078e0202 */
[----:B------:R-:W-:Y:S01]  /*6d80*/  @!P0 SHF.R.U32.HI R8, RZ, 0x10, R47 ;  /* 0x00000010ff088819 */ /* 0x000fe2000001162f */
[----:B------:R-:W-:Y:S01]  /*6d90*/  IMAD.SHL.U32 R3, R3, 0x2, RZ ;  /* 0x0000000203037824 */ /* 0x000fe200078e00ff */
[----:B------:R-:W-:Y:S01]  /*6da0*/  @!P0 LOP3.LUT R18, R7, 0xffff0000, RZ, 0xc0, !PT ;  /* 0xffff000007128812 */ /* 0x000fe200078ec0ff */
[----:B------:R-:W-:Y:S01]  /*6db0*/  IMAD.SHL.U32 R2, R2, 0x2, RZ ;  /* 0x0000000202027824 */ /* 0x000fe200078e00ff */
[----:B------:R-:W-:Y:S02]  /*6dc0*/  @!P0 PRMT R26, R55, 0x5432, R9 ;  /* 0x00005432371a8816 */ /* 0x000fe40000000009 */
[----:B------:R1:W3:Y:S01]  /*6dd0*/  LDS.128 R36, [R3+0xc100] ;  /* 0x00c1000003247984 */ /* 0x0002e20000000c00 */
[----:B------:R-:W-:Y:S02]  /*6de0*/  @!P0 SHF.L.U32 R9, R7, 0x10, RZ ;  /* 0x0000001007098819 */ /* 0x000fe400000006ff */
[----:B------:R-:W-:Y:S05]  /*6df0*/  @!P0 PRMT R22, R54, 0x5432, R6 ;  /* 0x0000543236168816 */ /* 0x000fea0000000006 */
[----:B------:R4:W5:Y:S01]  /*6e00*/  LDS.128 R12, [R2+0xc100] ;  /* 0x00c10000020c7984 */ /* 0x0009620000000c00 */
[----:B-1----:R-:W-:Y:S04]  /*6e10*/  @!P0 SHF.R.U32.HI R3, RZ, 0x10, R25 ;  /* 0x00000010ff038819 */ /* 0x002fe80000011619 */
[----:B------:R-:W-:Y:S02]  /*6e20*/  @!P0 PRMT R6, R29, 0x5410, R3 ;  /* 0x000054101d068816 */ /* 0x000fe40000000003 */
[----:B----4-:R-:W-:Y:S02]  /*6e30*/  @!P0 SHF.R.U64 R2, R24, 0x10, R25 ;  /* 0x0000001018028819 */ /* 0x010fe40000001219 */
[----:B------:R-:W-:Y:S02]  /*6e40*/  @!P0 PRMT R24, R55, 0x5410, R8 ;  /* 0x0000541037188816 */ /* 0x000fe40000000008 */
[----:B------:R-:W-:Y:S02]  /*6e50*/  @!P0 PRMT R8, R30, 0x5410, R5 ;  /* 0x000054101e088816 */ /* 0x000fe40000000005 */
[----:B--2---:R-:W-:Y:S02]  /*6e60*/  @!P0 LOP3.LUT R33, R24, 0xffff0000, RZ, 0xc0, !PT ;  /* 0xffff000018218812 */ /* 0x004fe400078ec0ff */
[----:B------:R-:W-:Y:S01]  /*6e70*/  @!P0 PRMT R2, R29, 0x5432, R2 ;  /* 0x000054321d028816 */ /* 0x000fe20000000002 */
[C---:B---3--:R-:W-:Y:S01]  /*6e80*/  @!P0 IMAD.U32 R17, R36.reuse, 0x10000, RZ ;  /* 0x0001000024118824 */ /* 0x048fe200078e00ff */
[----:B------:R-:W-:Y:S01]  /*6e90*/  @!P0 LOP3.LUT R19, R36, 0xffff0000, RZ, 0xc0, !PT ;  /* 0xffff000024138812 */ /* 0x000fe200078ec0ff */
[C---:B------:R-:W-:Y:S01]  /*6ea0*/  @!P0 IMAD.U32 R21, R37.reuse, 0x10000, RZ ;  /* 0x0001000025158824 */ /* 0x040fe200078e00ff */
[----:B------:R-:W-:Y:S01]  /*6eb0*/  @!P0 LOP3.LUT R23, R37, 0xffff0000, RZ, 0xc0, !PT ;  /* 0xffff000025178812 */ /* 0x000fe200078ec0ff */
[----:B------:R-:W-:Y:S01]  /*6ec0*/  @!P0 IMAD.U32 R7, R2, 0x10000, RZ ;  /* 0x0001000002078824 */ /* 0x000fe200078e00ff */
[C---:B------:R-:W-:Y:S01]  /*6ed0*/  @!P0 LOP3.LUT R34, R39.reuse, 0xffff0000, RZ, 0xc0, !PT ;  /* 0xffff000027228812 */ /* 0x040fe200078ec0ff */
[----:B------:R-:W-:Y:S01]  /*6ee0*/  @!P0 IMAD.U32 R29, R24, 0x10000, RZ ;  /* 0x00010000181d8824 */ /* 0x000fe200078e00ff */
[----:B------:R-:W-:Y:S01]  /*6ef0*/  @!P0 LOP3.LUT R27, R38, 0xffff0000, RZ, 0xc0, !PT ;  /* 0xffff0000261b8812 */ /* 0x000fe200078ec0ff */
[C---:B-----5:R-:W-:Y:S01]  /*6f00*/  @!P0 IMAD.U32 R4, R12.reuse, 0x10000, RZ ;  /* 0x000100000c048824 */ /* 0x060fe200078e00ff */
[----:B------:R-:W-:Y:S01]  /*6f10*/  @!P0 LOP3.LUT R3, R12, 0xffff0000, RZ, 0xc0, !PT ;  /* 0xffff00000c038812 */ /* 0x000fe200078ec0ff */
[----:B------:R-:W-:Y:S01]  /*6f20*/  @!P0 IMAD.U32 R30, R39, 0x10000, RZ ;  /* 0x00010000271e8824 */ /* 0x000fe200078e00ff */
        /* <DEDUP_REMOVED lines=23> */
[----:B------:R-:W-:Y:S01]  /*70a0*/  @!P0 FMUL.FTZ R24, R6, R29 ;  /* 0x0000001d06188220 */ /* 0x000fe20000410000 */
[----:B------:R-:W-:Y:S01]  /*70b0*/  @!P0 LOP3.LUT R7, R15, 0xffff0000, RZ, 0xc0, !PT ;  /* 0xffff00000f078812 */ /* 0x000fe200078ec0ff */
[----:B------:R-:W-:Y:S01]  /*70c0*/  @!P0 FFMA.FTZ R3, R18, R19, R3 ;  /* 0x0000001312038223 */ /* 0x000fe20000010003 */
[----:B------:R-:W-:Y:S01]  /*70d0*/  @!P0 F2FP.BF16.PACK_AB R19, R47, R50 ;  /* 0x000000322f13823e */ /* 0x000fe200000010ff */
[----:B------:R-:W-:Y:S02]  /*70e0*/  @!P0 FMUL.FTZ R8, R6, R9 ;  /* 0x0000000906088220 */ /* 0x000fe40000410000 */
[C---:B------:R-:W-:Y:S02]  /*70f0*/  @!P0 FMUL.FTZ R25, R7.reuse, R33 ;  /* 0x0000002107198220 */ /* 0x040fe40000410000 */
[----:B------:R-:W-:Y:S02]  /*7100*/  @!P0 FFMA.FTZ R44, R30, R9, -R24 ;  /* 0x000000091e2c8223 */ /* 0x000fe40000010818 */
[-C--:B------:R-:W-:Y:S01]  /*7110*/  @!P0 FMUL.FTZ R9, R7, R17.reuse ;  /* 0x0000001107098220 */ /* 0x080fe20000410000 */
[----:B------:R-:W-:Y:S01]  /*7120*/  @!P0 LOP3.LUT R7, R14, 0xffff0000, RZ, 0xc0, !PT ;  /* 0xffff00000e078812 */ /* 0x000fe200078ec0ff */
[C---:B------:R-:W-:Y:S01]  /*7130*/  @!P0 IMAD.U32 R24, R26.reuse, 0x10000, RZ ;  /* 0x000100001a188824 */ /* 0x040fe200078e00ff */
[----:B------:R-:W-:Y:S01]  /*7140*/  @!P0 LOP3.LUT R26, R26, 0xffff0000, RZ, 0xc0, !PT ;  /* 0xffff00001a1a8812 */ /* 0x000fe200078ec0ff */
[----:B------:R-:W-:Y:S02]  /*7150*/  @!P0 IMAD.U32 R6, R14, 0x10000, RZ ;  /* 0x000100000e068824 */ /* 0x000fe400078e00ff */
[----:B------:R-:W-:Y:S01]  /*7160*/  @!P0 FFMA.FTZ R43, R34, R17, -R25 ;  /* 0x00000011222b8223 */ /* 0x000fe20000010819 */
[----:B------:R-:W-:Y:S01]  /*7170*/  @!P0 SHF.L.U32 R25, R38, 0x10, RZ ;  /* 0x0000001026198819 */ /* 0x000fe200000006ff */
[C---:B------:R-:W-:Y:S01]  /*7180*/  @!P0 IMAD.U32 R17, R16.reuse, 0x10000, RZ ;  /* 0x0001000010118824 */ /* 0x040fe200078e00ff */
[----:B------:R-:W-:Y:S01]  /*7190*/  @!P0 LOP3.LUT R16, R16, 0xffff0000, RZ, 0xc0, !PT ;  /* 0xffff000010108812 */ /* 0x000fe200078ec0ff */
[C---:B------:R-:W-:Y:S01]  /*71a0*/  @!P0 FMUL.FTZ R40, R6.reuse, R24 ;  /* 0x0000001806288220 */ /* 0x040fe20000410000 */
[----:B------:R-:W-:Y:S01]  /*71b0*/  @!P0 F2FP.BF16.PACK_AB R18, R43, R44 ;  /* 0x0000002c2b12823e */ /* 0x000fe200000010ff */
        /* <DEDUP_REMOVED lines=8> */
[----:B------:R-:W-:Y:S01]  /*7240*/  @!P0 FFMA.FTZ R5, R22, R23, R5 ;  /* 0x0000001716058223 */ /* 0x000fe20000010005 */
[----:B------:R-:W-:Y:S01]  /*7250*/  @!P0 F2FP.BF16.PACK_AB R16, R3, R2 ;  /* 0x000000020310823e */ /* 0x000fe200000010ff */
[----:B------:R-:W-:Y:S02]  /*7260*/  @!P0 FFMA.FTZ R6, R24, R25, R6 ;  /* 0x0000001918068223 */ /* 0x000fe40000010006 */
[----:B------:R-:W-:Y:S01]  /*7270*/  @!P0 FFMA.FTZ R7, R26, R27, R7 ;  /* 0x0000001b1a078223 */ /* 0x000fe20000010007 */
[----:B------:R-:W-:Y:S01]  /*7280*/  @!P0 F2FP.BF16.PACK_AB R4, R5, R4 ;  /* 0x000000040504823e */ /* 0x000fe200000010ff */
[----:B------:R-:W-:Y:S01]  /*7290*/  @!P0 FFMA.FTZ R8, R29, R30, R8 ;  /* 0x0000001e1d088223 */ /* 0x000fe20000010008 */
[----:B------:R-:W-:Y:S01]  /*72a0*/  @!P0 MOV R12, R16 ;  /* 0x00000010000c8202 */ /* 0x000fe20000000f00 */
        /* <DEDUP_REMOVED lines=18> */
.L_x_2863:
[----:B-1----:R-:W-:Y:S01]  /*73d0*/  IMAD.WIDE.U32 R2, R63, c[0x0][0x1e0], RZ ;  /* 0x000078003f027a25 */ /* 0x002fe200078e00ff */
        /* <DEDUP_REMOVED lines=12> */
[----:B------:R-:W1:Y:S08]  /*74a0*/  SHFL.IDX PT, R2, R3, RZ, 0x1c1f ;  /* 0x001c1fff03027589 */ /* 0x000e7000000e0000 */
[----:B------:R2:W3:Y:S02]  /*74b0*/  SHFL.IDX PT, R3, R4, RZ, 0x1c1f ;  /* 0x001c1fff04037589 */ /* 0x0004e400000e0000 */
[----:B--2---:R-:W-:Y:S05]  /*74c0*/  IMAD.IADD R4, R67, 0x1, -R8 ;  /* 0x0000000143047824 */ /* 0x004fea00078e0a08 */
[----:B------:R-:W-:Y:S04]  /*74d0*/  IMNMX R64, R4, 0x40, PT ;  /* 0x0000004004407817 */ /* 0x000fe80003800200 */
[----:B------:R-:W-:Y:S11]  /*74e0*/  ISETP.GT.AND P0, PT, R64, R226, PT ;  /* 0x000000e24000720c */ /* 0x000ff60003f04270 */
[----:B------:R-:W-:Y:S02]  /*74f0*/  @!UPT UIADD3 URZ, URZ, URZ, URZ ;  /* 0x0000003f3f3ff290 */ /* 0x000fe4000fffe03f */
[----:B------:R-:W-:-:S05]  /*7500*/  @!P0 BRA `(.L_x_2867) ;  /* 0x0000020000008947 */ /* 0x000fca0003800000 */
[----:B-1-3--:R-:W-:Y:S02]  /*7510*/  ISETP.GE.AND P1, PT, R104, c[0x0][0x1d4], PT ;  /* 0x0000750068007a0c */ /* 0x00afe40003f26270 */
[C---:B------:R-:W-:Y:S02]  /*7520*/  ISETP.GE.AND P3, PT, R223.reuse, c[0x0][0x1d4], PT ;  /* 0x00007500df007a0c */ /* 0x040fe40003f66270 */
[----:B------:R-:W-:Y:S09]  /*7530*/  ISETP.GE.AND P2, PT, R222, c[0x0][0x1d4], PT ;  /* 0x00007500de007a0c */ /* 0x000ff20003f46270 */
[----:B------:R-:W1:Y:S01]  /*7540*/  @!P1 LDS.128 R12, [R61+0xc000] ;  /* 0x00c000003d0c9984 */ /* 0x000e620000000c00 */
        /* <DEDUP_REMOVED lines=28> */
.L_x_2867:
[----:B-1-3--:R-:W-:Y:S05]  /*7710*/  BSYNC B1 ;  /* 0x0000000000017941 */ /* 0x00afea0003800000 */
.L_x_2862:
[----:B------:R-:W-:Y:S01]  /*7720*/  ISETP.GT.AND P0, PT, R28, R31, PT ;  /* 0x0000001f1c00720c */ /* 0x000fe20003f04270 */
[----:B-----5:R-:W-:Y:S01]  /*7730*/  IMAD R8, R66, c[0x0][0x218], RZ ;  /* 0x0000860042087a24 */ /* 0x020fe200078e02ff */
[C---:B------:R-:W-:Y:S01]  /*7740*/  ISETP.GE.AND P1, PT, R35.reuse, 0x1, PT ;  /* 0x000000012300780c */ /* 0x040fe20003f26270 */
[----:B------:R-:W-:Y:S01]  /*7750*/  BSSY B0, `(.L_x_2884) ;  /* 0x000004a000007945 */ /* 0x000fe20003800000 */
[C---:B--2---:R-:W-:Y:S01]  /*7760*/  IADD3 R3, R35.reuse, 0x1, RZ ;  /* 0x0000000123037810 */ /* 0x044fe20007ffe0ff */
        /* <DEDUP_REMOVED lines=36> */
[----:B------:R2:W3:Y:S01]  /*79b0*/  SHFL.IDX PT, R5, R3, RZ, 0x1c1f ;  /* 0x001c1fff03057589 */ /* 0x0004e200000e0000 */
[----:B------:R-:W-:Y:S04]  /*79c0*/  DEPBAR.LE SB0, 0x2 ;  /* 0x000080800000791a */ /* 0x000fe80000000000 */
[----:B------:R-:W-:Y:S06]  /*79d0*/  BAR.SYNC.DEFER_BLOCKING 0x0 ;  /* 0x0000000000007b1d */ /* 0x000fec0000010000 */
[----:B------:R-:W-:-:S05]  /*79e0*/  @!P0 BRA `(.L_x_2885) ;  /* 0x0000020000008947 */ /* 0x000fca0003800000 */
[----:B-123--:R-:W-:Y:S02]  /*79f0*/  ISETP.GE.AND P1, PT, R104, c[0x0][0x1d4], PT ;  /* 0x0000750068007a0c */ /* 0x00efe40003f26270 */
[C---:B------:R-:W-:Y:S02]  /*7a00*/  ISETP.GE.AND P3, PT, R223.reuse, c[0x0][0x1d4], PT ;  /* 0x00007500df007a0c */ /* 0x040fe40003f66270 */
[----:B------:R-:W-:Y:S09]  /*7a10*/  ISETP.GE.AND P2, PT, R222, c[0x0][0x1d4], PT ;  /* 0x00007500de007a0c */ /* 0x000ff20003f46270 */
        /* <DEDUP_REMOVED lines=29> */
.L_x_2885:
[----:B-123--:R-:W-:Y:S05]  /*7bf0*/  BSYNC B0 ;  /* 0x0000000000007941 */ /* 0x00efea0003800000 */
.L_x_2884:
        /* <DEDUP_REMOVED lines=33> */
.L_x_2861:
[----:B------:R-:W2:Y:S01]  /*7e10*/  LDL R16, [R1+0x4] ;  /* 0x0000040001107983 */ /* 0x000ea20000100800 */
[----:B------:R-:W-:-:S05]  /*7e20*/  IMAD.MOV.U32 R0, RZ, RZ, c[0x0][0x2c4] ;  /* 0x0000b100ff007624 */ /* 0x000fca00078e00ff */
[----:B------:R-:W-:Y:S01]  /*7e30*/  ISETP.NE.AND P3, PT, R0, 0x1, PT ;  /* 0x000000010000780c */ /* 0x000fe20003f65270 */
[----:B------:R-:W-:Y:S01]  /*7e40*/  BSSY B0, `(.L_x_2887) ;  /* 0x0000028000007945 */ /* 0x000fe20003800000 */
[----:B--2---:R-:W-:-:S11]  /*7e50*/  IADD3 R0, R16, 0x7f, RZ ;  /* 0x0000007f10007810 */ /* 0x004fd60007ffe0ff */
[----:B-1----:R-:W-:-:S05]  /*7e60*/  @P3 IMAD.HI.U32 R2, R0, c[0x0][0x2c8], RZ ;  /* 0x0000b20000023a27 */ /* 0x002fca00078e00ff */
[----:B------:R-:W-:-:S05]  /*7e70*/  @P3 SHF.R.U32.HI R0, RZ, c[0x0][0x2cc], R2 ;  /* 0x0000b300ff003a19 */ /* 0x000fca0000011602 */
[----:B------:R-:W-:-:S05]  /*7e80*/  IMAD.IADD R0, R119, 0x1, R0 ;  /* 0x0000000177007824 */ /* 0x000fca00078e0200 */
[----:B------:R-:W-:-:S04]  /*7e90*/  SHF.R.S32.HI R2, RZ, 0x1f, R0 ;  /* 0x0000001fff027819 */ /* 0x000fc80000011400 */
[----:B------:R-:W-:-:S04]  /*7ea0*/  LEA.HI R0, R2, R0, RZ, 0x6 ;  /* 0x0000000002007211 */ /* 0x000fc800078f30ff */
[----:B------:R-:W-:-:S04]  /*7eb0*/  SHF.R.S32.HI R0, RZ, 0x6, R0 ;  /* 0x00000006ff007819 */ /* 0x000fc80000011400 */
[----:B------:R-:W-:-:S04]  /*7ec0*/  IMNMX R6, R118, R0, PT ;  /* 0x0000000076067217 */ /* 0x000fc80003800200 */
[----:B------:R-:W-:Y:S01]  /*7ed0*/  ISETP.GE.AND P0, PT, R6, 0x1, PT ;  /* 0x000000010600780c */ /* 0x000fe20003f06270 */
[----:B------:R-:W-:-:S12]  /*7ee0*/  IMAD.MOV.U32 R0, RZ, RZ, RZ ;  /* 0x000000ffff007224 */ /* 0x000fd800078e00ff */
        /* <DEDUP_REMOVED lines=29> */
.L_x_2888:
[----:B------:R-:W-:Y:S05]  /*80c0*/  BSYNC B0 ;  /* 0x0000000000007941 */ /* 0x000fea0003800000 */
.L_x_2887:
[----:B------:R-:W2:Y:S01]  /*80d0*/  LDL R2, [R1+0x30] ;  /* 0x0000300001027983 */ /* 0x000ea20000100800 */
[----:B------:R-:W-:Y:S01]  /*80e0*/  MOV R17, RZ ;  /* 0x000000ff00117202 */ /* 0x000fe20000000f00 */
[----:B------:R-:W-:Y:S01]  /*80f0*/  IMAD.MOV.U32 R22, RZ, RZ, RZ ;  /* 0x000000ffff167224 */ /* 0x000fe200078e00ff */
        /* <DEDUP_REMOVED lines=54> */
[----:B------:R-:W2:Y:S04]  /*8460*/  LDL R3, [R1+0x14] ;  /* 0x0000140001037983 */ /* 0x000ea80000100800 */
[----:B------:R-:W3:Y:S04]  /*8470*/  LDL R7, [R1+0x18] ;  /* 0x0000180001077983 */ /* 0x000ee80000100800 */
[----:B------:R-:W4:Y:S04]  /*8480*/  LDL R4, [R1+0x8] ;  /* 0x0000080001047983 */ /* 0x000f280000100800 */
[----:B------:R-:W4:Y:S04]  /*8490*/  LDL R5, [R1+0x28] ;  /* 0x0000280001057983 */ /* 0x000f280000100800 */
[----:B------:R-:W4:Y:S01]  /*84a0*/  LDL R8, [R1+0x1c] ;  /* 0x00001c0001087983 */ /* 0x000f220000100800 */
[----:B------:R-:W-:-:S04]  /*84b0*/  ISETP.NE.U32.AND P0, PT, RZ, c[0x0][0x340], PT ;  /* 0x0000d000ff007a0c */ /* 0x000fc80003f05070 */
[----:B------:R-:W-:Y:S02]  /*84c0*/  ISETP.NE.AND.EX P1, PT, RZ, c[0x0][0x344], PT, P0 ;  /* 0x0000d100ff007a0c */ /* 0x000fe40003f25300 */
[----:B------:R-:W-:-:S05]  /*84d0*/  SHF.R.S32.HI R0, RZ, 0x1f, R139 ;  /* 0x0000001fff007819 */ /* 0x000fca000001148b */
[----:B------:R-:W-:-:S04]  /*84e0*/  IMAD R0, R0, c[0x0][0x178], RZ ;  /* 0x00005e0000007a24 */ /* 0x000fc800078e02ff */
[----:B------:R-:W-:Y:S02]  /*84f0*/  IMAD R0, R139, c[0x0][0x17c], R0 ;  /* 0x00005f008b007a24 */ /* 0x000fe400078e0200 */
[----:B--2---:R-:W-:-:S04]  /*8500*/  @P1 IADD3 R2, P0, R3, c[0x0][0x340], RZ ;  /* 0x0000d00003021a10 */ /* 0x004fc80007f1e0ff */
[----:B---3--:R-:W-:-:S05]  /*8510*/  @P1 IADD3.X R3, R7, c[0x0][0x344], RZ, P0, !PT ;  /* 0x0000d10007031a10 */ /* 0x008fca00007fe4ff */
[----:B------:R1:W5:Y:S01]  /*8520*/  @P1 LDG.E R14, [R2.64] ;  /* 0x00000008020e1981 */ /* 0x000362000c1e1900 */
[----:B------:R-:W-:Y:S02]  /*8530*/  ISETP.NE.U32.AND P0, PT, RZ, c[0x0][0x348], PT ;  /* 0x0000d200ff007a0c */ /* 0x000fe40003f05070 */
[----:B----4-:R-:W-:Y:S01]  /*8540*/  LOP3.LUT R15, R4, 0xffff, RZ, 0xc0, !PT ;  /* 0x0000ffff040f7812 */ /* 0x010fe200078ec0ff */
[----:B------:R-:W-:Y:S01]  /*8550*/  IMAD.IADD R4, R230, 0x1, R16 ;  /* 0x00000001e6047824 */ /* 0x000fe200078e0210 */
[----:B------:R-:W-:Y:S02]  /*8560*/  ISETP.NE.AND.EX P0, PT, RZ, c[0x0][0x34c], PT, P0 ;  /* 0x0000d300ff007a0c */ /* 0x000fe40003f05300 */
[----:B------:R-:W-:Y:S01]  /*8570*/  ISETP.GE.AND P5, PT, R216, c[0x0][0x198], PT ;  /* 0x00006600d8007a0c */ /* 0x000fe20003fa6270 */
[----:B------:R-:W-:Y:S01]  /*8580*/  @P3 IMAD.HI.U32 R7, R4, c[0x0][0x2c8], RZ ;  /* 0x0000b20004073a27 */ /* 0x000fe200078e00ff */
[----:B------:R-:W-:Y:S02]  /*8590*/  SEL R6, R5, RZ, !P0 ;  /* 0x000000ff05067207 */ /* 0x000fe40004000000 */
[----:B------:R-:W-:-:S02]  /*85a0*/  SEL R5, R8, RZ, !P0 ;  /* 0x000000ff08057207 */ /* 0x000fc40004000000 */
        /* <DEDUP_REMOVED lines=8> */
[C---:B------:R-:W-:Y:S01]  /*8630*/  IMAD.WIDE.U32 R2, R15.reuse, c[0x0][0x1b8], R2 ;  /* 0x00006e000f027a25 */ /* 0x040fe200078e0002 */
[----:B------:R-:W-:Y:S02]  /*8640*/  ISETP.GE.AND P3, PT, R218, c[0x0][0x198], PT ;  /* 0x00006600da007a0c */ /* 0x000fe40003f66270 */
        /* <DEDUP_REMOVED lines=15> */
[----:B------:R-:W-:-:S03]  /*8740*/  IMAD.IADD R5, R250, 0x1, R16 ;  /* 0x00000001fa057824 */ /* 0x000fc600078e0210 */
[----:B------:R-:W-:-:S04]  /*8750*/  IADD3 R0, R3, R0, RZ ;  /* 0x0000000003007210 */ /* 0x000fc80007ffe0ff */
[----:B------:R-:W-:Y:S02]  /*8760*/  LEA.HI.X R12, R2, c[0x0][0x164], R0, 0x1, P0 ;  /* 0x00005900020c7a11 */ /* 0x000fe400000f0c00 */
[----:B------:R-:W-:Y:S01]  /*8770*/  @!P1 MOV R14, R8 ;  /* 0x00000008000e9202 */ /* 0x000fe20000000f00 */
[----:B------:R-:W-:Y:S05]  /*8780*/  BRA.DIV ~URZ, `(.L_x_2890) ;  /* 0x00016aa27f007947 */ /* 0x000fea000b800000 */
[----:B------:R1:W2:Y:S02]  /*8790*/  SHFL.IDX PT, R4, R12, RZ, 0x181f ;  /* 0x00181fff0c047589 */ /* 0x0002a400000e0000 */
.L_x_3052:
[----:B------:R-:W-:Y:S05]  /*87a0*/  BRA.DIV ~URZ, `(.L_x_2891) ;  /* 0x00016af27f007947 */ /* 0x000fea000b800000 */
[----:B------:R3:W4:Y:S02]  /*87b0*/  SHFL.IDX PT, R0, R13, RZ, 0x181f ;  /* 0x00181fff0d007589 */ /* 0x00072400000e0000 */
.L_x_3053:
        /* <DEDUP_REMOVED lines=16> */
.L_x_2893:
[----:B------:R-:W-:Y:S05]  /*88c0*/  BSYNC B0 ;  /* 0x0000000000007941 */ /* 0x000fea0003800000 */
.L_x_2892:
[----:B------:R-:W-:Y:S05]  /*88d0*/  BRA.DIV ~URZ, `(.L_x_2894) ;  /* 0x00016a327f007947 */ /* 0x000fea000b800000 */
[----:B--2---:R2:W1:Y:S04]  /*88e0*/  SHFL.IDX PT, R4, R12, 0x1, 0x181f ;  /* 0x00381f000c047f89 */ /* 0x00446800000e0000 */
[----:B----4-:R2:W4:Y:S02]  /*88f0*/  SHFL.IDX PT, R0, R13, 0x1, 0x181f ;  /* 0x00381f000d007f89 */ /* 0x01052400000e0000 */
.L_x_3054:
        /* <DEDUP_REMOVED lines=16> */
.L_x_2896:
[----:B------:R-:W-:Y:S05]  /*8a00*/  BSYNC B0 ;  /* 0x0000000000007941 */ /* 0x000fea0003800000 */
.L_x_2895:
[----:B------:R-:W-:Y:S05]  /*8a10*/  BRA.DIV ~URZ, `(.L_x_2897) ;  /* 0x000169c27f007947 */ /* 0x000fea000b800000 */
[----:B-1----:R1:W2:Y:S02]  /*8a20*/  SHFL.IDX PT, R4, R12, 0x2, 0x181f ;  /* 0x00581f000c047f89 */ /* 0x0022a400000e0000 */
.L_x_3055:
[----:B------:R-:W-:Y:S05]  /*8a30*/  BRA.DIV ~URZ, `(.L_x_2898) ;  /* 0x00016a127f007947 */ /* 0x000fea000b800000 */
[----:B----4-:R4:W1:Y:S02]  /*8a40*/  SHFL.IDX PT, R0, R13, 0x2, 0x181f ;  /* 0x00581f000d007f89 */ /* 0x01086400000e0000 */
.L_x_3056:
        /* <DEDUP_REMOVED lines=16> */
.L_x_2900:
[----:B------:R-:W-:Y:S05]  /*8b50*/  BSYNC B0 ;  /* 0x0000000000007941 */ /* 0x000fea0003800000 */
.L_x_2899:
[----:B------:R-:W-:Y:S05]  /*8b60*/  BRA.DIV ~URZ, `(.L_x_2901) ;  /* 0x000169527f007947 */ /* 0x000fea000b800000 */
[----:B--2---:R2:W3:Y:S04]  /*8b70*/  SHFL.IDX PT, R4, R12, 0x3, 0x181f ;  /* 0x00781f000c047f89 */ /* 0x0044e800000e0000 */
[----:B-1----:R2:W1:Y:S02]  /*8b80*/  SHFL.IDX PT, R0, R13, 0x3, 0x181f ;  /* 0x00781f000d007f89 */ /* 0x00246400000e0000 */
.L_x_3057:
[----:B------:R-:W-:Y:S01]  /*8b90*/  IADD3 R2, R5, 0x60, RZ ;  /* 0x0000006005027810 */ /* 0x000fe20007ffe0ff */
[----:B-----5:R-:W-:-:S03]  /*8ba0*/  IMAD.WIDE.U32 R238, R14, c[0x0][0x2b0], RZ ;  /* 0x0000ac000eee7a25 */ /* 0x020fc600078e00ff */
[----:B------:R-:W-:-:S13]  /*8bb0*/  ISETP.GE.AND P0, PT, R2, R52, PT ;  /* 0x000000340200720c */ /* 0x000fda0003f06270 */
        /* <DEDUP_REMOVED lines=44> */
[----:B------:R-:W-:-:S04]  /*8e80*/  IMAD.WIDE.U32 R2, R204, c[0x0][0x1e0], RZ ;  /* 0x00007800cc027a25 */ /* 0x000fc800078e00ff */
[----:B------:R-:W-:Y:S02]  /*8e90*/  IMAD R97, R106, -0x40, R248 ;  /* 0xffffffc06a617824 */ /* 0x000fe400078e02f8 */
        /* <DEDUP_REMOVED lines=8> */
[----:B------:R-:W-:-:S04]  /*8f20*/  IMAD R0, R204, c[0x0][0x1e4], R0 ;  /* 0x00007900cc007a24 */ /* 0x000fc800078e0200 */
[----:B------:R-:W-:Y:S02]  /*8f30*/  IMAD.IADD R3, R3, 0x1, R0 ;  /* 0x0000000103037824 */ /* 0x000fe400078e0200 */
[----:B------:R-:W-:Y:S02]  /*8f40*/  @P1 ISETP.GE.AND P5, PT, R215, c[0x0][0x1d4], PT ;  /* 0x00007500d7001a0c */ /* 0x000fe40003fa6270 */
[----:B------:R-:W-:Y:S02]  /*8f50*/  @P1 ISETP.GE.AND P4, PT, R218, c[0x0][0x1d4], PT ;  /* 0x00007500da001a0c */ /* 0x000fe40003f86270 */
[----:B---3--:R-:W-:Y:S01]  /*8f60*/  SHF.R.S32.HI R7, RZ, 0x1f, R190 ;  /* 0x0000001fff077819 */ /* 0x008fe200000114be */
[----:B------:R-:W-:-:S04]  /*8f70*/  IMAD.WIDE.U32 R2, R190, c[0x0][0x1f0], R2 ;  /* 0x00007c00be027a25 */ /* 0x000fc800078e0002 */
[C---:B------:R-:W-:Y:S02]  /*8f80*/  IMAD R0, R7.reuse, c[0x0][0x1f0], RZ ;  /* 0x00007c0007007a24 */ /* 0x040fe400078e02ff */
[----:B------:R-:W-:Y:S02]  /*8f90*/  IMAD R7, R7, c[0x0][0x218], RZ ;  /* 0x0000860007077a24 */ /* 0x000fe400078e02ff */
[----:B------:R-:W-:Y:S01]  /*8fa0*/  IMAD R5, R190, c[0x0][0x1f4], R0 ;  /* 0x00007d00be057a24 */ /* 0x000fe200078e0200 */
[----:B------:R-:W-:Y:S01]  /*8fb0*/  IADD3 R0, P0, R2, R236, RZ ;  /* 0x000000ec02007210 */ /* 0x000fe20007f1e0ff */
[----:B--2-4-:R-:W-:-:S03]  /*8fc0*/  IMAD R13, R190, c[0x0][0x21c], R7 ;  /* 0x00008700be0d7a24 */ /* 0x014fc600078e0207 */
[----:B------:R-:W-:Y:S01]  /*8fd0*/  IADD3.X R2, R235, R3, R5, P0, !PT ;  /* 0x00000003eb027210 */ /* 0x000fe200007fe405 */
[----:B------:R-:W-:Y:S01]  /*8fe0*/  IMAD R5, R204, c[0x0][0x20c], R4 ;  /* 0x00008300cc057a24 */ /* 0x000fe200078e0204 */
[----:B------:R-:W-:-:S04]  /*8ff0*/  LEA R6, P0, R0, c[0x0][0x1c8], 0x1 ;  /* 0x0000720000067a11 */ /* 0x000fc800078008ff */
[----:B------:R-:W-:Y:S01]  /*9000*/  LEA.HI.X R12, R0, c[0x0][0x1cc], R2, 0x1, P0 ;  /* 0x00007300000c7a11 */ /* 0x000fe200000f0c02 */
[----:B------:R-:W-:Y:S01]  /*9010*/  IMAD.WIDE.U32 R2, R204, c[0x0][0x208], RZ ;  /* 0x00008200cc027a25 */ /* 0x000fe200078e00ff */
[----:B------:R-:W1:Y:S01]  /*9020*/  SHFL.IDX PT, R0, R6, RZ, 0x181f ;  /* 0x00181fff06007589 */ /* 0x000e6200000e0000 */
[----:B------:R-:W-:Y:S02]  /*9030*/  @P1 ISETP.GE.AND P0, PT, R216, c[0x0][0x1d4], PT ;  /* 0x00007500d8001a0c */ /* 0x000fe40003f06270 */
[----:B------:R-:W-:Y:S01]  /*9040*/  IMAD.IADD R3, R3, 0x1, R5 ;  /* 0x0000000103037824 */ /* 0x000fe200078e0205 */
[----:B------:R-:W2:Y:S03]  /*9050*/  SHFL.IDX PT, R8, R12, RZ, 0x181f ;  /* 0x00181fff0c087589 */ /* 0x000ea600000e0000 */
[----:B------:R-:W-:Y:S01]  /*9060*/  IMAD.WIDE.U32 R2, R190, c[0x0][0x218], R2 ;  /* 0x00008600be027a25 */ /* 0x000fe200078e0002 */
[----:B------:R3:W4:Y:S04]  /*9070*/  SHFL.IDX PT, R9, R6, 0x1, 0x181f ;  /* 0x00381f0006097f89 */ /* 0x00072800000e0000 */
[----:B------:R-:W5:Y:S01]  /*9080*/  SHFL.IDX PT, R12, R12, 0x1, 0x181f ;  /* 0x00381f000c0c7f89 */ /* 0x000f6200000e0000 */
[----:B-1----:R-:W-:-:S04]  /*9090*/  @P1 LEA R4, P2, R216, R0, 0x1 ;  /* 0x00000000d8041211 */ /* 0x002fc800078408ff */
[----:B--2---:R-:W-:-:S05]  /*90a0*/  @P1 LEA.HI.X R5, R216, R8, R217, 0x1, P2 ;  /* 0x00000008d8051211 */ /* 0x004fca00010f0cd9 */
[----:B------:R1:W-:Y:S01]  /*90b0*/  @P1 LDGSTS.E.BYPASS.LTC128B.128 [R144+0xc100], [R4.64], !P0 ;  /* 0x0c10000004901fae */ /* 0x0003e2000c101d48 */
[----:B---3--:R-:W-:-:S04]  /*90c0*/  @P1 LEA R6, P0, R215, R0, 0x1 ;  /* 0x00000000d7061211 */ /* 0x008fc800078008ff */
[----:B------:R-:W-:Y:S02]  /*90d0*/  @P1 LEA.HI.X R7, R215, R8, R229, 0x1, P0 ;  /* 0x00000008d7071211 */ /* 0x000fe400000f0ce5 */
[----:B------:R-:W-:-:S03]  /*90e0*/  ISETP.GE.AND P0, PT, R14, 0x21, PT ;  /* 0x000000210e00780c */ /* 0x000fc60003f06270 */
[----:B------:R4:W-:Y:S01]  /*90f0*/  @P1 LDGSTS.E.BYPASS.LTC128B.128 [R144+0xe100], [R6.64], !P5 ;  /* 0x0e10000006901fae */ /* 0x0009e2000e901d48 */
[----:B-1----:R-:W-:Y:S02]  /*9100*/  @P1 LEA R4, P3, R218, R0, 0x1 ;  /* 0x00000000da041211 */ /* 0x002fe400078608ff */
[----:B------:R-:W-:Y:S02]  /*9110*/  IADD3 R0, P2, R2, R240, RZ ;  /* 0x000000f002007210 */ /* 0x000fe40007f5e0ff */
[----:B------:R-:W-:Y:S02]  /*9120*/  @P1 LEA.HI.X R5, R218, R8, R228, 0x1, P3 ;  /* 0x00000008da051211 */ /* 0x000fe400018f0ce4 */
[----:B------:R-:W-:Y:S02]  /*9130*/  IADD3.X R2, R246, R3, R13, P2, !PT ;  /* 0x00000003f6027210 */ /* 0x000fe400017fe40d */
[----:B------:R-:W-:Y:S01]  /*9140*/  LEA R15, P2, R0, c[0x0][0x1f8], 0x1 ;  /* 0x00007e00000f7a11 */ /* 0x000fe200078408ff */
[----:B------:R1:W-:Y:S01]  /*9150*/  @P1 LDGSTS.E.BYPASS.LTC128B.128 [R144+0x10100], [R4.64], !P4 ;  /* 0x1010000004901fae */ /* 0x0003e2000e101d48 */
[----:B----4-:R-:W-:-:S02]  /*9160*/  @P0 LEA R6, P1, R216, R9, 0x1 ;  /* 0x00000009d8060211 */ /* 0x010fc400078208ff */
[----:B------:R-:W-:Y:S01]  /*9170*/  LEA.HI.X R17, R0, c[0x0][0x1fc], R2, 0x1, P2 ;  /* 0x00007f0000117a11 */ /* 0x000fe200010f0c02 */
[----:B------:R-:W2:Y:S01]  /*9180*/  SHFL.IDX PT, R8, R15, RZ, 0x181f ;  /* 0x00181fff0f087589 */ /* 0x000ea200000e0000 */
[C---:B------:R-:W-:Y:S02]  /*9190*/  @P0 ISETP.GE.AND P4, PT, R216.reuse, c[0x0][0x1d4], PT ;  /* 0x00007500d8000a0c */ /* 0x040fe40003f86270 */
[C---:B------:R-:W-:Y:S01]  /*91a0*/  @P0 ISETP.GE.AND P3, PT, R215.reuse, c[0x0][0x1d4], PT ;  /* 0x00007500d7000a0c */ /* 0x040fe20003f66270 */
[----:B------:R-:W3:Y:S01]  /*91b0*/  SHFL.IDX PT, R13, R17, RZ, 0x181f ;  /* 0x00181fff110d7589 */ /* 0x000ee200000e0000 */
[----:B-----5:R-:W-:Y:S02]  /*91c0*/  @P0 LEA.HI.X R7, R216, R12, R217, 0x1, P1 ;  /* 0x0000000cd8070211 */ /* 0x020fe400008f0cd9 */
[----:B------:R-:W-:Y:S01]  /*91d0*/  @P0 ISETP.GE.AND P2, PT, R218, c[0x0][0x1d4], PT ;  /* 0x00007500da000a0c */ /* 0x000fe20003f46270 */
[----:B------:R4:W5:Y:S06]  /*91e0*/  SHFL.IDX PT, R0, R15, 0x1, 0x181f ;  /* 0x00381f000f007f89 */ /* 0x00096c00000e0000 */
[----:B------:R5:W-:Y:S01]  /*91f0*/  @P0 LDGSTS.E.BYPASS.LTC128B.128 [R144+0xd100], [R6.64], !P4 ;  /* 0x0d10000006900fae */ /* 0x000be2000e101d48 */
[----:B------:R-:W-:-:S02]  /*9200*/  ISETP.GE.AND P4, PT, R215, c[0x0][0x1d4], PT ;  /* 0x00007500d7007a0c */ /* 0x000fc40003f86270 */
[----:B-1----:R-:W-:-:S04]  /*9210*/  @P0 LEA R4, P1, R215, R9, 0x1 ;  /* 0x00000009d7040211 */ /* 0x002fc800078208ff */
[-C--:B------:R-:W-:Y:S02]  /*9220*/  @P0 LEA.HI.X R5, R215, R12.reuse, R229, 0x1, P1 ;  /* 0x0000000cd7050211 */ /* 0x080fe400008f0ce5 */
[----:B------:R-:W-:Y:S01]  /*9230*/  @P0 LEA R2, P1, R218, R9, 0x1 ;  /* 0x00000009da020211 */ /* 0x000fe200078208ff */
[----:B----4-:R-:W-:Y:S02]  /*9240*/  IMAD.SHL.U32 R15, R216, 0x2, RZ ;  /* 0x00000002d80f7824 */ /* 0x010fe400078e00ff */
        /* <DEDUP_REMOVED lines=10> */
[----:B------:R-:W-:Y:S02]  /*92f0*/  ISETP.GT.AND P4, PT, R106, R225, PT ;  /* 0x000000e16a00720c */ /* 0x000fe40003f84270 */
[----:B--2---:R-:W-:Y:S01]  /*9300*/  IADD3 R4, P0, R8, R15, RZ ;  /* 0x0000000f08047210 */ /* 0x004fe20007f1e0ff */
[----:B-1----:R-:W-:-:S04]  /*9310*/  IMAD.SHL.U32 R17, R215, 0x2, RZ ;  /* 0x00000002d7117824 */ /* 0x002fc800078e00ff */
[----:B---3--:R-:W-:Y:S01]  /*9320*/  IMAD.X R5, R13, 0x1, R16, P0 ;  /* 0x000000010d057824 */ /* 0x008fe200000e0610 */
[----:B----4-:R-:W-:-:S04]  /*9330*/  IADD3 R2, P0, R8, R17, RZ ;  /* 0x0000001108027210 */ /* 0x010fc80007f1e0ff */
[----:B------:R1:W-:Y:S01]  /*9340*/  LDGSTS.E.BYPASS.LTC128B.128 [R144+0x100], [R4.64], !P2 ;  /* 0x0010000004907fae */ /* 0x0003e2000d101d48 */
[----:B------:R-:W-:Y:S01]  /*9350*/  ISETP.GE.AND P2, PT, R218, c[0x0][0x1d4], PT ;  /* 0x00007500da007a0c */ /* 0x000fe20003f46270 */
[----:B------:R-:W-:Y:S01]  /*9360*/  IMAD.X R3, R13, 0x1, R20, P0 ;  /* 0x000000010d037824 */ /* 0x000fe200000e0614 */
[----:B-----5:R-:W-:Y:S02]  /*9370*/  IADD3 R6, P0, R0, R15, RZ ;  /* 0x0000000f00067210 */ /* 0x020fe40007f1e0ff */
[----:B------:R-:W-:Y:S02]  /*9380*/  ISETP.LT.OR P5, PT, R14, 0x1, P2 ;  /* 0x000000010e00780c */ /* 0x000fe400017a1670 */
[----:B------:R2:W-:Y:S01]  /*9390*/  LDGSTS.E.BYPASS.LTC128B.128 [R144+0x2100], [R2.64], !P1 ;  /* 0x0210000002907fae */ /* 0x0005e2000c901d48 */
[----:B------:R-:W-:Y:S01]  /*93a0*/  IADD3 R8, P1, R8, R19, RZ ;  /* 0x0000001308087210 */ /* 0x000fe20007f3e0ff */
[----:B------:R-:W-:-:S04]  /*93b0*/  IMAD.X R7, R12, 0x1, R16, P0 ;  /* 0x000000010c077824 */ /* 0x000fc800000e0610 */
[----:B------:R-:W-:Y:S01]  /*93c0*/  IMAD.X R9, R13, 0x1, R18, P1 ;  /* 0x000000010d097824 */ /* 0x000fe200008e0612 */
[----:B------:R-:W-:-:S04]  /*93d0*/  ISETP.LT.OR P1, PT, R14, 0x21, P2 ;  /* 0x000000210e00780c */ /* 0x000fc80001721670 */
[----:B------:R3:W-:Y:S04]  /*93e0*/  LDGSTS.E.BYPASS.LTC128B.128 [R144+0x4100], [R8.64], !P5 ;  /* 0x0410000008907fae */ /* 0x0007e8000e901d48 */
[----:B------:R3:W-:Y:S01]  /*93f0*/  LDGSTS.E.BYPASS.LTC128B.128 [R144+0x1100], [R6.64], !P6 ;  /* 0x0110000006907fae */ /* 0x0007e2000f101d48 */
[----:B------:R-:W-:Y:S02]  /*9400*/  ISETP.GT.AND P6, PT, R230, 0x3f, PT ;  /* 0x0000003fe600780c */ /* 0x000fe40003fc4270 */
[----:B-1----:R-:W-:-:S05]  /*9410*/  IADD3 R4, P0, R0, R17, RZ ;  /* 0x0000001100047210 */ /* 0x002fca0007f1e0ff */
[----:B------:R-:W-:Y:S01]  /*9420*/  IMAD.X R5, R12, 0x1, R20, P0 ;  /* 0x000000010c057824 */ /* 0x000fe200000e0614 */
[----:B--2---:R-:W-:-:S04]  /*9430*/  IADD3 R2, P0, R0, R19, RZ ;  /* 0x0000001300027210 */ /* 0x004fc80007f1e0ff */
[----:B------:R3:W-:Y:S01]  /*9440*/  LDGSTS.E.BYPASS.LTC128B.128 [R144+0x3100], [R4.64], !P3 ;  /* 0x0310000004907fae */ /* 0x0007e2000d901d48 */
[----:B------:R-:W-:-:S05]  /*9450*/  IMAD.X R3, R12, 0x1, R18, P0 ;  /* 0x000000010c037824 */ /* 0x000fca00000e0612 */
[----:B------:R3:W-:Y:S04]  /*9460*/  LDGSTS.E.BYPASS.LTC128B.128 [R144+0x5100], [R2.64], !P1 ;  /* 0x0510000002907fae */ /* 0x0007e8000c901d48 */
[----:B------:R-:W0:Y:S01]  /*9470*/  LDGDEPBAR ;  /* 0x00000000000079af */ /* 0x000e220000000000 */
[----:B------:R-:W-:Y:S05]  /*9480*/  @!P4 BRA `(.L_x_2903) ;  /* 0x000004600000c947 */ /* 0x000fea0003800000 */
[----:B------:R-:W-:Y:S01]  /*9490*/  ISETP.NE.AND P2, PT, R21, 0x1, PT ;  /* 0x000000011500780c */ /* 0x000fe20003f45270 */
[----:B---3--:R-:W-:Y:S02]  /*94a0*/  IMAD R2, R106, 0x40, R247 ;  /* 0x000000406a027824 */ /* 0x008fe400078e02f7 */
        /* <DEDUP_REMOVED lines=27> */
.L_x_3058:
        /* <DEDUP_REMOVED lines=20> */
.L_x_3059:
        /* <DEDUP_REMOVED lines=21> */
.L_x_2903:
[----:B------:R-:W-:Y:S05]  /*98f0*/  BSYNC B0 ;  /* 0x0000000000007941 */ /* 0x000fea0003800000 */
.L_x_2902:
[----:B------:R-:W-:Y:S01]  /*9900*/  ISETP.LT.AND P0, PT, RZ, c[0x0][0x27c], PT ;  /* 0x00009f00ff007a0c */ /* 0x000fe20003f01270 */
[----:B------:R-:W0:Y:S01]  /*9910*/  LDGDEPBAR ;  /* 0x00000000000079af */ /* 0x000e220000000000 */
[----:B------:R-:W-:Y:S11]  /*9920*/  BSSY B2, `(.L_x_2906) ;  /* 0x0000701000027945 */ /* 0x000ff60003800000 */
[----:B------:R-:W-:Y:S05]  /*9930*/  @P0 BRA `(.L_x_2907) ;  /* 0x0000002000000947 */ /* 0x000fea0003800000 */
[----:B------:R-:W-:-:S04]  /*9940*/  DEPBAR.LE SB0, 0x3 ;  /* 0x000080c00000791a */ /* 0x000fc80000000000 */
[----:B------:R-:W-:Y:S05]  /*9950*/  BRA `(.L_x_2908) ;  /* 0x00006fd000007947 */ /* 0x000fea0003800000 */
.L_x_2907:
[----:B-1-3--:R-:W2:Y:S01]  /*9960*/  LDL R2, [R1+0x4] ;  /* 0x0000040001027983 */ /* 0x00aea20000100800 */
[----:B------:R-:W-:Y:S01]  /*9970*/  ULDC.U8 UR4, c[0x0][0x298] ;  /* 0x0000a60000047ab9 */ /* 0x000fe20000000000 */
[----:B------:R-:W-:Y:S01]  /*9980*/  SHF.R.S32.HI R0, RZ, 0x1f, R138 ;  /* 0x0000001fff007819 */ /* 0x000fe2000001148a */
[----:B------:R-:W-:Y:S01]  /*9990*/  IMAD.WIDE.U32 R4, R138, c[0x0][0x280], RZ ;  /* 0x0000a0008a047a25 */ /* 0x000fe200078e00ff */
[----:B------:R-:W-:Y:S02]  /*99a0*/  ISETP.NE.AND P0, PT, RZ, UR4, PT ;  /* 0x00000004ff007c0c */ /* 0x000fe4000bf05270 */
[----:B--2---:R-:W-:Y:S01]  /*99b0*/  IADD3 R35, R226, R2, RZ ;  /* 0x00000002e2237210 */ /* 0x004fe20007ffe0ff */
        /* <DEDUP_REMOVED lines=9> */
[----:B------:R-:W-:Y:S02]  /*9a50*/  IMAD.MOV.U32 R8, RZ, RZ, c[0x0][0x2c4] ;  /* 0x0000b100ff087624 */ /* 0x000fe400078e00ff */
[----:B------:R-:W-:Y:S01]  /*9a60*/  IMAD.MOV.U32 R5, RZ, RZ, R7 ;  /* 0x000000ffff057224 */ /* 0x000fe200078e0007 */
[----:B------:R-:W-:Y:S01]  /*9a70*/  MOV R7, R6 ;  /* 0x0000000600077202 */ /* 0x000fe20000000f00 */
[----:B------:R-:W-:Y:S01]  /*9a80*/  IMAD.MOV.U32 R6, RZ, RZ, R2 ;  /* 0x000000ffff067224 */ /* 0x000fe200078e0002 */
[----:B------:R-:W-:-:S13]  /*9a90*/  ISETP.NE.AND P1, PT, R8, 0x1, PT ;  /* 0x000000010800780c */ /* 0x000fda0003f25270 */
[----:B------:R-:W-:-:S05]  /*9aa0*/  @P1 IMAD.HI.U32 R3, R0, c[0x0][0x2c8], RZ ;  /* 0x0000b20000031a27 */ /* 0x000fca00078e00ff */
[----:B------:R-:W-:-:S04]  /*9ab0*/  @P1 SHF.R.U32.HI R0, RZ, c[0x0][0x2cc], R3 ;  /* 0x0000b300ff001a19 */ /* 0x000fc80000011603 */
[----:B------:R-:W-:Y:S01]  /*9ac0*/  SHF.R.S32.HI R3, RZ, 0x1f, R0 ;  /* 0x0000001fff037819 */ /* 0x000fe20000011400 */
[----:B------:R-:W-:-:S04]  /*9ad0*/  IMAD.WIDE.U32 R4, R0, c[0x0][0x280], R4 ;  /* 0x0000a00000047a25 */ /* 0x000fc800078e0004 */
[C---:B------:R-:W-:Y:S01]  /*9ae0*/  IMAD R9, R3.reuse, c[0x0][0x280], RZ ;  /* 0x0000a00003097a24 */ /* 0x040fe200078e02ff */
[----:B------:R-:W-:Y:S01]  /*9af0*/  LEA R43, P1, R4, c[0x0][0x270], 0x1 ;  /* 0x00009c00042b7a11 */ /* 0x000fe200078208ff */
[----:B------:R-:W-:Y:S02]  /*9b00*/  IMAD R8, R3, c[0x0][0x290], RZ ;  /* 0x0000a40003087a24 */ /* 0x000fe400078e02ff */
[----:B------:R-:W-:-:S04]  /*9b10*/  IMAD.WIDE.U32 R2, R0, c[0x0][0x290], R6 ;  /* 0x0000a40000027a25 */ /* 0x000fc800078e0006 */
[----:B------:R-:W-:Y:S01]  /*9b20*/  IMAD R6, R0, c[0x0][0x284], R9 ;  /* 0x0000a10000067a24 */ /* 0x000fe200078e0209 */
[----:B------:R-:W-:Y:S01]  /*9b30*/  LEA R48, P0, R2, c[0x0][0x288], 0x1 ;  /* 0x0000a20002307a11 */ /* 0x000fe200078008ff */
[----:B------:R-:W-:-:S03]  /*9b40*/  IMAD R0, R0, c[0x0][0x294], R8 ;  /* 0x0000a50000007a24 */ /* 0x000fc600078e0208 */
[----:B------:R-:W-:Y:S02]  /*9b50*/  IADD3 R6, R5, R6, RZ ;  /* 0x0000000605067210 */ /* 0x000fe40007ffe0ff */
[----:B------:R-:W-:Y:S02]  /*9b60*/  IADD3 R0, R3, R0, RZ ;  /* 0x0000000003007210 */ /* 0x000fe40007ffe0ff */
[----:B------:R-:W-:Y:S02]  /*9b70*/  LEA.HI.X R42, R4, c[0x0][0x274], R6, 0x1, P1 ;  /* 0x00009d00042a7a11 */ /* 0x000fe400008f0c06 */
[----:B------:R-:W-:Y:S01]  /*9b80*/  LEA.HI.X R13, R2, c[0x0][0x28c], R0, 0x1, P0 ;  /* 0x0000a300020d7a11 */ /* 0x000fe200000f0c00 */
[----:B------:R-:W-:Y:S05]  /*9b90*/  BRA.DIV ~URZ, `(.L_x_2910) ;  /* 0x00015ca27f007947 */ /* 0x000fea000b800000 */
[----:B------:R1:W2:Y:S02]  /*9ba0*/  SHFL.IDX PT, R5, R42, RZ, 0x1c1f ;  /* 0x001c1fff2a057589 */ /* 0x0002a400000e0000 */
.L_x_3060:
[----:B------:R-:W-:Y:S05]  /*9bb0*/  BRA.DIV ~URZ, `(.L_x_2911) ;  /* 0x00015cf27f007947 */ /* 0x000fea000b800000 */
[----:B------:R3:W4:Y:S04]  /*9bc0*/  SHFL.IDX PT, R4, R43, RZ, 0x1c1f ;  /* 0x001c1fff2b047589 */ /* 0x00072800000e0000 */
[----:B------:R3:W1:Y:S04]  /*9bd0*/  SHFL.IDX PT, R12, R13, RZ, 0x1c1f ;  /* 0x001c1fff0d0c7589 */ /* 0x00066800000e0000 */
[----:B------:R3:W2:Y:S02]  /*9be0*/  SHFL.IDX PT, R0, R48, RZ, 0x1c1f ;  /* 0x001c1fff30007589 */ /* 0x0006a400000e0000 */
.L_x_3061:
        /* <DEDUP_REMOVED lines=16> */
[----:B---3--:R-:W3:Y:S04]  /*9cf0*/  LDL R3, [R1+0x48] ;  /* 0x0000480001037983 */ /* 0x008ee80000100800 */
[----:B----4-:R-:W4:Y:S04]  /*9d00*/  LDL R15, [R1+0x44] ;  /* 0x00004400010f7983 */ /* 0x010f280000100800 */
[----:B--2---:R-:W2:Y:S01]  /*9d10*/  LDL R14, [R1+0x40] ;  /* 0x00004000010e7983 */ /* 0x004ea20000100800 */
[----:B------:R-:W-:-:S02]  /*9d20*/  ISETP.GE.AND P0, PT, R149, c[0x0][0x27c], PT ;  /* 0x00009f0095007a0c */ /* 0x000fc40003f06270 */
[----:B------:R-:W-:Y:S01]  /*9d30*/  ISETP.GE.AND P1, PT, R146, c[0x0][0x27c], PT ;  /* 0x00009f0092007a0c */ /* 0x000fe20003f26270 */
[----:B------:R-:W2:Y:S04]  /*9d40*/  LDL R9, [R1+0x3c] ;  /* 0x00003c0001097983 */ /* 0x000ea80000100800 */
[----:B------:R-:W2:Y:S06]  /*9d50*/  LDL R32, [R1+0x38] ;  /* 0x0000380001207983 */ /* 0x000eac0000100800 */
[----:B------:R-:W-:-:S05]  /*9d60*/  @!P0 IMAD.SHL.U32 R2, R149, 0x2, RZ ;  /* 0x0000000295028824 */ /* 0x000fca00078e00ff */
[----:B------:R-:W-:Y:S01]  /*9d70*/  @!P0 IADD3 R6, P2, R4, R2, RZ ;  /* 0x0000000204068210 */ /* 0x000fe20007f5e0ff */
[----:B------:R-:W-:Y:S01]  /*9d80*/  CS2R R22, SRZ ;  /* 0x0000000000167805 */ /* 0x000fe2000001ff00 */
[----:B------:R-:W-:Y:S01]  /*9d90*/  CS2R R24, SRZ ;  /* 0x0000000000187805 */ /* 0x000fe2000001ff00 */
[----:B------:R-:W-:Y:S01]  /*9da0*/  @!P1 IMAD.SHL.U32 R8, R146, 0x2, RZ ;  /* 0x0000000292089824 */ /* 0x000fe200078e00ff */
        /* <DEDUP_REMOVED lines=8> */
[----:B---3--:R-:W-:-:S05]  /*9e30*/  @!P0 SHF.L.U64.HI R3, R149, 0x1, R3 ;  /* 0x0000000195038819 */ /* 0x008fca0000010203 */
[----:B------:R-:W-:Y:S01]  /*9e40*/  @!P0 IMAD.X R7, R5, 0x1, R3, P2 ;  /* 0x0000000105078824 */ /* 0x000fe200010e0603 */
[----:B------:R-:W-:-:S04]  /*9e50*/  @!P0 IADD3 R2, P2, R0, R2, RZ ;  /* 0x0000000200028210 */ /* 0x000fc80007f5e0ff */
[----:B------:R3:W5:Y:S01]  /*9e60*/  @!P0 LD.E.64 R22, [R6.64] ;  /* 0x0000000806168980 */ /* 0x000762000c101b00 */
[----:B-1----:R-:W-:-:S05]  /*9e70*/  @!P0 IMAD.X R3, R12, 0x1, R3, P2 ;  /* 0x000000010c038824 */ /* 0x002fca00010e0603 */
[----:B------:R4:W5:Y:S01]  /*9e80*/  @!P0 LD.E.64 R24, [R2.64] ;  /* 0x0000000802188980 */ /* 0x000962000c101b00 */
[----:B------:R-:W-:Y:S02]  /*9e90*/  ISETP.GE.AND P0, PT, R148, c[0x0][0x27c], PT ;  /* 0x00009f0094007a0c */ /* 0x000fe40003f06270 */
[----:B---3--:R-:W-:Y:S02]  /*9ea0*/  @!P1 IADD3 R6, P2, R4, R8, RZ ;  /* 0x0000000804069210 */ /* 0x008fe40007f5e0ff */
[----:B----4-:R-:W-:-:S05]  /*9eb0*/  @!P1 SHF.L.U64.HI R3, R146, 0x1, R15 ;  /* 0x0000000192039819 */ /* 0x010fca000001020f */
[----:B------:R-:W-:Y:S01]  /*9ec0*/  @!P1 IMAD.X R7, R5, 0x1, R3, P2 ;  /* 0x0000000105079824 */ /* 0x000fe200010e0603 */
[----:B------:R-:W-:-:S03]  /*9ed0*/  @!P1 IADD3 R2, P2, R0, R8, RZ ;  /* 0x0000000800029210 */ /* 0x000fc60007f5e0ff */
[----:B------:R-:W-:Y:S01]  /*9ee0*/  @!P0 IMAD.SHL.U32 R8, R148, 0x2, RZ ;  /* 0x0000000294088824 */ /* 0x000fe200078e00ff */
[----:B------:R1:W5:Y:S01]  /*9ef0*/  @!P1 LD.E.64 R26, [R6.64] ;  /* 0x00000008061a9980 */ /* 0x000362000c101b00 */
[----:B------:R-:W-:Y:S01]  /*9f00*/  @!P1 IMAD.X R3, R12, 0x1, R3, P2 ;  /* 0x000000010c039824 */ /* 0x000fe200010e0603 */
[----:B------:R-:W-:-:S04]  /*9f10*/  ISETP.GE.AND P2, PT, R145, c[0x0][0x27c], PT ;  /* 0x00009f0091007a0c */ /* 0x000fc80003f46270 */
[----:B------:R2:W5:Y:S01]  /*9f20*/  @!P1 LD.E.64 R28, [R2.64] ;  /* 0x00000008021c9980 */ /* 0x000562000c101b00 */
[----:B-1----:R-:W-:Y:S02]  /*9f30*/  @!P0 IADD3 R6, P1, R4, R8, RZ ;  /* 0x0000000804068210 */ /* 0x002fe40007f3e0ff */
[----:B--2---:R-:W-:-:S05]  /*9f40*/  @!P0 SHF.L.U64.HI R3, R148, 0x1, R14 ;  /* 0x0000000194038819 */ /* 0x004fca000001020e */
[----:B------:R-:W-:Y:S01]  /*9f50*/  @!P0 IMAD.X R7, R5, 0x1, R3, P1 ;  /* 0x0000000105078824 */ /* 0x000fe200008e0603 */
[----:B------:R-:W-:Y:S01]  /*9f60*/  @!P0 IADD3 R2, P1, R0, R8, RZ ;  /* 0x0000000800028210 */ /* 0x000fe20007f3e0ff */
[----:B------:R-:W-:-:S03]  /*9f70*/  @!P2 IMAD.SHL.U32 R8, R145, 0x2, RZ ;  /* 0x000000029108a824 */ /* 0x000fc600078e00ff */
[----:B------:R1:W5:Y:S01]  /*9f80*/  @!P0 LD.E.64 R30, [R6.64] ;  /* 0x00000008061e8980 */ /* 0x000362000c101b00 */
[----:B------:R-:W-:Y:S01]  /*9f90*/  @!P0 IMAD.X R3, R12, 0x1, R3, P1 ;  /* 0x000000010c038824 */ /* 0x000fe200008e0603 */
[----:B------:R-:W-:-:S04]  /*9fa0*/  ISETP.GE.AND P1, PT, R110, c[0x0][0x27c], PT ;  /* 0x00009f006e007a0c */ /* 0x000fc80003f26270 */
[----:B------:R2:W5:Y:S01]  /*9fb0*/  @!P0 LD.E.64 R36, [R2.64] ;  /* 0x0000000802248980 */ /* 0x000562000c101b00 */
[-C--:B------:R-:W-:Y:S02]  /*9fc0*/  @!P2 IADD3 R14, P0, R0, R8.reuse, RZ ;  /* 0x00000008000ea210 */ /* 0x080fe40007f1e0ff */
[----:B------:R-:W-:Y:S02]  /*9fd0*/  @!P2 IADD3 R16, P3, R4, R8, RZ ;  /* 0x000000080410a210 */ /* 0x000fe40007f7e0ff */
[----:B-1----:R-:W-:-:S05]  /*9fe0*/  @!P2 SHF.L.U64.HI R6, R145, 0x1, R9 ;  /* 0x000000019106a819 */ /* 0x002fca0000010209 */
[----:B------:R-:W-:Y:S01]  /*9ff0*/  @!P2 IMAD.X R15, R12, 0x1, R6, P0 ;  /* 0x000000010c0fa824 */ /* 0x000fe200000e0606 */
[----:B------:R-:W-:Y:S01]  /*a000*/  ISETP.GE.AND P0, PT, R147, c[0x0][0x27c], PT ;  /* 0x00009f0093007a0c */ /* 0x000fe20003f06270 */
[----:B--2---:R-:W-:Y:S02]  /*a010*/  @!P1 IMAD.MOV.U32 R2, RZ, RZ, R4 ;  /* 0x000000ffff029224 */ /* 0x004fe400078e0004 */
[----:B------:R-:W-:Y:S02]  /*a020*/  @!P1 IMAD.MOV.U32 R3, RZ, RZ, R5 ;  /* 0x000000ffff039224 */ /* 0x000fe400078e0005 */
[----:B------:R-:W-:Y:S02]  /*a030*/  @!P1 IMAD.MOV.U32 R18, RZ, RZ, R0 ;  /* 0x000000ffff129224 */ /* 0x000fe400078e0000 */
[----:B------:R-:W-:Y:S01]  /*a040*/  @!P1 IMAD.MOV.U32 R19, RZ, RZ, R12 ;  /* 0x000000ffff139224 */ /* 0x000fe200078e000c */
[----:B------:R-:W-:Y:S01]  /*a050*/  CS2R R8, SRZ ;  /* 0x0000000000087805 */ /* 0x000fe2000001ff00 */
[----:B------:R-:W-:Y:S01]  /*a060*/  @!P2 IMAD.X R17, R5, 0x1, R6, P3 ;  /* 0x000000010511a824 */ /* 0x000fe200018e0606 */
[----:B------:R1:W5:Y:S01]  /*a070*/  @!P2 LD.E.64 R40, [R14.64] ;  /* 0x000000080e28a980 */ /* 0x000362000c101b00 */
[----:B------:R-:W-:Y:S01]  /*a080*/  CS2R R6, SRZ ;  /* 0x0000000000067805 */ /* 0x000fe2000001ff00 */
[----:B------:R-:W-:-:S02]  /*a090*/  @!P1 IMAD.WIDE R20, R110, 0x2, R2 ;  /* 0x000000026e149825 */ /* 0x000fc400078e0202 */
[----:B------:R1:W5:Y:S02]  /*a0a0*/  @!P2 LD.E.64 R38, [R16.64] ;  /* 0x000000081026a980 */ /* 0x000364000c101b00 */
[----:B------:R-:W-:Y:S01]  /*a0b0*/  @!P1 IMAD.WIDE R18, R110, 0x2, R18 ;  /* 0x000000026e129825 */ /* 0x000fe200078e0212 */
[C---:B------:R-:W-:Y:S01]  /*a0c0*/  @!P0 SHF.L.U64.HI R3, R147.reuse, 0x1, R32 ;  /* 0x0000000193038819 */ /* 0x040fe20000010220 */
[----:B------:R1:W5:Y:S02]  /*a0d0*/  @!P1 LD.E.64 R8, [R20.64] ;  /* 0x0000000814089980 */ /* 0x000364000c101b00 */
[----:B------:R-:W-:Y:S02]  /*a0e0*/  @!P0 IMAD.SHL.U32 R2, R147, 0x2, RZ ;  /* 0x0000000293028824 */ /* 0x000fe400078e00ff */
[----:B------:R1:W5:Y:S03]  /*a0f0*/  @!P1 LD.E.64 R6, [R18.64] ;  /* 0x0000000812069980 */ /* 0x000366000c101b00 */
[----:B------:R-:W-:-:S05]  /*a100*/  @!P0 IADD3 R4, P1, R4, R2, RZ ;  /* 0x0000000204048210 */ /* 0x000fca0007f3e0ff */
[----:B------:R-:W-:Y:S01]  /*a110*/  @!P0 IMAD.X R5, R5, 0x1, R3, P1 ;  /* 0x0000000105058824 */ /* 0x000fe200008e0603 */
[----:B------:R-:W-:-:S04]  /*a120*/  @!P0 IADD3 R2, P1, R0, R2, RZ ;  /* 0x0000000200028210 */ /* 0x000fc80007f3e0ff */
[----:B------:R1:W5:Y:S01]  /*a130*/  @!P0 LD.E.64 R44, [R4.64] ;  /* 0x00000008042c8980 */ /* 0x000362000c101b00 */
[----:B------:R-:W-:-:S05]  /*a140*/  @!P0 IMAD.X R3, R12, 0x1, R3, P1 ;  /* 0x000000010c038824 */ /* 0x000fca00008e0603 */
[----:B------:R1:W5:Y:S03]  /*a150*/  @!P0 LD.E.64 R46, [R2.64] ;  /* 0x00000008022e8980 */ /* 0x000366000c101b00 */
.L_x_2913:
[----:B------:R-:W-:Y:S05]  /*a160*/  BSYNC B0 ;  /* 0x0000000000007941 */ /* 0x000fea0003800000 */
.L_x_2912:
[----:B-1--45:R-:W-:Y:S01]  /*a170*/  IMAD.MOV.U32 R4, RZ, RZ, R44 ;  /* 0x000000ffff047224 */ /* 0x032fe200078e002c */
[----:B--2---:R-:W-:Y:S01]  /*a180*/  MOV R0, R39 ;  /* 0x0000002700007202 */ /* 0x004fe20000000f00 */
[----:B------:R-:W-:Y:S02]  /*a190*/  IMAD.MOV.U32 R3, RZ, RZ, R45 ;  /* 0x000000ffff037224 */ /* 0x000fe400078e002d */
        /* <DEDUP_REMOVED lines=38> */
.L_x_3062:
[----:B------:R-:W-:Y:S01]  /*a400*/  IADD3 R2, R35, 0x40, RZ ;  /* 0x0000004023027810 */ /* 0x000fe20007ffe0ff */
[----:B------:R-:W-:Y:S01]  /*a410*/  BSSY B0, `(.L_x_2915) ;  /* 0x0000055000007945 */ /* 0x000fe20003800000 */
[----:B------:R-:W-:Y:S01]  /*a420*/  CS2R R62, SRZ ;  /* 0x00000000003e7805 */ /* 0x000fe2000001ff00 */
[----:B------:R-:W-:Y:S01]  /*a430*/  CS2R R56, SRZ ;  /* 0x0000000000387805 */ /* 0x000fe2000001ff00 */
[----:B------:R-:W-:Y:S01]  /*a440*/  ISETP.GE.AND P0, PT, R2, R52, PT ;  /* 0x000000340200720c */ /* 0x000fe20003f06270 */
        /* <DEDUP_REMOVED lines=8> */
[----:B------:R-:W-:-:S04]  /*a4d0*/  CS2R R34, SRZ ;  /* 0x0000000000227805 */ /* 0x000fc8000001ff00 */
[----:B------:R-:W-:Y:S05]  /*a4e0*/  @P0 BRA `(.L_x_2916) ;  /* 0x0000047000000947 */ /* 0x000fea0003800000 */
[----:B------:R-:W3:Y:S04]  /*a4f0*/  LDL R3, [R1+0x48] ;  /* 0x0000480001037983 */ /* 0x000ee80000100800 */
[----:B----4-:R-:W4:Y:S04]  /*a500*/  LDL R18, [R1+0x44] ;  /* 0x0000440001127983 */ /* 0x010f280000100800 */
[----:B--2---:R-:W2:Y:S01]  /*a510*/  LDL R17, [R1+0x40] ;  /* 0x0000400001117983 */ /* 0x004ea20000100800 */
[C---:B------:R-:W-:Y:S02]  /*a520*/  ISETP.GE.AND P0, PT, R149.reuse, c[0x0][0x27c], PT ;  /* 0x00009f0095007a0c */ /* 0x040fe40003f06270 */
        /* <DEDUP_REMOVED lines=21> */
[----:B------:R-:W-:-:S05]  /*a680*/  @!P0 IMAD.X R3, R12, 0x1, R3, P2 ;  /* 0x000000010c038824 */ /* 0x000fca00010e0603 */
[----:B------:R4:W5:Y:S01]  /*a690*/  @!P0 LD.E.64 R48, [R2.64] ;  /* 0x0000000802308980 */ /* 0x000962000c101b00 */
[----:B------:R-:W-:Y:S02]  /*a6a0*/  ISETP.GE.AND P0, PT, R148, c[0x0][0x27c], PT ;  /* 0x00009f0094007a0c */ /* 0x000fe40003f06270 */
[----:B-1----:R-:W-:Y:S02]  /*a6b0*/  @!P1 IADD3 R14, P2, R4, R13, RZ ;  /* 0x0000000d040e9210 */ /* 0x002fe40007f5e0ff */
        /* <DEDUP_REMOVED lines=15> */
[----:B------:R-:W-:Y:S02]  /*a7b0*/  @!P2 SHF.L.U64.HI R13, R145, 0x1, R16 ;  /* 0x00000001910da819 */ /* 0x000fe40000010210 */
[----:B------:R-:W-:Y:S02]  /*a7c0*/  ISETP.GE.AND P1, PT, R110, c[0x0][0x27c], PT ;  /* 0x00009f006e007a0c */ /* 0x000fe40003f26270 */
[----:B------:R2:W5:Y:S01]  /*a7d0*/  @!P0 LD.E.64 R58, [R2.64] ;  /* 0x00000008023a8980 */ /* 0x000562000c101b00 */
[-C--:B------:R-:W-:Y:S02]  /*a7e0*/  @!P2 IADD3 R16, P3, R4, R18.reuse, RZ ;  /* 0x000000120410a210 */ /* 0x080fe40007f7e0ff */
[----:B-1----:R-:W-:-:S05]  /*a7f0*/  @!P2 IADD3 R14, P0, R0, R18, RZ ;  /* 0x00000012000ea210 */ /* 0x002fca0007f1e0ff */
[----:B------:R-:W-:Y:S01]  /*a800*/  @!P2 IMAD.X R15, R12, 0x1, R13, P0 ;  /* 0x000000010c0fa824 */ /* 0x000fe200000e060d */
[----:B------:R-:W-:Y:S02]  /*a810*/  ISETP.GE.AND P0, PT, R147, c[0x0][0x27c], PT ;  /* 0x00009f0093007a0c */ /* 0x000fe40003f06270 */
[----:B--2---:R-:W-:Y:S02]  /*a820*/  @!P1 IMAD.MOV.U32 R2, RZ, RZ, R4 ;  /* 0x000000ffff029224 */ /* 0x004fe400078e0004 */
[----:B------:R-:W-:Y:S02]  /*a830*/  @!P1 IMAD.MOV.U32 R3, RZ, RZ, R5 ;  /* 0x000000ffff039224 */ /* 0x000fe400078e0005 */
[----:B------:R-:W-:Y:S02]  /*a840*/  @!P1 IMAD.MOV.U32 R18, RZ, RZ, R0 ;  /* 0x000000ffff129224 */ /* 0x000fe400078e0000 */
[----:B------:R-:W-:Y:S02]  /*a850*/  @!P1 IMAD.MOV.U32 R19, RZ, RZ, R12 ;  /* 0x000000ffff139224 */ /* 0x000fe400078e000c */
[----:B------:R-:W-:-:S04]  /*a860*/  @!P1 IMAD.WIDE R20, R110, 0x2, R2 ;  /* 0x000000026e149825 */ /* 0x000fc800078e0202 */
[----:B------:R-:W-:Y:S01]  /*a870*/  @!P1 IMAD.WIDE R18, R110, 0x2, R18 ;  /* 0x000000026e129825 */ /* 0x000fe200078e0212 */
[----:B------:R1:W5:Y:S03]  /*a880*/  @!P1 LD.E.64 R32, [R20.64] ;  /* 0x0000000814209980 */ /* 0x000366000c101b00 */
[C---:B------:R-:W-:Y:S01]  /*a890*/  @!P0 IMAD.SHL.U32 R2, R147.reuse, 0x2, RZ ;  /* 0x0000000293028824 */ /* 0x040fe200078e00ff */
[----:B------:R1:W5:Y:S01]  /*a8a0*/  @!P1 LD.E.64 R34, [R18.64] ;  /* 0x0000000812229980 */ /* 0x000362000c101b00 */
[----:B------:R-:W-:-:S03]  /*a8b0*/  @!P0 SHF.L.U64.HI R3, R147, 0x1, R60 ;  /* 0x0000000193038819 */ /* 0x000fc6000001023c */
[----:B------:R-:W-:Y:S01]  /*a8c0*/  @!P0 IADD3 R4, P1, R4, R2, RZ ;  /* 0x0000000204048210 */ /* 0x000fe20007f3e0ff */
[----:B------:R-:W-:-:S04]  /*a8d0*/  @!P2 IMAD.X R17, R5, 0x1, R13, P3 ;  /* 0x000000010511a824 */ /* 0x000fc800018e060d */
[--C-:B------:R-:W-:Y:S01]  /*a8e0*/  @!P0 IMAD.X R5, R5, 0x1, R3.reuse, P1 ;  /* 0x0000000105058824 */ /* 0x100fe200008e0603 */
[----:B------:R-:W-:Y:S01]  /*a8f0*/  @!P0 IADD3 R2, P1, R0, R2, RZ ;  /* 0x0000000200028210 */ /* 0x000fe20007f3e0ff */
[----:B------:R-:W-:Y:S01]  /*a900*/  CS2R R60, SRZ ;  /* 0x00000000003c7805 */ /* 0x000fe2000001ff00 */
[----:B------:R1:W5:Y:S03]  /*a910*/  @!P2 LD.E.64 R62, [R16.64] ;  /* 0x00000008103ea980 */ /* 0x000366000c101b00 */
[----:B------:R-:W-:Y:S01]  /*a920*/  @!P0 IMAD.X R3, R12, 0x1, R3, P1 ;  /* 0x000000010c038824 */ /* 0x000fe200008e0603 */
[----:B------:R1:W5:Y:S04]  /*a930*/  @!P0 LD.E.64 R66, [R4.64] ;  /* 0x0000000804428980 */ /* 0x000368000c101b00 */
[----:B------:R1:W5:Y:S04]  /*a940*/  @!P2 LD.E.64 R60, [R14.64] ;  /* 0x000000080e3ca980 */ /* 0x000368000c101b00 */
[----:B------:R1:W5:Y:S02]  /*a950*/  @!P0 LD.E.64 R64, [R2.64] ;  /* 0x0000000802408980 */ /* 0x000364000c101b00 */
.L_x_2916:
[----:B------:R-:W-:Y:S05]  /*a960*/  BSYNC B0 ;  /* 0x0000000000007941 */ /* 0x000fea0003800000 */
.L_x_2915:
[----:B------:R-:W3:Y:S04]  /*a970*/  LDL R12, [R1+0x4] ;  /* 0x00000400010c7983 */ /* 0x000ee80000100800 */
[----:B-12---:R-:W2:Y:S01]  /*a980*/  LDL R5, [R1+0x10] ;  /* 0x0000100001057983 */ /* 0x006ea20000100800 */
[----:B----45:R-:W-:Y:S01]  /*a990*/  IMAD.MOV.U32 R4, RZ, RZ, R66 ;  /* 0x000000ffff047224 */ /* 0x030fe200078e0042 */
[----:B------:R-:W-:-:S04]  /*a9a0*/  DEPBAR.LE SB0, 0x3 ;  /* 0x000080c00000791a */ /* 0x000fc80000000000 */
[----:B------:R-:W-:Y:S01]  /*a9b0*/  IMAD.MOV.U32 R3, RZ, RZ, R67 ;  /* 0x000000ffff037224 */ /* 0x000fe200078e0043 */
[----:B------:R-:W-:Y:S01]  /*a9c0*/  WARPSYNC 0xffffffff ;  /* 0xffffffff00007948 */ /* 0x000fe20003800000 */
[----:B------:R-:W-:Y:S01]  /*a9d0*/  IMAD.MOV.U32 R2, RZ, RZ, R62 ;  /* 0x000000ffff027224 */ /* 0x000fe200078e003e */
[----:B------:R-:W-:Y:S01]  /*a9e0*/  BSSY B1, `(.L_x_2917) ;  /* 0x0000159000017945 */ /* 0x000fe20003800000 */
[----:B------:R-:W-:Y:S01]  /*a9f0*/  IMAD.MOV.U32 R0, RZ, RZ, R63 ;  /* 0x000000ffff007224 */ /* 0x000fe200078e003f */
[----:B------:R-:W-:Y:S01]  /*aa00*/  PRMT R90, R3, 0x5410, R4 ;  /* 0x00005410035a7816 */ /* 0x000fe20000000004 */
        /* <DEDUP_REMOVED lines=24> */
[----:B------:R-:W-:-:S04]  /*ab90*/  MOV R4, R49 ;  /* 0x0000003100047202 */ /* 0x000fc80000000f00 */
[----:B------:R-:W-:Y:S01]  /*aba0*/  PRMT R83, R0, 0x5410, R2 ;  /* 0x0000541000537816 */ /* 0x000fe20000000002 */
[----:B------:R-:W-:Y:S01]  /*abb0*/  IMAD.MOV.U32 R2, RZ, RZ, R48 ;  /* 0x000000ffff027224 */ /* 0x000fe200078e0030 */
[----:B------:R-:W-:-:S04]  /*abc0*/  LOP3.LUT R0, R232, 0x18, R104, 0xf8, !PT ;  /* 0x00000018e8007812 */ /* 0x000fc800078ef868 */
[----:B------:R-:W-:Y:S02]  /*abd0*/  LOP3.LUT R0, R151, R0, R150, 0xf6, !PT ;  /* 0x0000000097007212 */ /* 0x000fe400078ef696 */
[----:B------:R-:W-:Y:S01]  /*abe0*/  PRMT R80, R80, 0x5410, R2 ;  /* 0x0000541050507816 */ /* 0x000fe20000000002 */
[----:B------:R-:W-:Y:S02]  /*abf0*/  IMAD.MOV.U32 R2, RZ, RZ, R34 ;  /* 0x000000ffff027224 */ /* 0x000fe400078e0022 */
[----:B------:R-:W-:Y:S01]  /*ac00*/  IMAD.SHL.U32 R17, R0, 0x2, RZ ;  /* 0x0000000200117824 */ /* 0x000fe200078e00ff */
[----:B------:R-:W-:Y:S01]  /*ac10*/  PRMT R80, R4, 0x7610, R80 ;  /* 0x0000761004507816 */ /* 0x000fe20000000050 */
[----:B------:R-:W-:-:S03]  /*ac20*/  IMAD.MOV.U32 R0, RZ, RZ, R35 ;  /* 0x000000ffff007224 */ /* 0x000fc600078e0023 */
[----:B------:R-:W-:Y:S02]  /*ac30*/  IADD3 R19, R17, 0x18140, RZ ;  /* 0x0001814011137810 */ /* 0x000fe40007ffe0ff */
[----:B------:R-:W-:Y:S01]  /*ac40*/  PRMT R76, R0, 0x5410, R2 ;  /* 0x00005410004c7816 */ /* 0x000fe20000000002 */
[----:B------:R-:W-:Y:S01]  /*ac50*/  BAR.SYNC.DEFER_BLOCKING 0x0 ;  /* 0x0000000000007b1d */ /* 0x000fe20000010000 */
[----:B---3--:R-:W-:Y:S01]  /*ac60*/  IMAD.IADD R3, R52, 0x1, -R12 ;  /* 0x0000000134037824 */ /* 0x008fe200078e0a0c */
[----:B--2---:R-:W-:-:S04]  /*ac70*/  LOP3.LUT P0, RZ, R5, 0x4, RZ, 0xc0, !PT ;  /* 0x0000000405ff7812 */ /* 0x004fc8000780c0ff */
[----:B------:R-:W-:Y:S02]  /*ac80*/  IMNMX R52, R3, 0x80, PT ;  /* 0x0000008003347817 */ /* 0x000fe40003800200 */
[----:B------:R-:W-:Y:S02]  /*ac90*/  IADD3 R3, R17, 0x18100, RZ ;  /* 0x0001810011037810 */ /* 0x000fe40007ffe0ff */
[----:B------:R-:W-:-:S05]  /*aca0*/  ISETP.GE.AND P1, PT, R226, R52, PT ;  /* 0x00000034e200720c */ /* 0x000fca0003f26270 */
[----:B------:R-:W-:-:S08]  /*acb0*/  @P0 IADD3 R19, R3, -0x40, RZ ;  /* 0xffffffc003130810 */ /* 0x000fd00007ffe0ff */
[----:B------:R-:W-:Y:S05]  /*acc0*/  @P1 BRA `(.L_x_2918) ;  /* 0x000012a000001947 */ /* 0x000fea0003800000 */
[----:B------:R-:W-:Y:S01]  /*acd0*/  ISETP.GE.AND P0, PT, R110, c[0x0][0x27c], PT ;  /* 0x00009f006e007a0c */ /* 0x000fe20003f06270 */
[----:B------:R-:W-:-:S12]  /*ace0*/  BSSY B0, `(.L_x_2919) ;  /* 0x0000030000007945 */ /* 0x000fd80003800000 */
[----:B------:R-:W-:Y:S05]  /*acf0*/  @P0 BRA `(.L_x_2920) ;  /* 0x000002e000000947 */ /* 0x000fea0003800000 */
[----:B------:R-:W1:Y:S01]  /*ad00*/  LDS.128 R12, [R17+0x18100] ;  /* 0x01810000110c7984 */ /* 0x000e620000000c00 */
[----:B------:R-:W-:Y:S02]  /*ad10*/  SHF.R.U32.HI R0, RZ, 0x10, R9 ;  /* 0x00000010ff007819 */ /* 0x000fe40000011609 */
[--C-:B------:R-:W-:Y:S02]  /*ad20*/  SHF.R.U32.HI R2, RZ, 0x10, R7.reuse ;  /* 0x00000010ff027819 */ /* 0x100fe40000011607 */
[----:B------:R-:W-:Y:S02]  /*ad30*/  SHF.R.U64 R4, R6, 0x10, R7 ;  /* 0x0000001006047819 */ /* 0x000fe40000001207 */
[----:B------:R-:W-:Y:S02]  /*ad40*/  PRMT R6, R68, 0x5410, R0 ;  /* 0x0000541044067816 */ /* 0x000fe40000000000 */
[----:B------:R-:W-:Y:S02]  /*ad50*/  PRMT R0, R53, 0x5410, R2 ;  /* 0x0000541035007816 */ /* 0x000fe40000000002 */
[----:B------:R-:W-:-:S02]  /*ad60*/  SHF.R.U64 R3, R8, 0x10, R9 ;  /* 0x0000001008037819 */ /* 0x000fc40000001209 */
[C---:B------:R-:W-:Y:S01]  /*ad70*/  LOP3.LUT R21, R0.reuse, 0xffff0000, RZ, 0xc0, !PT ;  /* 0xffff000000157812 */ /* 0x040fe200078ec0ff */
[----:B------:R-:W-:Y:S01]  /*ad80*/  IMAD.U32 R18, R0, 0x10000, RZ ;  /* 0x0001000000127824 */ /* 0x000fe200078e00ff */
[----:B------:R-:W-:Y:S02]  /*ad90*/  PRMT R8, R53, 0x5432, R4 ;  /* 0x0000543235087816 */ /* 0x000fe40000000004 */
[----:B------:R-:W-:Y:S02]  /*ada0*/  LOP3.LUT R20, R6, 0xffff0000, RZ, 0xc0, !PT ;  /* 0xffff000006147812 */ /* 0x000fe400078ec0ff */
[----:B------:R-:W-:Y:S01]  /*adb0*/  PRMT R9, R68, 0x5432, R3 ;  /* 0x0000543244097816 */ /* 0x000fe20000000003 */
[C---:B-1----:R-:W-:Y:S01]  /*adc0*/  IMAD.U32 R16, R14.reuse, 0x10000, RZ ;  /* 0x000100000e107824 */ /* 0x042fe200078e00ff */
[----:B------:R-:W-:Y:S01]  /*add0*/  LOP3.LUT R7, R14, 0xffff0000, RZ, 0xc0, !PT ;  /* 0xffff00000e077812 */ /* 0x000fe200078ec0ff */
[C---:B------:R-:W-:Y:S01]  /*ade0*/  IMAD.U32 R14, R15.reuse, 0x10000, RZ ;  /* 0x000100000f0e7824 */ /* 0x040fe200078e00ff */
[----:B------:R-:W-:Y:S01]  /*adf0*/  LOP3.LUT R2, R15, 0xffff0000, RZ, 0xc0, !PT ;  /* 0xffff00000f027812 */ /* 0x000fe200078ec0ff */
[----:B------:R-:W-:Y:S01]  /*ae00*/  IMAD.U32 R15, R6, 0x10000, RZ ;  /* 0x00010000060f7824 */ /* 0x000fe200078e00ff */
[----:B------:R-:W-:-:S02]  /*ae10*/  SHF.L.U32 R5, R12, 0x10, RZ ;  /* 0x000000100c057819 */ /* 0x000fc400000006ff */
[----:B------:R-:W-:Y:S01]  /*ae20*/  LOP3.LUT R4, R12, 0xffff0000, RZ, 0xc0, !PT ;  /* 0xffff00000c047812 */ /* 0x000fe200078ec0ff */
[-C--:B------:R-:W-:Y:S01]  /*ae30*/  FMUL.FTZ R12, R7, R18.reuse ;  /* 0x00000012070c7220 */ /* 0x080fe20000410000 */
[----:B------:R-:W-:Y:S01]  /*ae40*/  SHF.L.U32 R3, R13, 0x10, RZ ;  /* 0x000000100d037819 */ /* 0x000fe200000006ff */
[----:B------:R-:W-:Y:S01]  /*ae50*/  FMUL.FTZ R7, R7, R15 ;  /* 0x0000000f07077220 */ /* 0x000fe20000410000 */
[----:B------:R-:W-:Y:S01]  /*ae60*/  LOP3.LUT R0, R13, 0xffff0000, RZ, 0xc0, !PT ;  /* 0xffff00000d007812 */ /* 0x000fe200078ec0ff */
[----:B------:R-:W-:Y:S02]  /*ae70*/  FMUL.FTZ R6, R2, R21 ;  /* 0x0000001502067220 */ /* 0x000fe40000410000 */
[C---:B------:R-:W-:Y:S02]  /*ae80*/  FFMA.FTZ R15, R16.reuse, R15, -R12 ;  /* 0x0000000f100f7223 */ /* 0x040fe4000001080c */
[----:B------:R-:W-:Y:S01]  /*ae90*/  FFMA.FTZ R13, R16, R18, R7 ;  /* 0x00000012100d7223 */ /* 0x000fe20000010007 */
[C---:B------:R-:W-:Y:S01]  /*aea0*/  SHF.L.U32 R16, R9.reuse, 0x10, RZ ;  /* 0x0000001009107819 */ /* 0x040fe200000006ff */
[-C--:B------:R-:W-:Y:S01]  /*aeb0*/  FMUL.FTZ R2, R2, R20.reuse ;  /* 0x0000001402027220 */ /* 0x080fe20000410000 */
[----:B------:R-:W-:Y:S01]  /*aec0*/  LOP3.LUT R9, R9, 0xffff0000, RZ, 0xc0, !PT ;  /* 0xffff000009097812 */ /* 0x000fe200078ec0ff */
[----:B------:R-:W-:Y:S01]  /*aed0*/  FFMA.FTZ R12, R14, R20, -R6 ;  /* 0x000000140e0c7223 */ /* 0x000fe20000010806 */
[C---:B------:R-:W-:Y:S01]  /*aee0*/  LOP3.LUT R20, R8.reuse, 0xffff0000, RZ, 0xc0, !PT ;  /* 0xffff000008147812 */ /* 0x040fe200078ec0ff */
[----:B------:R-:W-:-:S02]  /*aef0*/  IMAD.U32 R18, R8, 0x10000, RZ ;  /* 0x0001000008127824 */ /* 0x000fc400078e00ff */
[----:B------:R-:W-:Y:S02]  /*af00*/  FFMA.FTZ R7, R14, R21, R2 ;  /* 0x000000150e077223 */ /* 0x000fe40000010002 */
[----:B------:R-:W-:Y:S02]  /*af10*/  FMUL.FTZ R6, R4, R18 ;  /* 0x0000001204067220 */ /* 0x000fe40000410000 */
[----:B------:R-:W-:Y:S01]  /*af20*/  FMUL.FTZ R2, R0, R20 ;  /* 0x0000001400027220 */ /* 0x000fe20000410000 */
[----:B------:R-:W-:Y:S01]  /*af30*/  F2FP.BF16.PACK_AB R7, R7, R12 ;  /* 0x0000000c0707723e */ /* 0x000fe200000010ff */
[-C--:B------:R-:W-:Y:S02]  /*af40*/  FMUL.FTZ R4, R4, R16.reuse ;  /* 0x0000001004047220 */ /* 0x080fe40000410000 */
[----:B------:R-:W-:Y:S02]  /*af50*/  FMUL.FTZ R0, R0, R9 ;  /* 0x0000000900007220 */ /* 0x000fe40000410000 */
[----:B------:R-:W-:Y:S01]  /*af60*/  FFMA.FTZ R8, R5, R16, -R6 ;  /* 0x0000001005087223 */ /* 0x000fe20000010806 */
[----:B------:R-:W-:Y:S01]  /*af70*/  F2FP.BF16.PACK_AB R6, R13, R15 ;  /* 0x0000000f0d06723e */ /* 0x000fe200000010ff */
[----:B------:R-:W-:-:S02]  /*af80*/  FFMA.FTZ R4, R5, R18, R4 ;  /* 0x0000001205047223 */ /* 0x000fc40000010004 */
[C---:B------:R-:W-:Y:S02]  /*af90*/  FFMA.FTZ R2, R3.reuse, R9, -R2 ;  /* 0x0000000903027223 */ /* 0x040fe40000010802 */
[----:B------:R-:W-:Y:S01]  /*afa0*/  FFMA.FTZ R0, R3, R20, R0 ;  /* 0x0000001403007223 */ /* 0x000fe20000010000 */
[----:B------:R-:W-:-:S04]  /*afb0*/  F2FP.BF16.PACK_AB R4, R4, R8 ;  /* 0x000000080404723e */ /* 0x000fc800000010ff */
[----:B------:R-:W-:-:S05]  /*afc0*/  F2FP.BF16.PACK_AB R5, R0, R2 ;  /* 0x000000020005723e */ /* 0x000fca00000010ff */
[----:B------:R1:W-:Y:S02]  /*afd0*/  STS.128 [R17+0x18100], R4 ;  /* 0x0181000411007388 */ /* 0x0003e40000000c00 */
.L_x_2920:
[----:B------:R-:W-:Y:S05]  /*afe0*/  BSYNC B0 ;  /* 0x0000000000007941 */ /* 0x000fea0003800000 */
.L_x_2919:
[----:B------:R-:W-:Y:S01]  /*aff0*/  ISETP.GE.AND P0, PT, R149, c[0x0][0x27c], PT ;  /* 0x00009f0095007a0c */ /* 0x000fe20003f06270 */
[----:B------:R-:W-:-:S12]  /*b000*/  BSSY B0, `(.L_x_2921) ;  /* 0x0000030000007945 */ /* 0x000fd80003800000 */
[----:B------:R-:W-:Y:S05]  /*b010*/  @P0 BRA `(.L_x_2922) ;  /* 0x000002e000000947 */ /* 0x000fea0003800000 */
[----:B-1----:R-:W1:Y:S01]  /*b020*/  LDS.128 R4, [R19] ;  /* 0x0000000013047984 */ /* 0x002e620000000c00 */
        /* <DEDUP_REMOVED lines=44> */
[----:B------:R1:W-:Y:S02]  /*b2f0*/  STS.128 [R19], R4 ;  /* 0x0000000413007388 */ /* 0x0003e40000000c00 */
.L_x_2922:
[----:B------:R-:W-:Y:S05]  /*b300*/  BSYNC B0 ;  /* 0x0000000000007941 */ /* 0x000fea0003800000 */
.L_x_2921:
        /* <DEDUP_REMOVED lines=49> */
.L_x_2924:
[----:B------:R-:W-:Y:S05]  /*b620*/  BSYNC B0 ;  /* 0x0000000000007941 */ /* 0x000fea0003800000 */
.L_x_2923:
        /* <DEDUP_REMOVED lines=49> */
.L_x_2926:
[----:B------:R-:W-:Y:S05]  /*b940*/  BSYNC B0 ;  /* 0x0000000000007941 */ /* 0x000fea0003800000 */
.L_x_2925:
        /* <DEDUP_REMOVED lines=49> */
.L_x_2928:
[----:B------:R-:W-:Y:S05]  /*bc60*/  BSYNC B0 ;  /* 0x0000000000007941 */ /* 0x000fea0003800000 */
.L_x_2927:
        /* <DEDUP_REMOVED lines=48> */
.L_x_2918:
[----:B------:R-:W-:Y:S05]  /*bf70*/  BSYNC B1 ;  /* 0x0000000000017941 */ /* 0x000fea0003800000 */
.L_x_2917:
        /* <DEDUP_REMOVED lines=52> */
.L_x_2930:
[----:B------:R-:W-:Y:S05]  /*c2c0*/  BSYNC B0 ;  /* 0x0000000000007941 */ /* 0x000fea0003800000 */
.L_x_2929:
        /* <DEDUP_REMOVED lines=49> */
.L_x_2932:
[----:B------:R-:W-:Y:S05]  /*c5e0*/  BSYNC B0 ;  /* 0x0000000000007941 */ /* 0x000fea0003800000 */
.L_x_2931:
        /* <DEDUP_REMOVED lines=49> */
.L_x_2934:
[----:B------:R-:W-:Y:S05]  /*c900*/  BSYNC B0 ;  /* 0x0000000000007941 */ /* 0x000fea0003800000 */
.L_x_2933:
        /* <DEDUP_REMOVED lines=49> */
.L_x_2936:
[----:B------:R-:W-:Y:S05]  /*cc20*/  BSYNC B0 ;  /* 0x0000000000007941 */ /* 0x000fea0003800000 */
.L_x_2935:
        /* <DEDUP_REMOVED lines=49> */
.L_x_2938:
[----:B------:R-:W-:Y:S05]  /*cf40*/  BSYNC B0 ;  /* 0x0000000000007941 */ /* 0x000fea0003800000 */
.L_x_2937:
        /* <DEDUP_REMOVED lines=49> */
.L_x_2909:
        /* <DEDUP_REMOVED lines=22> */
.L_x_3063:
[----:B------:R-:W-:Y:S05]  /*d3c0*/  BRA.DIV ~URZ, `(.L_x_2940) ;  /* 0x000128127f007947 */ /* 0x000fea000b800000 */
[----:B------:R3:W4:Y:S01]  /*d3d0*/  SHFL.IDX PT, R8, R23, RZ, 0x1c1f ;  /* 0x001c1fff17087589 */ /* 0x00072200000e0000 */
[----:B--2---:R-:W-:-:S03]  /*d3e0*/  MOV R9, R0 ;  /* 0x0000000000097202 */ /* 0x004fc60000000f00 */
[----:B------:R3:W2:Y:S04]  /*d3f0*/  SHFL.IDX PT, R20, R21, RZ, 0x1c1f ;  /* 0x001c1fff15147589 */ /* 0x0006a800000e0000 */
[----:B------:R3:W1:Y:S02]  /*d400*/  SHFL.IDX PT, R3, R24, RZ, 0x1c1f ;  /* 0x001c1fff18037589 */ /* 0x00066400000e0000 */
.L_x_3064:
        /* <DEDUP_REMOVED lines=16> */
[----:B------:R-:W-:Y:S01]  /*d510*/  ISETP.GE.AND P0, PT, R104, c[0x0][0x27c], PT ;  /* 0x00009f0068007a0c */ /* 0x000fe20003f06270 */
[----:B------:R-:W-:Y:S01]  /*d520*/  CS2R R30, SRZ ;  /* 0x00000000001e7805 */ /* 0x000fe2000001ff00 */
[----:B------:R-:W-:Y:S01]  /*d530*/  ISETP.GE.AND P2, PT, R109, c[0x0][0x27c], PT ;  /* 0x00009f006d007a0c */ /* 0x000fe20003f46270 */
[----:B------:R-:W-:Y:S01]  /*d540*/  CS2R R28, SRZ ;  /* 0x00000000001c7805 */ /* 0x000fe2000001ff00 */
[----:B------:R-:W-:Y:S01]  /*d550*/  CS2R R38, SRZ ;  /* 0x0000000000267805 */ /* 0x000fe2000001ff00 */
[----:B------:R-:W-:Y:S01]  /*d560*/  CS2R R36, SRZ ;  /* 0x0000000000247805 */ /* 0x000fe2000001ff00 */
[----:B------:R-:W-:Y:S01]  /*d570*/  CS2R R46, SRZ ;  /* 0x00000000002e7805 */ /* 0x000fe2000001ff00 */
[----:B------:R-:W-:-:S06]  /*d580*/  CS2R R44, SRZ ;  /* 0x00000000002c7805 */ /* 0x000fcc000001ff00 */
[C---:B------:R-:W-:Y:S01]  /*d590*/  @!P0 IMAD.SHL.U32 R2, R104.reuse, 0x2, RZ ;  /* 0x0000000268028824 */ /* 0x040fe200078e00ff */
[----:B------:R-:W-:Y:S02]  /*d5a0*/  @!P0 SHF.L.U64.HI R0, R104, 0x1, R105 ;  /* 0x0000000168008819 */ /* 0x000fe40000010269 */
[----:B------:R-:W-:Y:S02]  /*d5b0*/  @!P2 SHF.L.U32 R4, R234, 0x3, RZ ;  /* 0x00000003ea04a819 */ /* 0x000fe400000006ff */
[-C--:B----4-:R-:W-:Y:S02]  /*d5c0*/  @!P0 IADD3 R18, P1, R8, R2.reuse, RZ ;  /* 0x0000000208128210 */ /* 0x090fe40007f3e0ff */
[----:B-1----:R-:W-:Y:S01]  /*d5d0*/  @!P0 IADD3 R16, P3, R3, R2, RZ ;  /* 0x0000000203108210 */ /* 0x002fe20007f7e0ff */
[----:B------:R-:W-:Y:S01]  /*d5e0*/  @!P2 IMAD.WIDE R12, R4, 0x2, R8 ;  /* 0x00000002040ca825 */ /* 0x000fe200078e0208 */
[----:B------:R-:W-:Y:S02]  /*d5f0*/  @!P0 IADD3.X R19, R9, R0, RZ, P1, !PT ;  /* 0x0000000009138210 */ /* 0x000fe40000ffe4ff */
[----:B------:R-:W-:Y:S01]  /*d600*/  ISETP.GE.AND P1, PT, R108, c[0x0][0x27c], PT ;  /* 0x00009f006c007a0c */ /* 0x000fe20003f26270 */
[----:B--2---:R-:W-:Y:S01]  /*d610*/  @!P0 IMAD.X R17, R20, 0x1, R0, P3 ;  /* 0x0000000114118824 */ /* 0x004fe200018e0600 */
[----:B------:R-:W-:Y:S01]  /*d620*/  MOV R2, R3 ;  /* 0x0000000300027202 */ /* 0x000fe20000000f00 */
[----:B------:R-:W-:Y:S01]  /*d630*/  IMAD.MOV.U32 R3, RZ, RZ, R20 ;  /* 0x000000ffff037224 */ /* 0x000fe200078e0014 */
[----:B------:R1:W5:Y:S03]  /*d640*/  @!P2 LD.E.128 R28, [R12.64] ;  /* 0x000000080c1ca980 */ /* 0x000366000c101d00 */
[----:B------:R-:W-:Y:S01]  /*d650*/  @!P2 IMAD.WIDE R6, R4, 0x2, R2 ;  /* 0x000000020406a825 */ /* 0x000fe200078e0202 */
[----:B------:R-:W-:Y:S01]  /*d660*/  CS2R R42, SRZ ;  /* 0x00000000002a7805 */ /* 0x000fe2000001ff00 */
[----:B------:R-:W-:Y:S01]  /*d670*/  CS2R R40, SRZ ;  /* 0x0000000000287805 */ /* 0x000fe2000001ff00 */
[----:B------:R-:W-:-:S02]  /*d680*/  CS2R R14, SRZ ;  /* 0x00000000000e7805 */ /* 0x000fc4000001ff00 */
[----:B------:R2:W5:Y:S01]  /*d690*/  @!P2 LD.E.128 R36, [R6.64] ;  /* 0x000000080624a980 */ /* 0x000562000c101d00 */
[----:B------:R-:W-:-:S04]  /*d6a0*/  @!P1 IMAD.SHL.U32 R0, R233, 0x8, RZ ;  /* 0x00000008e9009824 */ /* 0x000fc800078e00ff */
[----:B------:R-:W-:-:S04]  /*d6b0*/  @!P1 IMAD.WIDE R4, R0, 0x2, R8 ;  /* 0x0000000200049825 */ /* 0x000fc800078e0208 */
[----:B------:R-:W-:Y:S01]  /*d6c0*/  @!P1 IMAD.WIDE R2, R0, 0x2, R2 ;  /* 0x0000000200029825 */ /* 0x000fe200078e0202 */
[----:B------:R4:W5:Y:S04]  /*d6d0*/  @!P1 LD.E.128 R44, [R4.64] ;  /* 0x00000008042c9980 */ /* 0x000968000c101d00 */
[----:B------:R3:W5:Y:S01]  /*d6e0*/  @!P1 LD.E.128 R40, [R2.64] ;  /* 0x0000000802289980 */ /* 0x000762000c101d00 */
[----:B-1----:R-:W-:-:S06]  /*d6f0*/  CS2R R12, SRZ ;  /* 0x00000000000c7805 */ /* 0x002fcc000001ff00 */
[----:B------:R3:W5:Y:S01]  /*d700*/  @!P0 LD.E.128 R12, [R18.64] ;  /* 0x00000008120c8980 */ /* 0x000762000c101d00 */
[----:B--2---:R-:W-:Y:S01]  /*d710*/  CS2R R6, SRZ ;  /* 0x0000000000067805 */ /* 0x004fe2000001ff00 */
[----:B----4-:R-:W-:-:S06]  /*d720*/  CS2R R4, SRZ ;  /* 0x0000000000047805 */ /* 0x010fcc000001ff00 */
[----:B------:R3:W5:Y:S02]  /*d730*/  @!P0 LD.E.128 R4, [R16.64] ;  /* 0x0000000810048980 */ /* 0x000764000c101d00 */
.L_x_2942:
[----:B------:R-:W-:Y:S05]  /*d740*/  BSYNC B0 ;  /* 0x0000000000007941 */ /* 0x000fea0003800000 */
.L_x_2941:
[----:B----45:R-:W-:Y:S01]  /*d750*/  IMAD.MOV.U32 R8, RZ, RZ, R46 ;  /* 0x000000ffff087224 */ /* 0x030fe200078e002e */
[----:B------:R-:W-:Y:S01]  /*d760*/  MOV R0, R45 ;  /* 0x0000002d00007202 */ /* 0x000fe20000000f00 */
[----:B-1-3--:R-:W-:Y:S02]  /*d770*/  IMAD.MOV.U32 R3, RZ, RZ, R47 ;  /* 0x000000ffff037224 */ /* 0x00afe400078e002f */
        /* <DEDUP_REMOVED lines=34> */
[----:B------:R1:W3:Y:S04]  /*d9a0*/  SHFL.IDX PT, R9, R22, 0x1, 0x1c1f ;  /* 0x003c1f0016097f89 */ /* 0x0002e800000e0000 */
[----:B------:R1:W4:Y:S04]  /*d9b0*/  SHFL.IDX PT, R8, R23, 0x1, 0x1c1f ;  /* 0x003c1f0017087f89 */ /* 0x00032800000e0000 */
[----:B--2---:R1:W2:Y:S04]  /*d9c0*/  SHFL.IDX PT, R20, R21, 0x1, 0x1c1f ;  /* 0x003c1f0015147f89 */ /* 0x0042a800000e0000 */
[----:B------:R1:W1:Y:S02]  /*d9d0*/  SHFL.IDX PT, R2, R24, 0x1, 0x1c1f ;  /* 0x003c1f0018027f89 */ /* 0x00026400000e0000 */
.L_x_3065:
        /* <DEDUP_REMOVED lines=24> */
[----:B------:R-:W-:-:S04]  /*db60*/  @!P0 SHF.L.U64.HI R3, R104, 0x1, R105 ;  /* 0x0000000168038819 */ /* 0x000fc80000010269 */
[-C--:B----4-:R-:W-:Y:S02]  /*db70*/  @!P0 IADD3 R18, P1, R8, R0.reuse, RZ ;  /* 0x0000000008128210 */ /* 0x090fe40007f3e0ff */
[----:B-1----:R-:W-:-:S03]  /*db80*/  @!P0 IADD3 R16, P3, R2, R0, RZ ;  /* 0x0000000002108210 */ /* 0x002fc60007f7e0ff */
[----:B---3--:R-:W-:Y:S01]  /*db90*/  @!P0 IMAD.X R19, R9, 0x1, R3, P1 ;  /* 0x0000000109138824 */ /* 0x008fe200008e0603 */
[----:B------:R-:W-:Y:S02]  /*dba0*/  ISETP.GE.AND P1, PT, R108, c[0x0][0x27c], PT ;  /* 0x00009f006c007a0c */ /* 0x000fe40003f26270 */
[----:B--2---:R-:W-:Y:S01]  /*dbb0*/  @!P0 IADD3.X R17, R20, R3, RZ, P3, !PT ;  /* 0x0000000314118210 */ /* 0x004fe20001ffe4ff */
[----:B------:R-:W-:Y:S01]  /*dbc0*/  IMAD.MOV.U32 R3, RZ, RZ, R20 ;  /* 0x000000ffff037224 */ /* 0x000fe200078e0014 */
[----:B------:R-:W-:Y:S01]  /*dbd0*/  @!P2 SHF.L.U32 R20, R234, 0x3, RZ ;  /* 0x00000003ea14a819 */ /* 0x000fe200000006ff */
[----:B------:R-:W-:Y:S01]  /*dbe0*/  CS2R R70, SRZ ;  /* 0x0000000000467805 */ /* 0x000fe2000001ff00 */
[----:B------:R-:W-:Y:S01]  /*dbf0*/  CS2R R68, SRZ ;  /* 0x0000000000447805 */ /* 0x000fe2000001ff00 */
[----:B------:R-:W-:Y:S01]  /*dc00*/  CS2R R50, SRZ ;  /* 0x0000000000327805 */ /* 0x000fe2000001ff00 */
[----:B------:R-:W-:Y:S01]  /*dc10*/  CS2R R48, SRZ ;  /* 0x0000000000307805 */ /* 0x000fe2000001ff00 */
[----:B------:R-:W-:Y:S01]  /*dc20*/  @!P2 IMAD.WIDE R22, R20, 0x2, R8 ;  /* 0x000000021416a825 */ /* 0x000fe200078e0208 */
[----:B------:R-:W-:-:S03]  /*dc30*/  CS2R R58, SRZ ;  /* 0x00000000003a7805 */ /* 0x000fc6000001ff00 */
[----:B------:R-:W-:Y:S01]  /*dc40*/  @!P1 IMAD.SHL.U32 R0, R233, 0x8, RZ ;  /* 0x00000008e9009824 */ /* 0x000fe200078e00ff */
[----:B------:R-:W-:Y:S01]  /*dc50*/  CS2R R56, SRZ ;  /* 0x0000000000387805 */ /* 0x000fe2000001ff00 */
[----:B------:R-:W-:Y:S01]  /*dc60*/  @!P2 IMAD.WIDE R20, R20, 0x2, R2 ;  /* 0x000000021414a825 */ /* 0x000fe200078e0202 */
[----:B------:R1:W5:Y:S03]  /*dc70*/  @!P2 LD.E.128 R60, [R22.64] ;  /* 0x00000008163ca980 */ /* 0x000366000c101d00 */
[C---:B------:R-:W-:Y:S01]  /*dc80*/  @!P1 IMAD.WIDE R8, R0.reuse, 0x2, R8 ;  /* 0x0000000200089825 */ /* 0x040fe200078e0208 */
[----:B------:R1:W5:Y:S03]  /*dc90*/  @!P2 LD.E.128 R64, [R20.64] ;  /* 0x000000081440a980 */ /* 0x000366000c101d00 */
[----:B------:R-:W-:Y:S01]  /*dca0*/  @!P1 IMAD.WIDE R2, R0, 0x2, R2 ;  /* 0x0000000200029825 */ /* 0x000fe200078e0202 */
[----:B------:R1:W5:Y:S04]  /*dcb0*/  @!P1 LD.E.128 R72, [R8.64] ;  /* 0x0000000808489980 */ /* 0x000368000c101d00 */
[----:B------:R1:W5:Y:S04]  /*dcc0*/  @!P1 LD.E.128 R68, [R2.64] ;  /* 0x0000000802449980 */ /* 0x000368000c101d00 */
[----:B------:R1:W5:Y:S04]  /*dcd0*/  @!P0 LD.E.128 R48, [R18.64] ;  /* 0x0000000812308980 */ /* 0x000368000c101d00 */
[----:B------:R1:W5:Y:S02]  /*dce0*/  @!P0 LD.E.128 R56, [R16.64] ;  /* 0x0000000810388980 */ /* 0x000364000c101d00 */
.L_x_2945:
[----:B------:R-:W-:Y:S05]  /*dcf0*/  BSYNC B0 ;  /* 0x0000000000007941 */ /* 0x000fea0003800000 */
.L_x_2944:
[----:B-1-3--:R-:W3:Y:S01]  /*dd00*/  LDL R9, [R1+0x4] ;  /* 0x0000040001097983 */ /* 0x00aee20000100800 */
[----:B-----5:R-:W-:Y:S01]  /*dd10*/  IMAD.MOV.U32 R0, RZ, RZ, R74 ;  /* 0x000000ffff007224 */ /* 0x020fe200078e004a */
[----:B------:R-:W-:-:S04]  /*dd20*/  DEPBAR.LE SB0, 0x3 ;  /* 0x000080c00000791a */ /* 0x000fc80000000000 */
[----:B----4-:R-:W-:Y:S01]  /*dd30*/  IMAD.MOV.U32 R8, RZ, RZ, R75 ;  /* 0x000000ffff087224 */ /* 0x010fe200078e004b */
[----:B------:R-:W-:Y:S01]  /*dd40*/  WARPSYNC 0xffffffff ;  /* 0xffffffff00007948 */ /* 0x000fe20003800000 */
[----:B------:R-:W-:Y:S01]  /*dd50*/  IMAD.MOV.U32 R3, RZ, RZ, R72 ;  /* 0x000000ffff037224 */ /* 0x000fe200078e0048 */
[----:B------:R-:W-:Y:S01]  /*dd60*/  BSSY B1, `(.L_x_2946) ;  /* 0x000016f000017945 */ /* 0x000fe20003800000 */
[----:B------:R-:W-:Y:S01]  /*dd70*/  IMAD.MOV.U32 R2, RZ, RZ, R73 ;  /* 0x000000ffff027224 */ /* 0x000fe200078e0049 */
[----:B------:R-:W-:Y:S01]  /*dd80*/  PRMT R96, R8, 0x5410, R0 ;  /* 0x0000541008607816 */ /* 0x000fe20000000000 */
[----:B------:R-:W-:Y:S01]  /*dd90*/  IMAD.MOV.U32 R0, RZ, RZ, R62 ;  /* 0x000000ffff007224 */ /* 0x000fe200078e003e */
[----:B------:R-:W-:Y:S02]  /*dda0*/  MOV R8, R63 ;  /* 0x0000003f00087202 */ /* 0x000fe40000000f00 */
[----:B------:R-:W-:Y:S01]  /*ddb0*/  PRMT R95, R2, 0x5410, R3 ;  /* 0x00005410025f7816 */ /* 0x000fe20000000003 */
[----:B------:R-:W-:Y:S01]  /*ddc0*/  IMAD.MOV.U32 R3, RZ, RZ, R60 ;  /* 0x000000ffff037224 */ /* 0x000fe200078e003c */
[----:B------:R-:W-:Y:S01]  /*ddd0*/  PRMT R92, R92, 0x5410, R0 ;  /* 0x000054105c5c7816 */ /* 0x000fe20000000000 */
[----:B------:R-:W-:-:S02]  /*dde0*/  IMAD.MOV.U32 R0, RZ, RZ, R50 ;  /* 0x000000ffff007224 */ /* 0x000fc400078e0032 */
        /* <DEDUP_REMOVED lines=12> */
[----:B------:R-:W-:Y:S02]  /*deb0*/  PRMT R94, R8, 0x7610, R94 ;  /* 0x00007610085e7816 */ /* 0x000fe4000000005e */
[----:B------:R-:W-:Y:S01]  /*dec0*/  PRMT R87, R2, 0x5410, R3 ;  /* 0x0000541002577816 */ /* 0x000fe20000000003 */
[----:B------:R-:W-:Y:S01]  /*ded0*/  IMAD.MOV.U32 R2, RZ, RZ, R69 ;  /* 0x000000ffff027224 */ /* 0x000fe200078e0045 */
[----:B------:R-:W-:Y:S02]  /*dee0*/  MOV R3, R68 ;  /* 0x0000004400037202 */ /* 0x000fe40000000f00 */
        /* <DEDUP_REMOVED lines=9> */
[----:B------:R-:W-:-:S04]  /*df80*/  MOV R3, R59 ;  /* 0x0000003b00037202 */ /* 0x000fc80000000f00 */
[----:B------:R-:W-:Y:S01]  /*df90*/  PRMT R85, R0, 0x5410, R2 ;  /* 0x0000541000557816 */ /* 0x000fe20000000002 */
[----:B------:R-:W-:Y:S01]  /*dfa0*/  BAR.SYNC.DEFER_BLOCKING 0x0 ;  /* 0x0000000000007b1d */ /* 0x000fe20000010000 */
[----:B---3--:R-:W-:-:S05]  /*dfb0*/  IMAD.IADD R8, R52, 0x1, -R9 ;  /* 0x0000000134087824 */ /* 0x008fca00078e0a09 */
[----:B------:R-:W-:Y:S01]  /*dfc0*/  IMNMX R76, R8, 0x80, PT ;  /* 0x00000080084c7817 */ /* 0x000fe20003800200 */
[----:B------:R-:W-:-:S03]  /*dfd0*/  IMAD.MOV.U32 R8, RZ, RZ, R58 ;  /* 0x000000ffff087224 */ /* 0x000fc600078e003a */
[----:B------:R-:W-:Y:S02]  /*dfe0*/  ISETP.GE.AND P0, PT, R226, R76, PT ;  /* 0x0000004ce200720c */ /* 0x000fe40003f06270 */
[----:B------:R-:W-:-:S11]  /*dff0*/  PRMT R86, R3, 0x5410, R8 ;  /* 0x0000541003567816 */ /* 0x000fd60000000008 */
[----:B------:R-:W-:Y:S05]  /*e000*/  @P0 BRA `(.L_x_2947) ;  /* 0x0000144000000947 */ /* 0x000fea0003800000 */
[----:B------:R-:W-:Y:S01]  /*e010*/  ISETP.GE.AND P0, PT, R104, c[0x0][0x27c], PT ;  /* 0x00009f0068007a0c */ /* 0x000fe20003f06270 */
[----:B------:R-:W-:-:S12]  /*e020*/  BSSY B0, `(.L_x_2948) ;  /* 0x000006c000007945 */ /* 0x000fd80003800000 */
[----:B------:R-:W-:Y:S05]  /*e030*/  @P0 BRA `(.L_x_2949) ;  /* 0x000006a000000947 */ /* 0x000fea0003800000 */
[----:B------:R-:W-:Y:S01]  /*e040*/  IMAD.MOV.U32 R0, RZ, RZ, c[0x0][0x27c] ;  /* 0x00009f00ff007624 */ /* 0x000fe200078e00ff */
[----:B------:R-:W-:Y:S02]  /*e050*/  SHF.R.U64 R4, R4, 0x10, R5 ;  /* 0x0000001004047819 */ /* 0x000fe40000001205 */
[----:B------:R-:W-:Y:S02]  /*e060*/  SHF.R.U64 R9, R14, 0x10, R15 ;  /* 0x000000100e097819 */ /* 0x000fe4000000120f */
[----:B------:R-:W-:Y:S02]  /*e070*/  LEA.HI R0, R0, R252, RZ, 0x1d ;  /* 0x000000fc00007211 */ /* 0x000fe400078fe8ff */
[----:B------:R-:W-:Y:S02]  /*e080*/  SHF.R.U32.HI R5, RZ, 0x10, R5 ;  /* 0x00000010ff057819 */ /* 0x000fe40000011605 */
[----:B------:R-:W-:Y:S01]  /*e090*/  SHF.R.S32.HI R3, RZ, 0x1f, R0 ;  /* 0x0000001fff037819 */ /* 0x000fe20000011400 */
[----:B------:R-:W-:-:S03]  /*e0a0*/  IMAD.SHL.U32 R2, R0, 0x8, RZ ;  /* 0x0000000800027824 */ /* 0x000fc600078e00ff */
[----:B------:R-:W-:Y:S02]  /*e0b0*/  LEA.HI R0, R3, R0, RZ, 0x3 ;  /* 0x0000000003007211 */ /* 0x000fe400078f18ff */
[C---:B------:R-:W-:Y:S02]  /*e0c0*/  LOP3.LUT R2, R232.reuse, 0x38, R2, 0xf8, !PT ;  /* 0x00000038e8027812 */ /* 0x040fe400078ef802 */
[----:B------:R-:W-:Y:S01]  /*e0d0*/  LOP3.LUT R3, R232, 0x38, R104, 0xf8, !PT ;  /* 0x00000038e8037812 */ /* 0x000fe200078ef868 */
[----:B------:R-:W-:Y:S01]  /*e0e0*/  IMAD.SHL.U32 R0, R0, 0x400, RZ ;  /* 0x0000040000007824 */ /* 0x000fe200078e00ff */
[----:B------:R-:W-:-:S04]  /*e0f0*/  LOP3.LUT R2, R2, R150, RZ, 0x3c, !PT ;  /* 0x0000009602027212 */ /* 0x000fc800078e3cff */
[----:B------:R-:W-:-:S04]  /*e100*/  LOP3.LUT R0, R0, 0x7fffe000, RZ, 0xc0, !PT ;  /* 0x7fffe00000007812 */ /* 0x000fc800078ec0ff */
[----:B------:R-:W-:Y:S02]  /*e110*/  IADD3 R0, R2, R0, R151 ;  /* 0x0000000002007210 */ /* 0x000fe40007ffe097 */
[----:B------:R-:W-:Y:S02]  /*e120*/  LOP3.LUT R2, R151, R3, R150, 0xf6, !PT ;  /* 0x0000000397027212 */ /* 0x000fe400078ef696 */
[----:B------:R-:W-:Y:S01]  /*e130*/  SHF.R.U64 R3, R12, 0x10, R13 ;  /* 0x000000100c037819 */ /* 0x000fe2000000120d */
[----:B------:R-:W-:Y:S01]  /*e140*/  IMAD.SHL.U32 R27, R0, 0x2, RZ ;  /* 0x00000002001b7824 */ /* 0x000fe200078e00ff */
[----:B------:R-:W-:Y:S01]  /*e150*/  SHF.R.U32.HI R0, RZ, 0x10, R15 ;  /* 0x00000010ff007819 */ /* 0x000fe2000001160f */
[----:B------:R-:W-:Y:S01]  /*e160*/  IMAD.SHL.U32 R26, R2, 0x2, RZ ;  /* 0x00000002021a7824 */ /* 0x000fe200078e00ff */
[----:B------:R-:W-:Y:S02]  /*e170*/  SHF.R.U64 R15, R6, 0x10, R7 ;  /* 0x00000010060f7819 */ /* 0x000fe40000001207 */
[----:B------:R-:W1:Y:S01]  /*e180*/  LDS.128 R16, [R27+0x18100] ;  /* 0x018100001b107984 */ /* 0x000e620000000c00 */
[----:B------:R-:W-:-:S02]  /*e190*/  SHF.R.U32.HI R2, RZ, 0x10, R13 ;  /* 0x00000010ff027819 */ /* 0x000fc4000001160d */
[----:B------:R-:W-:Y:S01]  /*e1a0*/  SHF.R.U32.HI R6, RZ, 0x10, R7 ;  /* 0x00000010ff067819 */ /* 0x000fe20000011607 */
[----:B--2---:R-:W2:Y:S01]  /*e1b0*/  LDS.128 R20, [R26+0x18100] ;  /* 0x018100001a147984 */ /* 0x004ea20000000c00 */
[----:B------:R-:W-:Y:S02]  /*e1c0*/  PRMT R8, R25, 0x5432, R3 ;  /* 0x0000543219087816 */ /* 0x000fe40000000003 */
[----:B------:R-:W-:Y:S02]  /*e1d0*/  PRMT R7, R53, 0x5410, R4 ;  /* 0x0000541035077816 */ /* 0x000fe40000000004 */
[----:B------:R-:W-:Y:S02]  /*e1e0*/  PRMT R12, R25, 0x5410, R2 ;  /* 0x00005410190c7816 */ /* 0x000fe40000000002 */
[C---:B------:R-:W-:Y:S01]  /*e1f0*/  PRMT R25, R54.reuse, 0x5432, R9 ;  /* 0x0000543236197816 */ /* 0x040fe20000000009 */
[----:B------:R-:W-:Y:S01]  /*e200*/  IMAD.U32 R14, R7, 0x10000, RZ ;  /* 0x00010000070e7824 */ /* 0x000fe200078e00ff */
[----:B------:R-:W-:-:S02]  /*e210*/  PRMT R24, R54, 0x5410, R0 ;  /* 0x0000541036187816 */ /* 0x000fc40000000000 */
[----:B------:R-:W-:Y:S02]  /*e220*/  SHF.L.U32 R13, R8, 0x10, RZ ;  /* 0x00000010080d7819 */ /* 0x000fe400000006ff */
[----:B------:R-:W-:Y:S01]  /*e230*/  PRMT R9, R53, 0x5432, R5 ;  /* 0x0000543235097816 */ /* 0x000fe20000000005 */
[----:B------:R-:W-:Y:S01]  /*e240*/  IMAD.U32 R5, R12, 0x10000, RZ ;  /* 0x000100000c057824 */ /* 0x000fe200078e00ff */
[----:B------:R-:W-:Y:S02]  /*e250*/  LOP3.LUT R8, R8, 0xffff0000, RZ, 0xc0, !PT ;  /* 0xffff000008087812 */ /* 0x000fe400078ec0ff */
[----:B------:R-:W-:Y:S01]  /*e260*/  PRMT R15, R55, 0x5432, R15 ;  /* 0x00005432370f7816 */ /* 0x000fe2000000000f */
[C---:B------:R-:W-:Y:S01]  /*e270*/  IMAD.U32 R33, R9.reuse, 0x10000, RZ ;  /* 0x0001000009217824 */ /* 0x040fe200078e00ff */
[----:B------:R-:W-:Y:S01]  /*e280*/  LOP3.LUT R9, R9, 0xffff0000, RZ, 0xc0, !PT ;  /* 0xffff000009097812 */ /* 0x000fe200078ec0ff */
[----:B-1----:R-:W-:Y:S02]  /*e290*/  IMAD.U32 R0, R16, 0x10000, RZ ;  /* 0x0001000010007824 */ /* 0x002fe400078e00ff */
[----:B--2---:R-:W-:-:S02]  /*e2a0*/  IMAD.U32 R2, R20, 0x10000, RZ ;  /* 0x0001000014027824 */ /* 0x004fc400078e00ff */
[CC--:B------:R-:W-:Y:S02]  /*e2b0*/  FMUL.FTZ R4, R0.reuse, R14.reuse ;  /* 0x0000000e00047220 */ /* 0x0c0fe40000410000 */
[-C--:B------:R-:W-:Y:S02]  /*e2c0*/  FMUL.FTZ R3, R0, R13.reuse ;  /* 0x0000000d00037220 */ /* 0x080fe40000410000 */
[----:B------:R-:W-:Y:S02]  /*e2d0*/  IMAD.U32 R0, R17, 0x10000, RZ ;  /* 0x0001000011007824 */ /* 0x000fe400078e00ff */
[C---:B------:R-:W-:Y:S02]  /*e2e0*/  FFMA.FTZ R52, R2.reuse, R13, -R4 ;  /* 0x0000000d02347223 */ /* 0x040fe40000010804 */
[----:B------:R-:W-:Y:S01]  /*e2f0*/  FFMA.FTZ R35, R2, R14, R3 ;  /* 0x0000000e02237223 */ /* 0x000fe20000010003 */
[----:B------:R-:W-:Y:S01]  /*e300*/  SHF.L.U32 R2, R21, 0x10, RZ ;  /* 0x0000001015027819 */ /* 0x000fe200000006ff */
[C---:B------:R-:W-:Y:S01]  /*e310*/  FMUL.FTZ R3, R0.reuse, R33 ;  /* 0x0000002100037220 */ /* 0x040fe20000410000 */
[----:B------:R-:W-:Y:S01]  /*e320*/  PRMT R14, R55, 0x5410, R6 ;  /* 0x00005410370e7816 */ /* 0x000fe20000000006 */
[-C--:B------:R-:W-:Y:S01]  /*e330*/  FMUL.FTZ R0, R0, R5.reuse ;  /* 0x0000000500007220 */ /* 0x080fe20000410000 */
[----:B------:R-:W-:Y:S01]  /*e340*/  LOP3.LUT R6, R21, 0xffff0000, RZ, 0xc0, !PT ;  /* 0xffff000015067812 */ /* 0x000fe200078ec0ff */
[----:B------:R-:W-:Y:S01]  /*e350*/  FFMA.FTZ R34, R2, R5, -R3 ;  /* 0x0000000502227223 */ /* 0x000fe20000010803 */
[----:B------:R-:W-:Y:S01]  /*e360*/  LOP3.LUT R3, R20, 0xffff0000, RZ, 0xc0, !PT ;  /* 0xffff000014037812 */ /* 0x000fe200078ec0ff */
[----:B------:R-:W-:-:S02]  /*e370*/  FFMA.FTZ R33, R2, R33, R0 ;  /* 0x0000002102217223 */ /* 0x000fc40000010000 */
[C---:B------:R-:W-:Y:S01]  /*e380*/  IMAD.U32 R13, R14.reuse, 0x10000, RZ ;  /* 0x000100000e0d7824 */ /* 0x040fe200078e00ff */
[----:B------:R-:W-:Y:S01]  /*e390*/  LOP3.LUT R14, R14, 0xffff0000, RZ, 0xc0, !PT ;  /* 0xffff00000e0e7812 */ /* 0x000fe200078ec0ff */
[----:B------:R-:W-:Y:S02]  /*e3a0*/  IMAD.U32 R2, R19, 0x10000, RZ ;  /* 0x0001000013027824 */ /* 0x000fe400078e00ff */
[----:B------:R-:W-:Y:S02]  /*e3b0*/  IMAD.U32 R5, R24, 0x10000, RZ ;  /* 0x0001000018057824 */ /* 0x000fe400078e00ff */
[C---:B------:R-:W-:Y:S02]  /*e3c0*/  FMUL.FTZ R4, R2.reuse, R13 ;  /* 0x0000000d02047220 */ /* 0x040fe40000410000 */
[----:B------:R-:W-:Y:S02]  /*e3d0*/  IMAD.U32 R0, R23, 0x10000, RZ ;  /* 0x0001000017007824 */ /* 0x000fe400078e00ff */
[----:B------:R-:W-:-:S02]  /*e3e0*/  FMUL.FTZ R2, R2, R5 ;  /* 0x0000000502027220 */ /* 0x000fc40000410000 */
[----:B------:R-:W-:Y:S01]  /*e3f0*/  FFMA.FTZ R32, R0, R5, -R4 ;  /* 0x0000000500207223 */ /* 0x000fe20000010804 */
[----:B------:R-:W-:Y:S01]  /*e400*/  SHF.L.U32 R5, R22, 0x10, RZ ;  /* 0x0000001016057819 */ /* 0x000fe200000006ff */
[----:B------:R-:W-:Y:S01]  /*e410*/  FFMA.FTZ R21, R0, R13, R2 ;  /* 0x0000000d00157223 */ /* 0x000fe20000010002 */
[----:B------:R-:W-:Y:S02]  /*e420*/  LOP3.LUT R13, R22, 0xffff0000, RZ, 0xc0, !PT ;  /* 0xffff0000160d7812 */ /* 0x000fe400078ec0ff */
[----:B------:R-:W-:Y:S02]  /*e430*/  LOP3.LUT R22, R7, 0xffff0000, RZ, 0xc0, !PT ;  /* 0xffff000007167812 */ /* 0x000fe400078ec0ff */
[----:B------:R-:W-:Y:S02]  /*e440*/  LOP3.LUT R2, R16, 0xffff0000, RZ, 0xc0, !PT ;  /* 0xffff000010027812 */ /* 0x000fe400078ec0ff */
[----:B------:R-:W-:Y:S02]  /*e450*/  LOP3.LUT R0, R17, 0xffff0000, RZ, 0xc0, !PT ;  /* 0xffff000011007812 */ /* 0x000fe400078ec0ff */
[----:B------:R-:W-:Y:S01]  /*e460*/  LOP3.LUT R4, R23, 0xffff0000, RZ, 0xc0, !PT ;  /* 0xffff000017047812 */ /* 0x000fe200078ec0ff */
[----:B------:R-:W-:-:S02]  /*e470*/  FMUL.FTZ R7, R2, R22 ;  /* 0x0000001602077220 */ /* 0x000fc40000410000 */
[-C--:B------:R-:W-:Y:S02]  /*e480*/  FMUL.FTZ R2, R2, R8.reuse ;  /* 0x0000000802027220 */ /* 0x080fe40000410000 */
[C---:B------:R-:W-:Y:S01]  /*e490*/  FFMA.FTZ R20, R3.reuse, R8, -R7 ;  /* 0x0000000803147223 */ /* 0x040fe20000010807 */
[----:B------:R-:W-:Y:S01]  /*e4a0*/  LOP3.LUT R7, R12, 0xffff0000, RZ, 0xc0, !PT ;  /* 0xffff00000c077812 */ /* 0x000fe200078ec0ff */
[----:B------:R-:W-:Y:S01]  /*e4b0*/  FFMA.FTZ R17, R3, R22, R2 ;  /* 0x0000001603117223 */ /* 0x000fe20000010002 */
[----:B------:R-:W-:Y:S01]  /*e4c0*/  LOP3.LUT R12, R24, 0xffff0000, RZ, 0xc0, !PT ;  /* 0xffff0000180c7812 */ /* 0x000fe200078ec0ff */
[C---:B------:R-:W-:Y:S02]  /*e4d0*/  FMUL.FTZ R2, R0.reuse, R9 ;  /* 0x0000000900027220 */ /* 0x040fe40000410000 */
[----:B------:R-:W-:Y:S02]  /*e4e0*/  FMUL.FTZ R0, R0, R7 ;  /* 0x0000000700007220 */ /* 0x000fe40000410000 */
[C---:B------:R-:W-:Y:S01]  /*e4f0*/  IMAD.U32 R22, R15.reuse, 0x10000, RZ ;  /* 0x000100000f167824 */ /* 0x040fe200078e00ff */
[----:B------:R-:W-:Y:S01]  /*e500*/  LOP3.LUT R15, R15, 0xffff0000, RZ, 0xc0, !PT ;  /* 0xffff00000f0f7812 */ /* 0x000fe200078ec0ff */
[----:B------:R-:W-:-:S02]  /*e510*/  IMAD.U32 R3, R18, 0x10000, RZ ;  /* 0x0001000012037824 */ /* 0x000fc400078e00ff */
[----:B------:R-:W-:Y:S01]  /*e520*/  FFMA.FTZ R16, R6, R7, -R2 ;  /* 0x0000000706107223 */ /* 0x000fe20000010802 */
[----:B------:R-:W-:Y:S01]  /*e530*/  LOP3.LUT R2, R18, 0xffff0000, RZ, 0xc0, !PT ;  /* 0xffff000012027812 */ /* 0x000fe200078ec0ff */
[----:B------:R-:W-:Y:S01]  /*e540*/  FFMA.FTZ R9, R6, R9, R0 ;  /* 0x0000000906097223 */ /* 0x000fe20000010000 */
[----:B------:R-:W-:Y:S01]  /*e550*/  LOP3.LUT R0, R19, 0xffff0000, RZ, 0xc0, !PT ;  /* 0xffff000013007812 */ /* 0x000fe200078ec0ff */
[----:B------:R-:W-:Y:S02]  /*e560*/  IMAD.U32 R7, R25, 0x10000, RZ ;  /* 0x0001000019077824 */ /* 0x000fe400078e00ff */
[CC--:B------:R-:W-:Y:S02]  /*e570*/  FMUL.FTZ R6, R3.reuse, R22.reuse ;  /* 0x0000001603067220 */ /* 0x0c0fe40000410000 */
[-C--:B------:R-:W-:Y:S02]  /*e580*/  FMUL.FTZ R3, R3, R7.reuse ;  /* 0x0000000703037220 */ /* 0x080fe40000410000 */
[----:B------:R-:W-:Y:S01]  /*e590*/  FFMA.FTZ R8, R5, R7, -R6 ;  /* 0x0000000705087223 */ /* 0x000fe20000010806 */
[----:B------:R-:W-:Y:S01]  /*e5a0*/  LOP3.LUT R6, R25, 0xffff0000, RZ, 0xc0, !PT ;  /* 0xffff000019067812 */ /* 0x000fe200078ec0ff */
[----:B------:R-:W-:-:S02]  /*e5b0*/  FFMA.FTZ R7, R5, R22, R3 ;  /* 0x0000001605077223 */ /* 0x000fc40000010003 */
[C---:B------:R-:W-:Y:S02]  /*e5c0*/  FMUL.FTZ R5, R2.reuse, R15 ;  /* 0x0000000f02057220 */ /* 0x040fe40000410000 */
[----:B------:R-:W-:Y:S02]  /*e5d0*/  FMUL.FTZ R3, R2, R6 ;  /* 0x0000000602037220 */ /* 0x000fe40000410000 */
[C---:B------:R-:W-:Y:S02]  /*e5e0*/  FMUL.FTZ R2, R0.reuse, R14 ;  /* 0x0000000e00027220 */ /* 0x040fe40000410000 */
[----:B------:R-:W-:Y:S02]  /*e5f0*/  FMUL.FTZ R0, R0, R12 ;  /* 0x0000000c00007220 */ /* 0x000fe40000410000 */
[----:B------:R-:W-:Y:S01]  /*e600*/  FFMA.FTZ R6, R13, R6, -R5 ;  /* 0x000000060d067223 */ /* 0x000fe20000010805 */
[----:B------:R-:W-:Y:S01]  /*e610*/  F2FP.BF16.PACK_AB R5, R9, R33 ;  /* 0x000000210905723e */ /* 0x000fe200000010ff */
[----:B------:R-:W-:Y:S01]  /*e620*/  FFMA.FTZ R3, R13, R15, R3 ;  /* 0x0000000f0d037223 */ /* 0x000fe20000010003 */
[----:B------:R-:W-:Y:S01]  /*e630*/  F2FP.BF16.PACK_AB R13, R16, R34 ;  /* 0x00000022100d723e */ /* 0x000fe200000010ff */
[----:B------:R-:W-:Y:S01]  /*e640*/  FFMA.FTZ R2, R4, R12, -R2 ;  /* 0x0000000c04027223 */ /* 0x000fe20000010802 */
[----:B------:R-:W-:Y:S01]  /*e650*/  F2FP.BF16.PACK_AB R12, R20, R52 ;  /* 0x00000034140c723e */ /* 0x000fe200000010ff */
[----:B------:R-:W-:Y:S01]  /*e660*/  FFMA.FTZ R0, R4, R14, R0 ;  /* 0x0000000e04007223 */ /* 0x000fe20000010000 */
[----:B------:R-:W-:-:S02]  /*e670*/  F2FP.BF16.PACK_AB R14, R6, R8 ;  /* 0x00000008060e723e */ /* 0x000fc400000010ff */
[----:B------:R-:W-:Y:S02]  /*e680*/  F2FP.BF16.PACK_AB R6, R3, R7 ;  /* 0x000000070306723e */ /* 0x000fe400000010ff */
[----:B------:R-:W-:Y:S02]  /*e690*/  F2FP.BF16.PACK_AB R15, R2, R32 ;  /* 0x00000020020f723e */ /* 0x000fe400000010ff */
[----:B------:R-:W-:Y:S02]  /*e6a0*/  F2FP.BF16.PACK_AB R4, R17, R35 ;  /* 0x000000231104723e */ /* 0x000fe400000010ff */
[----:B------:R-:W-:Y:S01]  /*e6b0*/  F2FP.BF16.PACK_AB R7, R0, R21 ;  /* 0x000000150007723e */ /* 0x000fe200000010ff */
[----:B------:R1:W-:Y:S04]  /*e6c0*/  STS.128 [R26+0x18100], R12 ;  /* 0x0181000c1a007388 */ /* 0x0003e80000000c00 */
[----:B------:R1:W-:Y:S02]  /*e6d0*/  STS.128 [R27+0x18100], R4 ;  /* 0x018100041b007388 */ /* 0x0003e40000000c00 */
.L_x_2949:
[----:B------:R-:W-:Y:S05]  /*e6e0*/  BSYNC B0 ;  /* 0x0000000000007941 */ /* 0x000fea0003800000 */
.L_x_2948:
[----:B------:R-:W-:Y:S01]  /*e6f0*/  ISETP.GE.AND P0, PT, R109, c[0x0][0x27c], PT ;  /* 0x00009f006d007a0c */ /* 0x000fe20003f06270 */
[----:B------:R-:W-:-:S12]  /*e700*/  BSSY B0, `(.L_x_2950) ;  /* 0x000006a000007945 */ /* 0x000fd80003800000 */
[----:B------:R-:W-:Y:S05]  /*e710*/  @P0 BRA `(.L_x_2951) ;  /* 0x0000068000000947 */ /* 0x000fea0003800000 */
[----:B------:R-:W3:Y:S01]  /*e720*/  LDL R52, [R1+0x5c] ;  /* 0x00005c0001347983 */ /* 0x000ee20000100800 */
[----:B------:R-:W-:Y:S01]  /*e730*/  IMAD.MOV.U32 R0, RZ, RZ, c[0x0][0x27c] ;  /* 0x00009f00ff007624 */ /* 0x000fe200078e00ff */
[----:B------:R-:W-:Y:S02]  /*e740*/  SHF.R.U64 R9, R36, 0x10, R37 ;  /* 0x0000001024097819 */ /* 0x000fe40000001225 */
[----:B------:R-:W-:Y:S02]  /*e750*/  SHF.R.U32.HI R21, RZ, 0x10, R39 ;  /* 0x00000010ff157819 */ /* 0x000fe40000011627 */
[----:B------:R-:W-:Y:S02]  /*e760*/  LEA.HI R0, R0, R234, RZ, 0x1d ;  /* 0x000000ea00007211 */ /* 0x000fe400078fe8ff */
[----:B------:R-:W-:Y:S02]  /*e770*/  PRMT R17, R77, 0x5432, R9 ;  /* 0x000054324d117816 */ /* 0x000fe40000000009 */
[----:B------:R-:W-:Y:S01]  /*e780*/  SHF.R.S32.HI R2, RZ, 0x1f, R0 ;  /* 0x0000001fff027819 */ /* 0x000fe20000011400 */
[----:B------:R-:W-:Y:S01]  /*e790*/  IMAD.SHL.U32 R3, R0, 0x8, RZ ;  /* 0x0000000800037824 */ /* 0x000fe200078e00ff */
[----:B------:R-:W-:-:S02]  /*e7a0*/  SHF.R.U32.HI R16, RZ, 0x10, R37 ;  /* 0x00000010ff107819 */ /* 0x000fc40000011625 */
[----:B------:R-:W-:Y:S02]  /*e7b0*/  LEA.HI R0, R2, R0, RZ, 0x3 ;  /* 0x0000000002007211 */ /* 0x000fe400078f18ff */
[----:B------:R-:W-:Y:S02]  /*e7c0*/  LOP3.LUT R2, R232, 0x38, R3, 0xf8, !PT ;  /* 0x00000038e8027812 */ /* 0x000fe400078ef803 */
[----:B--2---:R-:W-:Y:S01]  /*e7d0*/  SHF.R.U64 R20, R38, 0x10, R39 ;  /* 0x0000001026147819 */ /* 0x004fe20000001227 */
[----:B------:R-:W-:Y:S01]  /*e7e0*/  IMAD.SHL.U32 R0, R0, 0x400, RZ ;  /* 0x0000040000007824 */ /* 0x000fe200078e00ff */
[----:B------:R-:W-:Y:S02]  /*e7f0*/  LOP3.LUT R2, R2, R150, RZ, 0x3c, !PT ;  /* 0x0000009602027212 */ /* 0x000fe400078e3cff */
[----:B------:R-:W-:Y:S02]  /*e800*/  SHF.R.U64 R3, R30, 0x10, R31 ;  /* 0x000000101e037819 */ /* 0x000fe4000000121f */
[----:B------:R-:W-:-:S02]  /*e810*/  LOP3.LUT R0, R0, 0x7fffe000, RZ, 0xc0, !PT ;  /* 0x7fffe00000007812 */ /* 0x000fc400078ec0ff */
[----:B------:R-:W-:Y:S02]  /*e820*/  PRMT R25, R78, 0x5410, R21 ;  /* 0x000054104e197816 */ /* 0x000fe40000000015 */
[----:B------:R-:W-:Y:S02]  /*e830*/  IADD3 R0, R2, R0, R151 ;  /* 0x0000000002007210 */ /* 0x000fe40007ffe097 */
[----:B------:R-:W-:Y:S01]  /*e840*/  SHF.R.U32.HI R8, RZ, 0x10, R31 ;  /* 0x00000010ff087819 */ /* 0x000fe2000001161f */
[----:B------:R-:W-:Y:S01]  /*e850*/  IMAD.U32 R31, R17, 0x10000, RZ ;  /* 0x00010000111f7824 */ /* 0x000fe200078e00ff */
[--C-:B------:R-:W-:Y:S01]  /*e860*/  SHF.R.U32.HI R2, RZ, 0x10, R29.reuse ;  /* 0x00000010ff027819 */ /* 0x100fe2000001161d */
[----:B------:R-:W-:Y:S01]  /*e870*/  IMAD.SHL.U32 R32, R0, 0x2, RZ ;  /* 0x0000000200207824 */ /* 0x000fe200078e00ff */
[----:B------:R-:W-:Y:S01]  /*e880*/  SHF.R.U64 R0, R28, 0x10, R29 ;  /* 0x000000101c007819 */ /* 0x000fe2000000121d */
[----:B------:R-:W-:Y:S01]  /*e890*/  IMAD.U32 R34, R25, 0x10000, RZ ;  /* 0x0001000019227824 */ /* 0x000fe200078e00ff */
[----:B------:R-:W-:-:S02]  /*e8a0*/  PRMT R16, R77, 0x5410, R16 ;  /* 0x000054104d107816 */ /* 0x000fc40000000010 */
[----:B-1----:R-:W1:Y:S01]  /*e8b0*/  LDS.128 R4, [R32+0x18100] ;  /* 0x0181000020047984 */ /* 0x002e620000000c00 */
[----:B------:R-:W-:Y:S02]  /*e8c0*/  PRMT R19, R79, 0x5432, R0 ;  /* 0x000054324f137816 */ /* 0x000fe40000000000 */
[----:B------:R-:W-:Y:S01]  /*e8d0*/  PRMT R26, R78, 0x5432, R20 ;  /* 0x000054324e1a7816 */ /* 0x000fe20000000014 */
[----:B------:R-:W-:Y:S01]  /*e8e0*/  IMAD.U32 R35, R16, 0x10000, RZ ;  /* 0x0001000010237824 */ /* 0x000fe200078e00ff */
[C---:B------:R-:W-:Y:S01]  /*e8f0*/  PRMT R28, R80.reuse, 0x5432, R3 ;  /* 0x00005432501c7816 */ /* 0x040fe20000000003 */
[----:B------:R-:W-:Y:S01]  /*e900*/  IMAD.U32 R30, R19, 0x10000, RZ ;  /* 0x00010000131e7824 */ /* 0x000fe200078e00ff */
[----:B------:R-:W-:Y:S02]  /*e910*/  PRMT R27, R80, 0x5410, R8 ;  /* 0x00005410501b7816 */ /* 0x000fe40000000008 */
[----:B------:R-:W-:Y:S02]  /*e920*/  PRMT R18, R79, 0x5410, R2 ;  /* 0x000054104f127816 */ /* 0x000fe40000000002 */
[----:B------:R-:W-:-:S02]  /*e930*/  LOP3.LUT R16, R16, 0xffff0000, RZ, 0xc0, !PT ;  /* 0xffff000010107812 */ /* 0x000fc400078ec0ff */
[----:B-1----:R-:W-:Y:S01]  /*e940*/  LOP3.LUT R9, R4, 0xffff0000, RZ, 0xc0, !PT ;  /* 0xffff000004097812 */ /* 0x002fe200078ec0ff */
[----:B------:R-:W-:Y:S01]  /*e950*/  IMAD.U32 R2, R7, 0x10000, RZ ;  /* 0x0001000007027824 */ /* 0x000fe200078e00ff */
[----:B------:R-:W-:Y:S02]  /*e960*/  LOP3.LUT R3, R6, 0xffff0000, RZ, 0xc0, !PT ;  /* 0xffff000006037812 */ /* 0x000fe400078ec0ff */
[----:B------:R-:W-:Y:S02]  /*e970*/  SHF.L.U32 R8, R5, 0x10, RZ ;  /* 0x0000001005087819 */ /* 0x000fe400000006ff */
[----:B------:R-:W-:Y:S02]  /*e980*/  LOP3.LUT R0, R7, 0xffff0000, RZ, 0xc0, !PT ;  /* 0xffff000007007812 */ /* 0x000fe400078ec0ff */
[----:B------:R-:W-:Y:S01]  /*e990*/  LOP3.LUT R5, R5, 0xffff0000, RZ, 0xc0, !PT ;  /* 0xffff000005057812 */ /* 0x000fe200078ec0ff */
[----:B---3--:R-:W1:Y:S02]  /*e9a0*/  LDS.128 R12, [R52] ;  /* 0x00000000340c7984 */ /* 0x008e640000000c00 */
[C---:B-1----:R-:W-:Y:S01]  /*e9b0*/  IMAD.U32 R21, R12.reuse, 0x10000, RZ ;  /* 0x000100000c157824 */ /* 0x042fe200078e00ff */
[----:B------:R-:W-:Y:S01]  /*e9c0*/  LOP3.LUT R24, R12, 0xffff0000, RZ, 0xc0, !PT ;  /* 0xffff00000c187812 */ /* 0x000fe200078ec0ff */
[----:B------:R-:W-:Y:S01]  /*e9d0*/  IMAD.U32 R12, R4, 0x10000, RZ ;  /* 0x00010000040c7824 */ /* 0x000fe200078e00ff */
[C---:B------:R-:W-:Y:S01]  /*e9e0*/  SHF.L.U32 R20, R13.reuse, 0x10, RZ ;  /* 0x000000100d147819 */ /* 0x040fe200000006ff */
[C---:B------:R-:W-:Y:S01]  /*e9f0*/  IMAD.U32 R23, R14.reuse, 0x10000, RZ ;  /* 0x000100000e177824 */ /* 0x040fe200078e00ff */
[----:B------:R-:W-:Y:S01]  /*ea00*/  LOP3.LUT R22, R13, 0xffff0000, RZ, 0xc0, !PT ;  /* 0xffff00000d167812 */ /* 0x000fe200078ec0ff */
[----:B------:R-:W-:Y:S01]  /*ea10*/  IMAD.U32 R13, R15, 0x10000, RZ ;  /* 0x000100000f0d7824 */ /* 0x000fe200078e00ff */
[----:B------:R-:W-:-:S02]  /*ea20*/  LOP3.LUT R29, R14, 0xffff0000, RZ, 0xc0, !PT ;  /* 0xffff00000e1d7812 */ /* 0x000fc400078ec0ff */
[----:B------:R-:W-:Y:S01]  /*ea30*/  LOP3.LUT R14, R15, 0xffff0000, RZ, 0xc0, !PT ;  /* 0xffff00000f0e7812 */ /* 0x000fe200078ec0ff */
[-C--:B------:R-:W-:Y:S01]  /*ea40*/  FMUL.FTZ R15, R12, R31.reuse ;  /* 0x0000001f0c0f7220 */ /* 0x080fe20000410000 */
[----:B------:R-:W-:Y:S01]  /*ea50*/  SHF.L.U32 R4, R6, 0x10, RZ ;  /* 0x0000001006047819 */ /* 0x000fe200000006ff */
[-C--:B------:R-:W-:Y:S02]  /*ea60*/  FMUL.FTZ R6, R12, R30.reuse ;  /* 0x0000001e0c067220 */ /* 0x080fe40000410000 */
[C---:B------:R-:W-:Y:S02]  /*ea70*/  FFMA.FTZ R33, R21.reuse, R30, -R15 ;  /* 0x0000001e15217223 */ /* 0x040fe4000001080f */
[----:B------:R-:W-:Y:S01]  /*ea80*/  FFMA.FTZ R31, R21, R31, R6 ;  /* 0x0000001f151f7223 */ /* 0x000fe20000010006 */
[----:B------:R-:W-:Y:S01]  /*ea90*/  SHF.L.U32 R21, R27, 0x10, RZ ;  /* 0x000000101b157819 */ /* 0x000fe200000006ff */
[----:B------:R-:W-:Y:S02]  /*eaa0*/  IMAD.U32 R15, R18, 0x10000, RZ ;  /* 0x00010000120f7824 */ /* 0x000fe400078e00ff */
[----:B------:R-:W-:-:S02]  /*eab0*/  FMUL.FTZ R12, R8, R35 ;  /* 0x00000023080c7220 */ /* 0x000fc40000410000 */
[-C--:B------:R-:W-:Y:S02]  /*eac0*/  FMUL.FTZ R7, R8, R15.reuse ;  /* 0x0000000f08077220 */ /* 0x080fe40000410000 */
[----:B------:R-:W-:Y:S01]  /*ead0*/  FFMA.FTZ R30, R20, R15, -R12 ;  /* 0x0000000f141e7223 */ /* 0x000fe2000001080c */
[----:B------:R-:W-:Y:S01]  /*eae0*/  LOP3.LUT R15, R17, 0xffff0000, RZ, 0xc0, !PT ;  /* 0xffff0000110f7812 */ /* 0x000fe200078ec0ff */
[C---:B------:R-:W-:Y:S02]  /*eaf0*/  FMUL.FTZ R6, R2.reuse, R34 ;  /* 0x0000002202067220 */ /* 0x040fe40000410000 */
[----:B------:R-:W-:Y:S02]  /*eb00*/  FMUL.FTZ R2, R2, R21 ;  /* 0x0000001502027220 */ /* 0x000fe40000410000 */
[----:B------:R-:W-:Y:S01]  /*eb10*/  FFMA.FTZ R20, R20, R35, R7 ;  /* 0x0000002314147223 */ /* 0x000fe20000010007 */
[----:B------:R-:W-:Y:S01]  /*eb20*/  LOP3.LUT R7, R19, 0xffff0000, RZ, 0xc0, !PT ;  /* 0xffff000013077812 */ /* 0x000fe200078ec0ff */
[----:B------:R-:W-:-:S02]  /*eb30*/  FFMA.FTZ R21, R13, R21, -R6 ;  /* 0x000000150d157223 */ /* 0x000fc40000010806 */
[----:B------:R-:W-:Y:S01]  /*eb40*/  FFMA.FTZ R17, R13, R34, R2 ;  /* 0x000000220d117223 */ /* 0x000fe20000010002 */
[----:B------:R-:W-:Y:S01]  /*eb50*/  LOP3.LUT R13, R18, 0xffff0000, RZ, 0xc0, !PT ;  /* 0xffff0000120d7812 */ /* 0x000fe200078ec0ff */
[C---:B------:R-:W-:Y:S01]  /*eb60*/  FMUL.FTZ R2, R9.reuse, R15 ;  /* 0x0000000f09027220 */ /* 0x040fe20000410000 */
[C---:B------:R-:W-:Y:S01]  /*eb70*/  LOP3.LUT R18, R26.reuse, 0xffff0000, RZ, 0xc0, !PT ;  /* 0xffff00001a127812 */ /* 0x040fe200078ec0ff */
[----:B------:R-:W-:Y:S02]  /*eb80*/  IMAD.U32 R19, R26, 0x10000, RZ ;  /* 0x000100001a137824 */ /* 0x000fe400078e00ff */
[-C--:B------:R-:W-:Y:S02]  /*eb90*/  FFMA.FTZ R12, R24, R7.reuse, -R2 ;  /* 0x00000007180c7223 */ /* 0x080fe40000010802 */
[----:B------:R-:W-:Y:S02]  /*eba0*/  FMUL.FTZ R6, R9, R7 ;  /* 0x0000000709067220 */ /* 0x000fe40000410000 */
[----:B------:R-:W-:Y:S01]  /*ebb0*/  FMUL.FTZ R2, R5, R13 ;  /* 0x0000000d05027220 */ /* 0x000fe20000410000 */
[----:B------:R-:W-:Y:S01]  /*ebc0*/  F2FP.BF16.PACK_AB R12, R12, R33 ;  /* 0x000000210c0c723e */ /* 0x000fe200000010ff */
[----:B------:R-:W-:-:S02]  /*ebd0*/  IMAD.U32 R8, R28, 0x10000, RZ ;  /* 0x000100001c087824 */ /* 0x000fc400078e00ff */
[-C--:B------:R-:W-:Y:S02]  /*ebe0*/  FMUL.FTZ R7, R5, R16.reuse ;  /* 0x0000001005077220 */ /* 0x080fe40000410000 */
[----:B------:R-:W-:Y:S02]  /*ebf0*/  FMUL.FTZ R5, R4, R19 ;  /* 0x0000001304057220 */ /* 0x000fe40000410000 */
[----:B------:R-:W-:Y:S01]  /*ec00*/  FFMA.FTZ R9, R22, R16, R2 ;  /* 0x0000001016097223 */ /* 0x000fe20000010002 */
[----:B------:R-:W-:Y:S01]  /*ec10*/  LOP3.LUT R16, R25, 0xffff0000, RZ, 0xc0, !PT ;  /* 0xffff000019107812 */ /* 0x000fe200078ec0ff */
[----:B------:R-:W-:Y:S01]  /*ec20*/  FFMA.FTZ R15, R24, R15, R6 ;  /* 0x0000000f180f7223 */ /* 0x000fe20000010006 */
[----:B------:R-:W-:Y:S01]  /*ec30*/  LOP3.LUT R6, R28, 0xffff0000, RZ, 0xc0, !PT ;  /* 0xffff00001c067812 */ /* 0x000fe200078ec0ff */
[-C--:B------:R-:W-:Y:S02]  /*ec40*/  FMUL.FTZ R2, R4, R8.reuse ;  /* 0x0000000804027220 */ /* 0x080fe40000410000 */
[----:B------:R-:W-:Y:S01]  /*ec50*/  FFMA.FTZ R8, R23, R8, -R5 ;  /* 0x0000000817087223 */ /* 0x000fe20000010805 */
[----:B------:R-:W-:Y:S01]  /*ec60*/  LOP3.LUT R5, R27, 0xffff0000, RZ, 0xc0, !PT ;  /* 0xffff00001b057812 */ /* 0x000fe200078ec0ff */
[----:B------:R-:W-:-:S02]  /*ec70*/  FFMA.FTZ R13, R22, R13, -R7 ;  /* 0x0000000d160d7223 */ /* 0x000fc40000010807 */
[----:B------:R-:W-:Y:S02]  /*ec80*/  FFMA.FTZ R7, R23, R19, R2 ;  /* 0x0000001317077223 */ /* 0x000fe40000010002 */
[----:B------:R-:W-:Y:S01]  /*ec90*/  FMUL.FTZ R4, R3, R18 ;  /* 0x0000001203047220 */ /* 0x000fe20000410000 */
[----:B------:R-:W-:Y:S01]  /*eca0*/  F2FP.BF16.PACK_AB R13, R13, R30 ;  /* 0x0000001e0d0d723e */ /* 0x000fe200000010ff */
[----:B------:R-:W-:Y:S02]  /*ecb0*/  FMUL.FTZ R3, R3, R6 ;  /* 0x0000000603037220 */ /* 0x000fe40000410000 */
        /* <DEDUP_REMOVED lines=11> */
[----:B------:R-:W-:-:S03]  /*ed70*/  F2FP.BF16.PACK_AB R7, R0, R17 ;  /* 0x000000110007723e */ /* 0x000fc600000010ff */
[----:B------:R1:W-:Y:S04]  /*ed80*/  STS.128 [R52], R12 ;  /* 0x0000000c34007388 */ /* 0x0003e80000000c00 */
[----:B------:R1:W-:Y:S02]  /*ed90*/  STS.128 [R32+0x18100], R4 ;  /* 0x0181000420007388 */ /* 0x0003e40000000c00 */
.L_x_2951:
[----:B------:R-:W-:Y:S05]  /*eda0*/  BSYNC B0 ;  /* 0x0000000000007941 */ /* 0x000fea0003800000 */
.L_x_2950:
[----:B------:R-:W-:-:S13]  /*edb0*/  ISETP.GE.AND P0, PT, R108, c[0x0][0x27c], PT ;  /* 0x00009f006c007a0c */ /* 0x000fda0003f06270 */
        /* <DEDUP_REMOVED lines=9> */
[----:B------:R-:W-:Y:S01]  /*ee50*/  SHF.R.U32.HI R16, RZ, 0x10, R41 ;  /* 0x00000010ff107819 */ /* 0x000fe20000011629 */
[----:B-1----:R-:W-:Y:S01]  /*ee60*/  IMAD.U32 R32, R17, 0x10000, RZ ;  /* 0x0001000011207824 */ /* 0x002fe200078e00ff */
[----:B------:R-:W-:-:S02]  /*ee70*/  LEA.HI R0, R2, R0, RZ, 0x3 ;  /* 0x0000000002007211 */ /* 0x000fc400078f18ff */
[----:B------:R-:W-:Y:S02]  /*ee80*/  LOP3.LUT R2, R232, 0x38, R3, 0xf8, !PT ;  /* 0x00000038e8027812 */ /* 0x000fe400078ef803 */
[----:B--2---:R-:W-:Y:S01]  /*ee90*/  SHF.R.U64 R20, R42, 0x10, R43 ;  /* 0x000000102a147819 */ /* 0x004fe2000000122b */
[----:B------:R-:W-:Y:S01]  /*eea0*/  IMAD.SHL.U32 R0, R0, 0x400, RZ ;  /* 0x0000040000007824 */ /* 0x000fe200078e00ff */
[----:B------:R-:W-:Y:S02]  /*eeb0*/  LOP3.LUT R2, R2, R150, RZ, 0x3c, !PT ;  /* 0x0000009602027212 */ /* 0x000fe400078e3cff */
[----:B------:R-:W-:Y:S02]  /*eec0*/  SHF.R.U64 R3, R46, 0x10, R47 ;  /* 0x000000102e037819 */ /* 0x000fe4000000122f */
[----:B------:R-:W-:Y:S02]  /*eed0*/  LOP3.LUT R0, R0, 0x7fffe000, RZ, 0xc0, !PT ;  /* 0x7fffe00000007812 */ /* 0x000fe400078ec0ff */
[----:B------:R-:W-:-:S02]  /*eee0*/  PRMT R25, R82, 0x5410, R21 ;  /* 0x0000541052197816 */ /* 0x000fc40000000015 */
[----:B------:R-:W-:Y:S02]  /*eef0*/  IADD3 R0, R2, R0, R151 ;  /* 0x0000000002007210 */ /* 0x000fe40007ffe097 */
[----:B------:R-:W-:Y:S01]  /*ef00*/  SHF.R.U32.HI R8, RZ, 0x10, R47 ;  /* 0x00000010ff087819 */ /* 0x000fe2000001162f */
[----:B------:R-:W-:Y:S01]  /*ef10*/  IMAD.U32 R34, R25, 0x10000, RZ ;  /* 0x0001000019227824 */ /* 0x000fe200078e00ff */
[--C-:B------:R-:W-:Y:S01]  /*ef20*/  SHF.R.U32.HI R2, RZ, 0x10, R45.reuse ;  /* 0x00000010ff027819 */ /* 0x100fe2000001162d */
[----:B------:R-:W-:Y:S01]  /*ef30*/  IMAD.SHL.U32 R30, R0, 0x2, RZ ;  /* 0x00000002001e7824 */ /* 0x000fe200078e00ff */
[----:B------:R-:W-:Y:S02]  /*ef40*/  SHF.R.U64 R0, R44, 0x10, R45 ;  /* 0x000000102c007819 */ /* 0x000fe4000000122d */
[----:B------:R-:W-:Y:S02]  /*ef50*/  PRMT R16, R81, 0x5410, R16 ;  /* 0x0000541051107816 */ /* 0x000fe40000000010 */
[----:B------:R-:W1:Y:S01]  /*ef60*/  LDS.128 R4, [R30+0x18100] ;  /* 0x018100001e047984 */ /* 0x000e620000000c00 */
[----:B------:R-:W-:-:S02]  /*ef70*/  PRMT R19, R83, 0x5432, R0 ;  /* 0x0000543253137816 */ /* 0x000fc40000000000 */
[----:B------:R-:W-:Y:S01]  /*ef80*/  PRMT R26, R82, 0x5432, R20 ;  /* 0x00005432521a7816 */ /* 0x000fe20000000014 */
[----:B------:R-:W-:Y:S01]  /*ef90*/  IMAD.U32 R35, R16, 0x10000, RZ ;  /* 0x0001000010237824 */ /* 0x000fe200078e00ff */
[C---:B------:R-:W-:Y:S01]  /*efa0*/  PRMT R28, R84.reuse, 0x5432, R3 ;  /* 0x00005432541c7816 */ /* 0x040fe20000000003 */
[----:B------:R-:W-:Y:S01]  /*efb0*/  IMAD.U32 R31, R19, 0x10000, RZ ;  /* 0x00010000131f7824 */ /* 0x000fe200078e00ff */
[----:B------:R-:W-:Y:S02]  /*efc0*/  PRMT R27, R84, 0x5410, R8 ;  /* 0x00005410541b7816 */ /* 0x000fe40000000008 */
[----:B------:R-:W-:Y:S02]  /*efd0*/  PRMT R18, R83, 0x5410, R2 ;  /* 0x0000541053127816 */ /* 0x000fe40000000002 */
[----:B------:R-:W-:Y:S02]  /*efe0*/  LOP3.LUT R16, R16, 0xffff0000, RZ, 0xc0, !PT ;  /* 0xffff000010107812 */ /* 0x000fe400078ec0ff */
[----:B-1----:R-:W-:Y:S01]  /*eff0*/  LOP3.LUT R9, R4, 0xffff0000, RZ, 0xc0, !PT ;  /* 0xffff000004097812 */ /* 0x002fe200078ec0ff */
[----:B------:R-:W-:Y:S01]  /*f000*/  IMAD.U32 R2, R7, 0x10000, RZ ;  /* 0x0001000007027824 */ /* 0x000fe200078e00ff */
[----:B------:R-:W-:-:S02]  /*f010*/  LOP3.LUT R3, R6, 0xffff0000, RZ, 0xc0, !PT ;  /* 0xffff000006037812 */ /* 0x000fc400078ec0ff */
        /* <DEDUP_REMOVED lines=67> */
.L_x_2947:
[----:B------:R-:W-:Y:S05]  /*f450*/  BSYNC B1 ;  /* 0x0000000000017941 */ /* 0x000fea0003800000 */
.L_x_2946:
[----:B------:R-:W-:-:S04]  /*f460*/  IADD3 R0, R226, 0x40, RZ ;  /* 0x00000040e2007810 */ /* 0x000fc80007ffe0ff */
[----:B------:R-:W-:-:S13]  /*f470*/  ISETP.GE.AND P0, PT, R0, R76, PT ;  /* 0x0000004c0000720c */ /* 0x000fda0003f06270 */
[----:B------:R-:W-:Y:S05]  /*f480*/  @P0 BRA `(.L_x_2908) ;  /* 0x000014a000000947 */ /* 0x000fea0003800000 */
[----:B------:R3:W5:Y:S01]  /*f490*/  LDL R37, [R1+0x34] ;  /* 0x0000340001257983 */ /* 0x0007620000100800 */
        /* <DEDUP_REMOVED lines=10> */
[----:B-1----:R-:W4:Y:S01]  /*f540*/  LDL R36, [R1+0x60] ;  /* 0x0000600001247983 */ /* 0x002f220000100800 */
[----:B------:R-:W-:Y:S01]  /*f550*/  IMAD.MOV.U32 R0, RZ, RZ, c[0x0][0x27c] ;  /* 0x00009f00ff007624 */ /* 0x000fe200078e00ff */
[----:B------:R-:W-:Y:S02]  /*f560*/  SHF.R.U64 R9, R56, 0x10, R57 ;  /* 0x0000001038097819 */ /* 0x000fe40000001239 */
[----:B------:R-:W-:Y:S02]  /*f570*/  SHF.R.U32.HI R21, RZ, 0x10, R59 ;  /* 0x00000010ff157819 */ /* 0x000fe4000001163b */
        /* <DEDUP_REMOVED lines=8> */
[----:B--2---:R-:W-:Y:S01]  /*f600*/  SHF.R.U64 R20, R58, 0x10, R59 ;  /* 0x000000103a147819 */ /* 0x004fe2000000123b */
[----:B------:R-:W-:Y:S01]  /*f610*/  IMAD.SHL.U32 R0, R0, 0x400, RZ ;  /* 0x0000040000007824 */ /* 0x000fe200078e00ff */
[----:B------:R-:W-:-:S02]  /*f620*/  LOP3.LUT R2, R2, R38, RZ, 0x3c, !PT ;  /* 0x0000002602027212 */ /* 0x000fc400078e3cff */
[----:B------:R-:W-:Y:S02]  /*f630*/  SHF.R.U64 R3, R50, 0x10, R51 ;  /* 0x0000001032037819 */ /* 0x000fe40000001233 */
[----:B------:R-:W-:Y:S02]  /*f640*/  LOP3.LUT R0, R0, 0x7fffe000, RZ, 0xc0, !PT ;  /* 0x7fffe00000007812 */ /* 0x000fe400078ec0ff */
[----:B------:R-:W-:Y:S02]  /*f650*/  PRMT R25, R86, 0x5410, R21 ;  /* 0x0000541056197816 */ /* 0x000fe40000000015 */
[----:B-----5:R-:W-:Y:S02]  /*f660*/  IADD3 R0, R2, R0, R37 ;  /* 0x0000000002007210 */ /* 0x020fe40007ffe025 */
[----:B------:R-:W-:Y:S01]  /*f670*/  SHF.R.U32.HI R8, RZ, 0x10, R51 ;  /* 0x00000010ff087819 */ /* 0x000fe20000011633 */
[----:B------:R-:W-:Y:S01]  /*f680*/  IMAD.U32 R34, R25, 0x10000, RZ ;  /* 0x0001000019227824 */ /* 0x000fe200078e00ff */
[--C-:B------:R-:W-:Y:S01]  /*f690*/  SHF.R.U32.HI R2, RZ, 0x10, R49.reuse ;  /* 0x00000010ff027819 */ /* 0x100fe20000011631 */
[----:B------:R-:W-:Y:S01]  /*f6a0*/  IMAD.SHL.U32 R30, R0, 0x2, RZ ;  /* 0x00000002001e7824 */ /* 0x000fe200078e00ff */
[----:B------:R-:W-:-:S02]  /*f6b0*/  SHF.R.U64 R0, R48, 0x10, R49 ;  /* 0x0000001030007819 */ /* 0x000fc40000001231 */
[----:B------:R-:W-:Y:S02]  /*f6c0*/  PRMT R16, R85, 0x5410, R16 ;  /* 0x0000541055107816 */ /* 0x000fe40000000010 */
[----:B------:R-:W1:Y:S01]  /*f6d0*/  LDS.128 R4, [R30+0x18100] ;  /* 0x018100001e047984 */ /* 0x000e620000000c00 */
[----:B------:R-:W-:Y:S02]  /*f6e0*/  PRMT R19, R87, 0x5432, R0 ;  /* 0x0000543257137816 */ /* 0x000fe40000000000 */
[----:B------:R-:W-:Y:S01]  /*f6f0*/  PRMT R26, R86, 0x5432, R20 ;  /* 0x00005432561a7816 */ /* 0x000fe20000000014 */
[----:B------:R-:W-:Y:S01]  /*f700*/  IMAD.U32 R35, R16, 0x10000, RZ ;  /* 0x0001000010237824 */ /* 0x000fe200078e00ff */
[C---:B------:R-:W-:Y:S01]  /*f710*/  PRMT R28, R88.reuse, 0x5432, R3 ;  /* 0x00005432581c7816 */ /* 0x040fe20000000003 */
[----:B------:R-:W-:Y:S01]  /*f720*/  IMAD.U32 R31, R19, 0x10000, RZ ;  /* 0x00010000131f7824 */ /* 0x000fe200078e00ff */
[----:B------:R-:W-:Y:S02]  /*f730*/  PRMT R27, R88, 0x5410, R8 ;  /* 0x00005410581b7816 */ /* 0x000fe40000000008 */
[----:B------:R-:W-:-:S02]  /*f740*/  PRMT R18, R87, 0x5410, R2 ;  /* 0x0000541057127816 */ /* 0x000fc40000000002 */
[----:B------:R-:W-:Y:S02]  /*f750*/  LOP3.LUT R16, R16, 0xffff0000, RZ, 0xc0, !PT ;  /* 0xffff000010107812 */ /* 0x000fe400078ec0ff */
[----:B-1----:R-:W-:Y:S01]  /*f760*/  LOP3.LUT R9, R4, 0xffff0000, RZ, 0xc0, !PT ;  /* 0xffff000004097812 */ /* 0x002fe200078ec0ff */
[----:B------:R-:W-:Y:S01]  /*f770*/  IMAD.U32 R2, R7, 0x10000, RZ ;  /* 0x0001000007027824 */ /* 0x000fe200078e00ff */
[----:B------:R-:W-:Y:S02]  /*f780*/  LOP3.LUT R3, R6, 0xffff0000, RZ, 0xc0, !PT ;  /* 0xffff000006037812 */ /* 0x000fe400078ec0ff */
[----:B------:R-:W-:Y:S02]  /*f790*/  SHF.L.U32 R8, R5, 0x10, RZ ;  /* 0x0000001005087819 */ /* 0x000fe400000006ff */
[----:B------:R-:W-:Y:S02]  /*f7a0*/  LOP3.LUT R0, R7, 0xffff0000, RZ, 0xc0, !PT ;  /* 0xffff000007007812 */ /* 0x000fe400078ec0ff */
[----:B------:R-:W-:Y:S01]  /*f7b0*/  LOP3.LUT R5, R5, 0xffff0000, RZ, 0xc0, !PT ;  /* 0xffff000005057812 */ /* 0x000fe200078ec0ff */
[----:B----4-:R-:W1:Y:S02]  /*f7c0*/  LDS.128 R12, [R36] ;  /* 0x00000000240c7984 */ /* 0x010e640000000c00 */
        /* <DEDUP_REMOVED lines=63> */
.L_x_2953:
[----:B------:R-:W-:Y:S05]  /*fbc0*/  BSYNC B0 ;  /* 0x0000000000007941 */ /* 0x000fea0003800000 */
.L_x_2952:
[----:B------:R-:W-:Y:S01]  /*fbd0*/  ISETP.GE.AND P0, PT, R109, c[0x0][0x27c], PT ;  /* 0x00009f006d007a0c */ /* 0x000fe20003f06270 */
[----:B------:R-:W-:-:S12]  /*fbe0*/  BSSY B0, `(.L_x_2954) ;  /* 0x000006a000007945 */ /* 0x000fd80003800000 */
[----:B------:R-:W-:Y:S05]  /*fbf0*/  @P0 BRA `(.L_x_2955) ;  /* 0x0000068000000947 */ /* 0x000fea0003800000 */
[----:B-1----:R-:W4:Y:S01]  /*fc00*/  LDL R36, [R1+0x58] ;  /* 0x0000580001247983 */ /* 0x002f220000100800 */
        /* <DEDUP_REMOVED lines=17> */
[----:B-----5:R-:W-:Y:S02]  /*fd20*/  IADD3 R0, R2, R0, R37 ;  /* 0x0000000002007210 */ /* 0x020fe40007ffe025 */
        /* <DEDUP_REMOVED lines=85> */
.L_x_2955:
[----:B------:R-:W-:Y:S05]  /*10280*/  BSYNC B0 ;  /* 0x0000000000007941 */ /* 0x000fea0003800000 */
.L_x_2954:
[----:B------:R-:W-:-:S13]  /*10290*/  ISETP.GE.AND P0, PT, R108, c[0x0][0x27c], PT ;  /* 0x00009f006c007a0c */ /* 0x000fda0003f06270 */
        /* <DEDUP_REMOVED lines=105> */
.L_x_2908:
[----:B------:R-:W-:Y:S05]  /*10930*/  BSYNC B2 ;  /* 0x0000000000027941 */ /* 0x000fea0003800000 */
.L_x_2906:
[----:B-1-3--:R-:W1:Y:S01]  /*10940*/  S2R R2, SR_TID.X ;  /* 0x0000000000027919 */ /* 0x00ae620000002100 */
[----:B------:R-:W-:-:S04]  /*10950*/  DEPBAR.LE SB0, 0x2 ;  /* 0x000080800000791a */ /* 0x000fc80000000000 */
[----:B------:R-:W-:Y:S01]  /*10960*/  WARPSYNC 0xffffffff ;  /* 0xffffffff00007948 */ /* 0x000fe20003800000 */
[----:B------:R-:W-:Y:S06]  /*10970*/  BAR.SYNC.DEFER_BLOCKING 0x0 ;  /* 0x0000000000007b1d */ /* 0x000fec0000010000 */
[----:B------:R-:W-:Y:S01]  /*10980*/  BSSY B0, `(.L_x_2956) ;  /* 0x0000053000007945 */ /* 0x000fe20003800000 */
[----:B-1----:R-:W-:-:S04]  /*10990*/  SHF.R.S32.HI R0, RZ, 0x1f, R2 ;  /* 0x0000001fff007819 */ /* 0x002fc80000011402 */
[----:B------:R-:W-:Y:S01]  /*109a0*/  LEA.HI R0, R0, R2, RZ, 0x3 ;  /* 0x0000000200007211 */ /* 0x000fe200078f18ff */
[----:B------:R1:W3:Y:S03]  /*109b0*/  LDSM.16.M88.4 R4, [R180] ;  /* 0x00000000b404783b */ /* 0x0002e60000000200 */
[----:B------:R-:W-:Y:S01]  /*109c0*/  LOP3.LUT R0, R0, 0xfffffff8, RZ, 0xc0, !PT ;  /* 0xfffffff800007812 */ /* 0x000fe200078ec0ff */
[----:B-----5:R1:W4:Y:S04]  /*109d0*/  LDSM.16.M88.4 R36, [R185] ;  /* 0x00000000b924783b */ /* 0x0203280000000200 */
[----:B------:R-:W-:Y:S01]  /*109e0*/  IMAD.IADD R0, R2, 0x1, -R0 ;  /* 0x0000000102007824 */ /* 0x000fe200078e0a00 */
[----:B------:R1:W2:Y:S04]  /*109f0*/  LDSM.16.M88.4 R40, [R185+0x800] ;  /* 0x00080000b928783b */ /* 0x0002a80000000200 */
[----:B------:R-:W-:Y:S01]  /*10a00*/  LOP3.LUT P0, RZ, R0, 0x2, RZ, 0xc0, !PT ;  /* 0x0000000200ff7812 */ /* 0x000fe2000780c0ff */
[----:B------:R-:W-:Y:S01]  /*10a10*/  IMAD.MOV.U32 R0, RZ, RZ, 0x20 ;  /* 0x00000020ff007424 */ /* 0x000fe200078e00ff */
[----:B------:R1:W1:Y:S04]  /*10a20*/  LDSM.16.M88.4 R44, [R185+0x1000] ;  /* 0x00100000b92c783b */ /* 0x0002680000000200 */
[----:B------:R-:W-:Y:S01]  /*10a30*/  SEL R179, R0, 0xffffffe0, !P0 ;  /* 0xffffffe000b37807 */ /* 0x000fe20004000000 */
[----:B------:R1:W1:Y:S04]  /*10a40*/  LDSM.16.M88.4 R52, [R185+0x1800] ;  /* 0x00180000b934783b */ /* 0x0002680000000200 */
[----:B------:R-:W-:Y:S01]  /*10a50*/  IMAD.IADD R8, R185, 0x1, R179 ;  /* 0x00000001b9087824 */ /* 0x000fe200078e02b3 */
[----:B------:R1:W1:Y:S04]  /*10a60*/  LDSM.16.M88.4 R12, [R181] ;  /* 0x00000000b50c783b */ /* 0x0002680000000200 */
[----:B------:R1:W1:Y:S04]  /*10a70*/  LDSM.16.M88.4 R64, [R8] ;  /* 0x000000000840783b */ /* 0x0002680000000200 */
[----:B------:R1:W1:Y:S04]  /*10a80*/  LDSM.16.M88.4 R72, [R8+0x800] ;  /* 0x000800000848783b */ /* 0x0002680000000200 */
[----:B------:R1:W1:Y:S04]  /*10a90*/  LDSM.16.M88.4 R80, [R8+0x1000] ;  /* 0x001000000850783b */ /* 0x0002680000000200 */
[----:B------:R1:W1:Y:S01]  /*10aa0*/  LDSM.16.M88.4 R88, [R8+0x1800] ;  /* 0x001800000858783b */ /* 0x0002620000000200 */
[----:B------:R-:W-:Y:S05]  /*10ab0*/  @!P4 BRA `(.L_x_2957) ;  /* 0x000003f00000c947 */ /* 0x000fea0003800000 */
[----:B---3--:R-:W-:Y:S01]  /*10ac0*/  SHF.R.S32.HI R0, RZ, 0x1f, R204 ;  /* 0x0000001fff007819 */ /* 0x008fe200000114cc */
[----:B------:R-:W-:Y:S01]  /*10ad0*/  IMAD.WIDE.U32 R2, R204, c[0x0][0x208], RZ ;  /* 0x00008200cc027a25 */ /* 0x000fe200078e00ff */
[----:B------:R-:W-:-:S02]  /*10ae0*/  SHF.R.S32.HI R9, RZ, 0x1f, R190 ;  /* 0x0000001fff097819 */ /* 0x000fc400000114be */
[----:B------:R-:W-:Y:S01]  /*10af0*/  SHF.L.U64.HI R29, R218, 0x1, R228 ;  /* 0x00000001da1d7819 */ /* 0x000fe200000102e4 */
[----:B------:R-:W-:Y:S01]  /*10b00*/  IMAD R0, R0, c[0x0][0x208], RZ ;  /* 0x0000820000007a24 */ /* 0x000fe200078e02ff */
[C---:B------:R-:W-:Y:S01]  /*10b10*/  SHF.L.U64.HI R27, R215.reuse, 0x1, R229 ;  /* 0x00000001d71b7819 */ /* 0x040fe200000102e5 */
[----:B------:R-:W-:Y:S01]  /*10b20*/  IMAD.SHL.U32 R28, R218, 0x2, RZ ;  /* 0x00000002da1c7824 */ /* 0x000fe200078e00ff */
[----:B------:R-:W-:Y:S01]  /*10b30*/  SHF.L.U32 R25, R215, 0x1, RZ ;  /* 0x00000001d7197819 */ /* 0x000fe200000006ff */
[----:B------:R-:W-:Y:S01]  /*10b40*/  IMAD R0, R204, c[0x0][0x20c], R0 ;  /* 0x00008300cc007a24 */ /* 0x000fe200078e0200 */
[C---:B------:R-:W-:Y:S01]  /*10b50*/  SHF.L.U64.HI R26, R216.reuse, 0x1, R217 ;  /* 0x00000001d81a7819 */ /* 0x040fe200000102d9 */
[----:B------:R-:W-:Y:S02]  /*10b60*/  IMAD.SHL.U32 R24, R216, 0x2, RZ ;  /* 0x00000002d8187824 */ /* 0x000fe400078e00ff */
[----:B------:R-:W-:Y:S02]  /*10b70*/  IMAD.IADD R3, R3, 0x1, R0 ;  /* 0x0000000103037824 */ /* 0x000fe400078e0200 */
[----:B------:R-:W-:-:S02]  /*10b80*/  IMAD R0, R9, c[0x0][0x218], RZ ;  /* 0x0000860009007a24 */ /* 0x000fc400078e02ff */
[----:B------:R-:W-:-:S04]  /*10b90*/  IMAD.WIDE.U32 R2, R190, c[0x0][0x218], R2 ;  /* 0x00008600be027a25 */ /* 0x000fc800078e0002 */
[----:B------:R-:W-:Y:S01]  /*10ba0*/  IMAD R9, R190, c[0x0][0x21c], R0 ;  /* 0x00008700be097a24 */ /* 0x000fe200078e0200 */
[----:B------:R-:W-:-:S04]  /*10bb0*/  IADD3 R0, P0, R240, R2, RZ ;  /* 0x00000002f0007210 */ /* 0x000fc80007f1e0ff */
[----:B------:R-:W-:Y:S02]  /*10bc0*/  IADD3.X R2, R246, R3, R9, P0, !PT ;  /* 0x00000003f6027210 */ /* 0x000fe400007fe409 */
[----:B------:R-:W-:-:S04]  /*10bd0*/  LEA R23, P0, R0, c[0x0][0x1f8], 0x1 ;  /* 0x00007e0000177a11 */ /* 0x000fc800078008ff */
[----:B--2---:R-:W-:Y:S01]  /*10be0*/  LEA.HI.X R20, R0, c[0x0][0x1fc], R2, 0x1, P0 ;  /* 0x00007f0000147a11 */ /* 0x004fe200000f0c02 */
[----:B------:R-:W-:Y:S06]  /*10bf0*/  BRA.DIV ~URZ, `(.L_x_2958) ;  /* 0x0000f2c27f007947 */ /* 0x000fec000b800000 */
[----:B------:R2:W3:Y:S02]  /*10c00*/  SHFL.IDX PT, R9, R20, RZ, 0x181f ;  /* 0x00181fff14097589 */ /* 0x0004e400000e0000 */
.L_x_3066:
        /* <DEDUP_REMOVED lines=10> */
[C---:B------:R-:W-:Y:S01]  /*10cb0*/  IMAD.X R3, R9.reuse, 0x1, R27, P3 ;  /* 0x0000000109037824 */ /* 0x040fe200018e061b */
        /* <DEDUP_REMOVED lines=8> */
[----:B------:R5:W4:Y:S02]  /*10d40*/  SHFL.IDX PT, R9, R20, 0x1, 0x181f ;  /* 0x00381f0014097f89 */ /* 0x000b2400000e0000 */
[----:B--2--5:R-:W-:-:S02]  /*10d50*/  SEL R20, RZ, 0x10, P0 ;  /* 0x00000010ff147807 */ /* 0x024fc40000000000 */
.L_x_3067:
        /* <DEDUP_REMOVED lines=8> */
[-C--:B----4-:R-:W-:Y:S02]  /*10de0*/  IADD3.X R19, RZ, R9.reuse, R26, P1, P0 ;  /* 0x00000009ff137210 */ /* 0x090fe40000fe041a */
        /* <DEDUP_REMOVED lines=12> */
.L_x_2957:
[----:B---3--:R-:W-:Y:S05]  /*10eb0*/  BSYNC B0 ;  /* 0x0000000000007941 */ /* 0x008fea0003800000 */
.L_x_2956:
[----:B--2---:R-:W2:Y:S04]  /*10ec0*/  S2R R2, SR_TID.X ;  /* 0x0000000000027919 */ /* 0x004ea80000002100 */
[----:B------:R-:W3:Y:S04]  /*10ed0*/  LDL R9, [R1+0x4] ;  /* 0x0000040001097983 */ /* 0x000ee80000100800 */
[----:B------:R-:W3:Y:S04]  /*10ee0*/  LDL R3, [R1+0x64] ;  /* 0x0000640001037983 */ /* 0x000ee80000100800 */
[----:B------:R-:W0:Y:S01]  /*10ef0*/  LDGDEPBAR ;  /* 0x00000000000079af */ /* 0x000e220000000000 */
[----:B------:R-:W-:Y:S01]  /*10f00*/  WARPSYNC 0xffffffff ;  /* 0xffffffff00007948 */ /* 0x000fe20003800000 */
[C---:B----4-:R-:W-:Y:S02]  /*10f10*/  HMMA.16816.F32.BF16 R20, R4.reuse, R36, RZ ;  /* 0x000000240414723c */ /* 0x050fe400000418ff */
[----:B------:R-:W-:Y:S04]  /*10f20*/  LDSM.16.M88.4 R92, [R185+0x3800] ;  /* 0x00380000b95c783b */ /* 0x000fe80000000200 */
[----:B------:R-:W4:Y:S02]  /*10f30*/  LDL R176, [R1+0x20] ;  /* 0x0000200001b07983 */ /* 0x000f240000100800 */
[----:B------:R-:W-:Y:S01]  /*10f40*/  HMMA.16816.F32.BF16 R16, R4, R38, RZ ;  /* 0x000000260410723c */ /* 0x000fe200000418ff */
[----:B--2---:R-:W-:Y:S01]  /*10f50*/  SHF.R.S32.HI R0, RZ, 0x1f, R2 ;  /* 0x0000001fff007819 */ /* 0x004fe20000011402 */
[----:B------:R-:W2:Y:S03]  /*10f60*/  LDL R103, [R1+0x4c] ;  /* 0x00004c0001677983 */ /* 0x000ea60000100800 */
[----:B------:R-:W-:Y:S01]  /*10f70*/  LEA.HI R0, R0, R2, RZ, 0x3 ;  /* 0x0000000200007211 */ /* 0x000fe200078f18ff */
[----:B------:R-:W-:-:S02]  /*10f80*/  IMAD.MOV.U32 R96, RZ, RZ, c[0x0][0x2c4] ;  /* 0x0000b100ff607624 */ /* 0x000fc400078e00ff */
[----:B------:R-:W-:Y:S01]  /*10f90*/  HMMA.16816.F32.BF16 R28, R4, R40, RZ ;  /* 0x00000028041c723c */ /* 0x000fe200000418ff */
[----:B------:R-:W5:Y:S01]  /*10fa0*/  LDL R107, [R1+0x24] ;  /* 0x00002400016b7983 */ /* 0x000f620000100800 */
[----:B------:R-:W-:-:S05]  /*10fb0*/  LOP3.LUT R0, R0, 0xfffffff8, RZ, 0xc0, !PT ;  /* 0xfffffff800007812 */ /* 0x000fca00078ec0ff */
[----:B------:R-:W-:Y:S01]  /*10fc0*/  IMAD.IADD R0, R2, 0x1, -R0 ;  /* 0x0000000102007824 */ /* 0x000fe200078e0a00 */
[----:B------:R-:W-:Y:S04]  /*10fd0*/  HMMA.16816.F32.BF16 R36, R4, R42, RZ ;  /* 0x0000002a0424723c */ /* 0x000fe800000418ff */
[----:B------:R-:W-:Y:S01]  /*10fe0*/  LOP3.LUT P0, RZ, R0, 0x4, RZ, 0xc0, !PT ;  /* 0x0000000400ff7812 */ /* 0x000fe2000780c0ff */
[----:B------:R-:W-:-:S03]  /*10ff0*/  IMAD.MOV.U32 R0, RZ, RZ, 0x40 ;  /* 0x00000040ff007424 */ /* 0x000fc600078e00ff */
[----:B-1----:R-:W-:Y:S02]  /*11000*/  HMMA.16816.F32.BF16 R40, R4, R44, RZ ;  /* 0x0000002c0428723c */ /* 0x002fe400000418ff */
[----:B------:R-:W-:-:S05]  /*11010*/  SEL R178, R0, 0xffffffc0, !P0 ;  /* 0xffffffc000b27807 */ /* 0x000fca0004000000 */
[----:B------:R-:W-:Y:S01]  /*11020*/  IMAD.IADD R2, R185, 0x1, R178 ;  /* 0x00000001b9027824 */ /* 0x000fe200078e02b2 */
[C---:B------:R-:W-:Y:S04]  /*11030*/  HMMA.16816.F32.BF16 R48, R4.reuse, R52, RZ ;  /* 0x000000340430723c */ /* 0x040fe800000418ff */
[----:B------:R-:W-:Y:S04]  /*11040*/  LDSM.16.M88.4 R56, [R2] ;  /* 0x000000000238783b */ /* 0x000fe80000000200 */
[C---:B------:R-:W-:Y:S01]  /*11050*/  HMMA.16816.F32.BF16 R44, R4.reuse, R46, RZ ;  /* 0x0000002e042c723c */ /* 0x040fe200000418ff */
[----:B------:R-:W-:Y:S04]  /*11060*/  LDSM.16.M88.4 R60, [R2+0x800] ;  /* 0x00080000023c783b */ /* 0x000fe80000000200 */
[----:B------:R-:W-:Y:S03]  /*11070*/  LDSM.16.M88.4 R68, [R2+0x1000] ;  /* 0x001000000244783b */ /* 0x000fe60000000200 */
[----:B------:R-:W-:Y:S01]  /*11080*/  HMMA.16816.F32.BF16 R52, R4, R54, RZ ;  /* 0x000000360434723c */ /* 0x000fe200000418ff */
[----:B------:R-:W1:Y:S01]  /*11090*/  LDSM.16.M88.4 R4, [R183] ;  /* 0x00000000b704783b */ /* 0x000e620000000200 */
[----:B------:R-:W-:-:S03]  /*110a0*/  IADD3 R0, R178, R185, R179 ;  /* 0x000000b9b2007210 */ /* 0x000fc60007ffe0b3 */
[----:B------:R-:W1:Y:S03]  /*110b0*/  LDSM.16.M88.4 R76, [R2+0x1800] ;  /* 0x00180000024c783b */ /* 0x000e660000000200 */
[C---:B------:R-:W-:Y:S01]  /*110c0*/  HMMA.16816.F32.BF16 R32, R12.reuse, R64, R20 ;  /* 0x000000400c20723c */ /* 0x040fe20000041814 */
[----:B------:R-:W-:Y:S04]  /*110d0*/  LDSM.16.M88.4 R20, [R182] ;  /* 0x00000000b614783b */ /* 0x000fe80000000200 */
[----:B------:R-:W-:Y:S03]  /*110e0*/  LDSM.16.M88.4 R84, [R0+0x1800] ;  /* 0x001800000054783b */ /* 0x000fe60000000200 */
[C---:B------:R-:W-:Y:S01]  /*110f0*/  HMMA.16816.F32.BF16 R24, R12.reuse, R66, R16 ;  /* 0x000000420c18723c */ /* 0x040fe20000041810 */
[----:B------:R-:W1:Y:S07]  /*11100*/  LDSM.16.M88.4 R64, [R0] ;  /* 0x000000000040783b */ /* 0x000e6e0000000200 */
[C---:B------:R-:W-:Y:S08]  /*11110*/  HMMA.16816.F32.BF16 R16, R12.reuse, R72, R28 ;  /* 0x000000480c10723c */ /* 0x040ff0000004181c */
        /* <DEDUP_REMOVED lines=21> */
[C---:B------:R-:W-:Y:S08]  /*11270*/  HMMA.16816.F32.BF16 R40, R20.reuse, R64, R36 ;  /* 0x000000401428723c */ /* 0x040ff00000041824 */
[C---:B------:R-:W-:Y:S01]  /*11280*/  HMMA.16816.F32.BF16 R36, R20.reuse, R66, R32 ;  /* 0x000000421424723c */ /* 0x040fe20000041820 */
[----:B------:R-:W-:Y:S07]  /*11290*/  LDSM.16.M88.4 R64, [R8+0x2000] ;  /* 0x002000000840783b */ /* 0x000fee0000000200 */
[C---:B------:R-:W-:Y:S08]  /*112a0*/  HMMA.16816.F32.BF16 R32, R20.reuse, R72, R24 ;  /* 0x000000481420723c */ /* 0x040ff00000041818 */
[C---:B------:R-:W-:Y:S01]  /*112b0*/  HMMA.16816.F32.BF16 R24, R20.reuse, R74, R12 ;  /* 0x0000004a1418723c */ /* 0x040fe2000004180c */
[----:B------:R-:W2:Y:S04]  /*112c0*/  LDSM.16.M88.4 R12, [R181+0x4000] ;  /* 0x00400000b50c783b */ /* 0x000ea80000000200 */
[----:B------:R-:W2:Y:S03]  /*112d0*/  LDSM.16.M88.4 R72, [R8+0x2800] ;  /* 0x002800000848783b */ /* 0x000ea60000000200 */
[C---:B------:R-:W-:Y:S08]  /*112e0*/  HMMA.16816.F32.BF16 R4, R20.reuse, R80, R28 ;  /* 0x000000501404723c */ /* 0x040ff0000004181c */
[C---:B------:R-:W-:Y:S01]  /*112f0*/  HMMA.16816.F32.BF16 R28, R20.reuse, R82, R44 ;  /* 0x00000052141c723c */ /* 0x040fe2000004182c */
[----:B------:R-:W2:Y:S07]  /*11300*/  LDSM.16.M88.4 R80, [R8+0x3000] ;  /* 0x003000000850783b */ /* 0x000eae0000000200 */
        /* <DEDUP_REMOVED lines=9> */
[C---:B------:R-:W-:Y:S01]  /*113a0*/  HMMA.16816.F32.BF16 R24, R16.reuse, R68, R4 ;  /* 0x000000441018723c */ /* 0x040fe20000041804 */
[----:B------:R-:W1:Y:S07]  /*113b0*/  LDSM.16.M88.4 R4, [R183+0x4000] ;  /* 0x00400000b704783b */ /* 0x000e6e0000000200 */
[C---:B------:R-:W-:Y:S01]  /*113c0*/  HMMA.16816.F32.BF16 R20, R16.reuse, R70, R28 ;  /* 0x000000461014723c */ /* 0x040fe2000004181c */
[----:B------:R-:W1:Y:S07]  /*113d0*/  LDSM.16.M88.4 R68, [R2+0x2800] ;  /* 0x002800000244783b */ /* 0x000e6e0000000200 */
[C---:B------:R-:W-:Y:S08]  /*113e0*/  HMMA.16816.F32.BF16 R28, R16.reuse, R92, R48 ;  /* 0x0000005c101c723c */ /* 0x040ff00000041830 */
[----:B------:R-:W-:Y:S01]  /*113f0*/  HMMA.16816.F32.BF16 R52, R16, R94, R52 ;  /* 0x0000005e1034723c */ /* 0x000fe20000041834 */
[----:B------:R-:W1:Y:S04]  /*11400*/  LDSM.16.M88.4 R16, [R182+0x4000] ;  /* 0x00400000b610783b */ /* 0x000e680000000200 */
[----:B------:R-:W-:Y:S03]  /*11410*/  LDSM.16.M88.4 R92, [R0+0x4000] ;  /* 0x00400000005c783b */ /* 0x000fe60000000200 */
        /* <DEDUP_REMOVED lines=11> */
[----:B------:R-:W-:Y:S01]  /*114d0*/  HMMA.16816.F32.BF16 R12, R12, R90, R52 ;  /* 0x0000005a0c0c723c */ /* 0x000fe20000041834 */
[----:B------:R-:W-:Y:S07]  /*114e0*/  LDSM.16.M88.4 R88, [R2+0x4000] ;  /* 0x004000000258783b */ /* 0x000fee0000000200 */
        /* <DEDUP_REMOVED lines=10> */
[----:B------:R-:W3:Y:S04]  /*11590*/  LDSM.16.M88.4 R4, [R180+0x8000] ;  /* 0x00800000b404783b */ /* 0x000ee80000000200 */
[----:B------:R-:W3:Y:S03]  /*115a0*/  LDSM.16.M88.4 R84, [R185+0x5000] ;  /* 0x00500000b954783b */ /* 0x000ee60000000200 */
[C---:B------:R-:W-:Y:S08]  /*115b0*/  HMMA.16816.F32.BF16 R12, R16.reuse, R56, R52 ;  /* 0x00000038100c723c */ /* 0x040ff00000041834 */
[C---:B------:R-:W-:Y:S08]  /*115c0*/  HMMA.16816.F32.BF16 R60, R16.reuse, R58, R60 ;  /* 0x0000003a103c723c */ /* 0x040ff0000004183c */
[C---:B--2---:R-:W-:Y:S08]  /*115d0*/  HMMA.16816.F32.BF16 R56, R16.reuse, R64, R48 ;  /* 0x000000401038723c */ /* 0x044ff00000041830 */
        /* <DEDUP_REMOVED lines=8> */
[C---:B---3--:R-:W-:Y:S01]  /*11660*/  HMMA.16816.F32.BF16 R28, R4.reuse, R74, R60 ;  /* 0x0000004a041c723c */ /* 0x048fe2000004183c */
[----:B------:R-:W2:Y:S07]  /*11670*/  LDSM.16.M88.4 R60, [R8+0x5000] ;  /* 0x00500000083c783b */ /* 0x000eae0000000200 */
[C---:B------:R-:W-:Y:S08]  /*11680*/  HMMA.16816.F32.BF16 R24, R4.reuse, R68, R56 ;  /* 0x000000440418723c */ /* 0x040ff00000041838 */
[C---:B------:R-:W-:Y:S08]  /*11690*/  HMMA.16816.F32.BF16 R20, R4.reuse, R70, R52 ;  /* 0x000000460414723c */ /* 0x040ff00000041834 */
[C---:B------:R-:W-:Y:S08]  /*116a0*/  HMMA.16816.F32.BF16 R56, R4.reuse, R84, R64 ;  /* 0x000000540438723c */ /* 0x040ff00000041840 */
[C---:B------:R-:W-:Y:S01]  /*116b0*/  HMMA.16816.F32.BF16 R68, R4.reuse, R86, R76 ;  /* 0x000000560444723c */ /* 0x040fe2000004184c */
[----:B------:R-:W3:Y:S04]  /*116c0*/  LDSM.16.M88.4 R84, [R8+0x5800] ;  /* 0x005800000854783b */ /* 0x000ee80000000200 */
[----:B------:R-:W-:Y:S03]  /*116d0*/  LDSM.16.M88.4 R76, [R2+0x5800] ;  /* 0x00580000024c783b */ /* 0x000fe60000000200 */
[C---:B------:R-:W-:Y:S01]  /*116e0*/  HMMA.16816.F32.BF16 R32, R4.reuse, R72, R12 ;  /* 0x000000480420723c */ /* 0x040fe2000004180c */
[----:B------:R-:W2:Y:S04]  /*116f0*/  LDSM.16.M88.4 R12, [R183+0x8000] ;  /* 0x00800000b70c783b */ /* 0x000ea80000000200 */
[----:B------:R-:W2:Y:S03]  /*11700*/  LDSM.16.M88.4 R72, [R2+0x4800] ;  /* 0x004800000248783b */ /* 0x000ea60000000200 */
[C---:B------:R-:W-:Y:S08]  /*11710*/  HMMA.16816.F32.BF16 R64, R4.reuse, R80, R48 ;  /* 0x000000500440723c */ /* 0x040ff00000041830 */
[----:B------:R-:W-:Y:S01]  /*11720*/  HMMA.16816.F32.BF16 R52, R4, R82, R44 ;  /* 0x000000520434723c */ /* 0x000fe2000004182c */
[----:B------:R2:W3:Y:S04]  /*11730*/  LDSM.16.M88.4 R80, [R2+0x5000] ;  /* 0x005000000250783b */ /* 0x0004e80000000200 */
[----:B------:R-:W3:Y:S03]  /*11740*/  LDSM.16.M88.4 R4, [R182+0x8000] ;  /* 0x00800000b604783b */ /* 0x000ee60000000200 */
[C---:B-1----:R-:W-:Y:S08]  /*11750*/  HMMA.16816.F32.BF16 R48, R16.reuse, R40, R32 ;  /* 0x000000281030723c */ /* 0x042ff00000041820 */
[C---:B------:R-:W-:Y:S08]  /*11760*/  HMMA.16816.F32.BF16 R44, R16.reuse, R42, R28 ;  /* 0x0000002a102c723c */ /* 0x040ff0000004181c */
[C---:B------:R-:W-:Y:S08]  /*11770*/  HMMA.16816.F32.BF16 R40, R16.reuse, R36, R24 ;  /* 0x000000241028723c */ /* 0x040ff00000041818 */
[C---:B------:R-:W-:Y:S08]  /*11780*/  HMMA.16816.F32.BF16 R36, R16.reuse, R38, R20 ;  /* 0x000000261024723c */ /* 0x040ff00000041814 */
[C---:B--2---:R-:W-:Y:S01]  /*11790*/  HMMA.16816.F32.BF16 R32, R16.reuse, R60, R56 ;  /* 0x0000003c1020723c */ /* 0x044fe20000041838 */
[----:B------:R-:W-:Y:S01]  /*117a0*/  ISETP.NE.AND P1, PT, R96, 0x1, PT ;  /* 0x000000016000780c */ /* 0x000fe20003f25270 */
[----:B------:R-:W1:Y:S06]  /*117b0*/  LDSM.16.M88.4 R56, [R0+0x4800] ;  /* 0x004800000038783b */ /* 0x000e6c0000000200 */
[C---:B------:R-:W-:Y:S08]  /*117c0*/  HMMA.16816.F32.BF16 R28, R16.reuse, R62, R68 ;  /* 0x0000003e101c723c */ /* 0x040ff00000041844 */
[C---:B---3--:R-:W-:Y:S08]  /*117d0*/  HMMA.16816.F32.BF16 R24, R16.reuse, R84, R64 ;  /* 0x000000541018723c */ /* 0x048ff00000041840 */
[----:B------:R-:W-:Y:S01]  /*117e0*/  HMMA.16816.F32.BF16 R20, R16, R86, R52 ;  /* 0x000000561014723c */ /* 0x000fe20000041834 */
[----:B------:R-:W-:-:S04]  /*117f0*/  IMAD.IADD R224, R3, 0x1, R9 ;  /* 0x0000000103e07824 */ /* 0x000fc800078e0209 */
[----:B------:R-:W-:-:S03]  /*11800*/  @P1 IMAD.HI.U32 R2, R224, c[0x0][0x2c8], RZ ;  /* 0x0000b200e0021a27 */ /* 0x000fc600078e00ff */
[C---:B------:R-:W-:Y:S01]  /*11810*/  HMMA.16816.F32.BF16 R16, R12.reuse, R88, R48 ;  /* 0x000000580c10723c */ /* 0x040fe20000041830 */
[----:B------:R-:W-:Y:S07]  /*11820*/  LDSM.16.M88.4 R48, [R0+0x5000] ;  /* 0x005000000030783b */ /* 0x000fee0000000200 */
[C---:B------:R-:W-:Y:S08]  /*11830*/  HMMA.16816.F32.BF16 R52, R12.reuse, R74, R36 ;  /* 0x0000004a0c34723c */ /* 0x040ff00000041824 */
[C---:B------:R-:W-:Y:S08]  /*11840*/  HMMA.16816.F32.BF16 R36, R12.reuse, R80, R32 ;  /* 0x000000500c24723c */ /* 0x040ff00000041820 */
[C---:B------:R-:W-:Y:S08]  /*11850*/  HMMA.16816.F32.BF16 R32, R12.reuse, R82, R28 ;  /* 0x000000520c20723c */ /* 0x040ff0000004181c */
[C---:B------:R-:W-:Y:S08]  /*11860*/  HMMA.16816.F32.BF16 R44, R12.reuse, R90, R44 ;  /* 0x0000005a0c2c723c */ /* 0x040ff0000004182c */
[C---:B------:R-:W-:Y:S08]  /*11870*/  HMMA.16816.F32.BF16 R40, R12.reuse, R72, R40 ;  /* 0x000000480c28723c */ /* 0x040ff00000041828 */
[C---:B------:R-:W-:Y:S08]  /*11880*/  HMMA.16816.F32.BF16 R28, R12.reuse, R76, R24 ;  /* 0x0000004c0c1c723c */ /* 0x040ff00000041818 */
[----:B------:R-:W-:Y:S01]  /*11890*/  HMMA.16816.F32.BF16 R20, R12, R78, R20 ;  /* 0x0000004e0c14723c */ /* 0x000fe20000041814 */
[----:B------:R2:W-:Y:S01]  /*118a0*/  LDSM.16.M88.4 R12, [R0+0x5800] ;  /* 0x00580000000c783b */ /* 0x0005e20000000200 */
[----:B------:R-:W-:Y:S01]  /*118b0*/  IMAD.IADD R3, R97, 0x1, -R251 ;  /* 0x0000000161037824 */ /* 0x000fe200078e0afb */
[----:B------:R-:W-:-:S04]  /*118c0*/  DEPBAR.LE SB0, 0x2 ;  /* 0x000080800000791a */ /* 0x000fc80000000000 */
[----:B------:R-:W-:Y:S01]  /*118d0*/  BAR.SYNC.DEFER_BLOCKING 0x0 ;  /* 0x0000000000007b1d */ /* 0x000fe20000010000 */
[----:B--2---:R-:W-:Y:S01]  /*118e0*/  IMAD.MOV.U32 R0, RZ, RZ, R224 ;  /* 0x000000ffff007224 */ /* 0x004fe200078e00e0 */
[----:B------:R-:W-:-:S05]  /*118f0*/  @P1 SHF.R.U32.HI R0, RZ, c[0x0][0x2cc], R2 ;  /* 0x0000b300ff001a19 */ /* 0x000fca0000011602 */
[----:B------:R-:W2:Y:S04]  /*11900*/  SHFL.IDX PT, R2, R0, RZ, 0x1c1f ;  /* 0x001c1fff00027589 */ /* 0x000ea800000e0000 */
[----:B------:R3:W1:Y:S01]  /*11910*/  SHFL.IDX PT, R8, R0, 0x1, 0x1c1f ;  /* 0x003c1f0000087f89 */ /* 0x00066200000e0000 */
[C---:B------:R-:W-:Y:S03]  /*11920*/  HMMA.16816.F32.BF16 R16, R4.reuse, R92, R16 ;  /* 0x0000005c0410723c */ /* 0x040fe60000041810 */
[----:B------:R-:W-:Y:S04]  /*11930*/  LDSM.16.MT88.4 R60, [R186+0x2000] ;  /* 0x00200000ba3c783b */ /* 0x000fe80000004200 */
[----:B------:R-:W-:Y:S01]  /*11940*/  LDSM.16.MT88.4 R72, [R186+0x2800] ;  /* 0x00280000ba48783b */ /* 0x000fe20000004200 */
[----:B------:R-:W-:Y:S01]  /*11950*/  HMMA.16816.F32.BF16 R24, R4, R94, R44 ;  /* 0x0000005e0418723c */ /* 0x000fe2000004182c */
[----:B---3--:R-:W-:-:S04]  /*11960*/  IMAD.MOV.U32 R0, RZ, RZ, 0x1 ;  /* 0x00000001ff007424 */ /* 0x008fc800078e00ff */
[----:B------:R-:W-:-:S05]  /*11970*/  IMAD R0, R106, -0x40, R0 ;  /* 0xffffffc06a007824 */ /* 0x000fca00078e0200 */
[----:B------:R-:W-:-:S05]  /*11980*/  IADD3 R0, -R251, R0, R248 ;  /* 0x00000000fb007210 */ /* 0x000fca0007ffe1f8 */
[----:B------:R-:W-:Y:S01]  /*11990*/  IMAD.IADD R0, R0, 0x1, -R249 ;  /* 0x0000000100007824 */ /* 0x000fe200078e0af9 */
[----:B-1----:R-:W-:Y:S03]  /*119a0*/  HMMA.16816.F32.BF16 R40, R4, R56, R40 ;  /* 0x000000380428723c */ /* 0x002fe60000041828 */
[C---:B--2---:R-:W-:Y:S02]  /*119b0*/  IMAD.IADD R2, R0.reuse, 0x1, R2 ;  /* 0x0000000100027824 */ /* 0x044fe400078e0202 */
[----:B------:R-:W-:-:S03]  /*119c0*/  IMAD.IADD R0, R0, 0x1, R8 ;  /* 0x0000000100007824 */ /* 0x000fc600078e0208 */
[C---:B------:R-:W-:Y:S01]  /*119d0*/  IMNMX R2, R3.reuse, R2, PT ;  /* 0x0000000203027217 */ /* 0x040fe20003800200 */
[----:B------:R-:W-:Y:S01]  /*119e0*/  HMMA.16816.F32.BF16 R36, R4, R48, R36 ;  /* 0x000000300424723c */ /* 0x000fe20000041824 */
[----:B------:R-:W-:Y:S02]  /*119f0*/  IMNMX R0, R3, R0, PT ;  /* 0x0000000003007217 */ /* 0x000fe40003800200 */
[C---:B------:R-:W-:Y:S02]  /*11a00*/  ISETP.GT.AND P3, PT, R2.reuse, RZ, PT ;  /* 0x000000ff0200720c */ /* 0x040fe40003f64270 */
[----:B------:R-:W-:-:S03]  /*11a10*/  ISETP.GT.AND P2, PT, R2, 0x1, PT ;  /* 0x000000010200780c */ /* 0x000fc60003f44270 */
[C---:B------:R-:W-:Y:S01]  /*11a20*/  HMMA.16816.F32.BF16 R52, R4.reuse, R58, R52 ;  /* 0x0000003a0434723c */ /* 0x040fe20000041834 */
[C---:B------:R-:W-:Y:S01]  /*11a30*/  ISETP.GT.AND P1, PT, R0.reuse, RZ, PT ;  /* 0x000000ff0000720c */ /* 0x040fe20003f24270 */
[----:B------:R-:W-:Y:S06]  /*11a40*/  LDSM.16.MT88.4 R56, [R187+0x800] ;  /* 0x00080000bb38783b */ /* 0x000fec0000004200 */
[C---:B------:R-:W-:Y:S08]  /*11a50*/  HMMA.16816.F32.BF16 R48, R4.reuse, R50, R32 ;  /* 0x000000320430723c */ /* 0x040ff00000041820 */
[----:B------:R-:W-:Y:S01]  /*11a60*/  HMMA.16816.F32.BF16 R32, R4, R12, R28 ;  /* 0x0000000c0420723c */ /* 0x000fe2000004181c */
[----:B------:R-:W-:-:S07]  /*11a70*/  ISETP.GT.AND P0, PT, R0, 0x1, PT ;  /* 0x000000010000780c */ /* 0x000fce0003f04270 */
[----:B------:R-:W-:Y:S07]  /*11a80*/  HMMA.16816.F32.BF16 R28, R4, R14, R20 ;  /* 0x0000000e041c723c */ /* 0x000fee0000041814 */
[----:B------:R-:W-:Y:S02]  /*11a90*/  FSEL R5, R16, -INF , P3 ;  /* 0xff80000010057808 */ /* 0x000fe40001800000 */
[----:B------:R-:W-:Y:S02]  /*11aa0*/  ISETP.GT.AND P3, PT, R2, 0x8, PT ;  /* 0x000000080200780c */ /* 0x000fe40003f64270 */
[----:B------:R-:W-:-:S02]  /*11ab0*/  FSEL R6, R17, -INF , P2 ;  /* 0xff80000011067808 */ /* 0x000fc40001000000 */
[----:B------:R-:W-:Y:S02]  /*11ac0*/  ISETP.GT.AND P2, PT, R2, 0x9, PT ;  /* 0x000000090200780c */ /* 0x000fe40003f44270 */
[----:B------:R-:W-:Y:S02]  /*11ad0*/  FSEL R7, R24, -INF , P3 ;  /* 0xff80000018077808 */ /* 0x000fe40001800000 */
[----:B------:R-:W-:Y:S02]  /*11ae0*/  FMNMX.FTZ R3, R5, R6, !PT ;  /* 0x0000000605037209 */ /* 0x000fe40007810000 */
[----:B------:R-:W-:Y:S02]  /*11af0*/  FSEL R14, R18, -INF , P1 ;  /* 0xff800000120e7808 */ /* 0x000fe40000800000 */
[----:B------:R-:W-:Y:S02]  /*11b00*/  ISETP.GT.AND P1, PT, R0, 0x8, PT ;  /* 0x000000080000780c */ /* 0x000fe40003f24270 */
[----:B------:R-:W-:-:S02]  /*11b10*/  FSEL R12, R25, -INF , P2 ;  /* 0xff800000190c7808 */ /* 0x000fc40001000000 */
[----:B------:R-:W-:Y:S02]  /*11b20*/  ISETP.GT.AND P3, PT, R2, 0x10, PT ;  /* 0x000000100200780c */ /* 0x000fe40003f64270 */
[----:B------:R-:W-:Y:S02]  /*11b30*/  FMNMX.FTZ R3, R7, R3, !PT ;  /* 0x0000000307037209 */ /* 0x000fe40007810000 */
[----:B------:R-:W-:Y:S02]  /*11b40*/  FSEL R19, R19, -INF , P0 ;  /* 0xff80000013137808 */ /* 0x000fe40000000000 */
[----:B------:R-:W-:Y:S02]  /*11b50*/  ISETP.GT.AND P0, PT, R0, 0x9, PT ;  /* 0x000000090000780c */ /* 0x000fe40003f04270 */
[----:B------:R-:W-:Y:S02]  /*11b60*/  FSEL R16, R26, -INF , P1 ;  /* 0xff8000001a107808 */ /* 0x000fe40000800000 */
[----:B------:R-:W-:-:S02]  /*11b70*/  ISETP.GT.AND P1, PT, R0, 0x10, PT ;  /* 0x000000100000780c */ /* 0x000fc40003f24270 */
[----:B------:R-:W-:Y:S02]  /*11b80*/  ISETP.GT.AND P2, PT, R2, 0x11, PT ;  /* 0x000000110200780c */ /* 0x000fe40003f44270 */
[----:B------:R-:W-:Y:S02]  /*11b90*/  FSEL R13, R40, -INF , P3 ;  /* 0xff800000280d7808 */ /* 0x000fe40001800000 */
[----:B------:R-:W-:Y:S02]  /*11ba0*/  FMNMX.FTZ R3, R12, R3, !PT ;  /* 0x000000030c037209 */ /* 0x000fe40007810000 */
[----:B------:R-:W-:Y:S02]  /*11bb0*/  FSEL R17, R27, -INF , P0 ;  /* 0xff8000001b117808 */ /* 0x000fe40000000000 */
[----:B------:R-:W-:Y:S02]  /*11bc0*/  ISETP.GT.AND P0, PT, R0, 0x11, PT ;  /* 0x000000110000780c */ /* 0x000fe40003f04270 */
[----:B------:R-:W-:-:S02]  /*11bd0*/  FSEL R22, R42, -INF , P1 ;  /* 0xff8000002a167808 */ /* 0x000fc40000800000 */
[----:B------:R-:W-:Y:S02]  /*11be0*/  FSEL R20, R41, -INF , P2 ;  /* 0xff80000029147808 */ /* 0x000fe40001000000 */
[C---:B------:R-:W-:Y:S02]  /*11bf0*/  ISETP.GT.AND P1, PT, R2.reuse, 0x18, PT ;  /* 0x000000180200780c */ /* 0x040fe40003f24270 */
[----:B------:R-:W-:Y:S02]  /*11c00*/  FMNMX.FTZ R3, R13, R3, !PT ;  /* 0x000000030d037209 */ /* 0x000fe40007810000 */
[----:B------:R-:W-:Y:S02]  /*11c10*/  FSEL R23, R43, -INF , P0 ;  /* 0xff8000002b177808 */ /* 0x000fe40000000000 */
[----:B------:R-:W-:Y:S01]  /*11c20*/  ISETP.GT.AND P0, PT, R2, 0x19, PT ;  /* 0x000000190200780c */ /* 0x000fe20003f04270 */
[----:B------:R-:W-:Y:S01]  /*11c30*/  LDSM.16.MT88.4 R40, [R103] ;  /* 0x000000006728783b */ /* 0x000fe20000004200 */
[----:B------:R-:W-:-:S02]  /*11c40*/  FSEL R18, R52, -INF , P1 ;  /* 0xff80000034127808 */ /* 0x000fc40000800000 */
[----:B------:R-:W-:Y:S02]  /*11c50*/  FMNMX.FTZ R3, R20, R3, !PT ;  /* 0x0000000314037209 */ /* 0x000fe40007810000 */
[----:B------:R-:W-:Y:S02]  /*11c60*/  ISETP.GT.AND P4, PT, R2, 0x20, PT ;  /* 0x000000200200780c */ /* 0x000fe40003f84270 */
[----:B------:R-:W-:Y:S02]  /*11c70*/  FSEL R21, R53, -INF , P0 ;  /* 0xff80000035157808 */ /* 0x000fe40000000000 */
[----:B------:R-:W-:Y:S02]  /*11c80*/  FMNMX.FTZ R3, R18, R3, !PT ;  /* 0x0000000312037209 */ /* 0x000fe40007810000 */
[----:B------:R-:W-:Y:S02]  /*11c90*/  ISETP.GT.AND P3, PT, R2, 0x21, PT ;  /* 0x000000210200780c */ /* 0x000fe40003f64270 */
[----:B------:R-:W-:-:S02]  /*11ca0*/  FSEL R91, R36, -INF , P4 ;  /* 0xff800000245b7808 */ /* 0x000fc40002000000 */
[----:B------:R-:W-:Y:S02]  /*11cb0*/  FMNMX.FTZ R3, R21, R3, !PT ;  /* 0x0000000315037209 */ /* 0x000fe40007810000 */
[----:B------:R-:W-:Y:S02]  /*11cc0*/  FMNMX.FTZ R4, R14, R19, !PT ;  /* 0x000000130e047209 */ /* 0x000fe40007810000 */
[----:B------:R-:W-:Y:S02]  /*11cd0*/  ISETP.GT.AND P2, PT, R2, 0x28, PT ;  /* 0x000000280200780c */ /* 0x000fe40003f44270 */
[----:B------:R-:W-:Y:S02]  /*11ce0*/  FSEL R90, R37, -INF , P3 ;  /* 0xff800000255a7808 */ /* 0x000fe40001800000 */
[----:B------:R-:W-:Y:S02]  /*11cf0*/  FMNMX.FTZ R3, R91, R3, !PT ;  /* 0x000000035b037209 */ /* 0x000fe40007810000 */
[----:B------:R-:W-:-:S02]  /*11d00*/  FMNMX.FTZ R4, R16, R4, !PT ;  /* 0x0000000410047209 */ /* 0x000fc40007810000 */
[----:B------:R-:W-:Y:S02]  /*11d10*/  ISETP.GT.AND P1, PT, R2, 0x29, PT ;  /* 0x000000290200780c */ /* 0x000fe40003f24270 */
[----:B------:R-:W-:Y:S02]  /*11d20*/  FSEL R89, R48, -INF , P2 ;  /* 0xff80000030597808 */ /* 0x000fe40001000000 */
[----:B------:R-:W-:Y:S02]  /*11d30*/  FMNMX.FTZ R3, R90, R3, !PT ;  /* 0x000000035a037209 */ /* 0x000fe40007810000 */
[----:B------:R-:W-:Y:S02]  /*11d40*/  FMNMX.FTZ R4, R17, R4, !PT ;  /* 0x0000000411047209 */ /* 0x000fe40007810000 */
[C---:B------:R-:W-:Y:S02]  /*11d50*/  ISETP.GT.AND P0, PT, R2.reuse, 0x30, PT ;  /* 0x000000300200780c */ /* 0x040fe40003f04270 */
[----:B------:R-:W-:-:S02]  /*11d60*/  ISETP.GT.AND P3, PT, R2, 0x31, PT ;  /* 0x000000310200780c */ /* 0x000fc40003f64270 */
[----:B------:R-:W-:Y:S02]  /*11d70*/  FSEL R88, R49, -INF , P1 ;  /* 0xff80000031587808 */ /* 0x000fe40000800000 */
[C---:B------:R-:W-:Y:S02]  /*11d80*/  ISETP.GT.AND P4, PT, R2.reuse, 0x38, PT ;  /* 0x000000380200780c */ /* 0x040fe40003f84270 */
[----:B------:R-:W-:Y:S02]  /*11d90*/  ISETP.GT.AND P2, PT, R2, 0x39, PT ;  /* 0x000000390200780c */ /* 0x000fe40003f44270 */
[----:B------:R-:W-:Y:S02]  /*11da0*/  FMNMX.FTZ R3, R89, R3, !PT ;  /* 0x0000000359037209 */ /* 0x000fe40007810000 */
        /* <DEDUP_REMOVED lines=20> */
[----:B------:R-:W-:Y:S01]  /*11ef0*/  ISETP.GT.AND P1, PT, R0, 0x28, PT ;  /* 0x000000280000780c */ /* 0x000fe20003f24270 */
[----:B------:R-:W-:Y:S01]  /*11f00*/  LDSM.16.MT88.4 R36, [R186+0x800] ;  /* 0x00080000ba24783b */ /* 0x000fe20000004200 */
[----:B------:R-:W-:Y:S02]  /*11f10*/  FMNMX.FTZ R2, R98, R2, !PT ;  /* 0x0000000262027209 */ /* 0x000fe40007810000 */
[----:B------:R-:W-:Y:S02]  /*11f20*/  FMNMX.FTZ R3, R84, R3, !PT ;  /* 0x0000000354037209 */ /* 0x000fe40007810000 */
[----:B------:R-:W-:Y:S02]  /*11f30*/  ISETP.GT.AND P0, PT, R0, 0x29, PT ;  /* 0x000000290000780c */ /* 0x000fe40003f04270 */
[----:B------:R-:W-:Y:S02]  /*11f40*/  FSEL R94, R50, -INF , P1 ;  /* 0xff800000325e7808 */ /* 0x000fe40000800000 */
[----:B------:R-:W-:Y:S01]  /*11f50*/  FMNMX.FTZ R2, R99, R2, !PT ;  /* 0x0000000263027209 */ /* 0x000fe20007810000 */
[----:B------:R-:W1:Y:S01]  /*11f60*/  SHFL.BFLY PT, R4, R3, 0x2, 0x1f ;  /* 0x0c401f0003047f89 */ /* 0x000e6200000e0000 */
[----:B------:R-:W-:-:S02]  /*11f70*/  FSEL R97, R51, -INF , P0 ;  /* 0xff80000033617808 */ /* 0x000fc40000000000 */
[----:B------:R-:W-:Y:S01]  /*11f80*/  ISETP.GT.AND P1, PT, R0, 0x30, PT ;  /* 0x000000300000780c */ /* 0x000fe20003f24270 */
[----:B------:R-:W-:Y:S01]  /*11f90*/  LDSM.16.MT88.4 R48, [R187] ;  /* 0x00000000bb30783b */ /* 0x000fe20000004200 */
[----:B------:R-:W-:Y:S02]  /*11fa0*/  FMNMX.FTZ R2, R94, R2, !PT ;  /* 0x000000025e027209 */ /* 0x000fe40007810000 */
[----:B------:R-:W-:Y:S02]  /*11fb0*/  ISETP.GT.AND P0, PT, R0, 0x31, PT ;  /* 0x000000310000780c */ /* 0x000fe40003f04270 */
[----:B------:R-:W-:Y:S02]  /*11fc0*/  FSEL R96, R34, -INF , P1 ;  /* 0xff80000022607808 */ /* 0x000fe40000800000 */
[----:B------:R-:W-:Y:S02]  /*11fd0*/  FMNMX.FTZ R2, R97, R2, !PT ;  /* 0x0000000261027209 */ /* 0x000fe40007810000 */
[----:B------:R-:W-:-:S02]  /*11fe0*/  FSEL R95, R35, -INF , P0 ;  /* 0xff800000235f7808 */ /* 0x000fc40000000000 */
[----:B------:R-:W-:Y:S01]  /*11ff0*/  ISETP.GT.AND P1, PT, R0, 0x38, PT ;  /* 0x000000380000780c */ /* 0x000fe20003f24270 */
[----:B----4-:R-:W-:Y:S01]  /*12000*/  LDSM.16.MT88.4 R32, [R176+0x800] ;  /* 0x00080000b020783b */ /* 0x010fe20000004200 */
[----:B------:R-:W-:Y:S02]  /*12010*/  FMNMX.FTZ R2, R96, R2, !PT ;  /* 0x0000000260027209 */ /* 0x000fe40007810000 */
[----:B------:R-:W-:Y:S02]  /*12020*/  ISETP.GT.AND P0, PT, R0, 0x39, PT ;  /* 0x000000390000780c */ /* 0x000fe40003f04270 */
[----:B------:R-:W-:Y:S02]  /*12030*/  FSEL R93, R30, -INF , P1 ;  /* 0xff8000001e5d7808 */ /* 0x000fe40000800000 */
[----:B------:R-:W-:Y:S02]  /*12040*/  FMNMX.FTZ R2, R95, R2, !PT ;  /* 0x000000025f027209 */ /* 0x000fe40007810000 */
[----:B------:R-:W-:-:S02]  /*12050*/  FSEL R92, R31, -INF , P0 ;  /* 0xff8000001f5c7808 */ /* 0x000fc40000000000 */
        /* <DEDUP_REMOVED lines=12> */
[----:B------:R2:W-:Y:S01]  /*12120*/  MUFU.EX2 R67, R0 ;  /* 0x0000000000437308 */ /* 0x0005e20000000800 */
[----:B-1----:R-:W-:Y:S01]  /*12130*/  FMNMX.FTZ R8, R3, R4, !PT ;  /* 0x0000000403087209 */ /* 0x002fe20007810000 */
[----:B--2---:R-:W-:-:S06]  /*12140*/  FFMA.FTZ R0, R6, c[0x0][0x2d0], -R2 ;  /* 0x0000b40006007a23 */ /* 0x004fcc0000010802 */
[----:B------:R1:W2:Y:S01]  /*12150*/  MUFU.EX2 R66, R0 ;  /* 0x0000000000427308 */ /* 0x0002a20000000800 */
[--C-:B------:R-:W-:Y:S01]  /*12160*/  FFMA.FTZ R3, R12, c[0x0][0x2d0], -R2.reuse ;  /* 0x0000b4000c037a23 */ /* 0x100fe20000010802 */
[----:B------:R-:W-:Y:S01]  /*12170*/  FSETP.NEU.FTZ.AND P0, PT, R8, -INF , PT ;  /* 0xff8000000800780b */ /* 0x000fe20003f1d000 */
[----:B-1----:R-:W-:-:S05]  /*12180*/  FFMA.FTZ R0, R7, c[0x0][0x2d0], -R2 ;  /* 0x0000b40007007a23 */ /* 0x002fca0000010802 */
[----:B------:R1:W-:Y:S01]  /*12190*/  MUFU.EX2 R77, R3 ;  /* 0x00000003004d7308 */ /* 0x0003e20000000800 */
[----:B------:R-:W3:Y:S07]  /*121a0*/  LDSM.16.MT88.4 R4, [R176] ;  /* 0x00000000b004783b */ /* 0x000eee0000004200 */
[----:B------:R4:W2:Y:S01]  /*121b0*/  MUFU.EX2 R70, R0 ;  /* 0x0000000000467308 */ /* 0x0008a20000000800 */
[----:B-1----:R-:W-:Y:S02]  /*121c0*/  FFMA.FTZ R3, R13, c[0x0][0x2d0], -R2 ;  /* 0x0000b4000d037a23 */ /* 0x002fe40000010802 */
[----:B----4-:R-:W-:-:S05]  /*121d0*/  FMUL.FTZ R0, R8, c[0x0][0x2d0] ;  /* 0x0000b40008007a20 */ /* 0x010fca0000410000 */
[----:B------:R1:W-:Y:S01]  /*121e0*/  MUFU.EX2 R78, R3 ;  /* 0x00000003004e7308 */ /* 0x0003e20000000800 */
[----:B------:R-:W-:-:S05]  /*121f0*/  FSEL R0, R0, RZ, P0 ;  /* 0x000000ff00007208 */ /* 0x000fca0000000000 */
[--C-:B-1----:R-:W-:Y:S02]  /*12200*/  FFMA.FTZ R3, R14, c[0x0][0x2d0], -R0.reuse ;  /* 0x0000b4000e037a23 */ /* 0x102fe40000010800 */
[----:B------:R-:W1:Y:S02]  /*12210*/  LDSM.16.MT88.4 R12, [R186] ;  /* 0x00000000ba0c783b */ /* 0x000e640000004200 */
[----:B------:R4:W-:Y:S02]  /*12220*/  MUFU.EX2 R65, R3 ;  /* 0x0000000300417308 */ /* 0x0009e40000000800 */
[----:B----4-:R-:W-:-:S06]  /*12230*/  FFMA.FTZ R3, R19, c[0x0][0x2d0], -R0 ;  /* 0x0000b40013037a23 */ /* 0x010fcc0000010800 */
[----:B------:R4:W1:Y:S02]  /*12240*/  MUFU.EX2 R64, R3 ;  /* 0x0000000300407308 */ /* 0x0008640000000800 */
[----:B----4-:R-:W-:-:S06]  /*12250*/  FFMA.FTZ R3, R16, c[0x0][0x2d0], -R0 ;  /* 0x0000b40010037a23 */ /* 0x010fcc0000010800 */
[----:B------:R4:W-:Y:S02]  /*12260*/  MUFU.EX2 R69, R3 ;  /* 0x0000000300457308 */ /* 0x0009e40000000800 */
[----:B----4-:R-:W-:-:S06]  /*12270*/  FFMA.FTZ R3, R17, c[0x0][0x2d0], -R0 ;  /* 0x0000b40011037a23 */ /* 0x010fcc0000010800 */
[----:B------:R4:W1:Y:S02]  /*12280*/  MUFU.EX2 R71, R3 ;  /* 0x0000000300477308 */ /* 0x0008640000000800 */
[----:B----4-:R-:W-:-:S06]  /*12290*/  FFMA.FTZ R3, R20, c[0x0][0x2d0], -R2 ;  /* 0x0000b40014037a23 */ /* 0x010fcc0000010802 */
[----:B------:R4:W1:Y:S02]  /*122a0*/  MUFU.EX2 R79, R3 ;  /* 0x00000003004f7308 */ /* 0x0008640000000800 */
[----:B----4-:R-:W-:-:S06]  /*122b0*/  FFMA.FTZ R3, R18, c[0x0][0x2d0], -R2 ;  /* 0x0000b40012037a23 */ /* 0x010fcc0000010802 */
[----:B------:R4:W-:Y:S02]  /*122c0*/  MUFU.EX2 R82, R3 ;  /* 0x0000000300527308 */ /* 0x0009e40000000800 */
[----:B----4-:R-:W-:-:S06]  /*122d0*/  FFMA.FTZ R3, R21, c[0x0][0x2d0], -R2 ;  /* 0x0000b40015037a23 */ /* 0x010fcc0000010802 */
[----:B------:R4:W-:Y:S01]  /*122e0*/  MUFU.EX2 R83, R3 ;  /* 0x0000000300537308 */ /* 0x0009e20000000800 */
[----:B--2---:R-:W-:Y:S02]  /*122f0*/  F2FP.BF16.PACK_AB R16, R66, R67 ;  /* 0x000000434210723e */ /* 0x004fe400000010ff */
[----:B------:R-:W-:Y:S02]  /*12300*/  F2FP.BF16.PACK_AB R18, R77, R70 ;  /* 0x000000464d12723e */ /* 0x000fe400000010ff */
[----:B-1----:R-:W-:Y:S01]  /*12310*/  F2FP.BF16.PACK_AB R17, R64, R65 ;  /* 0x000000414011723e */ /* 0x002fe200000010ff */
[----:B----4-:R-:W-:-:S04]  /*12320*/  FFMA.FTZ R3, R22, c[0x0][0x2d0], -R0 ;  /* 0x0000b40016037a23 */ /* 0x010fc80000010800 */
[----:B------:R1:W-:Y:S01]  /*12330*/  MUFU.EX2 R68, R3 ;  /* 0x0000000300447308 */ /* 0x0003e20000000800 */
[----:B------:R-:W-:Y:S01]  /*12340*/  F2FP.BF16.PACK_AB R19, R71, R69 ;  /* 0x000000454713723e */ /* 0x000fe200000010ff */
[----:B-1----:R-:W-:-:S06]  /*12350*/  FFMA.FTZ R3, R23, c[0x0][0x2d0], -R0 ;  /* 0x0000b40017037a23 */ /* 0x002fcc0000010800 */
[----:B------:R1:W2:Y:S01]  /*12360*/  MUFU.EX2 R76, R3 ;  /* 0x00000003004c7308 */ /* 0x0002a20000000800 */
[----:B---3--:R-:W-:Y:S01]  /*12370*/  HMMA.16816.F32.BF16 R24, R16, R4, RZ ;  /* 0x000000041018723c */ /* 0x008fe200000418ff */
[----:B-1----:R-:W-:-:S06]  /*12380*/  FFMA.FTZ R3, R52, c[0x0][0x2d0], -R0 ;  /* 0x0000b40034037a23 */ /* 0x002fcc0000010800 */
[----:B------:R1:W-:Y:S01]  /*12390*/  MUFU.EX2 R81, R3 ;  /* 0x0000000300517308 */ /* 0x0003e20000000800 */
[----:B------:R-:W-:Y:S01]  /*123a0*/  HMMA.16816.F32.BF16 R20, R16, R6, RZ ;  /* 0x000000061014723c */ /* 0x000fe200000418ff */
[----:B-1----:R-:W-:-:S07]  /*123b0*/  FFMA.FTZ R3, R53, c[0x0][0x2d0], -R0 ;  /* 0x0000b40035037a23 */ /* 0x002fce0000010800 */
[C---:B------:R-:W-:Y:S01]  /*123c0*/  HMMA.16816.F32.BF16 R44, R16.reuse, R12, RZ ;  /* 0x0000000c102c723c */ /* 0x040fe200000418ff */
[----:B-----5:R-:W1:Y:S01]  /*123d0*/  LDSM.16.MT88.4 R52, [R107+0x800] ;  /* 0x000800006b34783b */ /* 0x020e620000004200 */
[----:B------:R-:W3:Y:S05]  /*123e0*/  MUFU.EX2 R80, R3 ;  /* 0x0000000300507308 */ /* 0x000eea0000000800 */
[----:B------:R-:W-:Y:S01]  /*123f0*/  F2FP.BF16.PACK_AB R12, R79, R78 ;  /* 0x0000004e4f0c723e */ /* 0x000fe200000010ff */
[----:B------:R-:W-:Y:S01]  /*12400*/  HMMA.16816.F32.BF16 R28, R16, R14, RZ ;  /* 0x0000000e101c723c */ /* 0x000fe200000418ff */
[----:B--2---:R-:W-:-:S06]  /*12410*/  F2FP.BF16.PACK_AB R13, R76, R68 ;  /* 0x000000444c0d723e */ /* 0x004fcc00000010ff */
[----:B------:R-:W-:Y:S02]  /*12420*/  F2FP.BF16.PACK_AB R14, R83, R82 ;  /* 0x00000052530e723e */ /* 0x000fe400000010ff */
[----:B---3--:R-:W-:-:S07]  /*12430*/  F2FP.BF16.PACK_AB R15, R80, R81 ;  /* 0x00000051500f723e */ /* 0x008fce00000010ff */
[C---:B------:R-:W-:Y:S08]  /*12440*/  HMMA.16816.F32.BF16 R192, R12.reuse, R32, R24 ;  /* 0x000000200cc0723c */ /* 0x040ff00000041818 */
[----:B------:R-:W-:Y:S01]  /*12450*/  HMMA.16816.F32.BF16 R128, R12, R34, R20 ;  /* 0x000000220c80723c */ /* 0x000fe20000041814 */
[----:B------:R-:W-:Y:S07]  /*12460*/  LDSM.16.MT88.4 R32, [R176+0x2800] ;  /* 0x00280000b020783b */ /* 0x000fee0000004200 */
[C---:B------:R-:W-:Y:S08]  /*12470*/  HMMA.16816.F32.BF16 R24, R16.reuse, R40, RZ ;  /* 0x000000281018723c */ /* 0x040ff000000418ff */
[C---:B------:R-:W-:Y:S01]  /*12480*/  HMMA.16816.F32.BF16 R20, R16.reuse, R42, RZ ;  /* 0x0000002a1014723c */ /* 0x040fe200000418ff */
[----:B------:R-:W2:Y:S07]  /*12490*/  LDSM.16.MT88.4 R40, [R176+0x2000] ;  /* 0x00200000b028783b */ /* 0x000eae0000004200 */
[----:B------:R-:W-:Y:S08]  /*124a0*/  HMMA.16816.F32.BF16 R4, R16, R48, RZ ;  /* 0x000000301004723c */ /* 0x000ff000000418ff */
[C---:B------:R-:W-:Y:S01]  /*124b0*/  HMMA.16816.F32.BF16 R112, R12.reuse, R36, R44 ;  /* 0x000000240c70723c */ /* 0x040fe2000004182c */
[----:B------:R-:W3:Y:S07]  /*124c0*/  LDSM.16.MT88.4 R44, [R187+0x2000] ;  /* 0x00200000bb2c783b */ /* 0x000eee0000004200 */
[C---:B------:R-:W-:Y:S01]  /*124d0*/  HMMA.16816.F32.BF16 R120, R12.reuse, R38, R28 ;  /* 0x000000260c78723c */ /* 0x040fe2000004181c */
[----:B------:R-:W4:Y:S07]  /*124e0*/  LDSM.16.MT88.4 R36, [R187+0x2800] ;  /* 0x00280000bb24783b */ /* 0x000f2e0000004200 */
        /* <DEDUP_REMOVED lines=11> */
[C---:B------:R-:W-:Y:S01]  /*125a0*/  HMMA.16816.F32.BF16 R56, R12.reuse, R32, R24 ;  /* 0x000000200c38723c */ /* 0x040fe20000041818 */
[----:B------:R-:W2:Y:S07]  /*125b0*/  LDSM.16.MT88.4 R24, [R107+0x2800] ;  /* 0x002800006b18783b */ /* 0x000eae0000004200 */
[----:B----4-:R-:W-:Y:S08]  /*125c0*/  HMMA.16816.F32.BF16 R156, R12, R36, R4 ;  /* 0x000000240c9c723c */ /* 0x010ff00000041804 */
[C---:B-1----:R-:W-:Y:S08]  /*125d0*/  HMMA.16816.F32.BF16 R4, R16.reuse, R40, RZ ;  /* 0x000000281004723c */ /* 0x042ff000000418ff */
[----:B------:R-:W-:Y:S11]  /*125e0*/  HMMA.16816.F32.BF16 R28, R16, R62, RZ ;  /* 0x0000003e101c723c */ /* 0x000ff600000418ff */
[----:B------:R-:W-:Y:S05]  /*125f0*/  @!UPT UIADD3 URZ, URZ, URZ, URZ ;  /* 0x0000003f3f3ff290 */ /* 0x000fea000fffe03f */
[C---:B--2---:R-:W-:Y:S08]  /*12600*/  HMMA.16816.F32.BF16 R140, R12.reuse, R24, R4 ;  /* 0x000000180c8c723c */ /* 0x044ff00000041804 */
[----:B------:R-:W-:Y:S01]  /*12610*/  HMMA.16816.F32.BF16 R48, R12, R74, R28 ;  /* 0x0000004a0c30723c */ /* 0x000fe2000004181c */
[----:B------:R-:W1:Y:S07]  /*12620*/  LDSM.16.MT88.4 R28, [R186+0x4000] ;  /* 0x00400000ba1c783b */ /* 0x000e6e0000004200 */
[----:B------:R-:W-:Y:S11]  /*12630*/  HMMA.16816.F32.BF16 R4, R16, R42, RZ ;  /* 0x0000002a1004723c */ /* 0x000ff600000418ff */
[----:B------:R-:W-:Y:S11]  /*12640*/  @!UPT UIADD3 URZ, URZ, URZ, URZ ;  /* 0x0000003f3f3ff290 */ /* 0x000ff6000fffe03f */
[----:B------:R-:W-:Y:S02]  /*12650*/  @!UPT UIADD3 URZ, URZ, URZ, URZ ;  /* 0x0000003f3f3ff290 */ /* 0x000fe4000fffe03f */
[----:B------:R-:W-:Y:S01]  /*12660*/  HMMA.16816.F32.BF16 R132, R12, R26, R4 ;  /* 0x0000001a0c84723c */ /* 0x000fe20000041804 */
[----:B------:R-:W2:Y:S07]  /*12670*/  LDSM.16.MT88.4 R24, [R186+0x4800] ;  /* 0x00480000ba18783b */ /* 0x000eae0000004200 */
[----:B-1----:R-:W-:Y:S08]  /*12680*/  HMMA.16816.F32.BF16 R4, R16, R28, RZ ;  /* 0x0000001c1004723c */ /* 0x002ff000000418ff */
[----:B------:R-:W-:Y:S08]  /*12690*/  HMMA.16816.F32.BF16 R60, R12, R34, R20 ;  /* 0x000000220c3c723c */ /* 0x000ff00000041814 */
[----:B------:R-:W-:Y:S01]  /*126a0*/  HMMA.16816.F32.BF16 R20, R16, R46, RZ ;  /* 0x0000002e1014723c */ /* 0x000fe200000418ff */
[----:B------:R-:W-:-:S07]  /*126b0*/  FADD.FTZ R3, R67, R66 ;  /* 0x0000004243037221 */ /* 0x000fce0000010000 */
[----:B--2---:R-:W-:Y:S08]  /*126c0*/  HMMA.16816.F32.BF16 R124, R12, R24, R4 ;  /* 0x000000180c7c723c */ /* 0x004ff00000041804 */
[----:B------:R-:W-:Y:S01]  /*126d0*/  HMMA.16816.F32.BF16 R4, R16, R30, RZ ;  /* 0x0000001e1004723c */ /* 0x000fe200000418ff */
[----:B------:R-:W-:-:S07]  /*126e0*/  FADD.FTZ R3, R70, R3 ;  /* 0x0000000346037221 */ /* 0x000fce0000010000 */
[----:B------:R-:W-:Y:S07]  /*126f0*/  HMMA.16816.F32.BF16 R72, R12, R38, R20 ;  /* 0x000000260c48723c */ /* 0x000fee0000041814 */
[----:B------:R-:W-:Y:S02]  /*12700*/  FADD.FTZ R21, R65, R64 ;  /* 0x0000004041157221 */ /* 0x000fe40000010000 */
[----:B------:R-:W-:Y:S02]  /*12710*/  FADD.FTZ R20, R77, R3 ;  /* 0x000000034d147221 */ /* 0x000fe40000010000 */
[----:B------:R-:W-:-:S04]  /*12720*/  FADD.FTZ R21, R69, R21 ;  /* 0x0000001545157221 */ /* 0x000fc80000010000 */
[----:B------:R-:W-:Y:S01]  /*12730*/  FADD.FTZ R3, R71, R21 ;  /* 0x0000001547037221 */ /* 0x000fe20000010000 */
[----:B------:R-:W-:Y:S01]  /*12740*/  HMMA.16816.F32.BF16 R116, R12, R26, R4 ;  /* 0x0000001a0c74723c */ /* 0x000fe20000041804 */
[----:B------:R-:W-:Y:S06]  /*12750*/  LDSM.16.MT88.4 R24, [R176+0x4800] ;  /* 0x00480000b018783b */ /* 0x000fec0000004200 */
[----:B------:R-:W-:Y:S02]  /*12760*/  FADD.FTZ R4, R78, R20 ;  /* 0x000000144e047221 */ /* 0x000fe40000010000 */
[----:B------:R-:W1:Y:S02]  /*12770*/  LDSM.16.MT88.4 R20, [R176+0x4000] ;  /* 0x00400000b014783b */ /* 0x000e640000004200 */
[----:B------:R-:W-:-:S02]  /*12780*/  FADD.FTZ R29, R79, R4 ;  /* 0x000000044f1d7221 */ /* 0x000fc40000010000 */
[----:B------:R-:W-:Y:S01]  /*12790*/  FADD.FTZ R3, R68, R3 ;  /* 0x0000000344037221 */ /* 0x000fe20000010000 */
[----:B-1----:R-:W-:Y:S01]  /*127a0*/  HMMA.16816.F32.BF16 R4, R16, R20, RZ ;  /* 0x000000141004723c */ /* 0x002fe200000418ff */
[--C-:B------:R-:W-:Y:S02]  /*127b0*/  FFMA.FTZ R28, R91, c[0x0][0x2d0], -R2.reuse ;  /* 0x0000b4005b1c7a23 */ /* 0x100fe40000010802 */
[--C-:B------:R-:W-:Y:S11]  /*127c0*/  FFMA.FTZ R30, R90, c[0x0][0x2d0], -R2.reuse ;  /* 0x0000b4005a1e7a23 */ /* 0x100ff60000010802 */
[----:B------:R-:W-:Y:S10]  /*127d0*/  @!UPT UIADD3 URZ, URZ, URZ, URZ ;  /* 0x0000003f3f3ff290 */ /* 0x000ff4000fffe03f */
[----:B------:R-:W-:Y:S08]  /*127e0*/  HMMA.16816.F32.BF16 R68, R12, R24, R4 ;  /* 0x000000180c44723c */ /* 0x000ff00000041804 */
[----:B------:R-:W-:Y:S01]  /*127f0*/  HMMA.16816.F32.BF16 R4, R16, R22, RZ ;  /* 0x000000161004723c */ /* 0x000fe200000418ff */
[----:B------:R-:W-:Y:S02]  /*12800*/  FADD.FTZ R31, R76, R3 ;  /* 0x000000034c1f7221 */ /* 0x000fe40000010000 */
[--C-:B------:R-:W-:Y:S01]  /*12810*/  FFMA.FTZ R32, R89, c[0x0][0x2d0], -R2.reuse ;  /* 0x0000b40059207a23 */ /* 0x100fe20000010802 */
[----:B------:R-:W1:Y:S01]  /*12820*/  MUFU.EX2 R3, R28 ;  /* 0x0000001c00037308 */ /* 0x000e620000000800 */
[----:B------:R-:W-:-:S02]  /*12830*/  FFMA.FTZ R33, R88, c[0x0][0x2d0], -R2 ;  /* 0x0000b40058217a23 */ /* 0x000fc40000010802 */
[--C-:B------:R-:W-:Y:S02]  /*12840*/  FFMA.FTZ R40, R87, c[0x0][0x2d0], -R2.reuse ;  /* 0x0000b40057287a23 */ /* 0x100fe40000010802 */
[--C-:B------:R-:W-:Y:S02]  /*12850*/  FFMA.FTZ R41, R86, c[0x0][0x2d0], -R2.reuse ;  /* 0x0000b40056297a23 */ /* 0x100fe40000010802 */
[--C-:B------:R-:W-:Y:S02]  /*12860*/  FFMA.FTZ R42, R85, c[0x0][0x2d0], -R2.reuse ;  /* 0x0000b400552a7a23 */ /* 0x100fe40000010802 */
[----:B------:R-:W-:Y:S02]  /*12870*/  FFMA.FTZ R43, R84, c[0x0][0x2d0], -R2 ;  /* 0x0000b400542b7a23 */ /* 0x000fe40000010802 */
[----:B------:R2:W-:Y:S01]  /*12880*/  MUFU.EX2 R2, R30 ;  /* 0x0000001e00027308 */ /* 0x0005e20000000800 */
[----:B------:R-:W-:Y:S01]  /*12890*/  FFMA.FTZ R35, R94, c[0x0][0x2d0], -R0 ;  /* 0x0000b4005e237a23 */ /* 0x000fe20000010800 */
[----:B------:R-:W-:Y:S07]  /*128a0*/  LDSM.16.MT88.4 R84, [R176+0x5800] ;  /* 0x00580000b054783b */ /* 0x000fee0000004200 */
[----:B------:R-:W-:Y:S01]  /*128b0*/  HMMA.16816.F32.BF16 R152, R12, R26, R4 ;  /* 0x0000001a0c98723c */ /* 0x000fe20000041804 */
[----:B------:R-:W-:Y:S01]  /*128c0*/  MUFU.EX2 R20, R32 ;  /* 0x0000002000147308 */ /* 0x000fe20000000800 */
[----:B------:R-:W-:Y:S05]  /*128d0*/  LDSM.16.MT88.4 R24, [R187+0x4800] ;  /* 0x00480000bb18783b */ /* 0x000fea0000004200 */
[----:B------:R-:W-:-:S02]  /*128e0*/  FADD.FTZ R4, R82, R29 ;  /* 0x0000001d52047221 */ /* 0x000fc40000010000 */
[----:B------:R-:W-:Y:S02]  /*128f0*/  FADD.FTZ R5, R81, R31 ;  /* 0x0000001f51057221 */ /* 0x000fe40000010000 */
[----:B--2---:R-:W2:Y:S01]  /*12900*/  LDSM.16.MT88.4 R28, [R187+0x4000] ;  /* 0x00400000bb1c783b */ /* 0x004ea20000004200 */
[--C-:B------:R-:W-:Y:S02]  /*12910*/  FFMA.FTZ R6, R98, c[0x0][0x2d0], -R0.reuse ;  /* 0x0000b40062067a23 */ /* 0x100fe40000010800 */
[----:B------:R-:W-:Y:S02]  /*12920*/  FADD.FTZ R22, R80, R5 ;  /* 0x0000000550167221 */ /* 0x000fe40000010000 */
[----:B------:R-:W-:Y:S02]  /*12930*/  FFMA.FTZ R5, R99, c[0x0][0x2d0], -R0 ;  /* 0x0000b40063057a23 */ /* 0x000fe40000010800 */
[----:B------:R-:W3:Y:S01]  /*12940*/  MUFU.EX2 R6, R6 ;  /* 0x0000000600067308 */ /* 0x000ee20000000800 */
[----:B------:R-:W-:-:S07]  /*12950*/  FADD.FTZ R4, R83, R4 ;  /* 0x0000000453047221 */ /* 0x000fce0000010000 */
[----:B------:R-:W4:Y:S08]  /*12960*/  MUFU.EX2 R5, R5 ;  /* 0x0000000500057308 */ /* 0x000f300000000800 */
[----:B------:R4:W5:Y:S01]  /*12970*/  MUFU.EX2 R7, R33 ;  /* 0x0000002100077308 */ /* 0x0009620000000800 */
[----:B-1----:R-:W-:Y:S02]  /*12980*/  FADD.FTZ R4, R3, R4 ;  /* 0x0000000403047221 */ /* 0x002fe40000010000 */
[----:B------:R-:W-:-:S02]  /*12990*/  FFMA.FTZ R34, R97, c[0x0][0x2d0], -R0 ;  /* 0x0000b40061227a23 */ /* 0x000fc40000010800 */
[--C-:B------:R-:W-:Y:S02]  /*129a0*/  FFMA.FTZ R37, R96, c[0x0][0x2d0], -R0.reuse ;  /* 0x0000b40060257a23 */ /* 0x100fe40000010800 */
[--C-:B------:R-:W-:Y:S02]  /*129b0*/  FFMA.FTZ R36, R95, c[0x0][0x2d0], -R0.reuse ;  /* 0x0000b4005f247a23 */ /* 0x100fe40000010800 */
[--C-:B------:R-:W-:Y:S02]  /*129c0*/  FFMA.FTZ R39, R93, c[0x0][0x2d0], -R0.reuse ;  /* 0x0000b4005d277a23 */ /* 0x100fe40000010800 */
[----:B------:R-:W-:Y:S02]  /*129d0*/  FFMA.FTZ R38, R92, c[0x0][0x2d0], -R0 ;  /* 0x0000b4005c267a23 */ /* 0x000fe40000010800 */
[----:B---3--:R-:W-:Y:S02]  /*129e0*/  FADD.FTZ R0, R6, R22 ;  /* 0x0000001606007221 */ /* 0x008fe40000010000 */
[C---:B------:R-:W-:Y:S01]  /*129f0*/  FADD.FTZ R21, R2.reuse, R4 ;  /* 0x0000000402157221 */ /* 0x040fe20000010000 */
[----:B------:R-:W-:Y:S01]  /*12a00*/  F2FP.BF16.PACK_AB R4, R2, R3 ;  /* 0x000000030204723e */ /* 0x000fe200000010ff */
[C---:B----4-:R-:W-:Y:S01]  /*12a10*/  FADD.FTZ R33, R5.reuse, R0 ;  /* 0x0000000005217221 */ /* 0x050fe20000010000 */
[----:B------:R-:W-:Y:S01]  /*12a20*/  F2FP.BF16.PACK_AB R5, R5, R6 ;  /* 0x000000060505723e */ /* 0x000fe200000010ff */
[----:B------:R-:W-:Y:S01]  /*12a30*/  FADD.FTZ R2, R20, R21 ;  /* 0x0000001514027221 */ /* 0x000fe20000010000 */
[----:B-----5:R-:W-:-:S02]  /*12a40*/  F2FP.BF16.PACK_AB R6, R7, R20 ;  /* 0x000000140706723e */ /* 0x020fc400000010ff */
[C---:B--2---:R-:W-:Y:S01]  /*12a50*/  HMMA.16816.F32.BF16 R20, R16.reuse, R28, RZ ;  /* 0x0000001c1014723c */ /* 0x044fe200000418ff */
[----:B------:R-:W-:Y:S02]  /*12a60*/  FADD.FTZ R32, R7, R2 ;  /* 0x0000000207207221 */ /* 0x000fe40000010000 */
[----:B------:R-:W1:Y:S05]  /*12a70*/  MUFU.EX2 R2, R35 ;  /* 0x0000002300027308 */ /* 0x000e6a0000000800 */
[----:B------:R-:W-:Y:S03]  /*12a80*/  HMMA.16816.F32.BF16 R28, R16, R30, RZ ;  /* 0x0000001e101c723c */ /* 0x000fe600000418ff */
[----:B------:R-:W-:Y:S08]  /*12a90*/  MUFU.EX2 R0, R34 ;  /* 0x0000002200007308 */ /* 0x000ff00000000800 */
[----:B------:R-:W-:Y:S05]  /*12aa0*/  MUFU.EX2 R3, R41 ;  /* 0x0000002900037308 */ /* 0x000fea0000000800 */
[----:B------:R-:W-:Y:S03]  /*12ab0*/  HMMA.16816.F32.BF16 R52, R12, R24, R20 ;  /* 0x000000180c34723c */ /* 0x000fe60000041814 */
[----:B------:R-:W2:Y:S01]  /*12ac0*/  MUFU.EX2 R20, R40 ;  /* 0x0000002800147308 */ /* 0x000ea20000000800 */
[----:B-1----:R-:W-:-:S07]  /*12ad0*/  FADD.FTZ R7, R2, R33 ;  /* 0x0000002102077221 */ /* 0x002fce0000010000 */
[----:B------:R-:W-:Y:S08]  /*12ae0*/  MUFU.EX2 R24, R42 ;  /* 0x0000002a00187308 */ /* 0x000ff00000000800 */
[----:B------:R-:W1:Y:S01]  /*12af0*/  MUFU.EX2 R22, R37 ;  /* 0x0000002500167308 */ /* 0x000e620000000800 */
[----:B--2---:R-:W-:Y:S01]  /*12b00*/  FADD.FTZ R25, R20, R32 ;  /* 0x0000002014197221 */ /* 0x004fe20000010000 */
[----:B------:R-:W-:Y:S06]  /*12b10*/  HMMA.16816.F32.BF16 R44, R12, R26, R28 ;  /* 0x0000001a0c2c723c */ /* 0x000fec000004181c */
[----:B------:R-:W2:Y:S01]  /*12b20*/  MUFU.EX2 R21, R36 ;  /* 0x0000002400157308 */ /* 0x000ea20000000800 */
[----:B------:R-:W-:-:S07]  /*12b30*/  FADD.FTZ R26, R0, R7 ;  /* 0x00000007001a7221 */ /* 0x000fce0000010000 */
[----:B------:R-:W3:Y:S01]  /*12b40*/  MUFU.EX2 R23, R43 ;  /* 0x0000002b00177308 */ /* 0x000ee20000000800 */
[----:B------:R-:W-:Y:S01]  /*12b50*/  F2FP.BF16.PACK_AB R7, R0, R2 ;  /* 0x000000020007723e */ /* 0x000fe200000010ff */
[C---:B------:R-:W-:Y:S02]  /*12b60*/  FADD.FTZ R2, R3.reuse, R25 ;  /* 0x0000001903027221 */ /* 0x040fe40000010000 */
[----:B-1----:R-:W-:Y:S02]  /*12b70*/  FADD.FTZ R0, R22, R26 ;  /* 0x0000001a16007221 */ /* 0x002fe40000010000 */
[----:B------:R-:W-:Y:S01]  /*12b80*/  FADD.FTZ R2, R24, R2 ;  /* 0x0000000218027221 */ /* 0x000fe20000010000 */
[----:B------:R-:W-:Y:S01]  /*12b90*/  F2FP.BF16.PACK_AB R100, R3, R20 ;  /* 0x000000140364723e */ /* 0x000fe200000010ff */
[C---:B--2---:R-:W-:Y:S01]  /*12ba0*/  FADD.FTZ R3, R21.reuse, R0 ;  /* 0x0000000015037221 */ /* 0x044fe20000010000 */
[----:B------:R-:W-:Y:S01]  /*12bb0*/  F2FP.BF16.PACK_AB R101, R21, R22 ;  /* 0x000000161565723e */ /* 0x000fe200000010ff */
[C---:B---3--:R-:W-:Y:S01]  /*12bc0*/  FADD.FTZ R220, R23.reuse, R2 ;  /* 0x0000000217dc7221 */ /* 0x048fe20000010000 */
[----:B------:R-:W-:-:S02]  /*12bd0*/  F2FP.BF16.PACK_AB R102, R23, R24 ;  /* 0x000000181766723e */ /* 0x000fc400000010ff */
[----:B------:R-:W1:Y:S02]  /*12be0*/  LDSM.16.MT88.4 R20, [R103+0x4000] ;  /* 0x004000006714783b */ /* 0x000e640000004200 */
[C---:B-1----:R-:W-:Y:S08]  /*12bf0*/  HMMA.16816.F32.BF16 R24, R16.reuse, R20, RZ ;  /* 0x000000141018723c */ /* 0x042ff000000418ff */
        /* <DEDUP_REMOVED lines=14> */
[----:B------:R-:W1:Y:S01]  /*12ce0*/  LDSM.16.MT88.4 R12, [R107+0x1000] ;  /* 0x001000006b0c783b */ /* 0x000e620000004200 */
[----:B------:R-:W-:Y:S08]  /*12cf0*/  MUFU.EX2 R2, R39 ;  /* 0x0000002700027308 */ /* 0x000ff00000000800 */
[----:B------:R2:W3:Y:S01]  /*12d00*/  MUFU.EX2 R0, R38 ;  /* 0x0000002600007308 */ /* 0x0004e20000000800 */
[C---:B-1----:R-:W-:Y:S08]  /*12d10*/  HMMA.16816.F32.BF16 R136, R4.reuse, R12, R168 ;  /* 0x0000000c0488723c */ /* 0x042ff000000418a8 */
[C---:B--2---:R-:W-:Y:S01]  /*12d20*/  HMMA.16816.F32.BF16 R36, R4.reuse, R14, R160 ;  /* 0x0000000e0424723c */ /* 0x044fe200000418a0 */
        /* <DEDUP_REMOVED lines=11> */
[----:B---3--:R-:W-:Y:S01]  /*12de0*/  F2FP.BF16.PACK_AB R103, R0, R2 ;  /* 0x000000020067723e */ /* 0x008fe200000010ff */
[----:B------:R-:W-:Y:S06]  /*12df0*/  LDSM.16.MT88.4 R140, [R107+0x1800] ;  /* 0x001800006b8c783b */ /* 0x000fec0000004200 */
        /* <DEDUP_REMOVED lines=13> */
[----:B------:R-:W1:Y:S07]  /*12ed0*/  LDSM.16.MT88.4 R44, [R186+0x3800] ;  /* 0x00380000ba2c783b */ /* 0x000e6e0000004200 */
[----:B------:R-:W-:Y:S01]  /*12ee0*/  HMMA.16816.F32.BF16 R160, R4, R12, R52 ;  /* 0x0000000c04a0723c */ /* 0x000fe20000041834 */
[----:B------:R-:W2:Y:S04]  /*12ef0*/  LDSM.16.MT88.4 R52, [R176+0x3800] ;  /* 0x00380000b034783b */ /* 0x000ea80000004200 */
[----:B------:R-:W-:Y:S03]  /*12f00*/  LDSM.16.MT88.4 R12, [R107+0x5000] ;  /* 0x005000006b0c783b */ /* 0x000fe60000004200 */
[C---:B-1----:R-:W-:Y:S08]  /*12f10*/  HMMA.16816.F32.BF16 R40, R100.reuse, R44, R40 ;  /* 0x0000002c6428723c */ /* 0x042ff00000041828 */
[C---:B------:R-:W-:Y:S08]  /*12f20*/  HMMA.16816.F32.BF16 R44, R100.reuse, R46, R48 ;  /* 0x0000002e642c723c */ /* 0x040ff00000041830 */
[C---:B--2---:R-:W-:Y:S08]  /*12f30*/  HMMA.16816.F32.BF16 R48, R100.reuse, R52, R56 ;  /* 0x000000346430723c */ /* 0x044ff00000041838 */
[C---:B------:R-:W-:Y:S01]  /*12f40*/  HMMA.16816.F32.BF16 R52, R100.reuse, R54, R60 ;  /* 0x000000366434723c */ /* 0x040fe2000004183c */
[----:B------:R-:W1:Y:S07]  /*12f50*/  LDSM.16.MT88.4 R60, [R187+0x3800] ;  /* 0x00380000bb3c783b */ /* 0x000e6e0000004200 */
[C---:B-1----:R-:W-:Y:S08]  /*12f60*/  HMMA.16816.F32.BF16 R56, R100.reuse, R60, R64 ;  /* 0x0000003c6438723c */ /* 0x042ff00000041840 */
[C---:B------:R-:W-:Y:S01]  /*12f70*/  HMMA.16816.F32.BF16 R64, R100.reuse, R68, R76 ;  /* 0x000000446440723c */ /* 0x040fe2000004184c */
[----:B------:R-:W1:Y:S07]  /*12f80*/  LDSM.16.MT88.4 R76, [R186+0x5800] ;  /* 0x00580000ba4c783b */ /* 0x000e6e0000004200 */
[----:B------:R-:W-:Y:S08]  /*12f90*/  HMMA.16816.F32.BF16 R60, R100, R62, R72 ;  /* 0x0000003e643c723c */ /* 0x000ff00000041848 */
[C---:B------:R-:W-:Y:S08]  /*12fa0*/  HMMA.16816.F32.BF16 R24, R4.reuse, R12, R24 ;  /* 0x0000000c0418723c */ /* 0x040ff00000041818 */
[----:B------:R-:W-:Y:S01]  /*12fb0*/  HMMA.16816.F32.BF16 R16, R4, R14, R16 ;  /* 0x0000000e0410723c */ /* 0x000fe20000041810 */
[----:B------:R-:W-:Y:S07]  /*12fc0*/  LDSM.16.MT88.4 R4, [R107+0x5800] ;  /* 0x005800006b04783b */ /* 0x000fee0000004200 */
[C---:B-1----:R-:W-:Y:S08]  /*12fd0*/  HMMA.16816.F32.BF16 R72, R100.reuse, R76, R88 ;  /* 0x0000004c6448723c */ /* 0x042ff00000041858 */
[----:B------:R-:W-:Y:S01]  /*12fe0*/  HMMA.16816.F32.BF16 R76, R100, R78, R92 ;  /* 0x0000004e644c723c */ /* 0x000fe2000004185c */
[----:B------:R-:W1:Y:S01]  /*12ff0*/  LDSM.16.MT88.4 R92, [R187+0x5800] ;  /* 0x00580000bb5c783b */ /* 0x000e620000004200 */
[----:B------:R-:W-:-:S04]  /*13000*/  FADD.FTZ R3, R2, R3 ;  /* 0x0000000302037221 */ /* 0x000fc80000010000 */
[----:B------:R-:W-:Y:S01]  /*13010*/  FADD.FTZ R219, R0, R3 ;  /* 0x0000000300db7221 */ /* 0x000fe20000010000 */
[----:B------:R-:W-:-:S04]  /*13020*/  IADD3 R0, R188, -0x3, RZ ;  /* 0xfffffffdbc007810 */ /* 0x000fc80007ffe0ff */
[----:B------:R-:W-:Y:S01]  /*13030*/  ISETP.GE.AND P0, PT, R0, R225, PT ;  /* 0x000000e10000720c */ /* 0x000fe20003f06270 */
[C---:B------:R-:W-:Y:S01]  /*13040*/  HMMA.16816.F32.BF16 R68, R100.reuse, R70, R80 ;  /* 0x000000466444723c */ /* 0x040fe20000041850 */
[----:B------:R-:W-:Y:S07]  /*13050*/  BSSY B0, `(.L_x_2960) ;  /* 0x000005f000007945 */ /* 0x000fee0003800000 */
        /* <DEDUP_REMOVED lines=20> */
[----:B------:R-:W-:-:S05]  /*131a0*/  IADD3 R2, R2, -0x80, R230 ;  /* 0xffffff8002027810 */ /* 0x000fca0007ffe0e6 */
        /* <DEDUP_REMOVED lines=8> */
[----:B------:R-:W-:Y:S01]  /*13230*/  IADD3 R0, -R0, RZ, RZ ;  /* 0x000000ff00007210 */ /* 0x000fe20007ffe1ff */
[C---:B------:R-:W-:Y:S01]  /*13240*/  IMAD.SHL.U32 R17, R218.reuse, 0x2, RZ ;  /* 0x00000002da117824 */ /* 0x040fe200078e00ff */
[----:B------:R-:W-:Y:S01]  /*13250*/  SHF.L.U64.HI R18, R218, 0x1, R228 ;  /* 0x00000001da127819 */ /* 0x000fe200000102e4 */
[----:B------:R-:W-:Y:S01]  /*13260*/  IMAD.SHL.U32 R13, R216, 0x2, RZ ;  /* 0x00000002d80d7824 */ /* 0x000fe200078e00ff */
[C---:B------:R-:W-:Y:S01]  /*13270*/  SHF.L.U64.HI R16, R215.reuse, 0x1, R229 ;  /* 0x00000001d7107819 */ /* 0x040fe200000102e5 */
[----:B------:R-:W-:Y:S01]  /*13280*/  IMAD R204, R0, c[0x0][0x2b8], R2 ;  /* 0x0000ae0000cc7a24 */ /* 0x000fe200078e0202 */
[----:B------:R-:W-:Y:S02]  /*13290*/  SHF.L.U32 R15, R215, 0x1, RZ ;  /* 0x00000001d70f7819 */ /* 0x000fe400000006ff */
[----:B------:R-:W-:Y:S01]  /*132a0*/  SHF.L.U64.HI R14, R216, 0x1, R217 ;  /* 0x00000001d80e7819 */ /* 0x000fe200000102d9 */
        /* <DEDUP_REMOVED lines=15> */
.L_x_3068:
[----:B------:R-:W-:Y:S05]  /*133a0*/  BRA.DIV ~URZ, `(.L_x_2963) ;  /* 0x0000ce327f007947 */ /* 0x000fea000b800000 */
[----:B------:R-:W3:Y:S01]  /*133b0*/  SHFL.IDX PT, R0, R12, RZ, 0x181f ;  /* 0x00181fff0c007589 */ /* 0x000ee200000e0000 */
[----:B------:R-:W-:Y:S02]  /*133c0*/  ISETP.GE.AND P2, PT, R216, c[0x0][0x1d4], PT ;  /* 0x00007500d8007a0c */ /* 0x000fe40003f46270 */
[----:B------:R-:W-:-:S04]  /*133d0*/  ISETP.GE.AND P1, PT, R215, c[0x0][0x1d4], PT ;  /* 0x00007500d7007a0c */ /* 0x000fc80003f26270 */
[----:B------:R-:W-:Y:S02]  /*133e0*/  SEL R7, RZ, 0x10, P1 ;  /* 0x00000010ff077807 */ /* 0x000fe40000800000 */
[----:B---3--:R-:W-:-:S05]  /*133f0*/  IADD3 R2, P0, R0, R13, RZ ;  /* 0x0000000d00027210 */ /* 0x008fca0007f1e0ff */
[----:B--2---:R-:W-:-:S05]  /*13400*/  IMAD.X R3, R4, 0x1, R14, P0 ;  /* 0x0000000104037824 */ /* 0x004fca00000e060e */
[----:B------:R-:W-:Y:S01]  /*13410*/  @!PT LDS RZ, [RZ] ;  /* 0x00000000fffff984 */ /* 0x000fe20000000800 */
[----:B------:R-:W-:Y:S01]  /*13420*/  @!PT LDS RZ, [RZ] ;  /* 0x00000000fffff984 */ /* 0x000fe20000000800 */
[----:B------:R2:W-:Y:S02]  /*13430*/  LDGSTS.E.BYPASS.LTC128B.128 [R144+0xc100], [R2.64], !P2 ;  /* 0x0c10000002907fae */ /* 0x0005e4000d101d48 */
[----:B--2---:R-:W-:-:S05]  /*13440*/  IADD3 R2, P0, R0, R15, RZ ;  /* 0x0000000f00027210 */ /* 0x004fca0007f1e0ff */
[----:B------:R-:W-:Y:S01]  /*13450*/  IMAD.X R3, R4, 0x1, R16, P0 ;  /* 0x0000000104037824 */ /* 0x000fe200000e0610 */
[----:B------:R-:W-:-:S04]  /*13460*/  ISETP.GE.AND P0, PT, R218, c[0x0][0x1d4], PT ;  /* 0x00007500da007a0c */ /* 0x000fc80003f06270 */
[----:B------:R2:W-:Y:S01]  /*13470*/  LDGSTS.E.BYPASS.LTC128B.128 [R144+0xe100], [R2.64], !P1 ;  /* 0x0e10000002907fae */ /* 0x0005e2000c901d48 */
[----:B------:R-:W-:Y:S02]  /*13480*/  SEL R6, RZ, 0x10, P0 ;  /* 0x00000010ff067807 */ /* 0x000fe40000000000 */
[----:B--2---:R-:W-:Y:S02]  /*13490*/  IADD3 R2, P3, R0, R17, RZ ;  /* 0x0000001100027210 */ /* 0x004fe40007f7e0ff */
[----:B------:R-:W2:Y:S03]  /*134a0*/  SHFL.IDX PT, R0, R12, 0x1, 0x181f ;  /* 0x00381f000c007f89 */ /* 0x000ea600000e0000 */
[----:B------:R-:W-:Y:S02]  /*134b0*/  IMAD.X R3, R4, 0x1, R18, P3 ;  /* 0x0000000104037824 */ /* 0x000fe400018e0612 */
[----:B------:R3:W4:Y:S04]  /*134c0*/  SHFL.IDX PT, R4, R5, 0x1, 0x181f ;  /* 0x00381f0005047f89 */ /* 0x00072800000e0000 */
[----:B------:R1:W-:Y:S02]  /*134d0*/  LDGSTS.E.BYPASS.LTC128B.128 [R144+0x10100], [R2.64], !P0 ;  /* 0x1010000002907fae */ /* 0x0003e4000c101d48 */
[----:B-1-3--:R-:W-:-:S04]  /*134e0*/  SEL R5, RZ, 0x10, P2 ;  /* 0x00000010ff057807 */ /* 0x00afc80001000000 */
.L_x_3069:
[C---:B--2---:R-:W-:Y:S02]  /*134f0*/  IADD3 R2, -R5.reuse, 0x10, RZ ;  /* 0x0000001005027810 */ /* 0x044fe40007ffe1ff */
[----:B------:R-:W-:-:S02]  /*13500*/  ISETP.NE.U32.AND P2, PT, R5, RZ, PT ;  /* 0x000000ff0500720c */ /* 0x000fc40003f45070 */
[----:B------:R-:W-:Y:S02]  /*13510*/  LOP3.LUT R2, R2, 0xf, RZ, 0xc0, !PT ;  /* 0x0000000f02027812 */ /* 0x000fe400078ec0ff */
[----:B------:R-:W-:Y:S02]  /*13520*/  ISETP.NE.U32.AND P3, PT, R7, RZ, PT ;  /* 0x000000ff0700720c */ /* 0x000fe40003f65070 */
[----:B------:R-:W-:-:S04]  /*13530*/  IADD3 R2, P1, P0, R2, R0, R13 ;  /* 0x0000000002027210 */ /* 0x000fc8000783e00d */
[----:B----4-:R-:W-:-:S05]  /*13540*/  IADD3.X R3, RZ, R4, R14, P1, P0 ;  /* 0x00000004ff037210 */ /* 0x010fca0000fe040e */
[----:B------:R-:W-:Y:S01]  /*13550*/  @!PT LDS RZ, [RZ] ;  /* 0x00000000fffff984 */ /* 0x000fe20000000800 */
[----:B------:R-:W-:Y:S01]  /*13560*/  @!PT LDS RZ, [RZ] ;  /* 0x00000000fffff984 */ /* 0x000fe20000000800 */
[----:B------:R-:W-:Y:S01]  /*13570*/  @!PT LDS RZ, [RZ] ;  /* 0x00000000fffff984 */ /* 0x000fe20000000800 */
[----:B------:R1:W-:Y:S01]  /*13580*/  LDGSTS.E.BYPASS.LTC128B.128.ZFILL [R144+0xd100], [R2.64], P2 ;  /* 0x0d10000002907fae */ /* 0x0003e20009141d48 */
[----:B------:R-:W-:Y:S02]  /*13590*/  ISETP.NE.U32.AND P2, PT, R6, RZ, PT ;  /* 0x000000ff0600720c */ /* 0x000fe40003f45070 */
[----:B-1----:R-:W-:-:S04]  /*135a0*/  IADD3 R2, -R7, 0x10, RZ ;  /* 0x0000001007027810 */ /* 0x002fc80007ffe1ff */
[----:B------:R-:W-:Y:S02]  /*135b0*/  LOP3.LUT R3, R2, 0xf, RZ, 0xc0, !PT ;  /* 0x0000000f02037812 */ /* 0x000fe400078ec0ff */
[----:B------:R-:W-:Y:S02]  /*135c0*/  IADD3 R2, -R6, 0x10, RZ ;  /* 0x0000001006027810 */ /* 0x000fe40007ffe1ff */
[----:B------:R-:W-:Y:S02]  /*135d0*/  IADD3 R6, P1, P0, R3, R0, R15 ;  /* 0x0000000003067210 */ /* 0x000fe4000783e00f */
[----:B------:R-:W-:Y:S02]  /*135e0*/  LOP3.LUT R2, R2, 0xf, RZ, 0xc0, !PT ;  /* 0x0000000f02027812 */ /* 0x000fe400078ec0ff */
[----:B------:R-:W-:Y:S02]  /*135f0*/  IADD3.X R7, RZ, R4, R16, P1, P0 ;  /* 0x00000004ff077210 */ /* 0x000fe40000fe0410 */
[----:B------:R-:W-:-:S03]  /*13600*/  IADD3 R2, P1, P0, R2, R0, R17 ;  /* 0x0000000002027210 */ /* 0x000fc6000783e011 */
[----:B------:R1:W-:Y:S01]  /*13610*/  LDGSTS.E.BYPASS.LTC128B.128.ZFILL [R144+0xf100], [R6.64], P3 ;  /* 0x0f10000006907fae */ /* 0x0003e20009941d48 */
[----:B------:R-:W-:-:S05]  /*13620*/  IADD3.X R3, RZ, R4, R18, P1, P0 ;  /* 0x00000004ff037210 */ /* 0x000fca0000fe0412 */
[----:B------:R1:W-:Y:S04]  /*13630*/  LDGSTS.E.BYPASS.LTC128B.128.ZFILL [R144+0x11100], [R2.64], P2 ;  /* 0x1110000002907fae */ /* 0x0003e80009141d48 */
.L_x_2961:
[----:B------:R-:W-:Y:S05]  /*13640*/  BSYNC B0 ;  /* 0x0000000000007941 */ /* 0x000fea0003800000 */
.L_x_2960:
[----:B------:R-:W2:Y:S01]  /*13650*/  LDL R0, [R1+0x4] ;  /* 0x0000040001007983 */ /* 0x000ea20000100800 */
[----:B-1----:R-:W-:-:S03]  /*13660*/  IMAD.MOV.U32 R2, RZ, RZ, c[0x0][0x2c4] ;  /* 0x0000b100ff027624 */ /* 0x002fc600078e00ff */
[----:B------:R-:W0:Y:S02]  /*13670*/  LDGDEPBAR ;  /* 0x00000000000079af */ /* 0x000e240000000000 */
[----:B------:R-:W-:Y:S02]  /*13680*/  ISETP.NE.AND P0, PT, R2, 0x1, PT ;  /* 0x000000010200780c */ /* 0x000fe40003f05270 */
[----:B------:R-:W-:Y:S01]  /*13690*/  IADD3 R188, R188, -0x2, RZ ;  /* 0xfffffffebcbc7810 */ /* 0x000fe20007ffe0ff */
[----:B------:R-:W-:Y:S02]  /*136a0*/  IMAD.MOV.U32 R177, RZ, RZ, 0x1 ;  /* 0x00000001ffb17424 */ /* 0x000fe400078e00ff */
[----:B------:R-:W-:-:S08]  /*136b0*/  IMAD.MOV.U32 R213, RZ, RZ, RZ ;  /* 0x000000ffffd57224 */ /* 0x000fd000078e00ff */
[----:B--2---:R-:W-:-:S05]  /*136c0*/  @P0 IMAD.HI.U32 R2, R0, c[0x0][0x2c8], RZ ;  /* 0x0000b20000020a27 */ /* 0x004fca00078e00ff */
[----:B------:R-:W-:-:S04]  /*136d0*/  @P0 SHF.R.U32.HI R0, RZ, c[0x0][0x2cc], R2 ;  /* 0x0000b300ff000a19 */ /* 0x000fc80000011602 */
        /* <DEDUP_REMOVED lines=11> */
.L_x_2973:
        /* <DEDUP_REMOVED lines=22> */
[----:B------:R-:W-:Y:S02]  /*138f0*/  SHF.R.S32.HI R5, RZ, 0x1f, R190 ;  /* 0x0000001fff057819 */ /* 0x000fe400000114be */
[----:B------:R-:W-:Y:S01]  /*13900*/  SHF.L.U64.HI R27, R218, 0x1, R228 ;  /* 0x00000001da1b7819 */ /* 0x000fe200000102e4 */
[----:B------:R-:W-:Y:S01]  /*13910*/  IMAD R4, R2, c[0x0][0x208], RZ ;  /* 0x0000820002047a24 */ /* 0x000fe200078e02ff */
[C---:B------:R-:W-:Y:S01]  /*13920*/  SHF.L.U64.HI R25, R215.reuse, 0x1, R229 ;  /* 0x00000001d7197819 */ /* 0x040fe200000102e5 */
        /* <DEDUP_REMOVED lines=14> */
.L_x_3070:
        /* <DEDUP_REMOVED lines=22> */
.L_x_3071:
[C---:B------:R-:W-:Y:S02]  /*13b70*/  IADD3 R3, -R6.reuse, 0x10, RZ ;  /* 0x0000001006037810 */ /* 0x040fe40007ffe1ff */
[----:B------:R-:W-:Y:S02]  /*13b80*/  ISETP.NE.U32.AND P2, PT, R6, RZ, PT ;  /* 0x000000ff0600720c */ /* 0x000fe40003f45070 */
[----:B------:R-:W-:Y:S02]  /*13b90*/  LOP3.LUT R3, R3, 0xf, RZ, 0xc0, !PT ;  /* 0x0000000f03037812 */ /* 0x000fe400078ec0ff */
[C---:B------:R-:W-:Y:S02]  /*13ba0*/  ISETP.NE.U32.AND P3, PT, R16.reuse, RZ, PT ;  /* 0x000000ff1000720c */ /* 0x040fe40003f65070 */
        /* <DEDUP_REMOVED lines=17> */
.L_x_2966:
[----:B------:R-:W-:Y:S05]  /*13cc0*/  BSYNC B0 ;  /* 0x0000000000007941 */ /* 0x000fea0003800000 */
.L_x_2965:
[----:B------:R-:W0:Y:S01]  /*13cd0*/  LDGDEPBAR ;  /* 0x00000000000079af */ /* 0x000e220000000000 */
[----:B------:R-:W-:Y:S01]  /*13ce0*/  WARPSYNC 0xffffffff ;  /* 0xffffffff00007948 */ /* 0x000fe20003800000 */
[C---:B--23--:R-:W-:Y:S01]  /*13cf0*/  HMMA.16816.F32.BF16 R4, R36.reuse, R12, RZ ;  /* 0x0000000c2404723c */ /* 0x04cfe200000418ff */
[----:B------:R-:W-:Y:S01]  /*13d00*/  MOV R189, c[0x0][0x2c4] ;  /* 0x0000b10000bd7a02 */ /* 0x000fe20000000f00 */
[----:B------:R-:W-:Y:S02]  /*13d10*/  BSSY B0, `(.L_x_2969) ;  /* 0x00002d3000007945 */ /* 0x000fe40003800000 */
[-C--:B------:R-:W-:Y:S02]  /*13d20*/  IADD3 R3, R178, R0.reuse, RZ ;  /* 0x00000000b2037210 */ /* 0x080fe40007ffe0ff */
[CC--:B------:R-:W-:Y:S02]  /*13d30*/  IADD3 R8, R179.reuse, R0.reuse, RZ ;  /* 0x00000000b3087210 */ /* 0x0c0fe40007ffe0ff */
[C---:B------:R-:W-:Y:S01]  /*13d40*/  HMMA.16816.F32.BF16 R12, R36.reuse, R14, RZ ;  /* 0x0000000e240c723c */ /* 0x040fe200000418ff */
[----:B------:R-:W-:Y:S02]  /*13d50*/  IADD3 R2, R179, R0, R178 ;  /* 0x00000000b3027210 */ /* 0x000fe40007ffe0b2 */
[----:B------:R-:W-:Y:S02]  /*13d60*/  ISETP.NE.AND P0, PT, R189, 0x1, PT ;  /* 0x00000001bd00780c */ /* 0x000fe40003f05270 */
[----:B------:R-:W-:Y:S03]  /*13d70*/  SHF.L.U32 R214, R188, 0x6, RZ ;  /* 0x00000006bcd67819 */ /* 0x000fe600000006ff */
        /* <DEDUP_REMOVED lines=168> */
[----:B------:R-:W-:Y:S02]  /*14800*/  FSEL R159, R16, -INF , P3 ;  /* 0xff800000109f7808 */ /* 0x000fe40001800000 */
[----:B------:R-:W-:Y:S02]  /*14810*/  ISETP.GT.AND P2, PT, R2, 0x11, PT ;  /* 0x000000110200780c */ /* 0x000fe40003f44270 */
[----:B------:R-:W-:Y:S02]  /*14820*/  FMNMX.FTZ R3, R4, R3, !PT ;  /* 0x0000000304037209 */ /* 0x000fe40007810000 */
[----:B------:R-:W-:Y:S02]  /*14830*/  ISETP.GT.AND P1, PT, R0, RZ, PT ;  /* 0x000000ff0000720c */ /* 0x000fe40003f24270 */
[----:B------:R-:W-:Y:S02]  /*14840*/  FSEL R168, R17, -INF , P2 ;  /* 0xff80000011a87808 */ /* 0x000fe40001000000 */
[----:B------:R-:W-:Y:S02]  /*14850*/  FSEL R154, R6, -INF , P1 ;  /* 0xff800000069a7808 */ /* 0x000fe40000800000 */
[----:B------:R-:W-:Y:S02]  /*14860*/  ISETP.GT.AND P1, PT, R0, 0x8, PT ;  /* 0x000000080000780c */ /* 0x000fe40003f24270 */
[----:B------:R-:W-:Y:S02]  /*14870*/  ISETP.GT.AND P3, PT, R2, 0x18, PT ;  /* 0x000000180200780c */ /* 0x000fe40003f64270 */
[----:B------:R-:W-:Y:S02]  /*14880*/  ISETP.GT.AND P0, PT, R0, 0x1, PT ;  /* 0x000000010000780c */ /* 0x000fe40003f04270 */
[----:B------:R-:W-:Y:S02]  /*14890*/  FMNMX.FTZ R3, R159, R3, !PT ;  /* 0x000000039f037209 */ /* 0x000fe40007810000 */
[----:B------:R-:W-:Y:S02]  /*148a0*/  FSEL R153, R7, -INF , P0 ;  /* 0xff80000007997808 */ /* 0x000fe40000000000 */
[----:B------:R-:W-:Y:S02]  /*148b0*/  FSEL R7, R14, -INF , P1 ;  /* 0xff8000000e077808 */ /* 0x000fe40000800000 */
[----:B------:R-:W-:Y:S02]  /*148c0*/  ISETP.GT.AND P1, PT, R0, 0x10, PT ;  /* 0x000000100000780c */ /* 0x000fe40003f24270 */
[----:B------:R-:W-:Y:S02]  /*148d0*/  ISETP.GT.AND P2, PT, R2, 0x19, PT ;  /* 0x000000190200780c */ /* 0x000fe40003f44270 */
[----:B------:R-:W-:Y:S02]  /*148e0*/  FSEL R164, R20, -INF , P3 ;  /* 0xff80000014a47808 */ /* 0x000fe40001800000 */
[----:B------:R-:W-:Y:S02]  /*148f0*/  FMNMX.FTZ R3, R168, R3, !PT ;  /* 0x00000003a8037209 */ /* 0x000fe40007810000 */
        /* <DEDUP_REMOVED lines=22> */
[----:B------:R-:W-:Y:S02]  /*14a60*/  ISETP.GT.AND P0, PT, R0, 0x9, PT ;  /* 0x000000090000780c */ /* 0x000fe40003f04270 */
[----:B------:R-:W-:Y:S02]  /*14a70*/  FMNMX.FTZ R6, R153, R6, !PT ;  /* 0x0000000699067209 */ /* 0x000fe40007810000 */
[----:B------:R-:W-:Y:S02]  /*14a80*/  FSEL R200, R33, -INF , P2 ;  /* 0xff80000021c87808 */ /* 0x000fe40001000000 */
[----:B------:R-:W-:Y:S02]  /*14a90*/  ISETP.GT.AND P1, PT, R2, 0x38, PT ;  /* 0x000000380200780c */ /* 0x000fe40003f24270 */
[----:B------:R-:W-:Y:S02]  /*14aa0*/  FMNMX.FTZ R3, R201, R3, !PT ;  /* 0x00000003c9037209 */ /* 0x000fe40007810000 */
[----:B------:R-:W-:Y:S02]  /*14ab0*/  FSEL R15, R15, -INF , P0 ;  /* 0xff8000000f0f7808 */ /* 0x000fe40000000000 */
[----:B------:R-:W-:Y:S02]  /*14ac0*/  FMNMX.FTZ R6, R7, R6, !PT ;  /* 0x0000000607067209 */ /* 0x000fe40007810000 */
[----:B------:R-:W-:Y:S02]  /*14ad0*/  FSEL R197, R36, -INF , P1 ;  /* 0xff80000024c57808 */ /* 0x000fe40000800000 */
        /* <DEDUP_REMOVED lines=27> */
[----:B-1----:R-:W-:Y:S02]  /*14c90*/  FMNMX.FTZ R0, R3, R6, !PT ;  /* 0x0000000603007209 */ /* 0x002fe40007810000 */
[----:B------:R-:W-:Y:S02]  /*14ca0*/  FSEL R202, R38, -INF , P1 ;  /* 0xff80000026ca7808 */ /* 0x000fe40000800000 */
[----:B------:R-:W-:Y:S01]  /*14cb0*/  FMNMX.FTZ R2, R171, R2, !PT ;  /* 0x00000002ab027209 */ /* 0x000fe20007810000 */
[----:B------:R-:W1:Y:S01]  /*14cc0*/  SHFL.BFLY PT, R6, R0, 0x1, 0x1f ;  /* 0x0c201f0000067f89 */ /* 0x000e6200000e0000 */
[----:B------:R-:W-:Y:S02]  /*14cd0*/  FSEL R207, R39, -INF , P0 ;  /* 0xff80000027cf7808 */ /* 0x000fe40000000000 */
[----:B------:R-:W-:Y:S02]  /*14ce0*/  FMNMX.FTZ R2, R172, R2, !PT ;  /* 0x00000002ac027209 */ /* 0x000fe40007810000 */
[----:B------:R-:W-:Y:S02]  /*14cf0*/  IADD3 R156, R187, R176, RZ ;  /* 0x000000b0bb9c7210 */ /* 0x000fe40007ffe0ff */
[----:B------:R-:W-:Y:S03]  /*14d00*/  FMNMX.FTZ R2, R163, R2, !PT ;  /* 0x00000002a3027209 */ /* 0x000fe60007810000 */
[----:B------:R-:W-:Y:S01]  /*14d10*/  LDSM.16.MT88.4 R32, [R156] ;  /* 0x000000009c20783b */ /* 0x000fe20000004200 */
        /* <DEDUP_REMOVED lines=9> */
[----:B------:R-:W-:Y:S02]  /*14db0*/  FSEL R157, R0, RZ, P1 ;  /* 0x000000ff009d7208 */ /* 0x000fe40000800000 */
[----:B------:R-:W-:Y:S03]  /*14dc0*/  FMNMX.FTZ R2, R207, R2, !PT ;  /* 0x00000002cf027209 */ /* 0x000fe60007810000 */
[--C-:B------:R-:W-:Y:S02]  /*14dd0*/  FFMA.FTZ R0, R152, c[0x0][0x2d0], -R157.reuse ;  /* 0x0000b40098007a23 */ /* 0x100fe4000001089d */
[----:B------:R-:W1:Y:S02]  /*14de0*/  SHFL.BFLY PT, R3, R2, 0x2, 0x1f ;  /* 0x0c401f0002037f89 */ /* 0x000e6400000e0000 */
[----:B------:R2:W-:Y:S01]  /*14df0*/  MUFU.EX2 R206, R0 ;  /* 0x0000000000ce7308 */ /* 0x0005e20000000800 */
[----:B-1----:R-:W-:Y:S01]  /*14e00*/  FMNMX.FTZ R2, R2, R3, !PT ;  /* 0x0000000302027209 */ /* 0x002fe20007810000 */
[--C-:B--2---:R-:W-:Y:S04]  /*14e10*/  FFMA.FTZ R0, R8, c[0x0][0x2d0], -R157.reuse ;  /* 0x0000b40008007a23 */ /* 0x104fe8000001089d */
[----:B------:R-:W1:Y:S04]  /*14e20*/  SHFL.BFLY PT, R3, R2, 0x1, 0x1f ;  /* 0x0c201f0002037f89 */ /* 0x000e6800000e0000 */
[----:B------:R2:W3:Y:S01]  /*14e30*/  MUFU.EX2 R205, R0 ;  /* 0x0000000000cd7308 */ /* 0x0004e20000000800 */
[----:B-1----:R-:W-:Y:S01]  /*14e40*/  FMNMX.FTZ R8, R2, R3, !PT ;  /* 0x0000000302087209 */ /* 0x002fe20007810000 */
[--C-:B--2---:R-:W-:Y:S01]  /*14e50*/  FFMA.FTZ R0, R5, c[0x0][0x2d0], -R157.reuse ;  /* 0x0000b40005007a23 */ /* 0x104fe2000001089d */
[----:B---3--:R-:W-:Y:S02]  /*14e60*/  F2FP.BF16.PACK_AB R152, R205, R206 ;  /* 0x000000cecd98723e */ /* 0x008fe400000010ff */
[C---:B------:R-:W-:Y:S05]  /*14e70*/  FSETP.NEU.FTZ.AND P0, PT, R8.reuse, -INF , PT ;  /* 0xff8000000800780b */ /* 0x040fea0003f1d000 */
[----:B------:R1:W-:Y:S01]  /*14e80*/  MUFU.EX2 R212, R0 ;  /* 0x0000000000d47308 */ /* 0x0003e20000000800 */
[----:B------:R-:W-:Y:S05]  /*14e90*/  FMUL.FTZ R2, R8, c[0x0][0x2d0] ;  /* 0x0000b40008027a20 */ /* 0x000fea0000410000 */
[----:B------:R-:W-:Y:S02]  /*14ea0*/  FSEL R158, R2, RZ, P0 ;  /* 0x000000ff029e7208 */ /* 0x000fe40000000000 */
[----:B------:R-:W-:Y:S02]  /*14eb0*/  FSEL R2, R9, RZ, P1 ;  /* 0x000000ff09027208 */ /* 0x000fe40000800000 */
[----:B------:R-:W-:Y:S01]  /*14ec0*/  ISETP.GE.AND P1, PT, R213, 0x1, PT ;  /* 0x00000001d500780c */ /* 0x000fe20003f26270 */
[----:B------:R-:W-:Y:S02]  /*14ed0*/  FFMA.FTZ R3, R15, c[0x0][0x2d0], -R158 ;  /* 0x0000b4000f037a23 */ /* 0x000fe4000001089e */
[----:B------:R-:W-:Y:S02]  /*14ee0*/  FADD.FTZ R2, -R2, R106 ;  /* 0x0000006a02027221 */ /* 0x000fe40000010100 */
[----:B------:R2:W-:Y:S02]  /*14ef0*/  MUFU.EX2 R208, R3 ;  /* 0x0000000300d07308 */ /* 0x0005e40000000800 */
[----:B------:R-:W-:Y:S02]  /*14f00*/  FMUL.FTZ R2, R2, c[0x0][0x2d0] ;  /* 0x0000b40002027a20 */ /* 0x000fe40000410000 */
[--C-:B-1----:R-:W-:Y:S06]  /*14f10*/  FFMA.FTZ R0, R4, c[0x0][0x2d0], -R157.reuse ;  /* 0x0000b40004007a23 */ /* 0x102fec000001089d */
[----:B------:R-:W1:Y:S10]  /*14f20*/  MUFU.EX2 R2, R2 ;  /* 0x0000000200027308 */ /* 0x000e740000000800 */
[----:B------:R3:W4:Y:S01]  /*14f30*/  MUFU.EX2 R211, R0 ;  /* 0x0000000000d37308 */ /* 0x0007220000000800 */
[----:B--2---:R-:W-:Y:S04]  /*14f40*/  IADD3 R3, R186, R176, RZ ;  /* 0x000000b0ba037210 */ /* 0x004fe80007ffe0ff */
[----:B------:R-:W-:Y:S01]  /*14f50*/  IADD3 R106, R184, R3, RZ ;  /* 0x00000003b86a7210 */ /* 0x000fe20007ffe0ff */
[----:B------:R-:W2:Y:S01]  /*14f60*/  LDSM.16.MT88.4 R16, [R3] ;  /* 0x000000000310783b */ /* 0x000ea20000004200 */
[C---:B-1----:R-:W-:Y:S02]  /*14f70*/  FMUL.FTZ R4, R2.reuse, R112 ;  /* 0x0000007002047220 */ /* 0x042fe40000410000 */
[C---:B------:R-:W-:Y:S05]  /*14f80*/  FMUL.FTZ R5, R2.reuse, R113 ;  /* 0x0000007102057220 */ /* 0x040fea0000410000 */
[----:B------:R-:W1:Y:S01]  /*14f90*/  LDSM.16.MT88.4 R24, [R106] ;  /* 0x000000006a18783b */ /* 0x000e620000004200 */
[C---:B------:R-:W-:Y:S02]  /*14fa0*/  FMUL.FTZ R12, R2.reuse, R116 ;  /* 0x00000074020c7220 */ /* 0x040fe40000410000 */
[C---:B------:R-:W-:Y:S02]  /*14fb0*/  FMUL.FTZ R13, R2.reuse, R117 ;  /* 0x00000075020d7220 */ /* 0x040fe40000410000 */
[----:B------:R-:W-:Y:S02]  /*14fc0*/  FMUL.FTZ R21, R2, R125 ;  /* 0x0000007d02157220 */ /* 0x000fe40000410000 */
[--C-:B---3--:R-:W-:Y:S01]  /*14fd0*/  FFMA.FTZ R0, R154, c[0x0][0x2d0], -R158.reuse ;  /* 0x0000b4009a007a23 */ /* 0x108fe2000001089e */
[----:B----4-:R-:W-:Y:S01]  /*14fe0*/  F2FP.BF16.PACK_AB R154, R211, R212 ;  /* 0x000000d4d39a723e */ /* 0x010fe200000010ff */
        /* <DEDUP_REMOVED lines=14> */
[--C-:B---3--:R-:W-:Y:S02]  /*150d0*/  FFMA.FTZ R0, R153, c[0x0][0x2d0], -R158.reuse ;  /* 0x0000b40099007a23 */ /* 0x108fe4000001089e */
[C---:B------:R-:W-:Y:S02]  /*150e0*/  FMUL.FTZ R56, R2.reuse, R56 ;  /* 0x0000003802387220 */ /* 0x040fe40000410000 */
[----:B------:R-:W3:Y:S01]  /*150f0*/  MUFU.EX2 R210, R0 ;  /* 0x0000000000d27308 */ /* 0x000ee20000000800 */
        /* <DEDUP_REMOVED lines=12> */
[----:B---3--:R-:W-:Y:S01]  /*151c0*/  F2FP.BF16.PACK_AB R153, R210, R203 ;  /* 0x000000cbd299723e */ /* 0x008fe200000010ff */
[----:B------:R-:W-:Y:S02]  /*151d0*/  FFMA.FTZ R0, R7, c[0x0][0x2d0], -R158 ;  /* 0x0000b40007007a23 */ /* 0x000fe4000001089e */
        /* <DEDUP_REMOVED lines=13> */
[----:B---3--:R-:W-:Y:S02]  /*152b0*/  FSEL R0, R8, RZ, P0 ;  /* 0x000000ff08007208 */ /* 0x008fe40000000000 */
[----:B----4-:R-:W-:Y:S03]  /*152c0*/  F2FP.BF16.PACK_AB R155, R208, R209 ;  /* 0x000000d1d09b723e */ /* 0x010fe600000010ff */
[----:B------:R-:W-:Y:S01]  /*152d0*/  FADD.FTZ R0, -R0, R107 ;  /* 0x0000006b00007221 */ /* 0x000fe20000010100 */
[----:B------:R-:W-:Y:S03]  /*152e0*/  IADD3 R107, R184, R156, RZ ;  /* 0x0000009cb86b7210 */ /* 0x000fe60007ffe0ff */
[----:B------:R-:W-:Y:S06]  /*152f0*/  FMUL.FTZ R0, R0, c[0x0][0x2d0] ;  /* 0x0000b40000007a20 */ /* 0x000fec0000410000 */
[----:B------:R-:W3:Y:S02]  /*15300*/  MUFU.EX2 R0, R0 ;  /* 0x0000000000007308 */ /* 0x000ee40000000800 */
[C---:B---3--:R-:W-:Y:S02]  /*15310*/  FMUL.FTZ R6, R0.reuse, R114 ;  /* 0x0000007200067220 */ /* 0x048fe40000410000 */
[C---:B------:R-:W-:Y:S02]  /*15320*/  FMUL.FTZ R7, R0.reuse, R115 ;  /* 0x0000007300077220 */ /* 0x040fe40000410000 */
[----:B------:R-:W3:Y:S01]  /*15330*/  LDSM.16.MT88.4 R112, [R107] ;  /* 0x000000006b70783b */ /* 0x000ee20000004200 */
[C---:B------:R-:W-:Y:S02]  /*15340*/  FMUL.FTZ R14, R0.reuse, R118 ;  /* 0x00000076000e7220 */ /* 0x040fe40000410000 */
[C---:B------:R-:W-:Y:S02]  /*15350*/  FMUL.FTZ R15, R0.reuse, R119 ;  /* 0x00000077000f7220 */ /* 0x040fe40000410000 */
[C---:B--2---:R-:W-:Y:S03]  /*15360*/  HMMA.16816.F32.BF16 R4, R152.reuse, R16, R4 ;  /* 0x000000109804723c */ /* 0x044fe60000041804 */
[----:B------:R-:W2:Y:S02]  /*15370*/  LDSM.16.MT88.4 R116, [R3+0x2000] ;  /* 0x002000000374783b */ /* 0x000ea40000004200 */
        /* <DEDUP_REMOVED lines=10> */
[C---:B-1----:R-:W-:Y:S03]  /*15420*/  HMMA.16816.F32.BF16 R16, R152.reuse, R24, R16 ;  /* 0x000000189810723c */ /* 0x042fe60000041810 */
        /* <DEDUP_REMOVED lines=23> */
[C---:B---3--:R-:W-:Y:S03]  /*155a0*/  HMMA.16816.F32.BF16 R32, R152.reuse, R112, R32 ;  /* 0x000000709820723c */ /* 0x048fe60000041820 */
        /* <DEDUP_REMOVED lines=29> */
[----:B------:R-:W-:Y:S02]  /*15780*/  FFMA.FTZ R120, R159, c[0x0][0x2d0], -R157 ;  /* 0x0000b4009f787a23 */ /* 0x000fe4000001089d */
[C---:B--2---:R-:W-:Y:S02]  /*15790*/  HMMA.16816.F32.BF16 R56, R152.reuse, R116, R56 ;  /* 0x000000749838723c */ /* 0x044fe40000041838 */
[----:B------:R2:W3:Y:S02]  /*157a0*/  MUFU.EX2 R195, R120 ;  /* 0x0000007800c37308 */ /* 0x0004e40000000800 */
[C---:B------:R-:W-:Y:S02]  /*157b0*/  FMUL.FTZ R98, R0.reuse, R98 ;  /* 0x0000006200627220 */ /* 0x040fe40000410000 */
[C---:B------:R-:W-:Y:S02]  /*157c0*/  FMUL.FTZ R99, R0.reuse, R99 ;  /* 0x0000006300637220 */ /* 0x040fe40000410000 */
[C---:B------:R-:W-:Y:S01]  /*157d0*/  HMMA.16816.F32.BF16 R60, R152.reuse, R118, R60 ;  /* 0x00000076983c723c */ /* 0x040fe2000004183c */
[----:B------:R-:W4:Y:S03]  /*157e0*/  LDSM.16.MT88.4 R116, [R3+0x4000] ;  /* 0x004000000374783b */ /* 0x000f260000004200 */
[C---:B------:R-:W-:Y:S02]  /*157f0*/  FMUL.FTZ R102, R0.reuse, R102 ;  /* 0x0000006600667220 */ /* 0x040fe40000410000 */
[----:B------:R-:W-:Y:S02]  /*15800*/  FMUL.FTZ R103, R0, R103 ;  /* 0x0000006700677220 */ /* 0x000fe40000410000 */
[----:B------:R-:W-:Y:S04]  /*15810*/  FFMA.FTZ R2, R2, R220, R206 ;  /* 0x000000dc02027223 */ /* 0x000fe800000100ce */
[----:B------:R-:W-:Y:S02]  /*15820*/  FFMA.FTZ R0, R0, R219, R203 ;  /* 0x000000db00007223 */ /* 0x000fe400000100cb */
[----:B------:R-:W-:Y:S02]  /*15830*/  FADD.FTZ R2, R205, R2 ;  /* 0x00000002cd027221 */ /* 0x000fe40000010000 */
[----:B------:R-:W-:Y:S02]  /*15840*/  FADD.FTZ R0, R210, R0 ;  /* 0x00000000d2007221 */ /* 0x000fe40000010000 */
[----:B--2---:R-:W-:Y:S02]  /*15850*/  FFMA.FTZ R120, R169, c[0x0][0x2d0], -R158 ;  /* 0x0000b400a9787a23 */ /* 0x004fe4000001089e */
[----:B------:R2:W-:Y:S01]  /*15860*/  MUFU.EX2 R169, R124 ;  /* 0x0000007c00a97308 */ /* 0x0005e20000000800 */
[----:B------:R-:W-:Y:S02]  /*15870*/  FADD.FTZ R2, R212, R2 ;  /* 0x00000002d4027221 */ /* 0x000fe40000010000 */
[----:B------:R-:W-:Y:S01]  /*15880*/  FADD.FTZ R0, R209, R0 ;  /* 0x00000000d1007221 */ /* 0x000fe20000010000 */
[C---:B-1----:R-:W-:Y:S03]  /*15890*/  HMMA.16816.F32.BF16 R64, R152.reuse, R112, R64 ;  /* 0x000000709840723c */ /* 0x042fe60000041840 */
[----:B------:R-:W-:Y:S03]  /*158a0*/  FADD.FTZ R2, R211, R2 ;  /* 0x00000002d3027221 */ /* 0x000fe60000010000 */
[----:B------:R1:W5:Y:S01]  /*158b0*/  MUFU.EX2 R193, R120 ;  /* 0x0000007800c17308 */ /* 0x0003620000000800 */
[----:B------:R-:W-:Y:S01]  /*158c0*/  FADD.FTZ R0, R208, R0 ;  /* 0x00000000d0007221 */ /* 0x000fe20000010000 */
[C---:B------:R-:W-:Y:S01]  /*158d0*/  HMMA.16816.F32.BF16 R68, R152.reuse, R114, R68 ;  /* 0x000000729844723c */ /* 0x040fe20000041844 */
[----:B------:R-:W5:Y:S03]  /*158e0*/  LDSM.16.MT88.4 R112, [R106+0x4000] ;  /* 0x004000006a70783b */ /* 0x000f660000004200 */
[----:B---3--:R-:W-:Y:S04]  /*158f0*/  FADD.FTZ R2, R195, R2 ;  /* 0x00000002c3027221 */ /* 0x008fe80000010000 */
[C---:B----4-:R-:W-:Y:S04]  /*15900*/  HMMA.16816.F32.BF16 R72, R152.reuse, R116, R72 ;  /* 0x000000749848723c */ /* 0x050fe80000041848 */
[--C-:B--2---:R-:W-:Y:S02]  /*15910*/  FFMA.FTZ R124, R163, c[0x0][0x2d0], -R158.reuse ;  /* 0x0000b400a37c7a23 */ /* 0x104fe4000001089e */
[----:B------:R-:W-:Y:S02]  /*15920*/  MUFU.EX2 R163, R128 ;  /* 0x0000008000a37308 */ /* 0x000fe40000000800 */
[C---:B------:R-:W-:Y:S01]  /*15930*/  HMMA.16816.F32.BF16 R76, R152.reuse, R118, R76 ;  /* 0x00000076984c723c */ /* 0x040fe2000004184c */
[----:B------:R-:W2:Y:S03]  /*15940*/  LDSM.16.MT88.4 R116, [R156+0x4000] ;  /* 0x004000009c74783b */ /* 0x000ea60000004200 */
[----:B-1----:R-:W-:Y:S02]  /*15950*/  FFMA.FTZ R120, R170, c[0x0][0x2d0], -R158 ;  /* 0x0000b400aa787a23 */ /* 0x002fe4000001089e */
[----:B-----5:R-:W-:Y:S02]  /*15960*/  FADD.FTZ R0, R193, R0 ;  /* 0x00000000c1007221 */ /* 0x020fe40000010000 */
[----:B------:R1:W-:Y:S10]  /*15970*/  MUFU.EX2 R167, R124 ;  /* 0x0000007c00a77308 */ /* 0x0003f40000000800 */
[----:B------:R3:W4:Y:S01]  /*15980*/  MUFU.EX2 R192, R120 ;  /* 0x0000007800c07308 */ /* 0x0007220000000800 */
[C---:B------:R-:W-:Y:S07]  /*15990*/  HMMA.16816.F32.BF16 R80, R152.reuse, R112, R80 ;  /* 0x000000709850723c */ /* 0x040fee0000041850 */
[--C-:B------:R-:W-:Y:S01]  /*159a0*/  FFMA.FTZ R112, R168, c[0x0][0x2d0], -R157.reuse ;  /* 0x0000b400a8707a23 */ /* 0x100fe2000001089d */
[C---:B------:R-:W-:Y:S03]  /*159b0*/  HMMA.16816.F32.BF16 R84, R152.reuse, R114, R84 ;  /* 0x000000729854723c */ /* 0x040fe60000041854 */
[----:B------:R5:W5:Y:S01]  /*159c0*/  MUFU.EX2 R194, R112 ;  /* 0x0000007000c27308 */ /* 0x000b620000000800 */
[----:B-1----:R-:W-:Y:S04]  /*159d0*/  FFMA.FTZ R124, R160, c[0x0][0x2d0], -R158 ;  /* 0x0000b400a07c7a23 */ /* 0x002fe8000001089e */
[C---:B--2---:R-:W-:Y:S01]  /*159e0*/  HMMA.16816.F32.BF16 R88, R152.reuse, R116, R88 ;  /* 0x000000749858723c */ /* 0x044fe20000041858 */
[----:B---3--:R-:W-:Y:S03]  /*159f0*/  LDSM.16.MT88.4 R120, [R106+0x800] ;  /* 0x000800006a78783b */ /* 0x008fe60000004200 */
[----:B----4-:R-:W-:Y:S01]  /*15a00*/  FADD.FTZ R0, R192, R0 ;  /* 0x00000000c0007221 */ /* 0x010fe20000010000 */
[----:B------:R1:W-:Y:S02]  /*15a10*/  MUFU.EX2 R168, R124 ;  /* 0x0000007c00a87308 */ /* 0x0003e40000000800 */
[--C-:B------:R-:W-:Y:S01]  /*15a20*/  FFMA.FTZ R116, R164, c[0x0][0x2d0], -R157.reuse ;  /* 0x0000b400a4747a23 */ /* 0x100fe2000001089d */
[C---:B------:R-:W-:Y:S07]  /*15a30*/  HMMA.16816.F32.BF16 R92, R152.reuse, R118, R92 ;  /* 0x00000076985c723c */ /* 0x040fee000004185c */
[----:B------:R2:W3:Y:S01]  /*15a40*/  MUFU.EX2 R191, R116 ;  /* 0x0000007400bf7308 */ /* 0x0004e20000000800 */
[----:B-----5:R-:W4:Y:S01]  /*15a50*/  LDSM.16.MT88.4 R112, [R107+0x4000] ;  /* 0x004000006b70783b */ /* 0x020f220000004200 */
[----:B------:R-:W-:Y:S03]  /*15a60*/  FADD.FTZ R2, R194, R2 ;  /* 0x00000002c2027221 */ /* 0x000fe60000010000 */
[--C-:B-1----:R-:W-:Y:S05]  /*15a70*/  FFMA.FTZ R124, R174, c[0x0][0x2d0], -R157.reuse ;  /* 0x0000b400ae7c7a23 */ /* 0x102fea000001089d */
[----:B------:R1:W-:Y:S01]  /*15a80*/  MUFU.EX2 R170, R124 ;  /* 0x0000007c00aa7308 */ /* 0x0003e20000000800 */
[--C-:B--2---:R-:W-:Y:S02]  /*15a90*/  FFMA.FTZ R116, R165, c[0x0][0x2d0], -R157.reuse ;  /* 0x0000b400a5747a23 */ /* 0x104fe4000001089d */
[----:B---3--:R-:W-:Y:S07]  /*15aa0*/  FADD.FTZ R2, R191, R2 ;  /* 0x00000002bf027221 */ /* 0x008fee0000010000 */
[----:B------:R2:W3:Y:S01]  /*15ab0*/  MUFU.EX2 R189, R116 ;  /* 0x0000007400bd7308 */ /* 0x0004e20000000800 */
[--C-:B-1----:R-:W-:Y:S01]  /*15ac0*/  FFMA.FTZ R124, R166, c[0x0][0x2d0], -R157.reuse ;  /* 0x0000b400a67c7a23 */ /* 0x102fe2000001089d */
[C---:B----4-:R-:W-:Y:S07]  /*15ad0*/  HMMA.16816.F32.BF16 R96, R152.reuse, R112, R96 ;  /* 0x000000709860723c */ /* 0x050fee0000041860 */
[----:B------:R-:W-:Y:S01]  /*15ae0*/  FFMA.FTZ R112, R171, c[0x0][0x2d0], -R158 ;  /* 0x0000b400ab707a23 */ /* 0x000fe2000001089e */
[----:B------:R-:W-:Y:S01]  /*15af0*/  HMMA.16816.F32.BF16 R100, R152, R114, R100 ;  /* 0x000000729864723c */ /* 0x000fe20000041864 */
[----:B--2---:R-:W1:Y:S01]  /*15b00*/  LDSM.16.MT88.4 R116, [R3+0x800] ;  /* 0x000800000374783b */ /* 0x004e620000004200 */
[----:B------:R2:W-:Y:S02]  /*15b10*/  MUFU.EX2 R171, R124 ;  /* 0x0000007c00ab7308 */ /* 0x0005e40000000800 */
[----:B------:R-:W-:Y:S01]  /*15b20*/  F2FP.BF16.PACK_AB R113, R192, R193 ;  /* 0x000000c1c071723e */ /* 0x000fe200000010ff */
[C---:B---3--:R-:W-:Y:S02]  /*15b30*/  FADD.FTZ R2, R189.reuse, R2 ;  /* 0x00000002bd027221 */ /* 0x048fe40000010000 */
[----:B------:R-:W-:Y:S05]  /*15b40*/  F2FP.BF16.PACK_AB R114, R189, R191 ;  /* 0x000000bfbd72723e */ /* 0x000fea00000010ff */
        /* <DEDUP_REMOVED lines=128> */
[----:B------:R1:W5:Y:S07]  /*16350*/  LDSM.16.MT88.4 R4, [R3+0x5800] ;  /* 0x005800000304783b */ /* 0x00036e0000004200 */
[C---:B--2---:R-:W-:Y:S08]  /*16360*/  HMMA.16816.F32.BF16 R48, R152.reuse, R12, R48 ;  /* 0x0000000c9830723c */ /* 0x044ff00000041830 */
[C---:B------:R-:W-:Y:S01]  /*16370*/  HMMA.16816.F32.BF16 R52, R152.reuse, R14, R52 ;  /* 0x0000000e9834723c */ /* 0x040fe20000041834 */
[----:B------:R-:W2:Y:S07]  /*16380*/  LDSM.16.MT88.4 R12, [R156+0x5800] ;  /* 0x005800009c0c783b */ /* 0x000eae0000004200 */
[C---:B---3--:R-:W-:Y:S04]  /*16390*/  HMMA.16816.F32.BF16 R56, R152.reuse, R16, R56 ;  /* 0x000000109838723c */ /* 0x048fe80000041838 */
[----:B-1----:R-:W-:Y:S02]  /*163a0*/  FADD.FTZ R3, R165, R0 ;  /* 0x00000000a5037221 */ /* 0x002fe40000010000 */
[----:B------:R-:W-:Y:S02]  /*163b0*/  FADD.FTZ R0, R160, R2 ;  /* 0x00000002a0007221 */ /* 0x000fe40000010000 */
[C---:B------:R-:W-:Y:S04]  /*163c0*/  HMMA.16816.F32.BF16 R60, R152.reuse, R18, R60 ;  /* 0x00000012983c723c */ /* 0x040fe8000004183c */
[----:B------:R-:W-:Y:S02]  /*163d0*/  FADD.FTZ R3, R159, R3 ;  /* 0x000000039f037221 */ /* 0x000fe40000010000 */
[----:B------:R-:W-:Y:S02]  /*163e0*/  FADD.FTZ R2, R163, R0 ;  /* 0x00000000a3027221 */ /* 0x000fe40000010000 */
[C---:B----4-:R-:W-:Y:S04]  /*163f0*/  HMMA.16816.F32.BF16 R64, R152.reuse, R20, R64 ;  /* 0x000000149840723c */ /* 0x050fe80000041840 */
[----:B------:R-:W-:Y:S02]  /*16400*/  FADD.FTZ R0, R161, R3 ;  /* 0x00000003a1007221 */ /* 0x000fe40000010000 */
[----:B------:R-:W-:Y:S01]  /*16410*/  FADD.FTZ R3, R162, R2 ;  /* 0x00000002a2037221 */ /* 0x000fe20000010000 */
[----:B------:R-:W-:Y:S01]  /*16420*/  IADD3 R2, R213, 0x1, RZ ;  /* 0x00000001d5027810 */ /* 0x000fe20007ffe0ff */
[C---:B------:R-:W-:Y:S04]  /*16430*/  HMMA.16816.F32.BF16 R68, R152.reuse, R22, R68 ;  /* 0x000000169844723c */ /* 0x040fe80000041844 */
[----:B------:R-:W-:Y:S01]  /*16440*/  FADD.FTZ R0, R157, R0 ;  /* 0x000000009d007221 */ /* 0x000fe20000010000 */
[----:B------:R-:W-:Y:S01]  /*16450*/  SEL R213, R2, RZ, !P1 ;  /* 0x000000ff02d57207 */ /* 0x000fe20004800000 */
[----:B------:R-:W-:Y:S02]  /*16460*/  FADD.FTZ R220, R164, R3 ;  /* 0x00000003a4dc7221 */ /* 0x000fe40000010000 */
[C---:B-----5:R-:W-:Y:S04]  /*16470*/  HMMA.16816.F32.BF16 R72, R152.reuse, R4, R72 ;  /* 0x000000049848723c */ /* 0x060fe80000041848 */
[----:B------:R-:W-:Y:S04]  /*16480*/  FADD.FTZ R219, R158, R0 ;  /* 0x000000009edb7221 */ /* 0x000fe80000010000 */
[C---:B------:R-:W-:Y:S01]  /*16490*/  HMMA.16816.F32.BF16 R76, R152.reuse, R6, R76 ;  /* 0x00000006984c723c */ /* 0x040fe2000004184c */
[----:B------:R-:W1:Y:S07]  /*164a0*/  LDSM.16.MT88.4 R4, [R107+0x5800] ;  /* 0x005800006b04783b */ /* 0x000e6e0000004200 */
[C---:B------:R-:W-:Y:S08]  /*164b0*/  HMMA.16816.F32.BF16 R80, R152.reuse, R24, R80 ;  /* 0x000000189850723c */ /* 0x040ff00000041850 */
[C---:B------:R-:W-:Y:S08]  /*164c0*/  HMMA.16816.F32.BF16 R84, R152.reuse, R26, R84 ;  /* 0x0000001a9854723c */ /* 0x040ff00000041854 */
[C---:B--2---:R-:W-:Y:S08]  /*164d0*/  HMMA.16816.F32.BF16 R88, R152.reuse, R12, R88 ;  /* 0x0000000c9858723c */ /* 0x044ff00000041858 */
[C---:B------:R-:W-:Y:S08]  /*164e0*/  HMMA.16816.F32.BF16 R92, R152.reuse, R14, R92 ;  /* 0x0000000e985c723c */ /* 0x040ff0000004185c */
[C---:B-1----:R-:W-:Y:S07]  /*164f0*/  HMMA.16816.F32.BF16 R96, R152.reuse, R4, R96 ;  /* 0x000000049860723c */ /* 0x042fee0000041860 */
[----:B------:R-:W-:Y:S01]  /*16500*/  IADD3 R4, R188, -0x2, RZ ;  /* 0xfffffffebc047810 */ /* 0x000fe20007ffe0ff */
[----:B------:R-:W-:Y:S03]  /*16510*/  HMMA.16816.F32.BF16 R100, R152, R6, R100 ;  /* 0x000000069864723c */ /* 0x000fe60000041864 */
[----:B------:R-:W-:Y:S11]  /*16520*/  ISETP.GE.AND P0, PT, R4, R225, PT ;  /* 0x000000e10400720c */ /* 0x000ff60003f06270 */
[----:B------:R-:W-:Y:S02]  /*16530*/  @!UPT UIADD3 URZ, URZ, URZ, URZ ;  /* 0x0000003f3f3ff290 */ /* 0x000fe4000fffe03f */
[----:B------:R-:W-:-:S05]  /*16540*/  @!P0 BRA `(.L_x_2970) ;  /* 0x000004f000008947 */ /* 0x000fca0003800000 */
[----:B------:R-:W-:Y:S01]  /*16550*/  IMAD.MOV.U32 R174, RZ, RZ, c[0x0][0x2b8] ;  /* 0x0000ae00ffae7624 */ /* 0x000fe200078e00ff */
[----:B------:R-:W-:Y:S01]  /*16560*/  IADD3 R2, R230, R214, R247 ;  /* 0x000000d6e6027210 */ /* 0x000fe20007ffe0f7 */
[----:B------:R-:W-:Y:S01]  /*16570*/  IMAD.MOV.U32 R190, RZ, RZ, RZ ;  /* 0x000000ffffbe7224 */ /* 0x000fe200078e00ff */
[C---:B------:R-:W-:Y:S01]  /*16580*/  SHF.L.U64.HI R20, R218.reuse, 0x1, R228 ;  /* 0x00000001da147819 */ /* 0x040fe200000102e4 */
[----:B------:R-:W-:Y:S01]  /*16590*/  IMAD.SHL.U32 R19, R218, 0x2, RZ ;  /* 0x00000002da137824 */ /* 0x000fe200078e00ff */
[----:B------:R-:W-:Y:S01]  /*165a0*/  ISETP.NE.AND P5, PT, R174, 0x1, PT ;  /* 0x00000001ae00780c */ /* 0x000fe20003fa5270 */
[C---:B------:R-:W-:Y:S01]  /*165b0*/  IMAD.SHL.U32 R17, R215.reuse, 0x2, RZ ;  /* 0x00000002d7117824 */ /* 0x040fe200078e00ff */
[----:B------:R-:W-:Y:S01]  /*165c0*/  IADD3 R2, R2, -0x80, RZ ;  /* 0xffffff8002027810 */ /* 0x000fe20007ffe0ff */
[C---:B------:R-:W-:Y:S01]  /*165d0*/  IMAD.SHL.U32 R15, R216.reuse, 0x2, RZ ;  /* 0x00000002d80f7824 */ /* 0x040fe200078e00ff */
[----:B------:R-:W-:Y:S02]  /*165e0*/  SHF.L.U64.HI R18, R215, 0x1, R229 ;  /* 0x00000001d7127819 */ /* 0x000fe400000102e5 */
        /* <DEDUP_REMOVED lines=26> */
.L_x_3072:
[----:B------:R-:W-:-:S05]  /*16790*/  BRA.DIV ~URZ, `(.L_x_2972) ;  /* 0x00009fb27f007947 */ /* 0x000fca000b800000 */
[----:B------:R-:W3:Y:S01]  /*167a0*/  SHFL.IDX PT, R2, R14, RZ, 0x181f ;  /* 0x00181fff0e027589 */ /* 0x000ee200000e0000 */
[----:B------:R-:W-:Y:S01]  /*167b0*/  ISETP.GE.AND P3, PT, R216, c[0x0][0x1d4], PT ;  /* 0x00007500d8007a0c */ /* 0x000fe20003f66270 */
[----:B------:R-:W-:Y:S01]  /*167c0*/  IMAD R0, R213, 0x6000, R11 ;  /* 0x00006000d5007824 */ /* 0x000fe200078e020b */
[----:B------:R-:W-:Y:S04]  /*167d0*/  ISETP.GE.AND P1, PT, R215, c[0x0][0x1d4], PT ;  /* 0x00007500d7007a0c */ /* 0x000fe80003f26270 */
[----:B------:R-:W-:Y:S02]  /*167e0*/  SEL R13, RZ, 0x10, P1 ;  /* 0x00000010ff0d7807 */ /* 0x000fe40000800000 */
[----:B---3--:R-:W-:Y:S05]  /*167f0*/  IADD3 R6, P0, R2, R15, RZ ;  /* 0x0000000f02067210 */ /* 0x008fea0007f1e0ff */
[----:B--2---:R-:W-:Y:S01]  /*16800*/  IMAD.X R7, R4, 0x1, R16, P0 ;  /* 0x0000000104077824 */ /* 0x004fe200000e0610 */
[----:B------:R-:W-:Y:S04]  /*16810*/  ISETP.GE.AND P0, PT, R218, c[0x0][0x1d4], PT ;  /* 0x00007500da007a0c */ /* 0x000fe80003f06270 */
[----:B------:R-:W-:Y:S01]  /*16820*/  @!PT LDS RZ, [RZ] ;  /* 0x00000000fffff984 */ /* 0x000fe20000000800 */
[----:B------:R-:W-:Y:S01]  /*16830*/  @!PT LDS RZ, [RZ] ;  /* 0x00000000fffff984 */ /* 0x000fe20000000800 */
[----:B------:R2:W-:Y:S01]  /*16840*/  LDGSTS.E.BYPASS.LTC128B.128 [R0], [R6.64], !P3 ;  /* 0x0000000006007fae */ /* 0x0005e2000d901d48 */
[----:B------:R-:W-:Y:S02]  /*16850*/  SEL R12, RZ, 0x10, P0 ;  /* 0x00000010ff0c7807 */ /* 0x000fe40000000000 */
        /* <DEDUP_REMOVED lines=9> */
.L_x_3073:
[C---:B----4-:R-:W-:Y:S02]  /*168f0*/  IADD3 R3, -R5.reuse, 0x10, RZ ;  /* 0x0000001005037810 */ /* 0x050fe40007ffe1ff */
[----:B------:R-:W-:Y:S02]  /*16900*/  ISETP.NE.U32.AND P2, PT, R5, RZ, PT ;  /* 0x000000ff0500720c */ /* 0x000fe40003f45070 */
[----:B------:R-:W-:Y:S02]  /*16910*/  LOP3.LUT R3, R3, 0xf, RZ, 0xc0, !PT ;  /* 0x0000000f03037812 */ /* 0x000fe400078ec0ff */
[----:B------:R-:W-:Y:S02]  /*16920*/  ISETP.NE.U32.AND P3, PT, R13, RZ, PT ;  /* 0x000000ff0d00720c */ /* 0x000fe40003f65070 */
        /* <DEDUP_REMOVED lines=8> */
[C---:B------:R-:W-:Y:S02]  /*169b0*/  ISETP.NE.U32.AND P2, PT, R12.reuse, RZ, PT ;  /* 0x000000ff0c00720c */ /* 0x040fe40003f45070 */
[----:B-1----:R-:W-:Y:S02]  /*169c0*/  IADD3 R6, P1, P0, R3, R2, R17 ;  /* 0x0000000203067210 */ /* 0x002fe4000783e011 */
[----:B------:R-:W-:Y:S02]  /*169d0*/  IADD3 R3, -R12, 0x10, RZ ;  /* 0x000000100c037810 */ /* 0x000fe40007ffe1ff */
[----:B------:R-:W-:Y:S02]  /*169e0*/  IADD3.X R7, RZ, R4, R18, P1, P0 ;  /* 0x00000004ff077210 */ /* 0x000fe40000fe0412 */
[----:B------:R-:W-:Y:S03]  /*169f0*/  LOP3.LUT R3, R3, 0xf, RZ, 0xc0, !PT ;  /* 0x0000000f03037812 */ /* 0x000fe600078ec0ff */
[----:B------:R1:W-:Y:S01]  /*16a00*/  LDGSTS.E.BYPASS.LTC128B.128.ZFILL [R0+0x3000], [R6.64], P3 ;  /* 0x0300000006007fae */ /* 0x0003e20009941d48 */
[----:B------:R-:W-:Y:S04]  /*16a10*/  IADD3 R2, P1, P0, R3, R2, R19 ;  /* 0x0000000203027210 */ /* 0x000fe8000783e013 */
[----:B------:R-:W-:Y:S05]  /*16a20*/  IADD3.X R3, RZ, R4, R20, P1, P0 ;  /* 0x00000004ff037210 */ /* 0x000fea0000fe0414 */
[----:B------:R1:W-:Y:S04]  /*16a30*/  LDGSTS.E.BYPASS.LTC128B.128.ZFILL [R0+0x5000], [R2.64], P2 ;  /* 0x0500000002007fae */ /* 0x0003e80009141d48 */
.L_x_2970:
[----:B------:R-:W-:Y:S05]  /*16a40*/  BSYNC B0 ;  /* 0x0000000000007941 */ /* 0x000fea0003800000 */
.L_x_2969:
        /* <DEDUP_REMOVED lines=9> */
.L_x_2964:
[----:B------:R-:W-:Y:S01]  /*16ae0*/  ISETP.GE.AND P0, PT, R188, R225, PT ;  /* 0x000000e1bc00720c */ /* 0x000fe20003f06270 */
[----:B------:R-:W-:Y:S01]  /*16af0*/  IMAD.MOV.U32 R197, RZ, RZ, 0x1f ;  /* 0x0000001fffc57424 */ /* 0x000fe200078e00ff */
[----:B------:R-:W-:-:S11]  /*16b00*/  MOV R196, 0xffffffff ;  /* 0xffffffff00c47802 */ /* 0x000fd60000000f00 */
[----:B------:R-:W-:Y:S05]  /*16b10*/  @!P0 BRA `(.L_x_2974) ;  /* 0x00002e6000008947 */ /* 0x000fea0003800000 */
[----:B------:R-:W-:Y:S02]  /*16b20*/  MOV R106, R8 ;  /* 0x00000008006a7202 */ /* 0x000fe40000000f00 */
[----:B------:R-:W-:Y:S02]  /*16b30*/  MOV R0, R9 ;  /* 0x0000000900007202 */ /* 0x000fe40000000f00 */
.L_x_2984:
        /* <DEDUP_REMOVED lines=40> */
.L_x_3074:
        /* <DEDUP_REMOVED lines=22> */
.L_x_3075:
        /* <DEDUP_REMOVED lines=12> */
[----:B------:R-:W-:Y:S02]  /*16fe0*/  ISETP.NE.U32.AND P2, PT, R9, RZ, PT ;  /* 0x000000ff0900720c */ /* 0x000fe40003f45070 */
        /* <DEDUP_REMOVED lines=8> */
.L_x_2976:
[----:B------:R-:W-:Y:S05]  /*17070*/  BSYNC B0 ;  /* 0x0000000000007941 */ /* 0x000fea0003800000 */
.L_x_2975:
        /* <DEDUP_REMOVED lines=189> */
.L_x_3076:
        /* <DEDUP_REMOVED lines=81> */
[----:B------:R-:W-:Y:S02]  /*18160*/  FMUL.FTZ R89, R2, R89 ;  /* 0x0000005902597220 */ /* 0x000fe40000410000 */
[C---:B------:R-:W-:Y:S01]  /*18170*/  FADD.FTZ R0, -R8.reuse, R106 ;  /* 0x0000006a08007221 */ /* 0x040fe20000010100 */
[----:B------:R-:W-:Y:S01]  /*18180*/  IADD3 R106, R187, R176, RZ ;  /* 0x000000b0bb6a7210 */ /* 0x000fe20007ffe0ff */
        /* <DEDUP_REMOVED lines=20> */
[----:B------:R-:W-:Y:S02]  /*182d0*/  FFMA.FTZ R175, R35, c[0x0][0x2d0], -R3 ;  /* 0x0000b40023af7a23 */ /* 0x000fe40000010803 */
[----:B------:R-:W-:Y:S02]  /*182e0*/  FADD.FTZ R3, R16, R4 ;  /* 0x0000000410037221 */ /* 0x000fe40000010000 */
[C---:B------:R-:W-:Y:S01]  /*182f0*/  FMUL.FTZ R4, R2.reuse, R112 ;  /* 0x0000007002047220 */ /* 0x040fe20000410000 */
[----:B------:R-:W-:Y:S01]  /*18300*/  MUFU.EX2 R132, R14 ;  /* 0x0000000e00847308 */ /* 0x000fe20000000800 */
[----:B------:R-:W-:Y:S02]  /*18310*/  FADD.FTZ R3, R5, R3 ;  /* 0x0000000305037221 */ /* 0x000fe40000010000 */
[C---:B------:R-:W-:Y:S02]  /*18320*/  FMUL.FTZ R5, R2.reuse, R113 ;  /* 0x0000007102057220 */ /* 0x040fe40000410000 */
[C---:B--2---:R-:W-:Y:S01]  /*18330*/  FMUL.FTZ R12, R2.reuse, R116 ;  /* 0x00000074020c7220 */ /* 0x044fe20000410000 */
[----:B---3--:R-:W-:Y:S01]  /*18340*/  F2FP.BF16.PACK_AB R116, R107, R153 ;  /* 0x000000996b74723e */ /* 0x008fe200000010ff */
[C---:B------:R-:W-:Y:S02]  /*18350*/  FMUL.FTZ R16, R2.reuse, R120 ;  /* 0x0000007802107220 */ /* 0x040fe40000410000 */
[C---:B------:R-:W-:Y:S01]  /*18360*/  FMUL.FTZ R92, R2.reuse, R92 ;  /* 0x0000005c025c7220 */ /* 0x040fe20000410000 */
[----:B------:R-:W2:Y:S01]  /*18370*/  MUFU.EX2 R133, R15 ;  /* 0x0000000f00857308 */ /* 0x000ea20000000800 */
[C---:B------:R-:W-:Y:S02]  /*18380*/  FMUL.FTZ R93, R2.reuse, R93 ;  /* 0x0000005d025d7220 */ /* 0x040fe40000410000 */
[C---:B------:R-:W-:Y:S02]  /*18390*/  FMUL.FTZ R96, R2.reuse, R96 ;  /* 0x0000006002607220 */ /* 0x040fe40000410000 */
[C---:B------:R-:W-:Y:S02]  /*183a0*/  FMUL.FTZ R97, R2.reuse, R97 ;  /* 0x0000006102617220 */ /* 0x040fe40000410000 */
[C---:B------:R-:W-:Y:S02]  /*183b0*/  FMUL.FTZ R100, R2.reuse, R100 ;  /* 0x0000006402647220 */ /* 0x040fe40000410000 */
[----:B------:R-:W-:Y:S01]  /*183c0*/  FMUL.FTZ R101, R2, R101 ;  /* 0x0000006502657220 */ /* 0x000fe20000410000 */
[----:B------:R-:W-:Y:S01]  /*183d0*/  IADD3 R2, R186, R176, RZ ;  /* 0x000000b0ba027210 */ /* 0x000fe20007ffe0ff */
[----:B------:R-:W-:Y:S01]  /*183e0*/  FADD.FTZ R3, R153, R3 ;  /* 0x0000000399037221 */ /* 0x000fe20000010000 */
[----:B-1----:R-:W-:Y:S01]  /*183f0*/  F2FP.BF16.PACK_AB R153, R7, R18 ;  /* 0x000000120799723e */ /* 0x002fe200000010ff */
[----:B------:R-:W-:Y:S01]  /*18400*/  FFMA.FTZ R6, R0, R219, R18 ;  /* 0x000000db00067223 */ /* 0x000fe20000010012 */
[----:B------:R-:W-:Y:S01]  /*18410*/  MUFU.EX2 R129, R161 ;  /* 0x000000a100817308 */ /* 0x000fe20000000800 */
[----:B------:R-:W1:Y:S01]  /*18420*/  LDSM.16.MT88.4 R156, [R2] ;  /* 0x00000000029c783b */ /* 0x000e620000004200 */
[----:B------:R-:W-:Y:S01]  /*18430*/  FADD.FTZ R120, R107, R3 ;  /* 0x000000036b787221 */ /* 0x000fe20000010000 */
[----:B------:R-:W-:Y:S01]  /*18440*/  IADD3 R3, R184, R2, RZ ;  /* 0x00000002b8037210 */ /* 0x000fe20007ffe0ff */
[----:B------:R-:W-:Y:S02]  /*18450*/  FADD.FTZ R128, R7, R6 ;  /* 0x0000000607807221 */ /* 0x000fe40000010000 */
[C---:B------:R-:W-:Y:S02]  /*18460*/  FMUL.FTZ R6, R0.reuse, R114 ;  /* 0x0000007200067220 */ /* 0x040fe40000410000 */
[C---:B------:R-:W-:Y:S02]  /*18470*/  FMUL.FTZ R7, R0.reuse, R115 ;  /* 0x0000007300077220 */ /* 0x040fe40000410000 */
[----:B------:R-:W3:Y:S01]  /*18480*/  LDSM.16.MT88.4 R112, [R3] ;  /* 0x000000000370783b */ /* 0x000ee20000004200 */
[----:B--2---:R-:W-:Y:S01]  /*18490*/  F2FP.BF16.PACK_AB R155, R133, R132 ;  /* 0x00000084859b723e */ /* 0x004fe200000010ff */
[C---:B------:R-:W-:Y:S01]  /*184a0*/  FMUL.FTZ R18, R0.reuse, R122 ;  /* 0x0000007a00127220 */ /* 0x040fe20000410000 */
[----:B------:R-:W-:Y:S01]  /*184b0*/  MUFU.EX2 R161, R169 ;  /* 0x000000a900a17308 */ /* 0x000fe20000000800 */
[C---:B------:R-:W-:Y:S02]  /*184c0*/  FMUL.FTZ R19, R0.reuse, R123 ;  /* 0x0000007b00137220 */ /* 0x040fe40000410000 */
[C---:B------:R-:W-:Y:S02]  /*184d0*/  FMUL.FTZ R30, R0.reuse, R134 ;  /* 0x00000086001e7220 */ /* 0x040fe40000410000 */
[C---:B------:R-:W-:Y:S02]  /*184e0*/  FMUL.FTZ R31, R0.reuse, R135 ;  /* 0x00000087001f7220 */ /* 0x040fe40000410000 */
[C---:B------:R-:W-:Y:S02]  /*184f0*/  FMUL.FTZ R38, R0.reuse, R142 ;  /* 0x0000008e00267220 */ /* 0x040fe40000410000 */
[----:B------:R-:W-:Y:S02]  /*18500*/  FMUL.FTZ R39, R0, R143 ;  /* 0x0000008f00277220 */ /* 0x000fe40000410000 */
        /* <DEDUP_REMOVED lines=10> */
[C---:B------:R-:W-:Y:S01]  /*185b0*/  FMUL.FTZ R35, R0.reuse, R139 ;  /* 0x0000008b00237220 */ /* 0x040fe20000410000 */
[C---:B-1----:R-:W-:Y:S05]  /*185c0*/  HMMA.16816.F32.BF16 R4, R152.reuse, R156, R4 ;  /* 0x0000009c9804723c */ /* 0x042fea0000041804 */
[C---:B------:R-:W-:Y:S02]  /*185d0*/  FMUL.FTZ R42, R0.reuse, R42 ;  /* 0x0000002a002a7220 */ /* 0x040fe40000410000 */
[C---:B------:R-:W-:Y:S01]  /*185e0*/  FMUL.FTZ R43, R0.reuse, R43 ;  /* 0x0000002b002b7220 */ /* 0x040fe20000410000 */
[C---:B------:R-:W-:Y:S01]  /*185f0*/  HMMA.16816.F32.BF16 R12, R152.reuse, R158, R12 ;  /* 0x0000009e980c723c */ /* 0x040fe2000004180c */
[----:B------:R-:W-:Y:S03]  /*18600*/  MUFU.EX2 R126, R194 ;  /* 0x000000c2007e7308 */ /* 0x000fe60000000800 */
[C---:B------:R-:W-:Y:S02]  /*18610*/  FMUL.FTZ R46, R0.reuse, R46 ;  /* 0x0000002e002e7220 */ /* 0x040fe40000410000 */
[C---:B------:R-:W-:Y:S02]  /*18620*/  FMUL.FTZ R47, R0.reuse, R47 ;  /* 0x0000002f002f7220 */ /* 0x040fe40000410000 */
[C---:B---3--:R-:W-:Y:S03]  /*18630*/  HMMA.16816.F32.BF16 R16, R152.reuse, R112, R16 ;  /* 0x000000709810723c */ /* 0x048fe60000041810 */
[----:B------:R-:W-:Y:S01]  /*18640*/  MUFU.EX2 R131, R160 ;  /* 0x000000a000837308 */ /* 0x000fe20000000800 */
[C---:B------:R-:W-:Y:S02]  /*18650*/  FMUL.FTZ R50, R0.reuse, R50 ;  /* 0x0000003200327220 */ /* 0x040fe40000410000 */
[C---:B------:R-:W-:Y:S02]  /*18660*/  FMUL.FTZ R51, R0.reuse, R51 ;  /* 0x0000003300337220 */ /* 0x040fe40000410000 */
[C---:B------:R-:W-:Y:S01]  /*18670*/  HMMA.16816.F32.BF16 R20, R152.reuse, R114, R20 ;  /* 0x000000729814723c */ /* 0x040fe20000041814 */
[----:B------:R-:W1:Y:S03]  /*18680*/  LDSM.16.MT88.4 R112, [R106] ;  /* 0x000000006a70783b */ /* 0x000e660000004200 */
[C---:B------:R-:W-:Y:S01]  /*18690*/  FMUL.FTZ R54, R0.reuse, R54 ;  /* 0x0000003600367220 */ /* 0x040fe20000410000 */
[----:B------:R-:W-:Y:S01]  /*186a0*/  MUFU.EX2 R130, R162 ;  /* 0x000000a200827308 */ /* 0x000fe20000000800 */
[C---:B------:R-:W-:Y:S02]  /*186b0*/  FMUL.FTZ R55, R0.reuse, R55 ;  /* 0x0000003700377220 */ /* 0x040fe40000410000 */
[C---:B------:R-:W-:Y:S04]  /*186c0*/  FMUL.FTZ R58, R0.reuse, R58 ;  /* 0x0000003a003a7220 */ /* 0x040fe80000410000 */
        /* <DEDUP_REMOVED lines=17> */
[----:B--2---:R-:W-:Y:S01]  /*187e0*/  F2FP.BF16.PACK_AB R119, R164, R130 ;  /* 0x00000082a477723e */ /* 0x004fe200000010ff */
[C---:B------:R-:W-:Y:S01]  /*187f0*/  FMUL.FTZ R87, R0.reuse, R87 ;  /* 0x0000005700577220 */ /* 0x040fe20000410000 */
[C---:B-1----:R-:W-:Y:S03]  /*18800*/  HMMA.16816.F32.BF16 R24, R152.reuse, R112, R24 ;  /* 0x000000709818723c */ /* 0x042fe60000041818 */
        /* <DEDUP_REMOVED lines=10> */
[----:B------:R-:W-:Y:S01]  /*188b0*/  FMUL.FTZ R103, R0, R103 ;  /* 0x0000006700677220 */ /* 0x000fe20000410000 */
[----:B------:R-:W-:Y:S01]  /*188c0*/  IADD3 R0, R184, R106, RZ ;  /* 0x0000006ab8007210 */ /* 0x000fe20007ffe0ff */
[----:B------:R-:W-:Y:S01]  /*188d0*/  FADD.FTZ R107, R117, R120 ;  /* 0x00000078756b7221 */ /* 0x000fe20000010000 */
[----:B------:R-:W-:Y:S03]  /*188e0*/  MUFU.EX2 R158, R175 ;  /* 0x000000af009e7308 */ /* 0x000fe60000000800 */
[----:B------:R-:W1:Y:S01]  /*188f0*/  LDSM.16.MT88.4 R112, [R0] ;  /* 0x000000000070783b */ /* 0x000e620000004200 */
[C---:B------:R-:W-:Y:S01]  /*18900*/  FADD.FTZ R107, R118.reuse, R107 ;  /* 0x0000006b766b7221 */ /* 0x040fe20000010000 */
[----:B------:R-:W-:Y:S02]  /*18910*/  F2FP.BF16.PACK_AB R118, R118, R117 ;  /* 0x000000757676723e */ /* 0x000fe400000010ff */
[----:B------:R-:W-:Y:S01]  /*18920*/  F2FP.BF16.PACK_AB R117, R131, R129 ;  /* 0x000000818375723e */ /* 0x000fe200000010ff */
[----:B------:R-:W-:Y:S02]  /*18930*/  FADD.FTZ R107, R121, R107 ;  /* 0x0000006b796b7221 */ /* 0x000fe40000010000 */
[----:B------:R-:W2:Y:S01]  /*18940*/  MUFU.EX2 R120, R172 ;  /* 0x000000ac00787308 */ /* 0x000ea20000000800 */
[----:B------:R-:W-:Y:S09]  /*18950*/  LDSM.16.MT88.4 R140, [R0+0x1800] ;  /* 0x00180000008c783b */ /* 0x000ff20000004200 */
        /* <DEDUP_REMOVED lines=142> */
[----:B------:R2:W4:Y:S07]  /*19240*/  LDSM.16.MT88.4 R12, [R2+0x5800] ;  /* 0x00580000020c783b */ /* 0x00052e0000004200 */
[C---:B---3--:R-:W-:Y:S08]  /*19250*/  HMMA.16816.F32.BF16 R56, R152.reuse, R16, R56 ;  /* 0x000000109838723c */ /* 0x048ff00000041838 */
[C---:B------:R-:W-:Y:S01]  /*19260*/  HMMA.16816.F32.BF16 R60, R152.reuse, R18, R60 ;  /* 0x00000012983c723c */ /* 0x040fe2000004183c */
[----:B------:R3:W5:Y:S03]  /*19270*/  LDSM.16.MT88.4 R16, [R0+0x5800] ;  /* 0x005800000010783b */ /* 0x0007660000004200 */
[----:B--2---:R-:W-:Y:S04]  /*19280*/  IADD3 R2, R188, -0x2, RZ ;  /* 0xfffffffebc027810 */ /* 0x004fe80007ffe0ff */
[C---:B-1----:R-:W-:Y:S03]  /*19290*/  HMMA.16816.F32.BF16 R64, R152.reuse, R4, R64 ;  /* 0x000000049840723c */ /* 0x042fe60000041840 */
[----:B------:R-:W-:Y:S05]  /*192a0*/  ISETP.GE.AND P0, PT, R2, R225, PT ;  /* 0x000000e10200720c */ /* 0x000fea0003f06270 */
[C---:B------:R-:W-:Y:S04]  /*192b0*/  HMMA.16816.F32.BF16 R68, R152.reuse, R6, R68 ;  /* 0x000000069844723c */ /* 0x040fe80000041844 */
[----:B---3--:R-:W-:Y:S04]  /*192c0*/  FADD.FTZ R0, R164, R107 ;  /* 0x0000006ba4007221 */ /* 0x008fe80000010000 */
        /* <DEDUP_REMOVED lines=53> */
.L_x_3077:
        /* <DEDUP_REMOVED lines=22> */
.L_x_3078:
        /* <DEDUP_REMOVED lines=21> */
.L_x_2981:
[----:B------:R-:W-:Y:S05]  /*198d0*/  BSYNC B0 ;  /* 0x0000000000007941 */ /* 0x000fea0003800000 */
.L_x_2980:
        /* <DEDUP_REMOVED lines=10> */
.L_x_2974:
[----:B------:R-:W-:Y:S05]  /*19980*/  BRA.DIV ~URZ, `(.L_x_2985) ;  /* 0x000075f27f007947 */ /* 0x000fea000b800000 */
[----:B------:R1:W2:Y:S02]  /*19990*/  SHFL.BFLY PT, R0, R220, 0x2, 0x1f ;  /* 0x0c401f00dc007f89 */ /* 0x0002a400000e0000 */
.L_x_3079:
[----:B--2---:R-:W-:Y:S01]  /*199a0*/  FADD.FTZ R0, R0, R220 ;  /* 0x000000dc00007221 */ /* 0x004fe20000010000 */
[----:B------:R-:W-:Y:S05]  /*199b0*/  BRA.DIV ~URZ, `(.L_x_2986) ;  /* 0x000076227f007947 */ /* 0x000fea000b800000 */
[----:B------:R-:W2:Y:S04]  /*199c0*/  SHFL.BFLY PT, R2, R219, 0x2, 0x1f ;  /* 0x0c401f00db027f89 */ /* 0x000ea800000e0000 */
[----:B------:R-:W3:Y:S01]  /*199d0*/  SHFL.BFLY PT, R5, R0, 0x1, 0x1f ;  /* 0x0c201f0000057f89 */ /* 0x000ee200000e0000 */
[----:B--2---:R-:W-:-:S02]  /*199e0*/  FADD.FTZ R4, R2, R219 ;  /* 0x000000db02047221 */ /* 0x004fc40000010000 */
[----:B---3--:R-:W-:-:S03]  /*199f0*/  FADD.FTZ R0, R0, R5 ;  /* 0x0000000500007221 */ /* 0x008fc60000010000 */
[----:B------:R2:W3:Y:S04]  /*19a00*/  SHFL.BFLY PT, R3, R4, 0x1, 0x1f ;  /* 0x0c201f0004037f89 */ /* 0x0004e800000e0000 */
.L_x_3080:
        /* <DEDUP_REMOVED lines=72> */
[----:B------:R-:W-:Y:S02]  /*19e90*/  FMUL.FTZ R127, R0, R47 ;  /* 0x0000002f007f7220 */ /* 0x000fe40000410000 */
[----:B-----5:R-:W-:-:S02]  /*19ea0*/  @P0 FMUL.FTZ R2, R2, 0.69314718246459960938 ;  /* 0x3f31721802020820 */ /* 0x020fc40000410000 */
        /* <DEDUP_REMOVED lines=43> */
.L_x_2889:
[----:B------:R2:W5:Y:S01]  /*1a160*/  LDL R7, [R1] ;  /* 0x0000000001077983 */ /* 0x0005620000100800 */
[----:B------:R-:W-:Y:S03]  /*1a170*/  BSSY B0, `(.L_x_2987) ;  /* 0x0000012000007945 */ /* 0x000fe60003800000 */
[----:B------:R-:W3:Y:S02]  /*1a180*/  S2R R6, SR_TID.X ;  /* 0x0000000000067919 */ /* 0x000ee40000002100 */
[----:B---3--:R-:W-:-:S13]  /*1a190*/  LOP3.LUT P0, RZ, R6, 0xff, RZ, 0xc0, !PT ;  /* 0x000000ff06ff7812 */ /* 0x008fda000780c0ff */
[----:B------:R-:W-:Y:S05]  /*1a1a0*/  @P0 BRA `(.L_x_2988) ;  /* 0x000000e000000947 */ /* 0x000fea0003800000 */
[----:B--2---:R-:W2:Y:S01]  /*1a1b0*/  S2R R4, SR_LANEID ;  /* 0x0000000000047919 */ /* 0x004ea20000000000 */
        /* <DEDUP_REMOVED lines=11> */
[----:B---3-5:R-:W-:-:S05]  /*1a270*/  IADD3 R7, R3, c[0x0][0xc], R2 ;  /* 0x0000030003077a10 */ /* 0x028fca0007ffe002 */
[----:B------:R2:W-:Y:S02]  /*1a280*/  STL [R1], R7 ;  /* 0x0000000701007387 */ /* 0x0005e40000100800 */
.L_x_2988:
[----:B--2---:R-:W-:Y:S05]  /*1a290*/  BSYNC B0 ;  /* 0x0000000000007941 */ /* 0x004fea0003800000 */
.L_x_2987:
[----:B------:R-:W-:Y:S01]  /*1a2a0*/  PRMT R0, R0, 0x9910, RZ ;  /* 0x0000991000007816 */ /* 0x000fe200000000ff */
[----:B------:R-:W-:Y:S01]  /*1a2b0*/  BSSY B1, `(.L_x_2989) ;  /* 0x00003a9000017945 */ /* 0x000fe20003800000 */
[----:B-----5:R-:W-:Y:S02]  /*1a2c0*/  IMAD.MOV.U32 R35, RZ, RZ, R7 ;  /* 0x000000ffff237224 */ /* 0x020fe400078e0007 */
[----:B------:R-:W-:-:S13]  /*1a2d0*/  ISETP.NE.AND P0, PT, R0, RZ, PT ;  /* 0x000000ff0000720c */ /* 0x000fda0003f05270 */
[----:B------:R-:W-:Y:S05]  /*1a2e0*/  @!P0 BRA `(.L_x_2990) ;  /* 0x00002e0000008947 */ /* 0x000fea0003800000 */
[----:B------:R-:W2:Y:S01]  /*1a2f0*/  LDL R4, [R1+0x10] ;  /* 0x0000100001047983 */ /* 0x000ea20000100800 */
[----:B------:R-:W-:-:S03]  /*1a300*/  SHF.R.S32.HI R2, RZ, 0x1f, R6 ;  /* 0x0000001fff027819 */ /* 0x000fc60000011406 */
[----:B------:R-:W3:Y:S01]  /*1a310*/  LDL.LU R15, [R1+0x14] ;  /* 0x00001400010f7983 */ /* 0x000ee20000300800 */
[----:B------:R-:W-:-:S03]  /*1a320*/  LEA.HI R2, R2, R6, RZ, 0x5 ;  /* 0x0000000602027211 */ /* 0x000fc600078f28ff */
[----:B------:R-:W4:Y:S01]  /*1a330*/  LDL.LU R14, [R1+0x18] ;  /* 0x00001800010e7983 */ /* 0x000f220000300800 */
[----:B------:R-:W-:Y:S01]  /*1a340*/  SHF.R.S32.HI R2, RZ, 0x5, R2 ;  /* 0x00000005ff027819 */ /* 0x000fe20000011402 */
[----:B------:R-:W-:Y:S01]  /*1a350*/  WARPSYNC 0xffffffff ;  /* 0xffffffff00007948 */ /* 0x000fe20003800000 */
[----:B------:R-:W-:Y:S01]  /*1a360*/  LOP3.LUT R0, R150, R232, RZ, 0xfc, !PT ;  /* 0x000000e896007212 */ /* 0x000fe200078efcff */
[----:B------:R-:W-:Y:S01]  /*1a370*/  IMAD.MOV.U32 R7, RZ, RZ, 0x20 ;  /* 0x00000020ff077424 */ /* 0x000fe200078e00ff */
[----:B------:R-:W-:Y:S01]  /*1a380*/  F2FP.BF16.PACK_AB R6, R27, R26 ;  /* 0x0000001a1b06723e */ /* 0x000fe200000010ff */
[----:B------:R-:W-:Y:S01]  /*1a390*/  IMAD.SHL.U32 R2, R2, 0x400, RZ ;  /* 0x0000040002027824 */ /* 0x000fe200078e00ff */
[----:B------:R-:W-:Y:S01]  /*1a3a0*/  F2FP.BF16.PACK_AB R5, R89, R88 ;  /* 0x000000585905723e */ /* 0x000fe200000010ff */
[----:B------:R-:W-:Y:S01]  /*1a3b0*/  IMAD.MOV.U32 R9, RZ, RZ, 0x40 ;  /* 0x00000040ff097424 */ /* 0x000fe200078e00ff */
[----:B------:R-:W-:Y:S01]  /*1a3c0*/  F2FP.BF16.PACK_AB R8, R115, R114 ;  /* 0x000000727308723e */ /* 0x000fe200000010ff */
[----:B------:R-:W-:Y:S01]  /*1a3d0*/  IMAD R3, R252, 0x2, R2 ;  /* 0x00000002fc037824 */ /* 0x000fe200078e0202 */
[----:B------:R-:W3:Y:S03]  /*1a3e0*/  LDL.LU R13, [R1+0x2c] ;  /* 0x00002c00010d7983 */ /* 0x000ee60000300800 */
[----:B------:R-:W-:-:S04]  /*1a3f0*/  IMAD.IADD R0, R3, 0x1, R0 ;  /* 0x0000000103007824 */ /* 0x000fc800078e0200 */
[----:B------:R-:W-:-:S05]  /*1a400*/  IMAD.SHL.U32 R0, R0, 0x2, RZ ;  /* 0x0000000200007824 */ /* 0x000fca00078e00ff */
[----:B------:R-:W-:Y:S01]  /*1a410*/  IADD3 R3, R0, 0x80, RZ ;  /* 0x0000008000037810 */ /* 0x000fe20007ffe0ff */
[----:B------:R-:W-:Y:S01]  /*1a420*/  IMAD.MOV.U32 R16, RZ, RZ, c[0x0][0x388] ;  /* 0x0000e200ff107624 */ /* 0x000fe200078e00ff */
[----:B------:R-:W-:Y:S01]  /*1a430*/  BAR.SYNC.DEFER_BLOCKING 0x1, 0x100 ;  /* 0x0044000000007b1d */ /* 0x000fe20000010000 */
[----:B--2---:R-:W-:-:S04]  /*1a440*/  LOP3.LUT R2, R4, 0x1, RZ, 0xc0, !PT ;  /* 0x0000000104027812 */ /* 0x004fc800078ec0ff */
[----:B------:R-:W-:-:S04]  /*1a450*/  ISETP.NE.U32.AND P0, PT, R2, 0x1, PT ;  /* 0x000000010200780c */ /* 0x000fc80003f05070 */
[----:B------:R-:W-:Y:S02]  /*1a460*/  R2P PR, R4, 0x6 ;  /* 0x0000000604007804 */ /* 0x000fe40000000000 */
[----:B------:R-:W-:Y:S02]  /*1a470*/  F2FP.BF16.PACK_AB R4, R153, R152 ;  /* 0x000000989904723e */ /* 0x000fe400000010ff */
[----:B------:R-:W-:-:S03]  /*1a480*/  IADD3 R2, R0, 0x70, RZ ;  /* 0x0000007000027810 */ /* 0x000fc60007ffe0ff */
[----:B------:R2:W-:Y:S02]  /*1a490*/  STS [R0+0x80], R4 ;  /* 0x0000800400007388 */ /* 0x0005e40000000800 */
[----:B------:R-:W-:Y:S02]  /*1a4a0*/  @P0 IADD3 R2, R3, 0x10, RZ ;  /* 0x0000001003020810 */ /* 0x000fe40007ffe0ff */
[----:B------:R-:W-:-:S05]  /*1a4b0*/  F2FP.BF16.PACK_AB R3, R97, R96 ;  /* 0x000000606103723e */ /* 0x000fca00000010ff */
[----:B------:R1:W-:Y:S01]  /*1a4c0*/  STS [R0+0x480], R3 ;  /* 0x0004800300007388 */ /* 0x0003e20000000800 */
[----:B------:R-:W-:-:S03]  /*1a4d0*/  SEL R9, R9, 0xffffffc0, !P2 ;  /* 0xffffffc009097807 */ /* 0x000fc60005000000 */
[----:B------:R3:W-:Y:S04]  /*1a4e0*/  STS [R2], R6 ;  /* 0x0000000602007388 */ /* 0x0007e80000000800 */
[----:B------:R4:W-:Y:S01]  /*1a4f0*/  STS [R2+0x400], R5 ;  /* 0x0004000502007388 */ /* 0x0009e20000000800 */
[----:B--2---:R-:W-:Y:S02]  /*1a500*/  SEL R4, R7, 0xffffffe0, !P1 ;  /* 0xffffffe007047807 */ /* 0x004fe40004800000 */
[----:B------:R-:W-:-:S03]  /*1a510*/  F2FP.BF16.PACK_AB R7, R29, R28 ;  /* 0x0000001c1d07723e */ /* 0x000fc600000010ff */
[----:B-1----:R-:W-:Y:S02]  /*1a520*/  IMAD.IADD R3, R0, 0x1, R4 ;  /* 0x0000000100037824 */ /* 0x002fe400078e0204 */
[--C-:B------:R-:W-:Y:S01]  /*1a530*/  IMAD.IADD R4, R4, 0x1, R2.reuse ;  /* 0x0000000104047824 */ /* 0x100fe200078e0202 */
[----:B---3--:R-:W-:Y:S02]  /*1a540*/  F2FP.BF16.PACK_AB R6, R123, R122 ;  /* 0x0000007a7b06723e */ /* 0x008fe400000010ff */
[----:B----4-:R-:W-:Y:S01]  /*1a550*/  F2FP.BF16.PACK_AB R5, R31, R30 ;  /* 0x0000001e1f05723e */ /* 0x010fe200000010ff */
[----:B------:R1:W-:Y:S04]  /*1a560*/  STS [R3+0x80], R7 ;  /* 0x0000800703007388 */ /* 0x0003e80000000800 */
[----:B------:R2:W-:Y:S04]  /*1a570*/  STS [R3+0x480], R6 ;  /* 0x0004800603007388 */ /* 0x0005e80000000800 */
[----:B------:R3:W-:Y:S01]  /*1a580*/  STS [R4], R5 ;  /* 0x0000000504007388 */ /* 0x0007e20000000800 */
[----:B------:R-:W-:-:S03]  /*1a590*/  IMAD.IADD R12, R9, 0x1, R2 ;  /* 0x00000001090c7824 */ /* 0x000fc600078e0202 */
[----:B------:R4:W-:Y:S01]  /*1a5a0*/  STS [R4+0x400], R8 ;  /* 0x0004000804007388 */ /* 0x0009e20000000800 */
[----:B-1----:R-:W-:Y:S01]  /*1a5b0*/  F2FP.BF16.PACK_AB R7, R37, R36 ;  /* 0x000000242507723e */ /* 0x002fe200000010ff */
[----:B--2---:R-:W-:Y:S01]  /*1a5c0*/  IMAD.IADD R6, R0, 0x1, R9 ;  /* 0x0000000100067824 */ /* 0x004fe200078e0209 */
[----:B---3--:R-:W-:-:S04]  /*1a5d0*/  F2FP.BF16.PACK_AB R5, R93, R92 ;  /* 0x0000005c5d05723e */ /* 0x008fc800000010ff */
[----:B------:R1:W-:Y:S04]  /*1a5e0*/  STS [R6+0x80], R7 ;  /* 0x0000800706007388 */ /* 0x0003e80000000800 */
[----:B------:R2:W-:Y:S01]  /*1a5f0*/  STS [R6+0x480], R5 ;  /* 0x0004800506007388 */ /* 0x0005e20000000800 */
[----:B----4-:R-:W-:Y:S02]  /*1a600*/  F2FP.BF16.PACK_AB R8, R107, R106 ;  /* 0x0000006a6b08723e */ /* 0x010fe400000010ff */
[----:B-1----:R-:W-:Y:S02]  /*1a610*/  F2FP.BF16.PACK_AB R7, R39, R38 ;  /* 0x000000262707723e */ /* 0x002fe400000010ff */
[----:B--2---:R-:W-:-:S03]  /*1a620*/  F2FP.BF16.PACK_AB R5, R129, R128 ;  /* 0x000000808105723e */ /* 0x004fc600000010ff */
[----:B------:R1:W-:Y:S04]  /*1a630*/  STS [R12], R7 ;  /* 0x000000070c007388 */ /* 0x0003e80000000800 */
[----:B------:R2:W-:Y:S01]  /*1a640*/  STS [R12+0x400], R5 ;  /* 0x000400050c007388 */ /* 0x0005e20000000800 */
[----:B-1----:R-:W-:Y:S01]  /*1a650*/  F2FP.BF16.PACK_AB R7, R119, R118 ;  /* 0x000000767707723e */ /* 0x002fe200000010ff */
[----:B--2---:R-:W-:-:S05]  /*1a660*/  IMAD.IADD R5, R9, 0x1, R3 ;  /* 0x0000000109057824 */ /* 0x004fca00078e0203 */
[----:B------:R1:W-:Y:S04]  /*1a670*/  STS [R5+0x480], R7 ;  /* 0x0004800705007388 */ /* 0x0003e80000000800 */
[----:B------:R2:W-:Y:S01]  /*1a680*/  STS [R5+0x80], R8 ;  /* 0x0000800805007388 */ /* 0x0005e20000000800 */
[----:B-1----:R-:W-:Y:S01]  /*1a690*/  IMAD.IADD R7, R4, 0x1, R9 ;  /* 0x0000000104077824 */ /* 0x002fe200078e0209 */
[----:B------:R-:W-:Y:S02]  /*1a6a0*/  F2FP.BF16.PACK_AB R9, R113, R112 ;  /* 0x000000707109723e */ /* 0x000fe400000010ff */
        /* <DEDUP_REMOVED lines=37> */
[----:B------:R-:W-:Y:S04]  /*1a900*/  STS [R0+0x8080], R9 ;  /* 0x0080800900007388 */ /* 0x000fe80000000800 */
[----:B------:R1:W-:Y:S02]  /*1a910*/  STS [R0+0x8480], R8 ;  /* 0x0084800800007388 */ /* 0x0003e40000000800 */
[----:B-1----:R-:W-:Y:S02]  /*1a920*/  F2FP.BF16.PACK_AB R0, R63, R62 ;  /* 0x0000003e3f00723e */ /* 0x002fe400000010ff */
[----:B------:R-:W-:-:S03]  /*1a930*/  F2FP.BF16.PACK_AB R8, R73, R72 ;  /* 0x000000484908723e */ /* 0x000fc600000010ff */
        /* <DEDUP_REMOVED lines=8> */
[----:B------:R1:W-:Y:S01]  /*1a9c0*/  STS [R4+0x8400], R0 ;  /* 0x0084000004007388 */ /* 0x0003e20000000800 */
[----:B------:R-:W-:-:S03]  /*1a9d0*/  F2FP.BF16.PACK_AB R3, R125, R124 ;  /* 0x0000007c7d03723e */ /* 0x000fc600000010ff */
[----:B------:R2:W-:Y:S04]  /*1a9e0*/  STS [R4+0x8000], R2 ;  /* 0x0080000204007388 */ /* 0x0005e80000000800 */
[----:B------:R3:W-:Y:S01]  /*1a9f0*/  STS [R6+0x8080], R3 ;  /* 0x0080800306007388 */ /* 0x0007e20000000800 */
[----:B------:R-:W-:Y:S02]  /*1aa00*/  ISETP.NE.U32.AND P0, PT, RZ, c[0x0][0x508], PT ;  /* 0x00014200ff007a0c */ /* 0x000fe40003f05070 */
[----:B-1----:R-:W-:Y:S02]  /*1aa10*/  F2FP.BF16.PACK_AB R0, R79, R78 ;  /* 0x0000004e4f00723e */ /* 0x002fe400000010ff */
[----:B--2---:R-:W-:-:S03]  /*1aa20*/  F2FP.BF16.PACK_AB R2, R75, R74 ;  /* 0x0000004a4b02723e */ /* 0x004fc600000010ff */
[----:B------:R1:W-:Y:S01]  /*1aa30*/  STS [R6+0x8480], R0 ;  /* 0x0084800006007388 */ /* 0x0003e20000000800 */
[----:B---3--:R-:W-:-:S03]  /*1aa40*/  F2FP.BF16.PACK_AB R3, R121, R120 ;  /* 0x000000787903723e */ /* 0x008fc600000010ff */
[----:B------:R2:W-:Y:S04]  /*1aa50*/  STS [R12+0x8400], R2 ;  /* 0x008400020c007388 */ /* 0x0005e80000000800 */
[----:B------:R3:W-:Y:S01]  /*1aa60*/  STS [R12+0x8000], R3 ;  /* 0x008000030c007388 */ /* 0x0007e20000000800 */
[----:B------:R-:W-:Y:S02]  /*1aa70*/  ISETP.NE.AND.EX P2, PT, RZ, c[0x0][0x50c], PT, P0 ;  /* 0x00014300ff007a0c */ /* 0x000fe40003f45300 */
[----:B-1----:R-:W-:Y:S02]  /*1aa80*/  F2FP.BF16.PACK_AB R0, R85, R84 ;  /* 0x000000545500723e */ /* 0x002fe400000010ff */
[----:B--2---:R-:W-:-:S03]  /*1aa90*/  F2FP.BF16.PACK_AB R2, R59, R58 ;  /* 0x0000003a3b02723e */ /* 0x004fc600000010ff */
[----:B------:R1:W-:Y:S01]  /*1aaa0*/  STS [R5+0x8080], R0 ;  /* 0x0080800005007388 */ /* 0x0003e20000000800 */
[----:B---3--:R-:W-:-:S03]  /*1aab0*/  F2FP.BF16.PACK_AB R3, R55, R54 ;  /* 0x000000363703723e */ /* 0x008fc600000010ff */
[----:B------:R2:W-:Y:S04]  /*1aac0*/  STS [R5+0x8480], R2 ;  /* 0x0084800205007388 */ /* 0x0005e80000000800 */
[----:B------:R-:W-:Y:S01]  /*1aad0*/  STS [R7+0x8400], R3 ;  /* 0x0084000307007388 */ /* 0x000fe20000000800 */
[----:B------:R-:W-:Y:S02]  /*1aae0*/  ISETP.NE.U32.AND P3, PT, RZ, c[0x0][0x500], PT ;  /* 0x00014000ff007a0c */ /* 0x000fe40003f65070 */
[----:B-1----:R-:W-:-:S05]  /*1aaf0*/  F2FP.BF16.PACK_AB R0, R25, R24 ;  /* 0x000000181900723e */ /* 0x002fca00000010ff */
[----:B------:R1:W-:Y:S04]  /*1ab00*/  STS [R7+0x8000], R0 ;  /* 0x0080000007007388 */ /* 0x0003e80000000800 */
[----:B------:R-:W-:Y:S01]  /*1ab10*/  BAR.SYNC.DEFER_BLOCKING 0x1, 0x100 ;  /* 0x0044000000007b1d */ /* 0x000fe20000010000 */
[----:B------:R-:W-:Y:S02]  /*1ab20*/  ISETP.NE.AND.EX P3, PT, RZ, c[0x0][0x504], PT, P3 ;  /* 0x00014100ff007a0c */ /* 0x000fe40003f65330 */
[C---:B------:R-:W-:Y:S02]  /*1ab30*/  @P2 IADD3 R8, P0, R15.reuse, c[0x0][0x508], RZ ;  /* 0x000142000f082a10 */ /* 0x040fe40007f1e0ff */
[----:B------:R-:W-:Y:S01]  /*1ab40*/  IADD3 R4, P1, R15, c[0x0][0x500], RZ ;  /* 0x000140000f047a10 */ /* 0x000fe20007f3e0ff */
[----:B--2---:R-:W-:Y:S01]  /*1ab50*/  IMAD.MOV.U32 R2, RZ, RZ, RZ ;  /* 0x000000ffff027224 */ /* 0x004fe200078e00ff */
[----:B------:R-:W-:-:S02]  /*1ab60*/  @P2 IADD3.X R9, R14, c[0x0][0x50c], RZ, P0, !PT ;  /* 0x000143000e092a10 */ /* 0x000fc400007fe4ff */
[----:B------:R-:W-:-:S03]  /*1ab70*/  IADD3.X R5, R14, c[0x0][0x504], RZ, P1, !PT ;  /* 0x000141000e057a10 */ /* 0x000fc60000ffe4ff */
[----:B------:R2:W5:Y:S04]  /*1ab80*/  @P2 LDG.E R16, [R8.64] ;  /* 0x0000000808102981 */ /* 0x000568000c1e1900 */
[----:B------:R2:W5:Y:S01]  /*1ab90*/  @P3 LDG.E R2, [R4.64] ;  /* 0x0000000804023981 */ /* 0x000562000c1e1900 */
[----:B------:R-:W-:-:S04]  /*1aba0*/  ISETP.NE.AND P0, PT, R13, RZ, PT ;  /* 0x000000ff0d00720c */ /* 0x000fc80003f05270 */
[----:B-1----:R-:W-:Y:S01]  /*1abb0*/  SEL R0, R13, c[0x0][0x3d4], P0 ;  /* 0x0000f5000d007a07 */ /* 0x002fe20000000000 */
[----:B------:R-:W-:Y:S05]  /*1abc0*/  @P2 BRA `(.L_x_2991) ;  /* 0x0000004000002947 */ /* 0x000fea0003800000 */
[----:B------:R-:W-:Y:S05]  /*1abd0*/  @!P3 BRA `(.L_x_2991) ;  /* 0x000000300000b947 */ /* 0x000fea0003800000 */
[----:B-----5:R1:W3:Y:S04]  /*1abe0*/  LDG.E R16, [R4.64] ;  /* 0x0000000804107981 */ /* 0x0202e8000c1e1900 */
[----:B-12---:R-:W3:Y:S02]  /*1abf0*/  LDG.E R4, [R4.64+0x4] ;  /* 0x0000040804047981 */ /* 0x006ee4000c1e1900 */
[----:B---3--:R-:W-:Y:S02]  /*1ac00*/  IADD3 R16, -R16, R4, RZ ;  /* 0x0000000410107210 */ /* 0x008fe40007ffe1ff */
.L_x_2991:
[----:B--2---:R-:W2:Y:S04]  /*1ac10*/  LDL.LU R5, [R1+0x1c] ;  /* 0x00001c0001057983 */ /* 0x004ea80000300800 */
[----:B------:R-:W3:Y:S04]  /*1ac20*/  LDL.LU R4, [R1+0x8] ;  /* 0x0000080001047983 */ /* 0x000ee80000300800 */
[----:B------:R-:W4:Y:S04]  /*1ac30*/  LDL.LU R3, [R1+0x28] ;  /* 0x0000280001037983 */ /* 0x000f280000300800 */
[----:B------:R-:W4:Y:S04]  /*1ac40*/  LDL R13, [R1+0x64] ;  /* 0x00006400010d7983 */ /* 0x000f280000100800 */
[----:B------:R-:W4:Y:S04]  /*1ac50*/  LDL R32, [R1+0x4] ;  /* 0x0000040001207983 */ /* 0x000f280000100800 */
[----:B------:R-:W4:Y:S04]  /*1ac60*/  LDL R23, [R1+0x30] ;  /* 0x0000300001177983 */ /* 0x000f280000100800 */
[----:B------:R-:W4:Y:S01]  /*1ac70*/  LDL R33, [R1+0x6c] ;  /* 0x00006c0001217983 */ /* 0x000f220000100800 */
[----:B------:R-:W-:Y:S01]  /*1ac80*/  IMAD.MOV.U32 R12, RZ, RZ, 0x368 ;  /* 0x00000368ff0c7424 */ /* 0x000fe200078e00ff */
[----:B------:R-:W-:-:S04]  /*1ac90*/  ISETP.GT.AND P2, PT, R0, 0x1, PT ;  /* 0x000000010000780c */ /* 0x000fc80003f44270 */
[----:B------:R-:W-:-:S04]  /*1aca0*/  SEL R12, R12, 0x328, P2 ;  /* 0x000003280c0c7807 */ /* 0x000fc80001000000 */
[----:B------:R1:W2:Y:S08]  /*1acb0*/  LDC.64 R6, c[0x0][R12+0x170] ;  /* 0x00005c000c067b82 */ /* 0x0002b00000000a00 */
[----:B------:R1:W2:Y:S08]  /*1acc0*/  LDC.64 R8, c[0x0][R12+0x168] ;  /* 0x00005a000c087b82 */ /* 0x0002b00000000a00 */
[----:B------:R1:W2:Y:S01]  /*1acd0*/  LDC.64 R18, c[0x0][R12+0x178] ;  /* 0x00005e000c127b82 */ /* 0x0002a20000000a00 */
[----:B------:R-:W-:-:S07]  /*1ace0*/  ISETP.NE.U32.AND P0, PT, RZ, c[0x0][0x500], PT ;  /* 0x00014000ff007a0c */ /* 0x000fce0003f05070 */
[----:B------:R1:W2:Y:S01]  /*1acf0*/  LDC.64 R20, c[0x0][R12+0x160] ;  /* 0x000058000c147b82 */ /* 0x0002a20000000a00 */
[----:B------:R-:W-:Y:S01]  /*1ad00*/  ISETP.NE.AND.EX P0, PT, RZ, c[0x0][0x504], PT, P0 ;  /* 0x00014100ff007a0c */ /* 0x000fe20003f05300 */
[----:B-1----:R-:W-:-:S05]  /*1ad10*/  IMAD.MOV.U32 R12, RZ, RZ, c[0x0][0x4e8] ;  /* 0x00013a00ff0c7624 */ /* 0x002fca00078e00ff */
[----:B------:R-:W-:Y:S01]  /*1ad20*/  ISETP.NE.AND P5, PT, R12, 0x1, PT ;  /* 0x000000010c00780c */ /* 0x000fe20003fa5270 */
[----:B------:R-:W1:Y:S01]  /*1ad30*/  S2R R86, SR_TID.X ;  /* 0x0000000000567919 */ /* 0x000e620000002100 */
[----:B--2---:R-:W-:Y:S02]  /*1ad40*/  SEL R0, R5, RZ, !P0 ;  /* 0x000000ff05007207 */ /* 0x004fe40004000000 */
[----:B---3--:R-:W-:Y:S02]  /*1ad50*/  LOP3.LUT R5, R4, 0xffff, RZ, 0xc0, !PT ;  /* 0x0000ffff04057812 */ /* 0x008fe400078ec0ff */
[----:B----4-:R-:W-:Y:S01]  /*1ad60*/  SEL R4, R3, RZ, !P0 ;  /* 0x000000ff03047207 */ /* 0x010fe20004000000 */
[----:B------:R-:W-:-:S04]  /*1ad70*/  IMAD R3, R7, R0, RZ ;  /* 0x0000000007037224 */ /* 0x000fc800078e02ff */
[----:B------:R-:W-:Y:S02]  /*1ad80*/  IMAD R4, R6, R4, R3 ;  /* 0x0000000406047224 */ /* 0x000fe400078e0203 */
[-C--:B------:R-:W-:Y:S02]  /*1ad90*/  IMAD R3, R9, R5.reuse, RZ ;  /* 0x0000000509037224 */ /* 0x080fe400078e02ff */
[----:B------:R-:W-:-:S04]  /*1ada0*/  IMAD.WIDE.U32 R8, R8, R5, RZ ;  /* 0x0000000508087225 */ /* 0x000fc800078e00ff */
[----:B------:R-:W-:-:S04]  /*1adb0*/  IMAD.WIDE.U32 R6, R6, R0, RZ ;  /* 0x0000000006067225 */ /* 0x000fc800078e00ff */
[----:B------:R-:W-:Y:S02]  /*1adc0*/  IMAD.IADD R14, R9, 0x1, R3 ;  /* 0x00000001090e7824 */ /* 0x000fe400078e0203 */
[----:B------:R-:W-:Y:S01]  /*1add0*/  IMAD.IADD R3, R13, 0x1, R32 ;  /* 0x000000010d037824 */ /* 0x000fe200078e0220 */
[----:B-----5:R-:W-:Y:S02]  /*1ade0*/  IADD3 R12, P4, P3, R6, R8, R2 ;  /* 0x00000008060c7210 */ /* 0x020fe40007b9e002 */
[----:B------:R-:W-:Y:S01]  /*1adf0*/  SEL R6, R23, RZ, P2 ;  /* 0x000000ff17067207 */ /* 0x000fe20001000000 */
[----:B------:R-:W-:-:S04]  /*1ae00*/  @P5 IMAD.HI.U32 R8, R3, c[0x0][0x4ec], RZ ;  /* 0x00013b0003085a27 */ /* 0x000fc800078e00ff */
[----:B------:R-:W-:Y:S02]  /*1ae10*/  IMAD.IADD R15, R7, 0x1, R4 ;  /* 0x00000001070f7824 */ /* 0x000fe400078e0204 */
[-C--:B------:R-:W-:Y:S02]  /*1ae20*/  IMAD R9, R19, R6.reuse, RZ ;  /* 0x0000000613097224 */ /* 0x080fe400078e02ff */
[----:B------:R-:W-:Y:S01]  /*1ae30*/  IMAD.MOV.U32 R4, RZ, RZ, R3 ;  /* 0x000000ffff047224 */ /* 0x000fe200078e0003 */
[----:B------:R-:W-:Y:S01]  /*1ae40*/  @P5 SHF.R.U32.HI R4, RZ, c[0x0][0x4f0], R8 ;  /* 0x00013c00ff045a19 */ /* 0x000fe20000011608 */
[----:B------:R-:W-:Y:S01]  /*1ae50*/  IMAD.WIDE.U32 R6, R18, R6, RZ ;  /* 0x0000000612067225 */ /* 0x000fe200078e00ff */
[----:B------:R-:W-:-:S03]  /*1ae60*/  SHF.R.S32.HI R8, RZ, 0x1f, R2 ;  /* 0x0000001fff087819 */ /* 0x000fc60000011402 */
[----:B------:R-:W-:Y:S02]  /*1ae70*/  IMAD.IADD R13, R7, 0x1, R9 ;  /* 0x00000001070d7824 */ /* 0x000fe400078e0209 */
[----:B------:R-:W-:Y:S01]  /*1ae80*/  IMAD.MOV R7, RZ, RZ, -R4 ;  /* 0x000000ffff077224 */ /* 0x000fe200078e0a04 */
[----:B------:R-:W-:Y:S02]  /*1ae90*/  IADD3 R6, P1, P0, R4, R12, R6 ;  /* 0x0000000c04067210 */ /* 0x000fe4000783e006 */
[----:B------:R-:W-:Y:S01]  /*1aea0*/  SHF.R.S32.HI R9, RZ, 0x1f, R4 ;  /* 0x0000001fff097819 */ /* 0x000fe20000011404 */
[----:B------:R-:W-:Y:S01]  /*1aeb0*/  IMAD R4, R7, c[0x0][0x4e8], R3 ;  /* 0x00013a0007047a24 */ /* 0x000fe200078e0203 */
[----:B------:R-:W-:-:S04]  /*1aec0*/  IADD3.X R12, R15, R14, R8, P4, P3 ;  /* 0x0000000e0f0c7210 */ /* 0x000fc800027e6408 */
[----:B------:R-:W-:Y:S01]  /*1aed0*/  IADD3.X R7, R9, R12, R13, P1, P0 ;  /* 0x0000000c09077210 */ /* 0x000fe20000fe040d */
[----:B------:R-:W-:Y:S01]  /*1aee0*/  IMAD R9, R21, R4, RZ ;  /* 0x0000000415097224 */ /* 0x000fe200078e02ff */
[----:B------:R-:W-:-:S05]  /*1aef0*/  SHF.R.S32.HI R12, RZ, 0x1f, R4 ;  /* 0x0000001fff0c7819 */ /* 0x000fca0000011404 */
[C---:B------:R-:W-:Y:S02]  /*1af00*/  IMAD R9, R20.reuse, R12, R9 ;  /* 0x0000000c14097224 */ /* 0x040fe400078e0209 */
[----:B------:R-:W-:Y:S02]  /*1af10*/  IMAD.MOV.U32 R12, RZ, RZ, c[0x0][0x4a8] ;  /* 0x00012a00ff0c7624 */ /* 0x000fe400078e00ff */
[----:B------:R-:W-:Y:S01]  /*1af20*/  IMAD.WIDE.U32 R6, R20, R4, R6 ;  /* 0x0000000414067225 */ /* 0x000fe200078e0006 */
[----:B-1----:R-:W-:Y:S02]  /*1af30*/  SHF.R.S32.HI R23, RZ, 0x1f, R86 ;  /* 0x0000001fff177819 */ /* 0x002fe40000011456 */
        /* <DEDUP_REMOVED lines=15> */
[----:B--2---:R-:W-:-:S05]  /*1b030*/  IMAD.IADD R6, R33, 0x1, R32 ;  /* 0x0000000121067824 */ /* 0x004fca00078e0220 */
        /* <DEDUP_REMOVED lines=11> */
[----:B------:R-:W-:Y:S01]  /*1b0f0*/  IMAD.WIDE.U32 R6, R2, c[0x0][0x3a0], RZ ;  /* 0x0000e80002067a25 */ /* 0x000fe200078e00ff */
[----:B------:R1:W3:Y:S01]  /*1b100*/  LDS.128 R24, [R144+0x80] ;  /* 0x0000800090187984 */ /* 0x0002e20000000c00 */
[-C--:B--2---:R-:W-:Y:S02]  /*1b110*/  IADD3 R12, R250, R32.reuse, RZ ;  /* 0x00000020fa0c7210 */ /* 0x084fe40007ffe0ff */
[----:B------:R-:W-:Y:S01]  /*1b120*/  IMAD R2, R2, c[0x0][0x3a4], R8 ;  /* 0x0000e90002027a24 */ /* 0x000fe200078e0208 */
[----:B------:R-:W-:Y:S01]  /*1b130*/  IADD3 R8, R230, R32, RZ ;  /* 0x00000020e6087210 */ /* 0x000fe20007ffe0ff */
        /* <DEDUP_REMOVED lines=38> */
.L_x_3081:
[----:B------:R-:W-:Y:S05]  /*1b3a0*/  BRA.DIV ~URZ, `(.L_x_2994) ;  /* 0x00005da27f007947 */ /* 0x000fea000b800000 */
[----:B------:R4:W2:Y:S02]  /*1b3b0*/  SHFL.IDX PT, R0, R14, RZ, 0x181f ;  /* 0x00181fff0e007589 */ /* 0x0008a400000e0000 */
.L_x_3082:
        /* <DEDUP_REMOVED lines=15> */
.L_x_2996:
[----:B------:R-:W-:Y:S05]  /*1b4b0*/  BSYNC B0 ;  /* 0x0000000000007941 */ /* 0x000fea0003800000 */
.L_x_2995:
[----:B------:R-:W-:Y:S05]  /*1b4c0*/  BRA.DIV ~URZ, `(.L_x_2997) ;  /* 0x00005cf27f007947 */ /* 0x000fea000b800000 */
[----:B---3--:R3:W4:Y:S04]  /*1b4d0*/  SHFL.IDX PT, R5, R13, 0x1, 0x181f ;  /* 0x00381f000d057f89 */ /* 0x00872800000e0000 */
[----:B--2---:R3:W2:Y:S02]  /*1b4e0*/  SHFL.IDX PT, R0, R14, 0x1, 0x181f ;  /* 0x00381f000e007f89 */ /* 0x0046a400000e0000 */
.L_x_3083:
        /* <DEDUP_REMOVED lines=16> */
.L_x_2999:
[----:B------:R-:W-:Y:S05]  /*1b5f0*/  BSYNC B0 ;  /* 0x0000000000007941 */ /* 0x000fea0003800000 */
.L_x_2998:
[----:B------:R-:W-:Y:S05]  /*1b600*/  BRA.DIV ~URZ, `(.L_x_3000) ;  /* 0x00005c827f007947 */ /* 0x000fea000b800000 */
[----:B----4-:R4:W3:Y:S02]  /*1b610*/  SHFL.IDX PT, R5, R13, 0x2, 0x181f ;  /* 0x00581f000d057f89 */ /* 0x0108e400000e0000 */
.L_x_3084:
[----:B------:R-:W-:Y:S05]  /*1b620*/  BRA.DIV ~URZ, `(.L_x_3001) ;  /* 0x00005cd27f007947 */ /* 0x000fea000b800000 */
[----:B--2---:R2:W4:Y:S02]  /*1b630*/  SHFL.IDX PT, R0, R14, 0x2, 0x181f ;  /* 0x00581f000e007f89 */ /* 0x00452400000e0000 */
.L_x_3085:
        /* <DEDUP_REMOVED lines=16> */
.L_x_3003:
[----:B------:R-:W-:Y:S05]  /*1b740*/  BSYNC B0 ;  /* 0x0000000000007941 */ /* 0x000fea0003800000 */
.L_x_3002:
[----:B------:R-:W-:Y:S05]  /*1b750*/  BRA.DIV ~URZ, `(.L_x_3004) ;  /* 0x00005c127f007947 */ /* 0x000fea000b800000 */
[----:B---3--:R3:W2:Y:S04]  /*1b760*/  SHFL.IDX PT, R6, R13, 0x3, 0x181f ;  /* 0x00781f000d067f89 */ /* 0x0086a800000e0000 */
[----:B----4-:R3:W4:Y:S02]  /*1b770*/  SHFL.IDX PT, R0, R14, 0x3, 0x181f ;  /* 0x00781f000e007f89 */ /* 0x01072400000e0000 */
.L_x_3086:
        /* <DEDUP_REMOVED lines=17> */
.L_x_2992:
[----:B------:R-:W3:Y:S01]  /*1b890*/  LDL.LU R9, [R1+0x30] ;  /* 0x0000300001097983 */ /* 0x000ee20000300800 */
        /* <DEDUP_REMOVED lines=20> */
[----:B---3--:R-:W-:-:S04]  /*1b9e0*/  IMAD.WIDE.U32 R4, R9, c[0x0][0x448], R4 ;  /* 0x0001120009047a25 */ /* 0x008fc800078e0004 */
        /* <DEDUP_REMOVED lines=12> */
.L_x_3087:
[----:B------:R-:W-:Y:S05]  /*1bab0*/  BRA.DIV ~URZ, `(.L_x_3007) ;  /* 0x000059f27f007947 */ /* 0x000fea000b800000 */
[----:B------:R4:W1:Y:S02]  /*1bac0*/  SHFL.IDX PT, R0, R14, RZ, 0x1c1f ;  /* 0x001c1fff0e007589 */ /* 0x00086400000e0000 */
.L_x_3088:
        /* <DEDUP_REMOVED lines=30> */
[----:B------:R-:W-:-:S02]  /*1bcb0*/  IADD3 R20, R251, 0xa8, RZ ;  /* 0x000000a8fb147810 */ /* 0x000fc40007ffe0ff */
        /* <DEDUP_REMOVED lines=72> */
[C---:B--2---:R-:W-:Y:S02]  /*1c140*/  @!P1 LEA R2, P0, R9.reuse, R0, 0x2 ;  /* 0x0000000009029211 */ /* 0x044fe400078010ff */
        /* <DEDUP_REMOVED lines=22> */
[C---:B------:R-:W-:Y:S02]  /*1c2b0*/  @!P2 LEA R8, P0, R17.reuse, R0, 0x2 ;  /* 0x000000001108a211 */ /* 0x040fe400078010ff */
[----:B------:R-:W-:Y:S02]  /*1c2c0*/  ISETP.GE.AND P5, PT, R12, c[0x0][0x3c8], PT ;  /* 0x0000f2000c007a0c */ /* 0x000fe40003fa6270 */
[----:B------:R-:W-:Y:S02]  /*1c2d0*/  @!P2 LEA.HI.X R9, R17, R4, R19, 0x2, P0 ;  /* 0x000000041109a211 */ /* 0x000fe400000f1413 */
[C---:B------:R-:W-:Y:S02]  /*1c2e0*/  IADD3 R17, R251.reuse, 0xa0, RZ ;  /* 0x000000a0fb117810 */ /* 0x040fe40007ffe0ff */
[----:B------:R-:W-:Y:S01]  /*1c2f0*/  IADD3 R19, R251, 0xa0, RZ ;  /* 0x000000a0fb137810 */ /* 0x000fe20007ffe0ff */
[----:B------:R-:W-:Y:S01]  /*1c300*/  @!P2 ST.E.64 [R8.64], R116 ;  /* 0x000000740800a985 */ /* 0x000fe2000c101b08 */
[----:B------:R-:W-:-:S02]  /*1c310*/  ISETP.GE.AND P4, PT, R17, c[0x0][0x3c8], PT ;  /* 0x0000f20011007a0c */ /* 0x000fc40003f86270 */
[----:B------:R-:W-:Y:S02]  /*1c320*/  ISETP.GE.AND P2, PT, R20, c[0x0][0x3c8], PT ;  /* 0x0000f20014007a0c */ /* 0x000fe40003f46270 */
[----:B------:R-:W-:Y:S02]  /*1c330*/  SHF.R.S32.HI R19, RZ, 0x1f, R19 ;  /* 0x0000001fff137819 */ /* 0x000fe40000011413 */
        /* <DEDUP_REMOVED lines=33> */
.L_x_3009:
[----:B------:R-:W-:Y:S05]  /*1c550*/  BSYNC B0 ;  /* 0x0000000000007941 */ /* 0x000fea0003800000 */
.L_x_3008:
[----:B------:R-:W-:Y:S05]  /*1c560*/  BRA.DIV ~URZ, `(.L_x_3010) ;  /* 0x00004fb27f007947 */ /* 0x000fea000b800000 */
[----:B---3--:R3:W2:Y:S04]  /*1c570*/  SHFL.IDX PT, R4, R5, 0x1, 0x1c1f ;  /* 0x003c1f0005047f89 */ /* 0x0086a800000e0000 */
[----:B-1----:R3:W1:Y:S02]  /*1c580*/  SHFL.IDX PT, R0, R14, 0x1, 0x1c1f ;  /* 0x003c1f000e007f89 */ /* 0x00266400000e0000 */
.L_x_3089:
        /* <DEDUP_REMOVED lines=182> */
.L_x_2990:
[----:B------:R-:W2:Y:S04]  /*1d0f0*/  LDL.LU R0, [R1+0x14] ;  /* 0x0000140001007983 */ /* 0x000ea80000300800 */
[----:B------:R-:W3:Y:S01]  /*1d100*/  LDL.LU R7, [R1+0x18] ;  /* 0x0000180001077983 */ /* 0x000ee20000300800 */
[----:B------:R-:W-:Y:S02]  /*1d110*/  ISETP.NE.U32.AND P0, PT, RZ, c[0x0][0x508], PT ;  /* 0x00014200ff007a0c */ /* 0x000fe40003f05070 */
[----:B------:R-:W-:Y:S01]  /*1d120*/  ISETP.NE.U32.AND P3, PT, RZ, c[0x0][0x500], PT ;  /* 0x00014000ff007a0c */ /* 0x000fe20003f65070 */
[----:B------:R-:W4:Y:S01]  /*1d130*/  LDL.LU R6, [R1+0x2c] ;  /* 0x00002c0001067983 */ /* 0x000f220000300800 */
[----:B------:R-:W-:Y:S01]  /*1d140*/  ISETP.NE.AND.EX P2, PT, RZ, c[0x0][0x50c], PT, P0 ;  /* 0x00014300ff007a0c */ /* 0x000fe20003f45300 */
[----:B------:R-:W-:Y:S01]  /*1d150*/  IMAD.MOV.U32 R20, RZ, RZ, c[0x0][0x388] ;  /* 0x0000e200ff147624 */ /* 0x000fe200078e00ff */
[----:B------:R-:W-:-:S02]  /*1d160*/  ISETP.NE.AND.EX P3, PT, RZ, c[0x0][0x504], PT, P3 ;  /* 0x00014100ff007a0c */ /* 0x000fc40003f65330 */
[----:B--2---:R-:W-:-:S09]  /*1d170*/  IADD3 R2, P1, R0, c[0x0][0x500], RZ ;  /* 0x0001400000027a10 */ /* 0x004fd20007f3e0ff */
[----:B------:R-:W-:Y:S01]  /*1d180*/  @P2 IADD3 R4, P0, R0, c[0x0][0x508], RZ ;  /* 0x0001420000042a10 */ /* 0x000fe20007f1e0ff */
[----:B------:R-:W-:Y:S01]  /*1d190*/  IMAD.MOV.U32 R0, RZ, RZ, RZ ;  /* 0x000000ffff007224 */ /* 0x000fe200078e00ff */
[C---:B---3--:R-:W-:Y:S02]  /*1d1a0*/  IADD3.X R3, R7.reuse, c[0x0][0x504], RZ, P1, !PT ;  /* 0x0001410007037a10 */ /* 0x048fe40000ffe4ff */
[----:B------:R-:W-:-:S03]  /*1d1b0*/  @P2 IADD3.X R5, R7, c[0x0][0x50c], RZ, P0, !PT ;  /* 0x0001430007052a10 */ /* 0x000fc600007fe4ff */
[----:B------:R2:W5:Y:S04]  /*1d1c0*/  @P3 LDG.E R0, [R2.64] ;  /* 0x0000000802003981 */ /* 0x000568000c1e1900 */
[----:B------:R2:W5:Y:S01]  /*1d1d0*/  @P2 LDG.E R20, [R4.64] ;  /* 0x0000000804142981 */ /* 0x000562000c1e1900 */
[----:B----4-:R-:W-:-:S04]  /*1d1e0*/  ISETP.NE.AND P0, PT, R6, RZ, PT ;  /* 0x000000ff0600720c */ /* 0x010fc80003f05270 */
[----:B------:R-:W-:Y:S01]  /*1d1f0*/  SEL R21, R6, c[0x0][0x3d4], P0 ;  /* 0x0000f50006157a07 */ /* 0x000fe20000000000 */
[----:B------:R-:W-:Y:S05]  /*1d200*/  @P2 BRA `(.L_x_3011) ;  /* 0x0000004000002947 */ /* 0x000fea0003800000 */
[----:B------:R-:W-:Y:S05]  /*1d210*/  @!P3 BRA `(.L_x_3011) ;  /* 0x000000300000b947 */ /* 0x000fea0003800000 */
[----:B--2---:R2:W3:Y:S04]  /*1d220*/  LDG.E R4, [R2.64] ;  /* 0x0000000802047981 */ /* 0x0044e8000c1e1900 */
[----:B--2---:R-:W3:Y:S02]  /*1d230*/  LDG.E R2, [R2.64+0x4] ;  /* 0x0000040802027981 */ /* 0x004ee4000c1e1900 */
[----:B---3-5:R-:W-:Y:S02]  /*1d240*/  IADD3 R20, -R4, R2, RZ ;  /* 0x0000000204147210 */ /* 0x028fe40007ffe1ff */
.L_x_3011:
[----:B--2---:R-:W2:Y:S04]  /*1d250*/  LDL.LU R5, [R1+0x8] ;  /* 0x0000080001057983 */ /* 0x004ea80000300800 */
[----:B------:R-:W3:Y:S04]  /*1d260*/  LDL.LU R3, [R1+0x1c] ;  /* 0x00001c0001037983 */ /* 0x000ee80000300800 */
[----:B------:R-:W4:Y:S01]  /*1d270*/  LDL.LU R2, [R1+0x28] ;  /* 0x0000280001027983 */ /* 0x000f220000300800 */
[----:B------:R-:W-:Y:S01]  /*1d280*/  BSSY B0, `(.L_x_3012) ;  /* 0x0000039000007945 */ /* 0x000fe20003800000 */
[----:B-----5:R-:W-:-:S02]  /*1d290*/  SHF.R.S32.HI R19, RZ, 0x1f, R0 ;  /* 0x0000001fff137819 */ /* 0x020fc40000011400 */
[----:B------:R-:W1:Y:S02]  /*1d2a0*/  S2R R4, SR_TID.X ;  /* 0x0000000000047919 */ /* 0x000e640000002100 */
[----:B-1----:R-:W-:Y:S02]  /*1d2b0*/  ISETP.GT.AND P0, PT, R4, 0x7f, PT ;  /* 0x0000007f0400780c */ /* 0x002fe40003f04270 */
[----:B--2---:R-:W-:Y:S02]  /*1d2c0*/  LOP3.LUT R8, R5, 0xffff, RZ, 0xc0, !PT ;  /* 0x0000ffff05087812 */ /* 0x004fe400078ec0ff */
[----:B---3--:R-:W-:Y:S02]  /*1d2d0*/  SEL R9, R3, RZ, !P3 ;  /* 0x000000ff03097207 */ /* 0x008fe40005800000 */
[----:B----4-:R-:W-:-:S07]  /*1d2e0*/  SEL R23, R2, RZ, !P3 ;  /* 0x000000ff02177207 */ /* 0x010fce0005800000 */
[----:B------:R-:W-:Y:S05]  /*1d2f0*/  @P0 BRA `(.L_x_3013) ;  /* 0x0000031000000947 */ /* 0x000fea0003800000 */
[----:B------:R-:W2:Y:S01]  /*1d300*/  LDL R3, [R1+0x4] ;  /* 0x0000040001037983 */ /* 0x000ea20000100800 */
[----:B------:R-:W-:Y:S01]  /*1d310*/  IMAD R2, R20, c[0x0][0x4e8], RZ ;  /* 0x00013a0014027a24 */ /* 0x000fe200078e02ff */
[----:B--2---:R-:W-:-:S04]  /*1d320*/  IADD3 R18, R3, R4, RZ ;  /* 0x0000000403127210 */ /* 0x004fc80007ffe0ff */
[----:B------:R-:W-:-:S13]  /*1d330*/  ISETP.GE.AND P0, PT, R18, R2, PT ;  /* 0x000000021200720c */ /* 0x000fda0003f06270 */
[----:B------:R-:W-:Y:S05]  /*1d340*/  @P0 BRA `(.L_x_3013) ;  /* 0x000002c000000947 */ /* 0x000fea0003800000 */
[----:B------:R-:W2:Y:S01]  /*1d350*/  LDL.LU R24, [R1+0x30] ;  /* 0x0000300001187983 */ /* 0x000ea20000300800 */
        /* <DEDUP_REMOVED lines=12> */
[----:B------:R-:W-:Y:S02]  /*1d420*/  IMAD R12, R12, R23, R3 ;  /* 0x000000170c0c7224 */ /* 0x000fe400078e0203 */
[-C--:B----4-:R-:W-:Y:S02]  /*1d430*/  IMAD R13, R7, R8.reuse, RZ ;  /* 0x00000008070d7224 */ /* 0x090fe400078e02ff */
[----:B------:R-:W-:-:S04]  /*1d440*/  IMAD.WIDE.U32 R6, R6, R8, RZ ;  /* 0x0000000806067225 */ /* 0x000fc800078e00ff */
[----:B------:R-:W-:Y:S01]  /*1d450*/  IMAD.IADD R13, R7, 0x1, R13 ;  /* 0x00000001070d7824 */ /* 0x000fe200078e020d */
[----:B------:R-:W-:Y:S01]  /*1d460*/  IADD3 R7, R5, R12, RZ ;  /* 0x0000000c05077210 */ /* 0x000fe20007ffe0ff */
[----:B------:R-:W-:-:S05]  /*1d470*/  @P0 IMAD.HI.U32 R22, R18, c[0x0][0x4ec], RZ ;  /* 0x00013b0012160a27 */ /* 0x000fca00078e00ff */
[----:B------:R-:W-:Y:S02]  /*1d480*/  @P0 SHF.R.U32.HI R2, RZ, c[0x0][0x4f0], R22 ;  /* 0x00013c00ff020a19 */ /* 0x000fe40000011616 */
[----:B------:R-:W-:-:S03]  /*1d490*/  IADD3 R22, P1, P0, R4, R6, R0 ;  /* 0x0000000604167210 */ /* 0x000fc6000783e000 */
[----:B------:R-:W-:Y:S01]  /*1d4a0*/  IMAD.MOV R6, RZ, RZ, -R2 ;  /* 0x000000ffff067224 */ /* 0x000fe200078e0a02 */
[----:B------:R-:W-:Y:S02]  /*1d4b0*/  IADD3.X R13, R7, R13, R19, P1, P0 ;  /* 0x0000000d070d7210 */ /* 0x000fe40000fe0413 */
[----:B--2---:R-:W-:-:S05]  /*1d4c0*/  SEL R3, R24, RZ, P2 ;  /* 0x000000ff18037207 */ /* 0x004fca0001000000 */
[-C--:B-----5:R-:W-:Y:S02]  /*1d4d0*/  IMAD R12, R17, R3.reuse, RZ ;  /* 0x00000003110c7224 */ /* 0x0a0fe400078e02ff */
[----:B------:R-:W-:-:S04]  /*1d4e0*/  IMAD.WIDE.U32 R4, R16, R3, RZ ;  /* 0x0000000310047225 */ /* 0x000fc800078e00ff */
[----:B------:R-:W-:Y:S01]  /*1d4f0*/  IMAD R3, R6, c[0x0][0x4e8], R18 ;  /* 0x00013a0006037a24 */ /* 0x000fe200078e0212 */
[----:B------:R-:W-:Y:S02]  /*1d500*/  IADD3 R7, R5, R12, RZ ;  /* 0x0000000c05077210 */ /* 0x000fe40007ffe0ff */
[----:B------:R-:W-:Y:S02]  /*1d510*/  IADD3 R4, P1, P0, R2, R22, R4 ;  /* 0x0000001602047210 */ /* 0x000fe4000783e004 */
[----:B------:R-:W-:Y:S01]  /*1d520*/  SHF.R.S32.HI R5, RZ, 0x1f, R2 ;  /* 0x0000001fff057819 */ /* 0x000fe20000011402 */
[----:B------:R-:W-:Y:S01]  /*1d530*/  IMAD R2, R15, R3, RZ ;  /* 0x000000030f027224 */ /* 0x000fe200078e02ff */
[----:B------:R-:W-:Y:S02]  /*1d540*/  SHF.R.S32.HI R6, RZ, 0x1f, R3 ;  /* 0x0000001fff067819 */ /* 0x000fe40000011403 */
[----:B------:R-:W-:Y:S01]  /*1d550*/  IADD3.X R5, R5, R13, R7, P1, P0 ;  /* 0x0000000d05057210 */ /* 0x000fe20000fe0407 */
[----:B------:R-:W-:-:S02]  /*1d560*/  IMAD.MOV.U32 R7, RZ, RZ, c[0x0][0x4a8] ;  /* 0x00012a00ff077624 */ /* 0x000fc400078e00ff */
        /* <DEDUP_REMOVED lines=10> */
.L_x_3013:
[----:B------:R-:W-:Y:S05]  /*1d610*/  BSYNC B0 ;  /* 0x0000000000007941 */ /* 0x000fea0003800000 */
.L_x_3012:
[----:B------:R-:W-:-:S13]  /*1d620*/  ISETP.GT.AND P0, PT, R21, 0x1, PT ;  /* 0x000000011500780c */ /* 0x000fda0003f04270 */
[----:B------:R-:W-:Y:S05]  /*1d630*/  @P0 BRA `(.L_x_3005) ;  /* 0x0000070000000947 */ /* 0x000fea0003800000 */
[----:B------:R-:W2:Y:S01]  /*1d640*/  LDL.LU R12, [R1+0x4] ;  /* 0x00000400010c7983 */ /* 0x000ea20000300800 */
[----:B-1----:R-:W-:Y:S01]  /*1d650*/  MOV R2, c[0x0][0x4e8] ;  /* 0x00013a0000027a02 */ /* 0x002fe20000000f00 */
[----:B------:R-:W-:Y:S02]  /*1d660*/  IMAD R4, R19, c[0x0][0x3a0], RZ ;  /* 0x0000e80013047a24 */ /* 0x000fe400078e02ff */
[----:B------:R-:W-:Y:S01]  /*1d670*/  IMAD R5, R23, c[0x0][0x3f0], RZ ;  /* 0x0000fc0017057a24 */ /* 0x000fe200078e02ff */
[----:B------:R-:W-:Y:S01]  /*1d680*/  ISETP.NE.AND P0, PT, R2, 0x1, PT ;  /* 0x000000010200780c */ /* 0x000fe20003f05270 */
[----:B------:R-:W-:-:S04]  /*1d690*/  IMAD.WIDE.U32 R2, R0, c[0x0][0x3a0], RZ ;  /* 0x0000e80000027a25 */ /* 0x000fc800078e00ff */
[----:B------:R-:W-:Y:S02]  /*1d6a0*/  IMAD R0, R0, c[0x0][0x3a4], R4 ;  /* 0x0000e90000007a24 */ /* 0x000fe400078e0204 */
[----:B------:R-:W-:-:S03]  /*1d6b0*/  IMAD R7, R9, c[0x0][0x3f4], R5 ;  /* 0x0000fd0009077a24 */ /* 0x000fc600078e0205 */
[----:B------:R-:W-:-:S05]  /*1d6c0*/  IADD3 R3, R3, R0, RZ ;  /* 0x0000000003037210 */ /* 0x000fca0007ffe0ff */
[----:B------:R-:W-:-:S04]  /*1d6d0*/  IMAD.WIDE.U32 R2, R8, c[0x0][0x3e8], R2 ;  /* 0x0000fa0008027a25 */ /* 0x000fc800078e0002 */
[----:B------:R-:W-:-:S04]  /*1d6e0*/  IMAD R3, R8, c[0x0][0x3ec], R3 ;  /* 0x0000fb0008037a24 */ /* 0x000fc800078e0203 */
[----:B------:R-:W-:-:S05]  /*1d6f0*/  IMAD.WIDE.U32 R2, R9, c[0x0][0x3f0], R2 ;  /* 0x0000fc0009027a25 */ /* 0x000fca00078e0002 */
[----:B------:R-:W-:Y:S02]  /*1d700*/  IADD3 R3, R3, R7, RZ ;  /* 0x0000000703037210 */ /* 0x000fe40007ffe0ff */
[-C--:B--2---:R-:W-:Y:S02]  /*1d710*/  IADD3 R4, R230, R12.reuse, RZ ;  /* 0x0000000ce6047210 */ /* 0x084fe40007ffe0ff */
[----:B------:R-:W-:Y:S02]  /*1d720*/  IADD3 R13, R250, R12, RZ ;  /* 0x0000000cfa0d7210 */ /* 0x000fe40007ffe0ff */
[----:B------:R-:W-:Y:S01]  /*1d730*/  MOV R0, R4 ;  /* 0x0000000400007202 */ /* 0x000fe20000000f00 */
[----:B------:R-:W-:-:S05]  /*1d740*/  @P0 IMAD.HI.U32 R6, R4, c[0x0][0x4ec], RZ ;  /* 0x00013b0004060a27 */ /* 0x000fca00078e00ff */
[----:B------:R-:W-:-:S04]  /*1d750*/  @P0 SHF.R.U32.HI R0, RZ, c[0x0][0x4f0], R6 ;  /* 0x00013c00ff000a19 */ /* 0x000fc80000011606 */
[----:B------:R-:W-:Y:S01]  /*1d760*/  SHF.R.S32.HI R6, RZ, 0x1f, R0 ;  /* 0x0000001fff067819 */ /* 0x000fe20000011400 */
[C---:B------:R-:W-:Y:S01]  /*1d770*/  IMAD.WIDE.U32 R2, R0.reuse, c[0x0][0x3e0], R2 ;  /* 0x0000f80000027a25 */ /* 0x040fe200078e0002 */
[----:B------:R-:W-:-:S03]  /*1d780*/  IADD3 R5, -R0, RZ, RZ ;  /* 0x000000ff00057210 */ /* 0x000fc60007ffe1ff */
[----:B------:R-:W-:Y:S02]  /*1d790*/  IMAD R6, R6, c[0x0][0x3e0], RZ ;  /* 0x0000f80006067a24 */ /* 0x000fe400078e02ff */
[----:B------:R-:W-:Y:S02]  /*1d7a0*/  IMAD R4, R5, c[0x0][0x4e8], R4 ;  /* 0x00013a0005047a24 */ /* 0x000fe400078e0204 */
[----:B------:R-:W-:-:S03]  /*1d7b0*/  IMAD R6, R0, c[0x0][0x3e4], R6 ;  /* 0x0000f90000067a24 */ /* 0x000fc600078e0206 */
[----:B------:R-:W-:Y:S02]  /*1d7c0*/  SHF.R.S32.HI R0, RZ, 0x1f, R4 ;  /* 0x0000001fff007819 */ /* 0x000fe40000011404 */
[----:B------:R-:W-:-:S03]  /*1d7d0*/  IADD3 R3, R3, R6, RZ ;  /* 0x0000000603037210 */ /* 0x000fc60007ffe0ff */
[----:B------:R-:W-:Y:S02]  /*1d7e0*/  IMAD R0, R0, c[0x0][0x3d8], RZ ;  /* 0x0000f60000007a24 */ /* 0x000fe400078e02ff */
[----:B------:R-:W-:-:S04]  /*1d7f0*/  IMAD.WIDE.U32 R2, R4, c[0x0][0x3d8], R2 ;  /* 0x0000f60004027a25 */ /* 0x000fc800078e0002 */
[----:B------:R-:W-:Y:S01]  /*1d800*/  IMAD R4, R4, c[0x0][0x3dc], R0 ;  /* 0x0000f70004047a24 */ /* 0x000fe200078e0200 */
[----:B------:R-:W-:-:S04]  /*1d810*/  LEA R14, P0, R2, c[0x0][0x380], 0x1 ;  /* 0x0000e000020e7a11 */ /* 0x000fc800078008ff */
[----:B------:R-:W-:-:S04]  /*1d820*/  IADD3 R4, R3, R4, RZ ;  /* 0x0000000403047210 */ /* 0x000fc80007ffe0ff */
[----:B------:R-:W-:Y:S01]  /*1d830*/  LEA.HI.X R5, R2, c[0x0][0x384], R4, 0x1, P0 ;  /* 0x0000e10002057a11 */ /* 0x000fe200000f0c04 */
[----:B------:R-:W-:Y:S05]  /*1d840*/  BRA.DIV ~URZ, `(.L_x_3014) ;  /* 0x00003da27f007947 */ /* 0x000fea000b800000 */
[----:B------:R1:W2:Y:S02]  /*1d850*/  SHFL.IDX PT, R4, R5, RZ, 0x181f ;  /* 0x00181fff05047589 */ /* 0x0002a400000e0000 */
.L_x_3090:
[----:B------:R-:W-:Y:S05]  /*1d860*/  BRA.DIV ~URZ, `(.L_x_3015) ;  /* 0x00003df27f007947 */ /* 0x000fea000b800000 */
[----:B------:R3:W4:Y:S02]  /*1d870*/  SHFL.IDX PT, R0, R14, RZ, 0x181f ;  /* 0x00181fff0e007589 */ /* 0x00072400000e0000 */
.L_x_3091:
        /* <DEDUP_REMOVED lines=16> */
.L_x_3017:
[----:B------:R-:W-:Y:S05]  /*1d980*/  BSYNC B0 ;  /* 0x0000000000007941 */ /* 0x000fea0003800000 */
.L_x_3016:
[----:B------:R-:W-:Y:S05]  /*1d990*/  BRA.DIV ~URZ, `(.L_x_3018) ;  /* 0x00003d327f007947 */ /* 0x000fea000b800000 */
[----:B--2---:R2:W1:Y:S04]  /*1d9a0*/  SHFL.IDX PT, R4, R5, 0x1, 0x181f ;  /* 0x00381f0005047f89 */ /* 0x00446800000e0000 */
[----:B----4-:R2:W4:Y:S02]  /*1d9b0*/  SHFL.IDX PT, R0, R14, 0x1, 0x181f ;  /* 0x00381f000e007f89 */ /* 0x01052400000e0000 */
.L_x_3092:
        /* <DEDUP_REMOVED lines=16> */
.L_x_3020:
[----:B------:R-:W-:Y:S05]  /*1dac0*/  BSYNC B0 ;  /* 0x0000000000007941 */ /* 0x000fea0003800000 */
.L_x_3019:
[----:B------:R-:W-:Y:S05]  /*1dad0*/  BRA.DIV ~URZ, `(.L_x_3021) ;  /* 0x00003cc27f007947 */ /* 0x000fea000b800000 */
[----:B-1----:R1:W2:Y:S02]  /*1dae0*/  SHFL.IDX PT, R4, R5, 0x2, 0x181f ;  /* 0x00581f0005047f89 */ /* 0x0022a400000e0000 */
.L_x_3093:
[----:B------:R-:W-:Y:S05]  /*1daf0*/  BRA.DIV ~URZ, `(.L_x_3022) ;  /* 0x00003d127f007947 */ /* 0x000fea000b800000 */
[----:B----4-:R4:W1:Y:S02]  /*1db00*/  SHFL.IDX PT, R0, R14, 0x2, 0x181f ;  /* 0x00581f000e007f89 */ /* 0x01086400000e0000 */
.L_x_3094:
        /* <DEDUP_REMOVED lines=16> */
.L_x_3024:
[----:B------:R-:W-:Y:S05]  /*1dc10*/  BSYNC B0 ;  /* 0x0000000000007941 */ /* 0x000fea0003800000 */
.L_x_3023:
[----:B------:R-:W-:Y:S05]  /*1dc20*/  BRA.DIV ~URZ, `(.L_x_3025) ;  /* 0x00003c527f007947 */ /* 0x000fea000b800000 */
[----:B--2---:R2:W3:Y:S04]  /*1dc30*/  SHFL.IDX PT, R4, R5, 0x3, 0x181f ;  /* 0x00781f0005047f89 */ /* 0x0044e800000e0000 */
[----:B-1----:R2:W1:Y:S02]  /*1dc40*/  SHFL.IDX PT, R0, R14, 0x3, 0x181f ;  /* 0x00781f000e007f89 */ /* 0x00246400000e0000 */
.L_x_3095:
[----:B------:R-:W-:-:S04]  /*1dc50*/  IADD3 R13, R13, 0x60, RZ ;  /* 0x000000600d0d7810 */ /* 0x000fc80007ffe0ff */
        /* <DEDUP_REMOVED lines=14> */
.L_x_3005:
[----:B------:R-:W-:Y:S05]  /*1dd40*/  BSYNC B1 ;  /* 0x0000000000017941 */ /* 0x000fea0003800000 */
.L_x_2989:
[----:B-1--4-:R-:W4:Y:S02]  /*1dd50*/  LDL R0, [R1+0x68] ;  /* 0x0000680001007983 */ /* 0x012f240000100800 */
[----:B----4-:R-:W-:-:S13]  /*1dd60*/  ISETP.NE.AND P0, PT, R0, RZ, PT ;  /* 0x000000ff0000720c */ /* 0x010fda0003f05270 */
[----:B------:R-:W-:Y:S01]  /*1dd70*/  @P0 WARPSYNC 0xffffffff ;  /* 0xffffffff00000948 */ /* 0x000fe20003800000 */
[----:B------:R-:W-:Y:S06]  /*1dd80*/  @P0 BAR.SYNC.DEFER_BLOCKING 0x5, 0x100 ;  /* 0x0144000000000b1d */ /* 0x000fec0000010000 */
[----:B--23--:R-:W1:Y:S04]  /*1dd90*/  @P0 LDS.128 R4, [0x24100] ;  /* 0x02410000ff040984 */ /* 0x00ce680000000c00 */
[----:B-1----:R1:W-:Y:S04]  /*1dda0*/  @P0 STL.64 [R1], R4 ;  /* 0x0000000401000387 */ /* 0x0023e80000100a00 */
[----:B------:R1:W-:Y:S04]  /*1ddb0*/  @P0 STL.64 [R1+0x8], R6 ;  /* 0x0000080601000387 */ /* 0x0003e80000100a00 */
[----:B------:R-:W-:Y:S06]  /*1ddc0*/  @P0 BAR.ARV 0x4, 0x100 ;  /* 0x0104000000000b1d */ /* 0x000fec0000002000 */
[----:B------:R-:W-:Y:S05]  /*1ddd0*/  @P0 BRA `(.L_x_3026) ;  /* 0x0000105000000947 */ /* 0x000fea0003800000 */
[----:B------:R-:W2:Y:S01]  /*1dde0*/  S2R R0, SR_TID.X ;  /* 0x0000000000007919 */ /* 0x000ea20000002100 */
[----:B------:R-:W-:Y:S01]  /*1ddf0*/  IMAD.MOV.U32 R8, RZ, RZ, RZ ;  /* 0x000000ffff087224 */ /* 0x000fe200078e00ff */
[----:B--2---:R-:W-:-:S04]  /*1de00*/  LOP3.LUT R15, R0, 0x1f, RZ, 0xc0, !PT ;  /* 0x0000001f000f7812 */ /* 0x004fc800078ec0ff */
[----:B------:R-:W-:Y:S01]  /*1de10*/  ISETP.NE.AND P6, PT, R15, 0x1f, PT ;  /* 0x0000001f0f00780c */ /* 0x000fe20003fc5270 */
[----:B------:R-:W-:Y:S10]  /*1de20*/  BRA.DIV ~URZ, `(.L_x_3027) ;  /* 0x00003b227f007947 */ /* 0x000ff4000b800000 */
[----:B------:R2:W3:Y:S02]  /*1de30*/  SHFL.IDX PT, R9, R35, RZ, 0x1f ;  /* 0x00001fff23097589 */ /* 0x0004e400000e0000 */
.L_x_3096:
[----:B------:R-:W-:Y:S05]  /*1de40*/  BRA.DIV ~URZ, `(.L_x_3028) ;  /* 0x00003b727f007947 */ /* 0x000fea000b800000 */
[----:B-1----:R1:W4:Y:S02]  /*1de50*/  SHFL.IDX PT, R6, R35, 0x1, 0x1f ;  /* 0x00201f0023067f89 */ /* 0x00232400000e0000 */
.L_x_3097:
[----:B------:R-:W5:Y:S01]  /*1de60*/  LDL R0, [R1+0xc] ;  /* 0x00000c0001007983 */ /* 0x000f620000100800 */
[----:B------:R-:W-:Y:S02]  /*1de70*/  IMAD.MOV.U32 R7, RZ, RZ, RZ ;  /* 0x000000ffff077224 */ /* 0x000fe400078e00ff */
[----:B-----5:R-:W-:-:S05]  /*1de80*/  IMAD.IADD R0, R0, 0x1, R15 ;  /* 0x0000000100007824 */ /* 0x020fca00078e020f */
        /* <DEDUP_REMOVED lines=15> */
[----:B------:R1:W2:Y:S02]  /*1df80*/  SHFL.UP PT, R4, R0, 0x1, RZ ;  /* 0x0420000000047989 */ /* 0x0002a400000e00ff */
.L_x_3098:
        /* <DEDUP_REMOVED lines=16> */
.L_x_3099:
[----:B--2---:R-:W-:Y:S01]  /*1e090*/  IMAD R0, R0, c[0x0][0x538], RZ ;  /* 0x00014e0000007a24 */ /* 0x004fe200078e02ff */
[----:B------:R-:W-:Y:S04]  /*1e0a0*/  BSSY B1, `(.L_x_3031) ;  /* 0x00000cf000017945 */ /* 0x000fe80003800000 */
[----:B----4-:R-:W-:-:S04]  /*1e0b0*/  IADD3 R6, R0, R6, RZ ;  /* 0x0000000600067210 */ /* 0x010fc80007ffe0ff */
[----:B---3--:R-:W-:-:S13]  /*1e0c0*/  ISETP.GT.AND P0, PT, R6, R9, PT ;  /* 0x000000090600720c */ /* 0x008fda0003f04270 */
[----:B------:R-:W-:Y:S05]  /*1e0d0*/  @P0 BRA `(.L_x_3032) ;  /* 0x0000026000000947 */ /* 0x000fea0003800000 */
.L_x_3036:
[----:B------:R-:W2:Y:S02]  /*1e0e0*/  LDL.LU R0, [R1+0xc] ;  /* 0x00000c0001007983 */ /* 0x000ea40000300800 */
[----:B--2---:R-:W-:-:S04]  /*1e0f0*/  IADD3 R0, R0, 0x1f, RZ ;  /* 0x0000001f00007810 */ /* 0x004fc80007ffe0ff */
[----:B------:R-:W-:-:S13]  /*1e100*/  ISETP.GE.AND P0, PT, R0, c[0x0][0x53c], PT ;  /* 0x00014f0000007a0c */ /* 0x000fda0003f06270 */
[----:B------:R-:W-:Y:S05]  /*1e110*/  @P0 BRA `(.L_x_3033) ;  /* 0x00000c2000000947 */ /* 0x000fea0003800000 */
[----:B------:R2:W-:Y:S01]  /*1e120*/  STL [R1+0xc], R0 ;  /* 0x00000c0001007387 */ /* 0x0005e20000100800 */
[----:B------:R-:W-:Y:S02]  /*1e130*/  MOV R7, RZ ;  /* 0x000000ff00077202 */ /* 0x000fe40000000f00 */
[----:B------:R-:W-:Y:S02]  /*1e140*/  MOV R8, RZ ;  /* 0x000000ff00087202 */ /* 0x000fe40000000f00 */
[----:B--2---:R-:W-:-:S04]  /*1e150*/  IADD3 R0, R0, R15, RZ ;  /* 0x0000000f00007210 */ /* 0x004fc80007ffe0ff */
[----:B------:R-:W-:-:S13]  /*1e160*/  ISETP.GE.OR P0, PT, R0, c[0x0][0x53c], !P6 ;  /* 0x00014f0000007a0c */ /* 0x000fda0007706670 */
[----:B-1----:R-:W-:Y:S02]  /*1e170*/  @!P0 MOV R4, 0x4 ;  /* 0x0000000400048802 */ /* 0x002fe40000000f00 */
        /* <DEDUP_REMOVED lines=8> */
.L_x_3100:
        /* <DEDUP_REMOVED lines=16> */
.L_x_3101:
[----:B--2---:R-:W-:-:S05]  /*1e300*/  IMAD R0, R0, c[0x0][0x538], RZ ;  /* 0x00014e0000007a24 */ /* 0x004fca00078e02ff */
[----:B------:R-:W-:-:S04]  /*1e310*/  IADD3 R6, R0, R6, RZ ;  /* 0x0000000600067210 */ /* 0x000fc80007ffe0ff */
[----:B------:R-:W-:-:S13]  /*1e320*/  ISETP.GT.AND P0, PT, R6, R9, PT ;  /* 0x000000090600720c */ /* 0x000fda0003f04270 */
[----:B-1----:R-:W-:Y:S05]  /*1e330*/  @!P0 BRA `(.L_x_3036) ;  /* 0xfffffda000008947 */ /* 0x002fea000383ffff */
.L_x_3032:
[----:B------:R-:W-:-:S05]  /*1e340*/  IADD3 R13, -R0, R6, RZ ;  /* 0x00000006000d7210 */ /* 0x000fca0007ffe1ff */
[----:B------:R-:W-:-:S05]  /*1e350*/  IMAD R0, R4, c[0x0][0x538], R13 ;  /* 0x00014e0004007a24 */ /* 0x000fca00078e020d */
[----:B------:R-:W-:Y:S01]  /*1e360*/  ISETP.GT.AND P0, PT, R0, R9, PT ;  /* 0x000000090000720c */ /* 0x000fe20003f04270 */
[----:B------:R-:W-:-:S12]  /*1e370*/  BRA.DIV ~URZ, `(.L_x_3037) ;  /* 0x00003aa27f007947 */ /* 0x000fd8000b800000 */
[----:B------:R-:W-:-:S03]  /*1e380*/  VOTE.ANY R6, PT, !P0 ;  /* 0x0000000000067806 */ /* 0x000fc600040e0100 */
.L_x_3102:
[----:B------:R-:W2:Y:S01]  /*1e390*/  LDL.LU R2, [R1+0xc] ;  /* 0x00000c0001027983 */ /* 0x000ea20000300800 */
[----:B------:R-:W2:Y:S02]  /*1e3a0*/  POPC R0, R6 ;  /* 0x0000000600007309 */ /* 0x000ea40000000000 */
[----:B--2---:R-:W-:-:S05]  /*1e3b0*/  IADD3 R2, R0, R2, RZ ;  /* 0x0000000200027210 */ /* 0x004fca0007ffe0ff */
[----:B------:R2:W-:Y:S01]  /*1e3c0*/  STL [R1+0xc], R2 ;  /* 0x00000c0201007387 */ /* 0x0005e20000100800 */
[----:B------:R-:W-:Y:S05]  /*1e3d0*/  BRA.DIV ~URZ, `(.L_x_3038) ;  /* 0x00003a927f007947 */ /* 0x000fea000b800000 */
[----:B------:R3:W4:Y:S04]  /*1e3e0*/  SHFL.IDX PT, R12, R7, R0, 0x1f ;  /* 0x00001f00070c7589 */ /* 0x00072800000e0000 */
[----:B------:R3:W1:Y:S02]  /*1e3f0*/  SHFL.IDX PT, R5, R8, R0, 0x1f ;  /* 0x00001f0008057589 */ /* 0x00066400000e0000 */
.L_x_3103:
[----:B------:R-:W-:Y:S01]  /*1e400*/  ISETP.NE.AND P0, PT, R6, RZ, PT ;  /* 0x000000ff0600720c */ /* 0x000fe20003f05270 */
[----:B------:R-:W-:-:S12]  /*1e410*/  BSSY B0, `(.L_x_3039) ;  /* 0x0000005000007945 */ /* 0x000fd80003800000 */
[----:B------:R-:W-:Y:S05]  /*1e420*/  @!P0 BRA `(.L_x_3040) ;  /* 0x0000003000008947 */ /* 0x000fea0003800000 */
[----:B---3--:R-:W-:Y:S01]  /*1e430*/  IADD3 R0, R0, -0x1, RZ ;  /* 0xffffffff00007810 */ /* 0x008fe20007ffe0ff */
[----:B------:R-:W-:Y:S05]  /*1e440*/  BRA.DIV ~URZ, `(.L_x_3041) ;  /* 0x00003af27f007947 */ /* 0x000fea000b800000 */
[----:B------:R3:W2:Y:S02]  /*1e450*/  SHFL.IDX PT, R14, R4, R0, 0x1f ;  /* 0x00001f00040e7589 */ /* 0x0006a400000e0000 */
.L_x_3040:
[----:B------:R-:W-:Y:S05]  /*1e460*/  BSYNC B0 ;  /* 0x0000000000007941 */ /* 0x000fea0003800000 */
.L_x_3039:
[----:B--23--:R-:W-:Y:S01]  /*1e470*/  IMAD R0, R14, c[0x0][0x538], R13 ;  /* 0x00014e000e007a24 */ /* 0x00cfe200078e020d */
[----:B-1----:R-:W-:Y:S01]  /*1e480*/  ISETP.NE.AND P0, PT, R5, 0x1, PT ;  /* 0x000000010500780c */ /* 0x002fe20003f05270 */
[----:B------:R-:W-:Y:S03]  /*1e490*/  BSSY B0, `(.L_x_3042) ;  /* 0x0000086000007945 */ /* 0x000fe60003800000 */
[----:B------:R1:W-:Y:S01]  /*1e4a0*/  STL [R1], R0 ;  /* 0x0000000001007387 */ /* 0x0003e20000100800 */
[----:B------:R-:W-:-:S08]  /*1e4b0*/  IADD3 R8, -R0, R9, RZ ;  /* 0x0000000900087210 */ /* 0x000fd00007ffe1ff */
[----:B------:R-:W-:Y:S05]  /*1e4c0*/  @!P0 BRA `(.L_x_3043) ;  /* 0x000003e000008947 */ /* 0x000fea0003800000 */
[-C--:B----4-:R-:W-:Y:S02]  /*1e4d0*/  IABS R2, R12.reuse ;  /* 0x0000000c00027213 */ /* 0x090fe40000000000 */
[----:B------:R-:W-:Y:S02]  /*1e4e0*/  IABS R9, R12 ;  /* 0x0000000c00097213 */ /* 0x000fe40000000000 */
[----:B-1----:R-:W1:Y:S08]  /*1e4f0*/  I2F.RP R0, R2 ;  /* 0x0000000200007306 */ /* 0x002e700000209400 */
        /* <DEDUP_REMOVED lines=46> */
[C---:B------:R-:W-:Y:S02]  /*1e7e0*/  LOP3.LUT R3, R0.reuse, R5, RZ, 0x3c, !PT ;  /* 0x0000000500037212 */ /* 0x040fe400078e3cff */
[----:B------:R-:W-:Y:S02]  /*1e7f0*/  IADD3 R4, -R0, RZ, RZ ;  /* 0x000000ff00047210 */ /* 0x000fe40007ffe1ff */
        /* <DEDUP_REMOVED lines=8> */
[----:B------:R-:W-:-:S05]  /*1e880*/  IMAD R0, R3, 0x10000, R0 ;  /* 0x0001000003007824 */ /* 0x000fca00078e0200 */
[----:B------:R1:W-:Y:S01]  /*1e890*/  STL [R1+0x8], R0 ;  /* 0x0000080001007387 */ /* 0x0003e20000100800 */
[----:B------:R-:W-:Y:S05]  /*1e8a0*/  BRA `(.L_x_3044) ;  /* 0x0000044000007947 */ /* 0x000fea0003800000 */
.L_x_3043:
[----:B-1----:R-:W2:Y:S01]  /*1e8b0*/  LDL R0, [R1+0xc] ;  /* 0x00000c0001007983 */ /* 0x002ea20000100800 */
[----:B------:R-:W-:-:S04]  /*1e8c0*/  IMAD.MOV.U32 R2, RZ, RZ, 0x4 ;  /* 0x00000004ff027424 */ /* 0x000fc800078e00ff */
[----:B--2---:R-:W-:-:S05]  /*1e8d0*/  IMAD.WIDE R2, R0, R2, c[0x0][0x590] ;  /* 0x0001640000027625 */ /* 0x004fca00078e0202 */
[----:B------:R-:W2:Y:S02]  /*1e8e0*/  LDG.E R4, [R2.64] ;  /* 0x0000000802047981 */ /* 0x000ea4000c1e1900 */
        /* <DEDUP_REMOVED lines=38> */
[----:B------:R-:W-:Y:S02]  /*1eb50*/  MOV R7, R2 ;  /* 0x0000000200077202 */ /* 0x000fe40000000f00 */
[----:B------:R-:W-:-:S05]  /*1eb60*/  IMAD.MOV R2, RZ, RZ, -R13 ;  /* 0x000000ffff027224 */ /* 0x000fca00078e0a0d */
[----:B-1----:R-:W1:Y:S02]  /*1eb70*/  MUFU.RCP R4, R4 ;  /* 0x0000000400047308 */ /* 0x002e640000001000 */
[----:B-1----:R-:W-:-:S06]  /*1eb80*/  IADD3 R4, R4, 0xffffffe, RZ ;  /* 0x0ffffffe04047810 */ /* 0x002fcc0007ffe0ff */
[----:B------:R-:W1:Y:S02]  /*1eb90*/  F2I.FTZ.U32.TRUNC.NTZ R5, R4 ;  /* 0x0000000400057305 */ /* 0x000e64000021f000 */
[----:B-1----:R-:W-:-:S04]  /*1eba0*/  IMAD.MOV R4, RZ, RZ, -R5 ;  /* 0x000000ffff047224 */ /* 0x002fc800078e0a05 */
[----:B------:R-:W-:Y:S02]  /*1ebb0*/  IMAD R8, R4, R3, RZ ;  /* 0x0000000304087224 */ /* 0x000fe400078e02ff */
[----:B------:R-:W-:-:S04]  /*1ebc0*/  IMAD.MOV.U32 R4, RZ, RZ, RZ ;  /* 0x000000ffff047224 */ /* 0x000fc800078e00ff */
[----:B------:R-:W-:-:S04]  /*1ebd0*/  IMAD.HI.U32 R5, R5, R8, R4 ;  /* 0x0000000805057227 */ /* 0x000fc800078e0004 */
        /* <DEDUP_REMOVED lines=15> */
[----:B------:R-:W-:-:S05]  /*1ecd0*/  IMAD R0, R2, R3, R6 ;  /* 0x0000000302007224 */ /* 0x000fca00078e0206 */
[----:B------:R1:W-:Y:S02]  /*1ece0*/  STL [R1+0x8], R0 ;  /* 0x0000080001007387 */ /* 0x0003e40000100800 */
.L_x_3044:
[----:B------:R-:W-:Y:S05]  /*1ecf0*/  BSYNC B0 ;  /* 0x0000000000007941 */ /* 0x000fea0003800000 */
.L_x_3042:
[----:B------:R-:W-:-:S04]  /*1ed00*/  LOP3.LUT R2, RZ, R2, RZ, 0x33, !PT ;  /* 0x00000002ff027212 */ /* 0x000fc800078e33ff */
[----:B-1----:R-:W-:-:S05]  /*1ed10*/  IADD3 R0, R2, R12, RZ ;  /* 0x0000000c02007210 */ /* 0x002fca0007ffe0ff */
[----:B------:R1:W-:Y:S01]  /*1ed20*/  STL [R1+0x4], R0 ;  /* 0x0000040001007387 */ /* 0x0003e20000100800 */
[----:B------:R-:W-:Y:S05]  /*1ed30*/  BRA `(.L_x_3045) ;  /* 0x0000005000007947 */ /* 0x000fea0003800000 */
.L_x_3033:
[----:B------:R-:W-:Y:S01]  /*1ed40*/  MOV R0, c[0x0][0x53c] ;  /* 0x00014f0000007a02 */ /* 0x000fe20000000f00 */
[----:B------:R2:W-:Y:S04]  /*1ed50*/  STL [R1], R9 ;  /* 0x0000000901007387 */ /* 0x0005e80000100800 */
[----:B------:R2:W-:Y:S04]  /*1ed60*/  STL [R1+0x4], RZ ;  /* 0x000004ff01007387 */ /* 0x0005e80000100800 */
[----:B------:R2:W-:Y:S04]  /*1ed70*/  STL [R1+0x8], RZ ;  /* 0x000008ff01007387 */ /* 0x0005e80000100800 */
[----:B------:R2:W-:Y:S02]  /*1ed80*/  STL [R1+0xc], R0 ;  /* 0x00000c0001007387 */ /* 0x0005e40000100800 */
.L_x_3045:
[----:B------:R-:W-:Y:S05]  /*1ed90*/  BSYNC B1 ;  /* 0x0000000000017941 */ /* 0x000fea0003800000 */
.L_x_3031:
[----:B-1----:R-:W3:Y:S04]  /*1eda0*/  LDL R4, [R1] ;  /* 0x0000000001047983 */ /* 0x002ee80000100800 */
[----:B------:R-:W3:Y:S04]  /*1edb0*/  LDL R5, [R1+0x4] ;  /* 0x0000040001057983 */ /* 0x000ee80000100800 */
[----:B------:R-:W3:Y:S04]  /*1edc0*/  LDL R6, [R1+0x8] ;  /* 0x0000080001067983 */ /* 0x000ee80000100800 */
[----:B------:R-:W3:Y:S01]  /*1edd0*/  LDL R7, [R1+0xc] ;  /* 0x00000c0001077983 */ /* 0x000ee20000100800 */
[----:B------:R-:W-:Y:S03]  /*1ede0*/  WARPSYNC 0xffffffff ;  /* 0xffffffff00007948 */ /* 0x000fe60003800000 */
[----:B------:R-:W-:Y:S01]  /*1edf0*/  BAR.SYNC.DEFER_BLOCKING 0x4, 0x100 ;  /* 0x0104000000007b1d */ /* 0x000fe20000010000 */
[----:B------:R-:W-:-:S13]  /*1ee00*/  ISETP.NE.AND P0, PT, R15, RZ, PT ;  /* 0x000000ff0f00720c */ /* 0x000fda0003f05270 */
[----:B---3--:R1:W-:Y:S04]  /*1ee10*/  @!P0 STS.128 [0x24100], R4 ;  /* 0x02410004ff008388 */ /* 0x0083e80000000c00 */
[----:B------:R-:W-:Y:S06]  /*1ee20*/  BAR.ARV 0x5, 0x100 ;  /* 0x0144000000007b1d */ /* 0x000fec0000002000 */
.L_x_3026:
[----:B--2---:R-:W2:Y:S02]  /*1ee30*/  LDL R0, [R1+0xc] ;  /* 0x00000c0001007983 */ /* 0x004ea40000100800 */
[----:B--2---:R-:W-:-:S13]  /*1ee40*/  ISETP.GE.AND P0, PT, R0, c[0x0][0x53c], PT ;  /* 0x00014f0000007a0c */ /* 0x004fda0003f06270 */
[----:B-1----:R-:W-:Y:S01]  /*1ee50*/  @P0 CALL.REL.NOINC `(.L_x_3046) ;  /* 0x0000001000000944 */ /* 0x002fe20003c00000 */
[----:B------:R-:W-:Y:S05]  /*1ee60*/  BRA `(.L_x_3047) ;  /* 0xfffe307000007947 */ /* 0x000fea000383ffff */
.L_x_3046:
[----:B------:R-:W-:Y:S05]  /*1ee70*/  EXIT ;  /* 0x000000000000794d */ /* 0x000fea0003800000 */
.L_x_2844:
[----:B------:R-:W-:Y:S01]  /*1ee80*/  IMAD.MOV.U32 R0, RZ, RZ, R5 ;  /* 0x000000ffff007224 */ /* 0x000fe200078e0005 */
[----:B------:R-:W-:Y:S02]  /*1ee90*/  MOV R3, 0x1 ;  /* 0x0000000100037802 */ /* 0x000fe40000000f00 */
[----:B------:R-:W-:Y:S02]  /*1eea0*/  MOV R2, 0x1eec0 ;  /* 0x0001eec000027802 */ /* 0x000fe40000000f00 */
[----:B------:R-:W-:Y:S05]  /*1eeb0*/  CALL.REL.NOINC `($__internal_50_$__cuda_sm70_shflsync_up_p) ;  /* 0x000031a000007944 */ /* 0x000fea0003c00000 */
[----:B------:R-:W-:Y:S01]  /*1eec0*/  MOV R0, R4 ;  /* 0x0000000400007202 */ /* 0x000fe20000000f00 */
[----:B------:R-:W-:Y:S05]  /*1eed0*/  BRA `(.L_x_3048) ;  /* 0xfffe158000007947 */ /* 0x000fea000383ffff */
.L_x_2845:
[----:B------:R-:W-:Y:S01]  /*1eee0*/  IMAD.MOV.U32 R0, RZ, RZ, R5 ;  /* 0x000000ffff007224 */ /* 0x000fe200078e0005 */
[----:B------:R-:W-:Y:S02]  /*1eef0*/  MOV R3, 0x2 ;  /* 0x0000000200037802 */ /* 0x000fe40000000f00 */
[----:B------:R-:W-:Y:S02]  /*1ef00*/  MOV R2, 0x1ef20 ;  /* 0x0001ef2000027802 */ /* 0x000fe40000000f00 */
[----:B------:R-:W-:Y:S05]  /*1ef10*/  CALL.REL.NOINC `($__internal_50_$__cuda_sm70_shflsync_up_p) ;  /* 0x0000314000007944 */ /* 0x000fea0003c00000 */
[----:B------:R-:W-:Y:S01]  /*1ef20*/  SEL R4, R4, RZ, P4 ;  /* 0x000000ff04047207 */ /* 0x000fe20002000000 */
[----:B------:R-:W-:Y:S01]  /*1ef30*/  IMAD.MOV.U32 R3, RZ, RZ, 0x4 ;  /* 0x00000004ff037424 */ /* 0x000fe200078e00ff */
[----:B------:R-:W-:-:S03]  /*1ef40*/  MOV R2, 0x1ef70 ;  /* 0x0001ef7000027802 */ /* 0x000fc60000000f00 */
[----:B------:R-:W-:Y:S02]  /*1ef50*/  IMAD.IADD R0, R5, 0x1, R4 ;  /* 0x0000000105007824 */ /* 0x000fe400078e0204 */
        /* <DEDUP_REMOVED lines=13> */
[----:B------:R-:W-:Y:S02]  /*1f030*/  MOV R32, 0x1f ;  /* 0x0000001f00207802 */ /* 0x000fe40000000f00 */
[----:B------:R-:W-:Y:S01]  /*1f040*/  MOV R3, 0x1f080 ;  /* 0x0001f08000037802 */ /* 0x000fe20000000f00 */
[----:B------:R-:W-:-:S04]  /*1f050*/  IMAD.IADD R4, R0, 0x1, R4 ;  /* 0x0000000100047824 */ /* 0x000fc800078e0204 */
[----:B------:R-:W-:Y:S02]  /*1f060*/  IMAD.MOV.U32 R33, RZ, RZ, R4 ;  /* 0x000000ffff217224 */ /* 0x000fe400078e0004 */
[----:B------:R-:W-:Y:S05]  /*1f070*/  CALL.REL.NOINC `($__internal_49_$__cuda_sm70_shflsync_idx_p) ;  /* 0x00002f8000007944 */ /* 0x000fea0003c00000 */
[----:B------:R-:W-:Y:S01]  /*1f080*/  MOV R0, R34 ;  /* 0x0000002200007202 */ /* 0x000fe20000000f00 */
[----:B------:R-:W-:Y:S05]  /*1f090*/  BRA `(.L_x_3049) ;  /* 0xfffe14c000007947 */ /* 0x000fea000383ffff */
.L_x_2847:
[----:B------:R-:W-:Y:S02]  /*1f0a0*/  SEL R0, RZ, 0x1, P0 ;  /* 0x00000001ff007807 */ /* 0x000fe40000000000 */
[----:B------:R-:W-:Y:S02]  /*1f0b0*/  MOV R2, 0x1f0d0 ;  /* 0x0001f0d000027802 */ /* 0x000fe40000000f00 */
[----:B------:R-:W-:Y:S05]  /*1f0c0*/  CALL.REL.NOINC `($__internal_51_$__cuda_sm70_votesync_ballot) ;  /* 0x00002ff000007944 */ /* 0x000fea0003c00000 */
[----:B------:R-:W-:Y:S01]  /*1f0d0*/  MOV R6, R0 ;  /* 0x0000000000067202 */ /* 0x000fe20000000f00 */
[----:B------:R-:W-:Y:S05]  /*1f0e0*/  BRA `(.L_x_3050) ;  /* 0xfffe150000007947 */ /* 0x000fea000383ffff */
.L_x_2848:
[----:B------:R-:W-:Y:S01]  /*1f0f0*/  IMAD.MOV.U32 R33, RZ, RZ, R9 ;  /* 0x000000ffff217224 */ /* 0x000fe200078e0009 */
[----:B-1----:R-:W-:Y:S01]  /*1f100*/  MOV R2, R0 ;  /* 0x0000000000027202 */ /* 0x002fe20000000f00 */
[----:B------:R-:W-:Y:S01]  /*1f110*/  IMAD.MOV.U32 R32, RZ, RZ, 0x1f ;  /* 0x0000001fff207424 */ /* 0x000fe200078e00ff */
[----:B------:R-:W-:Y:S02]  /*1f120*/  MOV R3, 0x1f140 ;  /* 0x0001f14000037802 */ /* 0x000fe40000000f00 */
[----:B------:R-:W-:Y:S05]  /*1f130*/  CALL.REL.NOINC `($__internal_49_$__cuda_sm70_shflsync_idx_p) ;  /* 0x00002ec000007944 */ /* 0x000fea0003c00000 */
[----:B------:R-:W-:Y:S01]  /*1f140*/  IMAD.MOV.U32 R12, RZ, RZ, R34 ;  /* 0x000000ffff0c7224 */ /* 0x000fe200078e0022 */
[----:B------:R-:W-:Y:S01]  /*1f150*/  MOV R33, R8 ;  /* 0x0000000800217202 */ /* 0x000fe20000000f00 */
[----:B------:R-:W-:Y:S01]  /*1f160*/  IMAD.MOV.U32 R5, RZ, RZ, RZ ;  /* 0x000000ffff057224 */ /* 0x000fe200078e00ff */
[----:B------:R-:W-:Y:S01]  /*1f170*/  MOV R2, R0 ;  /* 0x0000000000027202 */ /* 0x000fe20000000f00 */
[----:B------:R-:W-:Y:S01]  /*1f180*/  IMAD.MOV.U32 R32, RZ, RZ, 0x1f ;  /* 0x0000001fff207424 */ /* 0x000fe200078e00ff */
[----:B------:R-:W-:-:S02]  /*1f190*/  MOV R3, 0x1f1b0 ;  /* 0x0001f1b000037802 */ /* 0x000fc40000000f00 */
[----:B------:R-:W-:Y:S05]  /*1f1a0*/  CALL.REL.NOINC `($__internal_49_$__cuda_sm70_shflsync_idx_p) ;  /* 0x00002e5000007944 */ /* 0x000fea0003c00000 */
[----:B------:R-:W-:Y:S01]  /*1f1b0*/  MOV R9, R34 ;  /* 0x0000002200097202 */ /* 0x000fe20000000f00 */
[----:B------:R-:W-:Y:S05]  /*1f1c0*/  BRA `(.L_x_3051) ;  /* 0xfffe149000007947 */ /* 0x000fea000383ffff */
.L_x_2851:
[----:B------:R-:W-:Y:S01]  /*1f1d0*/  IMAD.MOV.U32 R33, RZ, RZ, R4 ;  /* 0x000000ffff217224 */ /* 0x000fe200078e0004 */
[----:B------:R-:W-:-:S02]  /*1f1e0*/  MOV R32, 0x1f ;  /* 0x0000001f00207802 */ /* 0x000fc40000000f00 */
[----:B------:R-:W-:Y:S02]  /*1f1f0*/  MOV R3, 0x1f210 ;  /* 0x0001f21000037802 */ /* 0x000fe40000000f00 */
[----:B--234-:R-:W-:Y:S05]  /*1f200*/  CALL.REL.NOINC `($__internal_49_$__cuda_sm70_shflsync_idx_p) ;  /* 0x00002df000007944 */ /* 0x01cfea0003c00000 */
[----:B------:R-:W-:Y:S01]  /*1f210*/  MOV R5, R34 ;  /* 0x0000002200057202 */ /* 0x000fe20000000f00 */
[----:B------:R-:W-:Y:S05]  /*1f220*/  BRA `(.L_x_2850) ;  /* 0xfffe149000007947 */ /* 0x000fea000383ffff */
.L_x_2890:
[----:B------:R-:W-:Y:S01]  /*1f230*/  IMAD.MOV.U32 R33, RZ, RZ, R12 ;  /* 0x000000ffff217224 */ /* 0x000fe200078e000c */
[----:B------:R-:W-:Y:S01]  /*1f240*/  MOV R2, RZ ;  /* 0x000000ff00027202 */ /* 0x000fe20000000f00 */
[----:B------:R-:W-:Y:S01]  /*1f250*/  IMAD.MOV.U32 R32, RZ, RZ, 0x181f ;  /* 0x0000181fff207424 */ /* 0x000fe200078e00ff */
[----:B------:R-:W-:Y:S02]  /*1f260*/  MOV R3, 0x1f280 ;  /* 0x0001f28000037802 */ /* 0x000fe40000000f00 */
[----:B-----5:R-:W-:Y:S05]  /*1f270*/  CALL.REL.NOINC `($__internal_49_$__cuda_sm70_shflsync_idx_p) ;  /* 0x00002d8000007944 */ /* 0x020fea0003c00000 */
[----:B------:R-:W-:Y:S01]  /*1f280*/  MOV R4, R34 ;  /* 0x0000002200047202 */ /* 0x000fe20000000f00 */
[----:B------:R-:W-:Y:S05]  /*1f290*/  BRA `(.L_x_3052) ;  /* 0xfffe950000007947 */ /* 0x000fea000383ffff */
.L_x_2891:
[----:B------:R-:W-:Y:S01]  /*1f2a0*/  IMAD.MOV.U32 R33, RZ, RZ, R13 ;  /* 0x000000ffff217224 */ /* 0x000fe200078e000d */
[----:B------:R-:W-:Y:S01]  /*1f2b0*/  MOV R2, RZ ;  /* 0x000000ff00027202 */ /* 0x000fe20000000f00 */
[----:B------:R-:W-:Y:S01]  /*1f2c0*/  IMAD.MOV.U32 R32, RZ, RZ, 0x181f ;  /* 0x0000181fff207424 */ /* 0x000fe200078e00ff */
[----:B------:R-:W-:Y:S02]  /*1f2d0*/  MOV R3, 0x1f2f0 ;  /* 0x0001f2f000037802 */ /* 0x000fe40000000f00 */
[----:B-12--5:R-:W-:Y:S05]  /*1f2e0*/  CALL.REL.NOINC `($__internal_49_$__cuda_sm70_shflsync_idx_p) ;  /* 0x00002d1000007944 */ /* 0x026fea0003c00000 */
[----:B------:R-:W-:Y:S01]  /*1f2f0*/  MOV R0, R34 ;  /* 0x0000002200007202 */ /* 0x000fe20000000f00 */
[----:B------:R-:W-:Y:S05]  /*1f300*/  BRA `(.L_x_3053) ;  /* 0xfffe94b000007947 */ /* 0x000fea000383ffff */
.L_x_2894:
[----:B------:R-:W-:Y:S01]  /*1f310*/  IMAD.MOV.U32 R33, RZ, RZ, R12 ;  /* 0x000000ffff217224 */ /* 0x000fe200078e000c */
[----:B--2---:R-:W-:Y:S01]  /*1f320*/  MOV R2, 0x1 ;  /* 0x0000000100027802 */ /* 0x004fe20000000f00 */
[----:B------:R-:W-:Y:S01]  /*1f330*/  IMAD.MOV.U32 R32, RZ, RZ, 0x181f ;  /* 0x0000181fff207424 */ /* 0x000fe200078e00ff */
[----:B------:R-:W-:-:S02]  /*1f340*/  MOV R3, 0x1f360 ;  /* 0x0001f36000037802 */ /* 0x000fc40000000f00 */
[----:B-1-345:R-:W-:Y:S05]  /*1f350*/  CALL.REL.NOINC `($__internal_49_$__cuda_sm70_shflsync_idx_p) ;  /* 0x00002ca000007944 */ /* 0x03afea0003c00000 */
[----:B------:R-:W-:Y:S01]  /*1f360*/  IMAD.MOV.U32 R4, RZ, RZ, R34 ;  /* 0x000000ffff047224 */ /* 0x000fe200078e0022 */
[----:B------:R-:W-:Y:S01]  /*1f370*/  MOV R2, 0x1 ;  /* 0x0000000100027802 */ /* 0x000fe20000000f00 */
[----:B------:R-:W-:Y:S01]  /*1f380*/  IMAD.MOV.U32 R33, RZ, RZ, R13 ;  /* 0x000000ffff217224 */ /* 0x000fe200078e000d */
[----:B------:R-:W-:-:S02]  /*1f390*/  MOV R32, 0x181f ;  /* 0x0000181f00207802 */ /* 0x000fc40000000f00 */
[----:B------:R-:W-:Y:S02]  /*1f3a0*/  MOV R3, 0x1f3c0 ;  /* 0x0001f3c000037802 */ /* 0x000fe40000000f00 */
[----:B------:R-:W-:Y:S05]  /*1f3b0*/  CALL.REL.NOINC `($__internal_49_$__cuda_sm70_shflsync_idx_p) ;  /* 0x00002c4000007944 */ /* 0x000fea0003c00000 */
[----:B------:R-:W-:Y:S01]  /*1f3c0*/  MOV R0, R34 ;  /* 0x0000002200007202 */ /* 0x000fe20000000f00 */
[----:B------:R-:W-:Y:S05]  /*1f3d0*/  BRA `(.L_x_3054) ;  /* 0xfffe952000007947 */ /* 0x000fea000383ffff */
.L_x_2897:
[----:B------:R-:W-:Y:S01]  /*1f3e0*/  IMAD.MOV.U32 R33, RZ, RZ, R12 ;  /* 0x000000ffff217224 */ /* 0x000fe200078e000c */
[----:B-1----:R-:W-:Y:S01]  /*1f3f0*/  MOV R2, 0x2 ;  /* 0x0000000200027802 */ /* 0x002fe20000000f00 */
[----:B------:R-:W-:Y:S01]  /*1f400*/  IMAD.MOV.U32 R32, RZ, RZ, 0x181f ;  /* 0x0000181fff207424 */ /* 0x000fe200078e00ff */
[----:B------:R-:W-:Y:S02]  /*1f410*/  MOV R3, 0x1f430 ;  /* 0x0001f43000037802 */ /* 0x000fe40000000f00 */
[----:B--2345:R-:W-:Y:S05]  /*1f420*/  CALL.REL.NOINC `($__internal_49_$__cuda_sm70_shflsync_idx_p) ;  /* 0x00002bd000007944 */ /* 0x03cfea0003c00000 */
[----:B------:R-:W-:Y:S01]  /*1f430*/  MOV R4, R34 ;  /* 0x0000002200047202 */ /* 0x000fe20000000f00 */
[----:B------:R-:W-:Y:S05]  /*1f440*/  BRA `(.L_x_3055) ;  /* 0xfffe95e000007947 */ /* 0x000fea000383ffff */
.L_x_2898:
[----:B------:R-:W-:Y:S01]  /*1f450*/  IMAD.MOV.U32 R33, RZ, RZ, R13 ;  /* 0x000000ffff217224 */ /* 0x000fe200078e000d */
[----:B------:R-:W-:Y:S01]  /*1f460*/  MOV R2, 0x2 ;  /* 0x0000000200027802 */ /* 0x000fe20000000f00 */
[----:B------:R-:W-:Y:S01]  /*1f470*/  IMAD.MOV.U32 R32, RZ, RZ, 0x181f ;  /* 0x0000181fff207424 */ /* 0x000fe200078e00ff */
[----:B------:R-:W-:Y:S02]  /*1f480*/  MOV R3, 0x1f4a0 ;  /* 0x0001f4a000037802 */ /* 0x000fe40000000f00 */
[----:B-12345:R-:W-:Y:S05]  /*1f490*/  CALL.REL.NOINC `($__internal_49_$__cuda_sm70_shflsync_idx_p) ;  /* 0x00002b6000007944 */ /* 0x03efea0003c00000 */
[----:B------:R-:W-:Y:S01]  /*1f4a0*/  MOV R0, R34 ;  /* 0x0000002200007202 */ /* 0x000fe20000000f00 */
[----:B------:R-:W-:Y:S05]  /*1f4b0*/  BRA `(.L_x_3056) ;  /* 0xfffe959000007947 */ /* 0x000fea000383ffff */
.L_x_2901:
[----:B------:R-:W-:Y:S01]  /*1f4c0*/  IMAD.MOV.U32 R33, RZ, RZ, R12 ;  /* 0x000000ffff217224 */ /* 0x000fe200078e000c */
[----:B-1----:R-:W-:Y:S01]  /*1f4d0*/  MOV R2, 0x3 ;  /* 0x0000000300027802 */ /* 0x002fe20000000f00 */
[----:B------:R-:W-:Y:S01]  /*1f4e0*/  IMAD.MOV.U32 R32, RZ, RZ, 0x181f ;  /* 0x0000181fff207424 */ /* 0x000fe200078e00ff */
[----:B------:R-:W-:-:S02]  /*1f4f0*/  MOV R3, 0x1f510 ;  /* 0x0001f51000037802 */ /* 0x000fc40000000f00 */
[----:B--2345:R-:W-:Y:S05]  /*1f500*/  CALL.REL.NOINC `($__internal_49_$__cuda_sm70_shflsync_idx_p) ;  /* 0x00002af000007944 */ /* 0x03cfea0003c00000 */
        /* <DEDUP_REMOVED lines=8> */
.L_x_2904:
[----:B------:R-:W-:Y:S01]  /*1f590*/  IMAD.MOV.U32 R33, RZ, RZ, R5 ;  /* 0x000000ffff217224 */ /* 0x000fe200078e0005 */
[----:B------:R-:W-:Y:S01]  /*1f5a0*/  MOV R2, RZ ;  /* 0x000000ff00027202 */ /* 0x000fe20000000f00 */
[----:B------:R-:W-:Y:S01]  /*1f5b0*/  IMAD.MOV.U32 R32, RZ, RZ, 0x181f ;  /* 0x0000181fff207424 */ /* 0x000fe200078e00ff */
[----:B------:R-:W-:Y:S02]  /*1f5c0*/  MOV R3, 0x1f5e0 ;  /* 0x0001f5e000037802 */ /* 0x000fe40000000f00 */
[----:B------:R-:W-:Y:S05]  /*1f5d0*/  CALL.REL.NOINC `($__internal_49_$__cuda_sm70_shflsync_idx_p) ;  /* 0x00002a2000007944 */ /* 0x000fea0003c00000 */
[----:B------:R-:W-:Y:S01]  /*1f5e0*/  MOV R4, R34 ;  /* 0x0000002200047202 */ /* 0x000fe20000000f00 */
[----:B------:R-:W-:Y:S05]  /*1f5f0*/  BRA `(.L_x_3058) ;  /* 0xfffea06000007947 */ /* 0x000fea000383ffff */
.L_x_2905:
[----:B------:R-:W-:Y:S01]  /*1f600*/  IMAD.MOV.U32 R33, RZ, RZ, R14 ;  /* 0x000000ffff217224 */ /* 0x000fe200078e000e */
[----:B------:R-:W-:Y:S01]  /*1f610*/  MOV R2, RZ ;  /* 0x000000ff00027202 */ /* 0x000fe20000000f00 */
[----:B------:R-:W-:Y:S01]  /*1f620*/  IMAD.MOV.U32 R32, RZ, RZ, 0x181f ;  /* 0x0000181fff207424 */ /* 0x000fe200078e00ff */
[----:B------:R-:W-:Y:S02]  /*1f630*/  MOV R3, 0x1f650 ;  /* 0x0001f65000037802 */ /* 0x000fe40000000f00 */
[----:B-12---:R-:W-:Y:S05]  /*1f640*/  CALL.REL.NOINC `($__internal_49_$__cuda_sm70_shflsync_idx_p) ;  /* 0x000029b000007944 */ /* 0x006fea0003c00000 */
[C---:B------:R-:W-:Y:S01]  /*1f650*/  IADD3 R6, P1, R34.reuse, R17, RZ ;  /* 0x0000001122067210 */ /* 0x040fe20007f3e0ff */
[----:B------:R-:W-:Y:S01]  /*1f660*/  IMAD.MOV.U32 R33, RZ, RZ, R5 ;  /* 0x000000ffff217224 */ /* 0x000fe200078e0005 */
[----:B------:R-:W-:Y:S01]  /*1f670*/  IADD3 R8, P0, R34, R15, RZ ;  /* 0x0000000f22087210 */ /* 0x000fe20007f1e0ff */
[----:B------:R-:W-:Y:S01]  /*1f680*/  IMAD.MOV.U32 R32, RZ, RZ, 0x181f ;  /* 0x0000181fff207424 */ /* 0x000fe200078e00ff */
[----:B------:R-:W-:Y:S01]  /*1f690*/  ISETP.GE.AND P2, PT, R216, c[0x0][0x1d4], PT ;  /* 0x00007500d8007a0c */ /* 0x000fe20003f46270 */
[C---:B------:R-:W-:Y:S01]  /*1f6a0*/  IMAD.X R7, R4.reuse, 0x1, R20, P1 ;  /* 0x0000000104077824 */ /* 0x040fe200008e0614 */
[----:B------:R-:W-:Y:S01]  /*1f6b0*/  ISETP.GE.AND P1, PT, R215, c[0x0][0x1d4], PT ;  /* 0x00007500d7007a0c */ /* 0x000fe20003f26270 */
[----:B------:R-:W-:Y:S01]  /*1f6c0*/  IMAD.X R9, R4, 0x1, R16, P0 ;  /* 0x0000000104097824 */ /* 0x000fe200000e0610 */
[----:B------:R-:W-:-:S02]  /*1f6d0*/  ISETP.GE.AND P0, PT, R218, c[0x0][0x1d4], PT ;  /* 0x00007500da007a0c */ /* 0x000fc40003f06270 */
[----:B------:R-:W-:Y:S02]  /*1f6e0*/  IADD3 R2, P3, R34, R19, RZ ;  /* 0x0000001322027210 */ /* 0x000fe40007f7e0ff */
        /* <DEDUP_REMOVED lines=12> */
[----:B-1----:R-:W-:Y:S05]  /*1f7b0*/  CALL.REL.NOINC `($__internal_49_$__cuda_sm70_shflsync_idx_p) ;  /* 0x0000284000007944 */ /* 0x002fea0003c00000 */
        /* <DEDUP_REMOVED lines=8> */
.L_x_2910:
[----:B------:R-:W-:Y:S01]  /*1f840*/  IMAD.MOV.U32 R33, RZ, RZ, R42 ;  /* 0x000000ffff217224 */ /* 0x000fe200078e002a */
[----:B------:R-:W-:Y:S01]  /*1f850*/  MOV R2, RZ ;  /* 0x000000ff00027202 */ /* 0x000fe20000000f00 */
[----:B------:R-:W-:Y:S01]  /*1f860*/  IMAD.MOV.U32 R32, RZ, RZ, 0x1c1f ;  /* 0x00001c1fff207424 */ /* 0x000fe200078e00ff */
[----:B------:R-:W-:Y:S02]  /*1f870*/  MOV R3, 0x1f890 ;  /* 0x0001f89000037802 */ /* 0x000fe40000000f00 */
[----:B------:R-:W-:Y:S05]  /*1f880*/  CALL.REL.NOINC `($__internal_49_$__cuda_sm70_shflsync_idx_p) ;  /* 0x0000277000007944 */ /* 0x000fea0003c00000 */
[----:B------:R-:W-:Y:S01]  /*1f890*/  MOV R5, R34 ;  /* 0x0000002200057202 */ /* 0x000fe20000000f00 */
[----:B------:R-:W-:Y:S05]  /*1f8a0*/  BRA `(.L_x_3060) ;  /* 0xfffea30000007947 */ /* 0x000fea000383ffff */
.L_x_2911:
[----:B------:R-:W-:Y:S01]  /*1f8b0*/  IMAD.MOV.U32 R33, RZ, RZ, R43 ;  /* 0x000000ffff217224 */ /* 0x000fe200078e002b */
[----:B------:R-:W-:Y:S01]  /*1f8c0*/  MOV R2, RZ ;  /* 0x000000ff00027202 */ /* 0x000fe20000000f00 */
[----:B------:R-:W-:Y:S01]  /*1f8d0*/  IMAD.MOV.U32 R32, RZ, RZ, 0x1c1f ;  /* 0x00001c1fff207424 */ /* 0x000fe200078e00ff */
[----:B------:R-:W-:Y:S02]  /*1f8e0*/  MOV R3, 0x1f900 ;  /* 0x0001f90000037802 */ /* 0x000fe40000000f00 */
[----:B-12---:R-:W-:Y:S05]  /*1f8f0*/  CALL.REL.NOINC `($__internal_49_$__cuda_sm70_shflsync_idx_p) ;  /* 0x0000270000007944 */ /* 0x006fea0003c00000 */
[----:B------:R-:W-:Y:S01]  /*1f900*/  IMAD.MOV.U32 R33, RZ, RZ, R13 ;  /* 0x000000ffff217224 */ /* 0x000fe200078e000d */
[----:B------:R-:W-:Y:S01]  /*1f910*/  MOV R32, 0x1c1f ;  /* 0x00001c1f00207802 */ /* 0x000fe20000000f00 */
[----:B------:R-:W-:Y:S01]  /*1f920*/  IMAD.MOV.U32 R2, RZ, RZ, RZ ;  /* 0x000000ffff027224 */ /* 0x000fe200078e00ff */
[----:B------:R-:W-:-:S02]  /*1f930*/  MOV R4, R34 ;  /* 0x0000002200047202 */ /* 0x000fc40000000f00 */
[----:B------:R-:W-:Y:S02]  /*1f940*/  MOV R3, 0x1f960 ;  /* 0x0001f96000037802 */ /* 0x000fe40000000f00 */
[----:B------:R-:W-:Y:S05]  /*1f950*/  CALL.REL.NOINC `($__internal_49_$__cuda_sm70_shflsync_idx_p) ;  /* 0x000026a000007944 */ /* 0x000fea0003c00000 */
[----:B------:R-:W-:Y:S01]  /*1f960*/  IMAD.MOV.U32 R12, RZ, RZ, R34 ;  /* 0x000000ffff0c7224 */ /* 0x000fe200078e0022 */
[----:B------:R-:W-:Y:S01]  /*1f970*/  MOV R2, RZ ;  /* 0x000000ff00027202 */ /* 0x000fe20000000f00 */
[----:B------:R-:W-:Y:S01]  /*1f980*/  IMAD.MOV.U32 R33, RZ, RZ, R48 ;  /* 0x000000ffff217224 */ /* 0x000fe200078e0030 */
[----:B------:R-:W-:Y:S02]  /*1f990*/  MOV R32, 0x1c1f ;  /* 0x00001c1f00207802 */ /* 0x000fe40000000f00 */
[----:B------:R-:W-:Y:S02]  /*1f9a0*/  MOV R3, 0x1f9c0 ;  /* 0x0001f9c000037802 */ /* 0x000fe40000000f00 */
[----:B------:R-:W-:Y:S05]  /*1f9b0*/  CALL.REL.NOINC `($__internal_49_$__cuda_sm70_shflsync_idx_p) ;  /* 0x0000264000007944 */ /* 0x000fea0003c00000 */
[----:B------:R-:W-:Y:S01]  /*1f9c0*/  MOV R0, R34 ;  /* 0x0000002200007202 */ /* 0x000fe20000000f00 */
[----:B------:R-:W-:Y:S05]  /*1f9d0*/  BRA `(.L_x_3061) ;  /* 0xfffea21000007947 */ /* 0x000fea000383ffff */
.L_x_2914:
[----:B------:R-:W-:Y:S01]  /*1f9e0*/  IMAD.MOV.U32 R33, RZ, RZ, R42 ;  /* 0x000000ffff217224 */ /* 0x000fe200078e002a */
[----:B------:R-:W-:Y:S01]  /*1f9f0*/  MOV R2, 0x1 ;  /* 0x0000000100027802 */ /* 0x000fe20000000f00 */
[----:B------:R-:W-:Y:S01]  /*1fa00*/  IMAD.MOV.U32 R32, RZ, RZ, 0x1c1f ;  /* 0x00001c1fff207424 */ /* 0x000fe200078e00ff */
[----:B------:R-:W-:Y:S02]  /*1fa10*/  MOV R3, 0x1fa30 ;  /* 0x0001fa3000037802 */ /* 0x000fe40000000f00 */
[----:B---3--:R-:W-:Y:S05]  /*1fa20*/  CALL.REL.NOINC `($__internal_49_$__cuda_sm70_shflsync_idx_p) ;  /* 0x000025d000007944 */ /* 0x008fea0003c00000 */
[----:B------:R-:W-:Y:S01]  /*1fa30*/  IMAD.MOV.U32 R5, RZ, RZ, R34 ;  /* 0x000000ffff057224 */ /* 0x000fe200078e0022 */
[----:B------:R-:W-:Y:S01]  /*1fa40*/  MOV R2, 0x1 ;  /* 0x0000000100027802 */ /* 0x000fe20000000f00 */
[----:B------:R-:W-:Y:S01]  /*1fa50*/  IMAD.MOV.U32 R33, RZ, RZ, R43 ;  /* 0x000000ffff217224 */ /* 0x000fe200078e002b */
[----:B------:R-:W-:-:S02]  /*1fa60*/  MOV R32, 0x1c1f ;  /* 0x00001c1f00207802 */ /* 0x000fc40000000f00 */
[----:B------:R-:W-:Y:S02]  /*1fa70*/  MOV R3, 0x1fa90 ;  /* 0x0001fa9000037802 */ /* 0x000fe40000000f00 */
[----:B------:R-:W-:Y:S05]  /*1fa80*/  CALL.REL.NOINC `($__internal_49_$__cuda_sm70_shflsync_idx_p) ;  /* 0x0000257000007944 */ /* 0x000fea0003c00000 */
[----:B------:R-:W-:Y:S01]  /*1fa90*/  IMAD.MOV.U32 R33, RZ, RZ, R13 ;  /* 0x000000ffff217224 */ /* 0x000fe200078e000d */
[----:B------:R-:W-:Y:S01]  /*1faa0*/  MOV R32, 0x1c1f ;  /* 0x00001c1f00207802 */ /* 0x000fe20000000f00 */
[----:B------:R-:W-:Y:S01]  /*1fab0*/  IMAD.MOV.U32 R2, RZ, RZ, 0x1 ;  /* 0x00000001ff027424 */ /* 0x000fe200078e00ff */
[----:B------:R-:W-:Y:S02]  /*1fac0*/  MOV R4, R34 ;  /* 0x0000002200047202 */ /* 0x000fe40000000f00 */
[----:B------:R-:W-:Y:S02]  /*1fad0*/  MOV R3, 0x1faf0 ;  /* 0x0001faf000037802 */ /* 0x000fe40000000f00 */
[----:B------:R-:W-:Y:S05]  /*1fae0*/  CALL.REL.NOINC `($__internal_49_$__cuda_sm70_shflsync_idx_p) ;  /* 0x0000251000007944 */ /* 0x000fea0003c00000 */
[----:B------:R-:W-:Y:S01]  /*1faf0*/  IMAD.MOV.U32 R12, RZ, RZ, R34 ;  /* 0x000000ffff0c7224 */ /* 0x000fe200078e0022 */
[----:B------:R-:W-:Y:S01]  /*1fb00*/  MOV R2, 0x1 ;  /* 0x0000000100027802 */ /* 0x000fe20000000f00 */
[----:B------:R-:W-:Y:S01]  /*1fb10*/  IMAD.MOV.U32 R33, RZ, RZ, R48 ;  /* 0x000000ffff217224 */ /* 0x000fe200078e0030 */
[----:B------:R-:W-:Y:S02]  /*1fb20*/  MOV R32, 0x1c1f ;  /* 0x00001c1f00207802 */ /* 0x000fe40000000f00 */
[----:B------:R-:W-:-:S02]  /*1fb30*/  MOV R3, 0x1fb50 ;  /* 0x0001fb5000037802 */ /* 0x000fc40000000f00 */
[----:B------:R-:W-:Y:S05]  /*1fb40*/  CALL.REL.NOINC `($__internal_49_$__cuda_sm70_shflsync_idx_p) ;  /* 0x000024b000007944 */ /* 0x000fea0003c00000 */
[----:B------:R-:W-:Y:S01]  /*1fb50*/  MOV R0, R34 ;  /* 0x0000002200007202 */ /* 0x000fe20000000f00 */
[----:B------:R-:W-:Y:S05]  /*1fb60*/  BRA `(.L_x_3062) ;  /* 0xfffea89000007947 */ /* 0x000fea000383ffff */
.L_x_2939:
[----:B------:R-:W-:Y:S01]  /*1fb70*/  IMAD.MOV.U32 R33, RZ, RZ, R22 ;  /* 0x000000ffff217224 */ /* 0x000fe200078e0016 */
[----:B------:R-:W-:Y:S01]  /*1fb80*/  MOV R2, RZ ;  /* 0x000000ff00027202 */ /* 0x000fe20000000f00 */
[----:B------:R-:W-:Y:S01]  /*1fb90*/  IMAD.MOV.U32 R32, RZ, RZ, 0x1c1f ;  /* 0x00001c1fff207424 */ /* 0x000fe200078e00ff */
[----:B------:R-:W-:-:S02]  /*1fba0*/  MOV R3, 0x1fbc0 ;  /* 0x0001fbc000037802 */ /* 0x000fc40000000f00 */
[----:B------:R-:W-:Y:S05]  /*1fbb0*/  CALL.REL.NOINC `($__internal_49_$__cuda_sm70_shflsync_idx_p) ;  /* 0x0000244000007944 */ /* 0x000fea0003c00000 */
[----:B------:R-:W-:Y:S01]  /*1fbc0*/  MOV R0, R34 ;  /* 0x0000002200007202 */ /* 0x000fe20000000f00 */
[----:B------:R-:W-:Y:S05]  /*1fbd0*/  BRA `(.L_x_3063) ;  /* 0xfffed7e000007947 */ /* 0x000fea000383ffff */
.L_x_2940:
[----:B------:R-:W-:Y:S01]  /*1fbe0*/  IMAD.MOV.U32 R33, RZ, RZ, R23 ;  /* 0x000000ffff217224 */ /* 0x000fe200078e0017 */
[----:B------:R-:W-:Y:S01]  /*1fbf0*/  MOV R2, RZ ;  /* 0x000000ff00027202 */ /* 0x000fe20000000f00 */
[----:B------:R-:W-:Y:S01]  /*1fc00*/  IMAD.MOV.U32 R32, RZ, RZ, 0x1c1f ;  /* 0x00001c1fff207424 */ /* 0x000fe200078e00ff */
[----:B------:R-:W-:-:S02]  /*1fc10*/  MOV R3, 0x1fc30 ;  /* 0x0001fc3000037802 */ /* 0x000fc40000000f00 */
[----:B-12---:R-:W-:Y:S05]  /*1fc20*/  CALL.REL.NOINC `($__internal_49_$__cuda_sm70_shflsync_idx_p) ;  /* 0x000023d000007944 */ /* 0x006fea0003c00000 */
[----:B------:R-:W-:Y:S01]  /*1fc30*/  IMAD.MOV.U32 R33, RZ, RZ, R21 ;  /* 0x000000ffff217224 */ /* 0x000fe200078e0015 */
[----:B------:R-:W-:Y:S01]  /*1fc40*/  MOV R2, RZ ;  /* 0x000000ff00027202 */ /* 0x000fe20000000f00 */
[----:B------:R-:W-:Y:S01]  /*1fc50*/  IMAD.MOV.U32 R32, RZ, RZ, 0x1c1f ;  /* 0x00001c1fff207424 */ /* 0x000fe200078e00ff */
[----:B------:R-:W-:Y:S01]  /*1fc60*/  MOV R8, R34 ;  /* 0x0000002200087202 */ /* 0x000fe20000000f00 */
[----:B------:R-:W-:Y:S01]  /*1fc70*/  IMAD.MOV.U32 R9, RZ, RZ, R0 ;  /* 0x000000ffff097224 */ /* 0x000fe200078e0000 */
[----:B------:R-:W-:-:S02]  /*1fc80*/  MOV R3, 0x1fca0 ;  /* 0x0001fca000037802 */ /* 0x000fc40000000f00 */
[----:B------:R-:W-:Y:S05]  /*1fc90*/  CALL.REL.NOINC `($__internal_49_$__cuda_sm70_shflsync_idx_p) ;  /* 0x0000236000007944 */ /* 0x000fea0003c00000 */
[----:B------:R-:W-:Y:S01]  /*1fca0*/  IMAD.MOV.U32 R20, RZ, RZ, R34 ;  /* 0x000000ffff147224 */ /* 0x000fe200078e0022 */
[----:B------:R-:W-:Y:S01]  /*1fcb0*/  MOV R2, RZ ;  /* 0x000000ff00027202 */ /* 0x000fe20000000f00 */
[----:B------:R-:W-:Y:S01]  /*1fcc0*/  IMAD.MOV.U32 R33, RZ, RZ, R24 ;  /* 0x000000ffff217224 */ /* 0x000fe200078e0018 */
[----:B------:R-:W-:-:S02]  /*1fcd0*/  MOV R32, 0x1c1f ;  /* 0x00001c1f00207802 */ /* 0x000fc40000000f00 */
[----:B------:R-:W-:Y:S02]  /*1fce0*/  MOV R3, 0x1fd00 ;  /* 0x0001fd0000037802 */ /* 0x000fe40000000f00 */
[----:B------:R-:W-:Y:S05]  /*1fcf0*/  CALL.REL.NOINC `($__internal_49_$__cuda_sm70_shflsync_idx_p) ;  /* 0x0000230000007944 */ /* 0x000fea0003c00000 */
[----:B------:R-:W-:Y:S01]  /*1fd00*/  MOV R3, R34 ;  /* 0x0000002200037202 */ /* 0x000fe20000000f00 */
[----:B------:R-:W-:Y:S05]  /*1fd10*/  BRA `(.L_x_3064) ;  /* 0xfffed6f000007947 */ /* 0x000fea000383ffff */
.L_x_2943:
[----:B------:R-:W-:Y:S01]  /*1fd20*/  IMAD.MOV.U32 R33, RZ, RZ, R22 ;  /* 0x000000ffff217224 */ /* 0x000fe200078e0016 */
[----:B------:R-:W-:Y:S01]  /*1fd30*/  MOV R2, 0x1 ;  /* 0x0000000100027802 */ /* 0x000fe20000000f00 */
[----:B------:R-:W-:Y:S01]  /*1fd40*/  IMAD.MOV.U32 R32, RZ, RZ, 0x1c1f ;  /* 0x00001c1fff207424 */ /* 0x000fe200078e00ff */
[----:B------:R-:W-:Y:S02]  /*1fd50*/  MOV R3, 0x1fd70 ;  /* 0x0001fd7000037802 */ /* 0x000fe40000000f00 */
[----:B--2---:R-:W-:Y:S05]  /*1fd60*/  CALL.REL.NOINC `($__internal_49_$__cuda_sm70_shflsync_idx_p) ;  /* 0x0000229000007944 */ /* 0x004fea0003c00000 */
[----:B------:R-:W-:Y:S01]  /*1fd70*/  IMAD.MOV.U32 R0, RZ, RZ, R34 ;  /* 0x000000ffff007224 */ /* 0x000fe200078e0022 */
[----:B------:R-:W-:Y:S01]  /*1fd80*/  MOV R2, 0x1 ;  /* 0x0000000100027802 */ /* 0x000fe20000000f00 */
[----:B------:R-:W-:Y:S01]  /*1fd90*/  IMAD.MOV.U32 R33, RZ, RZ, R23 ;  /* 0x000000ffff217224 */ /* 0x000fe200078e0017 */
[----:B------:R-:W-:Y:S02]  /*1fda0*/  MOV R32, 0x1c1f ;  /* 0x00001c1f00207802 */ /* 0x000fe40000000f00 */
[----:B------:R-:W-:Y:S02]  /*1fdb0*/  MOV R3, 0x1fdd0 ;  /* 0x0001fdd000037802 */ /* 0x000fe40000000f00 */
[----:B------:R-:W-:Y:S05]  /*1fdc0*/  CALL.REL.NOINC `($__internal_49_$__cuda_sm70_shflsync_idx_p) ;  /* 0x0000223000007944 */ /* 0x000fea0003c00000 */
[----:B------:R-:W-:Y:S01]  /*1fdd0*/  IMAD.MOV.U32 R33, RZ, RZ, R21 ;  /* 0x000000ffff217224 */ /* 0x000fe200078e0015 */
[----:B------:R-:W-:Y:S01]  /*1fde0*/  MOV R2, 0x1 ;  /* 0x0000000100027802 */ /* 0x000fe20000000f00 */
[----:B------:R-:W-:Y:S01]  /*1fdf0*/  IMAD.MOV.U32 R32, RZ, RZ, 0x1c1f ;  /* 0x00001c1fff207424 */ /* 0x000fe200078e00ff */
[----:B------:R-:W-:Y:S01]  /*1fe00*/  MOV R8, R34 ;  /* 0x0000002200087202 */ /* 0x000fe20000000f00 */
[----:B------:R-:W-:Y:S01]  /*1fe10*/  IMAD.MOV.U32 R9, RZ, RZ, R0 ;  /* 0x000000ffff097224 */ /* 0x000fe200078e0000 */
[----:B------:R-:W-:-:S02]  /*1fe20*/  MOV R3, 0x1fe40 ;  /* 0x0001fe4000037802 */ /* 0x000fc40000000f00 */
[----:B------:R-:W-:Y:S05]  /*1fe30*/  CALL.REL.NOINC `($__internal_49_$__cuda_sm70_shflsync_idx_p) ;  /* 0x000021c000007944 */ /* 0x000fea0003c00000 */
        /* <DEDUP_REMOVED lines=8> */
.L_x_2958:
[----:B------:R-:W-:Y:S01]  /*1fec0*/  IMAD.MOV.U32 R33, RZ, RZ, R20 ;  /* 0x000000ffff217224 */ /* 0x000fe200078e0014 */
[----:B------:R-:W-:Y:S01]  /*1fed0*/  MOV R2, RZ ;  /* 0x000000ff00027202 */ /* 0x000fe20000000f00 */
[----:B------:R-:W-:Y:S01]  /*1fee0*/  IMAD.MOV.U32 R32, RZ, RZ, 0x181f ;  /* 0x0000181fff207424 */ /* 0x000fe200078e00ff */
[----:B------:R-:W-:Y:S02]  /*1fef0*/  MOV R3, 0x1ff10 ;  /* 0x0001ff1000037802 */ /* 0x000fe40000000f00 */
[----:B-1--4-:R-:W-:Y:S05]  /*1ff00*/  CALL.REL.NOINC `($__internal_49_$__cuda_sm70_shflsync_idx_p) ;  /* 0x000020f000007944 */ /* 0x012fea0003c00000 */
[----:B------:R-:W-:Y:S01]  /*1ff10*/  MOV R9, R34 ;  /* 0x0000002200097202 */ /* 0x000fe20000000f00 */
[----:B------:R-:W-:Y:S05]  /*1ff20*/  BRA `(.L_x_3066) ;  /* 0xffff0ce000007947 */ /* 0x000fea000383ffff */
.L_x_2959:
[----:B------:R-:W-:Y:S01]  /*1ff30*/  IMAD.MOV.U32 R33, RZ, RZ, R23 ;  /* 0x000000ffff217224 */ /* 0x000fe200078e0017 */
[----:B------:R-:W-:Y:S01]  /*1ff40*/  MOV R2, RZ ;  /* 0x000000ff00027202 */ /* 0x000fe20000000f00 */
[----:B------:R-:W-:Y:S01]  /*1ff50*/  IMAD.MOV.U32 R32, RZ, RZ, 0x181f ;  /* 0x0000181fff207424 */ /* 0x000fe200078e00ff */
[----:B------:R-:W-:Y:S02]  /*1ff60*/  MOV R3, 0x1ff80 ;  /* 0x0001ff8000037802 */ /* 0x000fe40000000f00 */
[----:B-1234-:R-:W-:Y:S05]  /*1ff70*/  CALL.REL.NOINC `($__internal_49_$__cuda_sm70_shflsync_idx_p) ;  /* 0x0000208000007944 */ /* 0x01efea0003c00000 */
[----:B------:R-:W-:Y:S01]  /*1ff80*/  ISETP.GE.AND P2, PT, R216, c[0x0][0x1d4], PT ;  /* 0x00007500d8007a0c */ /* 0x000fe20003f46270 */
[----:B------:R-:W-:Y:S01]  /*1ff90*/  IMAD.MOV.U32 R33, RZ, RZ, R20 ;  /* 0x000000ffff217224 */ /* 0x000fe200078e0014 */
[C---:B------:R-:W-:Y:S01]  /*1ffa0*/  IADD3 R2, P0, R34.reuse, R24, RZ ;  /* 0x0000001822027210 */ /* 0x040fe20007f1e0ff */
[----:B------:R-:W-:Y:S01]  /*1ffb0*/  IMAD.MOV.U32 R32, RZ, RZ, 0x181f ;  /* 0x0000181fff207424 */ /* 0x000fe200078e00ff */
[----:B------:R-:W-:-:S02]  /*1ffc0*/  IADD3 R16, P3, R34, R25, RZ ;  /* 0x0000001922107210 */ /* 0x000fc40007f7e0ff */
[----:B------:R-:W-:Y:S01]  /*1ffd0*/  ISETP.GE.AND P1, PT, R215, c[0x0][0x1d4], PT ;  /* 0x00007500d7007a0c */ /* 0x000fe20003f26270 */
[C---:B------:R-:W-:Y:S01]  /*1ffe0*/  IMAD.X R3, R9.reuse, 0x1, R26, P0 ;  /* 0x0000000109037824 */ /* 0x040fe200000e061a */
[----:B------:R-:W-:Y:S01]  /*1fff0*/  ISETP.GE.AND P0, PT, R218, c[0x0][0x1d4], PT ;  /* 0x00007500da007a0c */ /* 0x000fe20003f06270 */
[----:B------:R-:W-:Y:S01]  /*20000*/  IMAD.X R17, R9, 0x1, R27, P3 ;  /* 0x0000000109117824 */ /* 0x000fe200018e061b */
[----:B------:R-:W-:Y:S02]  /*20010*/  SEL R22, RZ, 0x10, P2 ;  /* 0x00000010ff167807 */ /* 0x000fe40001000000 */
[----:B------:R-:W-:Y:S01]  /*20020*/  SEL R21, RZ, 0x10, P1 ;  /* 0x00000010ff157807 */ /* 0x000fe20000800000 */
[----:B------:R-:W-:Y:S01]  /*20030*/  @!PT LDS RZ, [RZ] ;  /* 0x00000000fffff984 */ /* 0x000fe20000000800 */
[----:B------:R-:W-:Y:S01]  /*20040*/  @!PT LDS RZ, [RZ] ;  /* 0x00000000fffff984 */ /* 0x000fe20000000800 */
[----:B------:R-:W-:Y:S01]  /*20050*/  @!PT LDS RZ, [RZ] ;  /* 0x00000000fffff984 */ /* 0x000fe20000000800 */
[----:B------:R1:W-:Y:S01]  /*20060*/  LDGSTS.E.BYPASS.LTC128B.128 [R144+0x6100], [R2.64], !P2 ;  /* 0x0610000002907fae */ /* 0x0003e2000d101d48 */
[----:B------:R-:W-:-:S05]  /*20070*/  SEL R20, RZ, 0x10, P0 ;  /* 0x00000010ff147807 */ /* 0x000fca0000000000 */
[----:B------:R2:W-:Y:S01]  /*20080*/  LDGSTS.E.BYPASS.LTC128B.128 [R144+0x8100], [R16.64], !P1 ;  /* 0x0810000010907fae */ /* 0x0005e2000c901d48 */
[----:B-1----:R-:W-:-:S05]  /*20090*/  IADD3 R2, P3, R34, R28, RZ ;  /* 0x0000001c22027210 */ /* 0x002fca0007f7e0ff */
[----:B------:R-:W-:-:S05]  /*200a0*/  IMAD.X R3, R9, 0x1, R29, P3 ;  /* 0x0000000109037824 */ /* 0x000fca00018e061d */
[----:B------:R1:W-:Y:S02]  /*200b0*/  LDGSTS.E.BYPASS.LTC128B.128 [R144+0xa100], [R2.64], !P0 ;  /* 0x0a10000002907fae */ /* 0x0003e4000c101d48 */
[----:B-1----:R-:W-:Y:S01]  /*200c0*/  IMAD.MOV.U32 R2, RZ, RZ, 0x1 ;  /* 0x00000001ff027424 */ /* 0x002fe200078e00ff */
        /* <DEDUP_REMOVED lines=8> */
[----:B------:R-:W-:Y:S01]  /*20150*/  MOV R0, R34 ;  /* 0x0000002200007202 */ /* 0x000fe20000000f00 */
[----:B------:R-:W-:Y:S05]  /*20160*/  BRA `(.L_x_3067) ;  /* 0xffff0bf000007947 */ /* 0x000fea000383ffff */
.L_x_2962:
[----:B------:R-:W-:Y:S01]  /*20170*/  IMAD.MOV.U32 R33, RZ, RZ, R5 ;  /* 0x000000ffff217224 */ /* 0x000fe200078e0005 */
[----:B------:R-:W-:Y:S01]  /*20180*/  MOV R2, RZ ;  /* 0x000000ff00027202 */ /* 0x000fe20000000f00 */
[----:B------:R-:W-:Y:S01]  /*20190*/  IMAD.MOV.U32 R32, RZ, RZ, 0x181f ;  /* 0x0000181fff207424 */ /* 0x000fe200078e00ff */
[----:B------:R-:W-:-:S02]  /*201a0*/  MOV R3, 0x201c0 ;  /* 0x000201c000037802 */ /* 0x000fc40000000f00 */
[----:B------:R-:W-:Y:S05]  /*201b0*/  CALL.REL.NOINC `($__internal_49_$__cuda_sm70_shflsync_idx_p) ;  /* 0x00001e4000007944 */ /* 0x000fea0003c00000 */
[----:B------:R-:W-:Y:S01]  /*201c0*/  MOV R4, R34 ;  /* 0x0000002200047202 */ /* 0x000fe20000000f00 */
[----:B------:R-:W-:Y:S05]  /*201d0*/  BRA `(.L_x_3068) ;  /* 0xffff31c000007947 */ /* 0x000fea000383ffff */
.L_x_2963:
[----:B------:R-:W-:Y:S01]  /*201e0*/  IMAD.MOV.U32 R33, RZ, RZ, R12 ;  /* 0x000000ffff217224 */ /* 0x000fe200078e000c */
[----:B------:R-:W-:Y:S01]  /*201f0*/  MOV R2, RZ ;  /* 0x000000ff00027202 */ /* 0x000fe20000000f00 */
[----:B------:R-:W-:Y:S01]  /*20200*/  IMAD.MOV.U32 R32, RZ, RZ, 0x181f ;  /* 0x0000181fff207424 */ /* 0x000fe200078e00ff */
[----:B------:R-:W-:-:S02]  /*20210*/  MOV R3, 0x20230 ;  /* 0x0002023000037802 */ /* 0x000fc40000000f00 */
[----:B-12---:R-:W-:Y:S05]  /*20220*/  CALL.REL.NOINC `($__internal_49_$__cuda_sm70_shflsync_idx_p) ;  /* 0x00001dd000007944 */ /* 0x006fea0003c00000 */
[----:B------:R-:W-:Y:S01]  /*20230*/  ISETP.GE.AND P2, PT, R216, c[0x0][0x1d4], PT ;  /* 0x00007500d8007a0c */ /* 0x000fe20003f46270 */
[----:B------:R-:W-:Y:S01]  /*20240*/  IMAD.MOV.U32 R33, RZ, RZ, R5 ;  /* 0x000000ffff217224 */ /* 0x000fe200078e0005 */
[----:B------:R-:W-:Y:S01]  /*20250*/  IADD3 R2, P0, R34, R13, RZ ;  /* 0x0000000d22027210 */ /* 0x000fe20007f1e0ff */
[----:B------:R-:W-:Y:S01]  /*20260*/  IMAD.MOV.U32 R32, RZ, RZ, 0x181f ;  /* 0x0000181fff207424 */ /* 0x000fe200078e00ff */
        /* <DEDUP_REMOVED lines=13> */
[----:B-1----:R-:W-:-:S05]  /*20340*/  IADD3 R2, P3, R34, R17, RZ ;  /* 0x0000001122027210 */ /* 0x002fca0007f7e0ff */
[----:B------:R-:W-:-:S05]  /*20350*/  IMAD.X R3, R4, 0x1, R18, P3 ;  /* 0x0000000104037824 */ /* 0x000fca00018e0612 */
[----:B------:R1:W-:Y:S02]  /*20360*/  LDGSTS.E.BYPASS.LTC128B.128 [R144+0x10100], [R2.64], !P0 ;  /* 0x1010000002907fae */ /* 0x0003e4000c101d48 */
[----:B-1----:R-:W-:Y:S01]  /*20370*/  IMAD.MOV.U32 R2, RZ, RZ, 0x1 ;  /* 0x00000001ff027424 */ /* 0x002fe200078e00ff */
[----:B------:R-:W-:Y:S02]  /*20380*/  MOV R3, 0x203a0 ;  /* 0x000203a000037802 */ /* 0x000fe40000000f00 */
[----:B------:R-:W-:Y:S05]  /*20390*/  CALL.REL.NOINC `($__internal_49_$__cuda_sm70_shflsync_idx_p) ;  /* 0x00001c6000007944 */ /* 0x000fea0003c00000 */
        /* <DEDUP_REMOVED lines=8> */
.L_x_2967:
[----:B------:R-:W-:Y:S01]  /*20420*/  MOV R2, RZ ;  /* 0x000000ff00027202 */ /* 0x000fe20000000f00 */
[----:B------:R-:W-:Y:S01]  /*20430*/  IMAD.MOV.U32 R33, RZ, RZ, R8 ;  /* 0x000000ffff217224 */ /* 0x000fe200078e0008 */
[----:B------:R-:W-:Y:S01]  /*20440*/  MOV R3, 0x20470 ;  /* 0x0002047000037802 */ /* 0x000fe20000000f00 */
[----:B------:R-:W-:Y:S02]  /*20450*/  IMAD.MOV.U32 R32, RZ, RZ, 0x181f ;  /* 0x0000181fff207424 */ /* 0x000fe400078e00ff */
[----:B-1234-:R-:W-:Y:S05]  /*20460*/  CALL.REL.NOINC `($__internal_49_$__cuda_sm70_shflsync_idx_p) ;  /* 0x00001b9000007944 */ /* 0x01efea0003c00000 */
[----:B------:R-:W-:Y:S01]  /*20470*/  MOV R5, R34 ;  /* 0x0000002200057202 */ /* 0x000fe20000000f00 */
[----:B------:R-:W-:-:S05]  /*20480*/  BRA `(.L_x_3070) ;  /* 0xffff358000007947 */ /* 0x000fca000383ffff */
.L_x_2968:
[----:B------:R-:W-:Y:S01]  /*20490*/  MOV R2, RZ ;  /* 0x000000ff00027202 */ /* 0x000fe20000000f00 */
[----:B------:R-:W-:Y:S01]  /*204a0*/  IMAD.MOV.U32 R33, RZ, RZ, R17 ;  /* 0x000000ffff217224 */ /* 0x000fe200078e0011 */
[----:B------:R-:W-:Y:S01]  /*204b0*/  MOV R3, 0x204e0 ;  /* 0x000204e000037802 */ /* 0x000fe20000000f00 */
[----:B------:R-:W-:Y:S02]  /*204c0*/  IMAD.MOV.U32 R32, RZ, RZ, 0x181f ;  /* 0x0000181fff207424 */ /* 0x000fe400078e00ff */
[----:B-1234-:R-:W-:Y:S05]  /*204d0*/  CALL.REL.NOINC `($__internal_49_$__cuda_sm70_shflsync_idx_p) ;  /* 0x00001b2000007944 */ /* 0x01efea0003c00000 */
[----:B------:R-:W-:Y:S01]  /*204e0*/  ISETP.GE.AND P2, PT, R216, c[0x0][0x1d4], PT ;  /* 0x00007500d8007a0c */ /* 0x000fe20003f46270 */
[----:B------:R-:W-:Y:S01]  /*204f0*/  IMAD R4, R213, 0x6000, R10 ;  /* 0x00006000d5047824 */ /* 0x000fe200078e020a */
[C---:B------:R-:W-:Y:S01]  /*20500*/  IADD3 R2, P0, R34.reuse, R18, RZ ;  /* 0x0000001222027210 */ /* 0x040fe20007f1e0ff */
[----:B------:R-:W-:Y:S01]  /*20510*/  IMAD.MOV.U32 R33, RZ, RZ, R8 ;  /* 0x000000ffff217224 */ /* 0x000fe200078e0008 */
[----:B------:R-:W-:Y:S01]  /*20520*/  ISETP.GE.AND P1, PT, R215, c[0x0][0x1d4], PT ;  /* 0x00007500d7007a0c */ /* 0x000fe20003f26270 */
[----:B------:R-:W-:Y:S01]  /*20530*/  IMAD.MOV.U32 R32, RZ, RZ, 0x181f ;  /* 0x0000181fff207424 */ /* 0x000fe200078e00ff */
        /* <DEDUP_REMOVED lines=11> */
[----:B-1----:R-:W-:Y:S02]  /*205f0*/  IADD3 R2, P3, R34, R26, RZ ;  /* 0x0000001a22027210 */ /* 0x002fe40007f7e0ff */
[----:B--2---:R-:W-:Y:S03]  /*20600*/  SEL R6, RZ, 0x10, P2 ;  /* 0x00000010ff067807 */ /* 0x004fe60001000000 */
[----:B------:R-:W-:Y:S05]  /*20610*/  IMAD.X R3, R5, 0x1, R27, P3 ;  /* 0x0000000105037824 */ /* 0x000fea00018e061b */
[----:B------:R1:W-:Y:S02]  /*20620*/  LDGSTS.E.BYPASS.LTC128B.128 [R4+0x4000], [R2.64], !P0 ;  /* 0x0400000002047fae */ /* 0x0003e4000c101d48 */
[----:B-1----:R-:W-:Y:S01]  /*20630*/  MOV R3, 0x20660 ;  /* 0x0002066000037802 */ /* 0x002fe20000000f00 */
[----:B------:R-:W-:Y:S02]  /*20640*/  IMAD.MOV.U32 R2, RZ, RZ, 0x1 ;  /* 0x00000001ff027424 */ /* 0x000fe400078e00ff */
[----:B------:R-:W-:Y:S05]  /*20650*/  CALL.REL.NOINC `($__internal_49_$__cuda_sm70_shflsync_idx_p) ;  /* 0x000019a000007944 */ /* 0x000fea0003c00000 */
[----:B------:R-:W-:Y:S01]  /*20660*/  MOV R2, 0x1 ;  /* 0x0000000100027802 */ /* 0x000fe20000000f00 */
[----:B------:R-:W-:Y:S01]  /*20670*/  IMAD.MOV.U32 R5, RZ, RZ, R34 ;  /* 0x000000ffff057224 */ /* 0x000fe200078e0022 */
[----:B------:R-:W-:Y:S01]  /*20680*/  MOV R32, 0x181f ;  /* 0x0000181f00207802 */ /* 0x000fe20000000f00 */
[----:B------:R-:W-:Y:S01]  /*20690*/  IMAD.MOV.U32 R33, RZ, RZ, R17 ;  /* 0x000000ffff217224 */ /* 0x000fe200078e0011 */
[----:B------:R-:W-:Y:S02]  /*206a0*/  MOV R3, 0x206c0 ;  /* 0x000206c000037802 */ /* 0x000fe40000000f00 */
[----:B------:R-:W-:Y:S05]  /*206b0*/  CALL.REL.NOINC `($__internal_49_$__cuda_sm70_shflsync_idx_p) ;  /* 0x0000194000007944 */ /* 0x000fea0003c00000 */
[----:B------:R-:W-:Y:S01]  /*206c0*/  MOV R2, R34 ;  /* 0x0000002200027202 */ /* 0x000fe20000000f00 */
[----:B------:R-:W-:-:S05]  /*206d0*/  BRA `(.L_x_3071) ;  /* 0xffff349000007947 */ /* 0x000fca000383ffff */
.L_x_2971:
[----:B------:R-:W-:Y:S01]  /*206e0*/  MOV R2, RZ ;  /* 0x000000ff00027202 */ /* 0x000fe20000000f00 */
[----:B------:R-:W-:Y:S01]  /*206f0*/  IMAD.MOV.U32 R33, RZ, RZ, R5 ;  /* 0x000000ffff217224 */ /* 0x000fe200078e0005 */
[----:B------:R-:W-:Y:S01]  /*20700*/  MOV R3, 0x20730 ;  /* 0x0002073000037802 */ /* 0x000fe20000000f00 */
[----:B------:R-:W-:Y:S02]  /*20710*/  IMAD.MOV.U32 R32, RZ, RZ, 0x181f ;  /* 0x0000181fff207424 */ /* 0x000fe400078e00ff */
[----:B------:R-:W-:Y:S05]  /*20720*/  CALL.REL.NOINC `($__internal_49_$__cuda_sm70_shflsync_idx_p) ;  /* 0x000018d000007944 */ /* 0x000fea0003c00000 */
[----:B------:R-:W-:Y:S01]  /*20730*/  MOV R4, R34 ;  /* 0x0000002200047202 */ /* 0x000fe20000000f00 */
[----:B------:R-:W-:-:S05]  /*20740*/  BRA `(.L_x_3072) ;  /* 0xffff604000007947 */ /* 0x000fca000383ffff */
.L_x_2972:
[----:B------:R-:W-:Y:S01]  /*20750*/  MOV R2, RZ ;  /* 0x000000ff00027202 */ /* 0x000fe20000000f00 */
[----:B------:R-:W-:Y:S01]  /*20760*/  IMAD.MOV.U32 R33, RZ, RZ, R14 ;  /* 0x000000ffff217224 */ /* 0x000fe200078e000e */
[----:B------:R-:W-:Y:S01]  /*20770*/  MOV R3, 0x207a0 ;  /* 0x000207a000037802 */ /* 0x000fe20000000f00 */
[----:B------:R-:W-:Y:S02]  /*20780*/  IMAD.MOV.U32 R32, RZ, RZ, 0x181f ;  /* 0x0000181fff207424 */ /* 0x000fe400078e00ff */
[----:B-12---:R-:W-:Y:S05]  /*20790*/  CALL.REL.NOINC `($__internal_49_$__cuda_sm70_shflsync_idx_p) ;  /* 0x0000186000007944 */ /* 0x006fea0003c00000 */
[----:B------:R-:W-:Y:S01]  /*207a0*/  ISETP.GE.AND P2, PT, R216, c[0x0][0x1d4], PT ;  /* 0x00007500d8007a0c */ /* 0x000fe20003f46270 */
[----:B------:R-:W-:Y:S01]  /*207b0*/  IMAD R0, R213, 0x6000, R11 ;  /* 0x00006000d5007824 */ /* 0x000fe200078e020b */
[C---:B------:R-:W-:Y:S01]  /*207c0*/  IADD3 R2, P0, R34.reuse, R15, RZ ;  /* 0x0000000f22027210 */ /* 0x040fe20007f1e0ff */
[----:B------:R-:W-:Y:S01]  /*207d0*/  IMAD.MOV.U32 R33, RZ, RZ, R5 ;  /* 0x000000ffff217224 */ /* 0x000fe200078e0005 */
[----:B------:R-:W-:Y:S01]  /*207e0*/  ISETP.GE.AND P1, PT, R215, c[0x0][0x1d4], PT ;  /* 0x00007500d7007a0c */ /* 0x000fe20003f26270 */
[----:B------:R-:W-:Y:S01]  /*207f0*/  IMAD.MOV.U32 R32, RZ, RZ, 0x181f ;  /* 0x0000181fff207424 */ /* 0x000fe200078e00ff */
        /* <DEDUP_REMOVED lines=9> */
[----:B------:R1:W-:Y:S01]  /*20890*/  LDGSTS.E.BYPASS.LTC128B.128 [R0], [R2.64], !P2 ;  /* 0x0000000002007fae */ /* 0x0003e2000d101d48 */
[----:B------:R-:W-:Y:S03]  /*208a0*/  SEL R12, RZ, 0x10, P0 ;  /* 0x00000010ff0c7807 */ /* 0x000fe60000000000 */
[----:B------:R2:W-:Y:S01]  /*208b0*/  LDGSTS.E.BYPASS.LTC128B.128 [R0+0x2000], [R6.64], !P1 ;  /* 0x0200000006007fae */ /* 0x0005e2000c901d48 */
[----:B-1----:R-:W-:Y:S05]  /*208c0*/  IADD3 R2, P3, R34, R19, RZ ;  /* 0x0000001322027210 */ /* 0x002fea0007f7e0ff */
[----:B------:R-:W-:Y:S05]  /*208d0*/  IMAD.X R3, R4, 0x1, R20, P3 ;  /* 0x0000000104037824 */ /* 0x000fea00018e0614 */
[----:B------:R1:W-:Y:S02]  /*208e0*/  LDGSTS.E.BYPASS.LTC128B.128 [R0+0x4000], [R2.64], !P0 ;  /* 0x0400000002007fae */ /* 0x0003e4000c101d48 */
[----:B-1----:R-:W-:Y:S01]  /*208f0*/  MOV R3, 0x20920 ;  /* 0x0002092000037802 */ /* 0x002fe20000000f00 */
[----:B------:R-:W-:Y:S02]  /*20900*/  IMAD.MOV.U32 R2, RZ, RZ, 0x1 ;  /* 0x00000001ff027424 */ /* 0x000fe400078e00ff */
[----:B--2---:R-:W-:Y:S05]  /*20910*/  CALL.REL.NOINC `($__internal_49_$__cuda_sm70_shflsync_idx_p) ;  /* 0x000016e000007944 */ /* 0x004fea0003c00000 */
        /* <DEDUP_REMOVED lines=8> */
.L_x_2977:
[----:B------:R-:W-:Y:S01]  /*209a0*/  MOV R2, RZ ;  /* 0x000000ff00027202 */ /* 0x000fe20000000f00 */
[----:B------:R-:W-:Y:S01]  /*209b0*/  IMAD.MOV.U32 R33, RZ, RZ, R9 ;  /* 0x000000ffff217224 */ /* 0x000fe200078e0009 */
[----:B------:R-:W-:Y:S01]  /*209c0*/  MOV R3, 0x209f0 ;  /* 0x000209f000037802 */ /* 0x000fe20000000f00 */
[----:B------:R-:W-:Y:S02]  /*209d0*/  IMAD.MOV.U32 R32, RZ, RZ, 0x181f ;  /* 0x0000181fff207424 */ /* 0x000fe400078e00ff */
[----:B-1234-:R-:W-:Y:S05]  /*209e0*/  CALL.REL.NOINC `($__internal_49_$__cuda_sm70_shflsync_idx_p) ;  /* 0x0000161000007944 */ /* 0x01efea0003c00000 */
[----:B------:R-:W-:Y:S01]  /*209f0*/  MOV R5, R34 ;  /* 0x0000002200057202 */ /* 0x000fe20000000f00 */
[----:B------:R-:W-:-:S05]  /*20a00*/  BRA `(.L_x_3074) ;  /* 0xffff63b000007947 */ /* 0x000fca000383ffff */
.L_x_2978:
        /* <DEDUP_REMOVED lines=37> */
.L_x_2979:
[----:B------:R-:W-:Y:S01]  /*20c60*/  MOV R152, 0x2 ;  /* 0x0000000200987802 */ /* 0x000fe20000000f00 */
[----:B------:R-:W-:Y:S01]  /*20c70*/  IMAD.MOV.U32 R2, RZ, RZ, R8 ;  /* 0x000000ffff027224 */ /* 0x000fe200078e0008 */
[----:B------:R-:W-:Y:S02]  /*20c80*/  MOV R3, 0x20ca0 ;  /* 0x00020ca000037802 */ /* 0x000fe40000000f00 */
[----:B------:R-:W-:Y:S05]  /*20c90*/  CALL.REL.NOINC `($__internal_48_$__cuda_sm70_shflsync_bfly_p) ;  /* 0x0000131000007944 */ /* 0x000fea0003c00000 */
[----:B------:R-:W-:Y:S01]  /*20ca0*/  MOV R2, R152 ;  /* 0x0000009800027202 */ /* 0x000fe20000000f00 */
[----:B------:R-:W-:-:S05]  /*20cb0*/  BRA `(.L_x_3076) ;  /* 0xffff6f9000007947 */ /* 0x000fca000383ffff */
.L_x_2982:
[----:B------:R-:W-:Y:S01]  /*20cc0*/  MOV R2, RZ ;  /* 0x000000ff00027202 */ /* 0x000fe20000000f00 */
[----:B------:R-:W-:Y:S01]  /*20cd0*/  IMAD.MOV.U32 R33, RZ, RZ, R5 ;  /* 0x000000ffff217224 */ /* 0x000fe200078e0005 */
[----:B------:R-:W-:Y:S01]  /*20ce0*/  MOV R3, 0x20d10 ;  /* 0x00020d1000037802 */ /* 0x000fe20000000f00 */
[----:B------:R-:W-:Y:S02]  /*20cf0*/  IMAD.MOV.U32 R32, RZ, RZ, 0x181f ;  /* 0x0000181fff207424 */ /* 0x000fe400078e00ff */
[----:B------:R-:W-:Y:S05]  /*20d00*/  CALL.REL.NOINC `($__internal_49_$__cuda_sm70_shflsync_idx_p) ;  /* 0x000012f000007944 */ /* 0x000fea0003c00000 */
[----:B------:R-:W-:Y:S01]  /*20d10*/  MOV R4, R34 ;  /* 0x0000002200047202 */ /* 0x000fe20000000f00 */
[----:B------:R-:W-:-:S05]  /*20d20*/  BRA `(.L_x_3077) ;  /* 0xffff88f000007947 */ /* 0x000fca000383ffff */
.L_x_2983:
        /* <DEDUP_REMOVED lines=37> */
.L_x_2985:
[----:B------:R-:W-:Y:S01]  /*20f80*/  IMAD.MOV.U32 R2, RZ, RZ, R220 ;  /* 0x000000ffff027224 */ /* 0x000fe200078e00dc */
[----:B------:R-:W-:-:S02]  /*20f90*/  MOV R152, 0x2 ;  /* 0x0000000200987802 */ /* 0x000fc40000000f00 */
[----:B------:R-:W-:Y:S02]  /*20fa0*/  MOV R3, 0x20fc0 ;  /* 0x00020fc000037802 */ /* 0x000fe40000000f00 */
[----:B------:R-:W-:Y:S05]  /*20fb0*/  CALL.REL.NOINC `($__internal_48_$__cuda_sm70_shflsync_bfly_p) ;  /* 0x00000ff000007944 */ /* 0x000fea0003c00000 */
[----:B------:R-:W-:Y:S01]  /*20fc0*/  MOV R0, R152 ;  /* 0x0000009800007202 */ /* 0x000fe20000000f00 */
[----:B------:R-:W-:Y:S05]  /*20fd0*/  BRA `(.L_x_3079) ;  /* 0xffff89c000007947 */ /* 0x000fea000383ffff */
.L_x_2986:
[----:B------:R-:W-:Y:S01]  /*20fe0*/  IMAD.MOV.U32 R2, RZ, RZ, R0 ;  /* 0x000000ffff027224 */ /* 0x000fe200078e0000 */
[----:B------:R-:W-:Y:S02]  /*20ff0*/  MOV R152, 0x1 ;  /* 0x0000000100987802 */ /* 0x000fe40000000f00 */
[----:B------:R-:W-:Y:S02]  /*21000*/  MOV R3, 0x21020 ;  /* 0x0002102000037802 */ /* 0x000fe40000000f00 */
[----:B-1----:R-:W-:Y:S05]  /*21010*/  CALL.REL.NOINC `($__internal_48_$__cuda_sm70_shflsync_bfly_p) ;  /* 0x00000f9000007944 */ /* 0x002fea0003c00000 */
[----:B------:R-:W-:Y:S01]  /*21020*/  FADD.FTZ R0, R0, R152 ;  /* 0x0000009800007221 */ /* 0x000fe20000010000 */
[----:B------:R-:W-:Y:S02]  /*21030*/  MOV R2, R219 ;  /* 0x000000db00027202 */ /* 0x000fe40000000f00 */
[----:B------:R-:W-:Y:S02]  /*21040*/  MOV R152, 0x2 ;  /* 0x0000000200987802 */ /* 0x000fe40000000f00 */
[----:B------:R-:W-:Y:S02]  /*21050*/  MOV R3, 0x21070 ;  /* 0x0002107000037802 */ /* 0x000fe40000000f00 */
[----:B------:R-:W-:Y:S05]  /*21060*/  CALL.REL.NOINC `($__internal_48_$__cuda_sm70_shflsync_bfly_p) ;  /* 0x00000f4000007944 */ /* 0x000fea0003c00000 */
[----:B------:R-:W-:Y:S01]  /*21070*/  FADD.FTZ R4, R219, R152 ;  /* 0x00000098db047221 */ /* 0x000fe20000010000 */
[----:B------:R-:W-:-:S02]  /*21080*/  MOV R152, 0x1 ;  /* 0x0000000100987802 */ /* 0x000fc40000000f00 */
[----:B------:R-:W-:Y:S02]  /*21090*/  MOV R3, 0x210c0 ;  /* 0x000210c000037802 */ /* 0x000fe40000000f00 */
[----:B------:R-:W-:Y:S02]  /*210a0*/  MOV R2, R4 ;  /* 0x0000000400027202 */ /* 0x000fe40000000f00 */
[----:B------:R-:W-:Y:S05]  /*210b0*/  CALL.REL.NOINC `($__internal_48_$__cuda_sm70_shflsync_bfly_p) ;  /* 0x00000ef000007944 */ /* 0x000fea0003c00000 */
[----:B------:R-:W-:Y:S01]  /*210c0*/  MOV R3, R152 ;  /* 0x0000009800037202 */ /* 0x000fe20000000f00 */
[----:B------:R-:W-:Y:S05]  /*210d0*/  BRA `(.L_x_3080) ;  /* 0xffff893000007947 */ /* 0x000fea000383ffff */
.L_x_2993:
[----:B--234-:R-:W-:Y:S01]  /*210e0*/  IMAD.MOV.U32 R33, RZ, RZ, R13 ;  /* 0x000000ffff217224 */ /* 0x01cfe200078e000d */
[----:B------:R-:W-:Y:S01]  /*210f0*/  MOV R2, RZ ;  /* 0x000000ff00027202 */ /* 0x000fe20000000f00 */
[----:B------:R-:W-:Y:S01]  /*21100*/  IMAD.MOV.U32 R32, RZ, RZ, 0x181f ;  /* 0x0000181fff207424 */ /* 0x000fe200078e00ff */
[----:B------:R-:W-:Y:S02]  /*21110*/  MOV R3, 0x21130 ;  /* 0x0002113000037802 */ /* 0x000fe40000000f00 */
[----:B-1----:R-:W-:Y:S05]  /*21120*/  CALL.REL.NOINC `($__internal_49_$__cuda_sm70_shflsync_idx_p) ;  /* 0x00000ed000007944 */ /* 0x002fea0003c00000 */
[----:B------:R-:W-:Y:S01]  /*21130*/  MOV R5, R34 ;  /* 0x0000002200057202 */ /* 0x000fe20000000f00 */
[----:B------:R-:W-:Y:S05]  /*21140*/  BRA `(.L_x_3081) ;  /* 0xffffa25000007947 */ /* 0x000fea000383ffff */
.L_x_2994:
[----:B------:R-:W-:Y:S01]  /*21150*/  IMAD.MOV.U32 R33, RZ, RZ, R14 ;  /* 0x000000ffff217224 */ /* 0x000fe200078e000e */
[----:B------:R-:W-:Y:S01]  /*21160*/  MOV R2, RZ ;  /* 0x000000ff00027202 */ /* 0x000fe20000000f00 */
[----:B------:R-:W-:Y:S01]  /*21170*/  IMAD.MOV.U32 R32, RZ, RZ, 0x181f ;  /* 0x0000181fff207424 */ /* 0x000fe200078e00ff */
[----:B------:R-:W-:-:S02]  /*21180*/  MOV R3, 0x211a0 ;  /* 0x000211a000037802 */ /* 0x000fc40000000f00 */
[----:B-123--:R-:W-:Y:S05]  /*21190*/  CALL.REL.NOINC `($__internal_49_$__cuda_sm70_shflsync_idx_p) ;  /* 0x00000e6000007944 */ /* 0x00efea0003c00000 */
[----:B------:R-:W-:Y:S01]  /*211a0*/  MOV R0, R34 ;  /* 0x0000002200007202 */ /* 0x000fe20000000f00 */
[----:B------:R-:W-:Y:S05]  /*211b0*/  BRA `(.L_x_3082) ;  /* 0xffffa20000007947 */ /* 0x000fea000383ffff */
.L_x_2997:
[----:B------:R-:W-:Y:S01]  /*211c0*/  IMAD.MOV.U32 R33, RZ, RZ, R13 ;  /* 0x000000ffff217224 */ /* 0x000fe200078e000d */
[----:B--2---:R-:W-:Y:S01]  /*211d0*/  MOV R2, 0x1 ;  /* 0x0000000100027802 */ /* 0x004fe20000000f00 */
[----:B------:R-:W-:Y:S01]  /*211e0*/  IMAD.MOV.U32 R32, RZ, RZ, 0x181f ;  /* 0x0000181fff207424 */ /* 0x000fe200078e00ff */
[----:B------:R-:W-:-:S02]  /*211f0*/  MOV R3, 0x21210 ;  /* 0x0002121000037802 */ /* 0x000fc40000000f00 */
[----:B-1-34-:R-:W-:Y:S05]  /*21200*/  CALL.REL.NOINC `($__internal_49_$__cuda_sm70_shflsync_idx_p) ;  /* 0x00000df000007944 */ /* 0x01afea0003c00000 */
        /* <DEDUP_REMOVED lines=8> */
.L_x_3000:
[----:B------:R-:W-:Y:S01]  /*21290*/  IMAD.MOV.U32 R33, RZ, RZ, R13 ;  /* 0x000000ffff217224 */ /* 0x000fe200078e000d */
[----:B--2---:R-:W-:Y:S01]  /*212a0*/  MOV R2, 0x2 ;  /* 0x0000000200027802 */ /* 0x004fe20000000f00 */
[----:B------:R-:W-:Y:S01]  /*212b0*/  IMAD.MOV.U32 R32, RZ, RZ, 0x181f ;  /* 0x0000181fff207424 */ /* 0x000fe200078e00ff */
[----:B------:R-:W-:Y:S02]  /*212c0*/  MOV R3, 0x212e0 ;  /* 0x000212e000037802 */ /* 0x000fe40000000f00 */
[----:B-1-34-:R-:W-:Y:S05]  /*212d0*/  CALL.REL.NOINC `($__internal_49_$__cuda_sm70_shflsync_idx_p) ;  /* 0x00000d2000007944 */ /* 0x01afea0003c00000 */
[----:B------:R-:W-:Y:S01]  /*212e0*/  MOV R5, R34 ;  /* 0x0000002200057202 */ /* 0x000fe20000000f00 */
[----:B------:R-:W-:Y:S05]  /*212f0*/  BRA `(.L_x_3084) ;  /* 0xffffa32000007947 */ /* 0x000fea000383ffff */
.L_x_3001:
[----:B------:R-:W-:Y:S01]  /*21300*/  IMAD.MOV.U32 R33, RZ, RZ, R14 ;  /* 0x000000ffff217224 */ /* 0x000fe200078e000e */
[----:B--2---:R-:W-:Y:S01]  /*21310*/  MOV R2, 0x2 ;  /* 0x0000000200027802 */ /* 0x004fe20000000f00 */
[----:B------:R-:W-:Y:S01]  /*21320*/  IMAD.MOV.U32 R32, RZ, RZ, 0x181f ;  /* 0x0000181fff207424 */ /* 0x000fe200078e00ff */
[----:B------:R-:W-:Y:S02]  /*21330*/  MOV R3, 0x21350 ;  /* 0x0002135000037802 */ /* 0x000fe40000000f00 */
[----:B-1-34-:R-:W-:Y:S05]  /*21340*/  CALL.REL.NOINC `($__internal_49_$__cuda_sm70_shflsync_idx_p) ;  /* 0x00000cb000007944 */ /* 0x01afea0003c00000 */
[----:B------:R-:W-:Y:S01]  /*21350*/  MOV R0, R34 ;  /* 0x0000002200007202 */ /* 0x000fe20000000f00 */
[----:B------:R-:W-:Y:S05]  /*21360*/  BRA `(.L_x_3085) ;  /* 0xffffa2d000007947 */ /* 0x000fea000383ffff */
.L_x_3004:
[----:B------:R-:W-:Y:S01]  /*21370*/  IMAD.MOV.U32 R33, RZ, RZ, R13 ;  /* 0x000000ffff217224 */ /* 0x000fe200078e000d */
[----:B---3--:R-:W-:Y:S01]  /*21380*/  MOV R2, 0x3 ;  /* 0x0000000300027802 */ /* 0x008fe20000000f00 */
        /* <DEDUP_REMOVED lines=11> */
.L_x_3006:
[----:B------:R-:W-:Y:S01]  /*21440*/  IMAD.MOV.U32 R33, RZ, RZ, R5 ;  /* 0x000000ffff217224 */ /* 0x000fe200078e0005 */
[----:B------:R-:W-:Y:S01]  /*21450*/  MOV R2, RZ ;  /* 0x000000ff00027202 */ /* 0x000fe20000000f00 */
[----:B------:R-:W-:Y:S01]  /*21460*/  IMAD.MOV.U32 R32, RZ, RZ, 0x1c1f ;  /* 0x00001c1fff207424 */ /* 0x000fe200078e00ff */
[----:B------:R-:W-:Y:S02]  /*21470*/  MOV R3, 0x21490 ;  /* 0x0002149000037802 */ /* 0x000fe40000000f00 */
[----:B--2---:R-:W-:Y:S05]  /*21480*/  CALL.REL.NOINC `($__internal_49_$__cuda_sm70_shflsync_idx_p) ;  /* 0x00000b7000007944 */ /* 0x004fea0003c00000 */
[----:B------:R-:W-:Y:S01]  /*21490*/  MOV R4, R34 ;  /* 0x0000002200047202 */ /* 0x000fe20000000f00 */
[----:B------:R-:W-:Y:S05]  /*214a0*/  BRA `(.L_x_3087) ;  /* 0xffffa60000007947 */ /* 0x000fea000383ffff */
.L_x_3007:
[----:B------:R-:W-:Y:S01]  /*214b0*/  IMAD.MOV.U32 R33, RZ, RZ, R14 ;  /* 0x000000ffff217224 */ /* 0x000fe200078e000e */
[----:B------:R-:W-:Y:S01]  /*214c0*/  MOV R2, RZ ;  /* 0x000000ff00027202 */ /* 0x000fe20000000f00 */
[----:B------:R-:W-:Y:S01]  /*214d0*/  IMAD.MOV.U32 R32, RZ, RZ, 0x1c1f ;  /* 0x00001c1fff207424 */ /* 0x000fe200078e00ff */
[----:B------:R-:W-:Y:S02]  /*214e0*/  MOV R3, 0x21500 ;  /* 0x0002150000037802 */ /* 0x000fe40000000f00 */
[----:B-123--:R-:W-:Y:S05]  /*214f0*/  CALL.REL.NOINC `($__internal_49_$__cuda_sm70_shflsync_idx_p) ;  /* 0x00000b0000007944 */ /* 0x00efea0003c00000 */
[----:B------:R-:W-:Y:S01]  /*21500*/  MOV R0, R34 ;  /* 0x0000002200007202 */ /* 0x000fe20000000f00 */
[----:B------:R-:W-:Y:S05]  /*21510*/  BRA `(.L_x_3088) ;  /* 0xffffa5b000007947 */ /* 0x000fea000383ffff */
.L_x_3010:
        /* <DEDUP_REMOVED lines=13> */
.L_x_3014:
[----:B------:R-:W-:Y:S01]  /*215f0*/  IMAD.MOV.U32 R33, RZ, RZ, R5 ;  /* 0x000000ffff217224 */ /* 0x000fe200078e0005 */
[----:B------:R-:W-:Y:S01]  /*21600*/  MOV R2, RZ ;  /* 0x000000ff00027202 */ /* 0x000fe20000000f00 */
[----:B------:R-:W-:Y:S01]  /*21610*/  IMAD.MOV.U32 R32, RZ, RZ, 0x181f ;  /* 0x0000181fff207424 */ /* 0x000fe200078e00ff */
[----:B------:R-:W-:Y:S02]  /*21620*/  MOV R3, 0x21640 ;  /* 0x0002164000037802 */ /* 0x000fe40000000f00 */
[----:B------:R-:W-:Y:S05]  /*21630*/  CALL.REL.NOINC `($__internal_49_$__cuda_sm70_shflsync_idx_p) ;  /* 0x000009c000007944 */ /* 0x000fea0003c00000 */
[----:B------:R-:W-:Y:S01]  /*21640*/  MOV R4, R34 ;  /* 0x0000002200047202 */ /* 0x000fe20000000f00 */
[----:B------:R-:W-:Y:S05]  /*21650*/  BRA `(.L_x_3090) ;  /* 0xffffc20000007947 */ /* 0x000fea000383ffff */
.L_x_3015:
[----:B------:R-:W-:Y:S01]  /*21660*/  IMAD.MOV.U32 R33, RZ, RZ, R14 ;  /* 0x000000ffff217224 */ /* 0x000fe200078e000e */
[----:B------:R-:W-:Y:S01]  /*21670*/  MOV R2, RZ ;  /* 0x000000ff00027202 */ /* 0x000fe20000000f00 */
[----:B------:R-:W-:Y:S01]  /*21680*/  IMAD.MOV.U32 R32, RZ, RZ, 0x181f ;  /* 0x0000181fff207424 */ /* 0x000fe200078e00ff */
[----:B------:R-:W-:Y:S02]  /*21690*/  MOV R3, 0x216b0 ;  /* 0x000216b000037802 */ /* 0x000fe40000000f00 */
[----:B-12---:R-:W-:Y:S05]  /*216a0*/  CALL.REL.NOINC `($__internal_49_$__cuda_sm70_shflsync_idx_p) ;  /* 0x0000095000007944 */ /* 0x006fea0003c00000 */
[----:B------:R-:W-:Y:S01]  /*216b0*/  MOV R0, R34 ;  /* 0x0000002200007202 */ /* 0x000fe20000000f00 */
[----:B------:R-:W-:Y:S05]  /*216c0*/  BRA `(.L_x_3091) ;  /* 0xffffc1b000007947 */ /* 0x000fea000383ffff */
.L_x_3018:
        /* <DEDUP_REMOVED lines=13> */
.L_x_3021:
[----:B------:R-:W-:Y:S01]  /*217a0*/  IMAD.MOV.U32 R33, RZ, RZ, R5 ;  /* 0x000000ffff217224 */ /* 0x000fe200078e0005 */
[----:B-1----:R-:W-:Y:S01]  /*217b0*/  MOV R2, 0x2 ;  /* 0x0000000200027802 */ /* 0x002fe20000000f00 */
[----:B------:R-:W-:Y:S01]  /*217c0*/  IMAD.MOV.U32 R32, RZ, RZ, 0x181f ;  /* 0x0000181fff207424 */ /* 0x000fe200078e00ff */
[----:B------:R-:W-:Y:S02]  /*217d0*/  MOV R3, 0x217f0 ;  /* 0x000217f000037802 */ /* 0x000fe40000000f00 */
[----:B--234-:R-:W-:Y:S05]  /*217e0*/  CALL.REL.NOINC `($__internal_49_$__cuda_sm70_shflsync_idx_p) ;  /* 0x0000081000007944 */ /* 0x01cfea0003c00000 */
[----:B------:R-:W-:Y:S01]  /*217f0*/  MOV R4, R34 ;  /* 0x0000002200047202 */ /* 0x000fe20000000f00 */
[----:B------:R-:W-:Y:S05]  /*21800*/  BRA `(.L_x_3093) ;  /* 0xffffc2e000007947 */ /* 0x000fea000383ffff */
.L_x_3022:
[----:B------:R-:W-:Y:S01]  /*21810*/  IMAD.MOV.U32 R33, RZ, RZ, R14 ;  /* 0x000000ffff217224 */ /* 0x000fe200078e000e */
[----:B------:R-:W-:Y:S01]  /*21820*/  MOV R2, 0x2 ;  /* 0x0000000200027802 */ /* 0x000fe20000000f00 */
[----:B------:R-:W-:Y:S01]  /*21830*/  IMAD.MOV.U32 R32, RZ, RZ, 0x181f ;  /* 0x0000181fff207424 */ /* 0x000fe200078e00ff */
[----:B------:R-:W-:Y:S02]  /*21840*/  MOV R3, 0x21860 ;  /* 0x0002186000037802 */ /* 0x000fe40000000f00 */
[----:B-1234-:R-:W-:Y:S05]  /*21850*/  CALL.REL.NOINC `($__internal_49_$__cuda_sm70_shflsync_idx_p) ;  /* 0x000007a000007944 */ /* 0x01efea0003c00000 */
[----:B------:R-:W-:Y:S01]  /*21860*/  MOV R0, R34 ;  /* 0x0000002200007202 */ /* 0x000fe20000000f00 */
[----:B------:R-:W-:Y:S05]  /*21870*/  BRA `(.L_x_3094) ;  /* 0xffffc29000007947 */ /* 0x000fea000383ffff */
.L_x_3025:
[----:B------:R-:W-:Y:S01]  /*21880*/  IMAD.MOV.U32 R33, RZ, RZ, R5 ;  /* 0x000000ffff217224 */ /* 0x000fe200078e0005 */
[----:B-1----:R-:W-:Y:S01]  /*21890*/  MOV R2, 0x3 ;  /* 0x0000000300027802 */ /* 0x002fe20000000f00 */
[----:B------:R-:W-:Y:S01]  /*218a0*/  IMAD.MOV.U32 R32, RZ, RZ, 0x181f ;  /* 0x0000181fff207424 */ /* 0x000fe200078e00ff */
[----:B------:R-:W-:-:S02]  /*218b0*/  MOV R3, 0x218d0 ;  /* 0x000218d000037802 */ /* 0x000fc40000000f00 */
[----:B--234-:R-:W-:Y:S05]  /*218c0*/  CALL.REL.NOINC `($__internal_49_$__cuda_sm70_shflsync_idx_p) ;  /* 0x0000073000007944 */ /* 0x01cfea0003c00000 */
        /* <DEDUP_REMOVED lines=8> */
.L_x_3027:
[----:B------:R-:W-:Y:S01]  /*21950*/  IMAD.MOV.U32 R33, RZ, RZ, R35 ;  /* 0x000000ffff217224 */ /* 0x000fe200078e0023 */
[----:B------:R-:W-:Y:S01]  /*21960*/  MOV R2, RZ ;  /* 0x000000ff00027202 */ /* 0x000fe20000000f00 */
[----:B------:R-:W-:Y:S01]  /*21970*/  IMAD.MOV.U32 R32, RZ, RZ, 0x1f ;  /* 0x0000001fff207424 */ /* 0x000fe200078e00ff */
[----:B------:R-:W-:Y:S02]  /*21980*/  MOV R3, 0x219a0 ;  /* 0x000219a000037802 */ /* 0x000fe40000000f00 */
[----:B-1----:R-:W-:Y:S05]  /*21990*/  CALL.REL.NOINC `($__internal_49_$__cuda_sm70_shflsync_idx_p) ;  /* 0x0000066000007944 */ /* 0x002fea0003c00000 */
[----:B------:R-:W-:Y:S01]  /*219a0*/  MOV R9, R34 ;  /* 0x0000002200097202 */ /* 0x000fe20000000f00 */
[----:B------:R-:W-:Y:S05]  /*219b0*/  BRA `(.L_x_3096) ;  /* 0xffffc48000007947 */ /* 0x000fea000383ffff */
.L_x_3028:
[----:B------:R-:W-:Y:S01]  /*219c0*/  IMAD.MOV.U32 R33, RZ, RZ, R35 ;  /* 0x000000ffff217224 */ /* 0x000fe200078e0023 */
[----:B------:R-:W-:Y:S01]  /*219d0*/  MOV R2, 0x1 ;  /* 0x0000000100027802 */ /* 0x000fe20000000f00 */
[----:B------:R-:W-:Y:S01]  /*219e0*/  IMAD.MOV.U32 R32, RZ, RZ, 0x1f ;  /* 0x0000001fff207424 */ /* 0x000fe200078e00ff */
[----:B------:R-:W-:Y:S02]  /*219f0*/  MOV R3, 0x21a10 ;  /* 0x00021a1000037802 */ /* 0x000fe40000000f00 */
[----:B-123--:R-:W-:Y:S05]  /*21a00*/  CALL.REL.NOINC `($__internal_49_$__cuda_sm70_shflsync_idx_p) ;  /* 0x000005f000007944 */ /* 0x00efea0003c00000 */
[----:B------:R-:W-:Y:S01]  /*21a10*/  MOV R6, R34 ;  /* 0x0000002200067202 */ /* 0x000fe20000000f00 */
[----:B------:R-:W-:Y:S05]  /*21a20*/  BRA `(.L_x_3097) ;  /* 0xffffc43000007947 */ /* 0x000fea000383ffff */
.L_x_3029:
[----:B------:R-:W-:Y:S02]  /*21a30*/  MOV R3, 0x1 ;  /* 0x0000000100037802 */ /* 0x000fe40000000f00 */
[----:B------:R-:W-:-:S02]  /*21a40*/  MOV R2, 0x21a60 ;  /* 0x00021a6000027802 */ /* 0x000fc40000000f00 */
[----:B-1234-:R-:W-:Y:S05]  /*21a50*/  CALL.REL.NOINC `($__internal_50_$__cuda_sm70_shflsync_up_p) ;  /* 0x0000060000007944 */ /* 0x01efea0003c00000 */
[----:B------:R-:W-:Y:S05]  /*21a60*/  BRA `(.L_x_3098) ;  /* 0xffffc52000007947 */ /* 0x000fea000383ffff */
.L_x_3030:
[----:B------:R-:W-:Y:S02]  /*21a70*/  MOV R3, 0x2 ;  /* 0x0000000200037802 */ /* 0x000fe40000000f00 */
[----:B------:R-:W-:-:S02]  /*21a80*/  MOV R2, 0x21aa0 ;  /* 0x00021aa000027802 */ /* 0x000fc40000000f00 */
[----:B---34-:R-:W-:Y:S05]  /*21a90*/  CALL.REL.NOINC `($__internal_50_$__cuda_sm70_shflsync_up_p) ;  /* 0x000005c000007944 */ /* 0x018fea0003c00000 */
        /* <DEDUP_REMOVED lines=24> */
.L_x_3034:
[----:B------:R-:W-:Y:S02]  /*21c20*/  MOV R3, 0x1 ;  /* 0x0000000100037802 */ /* 0x000fe40000000f00 */
[----:B------:R-:W-:Y:S02]  /*21c30*/  MOV R2, 0x21c50 ;  /* 0x00021c5000027802 */ /* 0x000fe40000000f00 */
[----:B------:R-:W-:Y:S05]  /*21c40*/  CALL.REL.NOINC `($__internal_50_$__cuda_sm70_shflsync_up_p) ;  /* 0x0000041000007944 */ /* 0x000fea0003c00000 */
[----:B------:R-:W-:Y:S01]  /*21c50*/  MOV R2, R4 ;  /* 0x0000000400027202 */ /* 0x000fe20000000f00 */
[----:B------:R-:W-:Y:S05]  /*21c60*/  BRA `(.L_x_3100) ;  /* 0xffffc59000007947 */ /* 0x000fea000383ffff */
.L_x_3035:
        /* <DEDUP_REMOVED lines=27> */
.L_x_3037:
[----:B------:R-:W-:Y:S02]  /*21e20*/  SEL R0, RZ, 0x1, P0 ;  /* 0x00000001ff007807 */ /* 0x000fe40000000000 */
[----:B------:R-:W-:Y:S02]  /*21e30*/  MOV R2, 0x21e50 ;  /* 0x00021e5000027802 */ /* 0x000fe40000000f00 */
[----:B-1----:R-:W-:Y:S05]  /*21e40*/  CALL.REL.NOINC `($__internal_51_$__cuda_sm70_votesync_ballot) ;  /* 0x0000027000007944 */ /* 0x002fea0003c00000 */
[----:B------:R-:W-:Y:S01]  /*21e50*/  MOV R6, R0 ;  /* 0x0000000000067202 */ /* 0x000fe20000000f00 */
[----:B------:R-:W-:Y:S05]  /*21e60*/  BRA `(.L_x_3102) ;  /* 0xffffc52000007947 */ /* 0x000fea000383ffff */
.L_x_3038:
[----:B------:R-:W-:Y:S01]  /*21e70*/  IMAD.MOV.U32 R33, RZ, RZ, R7 ;  /* 0x000000ffff217224 */ /* 0x000fe200078e0007 */
[----:B--2---:R-:W-:Y:S01]  /*21e80*/  MOV R2, R0 ;  /* 0x0000000000027202 */ /* 0x004fe20000000f00 */
[----:B------:R-:W-:Y:S01]  /*21e90*/  IMAD.MOV.U32 R32, RZ, RZ, 0x1f ;  /* 0x0000001fff207424 */ /* 0x000fe200078e00ff */
[----:B------:R-:W-:Y:S02]  /*21ea0*/  MOV R3, 0x21ec0 ;  /* 0x00021ec000037802 */ /* 0x000fe40000000f00 */
[----:B-1----:R-:W-:Y:S05]  /*21eb0*/  CALL.REL.NOINC `($__internal_49_$__cuda_sm70_shflsync_idx_p) ;  /* 0x0000014000007944 */ /* 0x002fea0003c00000 */
[----:B------:R-:W-:Y:S01]  /*21ec0*/  IMAD.MOV.U32 R12, RZ, RZ, R34 ;  /* 0x000000ffff0c7224 */ /* 0x000fe200078e0022 */
[----:B------:R-:W-:Y:S01]  /*21ed0*/  MOV R2, R0 ;  /* 0x0000000000027202 */ /* 0x000fe20000000f00 */
[----:B------:R-:W-:Y:S01]  /*21ee0*/  IMAD.MOV.U32 R33, RZ, RZ, R8 ;  /* 0x000000ffff217224 */ /* 0x000fe200078e0008 */
[----:B------:R-:W-:-:S02]  /*21ef0*/  MOV R32, 0x1f ;  /* 0x0000001f00207802 */ /* 0x000fc40000000f00 */
[----:B------:R-:W-:Y:S02]  /*21f00*/  MOV R3, 0x21f20 ;  /* 0x00021f2000037802 */ /* 0x000fe40000000f00 */
[----:B------:R-:W-:Y:S05]  /*21f10*/  CALL.REL.NOINC `($__internal_49_$__cuda_sm70_shflsync_idx_p) ;  /* 0x000000e000007944 */ /* 0x000fea0003c00000 */
[----:B------:R-:W-:Y:S01]  /*21f20*/  MOV R5, R34 ;  /* 0x0000002200057202 */ /* 0x000fe20000000f00 */
[----:B------:R-:W-:Y:S05]  /*21f30*/  BRA `(.L_x_3103) ;  /* 0xffffc4c000007947 */ /* 0x000fea000383ffff */
.L_x_3041:
[----:B------:R-:W-:Y:S01]  /*21f40*/  IMAD.MOV.U32 R33, RZ, RZ, R4 ;  /* 0x000000ffff217224 */ /* 0x000fe200078e0004 */
[----:B--2---:R-:W-:Y:S01]  /*21f50*/  MOV R2, R0 ;  /* 0x0000000000027202 */ /* 0x004fe20000000f00 */
[----:B------:R-:W-:Y:S01]  /*21f60*/  IMAD.MOV.U32 R32, RZ, RZ, 0x1f ;  /* 0x0000001fff207424 */ /* 0x000fe200078e00ff */
[----:B------:R-:W-:Y:S02]  /*21f70*/  MOV R3, 0x21f90 ;  /* 0x00021f9000037802 */ /* 0x000fe40000000f00 */
[----:B-1--4-:R-:W-:Y:S05]  /*21f80*/  CALL.REL.NOINC `($__internal_49_$__cuda_sm70_shflsync_idx_p) ;  /* 0x0000007000007944 */ /* 0x012fea0003c00000 */
[----:B------:R-:W-:Y:S01]  /*21f90*/  MOV R14, R34 ;  /* 0x00000022000e7202 */ /* 0x000fe20000000f00 */
[----:B------:R-:W-:Y:S05]  /*21fa0*/  BRA `(.L_x_3040) ;  /* 0xffffc4b000007947 */ /* 0x000fea000383ffff */
        .weak           $__internal_48_$__cuda_sm70_shflsync_bfly_p
        .type           $__internal_48_$__cuda_sm70_shflsync_bfly_p,@function
        .size           $__internal_48_$__cuda_sm70_shflsync_bfly_p,($__internal_49_$__cuda_sm70_shflsync_idx_p - $__internal_48_$__cuda_sm70_shflsync_bfly_p)
$__internal_48_$__cuda_sm70_shflsync_bfly_p:
[----:B------:R-:W-:Y:S04]  /*21fb0*/  WARPSYNC R196 ;  /* 0x000000c400007348 */ /* 0x000fe80003800000 */
[----:B------:R1:W2:Y:S02]  /*21fc0*/  SHFL.BFLY PT, R152, R2, R152, R197 ;  /* 0x0c00009802987389 */ /* 0x0002a400000e00c5 */
[----:B-1----:R-:W-:-:S02]  /*21fd0*/  MOV R2, R3 ;  /* 0x0000000300027202 */ /* 0x002fc40000000f00 */
[----:B------:R-:W-:-:S04]  /*21fe0*/  MOV R3, 0x0 ;  /* 0x0000000000037802 */ /* 0x000fc80000000f00 */
[----:B--2---:R-:W-:Y:S05]  /*21ff0*/  RET.REL.NODEC R2 `(_ZN7cutlass13device_kernelIN5flash19enable_sm80_to_sm89INS1_16FlashAttnFwdSm80INS1_25CollectiveMainloopFwdSm80ILi8ELi2ELb0EN4cute5tupleIJNS5_1CILi128EEENS7_ILi64EEENS7_ILi192EEEEEELi192ENS_10bfloat16_tEfNS_4arch4Sm80ELb1ELb0ELb0ELb1ELb1ELb1ELb1ELb1EEENS1_21CollectiveEpilogueFwdINS6_IJS8_SA_S9_EEENS6_IJNS7_ILi1EEESI_SI_EEESC_SE_Li256ELb1ELb1ELb1ELb0EEENS1_36VarlenDynamicPersistentTileSchedulerILi128ELi64ELi256ELi256ELb1ELb1ELb0ELb1ELb1ELb1EEEEEEEEEvNT_6ParamsE) ;  /* 0xfffde00002007950 */ /* 0x004fea0003c3ffff */
        .weak           $__internal_49_$__cuda_sm70_shflsync_idx_p
        .type           $__internal_49_$__cuda_sm70_shflsync_idx_p,@function
        .size           $__internal_49_$__cuda_sm70_shflsync_idx_p,($__internal_50_$__cuda_sm70_shflsync_up_p - $__internal_49_$__cuda_sm70_shflsync_idx_p)
$__internal_49_$__cuda_sm70_shflsync_idx_p:
[----:B------:R-:W-:-:S04]  /*22000*/  MOV R34, 0xffffffff ;  /* 0xffffffff00227802 */ /* 0x000fc80000000f00 */
[----:B------:R-:W-:Y:S04]  /*22010*/  WARPSYNC R34 ;  /* 0x0000002200007348 */ /* 0x000fe80003800000 */
[----:B------:R1:W2:Y:S02]  /*22020*/  SHFL.IDX PT, R34, R33, R2, R32 ;  /* 0x0000000221227389 */ /* 0x0002a400000e0020 */
[----:B-1----:R-:W-:Y:S02]  /*22030*/  MOV R2, R3 ;  /* 0x0000000300027202 */ /* 0x002fe40000000f00 */
[----:B------:R-:W-:-:S04]  /*22040*/  MOV R3, 0x0 ;  /* 0x0000000000037802 */ /* 0x000fc80000000f00 */
[----:B--2---:R-:W-:Y:S05]  /*22050*/  RET.REL.NODEC R2 `(_ZN7cutlass13device_kernelIN5flash19enable_sm80_to_sm89INS1_16FlashAttnFwdSm80INS1_25CollectiveMainloopFwdSm80ILi8ELi2ELb0EN4cute5tupleIJNS5_1CILi128EEENS7_ILi64EEENS7_ILi192EEEEEELi192ENS_10bfloat16_tEfNS_4arch4Sm80ELb1ELb0ELb0ELb1ELb1ELb1ELb1ELb1EEENS1_21CollectiveEpilogueFwdINS6_IJS8_SA_S9_EEENS6_IJNS7_ILi1EEESI_SI_EEESC_SE_Li256ELb1ELb1ELb1ELb0EEENS1_36VarlenDynamicPersistentTileSchedulerILi128ELi64ELi256ELi256ELb1ELb1ELb0ELb1ELb1ELb1EEEEEEEEEvNT_6ParamsE) ;  /* 0xfffddfa002007950 */ /* 0x004fea0003c3ffff */
        .weak           $__internal_50_$__cuda_sm70_shflsync_up_p
        .type           $__internal_50_$__cuda_sm70_shflsync_up_p,@function
        .size           $__internal_50_$__cuda_sm70_shflsync_up_p,($__internal_51_$__cuda_sm70_votesync_ballot - $__internal_50_$__cuda_sm70_shflsync_up_p)
$__internal_50_$__cuda_sm70_shflsync_up_p:
[----:B------:R-:W-:Y:S02]  /*22060*/  MOV R4, RZ ;  /* 0x000000ff00047202 */ /* 0x000fe40000000f00 */
[----:B------:R-:W-:-:S04]  /*22070*/  MOV R12, 0xffffffff ;  /* 0xffffffff000c7802 */ /* 0x000fc80000000f00 */
[----:B------:R-:W-:Y:S04]  /*22080*/  WARPSYNC R12 ;  /* 0x0000000c00007348 */ /* 0x000fe80003800000 */
[----:B------:R1:W2:Y:S02]  /*22090*/  SHFL.UP PT, R4, R0, R3, R4 ;  /* 0x0400000300047389 */ /* 0x0002a400000e0004 */
[----:B-1----:R-:W-:-:S04]  /*220a0*/  MOV R3, 0x0 ;  /* 0x0000000000037802 */ /* 0x002fc80000000f00 */
[----:B--2---:R-:W-:Y:S05]  /*220b0*/  RET.REL.NODEC R2 `(_ZN7cutlass13device_kernelIN5flash19enable_sm80_to_sm89INS1_16FlashAttnFwdSm80INS1_25CollectiveMainloopFwdSm80ILi8ELi2ELb0EN4cute5tupleIJNS5_1CILi128EEENS7_ILi64EEENS7_ILi192EEEEEELi192ENS_10bfloat16_tEfNS_4arch4Sm80ELb1ELb0ELb0ELb1ELb1ELb1ELb1ELb1EEENS1_21CollectiveEpilogueFwdINS6_IJS8_SA_S9_EEENS6_IJNS7_ILi1EEESI_SI_EEESC_SE_Li256ELb1ELb1ELb1ELb0EEENS1_36VarlenDynamicPersistentTileSchedulerILi128ELi64ELi256ELi256ELb1ELb1ELb0ELb1ELb1ELb1EEEEEEEEEvNT_6ParamsE) ;  /* 0xfffddf4002007950 */ /* 0x004fea0003c3ffff */
        .weak           $__internal_51_$__cuda_sm70_votesync_ballot
        .type           $__internal_51_$__cuda_sm70_votesync_ballot,@function
        .size           $__internal_51_$__cuda_sm70_votesync_ballot,(.L_x_3172 - $__internal_51_$__cuda_sm70_votesync_ballot)
$__internal_51_$__cuda_sm70_votesync_ballot:
[----:B------:R-:W-:Y:S01]  /*220c0*/  ISETP.NE.U32.AND P0, PT, R0, 0x1, PT ;  /* 0x000000010000780c */ /* 0x000fe20003f05070 */
[----:B------:R-:W-:-:S04]  /*220d0*/  IMAD.MOV.U32 R3, RZ, RZ, -0x1 ;  /* 0xffffffffff037424 */ /* 0x000fc800078e00ff */
[----:B------:R-:W-:Y:S08]  /*220e0*/  WARPSYNC R3 ;  /* 0x0000000300007348 */ /* 0x000ff00003800000 */
[----:B------:R-:W-:-:S04]  /*220f0*/  VOTE.ANY R0, PT, !P0 ;  /* 0x0000000000007806 */ /* 0x000fc800040e0100 */
[----:B------:R-:W-:Y:S01]  /*22100*/  LOP3.LUT R0, R0, R3, RZ, 0xc0, !PT ;  /* 0x0000000300007212 */ /* 0x000fe200078ec0ff */
[----:B------:R-:W-:-:S04]  /*22110*/  IMAD.MOV.U32 R3, RZ, RZ, 0x0 ;  /* 0x00000000ff037424 */ /* 0x000fc800078e00ff */
[----:B------:R-:W-:Y:S05]  /*22120*/  RET.REL.NODEC R2 `(_ZN7cutlass13device_kernelIN5flash19enable_sm80_to_sm89INS1_16FlashAttnFwdSm80INS1_25CollectiveMainloopFwdSm80ILi8ELi2ELb0EN4cute5tupleIJNS5_1CILi128EEENS7_ILi64EEENS7_ILi192EEEEEELi192ENS_10bfloat16_tEfNS_4arch4Sm80ELb1ELb0ELb0ELb1ELb1ELb1ELb1ELb1EEENS1_21CollectiveEpilogueFwdINS6_IJS8_SA_S9_EEENS6_IJNS7_ILi1EEESI_SI_EEESC_SE_Li256ELb1ELb1ELb1ELb0EEENS1_36VarlenDynamicPersistentTileSchedulerILi128ELi64ELi256ELi256ELb1ELb1ELb0ELb1ELb1ELb1EEEEEEEEEvNT_6ParamsE) ;  /* 0xfffdded002007950 */ /* 0x000fea0003c3ffff */
.L_x_3104:
        /* <DEDUP_REMOVED lines=13> */
.L_x_3172:


//--------------------- .nv.shared._ZN7cutlass13device_kernelIN5flash19enable_sm80_to_sm89INS1_16FlashAttnFwdSm80INS1_25CollectiveMainloopFwdSm80ILi8ELi1ELb0EN4cute5tupleIJNS5_1CILi128EEENS7_ILi64EEENS7_ILi192EEEEEELi192ENS_10bfloat16_tEfNS_4arch4Sm80ELb0ELb0ELb0ELb0ELb1ELb0ELb1ELb1EEENS1_21CollectiveEpilogueFwdINS6_IJS8_SA_S9_EEENS6_IJNS7_ILi1EEESI_SI_EEESC_SE_Li256ELb0ELb1ELb1ELb0EEENS1_19SingleTileSchedulerILb0ELb1ELb1ELi128EEEEEEEEEvNT_6ParamsE --------------------------
	.section	.nv.shared._ZN7cutlass13device_kernelIN5flash19enable_sm80_to_sm89INS1_16FlashAttnFwdSm80INS1_25CollectiveMainloopFwdSm80ILi8ELi1ELb0EN4cute5tupleIJNS5_1CILi128EEENS7_ILi64EEENS7_ILi192EEEEEELi192ENS_10bfloat16_tEfNS_4arch4Sm80ELb0ELb0ELb0ELb0ELb1ELb0ELb1ELb1EEENS1_21CollectiveEpilogueFwdINS6_IJS8_SA_S9_EEENS6_IJNS7_ILi1EEESI_SI_EEESC_SE_Li256ELb0ELb1ELb1ELb0EEENS1_19SingleTileSchedulerILb0ELb1ELb1ELi128EEEEEEEEEvNT_6ParamsE,"aw",@nobits
	.sectionflags	@""
	.align	16


//--------------------- .nv.global                --------------------------
	.section	.nv.global,"aw",@nobits
.nv.global:
	.type		_ZN78_INTERNAL_7009d4ec_42_flash_fwd_hdim192_bf16_paged_split_sm80_cu_18e39b8a_31924cute1_E,@object
	.size		_ZN78_INTERNAL_7009d4ec_42_flash_fwd_hdim192_bf16_paged_split_sm80_cu_18e39b8a_31924cute1_E,(_ZN78_INTERNAL_7009d4ec_42_flash_fwd_hdim192_bf16_paged_split_sm80_cu_18e39b8a_31924cuda3std3__45__cpo6cbeginE - _ZN78_INTERNAL_7009d4ec_42_flash_fwd_hdim192_bf16_paged_split_sm80_cu_18e39b8a_31924cute1_E)
_ZN78_INTERNAL_7009d4ec_42_flash_fwd_hdim192_bf16_paged_split_sm80_cu_18e39b8a_31924cute1_E:
	.zero		1
	.type		_ZN78_INTERNAL_7009d4ec_42_flash_fwd_hdim192_bf16_paged_split_sm80_cu_18e39b8a_31924cuda3std3__45__cpo6cbeginE,@object
	.size		_ZN78_INTERNAL_7009d4ec_42_flash_fwd_hdim192_bf16_paged_split_sm80_cu_18e39b8a_31924cuda3std3__45__cpo6cbeginE,(_ZN78_INTERNAL_7009d4ec_42_flash_fwd_hdim192_bf16_paged_split_sm80_cu_18e39b8a_31924cuda3std3__48in_placeE - _ZN78_INTERNAL_7009d4ec_42_flash_fwd_hdim192_bf16_paged_split_sm80_cu_18e39b8a_31924cuda3std3__45__cpo6cbeginE)
_ZN78_INTERNAL_7009d4ec_42_flash_fwd_hdim192_bf16_paged_split_sm80_cu_18e39b8a_31924cuda3std3__45__cpo6cbeginE:
	.zero		1
	.type		_ZN78_INTERNAL_7009d4ec_42_flash_fwd_hdim192_bf16_paged_split_sm80_cu_18e39b8a_31924cuda3std3__48in_placeE,@object
	.size		_ZN78_INTERNAL_7009d4ec_42_flash_fwd_hdim192_bf16_paged_split_sm80_cu_18e39b8a_31924cuda3std3__48in_placeE,(_ZN78_INTERNAL_7009d4ec_42_flash_fwd_hdim192_bf16_paged_split_sm80_cu_18e39b8a_31924cuda3std6ranges3__45__cpo9iter_moveE - _ZN78_INTERNAL_7009d4ec_42_flash_fwd_hdim192_bf16_paged_split_sm80_cu_18e39b8a_31924cuda3std3__48in_placeE)
_ZN78_INTERNAL_7009d4ec_42_flash_fwd_hdim192_bf16_paged_split_sm80_cu_18e39b8a_31924cuda3std3__48in_placeE:
	.zero		1
	.type		_ZN78_INTERNAL_7009d4ec_42_flash_fwd_hdim192_bf16_paged_split_sm80_cu_18e39b8a_31924cuda3std6ranges3__45__cpo9iter_moveE,@object
	.size		_ZN78_INTERNAL_7009d4ec_42_flash_fwd_hdim192_bf16_paged_split_sm80_cu_18e39b8a_31924cuda3std6ranges3__45__cpo9iter_moveE,(_ZN78_INTERNAL_7009d4ec_42_flash_fwd_hdim192_bf16_paged_split_sm80_cu_18e39b8a_31924cuda3std3__45__cpo5beginE - _ZN78_INTERNAL_7009d4ec_42_flash_fwd_hdim192_bf16_paged_split_sm80_cu_18e39b8a_31924cuda3std6ranges3__45__cpo9iter_moveE)
_ZN78_INTERNAL_7009d4ec_42_flash_fwd_hdim192_bf16_paged_split_sm80_cu_18e39b8a_31924cuda3std6ranges3__45__cpo9iter_moveE:
	.zero		1
	.type		_ZN78_INTERNAL_7009d4ec_42_flash_fwd_hdim192_bf16_paged_split_sm80_cu_18e39b8a_31924cuda3std3__45__cpo5beginE,@object
	.size		_ZN78_INTERNAL_7009d4ec_42_flash_fwd_hdim192_bf16_paged_split_sm80_cu_18e39b8a_31924cuda3std3__45__cpo5beginE,(_ZN78_INTERNAL_7009d4ec_42_flash_fwd_hdim192_bf16_paged_split_sm80_cu_18e39b8a_31924cuda3std3__480_GLOBAL__N__7009d4ec_42_flash_fwd_hdim192_bf16_paged_split_sm80_cu_18e39b8a_31926ignoreE - _ZN78_INTERNAL_7009d4ec_42_flash_fwd_hdim192_bf16_paged_split_sm80_cu_18e39b8a_31924cuda3std3__45__cpo5beginE)
_ZN78_INTERNAL_7009d4ec_42_flash_fwd_hdim192_bf16_paged_split_sm80_cu_18e39b8a_31924cuda3std3__45__cpo5beginE:
	.zero		1
	.type		_ZN78_INTERNAL_7009d4ec_42_flash_fwd_hdim192_bf16_paged_split_sm80_cu_18e39b8a_31924cuda3std3__480_GLOBAL__N__7009d4ec_42_flash_fwd_hdim192_bf16_paged_split_sm80_cu_18e39b8a_31926ignoreE,@object
	.size		_ZN78_INTERNAL_7009d4ec_42_flash_fwd_hdim192_bf16_paged_split_sm80_cu_18e39b8a_31924cuda3std3__480_GLOBAL__N__7009d4ec_42_flash_fwd_hdim192_bf16_paged_split_sm80_cu_18e39b8a_31926ignoreE,(_ZN78_INTERNAL_7009d4ec_42_flash_fwd_hdim192_bf16_paged_split_sm80_cu_18e39b8a_31924cute7productE - _ZN78_INTERNAL_7009d4ec_42_flash_fwd_hdim192_bf16_paged_split_sm80_cu_18e39b8a_31924cuda3std3__480_GLOBAL__N__7009d4ec_42_flash_fwd_hdim192_bf16_paged_split_sm80_cu_18e39b8a_31926ignoreE)
_ZN78_INTERNAL_7009d4ec_42_flash_fwd_hdim192_bf16_paged_split_sm80_cu_18e39b8a_31924cuda3std3__480_GLOBAL__N__7009d4ec_42_flash_fwd_hdim192_bf16_paged_split_sm80_cu_18e39b8a_31926ignoreE:
	.zero		1
	.type		_ZN78_INTERNAL_7009d4ec_42_flash_fwd_hdim192_bf16_paged_split_sm80_cu_18e39b8a_31924cute7productE,@object
	.size		_ZN78_INTERNAL_7009d4ec_42_flash_fwd_hdim192_bf16_paged_split_sm80_cu_18e39b8a_31924cute7productE,(_ZN78_INTERNAL_7009d4ec_42_flash_fwd_hdim192_bf16_paged_split_sm80_cu_18e39b8a_31924cuda3std3__45__cpo3endE - _ZN78_INTERNAL_7009d4ec_42_flash_fwd_hdim192_bf16_paged_split_sm80_cu_18e39b8a_31924cute7productE)
_ZN78_INTERNAL_7009d4ec_42_flash_fwd_hdim192_bf16_paged_split_sm80_cu_18e39b8a_31924cute7productE:
	.zero		1
	.type		_ZN78_INTERNAL_7009d4ec_42_flash_fwd_hdim192_bf16_paged_split_sm80_cu_18e39b8a_31924cuda3std3__45__cpo3endE,@object
	.size		_ZN78_INTERNAL_7009d4ec_42_flash_fwd_hdim192_bf16_paged_split_sm80_cu_18e39b8a_31924cuda3std3__45__cpo3endE,(_ZN78_INTERNAL_7009d4ec_42_flash_fwd_hdim192_bf16_paged_split_sm80_cu_18e39b8a_31924cuda3std3__419piecewise_constructE - _ZN78_INTERNAL_7009d4ec_42_flash_fwd_hdim192_bf16_paged_split_sm80_cu_18e39b8a_31924cuda3std3__45__cpo3endE)
_ZN78_INTERNAL_7009d4ec_42_flash_fwd_hdim192_bf16_paged_split_sm80_cu_18e39b8a_31924cuda3std3__45__cpo3endE:
	.zero		1
	.type		_ZN78_INTERNAL_7009d4ec_42_flash_fwd_hdim192_bf16_paged_split_sm80_cu_18e39b8a_31924cuda3std3__419piecewise_constructE,@object
	.size		_ZN78_INTERNAL_7009d4ec_42_flash_fwd_hdim192_bf16_paged_split_sm80_cu_18e39b8a_31924cuda3std3__419piecewise_constructE,(_ZN78_INTERNAL_7009d4ec_42_flash_fwd_hdim192_bf16_paged_split_sm80_cu_18e39b8a_31924cuda3std3__45__cpo4cendE - _ZN78_INTERNAL_7009d4ec_42_flash_fwd_hdim192_bf16_paged_split_sm80_cu_18e39b8a_31924cuda3std3__419piecewise_constructE)
_ZN78_INTERNAL_7009d4ec_42_flash_fwd_hdim192_bf16_paged_split_sm80_cu_18e39b8a_31924cuda3std3__419piecewise_constructE:
	.zero		1
	.type		_ZN78_INTERNAL_7009d4ec_42_flash_fwd_hdim192_bf16_paged_split_sm80_cu_18e39b8a_31924cuda3std3__45__cpo4cendE,@object
	.size		_ZN78_INTERNAL_7009d4ec_42_flash_fwd_hdim192_bf16_paged_split_sm80_cu_18e39b8a_31924cuda3std3__45__cpo4cendE,(_ZN78_INTERNAL_7009d4ec_42_flash_fwd_hdim192_bf16_paged_split_sm80_cu_18e39b8a_31924cuda3std6ranges3__45__cpo4swapE - _ZN78_INTERNAL_7009d4ec_42_flash_fwd_hdim192_bf16_paged_split_sm80_cu_18e39b8a_31924cuda3std3__45__cpo4cendE)
_ZN78_INTERNAL_7009d4ec_42_flash_fwd_hdim192_bf16_paged_split_sm80_cu_18e39b8a_31924cuda3std3__45__cpo4cendE:
	.zero		1
	.type		_ZN78_INTERNAL_7009d4ec_42_flash_fwd_hdim192_bf16_paged_split_sm80_cu_18e39b8a_31924cuda3std6ranges3__45__cpo4swapE,@object
	.size		_ZN78_INTERNAL_7009d4ec_42_flash_fwd_hdim192_bf16_paged_split_sm80_cu_18e39b8a_31924cuda3std6ranges3__45__cpo4swapE,(.L_7 - _ZN78_INTERNAL_7009d4ec_42_flash_fwd_hdim192_bf16_paged_split_sm80_cu_18e39b8a_31924cuda3std6ranges3__45__cpo4swapE)
_ZN78_INTERNAL_7009d4ec_42_flash_fwd_hdim192_bf16_paged_split_sm80_cu_18e39b8a_31924cuda3std6ranges3__45__cpo4swapE:
	.zero		1
.L_7:


//--------------------- .nv.shared._ZN7cutlass13device_kernelIN5flash19enable_sm80_to_sm89INS1_16FlashAttnFwdSm80INS1_25CollectiveMainloopFwdSm80ILi8ELi1ELb0EN4cute5tupleIJNS5_1CILi128EEENS7_ILi64EEENS7_ILi192EEEEEELi192ENS_10bfloat16_tEfNS_4arch4Sm80ELb0ELb0ELb0ELb1ELb1ELb0ELb1ELb1EEENS1_21CollectiveEpilogueFwdINS6_IJS8_SA_S9_EEENS6_IJNS7_ILi1EEESI_SI_EEESC_SE_Li256ELb1ELb1ELb1ELb0EEENS1_36VarlenDynamicPersistentTileSchedulerILi128ELi64ELi256ELi256ELb1ELb1ELb0ELb0ELb1ELb1EEEEEEEEEvNT_6ParamsE --------------------------
	.section	.nv.shared._ZN7cutlass13device_kernelIN5flash19enable_sm80_to_sm89INS1_16FlashAttnFwdSm80INS1_25CollectiveMainloopFwdSm80ILi8ELi1ELb0EN4cute5tupleIJNS5_1CILi128EEENS7_ILi64EEENS7_ILi192EEEEEELi192ENS_10bfloat16_tEfNS_4arch4Sm80ELb0ELb0ELb0ELb1ELb1ELb0ELb1ELb1EEENS1_21CollectiveEpilogueFwdINS6_IJS8_SA_S9_EEENS6_IJNS7_ILi1EEESI_SI_EEESC_SE_Li256ELb1ELb1ELb1ELb0EEENS1_36VarlenDynamicPersistentTileSchedulerILi128ELi64ELi256ELi256ELb1ELb1ELb0ELb0ELb1ELb1EEEEEEEEEvNT_6ParamsE,"aw",@nobits
	.sectionflags	@""
	.align	16


//--------------------- .nv.shared._ZN7cutlass13device_kernelIN5flash19enable_sm80_to_sm89INS1_16FlashAttnFwdSm80INS1_25CollectiveMainloopFwdSm80ILi8ELi1ELb0EN4cute5tupleIJNS5_1CILi128EEENS7_ILi64EEENS7_ILi192EEEEEELi192ENS_10bfloat16_tEfNS_4arch4Sm80ELb0ELb0ELb0ELb1ELb1ELb1ELb1ELb1EEENS1_21CollectiveEpilogueFwdINS6_IJS8_SA_S9_EEENS6_IJNS7_ILi1EEESI_SI_EEESC_SE_Li256ELb1ELb1ELb1ELb0EEENS1_36VarlenDynamicPersistentTileSchedulerILi128ELi64ELi256ELi256ELb1ELb1ELb0ELb0ELb1ELb1EEEEEEEEEvNT_6ParamsE --------------------------
	.section	.nv.shared._ZN7cutlass13device_kernelIN5flash19enable_sm80_to_sm89INS1_16FlashAttnFwdSm80INS1_25CollectiveMainloopFwdSm80ILi8ELi1ELb0EN4cute5tupleIJNS5_1CILi128EEENS7_ILi64EEENS7_ILi192EEEEEELi192ENS_10bfloat16_tEfNS_4arch4Sm80ELb0ELb0ELb0ELb1ELb1ELb1ELb1ELb1EEENS1_21CollectiveEpilogueFwdINS6_IJS8_SA_S9_EEENS6_IJNS7_ILi1EEESI_SI_EEESC_SE_Li256ELb1ELb1ELb1ELb0EEENS1_36VarlenDynamicPersistentTileSchedulerILi128ELi64ELi256ELi256ELb1ELb1ELb0ELb0ELb1ELb1EEEEEEEEEvNT_6ParamsE,"aw",@nobits
	.sectionflags	@""
	.align	16


//--------------------- .nv.shared._ZN7cutlass13device_kernelIN5flash19enable_sm80_to_sm89INS1_16FlashAttnFwdSm80INS1_25CollectiveMainloopFwdSm80ILi8ELi1ELb0EN4cute5tupleIJNS5_1CILi128EEENS7_ILi64EEENS7_ILi192EEEEEELi192ENS_10bfloat16_tEfNS_4arch4Sm80ELb0ELb1ELb0ELb0ELb1ELb0ELb1ELb1EEENS1_21CollectiveEpilogueFwdINS6_IJS8_SA_S9_EEENS6_IJNS7_ILi1EEESI_SI_EEESC_SE_Li256ELb0ELb1ELb1ELb0EEENS1_19SingleTileSchedulerILb0ELb1ELb1ELi128EEEEEEEEEvNT_6ParamsE --------------------------
	.section	.nv.shared._ZN7cutlass13device_kernelIN5flash19enable_sm80_to_sm89INS1_16FlashAttnFwdSm80INS1_25CollectiveMainloopFwdSm80ILi8ELi1ELb0EN4cute5tupleIJNS5_1CILi128EEENS7_ILi64EEENS7_ILi192EEEEEELi192ENS_10bfloat16_tEfNS_4arch4Sm80ELb0ELb1ELb0ELb0ELb1ELb0ELb1ELb1EEENS1_21CollectiveEpilogueFwdINS6_IJS8_SA_S9_EEENS6_IJNS7_ILi1EEESI_SI_EEESC_SE_Li256ELb0ELb1ELb1ELb0EEENS1_19SingleTileSchedulerILb0ELb1ELb1ELi128EEEEEEEEEvNT_6ParamsE,"aw",@nobits
	.sectionflags	@""
	.align	16


//--------------------- .nv.shared._ZN7cutlass13device_kernelIN5flash19enable_sm80_to_sm89INS1_16FlashAttnFwdSm80INS1_25CollectiveMainloopFwdSm80ILi8ELi1ELb0EN4cute5tupleIJNS5_1CILi128EEENS7_ILi64EEENS7_ILi192EEEEEELi192ENS_10bfloat16_tEfNS_4arch4Sm80ELb0ELb1ELb0ELb1ELb1ELb0ELb1ELb1EEENS1_21CollectiveEpilogueFwdINS6_IJS8_SA_S9_EEENS6_IJNS7_ILi1EEESI_SI_EEESC_SE_Li256ELb1ELb1ELb1ELb0EEENS1_36VarlenDynamicPersistentTileSchedulerILi128ELi64ELi256ELi256ELb1ELb1ELb0ELb1ELb0ELb1EEEEEEEEEvNT_6ParamsE --------------------------
	.section	.nv.shared._ZN7cutlass13device_kernelIN5flash19enable_sm80_to_sm89INS1_16FlashAttnFwdSm80INS1_25CollectiveMainloopFwdSm80ILi8ELi1ELb0EN4cute5tupleIJNS5_1CILi128EEENS7_ILi64EEENS7_ILi192EEEEEELi192ENS_10bfloat16_tEfNS_4arch4Sm80ELb0ELb1ELb0ELb1ELb1ELb0ELb1ELb1EEENS1_21CollectiveEpilogueFwdINS6_IJS8_SA_S9_EEENS6_IJNS7_ILi1EEESI_SI_EEESC_SE_Li256ELb1ELb1ELb1ELb0EEENS1_36VarlenDynamicPersistentTileSchedulerILi128ELi64ELi256ELi256ELb1ELb1ELb0ELb1ELb0ELb1EEEEEEEEEvNT_6ParamsE,"aw",@nobits
	.sectionflags	@""
	.align	16


//--------------------- .nv.shared._ZN7cutlass13device_kernelIN5flash19enable_sm80_to_sm89INS1_16FlashAttnFwdSm80INS1_25CollectiveMainloopFwdSm80ILi8ELi1ELb0EN4cute5tupleIJNS5_1CILi128EEENS7_ILi64EEENS7_ILi192EEEEEELi192ENS_10bfloat16_tEfNS_4arch4Sm80ELb0ELb1ELb0ELb1ELb1ELb1ELb1ELb1EEENS1_21CollectiveEpilogueFwdINS6_IJS8_SA_S9_EEENS6_IJNS7_ILi1EEESI_SI_EEESC_SE_Li256ELb1ELb1ELb1ELb0EEENS1_36VarlenDynamicPersistentTileSchedulerILi128ELi64ELi256ELi256ELb1ELb1ELb0ELb1ELb0ELb1EEEEEEEEEvNT_6ParamsE --------------------------
	.section	.nv.shared._ZN7cutlass13device_kernelIN5flash19enable_sm80_to_sm89INS1_16FlashAttnFwdSm80INS1_25CollectiveMainloopFwdSm80ILi8ELi1ELb0EN4cute5tupleIJNS5_1CILi128EEENS7_ILi64EEENS7_ILi192EEEEEELi192ENS_10bfloat16_tEfNS_4arch4Sm80ELb0ELb1ELb0ELb1ELb1ELb1ELb1ELb1EEENS1_21CollectiveEpilogueFwdINS6_IJS8_SA_S9_EEENS6_IJNS7_ILi1EEESI_SI_EEESC_SE_Li256ELb1ELb1ELb1ELb0EEENS1_36VarlenDynamicPersistentTileSchedulerILi128ELi64ELi256ELi256ELb1ELb1ELb0ELb1ELb0ELb1EEEEEEEEEvNT_6ParamsE,"aw",@nobits
	.sectionflags	@""
	.align	16


//--------------------- .nv.shared._ZN7cutlass13device_kernelIN5flash19enable_sm80_to_sm89INS1_16FlashAttnFwdSm80INS1_25CollectiveMainloopFwdSm80ILi8ELi1ELb0EN4cute5tupleIJNS5_1CILi128EEENS7_ILi64EEENS7_ILi192EEEEEELi192ENS_10bfloat16_tEfNS_4arch4Sm80ELb1ELb0ELb0ELb0ELb1ELb0ELb1ELb1EEENS1_21CollectiveEpilogueFwdINS6_IJS8_SA_S9_EEENS6_IJNS7_ILi1EEESI_SI_EEESC_SE_Li256ELb0ELb1ELb1ELb0EEENS1_30DynamicPersistentTileSchedulerILi256ELi256ELb1ELb1ELb0EEEEEEEEEvNT_6ParamsE --------------------------
	.section	.nv.shared._ZN7cutlass13device_kernelIN5flash19enable_sm80_to_sm89INS1_16FlashAttnFwdSm80INS1_25CollectiveMainloopFwdSm80ILi8ELi1ELb0EN4cute5tupleIJNS5_1CILi128EEENS7_ILi64EEENS7_ILi192EEEEEELi192ENS_10bfloat16_tEfNS_4arch4Sm80ELb1ELb0ELb0ELb0ELb1ELb0ELb1ELb1EEENS1_21CollectiveEpilogueFwdINS6_IJS8_SA_S9_EEENS6_IJNS7_ILi1EEESI_SI_EEESC_SE_Li256ELb0ELb1ELb1ELb0EEENS1_30DynamicPersistentTileSchedulerILi256ELi256ELb1ELb1ELb0EEEEEEEEEvNT_6ParamsE,"aw",@nobits
	.sectionflags	@""
	.align	16


//--------------------- .nv.shared._ZN7cutlass13device_kernelIN5flash19enable_sm80_to_sm89INS1_16FlashAttnFwdSm80INS1_25CollectiveMainloopFwdSm80ILi8ELi1ELb0EN4cute5tupleIJNS5_1CILi128EEENS7_ILi64EEENS7_ILi192EEEEEELi192ENS_10bfloat16_tEfNS_4arch4Sm80ELb1ELb0ELb0ELb1ELb1ELb0ELb1ELb1EEENS1_21CollectiveEpilogueFwdINS6_IJS8_SA_S9_EEENS6_IJNS7_ILi1EEESI_SI_EEESC_SE_Li256ELb1ELb1ELb1ELb0EEENS1_36VarlenDynamicPersistentTileSchedulerILi128ELi64ELi256ELi256ELb1ELb1ELb0ELb1ELb1ELb1EEEEEEEEEvNT_6ParamsE --------------------------
	.section	.nv.shared._ZN7cutlass13device_kernelIN5flash19enable_sm80_to_sm89INS1_16FlashAttnFwdSm80INS1_25CollectiveMainloopFwdSm80ILi8ELi1ELb0EN4cute5tupleIJNS5_1CILi128EEENS7_ILi64EEENS7_ILi192EEEEEELi192ENS_10bfloat16_tEfNS_4arch4Sm80ELb1ELb0ELb0ELb1ELb1ELb0ELb1ELb1EEENS1_21CollectiveEpilogueFwdINS6_IJS8_SA_S9_EEENS6_IJNS7_ILi1EEESI_SI_EEESC_SE_Li256ELb1ELb1ELb1ELb0EEENS1_36VarlenDynamicPersistentTileSchedulerILi128ELi64ELi256ELi256ELb1ELb1ELb0ELb1ELb1ELb1EEEEEEEEEvNT_6ParamsE,"aw",@nobits
	.sectionflags	@""
	.align	16


//--------------------- .nv.shared._ZN7cutlass13device_kernelIN5flash19enable_sm80_to_sm89INS1_16FlashAttnFwdSm80INS1_25CollectiveMainloopFwdSm80ILi8ELi1ELb0EN4cute5tupleIJNS5_1CILi128EEENS7_ILi64EEENS7_ILi192EEEEEELi192ENS_10bfloat16_tEfNS_4arch4Sm80ELb1ELb0ELb0ELb1ELb1ELb1ELb1ELb1EEENS1_21CollectiveEpilogueFwdINS6_IJS8_SA_S9_EEENS6_IJNS7_ILi1EEESI_SI_EEESC_SE_Li256ELb1ELb1ELb1ELb0EEENS1_36VarlenDynamicPersistentTileSchedulerILi128ELi64ELi256ELi256ELb1ELb1ELb0ELb1ELb1ELb1EEEEEEEEEvNT_6ParamsE --------------------------
	.section	.nv.shared._ZN7cutlass13device_kernelIN5flash19enable_sm80_to_sm89INS1_16FlashAttnFwdSm80INS1_25CollectiveMainloopFwdSm80ILi8ELi1ELb0EN4cute5tupleIJNS5_1CILi128EEENS7_ILi64EEENS7_ILi192EEEEEELi192ENS_10bfloat16_tEfNS_4arch4Sm80ELb1ELb0ELb0ELb1ELb1ELb1ELb1ELb1EEENS1_21CollectiveEpilogueFwdINS6_IJS8_SA_S9_EEENS6_IJNS7_ILi1EEESI_SI_EEESC_SE_Li256ELb1ELb1ELb1ELb0EEENS1_36VarlenDynamicPersistentTileSchedulerILi128ELi64ELi256ELi256ELb1ELb1ELb0ELb1ELb1ELb1EEEEEEEEEvNT_6ParamsE,"aw",@nobits
	.sectionflags	@""
	.align	16


//--------------------- .nv.shared._ZN7cutlass13device_kernelIN5flash19enable_sm80_to_sm89INS1_16FlashAttnFwdSm80INS1_25CollectiveMainloopFwdSm80ILi8ELi2ELb0EN4cute5tupleIJNS5_1CILi128EEENS7_ILi64EEENS7_ILi192EEEEEELi192ENS_10bfloat16_tEfNS_4arch4Sm80ELb0ELb0ELb0ELb0ELb1ELb0ELb1ELb1EEENS1_21CollectiveEpilogueFwdINS6_IJS8_SA_S9_EEENS6_IJNS7_ILi1EEESI_SI_EEESC_SE_Li256ELb0ELb1ELb1ELb0EEENS1_19SingleTileSchedulerILb0ELb1ELb1ELi128EEEEEEEEEvNT_6ParamsE --------------------------
	.section	.nv.shared._ZN7cutlass13device_kernelIN5flash19enable_sm80_to_sm89INS1_16FlashAttnFwdSm80INS1_25CollectiveMainloopFwdSm80ILi8ELi2ELb0EN4cute5tupleIJNS5_1CILi128EEENS7_ILi64EEENS7_ILi192EEEEEELi192ENS_10bfloat16_tEfNS_4arch4Sm80ELb0ELb0ELb0ELb0ELb1ELb0ELb1ELb1EEENS1_21CollectiveEpilogueFwdINS6_IJS8_SA_S9_EEENS6_IJNS7_ILi1EEESI_SI_EEESC_SE_Li256ELb0ELb1ELb1ELb0EEENS1_19SingleTileSchedulerILb0ELb1ELb1ELi128EEEEEEEEEvNT_6ParamsE,"aw",@nobits
	.sectionflags	@""
	.align	16


//--------------------- .nv.shared._ZN7cutlass13device_kernelIN5flash19enable_sm80_to_sm89INS1_16FlashAttnFwdSm80INS1_25CollectiveMainloopFwdSm80ILi8ELi2ELb0EN4cute5tupleIJNS5_1CILi128EEENS7_ILi64EEENS7_ILi192EEEEEELi192ENS_10bfloat16_tEfNS_4arch4Sm80ELb0ELb0ELb0ELb1ELb1ELb0ELb1ELb1EEENS1_21CollectiveEpilogueFwdINS6_IJS8_SA_S9_EEENS6_IJNS7_ILi1EEESI_SI_EEESC_SE_Li256ELb1ELb1ELb1ELb0EEENS1_36VarlenDynamicPersistentTileSchedulerILi128ELi64ELi256ELi256ELb1ELb1ELb0ELb0ELb1ELb1EEEEEEEEEvNT_6ParamsE --------------------------
	.section	.nv.shared._ZN7cutlass13device_kernelIN5flash19enable_sm80_to_sm89INS1_16FlashAttnFwdSm80INS1_25CollectiveMainloopFwdSm80ILi8ELi2ELb0EN4cute5tupleIJNS5_1CILi128EEENS7_ILi64EEENS7_ILi192EEEEEELi192ENS_10bfloat16_tEfNS_4arch4Sm80ELb0ELb0ELb0ELb1ELb1ELb0ELb1ELb1EEENS1_21CollectiveEpilogueFwdINS6_IJS8_SA_S9_EEENS6_IJNS7_ILi1EEESI_SI_EEESC_SE_Li256ELb1ELb1ELb1ELb0EEENS1_36VarlenDynamicPersistentTileSchedulerILi128ELi64ELi256ELi256ELb1ELb1ELb0ELb0ELb1ELb1EEEEEEEEEvNT_6ParamsE,"aw",@nobits
	.sectionflags	@""
	.align	16


//--------------------- .nv.shared._ZN7cutlass13device_kernelIN5flash19enable_sm80_to_sm89INS1_16FlashAttnFwdSm80INS1_25CollectiveMainloopFwdSm80ILi8ELi2ELb0EN4cute5tupleIJNS5_1CILi128EEENS7_ILi64EEENS7_ILi192EEEEEELi192ENS_10bfloat16_tEfNS_4arch4Sm80ELb0ELb0ELb0ELb1ELb1ELb1ELb1ELb1EEENS1_21CollectiveEpilogueFwdINS6_IJS8_SA_S9_EEENS6_IJNS7_ILi1EEESI_SI_EEESC_SE_Li256ELb1ELb1ELb1ELb0EEENS1_36VarlenDynamicPersistentTileSchedulerILi128ELi64ELi256ELi256ELb1ELb1ELb0ELb0ELb1ELb1EEEEEEEEEvNT_6ParamsE --------------------------
	.section	.nv.shared._ZN7cutlass13device_kernelIN5flash19enable_sm80_to_sm89INS1_16FlashAttnFwdSm80INS1_25CollectiveMainloopFwdSm80ILi8ELi2ELb0EN4cute5tupleIJNS5_1CILi128EEENS7_ILi64EEENS7_ILi192EEEEEELi192ENS_10bfloat16_tEfNS_4arch4Sm80ELb0ELb0ELb0ELb1ELb1ELb1ELb1ELb1EEENS1_21CollectiveEpilogueFwdINS6_IJS8_SA_S9_EEENS6_IJNS7_ILi1EEESI_SI_EEESC_SE_Li256ELb1ELb1ELb1ELb0EEENS1_36VarlenDynamicPersistentTileSchedulerILi128ELi64ELi256ELi256ELb1ELb1ELb0ELb0ELb1ELb1EEEEEEEEEvNT_6ParamsE,"aw",@nobits
	.sectionflags	@""
	.align	16


//--------------------- .nv.shared._ZN7cutlass13device_kernelIN5flash19enable_sm80_to_sm89INS1_16FlashAttnFwdSm80INS1_25CollectiveMainloopFwdSm80ILi8ELi2ELb0EN4cute5tupleIJNS5_1CILi128EEENS7_ILi64EEENS7_ILi192EEEEEELi192ENS_10bfloat16_tEfNS_4arch4Sm80ELb0ELb1ELb0ELb0ELb1ELb0ELb1ELb1EEENS1_21CollectiveEpilogueFwdINS6_IJS8_SA_S9_EEENS6_IJNS7_ILi1EEESI_SI_EEESC_SE_Li256ELb0ELb1ELb1ELb0EEENS1_19SingleTileSchedulerILb0ELb1ELb1ELi128EEEEEEEEEvNT_6ParamsE --------------------------
	.section	.nv.shared._ZN7cutlass13device_kernelIN5flash19enable_sm80_to_sm89INS1_16FlashAttnFwdSm80INS1_25CollectiveMainloopFwdSm80ILi8ELi2ELb0EN4cute5tupleIJNS5_1CILi128EEENS7_ILi64EEENS7_ILi192EEEEEELi192ENS_10bfloat16_tEfNS_4arch4Sm80ELb0ELb1ELb0ELb0ELb1ELb0ELb1ELb1EEENS1_21CollectiveEpilogueFwdINS6_IJS8_SA_S9_EEENS6_IJNS7_ILi1EEESI_SI_EEESC_SE_Li256ELb0ELb1ELb1ELb0EEENS1_19SingleTileSchedulerILb0ELb1ELb1ELi128EEEEEEEEEvNT_6ParamsE,"aw",@nobits
	.sectionflags	@""
	.align	16


//--------------------- .nv.shared._ZN7cutlass13device_kernelIN5flash19enable_sm80_to_sm89INS1_16FlashAttnFwdSm80INS1_25CollectiveMainloopFwdSm80ILi8ELi2ELb0EN4cute5tupleIJNS5_1CILi128EEENS7_ILi64EEENS7_ILi192EEEEEELi192ENS_10bfloat16_tEfNS_4arch4Sm80ELb0ELb1ELb0ELb1ELb1ELb0ELb1ELb1EEENS1_21CollectiveEpilogueFwdINS6_IJS8_SA_S9_EEENS6_IJNS7_ILi1EEESI_SI_EEESC_SE_Li256ELb1ELb1ELb1ELb0EEENS1_36VarlenDynamicPersistentTileSchedulerILi128ELi64ELi256ELi256ELb1ELb1ELb0ELb1ELb0ELb1EEEEEEEEEvNT_6ParamsE --------------------------
	.section	.nv.shared._ZN7cutlass13device_kernelIN5flash19enable_sm80_to_sm89INS1_16FlashAttnFwdSm80INS1_25CollectiveMainloopFwdSm80ILi8ELi2ELb0EN4cute5tupleIJNS5_1CILi128EEENS7_ILi64EEENS7_ILi192EEEEEELi192ENS_10bfloat16_tEfNS_4arch4Sm80ELb0ELb1ELb0ELb1ELb1ELb0ELb1ELb1EEENS1_21CollectiveEpilogueFwdINS6_IJS8_SA_S9_EEENS6_IJNS7_ILi1EEESI_SI_EEESC_SE_Li256ELb1ELb1ELb1ELb0EEENS1_36VarlenDynamicPersistentTileSchedulerILi128ELi64ELi256ELi256ELb1ELb1ELb0ELb1ELb0ELb1EEEEEEEEEvNT_6ParamsE,"aw",@nobits
	.sectionflags	@""
	.align	16


//--------------------- .nv.shared._ZN7cutlass13device_kernelIN5flash19enable_sm80_to_sm89INS1_16FlashAttnFwdSm80INS1_25CollectiveMainloopFwdSm80ILi8ELi2ELb0EN4cute5tupleIJNS5_1CILi128EEENS7_ILi64EEENS7_ILi192EEEEEELi192ENS_10bfloat16_tEfNS_4arch4Sm80ELb0ELb1ELb0ELb1ELb1ELb1ELb1ELb1EEENS1_21CollectiveEpilogueFwdINS6_IJS8_SA_S9_EEENS6_IJNS7_ILi1EEESI_SI_EEESC_SE_Li256ELb1ELb1ELb1ELb0EEENS1_36VarlenDynamicPersistentTileSchedulerILi128ELi64ELi256ELi256ELb1ELb1ELb0ELb1ELb0ELb1EEEEEEEEEvNT_6ParamsE --------------------------
	.section	.nv.shared._ZN7cutlass13device_kernelIN5flash19enable_sm80_to_sm89INS1_16FlashAttnFwdSm80INS1_25CollectiveMainloopFwdSm80ILi8ELi2ELb0EN4cute5tupleIJNS5_1CILi128EEENS7_ILi64EEENS7_ILi192EEEEEELi192ENS_10bfloat16_tEfNS_4arch4Sm80ELb0ELb1ELb0ELb1ELb1ELb1ELb1ELb1EEENS1_21CollectiveEpilogueFwdINS6_IJS8_SA_S9_EEENS6_IJNS7_ILi1EEESI_SI_EEESC_SE_Li256ELb1ELb1ELb1ELb0EEENS1_36VarlenDynamicPersistentTileSchedulerILi128ELi64ELi256ELi256ELb1ELb1ELb0ELb1ELb0ELb1EEEEEEEEEvNT_6ParamsE,"aw",@nobits
	.sectionflags	@""
	.align	16


//--------------------- .nv.shared._ZN7cutlass13device_kernelIN5flash19enable_sm80_to_sm89INS1_16FlashAttnFwdSm80INS1_25CollectiveMainloopFwdSm80ILi8ELi2ELb0EN4cute5tupleIJNS5_1CILi128EEENS7_ILi64EEENS7_ILi192EEEEEELi192ENS_10bfloat16_tEfNS_4arch4Sm80ELb1ELb0ELb0ELb0ELb1ELb0ELb1ELb1EEENS1_21CollectiveEpilogueFwdINS6_IJS8_SA_S9_EEENS6_IJNS7_ILi1EEESI_SI_EEESC_SE_Li256ELb0ELb1ELb1ELb0EEENS1_30DynamicPersistentTileSchedulerILi256ELi256ELb1ELb1ELb0EEEEEEEEEvNT_6ParamsE --------------------------
	.section	.nv.shared._ZN7cutlass13device_kernelIN5flash19enable_sm80_to_sm89INS1_16FlashAttnFwdSm80INS1_25CollectiveMainloopFwdSm80ILi8ELi2ELb0EN4cute5tupleIJNS5_1CILi128EEENS7_ILi64EEENS7_ILi192EEEEEELi192ENS_10bfloat16_tEfNS_4arch4Sm80ELb1ELb0ELb0ELb0ELb1ELb0ELb1ELb1EEENS1_21CollectiveEpilogueFwdINS6_IJS8_SA_S9_EEENS6_IJNS7_ILi1EEESI_SI_EEESC_SE_Li256ELb0ELb1ELb1ELb0EEENS1_30DynamicPersistentTileSchedulerILi256ELi256ELb1ELb1ELb0EEEEEEEEEvNT_6ParamsE,"aw",@nobits
	.sectionflags	@""
	.align	16


//--------------------- .nv.shared._ZN7cutlass13device_kernelIN5flash19enable_sm80_to_sm89INS1_16FlashAttnFwdSm80INS1_25CollectiveMainloopFwdSm80ILi8ELi2ELb0EN4cute5tupleIJNS5_1CILi128EEENS7_ILi64EEENS7_ILi192EEEEEELi192ENS_10bfloat16_tEfNS_4arch4Sm80ELb1ELb0ELb0ELb1ELb1ELb0ELb1ELb1EEENS1_21CollectiveEpilogueFwdINS6_IJS8_SA_S9_EEENS6_IJNS7_ILi1EEESI_SI_EEESC_SE_Li256ELb1ELb1ELb1ELb0EEENS1_36VarlenDynamicPersistentTileSchedulerILi128ELi64ELi256ELi256ELb1ELb1ELb0ELb1ELb1ELb1EEEEEEEEEvNT_6ParamsE --------------------------
	.section	.nv.shared._ZN7cutlass13device_kernelIN5flash19enable_sm80_to_sm89INS1_16FlashAttnFwdSm80INS1_25CollectiveMainloopFwdSm80ILi8ELi2ELb0EN4cute5tupleIJNS5_1CILi128EEENS7_ILi64EEENS7_ILi192EEEEEELi192ENS_10bfloat16_tEfNS_4arch4Sm80ELb1ELb0ELb0ELb1ELb1ELb0ELb1ELb1EEENS1_21CollectiveEpilogueFwdINS6_IJS8_SA_S9_EEENS6_IJNS7_ILi1EEESI_SI_EEESC_SE_Li256ELb1ELb1ELb1ELb0EEENS1_36VarlenDynamicPersistentTileSchedulerILi128ELi64ELi256ELi256ELb1ELb1ELb0ELb1ELb1ELb1EEEEEEEEEvNT_6ParamsE,"aw",@nobits
	.sectionflags	@""
	.align	16


//--------------------- .nv.shared._ZN7cutlass13device_kernelIN5flash19enable_sm80_to_sm89INS1_16FlashAttnFwdSm80INS1_25CollectiveMainloopFwdSm80ILi8ELi2ELb0EN4cute5tupleIJNS5_1CILi128EEENS7_ILi64EEENS7_ILi192EEEEEELi192ENS_10bfloat16_tEfNS_4arch4Sm80ELb1ELb0ELb0ELb1ELb1ELb1ELb1ELb1EEENS1_21CollectiveEpilogueFwdINS6_IJS8_SA_S9_EEENS6_IJNS7_ILi1EEESI_SI_EEESC_SE_Li256ELb1ELb1ELb1ELb0EEENS1_36VarlenDynamicPersistentTileSchedulerILi128ELi64ELi256ELi256ELb1ELb1ELb0ELb1ELb1ELb1EEEEEEEEEvNT_6ParamsE --------------------------
	.section	.nv.shared._ZN7cutlass13device_kernelIN5flash19enable_sm80_to_sm89INS1_16FlashAttnFwdSm80INS1_25CollectiveMainloopFwdSm80ILi8ELi2ELb0EN4cute5tupleIJNS5_1CILi128EEENS7_ILi64EEENS7_ILi192EEEEEELi192ENS_10bfloat16_tEfNS_4arch4Sm80ELb1ELb0ELb0ELb1ELb1ELb1ELb1ELb1EEENS1_21CollectiveEpilogueFwdINS6_IJS8_SA_S9_EEENS6_IJNS7_ILi1EEESI_SI_EEESC_SE_Li256ELb1ELb1ELb1ELb0EEENS1_36VarlenDynamicPersistentTileSchedulerILi128ELi64ELi256ELi256ELb1ELb1ELb0ELb1ELb1ELb1EEEEEEEEEvNT_6ParamsE,"aw",@nobits
	.sectionflags	@""
	.align	16
